	.target	sm_100a

	.elftype	@"ET_EXEC"


//--------------------- .note.nv.tkinfo           --------------------------
	.section	.note.nv.tkinfo,"",@"SHT_NOTE"
	.sectionflags	@"SHF_NOTE_NV_TKINFO"
	.tkinfo
        /*0018*/ 	.word	0x00000002
        /*0030*/ 	.string	""
        /*0030*/ 	.string	"ptxas"
        /*0030*/ 	.string	"Cuda compilation tools, release 13.0, V13.0.88"
        /*0030*/ 	.string	"Build cuda_13.0.r13.0/compiler.36424714_0"
        /*0030*/ 	.string	"-arch sm_100a -m 64 "



//--------------------- .note.nv.cuinfo           --------------------------
	.section	.note.nv.cuinfo,"",@"SHT_NOTE"
	.sectionflags	@"SHF_NOTE_NV_CUINFO"
        /*0018*/ 	.short	0x0002
        /*001a*/ 	.short	0x0064
        /*001c*/ 	.short	0x0082
	.zero		2


//--------------------- .nv.info                  --------------------------
	.section	.nv.info,"",@"SHT_CUDA_INFO"
	.align	4


	//----- nvinfo : EIATTR_REGCOUNT
	.align		4
        /*0000*/ 	.byte	0x04, 0x2f
        /*0002*/ 	.short	(.L_33 - .L_32)
	.align		4
.L_32:
        /*0004*/ 	.word	index@(_ZN2at6native29vectorized_elementwise_kernelILi8EZZNS0_73_GLOBAL__N__c8866d80_35_SparseBinaryOpIntersectionKernel_cu_b2145a98_327142_sparse_binary_op_intersection_kernel_implINS2_18CUDAKernelLauncherENS2_36CUDAValueSelectionIntersectionKernelINS2_5MulOpEEElLl8EEEvRNS_6TensorERKS8_SB_RKSt6vectorIlSaIlEERKSt8optionalIS8_ESK_bbENKUlvE1_clEvEUllE_St5arrayIPcLm2EEEEviT0_T1_)
        /*0008*/ 	.word	0x00000028


	//----- nvinfo : EIATTR_FRAME_SIZE
	.align		4
.L_33:
        /*000c*/ 	.byte	0x04, 0x11
        /*000e*/ 	.short	(.L_35 - .L_34)
	.align		4
.L_34:
        /*0010*/ 	.word	index@(_ZN2at6native29vectorized_elementwise_kernelILi8EZZNS0_73_GLOBAL__N__c8866d80_35_SparseBinaryOpIntersectionKernel_cu_b2145a98_327142_sparse_binary_op_intersection_kernel_implINS2_18CUDAKernelLauncherENS2_36CUDAValueSelectionIntersectionKernelINS2_5MulOpEEElLl8EEEvRNS_6TensorERKS8_SB_RKSt6vectorIlSaIlEERKSt8optionalIS8_ESK_bbENKUlvE1_clEvEUllE_St5arrayIPcLm2EEEEviT0_T1_)
        /*0014*/ 	.word	0x00000068


	//----- nvinfo : EIATTR_REGCOUNT
	.align		4
.L_35:
        /*0018*/ 	.byte	0x04, 0x2f
        /*001a*/ 	.short	(.L_37 - .L_36)
	.align		4
.L_36:
        /*001c*/ 	.word	index@(_ZN2at6native29vectorized_elementwise_kernelILi4EZZNS0_73_GLOBAL__N__c8866d80_35_SparseBinaryOpIntersectionKernel_cu_b2145a98_327142_sparse_binary_op_intersection_kernel_implINS2_18CUDAKernelLauncherENS2_36CUDAValueSelectionIntersectionKernelINS2_5MulOpEEElLl8EEEvRNS_6TensorERKS8_SB_RKSt6vectorIlSaIlEERKSt8optionalIS8_ESK_bbENKUlvE1_clEvEUllE_St5arrayIPcLm2EEEEviT0_T1_)
        /*0020*/ 	.word	0x00000028


	//----- nvinfo : EIATTR_FRAME_SIZE
	.align		4
.L_37:
        /*0024*/ 	.byte	0x04, 0x11
        /*0026*/ 	.short	(.L_39 - .L_38)
	.align		4
.L_38:
        /*0028*/ 	.word	index@(_ZN2at6native29vectorized_elementwise_kernelILi4EZZNS0_73_GLOBAL__N__c8866d80_35_SparseBinaryOpIntersectionKernel_cu_b2145a98_327142_sparse_binary_op_intersection_kernel_implINS2_18CUDAKernelLauncherENS2_36CUDAValueSelectionIntersectionKernelINS2_5MulOpEEElLl8EEEvRNS_6TensorERKS8_SB_RKSt6vectorIlSaIlEERKSt8optionalIS8_ESK_bbENKUlvE1_clEvEUllE_St5arrayIPcLm2EEEEviT0_T1_)
        /*002c*/ 	.word	0x00000068


	//----- nvinfo : EIATTR_REGCOUNT
	.align		4
.L_39:
        /*0030*/ 	.byte	0x04, 0x2f
        /*0032*/ 	.short	(.L_41 - .L_40)
	.align		4
.L_40:
        /*0034*/ 	.word	index@(_ZN2at6native29vectorized_elementwise_kernelILi2EZZNS0_73_GLOBAL__N__c8866d80_35_SparseBinaryOpIntersectionKernel_cu_b2145a98_327142_sparse_binary_op_intersection_kernel_implINS2_18CUDAKernelLauncherENS2_36CUDAValueSelectionIntersectionKernelINS2_5MulOpEEElLl8EEEvRNS_6TensorERKS8_SB_RKSt6vectorIlSaIlEERKSt8optionalIS8_ESK_bbENKUlvE1_clEvEUllE_St5arrayIPcLm2EEEEviT0_T1_)
        /*0038*/ 	.word	0x00000028


	//----- nvinfo : EIATTR_FRAME_SIZE
	.align		4
.L_41:
        /*003c*/ 	.byte	0x04, 0x11
        /*003e*/ 	.short	(.L_43 - .L_42)
	.align		4
.L_42:
        /*0040*/ 	.word	index@(_ZN2at6native29vectorized_elementwise_kernelILi2EZZNS0_73_GLOBAL__N__c8866d80_35_SparseBinaryOpIntersectionKernel_cu_b2145a98_327142_sparse_binary_op_intersection_kernel_implINS2_18CUDAKernelLauncherENS2_36CUDAValueSelectionIntersectionKernelINS2_5MulOpEEElLl8EEEvRNS_6TensorERKS8_SB_RKSt6vectorIlSaIlEERKSt8optionalIS8_ESK_bbENKUlvE1_clEvEUllE_St5arrayIPcLm2EEEEviT0_T1_)
        /*0044*/ 	.word	0x00000068


	//----- nvinfo : EIATTR_REGCOUNT
	.align		4
.L_43:
        /*0048*/ 	.byte	0x04, 0x2f
        /*004a*/ 	.short	(.L_45 - .L_44)
	.align		4
.L_44:
        /*004c*/ 	.word	index@(_ZN2at6native27unrolled_elementwise_kernelIZZNS0_73_GLOBAL__N__c8866d80_35_SparseBinaryOpIntersectionKernel_cu_b2145a98_327142_sparse_binary_op_intersection_kernel_implINS2_18CUDAKernelLauncherENS2_36CUDAValueSelectionIntersectionKernelINS2_5MulOpEEElLl8EEEvRNS_6TensorERKS8_SB_RKSt6vectorIlSaIlEERKSt8optionalIS8_ESK_bbENKUlvE1_clEvEUllE_St5arrayIPcLm2EELi4E23TrivialOffsetCalculatorILi1EjESR_NS0_6memory15LoadWithoutCastENSS_16StoreWithoutCastEEEviT_T0_T2_T3_T4_T5_)
        /*0050*/ 	.word	0x00000020


	//----- nvinfo : EIATTR_FRAME_SIZE
	.align		4
.L_45:
        /*0054*/ 	.byte	0x04, 0x11
        /*0056*/ 	.short	(.L_47 - .L_46)
	.align		4
.L_46:
        /*0058*/ 	.word	index@(_ZN2at6native27unrolled_elementwise_kernelIZZNS0_73_GLOBAL__N__c8866d80_35_SparseBinaryOpIntersectionKernel_cu_b2145a98_327142_sparse_binary_op_intersection_kernel_implINS2_18CUDAKernelLauncherENS2_36CUDAValueSelectionIntersectionKernelINS2_5MulOpEEElLl8EEEvRNS_6TensorERKS8_SB_RKSt6vectorIlSaIlEERKSt8optionalIS8_ESK_bbENKUlvE1_clEvEUllE_St5arrayIPcLm2EELi4E23TrivialOffsetCalculatorILi1EjESR_NS0_6memory15LoadWithoutCastENSS_16StoreWithoutCastEEEviT_T0_T2_T3_T4_T5_)
        /*005c*/ 	.word	0x00000068


	//----- nvinfo : EIATTR_REGCOUNT
	.align		4
.L_47:
        /*0060*/ 	.byte	0x04, 0x2f
        /*0062*/ 	.short	(.L_49 - .L_48)
	.align		4
.L_48:
        /*0064*/ 	.word	index@(_ZN2at6native18elementwise_kernelILi128ELi2EZNS0_22gpu_kernel_impl_nocastIZZNS0_73_GLOBAL__N__c8866d80_35_SparseBinaryOpIntersectionKernel_cu_b2145a98_327142_sparse_binary_op_intersection_kernel_implINS3_18CUDAKernelLauncherENS3_36CUDAValueSelectionIntersectionKernelINS3_5MulOpEEElLl8EEEvRNS_6TensorERKS9_SC_RKSt6vectorIlSaIlEERKSt8optionalIS9_ESL_bbENKUlvE1_clEvEUllE_EEvRNS_18TensorIteratorBaseERKT_EUliE_EEviT1_)
        /*0068*/ 	.word	0x0000002e


	//----- nvinfo : EIATTR_FRAME_SIZE
	.align		4
.L_49:
        /*006c*/ 	.byte	0x04, 0x11
        /*006e*/ 	.short	(.L_51 - .L_50)
	.align		4
.L_50:
        /*0070*/ 	.word	index@(_ZN2at6native18elementwise_kernelILi128ELi2EZNS0_22gpu_kernel_impl_nocastIZZNS0_73_GLOBAL__N__c8866d80_35_SparseBinaryOpIntersectionKernel_cu_b2145a98_327142_sparse_binary_op_intersection_kernel_implINS3_18CUDAKernelLauncherENS3_36CUDAValueSelectionIntersectionKernelINS3_5MulOpEEElLl8EEEvRNS_6TensorERKS9_SC_RKSt6vectorIlSaIlEERKSt8optionalIS9_ESL_bbENKUlvE1_clEvEUllE_EEvRNS_18TensorIteratorBaseERKT_EUliE_EEviT1_)
        /*0074*/ 	.word	0x00000000


	//----- nvinfo : EIATTR_REGCOUNT
	.align		4
.L_51:
        /*0078*/ 	.byte	0x04, 0x2f
        /*007a*/ 	.short	(.L_53 - .L_52)
	.align		4
.L_52:
        /*007c*/ 	.word	index@(_ZN2at6native27unrolled_elementwise_kernelIZZNS0_73_GLOBAL__N__c8866d80_35_SparseBinaryOpIntersectionKernel_cu_b2145a98_327142_sparse_binary_op_intersection_kernel_implINS2_18CUDAKernelLauncherENS2_36CUDAValueSelectionIntersectionKernelINS2_5MulOpEEElLl8EEEvRNS_6TensorERKS8_SB_RKSt6vectorIlSaIlEERKSt8optionalIS8_ESK_bbENKUlvE1_clEvEUllE_St5arrayIPcLm2EELi4E23TrivialOffsetCalculatorILi1EjESR_NS0_6memory12LoadWithCastILi1EEENSS_13StoreWithCastILi1EEEEEviT_T0_T2_T3_T4_T5_)
        /*0080*/ 	.word	0x00000030


	//----- nvinfo : EIATTR_FRAME_SIZE
	.align		4
.L_53:
        /*0084*/ 	.byte	0x04, 0x11
        /*0086*/ 	.short	(.L_55 - .L_54)
	.align		4
.L_54:
        /*0088*/ 	.word	index@(_ZN2at6native27unrolled_elementwise_kernelIZZNS0_73_GLOBAL__N__c8866d80_35_SparseBinaryOpIntersectionKernel_cu_b2145a98_327142_sparse_binary_op_intersection_kernel_implINS2_18CUDAKernelLauncherENS2_36CUDAValueSelectionIntersectionKernelINS2_5MulOpEEElLl8EEEvRNS_6TensorERKS8_SB_RKSt6vectorIlSaIlEERKSt8optionalIS8_ESK_bbENKUlvE1_clEvEUllE_St5arrayIPcLm2EELi4E23TrivialOffsetCalculatorILi1EjESR_NS0_6memory12LoadWithCastILi1EEENSS_13StoreWithCastILi1EEEEEviT_T0_T2_T3_T4_T5_)
        /*008c*/ 	.word	0x00000068


	//----- nvinfo : EIATTR_REGCOUNT
	.align		4
.L_55:
        /*0090*/ 	.byte	0x04, 0x2f
        /*0092*/ 	.short	(.L_57 - .L_56)
	.align		4
.L_56:
        /*0094*/ 	.word	index@(_ZN2at6native18elementwise_kernelILi128ELi4EZNS0_15gpu_kernel_implIZZNS0_73_GLOBAL__N__c8866d80_35_SparseBinaryOpIntersectionKernel_cu_b2145a98_327142_sparse_binary_op_intersection_kernel_implINS3_18CUDAKernelLauncherENS3_36CUDAValueSelectionIntersectionKernelINS3_5MulOpEEElLl8EEEvRNS_6TensorERKS9_SC_RKSt6vectorIlSaIlEERKSt8optionalIS9_ESL_bbENKUlvE1_clEvEUllE_EEvRNS_18TensorIteratorBaseERKT_EUliE_EEviT1_)
        /*0098*/ 	.word	0x00000038


	//----- nvinfo : EIATTR_FRAME_SIZE
	.align		4
.L_57:
        /*009c*/ 	.byte	0x04, 0x11
        /*009e*/ 	.short	(.L_59 - .L_58)
	.align		4
.L_58:
        /*00a0*/ 	.word	index@(_ZN2at6native18elementwise_kernelILi128ELi4EZNS0_15gpu_kernel_implIZZNS0_73_GLOBAL__N__c8866d80_35_SparseBinaryOpIntersectionKernel_cu_b2145a98_327142_sparse_binary_op_intersection_kernel_implINS3_18CUDAKernelLauncherENS3_36CUDAValueSelectionIntersectionKernelINS3_5MulOpEEElLl8EEEvRNS_6TensorERKS9_SC_RKSt6vectorIlSaIlEERKSt8optionalIS9_ESL_bbENKUlvE1_clEvEUllE_EEvRNS_18TensorIteratorBaseERKT_EUliE_EEviT1_)
        /*00a4*/ 	.word	0x00000000


	//----- nvinfo : EIATTR_REGCOUNT
	.align		4
.L_59:
        /*00a8*/ 	.byte	0x04, 0x2f
        /*00aa*/ 	.short	(.L_61 - .L_60)
	.align		4
.L_60:
        /*00ac*/ 	.word	index@(_ZN2at6native29vectorized_elementwise_kernelILi8EZZNS0_73_GLOBAL__N__c8866d80_35_SparseBinaryOpIntersectionKernel_cu_b2145a98_327142_sparse_binary_op_intersection_kernel_implINS2_18CUDAKernelLauncherENS2_36CUDAValueSelectionIntersectionKernelINS2_5MulOpEEElLl8EEEvRNS_6TensorERKS8_SB_RKSt6vectorIlSaIlEERKSt8optionalIS8_ESK_bbENKUlvE3_clEvEUllE_St5arrayIPcLm2EEEEviT0_T1_)
        /*00b0*/ 	.word	0x00000030


	//----- nvinfo : EIATTR_FRAME_SIZE
	.align		4
.L_61:
        /*00b4*/ 	.byte	0x04, 0x11
        /*00b6*/ 	.short	(.L_63 - .L_62)
	.align		4
.L_62:
        /*00b8*/ 	.word	index@(_ZN2at6native29vectorized_elementwise_kernelILi8EZZNS0_73_GLOBAL__N__c8866d80_35_SparseBinaryOpIntersectionKernel_cu_b2145a98_327142_sparse_binary_op_intersection_kernel_implINS2_18CUDAKernelLauncherENS2_36CUDAValueSelectionIntersectionKernelINS2_5MulOpEEElLl8EEEvRNS_6TensorERKS8_SB_RKSt6vectorIlSaIlEERKSt8optionalIS8_ESK_bbENKUlvE3_clEvEUllE_St5arrayIPcLm2EEEEviT0_T1_)
        /*00bc*/ 	.word	0x00000120


	//----- nvinfo : EIATTR_REGCOUNT
	.align		4
.L_63:
        /*00c0*/ 	.byte	0x04, 0x2f
        /*00c2*/ 	.short	(.L_65 - .L_64)
	.align		4
.L_64:
        /*00c4*/ 	.word	index@(_ZN2at6native29vectorized_elementwise_kernelILi4EZZNS0_73_GLOBAL__N__c8866d80_35_SparseBinaryOpIntersectionKernel_cu_b2145a98_327142_sparse_binary_op_intersection_kernel_implINS2_18CUDAKernelLauncherENS2_36CUDAValueSelectionIntersectionKernelINS2_5MulOpEEElLl8EEEvRNS_6TensorERKS8_SB_RKSt6vectorIlSaIlEERKSt8optionalIS8_ESK_bbENKUlvE3_clEvEUllE_St5arrayIPcLm2EEEEviT0_T1_)
        /*00c8*/ 	.word	0x00000030


	//----- nvinfo : EIATTR_FRAME_SIZE
	.align		4
.L_65:
        /*00cc*/ 	.byte	0x04, 0x11
        /*00ce*/ 	.short	(.L_67 - .L_66)
	.align		4
.L_66:
        /*00d0*/ 	.word	index@(_ZN2at6native29vectorized_elementwise_kernelILi4EZZNS0_73_GLOBAL__N__c8866d80_35_SparseBinaryOpIntersectionKernel_cu_b2145a98_327142_sparse_binary_op_intersection_kernel_implINS2_18CUDAKernelLauncherENS2_36CUDAValueSelectionIntersectionKernelINS2_5MulOpEEElLl8EEEvRNS_6TensorERKS8_SB_RKSt6vectorIlSaIlEERKSt8optionalIS8_ESK_bbENKUlvE3_clEvEUllE_St5arrayIPcLm2EEEEviT0_T1_)
        /*00d4*/ 	.word	0x00000120


	//----- nvinfo : EIATTR_REGCOUNT
	.align		4
.L_67:
        /*00d8*/ 	.byte	0x04, 0x2f
        /*00da*/ 	.short	(.L_69 - .L_68)
	.align		4
.L_68:
        /*00dc*/ 	.word	index@(_ZN2at6native29vectorized_elementwise_kernelILi2EZZNS0_73_GLOBAL__N__c8866d80_35_SparseBinaryOpIntersectionKernel_cu_b2145a98_327142_sparse_binary_op_intersection_kernel_implINS2_18CUDAKernelLauncherENS2_36CUDAValueSelectionIntersectionKernelINS2_5MulOpEEElLl8EEEvRNS_6TensorERKS8_SB_RKSt6vectorIlSaIlEERKSt8optionalIS8_ESK_bbENKUlvE3_clEvEUllE_St5arrayIPcLm2EEEEviT0_T1_)
        /*00e0*/ 	.word	0x00000030


	//----- nvinfo : EIATTR_FRAME_SIZE
	.align		4
.L_69:
        /*00e4*/ 	.byte	0x04, 0x11
        /*00e6*/ 	.short	(.L_71 - .L_70)
	.align		4
.L_70:
        /*00e8*/ 	.word	index@(_ZN2at6native29vectorized_elementwise_kernelILi2EZZNS0_73_GLOBAL__N__c8866d80_35_SparseBinaryOpIntersectionKernel_cu_b2145a98_327142_sparse_binary_op_intersection_kernel_implINS2_18CUDAKernelLauncherENS2_36CUDAValueSelectionIntersectionKernelINS2_5MulOpEEElLl8EEEvRNS_6TensorERKS8_SB_RKSt6vectorIlSaIlEERKSt8optionalIS8_ESK_bbENKUlvE3_clEvEUllE_St5arrayIPcLm2EEEEviT0_T1_)
        /*00ec*/ 	.word	0x00000120


	//----- nvinfo : EIATTR_REGCOUNT
	.align		4
.L_71:
        /*00f0*/ 	.byte	0x04, 0x2f
        /*00f2*/ 	.short	(.L_73 - .L_72)
	.align		4
.L_72:
        /*00f4*/ 	.word	index@(_ZN2at6native27unrolled_elementwise_kernelIZZNS0_73_GLOBAL__N__c8866d80_35_SparseBinaryOpIntersectionKernel_cu_b2145a98_327142_sparse_binary_op_intersection_kernel_implINS2_18CUDAKernelLauncherENS2_36CUDAValueSelectionIntersectionKernelINS2_5MulOpEEElLl8EEEvRNS_6TensorERKS8_SB_RKSt6vectorIlSaIlEERKSt8optionalIS8_ESK_bbENKUlvE3_clEvEUllE_St5arrayIPcLm2EELi4E23TrivialOffsetCalculatorILi1EjESR_NS0_6memory15LoadWithoutCastENSS_16StoreWithoutCastEEEviT_T0_T2_T3_T4_T5_)
        /*00f8*/ 	.word	0x00000028


	//----- nvinfo : EIATTR_FRAME_SIZE
	.align		4
.L_73:
        /*00fc*/ 	.byte	0x04, 0x11
        /*00fe*/ 	.short	(.L_75 - .L_74)
	.align		4
.L_74:
        /*0100*/ 	.word	index@(_ZN2at6native27unrolled_elementwise_kernelIZZNS0_73_GLOBAL__N__c8866d80_35_SparseBinaryOpIntersectionKernel_cu_b2145a98_327142_sparse_binary_op_intersection_kernel_implINS2_18CUDAKernelLauncherENS2_36CUDAValueSelectionIntersectionKernelINS2_5MulOpEEElLl8EEEvRNS_6TensorERKS8_SB_RKSt6vectorIlSaIlEERKSt8optionalIS8_ESK_bbENKUlvE3_clEvEUllE_St5arrayIPcLm2EELi4E23TrivialOffsetCalculatorILi1EjESR_NS0_6memory15LoadWithoutCastENSS_16StoreWithoutCastEEEviT_T0_T2_T3_T4_T5_)
        /*0104*/ 	.word	0x00000090


	//----- nvinfo : EIATTR_REGCOUNT
	.align		4
.L_75:
        /*0108*/ 	.byte	0x04, 0x2f
        /*010a*/ 	.short	(.L_77 - .L_76)
	.align		4
.L_76:
        /*010c*/ 	.word	index@(_ZN2at6native18elementwise_kernelILi128ELi2EZNS0_22gpu_kernel_impl_nocastIZZNS0_73_GLOBAL__N__c8866d80_35_SparseBinaryOpIntersectionKernel_cu_b2145a98_327142_sparse_binary_op_intersection_kernel_implINS3_18CUDAKernelLauncherENS3_36CUDAValueSelectionIntersectionKernelINS3_5MulOpEEElLl8EEEvRNS_6TensorERKS9_SC_RKSt6vectorIlSaIlEERKSt8optionalIS9_ESL_bbENKUlvE3_clEvEUllE_EEvRNS_18TensorIteratorBaseERKT_EUliE_EEviT1_)
        /*0110*/ 	.word	0x00000036


	//----- nvinfo : EIATTR_FRAME_SIZE
	.align		4
.L_77:
        /*0114*/ 	.byte	0x04, 0x11
        /*0116*/ 	.short	(.L_79 - .L_78)
	.align		4
.L_78:
        /*0118*/ 	.word	index@(_ZN2at6native18elementwise_kernelILi128ELi2EZNS0_22gpu_kernel_impl_nocastIZZNS0_73_GLOBAL__N__c8866d80_35_SparseBinaryOpIntersectionKernel_cu_b2145a98_327142_sparse_binary_op_intersection_kernel_implINS3_18CUDAKernelLauncherENS3_36CUDAValueSelectionIntersectionKernelINS3_5MulOpEEElLl8EEEvRNS_6TensorERKS9_SC_RKSt6vectorIlSaIlEERKSt8optionalIS9_ESL_bbENKUlvE3_clEvEUllE_EEvRNS_18TensorIteratorBaseERKT_EUliE_EEviT1_)
        /*011c*/ 	.word	0x00000000


	//----- nvinfo : EIATTR_REGCOUNT
	.align		4
.L_79:
        /*0120*/ 	.byte	0x04, 0x2f
        /*0122*/ 	.short	(.L_81 - .L_80)
	.align		4
.L_80:
        /*0124*/ 	.word	index@(_ZN2at6native27unrolled_elementwise_kernelIZZNS0_73_GLOBAL__N__c8866d80_35_SparseBinaryOpIntersectionKernel_cu_b2145a98_327142_sparse_binary_op_intersection_kernel_implINS2_18CUDAKernelLauncherENS2_36CUDAValueSelectionIntersectionKernelINS2_5MulOpEEElLl8EEEvRNS_6TensorERKS8_SB_RKSt6vectorIlSaIlEERKSt8optionalIS8_ESK_bbENKUlvE3_clEvEUllE_St5arrayIPcLm2EELi4E23TrivialOffsetCalculatorILi1EjESR_NS0_6memory12LoadWithCastILi1EEENSS_13StoreWithCastILi1EEEEEviT_T0_T2_T3_T4_T5_)
        /*0128*/ 	.word	0x00000030


	//----- nvinfo : EIATTR_FRAME_SIZE
	.align		4
.L_81:
        /*012c*/ 	.byte	0x04, 0x11
        /*012e*/ 	.short	(.L_83 - .L_82)
	.align		4
.L_82:
        /*0130*/ 	.word	index@(_ZN2at6native27unrolled_elementwise_kernelIZZNS0_73_GLOBAL__N__c8866d80_35_SparseBinaryOpIntersectionKernel_cu_b2145a98_327142_sparse_binary_op_intersection_kernel_implINS2_18CUDAKernelLauncherENS2_36CUDAValueSelectionIntersectionKernelINS2_5MulOpEEElLl8EEEvRNS_6TensorERKS8_SB_RKSt6vectorIlSaIlEERKSt8optionalIS8_ESK_bbENKUlvE3_clEvEUllE_St5arrayIPcLm2EELi4E23TrivialOffsetCalculatorILi1EjESR_NS0_6memory12LoadWithCastILi1EEENSS_13StoreWithCastILi1EEEEEviT_T0_T2_T3_T4_T5_)
        /*0134*/ 	.word	0x00000090


	//----- nvinfo : EIATTR_REGCOUNT
	.align		4
.L_83:
        /*0138*/ 	.byte	0x04, 0x2f
        /*013a*/ 	.short	(.L_85 - .L_84)
	.align		4
.L_84:
        /*013c*/ 	.word	index@(_ZN2at6native18elementwise_kernelILi128ELi4EZNS0_15gpu_kernel_implIZZNS0_73_GLOBAL__N__c8866d80_35_SparseBinaryOpIntersectionKernel_cu_b2145a98_327142_sparse_binary_op_intersection_kernel_implINS3_18CUDAKernelLauncherENS3_36CUDAValueSelectionIntersectionKernelINS3_5MulOpEEElLl8EEEvRNS_6TensorERKS9_SC_RKSt6vectorIlSaIlEERKSt8optionalIS9_ESL_bbENKUlvE3_clEvEUllE_EEvRNS_18TensorIteratorBaseERKT_EUliE_EEviT1_)
        /*0140*/ 	.word	0x0000003e


	//----- nvinfo : EIATTR_FRAME_SIZE
	.align		4
.L_85:
        /*0144*/ 	.byte	0x04, 0x11
        /*0146*/ 	.short	(.L_87 - .L_86)
	.align		4
.L_86:
        /*0148*/ 	.word	index@(_ZN2at6native18elementwise_kernelILi128ELi4EZNS0_15gpu_kernel_implIZZNS0_73_GLOBAL__N__c8866d80_35_SparseBinaryOpIntersectionKernel_cu_b2145a98_327142_sparse_binary_op_intersection_kernel_implINS3_18CUDAKernelLauncherENS3_36CUDAValueSelectionIntersectionKernelINS3_5MulOpEEElLl8EEEvRNS_6TensorERKS9_SC_RKSt6vectorIlSaIlEERKSt8optionalIS9_ESL_bbENKUlvE3_clEvEUllE_EEvRNS_18TensorIteratorBaseERKT_EUliE_EEviT1_)
        /*014c*/ 	.word	0x00000000


	//----- nvinfo : EIATTR_REGCOUNT
	.align		4
.L_87:
        /*0150*/ 	.byte	0x04, 0x2f
        /*0152*/ 	.short	(.L_89 - .L_88)
	.align		4
.L_88:
        /*0154*/ 	.word	index@(_ZN2at6native29vectorized_elementwise_kernelILi8EZZNS0_73_GLOBAL__N__c8866d80_35_SparseBinaryOpIntersectionKernel_cu_b2145a98_327142_sparse_binary_op_intersection_kernel_implINS2_18CUDAKernelLauncherENS2_36CUDAValueSelectionIntersectionKernelINS2_5MulOpEEElLl0EEEvRNS_6TensorERKS8_SB_RKSt6vectorIlSaIlEERKSt8optionalIS8_ESK_bbENKUlvE1_clEvEUllE_St5arrayIPcLm2EEEEviT0_T1_)
        /*0158*/ 	.word	0x00000038


	//----- nvinfo : EIATTR_FRAME_SIZE
	.align		4
.L_89:
        /*015c*/ 	.byte	0x04, 0x11
        /*015e*/ 	.short	(.L_91 - .L_90)
	.align		4
.L_90:
        /*0160*/ 	.word	index@(_ZN2at6native29vectorized_elementwise_kernelILi8EZZNS0_73_GLOBAL__N__c8866d80_35_SparseBinaryOpIntersectionKernel_cu_b2145a98_327142_sparse_binary_op_intersection_kernel_implINS2_18CUDAKernelLauncherENS2_36CUDAValueSelectionIntersectionKernelINS2_5MulOpEEElLl0EEEvRNS_6TensorERKS8_SB_RKSt6vectorIlSaIlEERKSt8optionalIS8_ESK_bbENKUlvE1_clEvEUllE_St5arrayIPcLm2EEEEviT0_T1_)
        /*0164*/ 	.word	0x00000000


	//----- nvinfo : EIATTR_REGCOUNT
	.align		4
.L_91:
        /*0168*/ 	.byte	0x04, 0x2f
        /*016a*/ 	.short	(.L_93 - .L_92)
	.align		4
.L_92:
        /*016c*/ 	.word	index@(_ZN2at6native29vectorized_elementwise_kernelILi4EZZNS0_73_GLOBAL__N__c8866d80_35_SparseBinaryOpIntersectionKernel_cu_b2145a98_327142_sparse_binary_op_intersection_kernel_implINS2_18CUDAKernelLauncherENS2_36CUDAValueSelectionIntersectionKernelINS2_5MulOpEEElLl0EEEvRNS_6TensorERKS8_SB_RKSt6vectorIlSaIlEERKSt8optionalIS8_ESK_bbENKUlvE1_clEvEUllE_St5arrayIPcLm2EEEEviT0_T1_)
        /*0170*/ 	.word	0x00000038


	//----- nvinfo : EIATTR_FRAME_SIZE
	.align		4
.L_93:
        /*0174*/ 	.byte	0x04, 0x11
        /*0176*/ 	.short	(.L_95 - .L_94)
	.align		4
.L_94:
        /*0178*/ 	.word	index@(_ZN2at6native29vectorized_elementwise_kernelILi4EZZNS0_73_GLOBAL__N__c8866d80_35_SparseBinaryOpIntersectionKernel_cu_b2145a98_327142_sparse_binary_op_intersection_kernel_implINS2_18CUDAKernelLauncherENS2_36CUDAValueSelectionIntersectionKernelINS2_5MulOpEEElLl0EEEvRNS_6TensorERKS8_SB_RKSt6vectorIlSaIlEERKSt8optionalIS8_ESK_bbENKUlvE1_clEvEUllE_St5arrayIPcLm2EEEEviT0_T1_)
        /*017c*/ 	.word	0x00000000


	//----- nvinfo : EIATTR_REGCOUNT
	.align		4
.L_95:
        /*0180*/ 	.byte	0x04, 0x2f
        /*0182*/ 	.short	(.L_97 - .L_96)
	.align		4
.L_96:
        /*0184*/ 	.word	index@(_ZN2at6native29vectorized_elementwise_kernelILi2EZZNS0_73_GLOBAL__N__c8866d80_35_SparseBinaryOpIntersectionKernel_cu_b2145a98_327142_sparse_binary_op_intersection_kernel_implINS2_18CUDAKernelLauncherENS2_36CUDAValueSelectionIntersectionKernelINS2_5MulOpEEElLl0EEEvRNS_6TensorERKS8_SB_RKSt6vectorIlSaIlEERKSt8optionalIS8_ESK_bbENKUlvE1_clEvEUllE_St5arrayIPcLm2EEEEviT0_T1_)
        /*0188*/ 	.word	0x00000038


	//----- nvinfo : EIATTR_FRAME_SIZE
	.align		4
.L_97:
        /*018c*/ 	.byte	0x04, 0x11
        /*018e*/ 	.short	(.L_99 - .L_98)
	.align		4
.L_98:
        /*0190*/ 	.word	index@(_ZN2at6native29vectorized_elementwise_kernelILi2EZZNS0_73_GLOBAL__N__c8866d80_35_SparseBinaryOpIntersectionKernel_cu_b2145a98_327142_sparse_binary_op_intersection_kernel_implINS2_18CUDAKernelLauncherENS2_36CUDAValueSelectionIntersectionKernelINS2_5MulOpEEElLl0EEEvRNS_6TensorERKS8_SB_RKSt6vectorIlSaIlEERKSt8optionalIS8_ESK_bbENKUlvE1_clEvEUllE_St5arrayIPcLm2EEEEviT0_T1_)
        /*0194*/ 	.word	0x00000000


	//----- nvinfo : EIATTR_REGCOUNT
	.align		4
.L_99:
        /*0198*/ 	.byte	0x04, 0x2f
        /*019a*/ 	.short	(.L_101 - .L_100)
	.align		4
.L_100:
        /*019c*/ 	.word	index@(_ZN2at6native27unrolled_elementwise_kernelIZZNS0_73_GLOBAL__N__c8866d80_35_SparseBinaryOpIntersectionKernel_cu_b2145a98_327142_sparse_binary_op_intersection_kernel_implINS2_18CUDAKernelLauncherENS2_36CUDAValueSelectionIntersectionKernelINS2_5MulOpEEElLl0EEEvRNS_6TensorERKS8_SB_RKSt6vectorIlSaIlEERKSt8optionalIS8_ESK_bbENKUlvE1_clEvEUllE_St5arrayIPcLm2EELi4E23TrivialOffsetCalculatorILi1EjESR_NS0_6memory15LoadWithoutCastENSS_16StoreWithoutCastEEEviT_T0_T2_T3_T4_T5_)
        /*01a0*/ 	.word	0x00000020


	//----- nvinfo : EIATTR_FRAME_SIZE
	.align		4
.L_101:
        /*01a4*/ 	.byte	0x04, 0x11
        /*01a6*/ 	.short	(.L_103 - .L_102)
	.align		4
.L_102:
        /*01a8*/ 	.word	index@(_ZN2at6native27unrolled_elementwise_kernelIZZNS0_73_GLOBAL__N__c8866d80_35_SparseBinaryOpIntersectionKernel_cu_b2145a98_327142_sparse_binary_op_intersection_kernel_implINS2_18CUDAKernelLauncherENS2_36CUDAValueSelectionIntersectionKernelINS2_5MulOpEEElLl0EEEvRNS_6TensorERKS8_SB_RKSt6vectorIlSaIlEERKSt8optionalIS8_ESK_bbENKUlvE1_clEvEUllE_St5arrayIPcLm2EELi4E23TrivialOffsetCalculatorILi1EjESR_NS0_6memory15LoadWithoutCastENSS_16StoreWithoutCastEEEviT_T0_T2_T3_T4_T5_)
        /*01ac*/ 	.word	0x00000000


	//----- nvinfo : EIATTR_REGCOUNT
	.align		4
.L_103:
        /*01b0*/ 	.byte	0x04, 0x2f
        /*01b2*/ 	.short	(.L_105 - .L_104)
	.align		4
.L_104:
        /*01b4*/ 	.word	index@(_ZN2at6native18elementwise_kernelILi128ELi2EZNS0_22gpu_kernel_impl_nocastIZZNS0_73_GLOBAL__N__c8866d80_35_SparseBinaryOpIntersectionKernel_cu_b2145a98_327142_sparse_binary_op_intersection_kernel_implINS3_18CUDAKernelLauncherENS3_36CUDAValueSelectionIntersectionKernelINS3_5MulOpEEElLl0EEEvRNS_6TensorERKS9_SC_RKSt6vectorIlSaIlEERKSt8optionalIS9_ESL_bbENKUlvE1_clEvEUllE_EEvRNS_18TensorIteratorBaseERKT_EUliE_EEviT1_)
        /*01b8*/ 	.word	0x00000038


	//----- nvinfo : EIATTR_FRAME_SIZE
	.align		4
.L_105:
        /*01bc*/ 	.byte	0x04, 0x11
        /*01be*/ 	.short	(.L_107 - .L_106)
	.align		4
.L_106:
        /*01c0*/ 	.word	index@(_ZN2at6native18elementwise_kernelILi128ELi2EZNS0_22gpu_kernel_impl_nocastIZZNS0_73_GLOBAL__N__c8866d80_35_SparseBinaryOpIntersectionKernel_cu_b2145a98_327142_sparse_binary_op_intersection_kernel_implINS3_18CUDAKernelLauncherENS3_36CUDAValueSelectionIntersectionKernelINS3_5MulOpEEElLl0EEEvRNS_6TensorERKS9_SC_RKSt6vectorIlSaIlEERKSt8optionalIS9_ESL_bbENKUlvE1_clEvEUllE_EEvRNS_18TensorIteratorBaseERKT_EUliE_EEviT1_)
        /*01c4*/ 	.word	0x00000000


	//----- nvinfo : EIATTR_REGCOUNT
	.align		4
.L_107:
        /*01c8*/ 	.byte	0x04, 0x2f
        /*01ca*/ 	.short	(.L_109 - .L_108)
	.align		4
.L_108:
        /*01cc*/ 	.word	index@(_ZN2at6native27unrolled_elementwise_kernelIZZNS0_73_GLOBAL__N__c8866d80_35_SparseBinaryOpIntersectionKernel_cu_b2145a98_327142_sparse_binary_op_intersection_kernel_implINS2_18CUDAKernelLauncherENS2_36CUDAValueSelectionIntersectionKernelINS2_5MulOpEEElLl0EEEvRNS_6TensorERKS8_SB_RKSt6vectorIlSaIlEERKSt8optionalIS8_ESK_bbENKUlvE1_clEvEUllE_St5arrayIPcLm2EELi4E23TrivialOffsetCalculatorILi1EjESR_NS0_6memory12LoadWithCastILi1EEENSS_13StoreWithCastILi1EEEEEviT_T0_T2_T3_T4_T5_)
        /*01d0*/ 	.word	0x00000030


	//----- nvinfo : EIATTR_FRAME_SIZE
	.align		4
.L_109:
        /*01d4*/ 	.byte	0x04, 0x11
        /*01d6*/ 	.short	(.L_111 - .L_110)
	.align		4
.L_110:
        /*01d8*/ 	.word	index@(_ZN2at6native27unrolled_elementwise_kernelIZZNS0_73_GLOBAL__N__c8866d80_35_SparseBinaryOpIntersectionKernel_cu_b2145a98_327142_sparse_binary_op_intersection_kernel_implINS2_18CUDAKernelLauncherENS2_36CUDAValueSelectionIntersectionKernelINS2_5MulOpEEElLl0EEEvRNS_6TensorERKS8_SB_RKSt6vectorIlSaIlEERKSt8optionalIS8_ESK_bbENKUlvE1_clEvEUllE_St5arrayIPcLm2EELi4E23TrivialOffsetCalculatorILi1EjESR_NS0_6memory12LoadWithCastILi1EEENSS_13StoreWithCastILi1EEEEEviT_T0_T2_T3_T4_T5_)
        /*01dc*/ 	.word	0x00000000


	//----- nvinfo : EIATTR_REGCOUNT
	.align		4
.L_111:
        /*01e0*/ 	.byte	0x04, 0x2f
        /*01e2*/ 	.short	(.L_113 - .L_112)
	.align		4
.L_112:
        /*01e4*/ 	.word	index@(_ZN2at6native18elementwise_kernelILi128ELi4EZNS0_15gpu_kernel_implIZZNS0_73_GLOBAL__N__c8866d80_35_SparseBinaryOpIntersectionKernel_cu_b2145a98_327142_sparse_binary_op_intersection_kernel_implINS3_18CUDAKernelLauncherENS3_36CUDAValueSelectionIntersectionKernelINS3_5MulOpEEElLl0EEEvRNS_6TensorERKS9_SC_RKSt6vectorIlSaIlEERKSt8optionalIS9_ESL_bbENKUlvE1_clEvEUllE_EEvRNS_18TensorIteratorBaseERKT_EUliE_EEviT1_)
        /*01e8*/ 	.word	0x00000040


	//----- nvinfo : EIATTR_FRAME_SIZE
	.align		4
.L_113:
        /*01ec*/ 	.byte	0x04, 0x11
        /*01ee*/ 	.short	(.L_115 - .L_114)
	.align		4
.L_114:
        /*01f0*/ 	.word	index@(_ZN2at6native18elementwise_kernelILi128ELi4EZNS0_15gpu_kernel_implIZZNS0_73_GLOBAL__N__c8866d80_35_SparseBinaryOpIntersectionKernel_cu_b2145a98_327142_sparse_binary_op_intersection_kernel_implINS3_18CUDAKernelLauncherENS3_36CUDAValueSelectionIntersectionKernelINS3_5MulOpEEElLl0EEEvRNS_6TensorERKS9_SC_RKSt6vectorIlSaIlEERKSt8optionalIS9_ESL_bbENKUlvE1_clEvEUllE_EEvRNS_18TensorIteratorBaseERKT_EUliE_EEviT1_)
        /*01f4*/ 	.word	0x00000000


	//----- nvinfo : EIATTR_REGCOUNT
	.align		4
.L_115:
        /*01f8*/ 	.byte	0x04, 0x2f
        /*01fa*/ 	.short	(.L_117 - .L_116)
	.align		4
.L_116:
        /*01fc*/ 	.word	index@(_ZN2at6native29vectorized_elementwise_kernelILi8EZZNS0_73_GLOBAL__N__c8866d80_35_SparseBinaryOpIntersectionKernel_cu_b2145a98_327142_sparse_binary_op_intersection_kernel_implINS2_18CUDAKernelLauncherENS2_36CUDAValueSelectionIntersectionKernelINS2_5MulOpEEElLl0EEEvRNS_6TensorERKS8_SB_RKSt6vectorIlSaIlEERKSt8optionalIS8_ESK_bbENKUlvE3_clEvEUllE_St5arrayIPcLm2EEEEviT0_T1_)
        /*0200*/ 	.word	0x00000030


	//----- nvinfo : EIATTR_FRAME_SIZE
	.align		4
.L_117:
        /*0204*/ 	.byte	0x04, 0x11
        /*0206*/ 	.short	(.L_119 - .L_118)
	.align		4
.L_118:
        /*0208*/ 	.word	index@(_ZN2at6native29vectorized_elementwise_kernelILi8EZZNS0_73_GLOBAL__N__c8866d80_35_SparseBinaryOpIntersectionKernel_cu_b2145a98_327142_sparse_binary_op_intersection_kernel_implINS2_18CUDAKernelLauncherENS2_36CUDAValueSelectionIntersectionKernelINS2_5MulOpEEElLl0EEEvRNS_6TensorERKS8_SB_RKSt6vectorIlSaIlEERKSt8optionalIS8_ESK_bbENKUlvE3_clEvEUllE_St5arrayIPcLm2EEEEviT0_T1_)
        /*020c*/ 	.word	0x00000000


	//----- nvinfo : EIATTR_REGCOUNT
	.align		4
.L_119:
        /*0210*/ 	.byte	0x04, 0x2f
        /*0212*/ 	.short	(.L_121 - .L_120)
	.align		4
.L_120:
        /*0214*/ 	.word	index@(_ZN2at6native29vectorized_elementwise_kernelILi4EZZNS0_73_GLOBAL__N__c8866d80_35_SparseBinaryOpIntersectionKernel_cu_b2145a98_327142_sparse_binary_op_intersection_kernel_implINS2_18CUDAKernelLauncherENS2_36CUDAValueSelectionIntersectionKernelINS2_5MulOpEEElLl0EEEvRNS_6TensorERKS8_SB_RKSt6vectorIlSaIlEERKSt8optionalIS8_ESK_bbENKUlvE3_clEvEUllE_St5arrayIPcLm2EEEEviT0_T1_)
        /*0218*/ 	.word	0x00000030


	//----- nvinfo : EIATTR_FRAME_SIZE
	.align		4
.L_121:
        /*021c*/ 	.byte	0x04, 0x11
        /*021e*/ 	.short	(.L_123 - .L_122)
	.align		4
.L_122:
        /*0220*/ 	.word	index@(_ZN2at6native29vectorized_elementwise_kernelILi4EZZNS0_73_GLOBAL__N__c8866d80_35_SparseBinaryOpIntersectionKernel_cu_b2145a98_327142_sparse_binary_op_intersection_kernel_implINS2_18CUDAKernelLauncherENS2_36CUDAValueSelectionIntersectionKernelINS2_5MulOpEEElLl0EEEvRNS_6TensorERKS8_SB_RKSt6vectorIlSaIlEERKSt8optionalIS8_ESK_bbENKUlvE3_clEvEUllE_St5arrayIPcLm2EEEEviT0_T1_)
        /*0224*/ 	.word	0x00000000


	//----- nvinfo : EIATTR_REGCOUNT
	.align		4
.L_123:
        /*0228*/ 	.byte	0x04, 0x2f
        /*022a*/ 	.short	(.L_125 - .L_124)
	.align		4
.L_124:
        /*022c*/ 	.word	index@(_ZN2at6native29vectorized_elementwise_kernelILi2EZZNS0_73_GLOBAL__N__c8866d80_35_SparseBinaryOpIntersectionKernel_cu_b2145a98_327142_sparse_binary_op_intersection_kernel_implINS2_18CUDAKernelLauncherENS2_36CUDAValueSelectionIntersectionKernelINS2_5MulOpEEElLl0EEEvRNS_6TensorERKS8_SB_RKSt6vectorIlSaIlEERKSt8optionalIS8_ESK_bbENKUlvE3_clEvEUllE_St5arrayIPcLm2EEEEviT0_T1_)
        /*0230*/ 	.word	0x00000030


	//----- nvinfo : EIATTR_FRAME_SIZE
	.align		4
.L_125:
        /*0234*/ 	.byte	0x04, 0x11
        /*0236*/ 	.short	(.L_127 - .L_126)
	.align		4
.L_126:
        /*0238*/ 	.word	index@(_ZN2at6native29vectorized_elementwise_kernelILi2EZZNS0_73_GLOBAL__N__c8866d80_35_SparseBinaryOpIntersectionKernel_cu_b2145a98_327142_sparse_binary_op_intersection_kernel_implINS2_18CUDAKernelLauncherENS2_36CUDAValueSelectionIntersectionKernelINS2_5MulOpEEElLl0EEEvRNS_6TensorERKS8_SB_RKSt6vectorIlSaIlEERKSt8optionalIS8_ESK_bbENKUlvE3_clEvEUllE_St5arrayIPcLm2EEEEviT0_T1_)
        /*023c*/ 	.word	0x00000000


	//----- nvinfo : EIATTR_REGCOUNT
	.align		4
.L_127:
        /*0240*/ 	.byte	0x04, 0x2f
        /*0242*/ 	.short	(.L_129 - .L_128)
	.align		4
.L_128:
        /*0244*/ 	.word	index@(_ZN2at6native27unrolled_elementwise_kernelIZZNS0_73_GLOBAL__N__c8866d80_35_SparseBinaryOpIntersectionKernel_cu_b2145a98_327142_sparse_binary_op_intersection_kernel_implINS2_18CUDAKernelLauncherENS2_36CUDAValueSelectionIntersectionKernelINS2_5MulOpEEElLl0EEEvRNS_6TensorERKS8_SB_RKSt6vectorIlSaIlEERKSt8optionalIS8_ESK_bbENKUlvE3_clEvEUllE_St5arrayIPcLm2EELi4E23TrivialOffsetCalculatorILi1EjESR_NS0_6memory15LoadWithoutCastENSS_16StoreWithoutCastEEEviT_T0_T2_T3_T4_T5_)
        /*0248*/ 	.word	0x00000028


	//----- nvinfo : EIATTR_FRAME_SIZE
	.align		4
.L_129:
        /*024c*/ 	.byte	0x04, 0x11
        /*024e*/ 	.short	(.L_131 - .L_130)
	.align		4
.L_130:
        /*0250*/ 	.word	index@(_ZN2at6native27unrolled_elementwise_kernelIZZNS0_73_GLOBAL__N__c8866d80_35_SparseBinaryOpIntersectionKernel_cu_b2145a98_327142_sparse_binary_op_intersection_kernel_implINS2_18CUDAKernelLauncherENS2_36CUDAValueSelectionIntersectionKernelINS2_5MulOpEEElLl0EEEvRNS_6TensorERKS8_SB_RKSt6vectorIlSaIlEERKSt8optionalIS8_ESK_bbENKUlvE3_clEvEUllE_St5arrayIPcLm2EELi4E23TrivialOffsetCalculatorILi1EjESR_NS0_6memory15LoadWithoutCastENSS_16StoreWithoutCastEEEviT_T0_T2_T3_T4_T5_)
        /*0254*/ 	.word	0x00000000


	//----- nvinfo : EIATTR_REGCOUNT
	.align		4
.L_131:
        /*0258*/ 	.byte	0x04, 0x2f
        /*025a*/ 	.short	(.L_133 - .L_132)
	.align		4
.L_132:
        /*025c*/ 	.word	index@(_ZN2at6native18elementwise_kernelILi128ELi2EZNS0_22gpu_kernel_impl_nocastIZZNS0_73_GLOBAL__N__c8866d80_35_SparseBinaryOpIntersectionKernel_cu_b2145a98_327142_sparse_binary_op_intersection_kernel_implINS3_18CUDAKernelLauncherENS3_36CUDAValueSelectionIntersectionKernelINS3_5MulOpEEElLl0EEEvRNS_6TensorERKS9_SC_RKSt6vectorIlSaIlEERKSt8optionalIS9_ESL_bbENKUlvE3_clEvEUllE_EEvRNS_18TensorIteratorBaseERKT_EUliE_EEviT1_)
        /*0260*/ 	.word	0x00000040


	//----- nvinfo : EIATTR_FRAME_SIZE
	.align		4
.L_133:
        /*0264*/ 	.byte	0x04, 0x11
        /*0266*/ 	.short	(.L_135 - .L_134)
	.align		4
.L_134:
        /*0268*/ 	.word	index@(_ZN2at6native18elementwise_kernelILi128ELi2EZNS0_22gpu_kernel_impl_nocastIZZNS0_73_GLOBAL__N__c8866d80_35_SparseBinaryOpIntersectionKernel_cu_b2145a98_327142_sparse_binary_op_intersection_kernel_implINS3_18CUDAKernelLauncherENS3_36CUDAValueSelectionIntersectionKernelINS3_5MulOpEEElLl0EEEvRNS_6TensorERKS9_SC_RKSt6vectorIlSaIlEERKSt8optionalIS9_ESL_bbENKUlvE3_clEvEUllE_EEvRNS_18TensorIteratorBaseERKT_EUliE_EEviT1_)
        /*026c*/ 	.word	0x00000000


	//----- nvinfo : EIATTR_REGCOUNT
	.align		4
.L_135:
        /*0270*/ 	.byte	0x04, 0x2f
        /*0272*/ 	.short	(.L_137 - .L_136)
	.align		4
.L_136:
        /*0274*/ 	.word	index@(_ZN2at6native27unrolled_elementwise_kernelIZZNS0_73_GLOBAL__N__c8866d80_35_SparseBinaryOpIntersectionKernel_cu_b2145a98_327142_sparse_binary_op_intersection_kernel_implINS2_18CUDAKernelLauncherENS2_36CUDAValueSelectionIntersectionKernelINS2_5MulOpEEElLl0EEEvRNS_6TensorERKS8_SB_RKSt6vectorIlSaIlEERKSt8optionalIS8_ESK_bbENKUlvE3_clEvEUllE_St5arrayIPcLm2EELi4E23TrivialOffsetCalculatorILi1EjESR_NS0_6memory12LoadWithCastILi1EEENSS_13StoreWithCastILi1EEEEEviT_T0_T2_T3_T4_T5_)
        /*0278*/ 	.word	0x00000030


	//----- nvinfo : EIATTR_FRAME_SIZE
	.align		4
.L_137:
        /*027c*/ 	.byte	0x04, 0x11
        /*027e*/ 	.short	(.L_139 - .L_138)
	.align		4
.L_138:
        /*0280*/ 	.word	index@(_ZN2at6native27unrolled_elementwise_kernelIZZNS0_73_GLOBAL__N__c8866d80_35_SparseBinaryOpIntersectionKernel_cu_b2145a98_327142_sparse_binary_op_intersection_kernel_implINS2_18CUDAKernelLauncherENS2_36CUDAValueSelectionIntersectionKernelINS2_5MulOpEEElLl0EEEvRNS_6TensorERKS8_SB_RKSt6vectorIlSaIlEERKSt8optionalIS8_ESK_bbENKUlvE3_clEvEUllE_St5arrayIPcLm2EELi4E23TrivialOffsetCalculatorILi1EjESR_NS0_6memory12LoadWithCastILi1EEENSS_13StoreWithCastILi1EEEEEviT_T0_T2_T3_T4_T5_)
        /*0284*/ 	.word	0x00000000


	//----- nvinfo : EIATTR_REGCOUNT
	.align		4
.L_139:
        /*0288*/ 	.byte	0x04, 0x2f
        /*028a*/ 	.short	(.L_141 - .L_140)
	.align		4
.L_140:
        /*028c*/ 	.word	index@(_ZN2at6native18elementwise_kernelILi128ELi4EZNS0_15gpu_kernel_implIZZNS0_73_GLOBAL__N__c8866d80_35_SparseBinaryOpIntersectionKernel_cu_b2145a98_327142_sparse_binary_op_intersection_kernel_implINS3_18CUDAKernelLauncherENS3_36CUDAValueSelectionIntersectionKernelINS3_5MulOpEEElLl0EEEvRNS_6TensorERKS9_SC_RKSt6vectorIlSaIlEERKSt8optionalIS9_ESL_bbENKUlvE3_clEvEUllE_EEvRNS_18TensorIteratorBaseERKT_EUliE_EEviT1_)
        /*0290*/ 	.word	0x00000040


	//----- nvinfo : EIATTR_FRAME_SIZE
	.align		4
.L_141:
        /*0294*/ 	.byte	0x04, 0x11
        /*0296*/ 	.short	(.L_143 - .L_142)
	.align		4
.L_142:
        /*0298*/ 	.word	index@(_ZN2at6native18elementwise_kernelILi128ELi4EZNS0_15gpu_kernel_implIZZNS0_73_GLOBAL__N__c8866d80_35_SparseBinaryOpIntersectionKernel_cu_b2145a98_327142_sparse_binary_op_intersection_kernel_implINS3_18CUDAKernelLauncherENS3_36CUDAValueSelectionIntersectionKernelINS3_5MulOpEEElLl0EEEvRNS_6TensorERKS9_SC_RKSt6vectorIlSaIlEERKSt8optionalIS9_ESL_bbENKUlvE3_clEvEUllE_EEvRNS_18TensorIteratorBaseERKT_EUliE_EEviT1_)
        /*029c*/ 	.word	0x00000000


	//----- nvinfo : EIATTR_REGCOUNT
	.align		4
.L_143:
        /*02a0*/ 	.byte	0x04, 0x2f
        /*02a2*/ 	.short	(.L_145 - .L_144)
	.align		4
.L_144:
        /*02a4*/ 	.word	index@(_ZN2at6native29vectorized_elementwise_kernelILi8EZZNS0_73_GLOBAL__N__c8866d80_35_SparseBinaryOpIntersectionKernel_cu_b2145a98_327142_sparse_binary_op_intersection_kernel_implINS2_18CUDAKernelLauncherENS2_36CUDAValueSelectionIntersectionKernelINS2_9RhsProjOpEEElLl8EEEvRNS_6TensorERKS8_SB_RKSt6vectorIlSaIlEERKSt8optionalIS8_ESK_bbENKUlvE1_clEvEUllE_St5arrayIPcLm2EEEEviT0_T1_)
        /*02a8*/ 	.word	0x00000028


	//----- nvinfo : EIATTR_FRAME_SIZE
	.align		4
.L_145:
        /*02ac*/ 	.byte	0x04, 0x11
        /*02ae*/ 	.short	(.L_147 - .L_146)
	.align		4
.L_146:
        /*02b0*/ 	.word	index@(_ZN2at6native29vectorized_elementwise_kernelILi8EZZNS0_73_GLOBAL__N__c8866d80_35_SparseBinaryOpIntersectionKernel_cu_b2145a98_327142_sparse_binary_op_intersection_kernel_implINS2_18CUDAKernelLauncherENS2_36CUDAValueSelectionIntersectionKernelINS2_9RhsProjOpEEElLl8EEEvRNS_6TensorERKS8_SB_RKSt6vectorIlSaIlEERKSt8optionalIS8_ESK_bbENKUlvE1_clEvEUllE_St5arrayIPcLm2EEEEviT0_T1_)
        /*02b4*/ 	.word	0x00000068


	//----- nvinfo : EIATTR_REGCOUNT
	.align		4
.L_147:
        /*02b8*/ 	.byte	0x04, 0x2f
        /*02ba*/ 	.short	(.L_149 - .L_148)
	.align		4
.L_148:
        /*02bc*/ 	.word	index@(_ZN2at6native29vectorized_elementwise_kernelILi4EZZNS0_73_GLOBAL__N__c8866d80_35_SparseBinaryOpIntersectionKernel_cu_b2145a98_327142_sparse_binary_op_intersection_kernel_implINS2_18CUDAKernelLauncherENS2_36CUDAValueSelectionIntersectionKernelINS2_9RhsProjOpEEElLl8EEEvRNS_6TensorERKS8_SB_RKSt6vectorIlSaIlEERKSt8optionalIS8_ESK_bbENKUlvE1_clEvEUllE_St5arrayIPcLm2EEEEviT0_T1_)
        /*02c0*/ 	.word	0x00000028


	//----- nvinfo : EIATTR_FRAME_SIZE
	.align		4
.L_149:
        /*02c4*/ 	.byte	0x04, 0x11
        /*02c6*/ 	.short	(.L_151 - .L_150)
	.align		4
.L_150:
        /*02c8*/ 	.word	index@(_ZN2at6native29vectorized_elementwise_kernelILi4EZZNS0_73_GLOBAL__N__c8866d80_35_SparseBinaryOpIntersectionKernel_cu_b2145a98_327142_sparse_binary_op_intersection_kernel_implINS2_18CUDAKernelLauncherENS2_36CUDAValueSelectionIntersectionKernelINS2_9RhsProjOpEEElLl8EEEvRNS_6TensorERKS8_SB_RKSt6vectorIlSaIlEERKSt8optionalIS8_ESK_bbENKUlvE1_clEvEUllE_St5arrayIPcLm2EEEEviT0_T1_)
        /*02cc*/ 	.word	0x00000068


	//----- nvinfo : EIATTR_REGCOUNT
	.align		4
.L_151:
        /*02d0*/ 	.byte	0x04, 0x2f
        /*02d2*/ 	.short	(.L_153 - .L_152)
	.align		4
.L_152:
        /*02d4*/ 	.word	index@(_ZN2at6native29vectorized_elementwise_kernelILi2EZZNS0_73_GLOBAL__N__c8866d80_35_SparseBinaryOpIntersectionKernel_cu_b2145a98_327142_sparse_binary_op_intersection_kernel_implINS2_18CUDAKernelLauncherENS2_36CUDAValueSelectionIntersectionKernelINS2_9RhsProjOpEEElLl8EEEvRNS_6TensorERKS8_SB_RKSt6vectorIlSaIlEERKSt8optionalIS8_ESK_bbENKUlvE1_clEvEUllE_St5arrayIPcLm2EEEEviT0_T1_)
        /*02d8*/ 	.word	0x00000028


	//----- nvinfo : EIATTR_FRAME_SIZE
	.align		4
.L_153:
        /*02dc*/ 	.byte	0x04, 0x11
        /*02de*/ 	.short	(.L_155 - .L_154)
	.align		4
.L_154:
        /*02e0*/ 	.word	index@(_ZN2at6native29vectorized_elementwise_kernelILi2EZZNS0_73_GLOBAL__N__c8866d80_35_SparseBinaryOpIntersectionKernel_cu_b2145a98_327142_sparse_binary_op_intersection_kernel_implINS2_18CUDAKernelLauncherENS2_36CUDAValueSelectionIntersectionKernelINS2_9RhsProjOpEEElLl8EEEvRNS_6TensorERKS8_SB_RKSt6vectorIlSaIlEERKSt8optionalIS8_ESK_bbENKUlvE1_clEvEUllE_St5arrayIPcLm2EEEEviT0_T1_)
        /*02e4*/ 	.word	0x00000068


	//----- nvinfo : EIATTR_REGCOUNT
	.align		4
.L_155:
        /*02e8*/ 	.byte	0x04, 0x2f
        /*02ea*/ 	.short	(.L_157 - .L_156)
	.align		4
.L_156:
        /*02ec*/ 	.word	index@(_ZN2at6native27unrolled_elementwise_kernelIZZNS0_73_GLOBAL__N__c8866d80_35_SparseBinaryOpIntersectionKernel_cu_b2145a98_327142_sparse_binary_op_intersection_kernel_implINS2_18CUDAKernelLauncherENS2_36CUDAValueSelectionIntersectionKernelINS2_9RhsProjOpEEElLl8EEEvRNS_6TensorERKS8_SB_RKSt6vectorIlSaIlEERKSt8optionalIS8_ESK_bbENKUlvE1_clEvEUllE_St5arrayIPcLm2EELi4E23TrivialOffsetCalculatorILi1EjESR_NS0_6memory15LoadWithoutCastENSS_16StoreWithoutCastEEEviT_T0_T2_T3_T4_T5_)
        /*02f0*/ 	.word	0x00000020


	//----- nvinfo : EIATTR_FRAME_SIZE
	.align		4
.L_157:
        /*02f4*/ 	.byte	0x04, 0x11
        /*02f6*/ 	.short	(.L_159 - .L_158)
	.align		4
.L_158:
        /*02f8*/ 	.word	index@(_ZN2at6native27unrolled_elementwise_kernelIZZNS0_73_GLOBAL__N__c8866d80_35_SparseBinaryOpIntersectionKernel_cu_b2145a98_327142_sparse_binary_op_intersection_kernel_implINS2_18CUDAKernelLauncherENS2_36CUDAValueSelectionIntersectionKernelINS2_9RhsProjOpEEElLl8EEEvRNS_6TensorERKS8_SB_RKSt6vectorIlSaIlEERKSt8optionalIS8_ESK_bbENKUlvE1_clEvEUllE_St5arrayIPcLm2EELi4E23TrivialOffsetCalculatorILi1EjESR_NS0_6memory15LoadWithoutCastENSS_16StoreWithoutCastEEEviT_T0_T2_T3_T4_T5_)
        /*02fc*/ 	.word	0x00000068


	//----- nvinfo : EIATTR_REGCOUNT
	.align		4
.L_159:
        /*0300*/ 	.byte	0x04, 0x2f
        /*0302*/ 	.short	(.L_161 - .L_160)
	.align		4
.L_160:
        /*0304*/ 	.word	index@(_ZN2at6native18elementwise_kernelILi128ELi2EZNS0_22gpu_kernel_impl_nocastIZZNS0_73_GLOBAL__N__c8866d80_35_SparseBinaryOpIntersectionKernel_cu_b2145a98_327142_sparse_binary_op_intersection_kernel_implINS3_18CUDAKernelLauncherENS3_36CUDAValueSelectionIntersectionKernelINS3_9RhsProjOpEEElLl8EEEvRNS_6TensorERKS9_SC_RKSt6vectorIlSaIlEERKSt8optionalIS9_ESL_bbENKUlvE1_clEvEUllE_EEvRNS_18TensorIteratorBaseERKT_EUliE_EEviT1_)
        /*0308*/ 	.word	0x0000002e


	//----- nvinfo : EIATTR_FRAME_SIZE
	.align		4
.L_161:
        /*030c*/ 	.byte	0x04, 0x11
        /*030e*/ 	.short	(.L_163 - .L_162)
	.align		4
.L_162:
        /*0310*/ 	.word	index@(_ZN2at6native18elementwise_kernelILi128ELi2EZNS0_22gpu_kernel_impl_nocastIZZNS0_73_GLOBAL__N__c8866d80_35_SparseBinaryOpIntersectionKernel_cu_b2145a98_327142_sparse_binary_op_intersection_kernel_implINS3_18CUDAKernelLauncherENS3_36CUDAValueSelectionIntersectionKernelINS3_9RhsProjOpEEElLl8EEEvRNS_6TensorERKS9_SC_RKSt6vectorIlSaIlEERKSt8optionalIS9_ESL_bbENKUlvE1_clEvEUllE_EEvRNS_18TensorIteratorBaseERKT_EUliE_EEviT1_)
        /*0314*/ 	.word	0x00000000


	//----- nvinfo : EIATTR_REGCOUNT
	.align		4
.L_163:
        /*0318*/ 	.byte	0x04, 0x2f
        /*031a*/ 	.short	(.L_165 - .L_164)
	.align		4
.L_164:
        /*031c*/ 	.word	index@(_ZN2at6native27unrolled_elementwise_kernelIZZNS0_73_GLOBAL__N__c8866d80_35_SparseBinaryOpIntersectionKernel_cu_b2145a98_327142_sparse_binary_op_intersection_kernel_implINS2_18CUDAKernelLauncherENS2_36CUDAValueSelectionIntersectionKernelINS2_9RhsProjOpEEElLl8EEEvRNS_6TensorERKS8_SB_RKSt6vectorIlSaIlEERKSt8optionalIS8_ESK_bbENKUlvE1_clEvEUllE_St5arrayIPcLm2EELi4E23TrivialOffsetCalculatorILi1EjESR_NS0_6memory12LoadWithCastILi1EEENSS_13StoreWithCastILi1EEEEEviT_T0_T2_T3_T4_T5_)
        /*0320*/ 	.word	0x00000030


	//----- nvinfo : EIATTR_FRAME_SIZE
	.align		4
.L_165:
        /*0324*/ 	.byte	0x04, 0x11
        /*0326*/ 	.short	(.L_167 - .L_166)
	.align		4
.L_166:
        /*0328*/ 	.word	index@(_ZN2at6native27unrolled_elementwise_kernelIZZNS0_73_GLOBAL__N__c8866d80_35_SparseBinaryOpIntersectionKernel_cu_b2145a98_327142_sparse_binary_op_intersection_kernel_implINS2_18CUDAKernelLauncherENS2_36CUDAValueSelectionIntersectionKernelINS2_9RhsProjOpEEElLl8EEEvRNS_6TensorERKS8_SB_RKSt6vectorIlSaIlEERKSt8optionalIS8_ESK_bbENKUlvE1_clEvEUllE_St5arrayIPcLm2EELi4E23TrivialOffsetCalculatorILi1EjESR_NS0_6memory12LoadWithCastILi1EEENSS_13StoreWithCastILi1EEEEEviT_T0_T2_T3_T4_T5_)
        /*032c*/ 	.word	0x00000068


	//----- nvinfo : EIATTR_REGCOUNT
	.align		4
.L_167:
        /*0330*/ 	.byte	0x04, 0x2f
        /*0332*/ 	.short	(.L_169 - .L_168)
	.align		4
.L_168:
        /*0334*/ 	.word	index@(_ZN2at6native18elementwise_kernelILi128ELi4EZNS0_15gpu_kernel_implIZZNS0_73_GLOBAL__N__c8866d80_35_SparseBinaryOpIntersectionKernel_cu_b2145a98_327142_sparse_binary_op_intersection_kernel_implINS3_18CUDAKernelLauncherENS3_36CUDAValueSelectionIntersectionKernelINS3_9RhsProjOpEEElLl8EEEvRNS_6TensorERKS9_SC_RKSt6vectorIlSaIlEERKSt8optionalIS9_ESL_bbENKUlvE1_clEvEUllE_EEvRNS_18TensorIteratorBaseERKT_EUliE_EEviT1_)
        /*0338*/ 	.word	0x00000038


	//----- nvinfo : EIATTR_FRAME_SIZE
	.align		4
.L_169:
        /*033c*/ 	.byte	0x04, 0x11
        /*033e*/ 	.short	(.L_171 - .L_170)
	.align		4
.L_170:
        /*0340*/ 	.word	index@(_ZN2at6native18elementwise_kernelILi128ELi4EZNS0_15gpu_kernel_implIZZNS0_73_GLOBAL__N__c8866d80_35_SparseBinaryOpIntersectionKernel_cu_b2145a98_327142_sparse_binary_op_intersection_kernel_implINS3_18CUDAKernelLauncherENS3_36CUDAValueSelectionIntersectionKernelINS3_9RhsProjOpEEElLl8EEEvRNS_6TensorERKS9_SC_RKSt6vectorIlSaIlEERKSt8optionalIS9_ESL_bbENKUlvE1_clEvEUllE_EEvRNS_18TensorIteratorBaseERKT_EUliE_EEviT1_)
        /*0344*/ 	.word	0x00000000


	//----- nvinfo : EIATTR_REGCOUNT
	.align		4
.L_171:
        /*0348*/ 	.byte	0x04, 0x2f
        /*034a*/ 	.short	(.L_173 - .L_172)
	.align		4
.L_172:
        /*034c*/ 	.word	index@(_ZN2at6native29vectorized_elementwise_kernelILi8EZZNS0_73_GLOBAL__N__c8866d80_35_SparseBinaryOpIntersectionKernel_cu_b2145a98_327142_sparse_binary_op_intersection_kernel_implINS2_18CUDAKernelLauncherENS2_36CUDAValueSelectionIntersectionKernelINS2_9RhsProjOpEEElLl8EEEvRNS_6TensorERKS8_SB_RKSt6vectorIlSaIlEERKSt8optionalIS8_ESK_bbENKUlvE3_clEvEUllE_St5arrayIPcLm2EEEEviT0_T1_)
        /*0350*/ 	.word	0x00000030


	//----- nvinfo : EIATTR_FRAME_SIZE
	.align		4
.L_173:
        /*0354*/ 	.byte	0x04, 0x11
        /*0356*/ 	.short	(.L_175 - .L_174)
	.align		4
.L_174:
        /*0358*/ 	.word	index@(_ZN2at6native29vectorized_elementwise_kernelILi8EZZNS0_73_GLOBAL__N__c8866d80_35_SparseBinaryOpIntersectionKernel_cu_b2145a98_327142_sparse_binary_op_intersection_kernel_implINS2_18CUDAKernelLauncherENS2_36CUDAValueSelectionIntersectionKernelINS2_9RhsProjOpEEElLl8EEEvRNS_6TensorERKS8_SB_RKSt6vectorIlSaIlEERKSt8optionalIS8_ESK_bbENKUlvE3_clEvEUllE_St5arrayIPcLm2EEEEviT0_T1_)
        /*035c*/ 	.word	0x00000120


	//----- nvinfo : EIATTR_REGCOUNT
	.align		4
.L_175:
        /*0360*/ 	.byte	0x04, 0x2f
        /*0362*/ 	.short	(.L_177 - .L_176)
	.align		4
.L_176:
        /*0364*/ 	.word	index@(_ZN2at6native29vectorized_elementwise_kernelILi4EZZNS0_73_GLOBAL__N__c8866d80_35_SparseBinaryOpIntersectionKernel_cu_b2145a98_327142_sparse_binary_op_intersection_kernel_implINS2_18CUDAKernelLauncherENS2_36CUDAValueSelectionIntersectionKernelINS2_9RhsProjOpEEElLl8EEEvRNS_6TensorERKS8_SB_RKSt6vectorIlSaIlEERKSt8optionalIS8_ESK_bbENKUlvE3_clEvEUllE_St5arrayIPcLm2EEEEviT0_T1_)
        /*0368*/ 	.word	0x00000030


	//----- nvinfo : EIATTR_FRAME_SIZE
	.align		4
.L_177:
        /*036c*/ 	.byte	0x04, 0x11
        /*036e*/ 	.short	(.L_179 - .L_178)
	.align		4
.L_178:
        /*0370*/ 	.word	index@(_ZN2at6native29vectorized_elementwise_kernelILi4EZZNS0_73_GLOBAL__N__c8866d80_35_SparseBinaryOpIntersectionKernel_cu_b2145a98_327142_sparse_binary_op_intersection_kernel_implINS2_18CUDAKernelLauncherENS2_36CUDAValueSelectionIntersectionKernelINS2_9RhsProjOpEEElLl8EEEvRNS_6TensorERKS8_SB_RKSt6vectorIlSaIlEERKSt8optionalIS8_ESK_bbENKUlvE3_clEvEUllE_St5arrayIPcLm2EEEEviT0_T1_)
        /*0374*/ 	.word	0x00000120


	//----- nvinfo : EIATTR_REGCOUNT
	.align		4
.L_179:
        /*0378*/ 	.byte	0x04, 0x2f
        /*037a*/ 	.short	(.L_181 - .L_180)
	.align		4
.L_180:
        /*037c*/ 	.word	index@(_ZN2at6native29vectorized_elementwise_kernelILi2EZZNS0_73_GLOBAL__N__c8866d80_35_SparseBinaryOpIntersectionKernel_cu_b2145a98_327142_sparse_binary_op_intersection_kernel_implINS2_18CUDAKernelLauncherENS2_36CUDAValueSelectionIntersectionKernelINS2_9RhsProjOpEEElLl8EEEvRNS_6TensorERKS8_SB_RKSt6vectorIlSaIlEERKSt8optionalIS8_ESK_bbENKUlvE3_clEvEUllE_St5arrayIPcLm2EEEEviT0_T1_)
        /*0380*/ 	.word	0x00000030


	//----- nvinfo : EIATTR_FRAME_SIZE
	.align		4
.L_181:
        /*0384*/ 	.byte	0x04, 0x11
        /*0386*/ 	.short	(.L_183 - .L_182)
	.align		4
.L_182:
        /*0388*/ 	.word	index@(_ZN2at6native29vectorized_elementwise_kernelILi2EZZNS0_73_GLOBAL__N__c8866d80_35_SparseBinaryOpIntersectionKernel_cu_b2145a98_327142_sparse_binary_op_intersection_kernel_implINS2_18CUDAKernelLauncherENS2_36CUDAValueSelectionIntersectionKernelINS2_9RhsProjOpEEElLl8EEEvRNS_6TensorERKS8_SB_RKSt6vectorIlSaIlEERKSt8optionalIS8_ESK_bbENKUlvE3_clEvEUllE_St5arrayIPcLm2EEEEviT0_T1_)
        /*038c*/ 	.word	0x00000120


	//----- nvinfo : EIATTR_REGCOUNT
	.align		4
.L_183:
        /*0390*/ 	.byte	0x04, 0x2f
        /*0392*/ 	.short	(.L_185 - .L_184)
	.align		4
.L_184:
        /*0394*/ 	.word	index@(_ZN2at6native27unrolled_elementwise_kernelIZZNS0_73_GLOBAL__N__c8866d80_35_SparseBinaryOpIntersectionKernel_cu_b2145a98_327142_sparse_binary_op_intersection_kernel_implINS2_18CUDAKernelLauncherENS2_36CUDAValueSelectionIntersectionKernelINS2_9RhsProjOpEEElLl8EEEvRNS_6TensorERKS8_SB_RKSt6vectorIlSaIlEERKSt8optionalIS8_ESK_bbENKUlvE3_clEvEUllE_St5arrayIPcLm2EELi4E23TrivialOffsetCalculatorILi1EjESR_NS0_6memory15LoadWithoutCastENSS_16StoreWithoutCastEEEviT_T0_T2_T3_T4_T5_)
        /*0398*/ 	.word	0x00000028


	//----- nvinfo : EIATTR_FRAME_SIZE
	.align		4
.L_185:
        /*039c*/ 	.byte	0x04, 0x11
        /*039e*/ 	.short	(.L_187 - .L_186)
	.align		4
.L_186:
        /*03a0*/ 	.word	index@(_ZN2at6native27unrolled_elementwise_kernelIZZNS0_73_GLOBAL__N__c8866d80_35_SparseBinaryOpIntersectionKernel_cu_b2145a98_327142_sparse_binary_op_intersection_kernel_implINS2_18CUDAKernelLauncherENS2_36CUDAValueSelectionIntersectionKernelINS2_9RhsProjOpEEElLl8EEEvRNS_6TensorERKS8_SB_RKSt6vectorIlSaIlEERKSt8optionalIS8_ESK_bbENKUlvE3_clEvEUllE_St5arrayIPcLm2EELi4E23TrivialOffsetCalculatorILi1EjESR_NS0_6memory15LoadWithoutCastENSS_16StoreWithoutCastEEEviT_T0_T2_T3_T4_T5_)
        /*03a4*/ 	.word	0x00000090


	//----- nvinfo : EIATTR_REGCOUNT
	.align		4
.L_187:
        /*03a8*/ 	.byte	0x04, 0x2f
        /*03aa*/ 	.short	(.L_189 - .L_188)
	.align		4
.L_188:
        /*03ac*/ 	.word	index@(_ZN2at6native18elementwise_kernelILi128ELi2EZNS0_22gpu_kernel_impl_nocastIZZNS0_73_GLOBAL__N__c8866d80_35_SparseBinaryOpIntersectionKernel_cu_b2145a98_327142_sparse_binary_op_intersection_kernel_implINS3_18CUDAKernelLauncherENS3_36CUDAValueSelectionIntersectionKernelINS3_9RhsProjOpEEElLl8EEEvRNS_6TensorERKS9_SC_RKSt6vectorIlSaIlEERKSt8optionalIS9_ESL_bbENKUlvE3_clEvEUllE_EEvRNS_18TensorIteratorBaseERKT_EUliE_EEviT1_)
        /*03b0*/ 	.word	0x00000036


	//----- nvinfo : EIATTR_FRAME_SIZE
	.align		4
.L_189:
        /*03b4*/ 	.byte	0x04, 0x11
        /*03b6*/ 	.short	(.L_191 - .L_190)
	.align		4
.L_190:
        /*03b8*/ 	.word	index@(_ZN2at6native18elementwise_kernelILi128ELi2EZNS0_22gpu_kernel_impl_nocastIZZNS0_73_GLOBAL__N__c8866d80_35_SparseBinaryOpIntersectionKernel_cu_b2145a98_327142_sparse_binary_op_intersection_kernel_implINS3_18CUDAKernelLauncherENS3_36CUDAValueSelectionIntersectionKernelINS3_9RhsProjOpEEElLl8EEEvRNS_6TensorERKS9_SC_RKSt6vectorIlSaIlEERKSt8optionalIS9_ESL_bbENKUlvE3_clEvEUllE_EEvRNS_18TensorIteratorBaseERKT_EUliE_EEviT1_)
        /*03bc*/ 	.word	0x00000000


	//----- nvinfo : EIATTR_REGCOUNT
	.align		4
.L_191:
        /*03c0*/ 	.byte	0x04, 0x2f
        /*03c2*/ 	.short	(.L_193 - .L_192)
	.align		4
.L_192:
        /*03c4*/ 	.word	index@(_ZN2at6native27unrolled_elementwise_kernelIZZNS0_73_GLOBAL__N__c8866d80_35_SparseBinaryOpIntersectionKernel_cu_b2145a98_327142_sparse_binary_op_intersection_kernel_implINS2_18CUDAKernelLauncherENS2_36CUDAValueSelectionIntersectionKernelINS2_9RhsProjOpEEElLl8EEEvRNS_6TensorERKS8_SB_RKSt6vectorIlSaIlEERKSt8optionalIS8_ESK_bbENKUlvE3_clEvEUllE_St5arrayIPcLm2EELi4E23TrivialOffsetCalculatorILi1EjESR_NS0_6memory12LoadWithCastILi1EEENSS_13StoreWithCastILi1EEEEEviT_T0_T2_T3_T4_T5_)
        /*03c8*/ 	.word	0x00000030


	//----- nvinfo : EIATTR_FRAME_SIZE
	.align		4
.L_193:
        /*03cc*/ 	.byte	0x04, 0x11
        /*03ce*/ 	.short	(.L_195 - .L_194)
	.align		4
.L_194:
        /*03d0*/ 	.word	index@(_ZN2at6native27unrolled_elementwise_kernelIZZNS0_73_GLOBAL__N__c8866d80_35_SparseBinaryOpIntersectionKernel_cu_b2145a98_327142_sparse_binary_op_intersection_kernel_implINS2_18CUDAKernelLauncherENS2_36CUDAValueSelectionIntersectionKernelINS2_9RhsProjOpEEElLl8EEEvRNS_6TensorERKS8_SB_RKSt6vectorIlSaIlEERKSt8optionalIS8_ESK_bbENKUlvE3_clEvEUllE_St5arrayIPcLm2EELi4E23TrivialOffsetCalculatorILi1EjESR_NS0_6memory12LoadWithCastILi1EEENSS_13StoreWithCastILi1EEEEEviT_T0_T2_T3_T4_T5_)
        /*03d4*/ 	.word	0x00000090


	//----- nvinfo : EIATTR_REGCOUNT
	.align		4
.L_195:
        /*03d8*/ 	.byte	0x04, 0x2f
        /*03da*/ 	.short	(.L_197 - .L_196)
	.align		4
.L_196:
        /*03dc*/ 	.word	index@(_ZN2at6native18elementwise_kernelILi128ELi4EZNS0_15gpu_kernel_implIZZNS0_73_GLOBAL__N__c8866d80_35_SparseBinaryOpIntersectionKernel_cu_b2145a98_327142_sparse_binary_op_intersection_kernel_implINS3_18CUDAKernelLauncherENS3_36CUDAValueSelectionIntersectionKernelINS3_9RhsProjOpEEElLl8EEEvRNS_6TensorERKS9_SC_RKSt6vectorIlSaIlEERKSt8optionalIS9_ESL_bbENKUlvE3_clEvEUllE_EEvRNS_18TensorIteratorBaseERKT_EUliE_EEviT1_)
        /*03e0*/ 	.word	0x0000003e


	//----- nvinfo : EIATTR_FRAME_SIZE
	.align		4
.L_197:
        /*03e4*/ 	.byte	0x04, 0x11
        /*03e6*/ 	.short	(.L_199 - .L_198)
	.align		4
.L_198:
        /*03e8*/ 	.word	index@(_ZN2at6native18elementwise_kernelILi128ELi4EZNS0_15gpu_kernel_implIZZNS0_73_GLOBAL__N__c8866d80_35_SparseBinaryOpIntersectionKernel_cu_b2145a98_327142_sparse_binary_op_intersection_kernel_implINS3_18CUDAKernelLauncherENS3_36CUDAValueSelectionIntersectionKernelINS3_9RhsProjOpEEElLl8EEEvRNS_6TensorERKS9_SC_RKSt6vectorIlSaIlEERKSt8optionalIS9_ESL_bbENKUlvE3_clEvEUllE_EEvRNS_18TensorIteratorBaseERKT_EUliE_EEviT1_)
        /*03ec*/ 	.word	0x00000000


	//----- nvinfo : EIATTR_REGCOUNT
	.align		4
.L_199:
        /*03f0*/ 	.byte	0x04, 0x2f
        /*03f2*/ 	.short	(.L_201 - .L_200)
	.align		4
.L_200:
        /*03f4*/ 	.word	index@(_ZN2at6native29vectorized_elementwise_kernelILi8EZZNS0_73_GLOBAL__N__c8866d80_35_SparseBinaryOpIntersectionKernel_cu_b2145a98_327142_sparse_binary_op_intersection_kernel_implINS2_18CUDAKernelLauncherENS2_36CUDAValueSelectionIntersectionKernelINS2_9RhsProjOpEEElLl0EEEvRNS_6TensorERKS8_SB_RKSt6vectorIlSaIlEERKSt8optionalIS8_ESK_bbENKUlvE1_clEvEUllE_St5arrayIPcLm2EEEEviT0_T1_)
        /*03f8*/ 	.word	0x00000038


	//----- nvinfo : EIATTR_FRAME_SIZE
	.align		4
.L_201:
        /*03fc*/ 	.byte	0x04, 0x11
        /*03fe*/ 	.short	(.L_203 - .L_202)
	.align		4
.L_202:
        /*0400*/ 	.word	index@(_ZN2at6native29vectorized_elementwise_kernelILi8EZZNS0_73_GLOBAL__N__c8866d80_35_SparseBinaryOpIntersectionKernel_cu_b2145a98_327142_sparse_binary_op_intersection_kernel_implINS2_18CUDAKernelLauncherENS2_36CUDAValueSelectionIntersectionKernelINS2_9RhsProjOpEEElLl0EEEvRNS_6TensorERKS8_SB_RKSt6vectorIlSaIlEERKSt8optionalIS8_ESK_bbENKUlvE1_clEvEUllE_St5arrayIPcLm2EEEEviT0_T1_)
        /*0404*/ 	.word	0x00000000


	//----- nvinfo : EIATTR_REGCOUNT
	.align		4
.L_203:
        /*0408*/ 	.byte	0x04, 0x2f
        /*040a*/ 	.short	(.L_205 - .L_204)
	.align		4
.L_204:
        /*040c*/ 	.word	index@(_ZN2at6native29vectorized_elementwise_kernelILi4EZZNS0_73_GLOBAL__N__c8866d80_35_SparseBinaryOpIntersectionKernel_cu_b2145a98_327142_sparse_binary_op_intersection_kernel_implINS2_18CUDAKernelLauncherENS2_36CUDAValueSelectionIntersectionKernelINS2_9RhsProjOpEEElLl0EEEvRNS_6TensorERKS8_SB_RKSt6vectorIlSaIlEERKSt8optionalIS8_ESK_bbENKUlvE1_clEvEUllE_St5arrayIPcLm2EEEEviT0_T1_)
        /*0410*/ 	.word	0x00000038


	//----- nvinfo : EIATTR_FRAME_SIZE
	.align		4
.L_205:
        /*0414*/ 	.byte	0x04, 0x11
        /*0416*/ 	.short	(.L_207 - .L_206)
	.align		4
.L_206:
        /*0418*/ 	.word	index@(_ZN2at6native29vectorized_elementwise_kernelILi4EZZNS0_73_GLOBAL__N__c8866d80_35_SparseBinaryOpIntersectionKernel_cu_b2145a98_327142_sparse_binary_op_intersection_kernel_implINS2_18CUDAKernelLauncherENS2_36CUDAValueSelectionIntersectionKernelINS2_9RhsProjOpEEElLl0EEEvRNS_6TensorERKS8_SB_RKSt6vectorIlSaIlEERKSt8optionalIS8_ESK_bbENKUlvE1_clEvEUllE_St5arrayIPcLm2EEEEviT0_T1_)
        /*041c*/ 	.word	0x00000000


	//----- nvinfo : EIATTR_REGCOUNT
	.align		4
.L_207:
        /*0420*/ 	.byte	0x04, 0x2f
        /*0422*/ 	.short	(.L_209 - .L_208)
	.align		4
.L_208:
        /*0424*/ 	.word	index@(_ZN2at6native29vectorized_elementwise_kernelILi2EZZNS0_73_GLOBAL__N__c8866d80_35_SparseBinaryOpIntersectionKernel_cu_b2145a98_327142_sparse_binary_op_intersection_kernel_implINS2_18CUDAKernelLauncherENS2_36CUDAValueSelectionIntersectionKernelINS2_9RhsProjOpEEElLl0EEEvRNS_6TensorERKS8_SB_RKSt6vectorIlSaIlEERKSt8optionalIS8_ESK_bbENKUlvE1_clEvEUllE_St5arrayIPcLm2EEEEviT0_T1_)
        /*0428*/ 	.word	0x00000038


	//----- nvinfo : EIATTR_FRAME_SIZE
	.align		4
.L_209:
        /*042c*/ 	.byte	0x04, 0x11
        /*042e*/ 	.short	(.L_211 - .L_210)
	.align		4
.L_210:
        /*0430*/ 	.word	index@(_ZN2at6native29vectorized_elementwise_kernelILi2EZZNS0_73_GLOBAL__N__c8866d80_35_SparseBinaryOpIntersectionKernel_cu_b2145a98_327142_sparse_binary_op_intersection_kernel_implINS2_18CUDAKernelLauncherENS2_36CUDAValueSelectionIntersectionKernelINS2_9RhsProjOpEEElLl0EEEvRNS_6TensorERKS8_SB_RKSt6vectorIlSaIlEERKSt8optionalIS8_ESK_bbENKUlvE1_clEvEUllE_St5arrayIPcLm2EEEEviT0_T1_)
        /*0434*/ 	.word	0x00000000


	//----- nvinfo : EIATTR_REGCOUNT
	.align		4
.L_211:
        /*0438*/ 	.byte	0x04, 0x2f
        /*043a*/ 	.short	(.L_213 - .L_212)
	.align		4
.L_212:
        /*043c*/ 	.word	index@(_ZN2at6native27unrolled_elementwise_kernelIZZNS0_73_GLOBAL__N__c8866d80_35_SparseBinaryOpIntersectionKernel_cu_b2145a98_327142_sparse_binary_op_intersection_kernel_implINS2_18CUDAKernelLauncherENS2_36CUDAValueSelectionIntersectionKernelINS2_9RhsProjOpEEElLl0EEEvRNS_6TensorERKS8_SB_RKSt6vectorIlSaIlEERKSt8optionalIS8_ESK_bbENKUlvE1_clEvEUllE_St5arrayIPcLm2EELi4E23TrivialOffsetCalculatorILi1EjESR_NS0_6memory15LoadWithoutCastENSS_16StoreWithoutCastEEEviT_T0_T2_T3_T4_T5_)
        /*0440*/ 	.word	0x00000020


	//----- nvinfo : EIATTR_FRAME_SIZE
	.align		4
.L_213:
        /*0444*/ 	.byte	0x04, 0x11
        /*0446*/ 	.short	(.L_215 - .L_214)
	.align		4
.L_214:
        /*0448*/ 	.word	index@(_ZN2at6native27unrolled_elementwise_kernelIZZNS0_73_GLOBAL__N__c8866d80_35_SparseBinaryOpIntersectionKernel_cu_b2145a98_327142_sparse_binary_op_intersection_kernel_implINS2_18CUDAKernelLauncherENS2_36CUDAValueSelectionIntersectionKernelINS2_9RhsProjOpEEElLl0EEEvRNS_6TensorERKS8_SB_RKSt6vectorIlSaIlEERKSt8optionalIS8_ESK_bbENKUlvE1_clEvEUllE_St5arrayIPcLm2EELi4E23TrivialOffsetCalculatorILi1EjESR_NS0_6memory15LoadWithoutCastENSS_16StoreWithoutCastEEEviT_T0_T2_T3_T4_T5_)
        /*044c*/ 	.word	0x00000000


	//----- nvinfo : EIATTR_REGCOUNT
	.align		4
.L_215:
        /*0450*/ 	.byte	0x04, 0x2f
        /*0452*/ 	.short	(.L_217 - .L_216)
	.align		4
.L_216:
        /*0454*/ 	.word	index@(_ZN2at6native18elementwise_kernelILi128ELi2EZNS0_22gpu_kernel_impl_nocastIZZNS0_73_GLOBAL__N__c8866d80_35_SparseBinaryOpIntersectionKernel_cu_b2145a98_327142_sparse_binary_op_intersection_kernel_implINS3_18CUDAKernelLauncherENS3_36CUDAValueSelectionIntersectionKernelINS3_9RhsProjOpEEElLl0EEEvRNS_6TensorERKS9_SC_RKSt6vectorIlSaIlEERKSt8optionalIS9_ESL_bbENKUlvE1_clEvEUllE_EEvRNS_18TensorIteratorBaseERKT_EUliE_EEviT1_)
        /*0458*/ 	.word	0x00000038


	//----- nvinfo : EIATTR_FRAME_SIZE
	.align		4
.L_217:
        /*045c*/ 	.byte	0x04, 0x11
        /*045e*/ 	.short	(.L_219 - .L_218)
	.align		4
.L_218:
        /*0460*/ 	.word	index@(_ZN2at6native18elementwise_kernelILi128ELi2EZNS0_22gpu_kernel_impl_nocastIZZNS0_73_GLOBAL__N__c8866d80_35_SparseBinaryOpIntersectionKernel_cu_b2145a98_327142_sparse_binary_op_intersection_kernel_implINS3_18CUDAKernelLauncherENS3_36CUDAValueSelectionIntersectionKernelINS3_9RhsProjOpEEElLl0EEEvRNS_6TensorERKS9_SC_RKSt6vectorIlSaIlEERKSt8optionalIS9_ESL_bbENKUlvE1_clEvEUllE_EEvRNS_18TensorIteratorBaseERKT_EUliE_EEviT1_)
        /*0464*/ 	.word	0x00000000


	//----- nvinfo : EIATTR_REGCOUNT
	.align		4
.L_219:
        /*0468*/ 	.byte	0x04, 0x2f
        /*046a*/ 	.short	(.L_221 - .L_220)
	.align		4
.L_220:
        /*046c*/ 	.word	index@(_ZN2at6native27unrolled_elementwise_kernelIZZNS0_73_GLOBAL__N__c8866d80_35_SparseBinaryOpIntersectionKernel_cu_b2145a98_327142_sparse_binary_op_intersection_kernel_implINS2_18CUDAKernelLauncherENS2_36CUDAValueSelectionIntersectionKernelINS2_9RhsProjOpEEElLl0EEEvRNS_6TensorERKS8_SB_RKSt6vectorIlSaIlEERKSt8optionalIS8_ESK_bbENKUlvE1_clEvEUllE_St5arrayIPcLm2EELi4E23TrivialOffsetCalculatorILi1EjESR_NS0_6memory12LoadWithCastILi1EEENSS_13StoreWithCastILi1EEEEEviT_T0_T2_T3_T4_T5_)
        /*0470*/ 	.word	0x00000030


	//----- nvinfo : EIATTR_FRAME_SIZE
	.align		4
.L_221:
        /*0474*/ 	.byte	0x04, 0x11
        /*0476*/ 	.short	(.L_223 - .L_222)
	.align		4
.L_222:
        /*0478*/ 	.word	index@(_ZN2at6native27unrolled_elementwise_kernelIZZNS0_73_GLOBAL__N__c8866d80_35_SparseBinaryOpIntersectionKernel_cu_b2145a98_327142_sparse_binary_op_intersection_kernel_implINS2_18CUDAKernelLauncherENS2_36CUDAValueSelectionIntersectionKernelINS2_9RhsProjOpEEElLl0EEEvRNS_6TensorERKS8_SB_RKSt6vectorIlSaIlEERKSt8optionalIS8_ESK_bbENKUlvE1_clEvEUllE_St5arrayIPcLm2EELi4E23TrivialOffsetCalculatorILi1EjESR_NS0_6memory12LoadWithCastILi1EEENSS_13StoreWithCastILi1EEEEEviT_T0_T2_T3_T4_T5_)
        /*047c*/ 	.word	0x00000000


	//----- nvinfo : EIATTR_REGCOUNT
	.align		4
.L_223:
        /*0480*/ 	.byte	0x04, 0x2f
        /*0482*/ 	.short	(.L_225 - .L_224)
	.align		4
.L_224:
        /*0484*/ 	.word	index@(_ZN2at6native18elementwise_kernelILi128ELi4EZNS0_15gpu_kernel_implIZZNS0_73_GLOBAL__N__c8866d80_35_SparseBinaryOpIntersectionKernel_cu_b2145a98_327142_sparse_binary_op_intersection_kernel_implINS3_18CUDAKernelLauncherENS3_36CUDAValueSelectionIntersectionKernelINS3_9RhsProjOpEEElLl0EEEvRNS_6TensorERKS9_SC_RKSt6vectorIlSaIlEERKSt8optionalIS9_ESL_bbENKUlvE1_clEvEUllE_EEvRNS_18TensorIteratorBaseERKT_EUliE_EEviT1_)
        /*0488*/ 	.word	0x00000040


	//----- nvinfo : EIATTR_FRAME_SIZE
	.align		4
.L_225:
        /*048c*/ 	.byte	0x04, 0x11
        /*048e*/ 	.short	(.L_227 - .L_226)
	.align		4
.L_226:
        /*0490*/ 	.word	index@(_ZN2at6native18elementwise_kernelILi128ELi4EZNS0_15gpu_kernel_implIZZNS0_73_GLOBAL__N__c8866d80_35_SparseBinaryOpIntersectionKernel_cu_b2145a98_327142_sparse_binary_op_intersection_kernel_implINS3_18CUDAKernelLauncherENS3_36CUDAValueSelectionIntersectionKernelINS3_9RhsProjOpEEElLl0EEEvRNS_6TensorERKS9_SC_RKSt6vectorIlSaIlEERKSt8optionalIS9_ESL_bbENKUlvE1_clEvEUllE_EEvRNS_18TensorIteratorBaseERKT_EUliE_EEviT1_)
        /*0494*/ 	.word	0x00000000


	//----- nvinfo : EIATTR_REGCOUNT
	.align		4
.L_227:
        /*0498*/ 	.byte	0x04, 0x2f
        /*049a*/ 	.short	(.L_229 - .L_228)
	.align		4
.L_228:
        /*049c*/ 	.word	index@(_ZN2at6native29vectorized_elementwise_kernelILi8EZZNS0_73_GLOBAL__N__c8866d80_35_SparseBinaryOpIntersectionKernel_cu_b2145a98_327142_sparse_binary_op_intersection_kernel_implINS2_18CUDAKernelLauncherENS2_36CUDAValueSelectionIntersectionKernelINS2_9RhsProjOpEEElLl0EEEvRNS_6TensorERKS8_SB_RKSt6vectorIlSaIlEERKSt8optionalIS8_ESK_bbENKUlvE3_clEvEUllE_St5arrayIPcLm2EEEEviT0_T1_)
        /*04a0*/ 	.word	0x00000030


	//----- nvinfo : EIATTR_FRAME_SIZE
	.align		4
.L_229:
        /*04a4*/ 	.byte	0x04, 0x11
        /*04a6*/ 	.short	(.L_231 - .L_230)
	.align		4
.L_230:
        /*04a8*/ 	.word	index@(_ZN2at6native29vectorized_elementwise_kernelILi8EZZNS0_73_GLOBAL__N__c8866d80_35_SparseBinaryOpIntersectionKernel_cu_b2145a98_327142_sparse_binary_op_intersection_kernel_implINS2_18CUDAKernelLauncherENS2_36CUDAValueSelectionIntersectionKernelINS2_9RhsProjOpEEElLl0EEEvRNS_6TensorERKS8_SB_RKSt6vectorIlSaIlEERKSt8optionalIS8_ESK_bbENKUlvE3_clEvEUllE_St5arrayIPcLm2EEEEviT0_T1_)
        /*04ac*/ 	.word	0x00000000


	//----- nvinfo : EIATTR_REGCOUNT
	.align		4
.L_231:
        /*04b0*/ 	.byte	0x04, 0x2f
        /*04b2*/ 	.short	(.L_233 - .L_232)
	.align		4
.L_232:
        /*04b4*/ 	.word	index@(_ZN2at6native29vectorized_elementwise_kernelILi4EZZNS0_73_GLOBAL__N__c8866d80_35_SparseBinaryOpIntersectionKernel_cu_b2145a98_327142_sparse_binary_op_intersection_kernel_implINS2_18CUDAKernelLauncherENS2_36CUDAValueSelectionIntersectionKernelINS2_9RhsProjOpEEElLl0EEEvRNS_6TensorERKS8_SB_RKSt6vectorIlSaIlEERKSt8optionalIS8_ESK_bbENKUlvE3_clEvEUllE_St5arrayIPcLm2EEEEviT0_T1_)
        /*04b8*/ 	.word	0x00000030


	//----- nvinfo : EIATTR_FRAME_SIZE
	.align		4
.L_233:
        /*04bc*/ 	.byte	0x04, 0x11
        /*04be*/ 	.short	(.L_235 - .L_234)
	.align		4
.L_234:
        /*04c0*/ 	.word	index@(_ZN2at6native29vectorized_elementwise_kernelILi4EZZNS0_73_GLOBAL__N__c8866d80_35_SparseBinaryOpIntersectionKernel_cu_b2145a98_327142_sparse_binary_op_intersection_kernel_implINS2_18CUDAKernelLauncherENS2_36CUDAValueSelectionIntersectionKernelINS2_9RhsProjOpEEElLl0EEEvRNS_6TensorERKS8_SB_RKSt6vectorIlSaIlEERKSt8optionalIS8_ESK_bbENKUlvE3_clEvEUllE_St5arrayIPcLm2EEEEviT0_T1_)
        /*04c4*/ 	.word	0x00000000


	//----- nvinfo : EIATTR_REGCOUNT
	.align		4
.L_235:
        /*04c8*/ 	.byte	0x04, 0x2f
        /*04ca*/ 	.short	(.L_237 - .L_236)
	.align		4
.L_236:
        /*04cc*/ 	.word	index@(_ZN2at6native29vectorized_elementwise_kernelILi2EZZNS0_73_GLOBAL__N__c8866d80_35_SparseBinaryOpIntersectionKernel_cu_b2145a98_327142_sparse_binary_op_intersection_kernel_implINS2_18CUDAKernelLauncherENS2_36CUDAValueSelectionIntersectionKernelINS2_9RhsProjOpEEElLl0EEEvRNS_6TensorERKS8_SB_RKSt6vectorIlSaIlEERKSt8optionalIS8_ESK_bbENKUlvE3_clEvEUllE_St5arrayIPcLm2EEEEviT0_T1_)
        /*04d0*/ 	.word	0x00000030


	//----- nvinfo : EIATTR_FRAME_SIZE
	.align		4
.L_237:
        /*04d4*/ 	.byte	0x04, 0x11
        /*04d6*/ 	.short	(.L_239 - .L_238)
	.align		4
.L_238:
        /*04d8*/ 	.word	index@(_ZN2at6native29vectorized_elementwise_kernelILi2EZZNS0_73_GLOBAL__N__c8866d80_35_SparseBinaryOpIntersectionKernel_cu_b2145a98_327142_sparse_binary_op_intersection_kernel_implINS2_18CUDAKernelLauncherENS2_36CUDAValueSelectionIntersectionKernelINS2_9RhsProjOpEEElLl0EEEvRNS_6TensorERKS8_SB_RKSt6vectorIlSaIlEERKSt8optionalIS8_ESK_bbENKUlvE3_clEvEUllE_St5arrayIPcLm2EEEEviT0_T1_)
        /*04dc*/ 	.word	0x00000000


	//----- nvinfo : EIATTR_REGCOUNT
	.align		4
.L_239:
        /*04e0*/ 	.byte	0x04, 0x2f
        /*04e2*/ 	.short	(.L_241 - .L_240)
	.align		4
.L_240:
        /*04e4*/ 	.word	index@(_ZN2at6native27unrolled_elementwise_kernelIZZNS0_73_GLOBAL__N__c8866d80_35_SparseBinaryOpIntersectionKernel_cu_b2145a98_327142_sparse_binary_op_intersection_kernel_implINS2_18CUDAKernelLauncherENS2_36CUDAValueSelectionIntersectionKernelINS2_9RhsProjOpEEElLl0EEEvRNS_6TensorERKS8_SB_RKSt6vectorIlSaIlEERKSt8optionalIS8_ESK_bbENKUlvE3_clEvEUllE_St5arrayIPcLm2EELi4E23TrivialOffsetCalculatorILi1EjESR_NS0_6memory15LoadWithoutCastENSS_16StoreWithoutCastEEEviT_T0_T2_T3_T4_T5_)
        /*04e8*/ 	.word	0x00000028


	//----- nvinfo : EIATTR_FRAME_SIZE
	.align		4
.L_241:
        /*04ec*/ 	.byte	0x04, 0x11
        /*04ee*/ 	.short	(.L_243 - .L_242)
	.align		4
.L_242:
        /*04f0*/ 	.word	index@(_ZN2at6native27unrolled_elementwise_kernelIZZNS0_73_GLOBAL__N__c8866d80_35_SparseBinaryOpIntersectionKernel_cu_b2145a98_327142_sparse_binary_op_intersection_kernel_implINS2_18CUDAKernelLauncherENS2_36CUDAValueSelectionIntersectionKernelINS2_9RhsProjOpEEElLl0EEEvRNS_6TensorERKS8_SB_RKSt6vectorIlSaIlEERKSt8optionalIS8_ESK_bbENKUlvE3_clEvEUllE_St5arrayIPcLm2EELi4E23TrivialOffsetCalculatorILi1EjESR_NS0_6memory15LoadWithoutCastENSS_16StoreWithoutCastEEEviT_T0_T2_T3_T4_T5_)
        /*04f4*/ 	.word	0x00000000


	//----- nvinfo : EIATTR_REGCOUNT
	.align		4
.L_243:
        /*04f8*/ 	.byte	0x04, 0x2f
        /*04fa*/ 	.short	(.L_245 - .L_244)
	.align		4
.L_244:
        /*04fc*/ 	.word	index@(_ZN2at6native18elementwise_kernelILi128ELi2EZNS0_22gpu_kernel_impl_nocastIZZNS0_73_GLOBAL__N__c8866d80_35_SparseBinaryOpIntersectionKernel_cu_b2145a98_327142_sparse_binary_op_intersection_kernel_implINS3_18CUDAKernelLauncherENS3_36CUDAValueSelectionIntersectionKernelINS3_9RhsProjOpEEElLl0EEEvRNS_6TensorERKS9_SC_RKSt6vectorIlSaIlEERKSt8optionalIS9_ESL_bbENKUlvE3_clEvEUllE_EEvRNS_18TensorIteratorBaseERKT_EUliE_EEviT1_)
        /*0500*/ 	.word	0x00000040


	//----- nvinfo : EIATTR_FRAME_SIZE
	.align		4
.L_245:
        /*0504*/ 	.byte	0x04, 0x11
        /*0506*/ 	.short	(.L_247 - .L_246)
	.align		4
.L_246:
        /*0508*/ 	.word	index@(_ZN2at6native18elementwise_kernelILi128ELi2EZNS0_22gpu_kernel_impl_nocastIZZNS0_73_GLOBAL__N__c8866d80_35_SparseBinaryOpIntersectionKernel_cu_b2145a98_327142_sparse_binary_op_intersection_kernel_implINS3_18CUDAKernelLauncherENS3_36CUDAValueSelectionIntersectionKernelINS3_9RhsProjOpEEElLl0EEEvRNS_6TensorERKS9_SC_RKSt6vectorIlSaIlEERKSt8optionalIS9_ESL_bbENKUlvE3_clEvEUllE_EEvRNS_18TensorIteratorBaseERKT_EUliE_EEviT1_)
        /*050c*/ 	.word	0x00000000


	//----- nvinfo : EIATTR_REGCOUNT
	.align		4
.L_247:
        /*0510*/ 	.byte	0x04, 0x2f
        /*0512*/ 	.short	(.L_249 - .L_248)
	.align		4
.L_248:
        /*0514*/ 	.word	index@(_ZN2at6native27unrolled_elementwise_kernelIZZNS0_73_GLOBAL__N__c8866d80_35_SparseBinaryOpIntersectionKernel_cu_b2145a98_327142_sparse_binary_op_intersection_kernel_implINS2_18CUDAKernelLauncherENS2_36CUDAValueSelectionIntersectionKernelINS2_9RhsProjOpEEElLl0EEEvRNS_6TensorERKS8_SB_RKSt6vectorIlSaIlEERKSt8optionalIS8_ESK_bbENKUlvE3_clEvEUllE_St5arrayIPcLm2EELi4E23TrivialOffsetCalculatorILi1EjESR_NS0_6memory12LoadWithCastILi1EEENSS_13StoreWithCastILi1EEEEEviT_T0_T2_T3_T4_T5_)
        /*0518*/ 	.word	0x00000030


	//----- nvinfo : EIATTR_FRAME_SIZE
	.align		4
.L_249:
        /*051c*/ 	.byte	0x04, 0x11
        /*051e*/ 	.short	(.L_251 - .L_250)
	.align		4
.L_250:
        /*0520*/ 	.word	index@(_ZN2at6native27unrolled_elementwise_kernelIZZNS0_73_GLOBAL__N__c8866d80_35_SparseBinaryOpIntersectionKernel_cu_b2145a98_327142_sparse_binary_op_intersection_kernel_implINS2_18CUDAKernelLauncherENS2_36CUDAValueSelectionIntersectionKernelINS2_9RhsProjOpEEElLl0EEEvRNS_6TensorERKS8_SB_RKSt6vectorIlSaIlEERKSt8optionalIS8_ESK_bbENKUlvE3_clEvEUllE_St5arrayIPcLm2EELi4E23TrivialOffsetCalculatorILi1EjESR_NS0_6memory12LoadWithCastILi1EEENSS_13StoreWithCastILi1EEEEEviT_T0_T2_T3_T4_T5_)
        /*0524*/ 	.word	0x00000000


	//----- nvinfo : EIATTR_REGCOUNT
	.align		4
.L_251:
        /*0528*/ 	.byte	0x04, 0x2f
        /*052a*/ 	.short	(.L_253 - .L_252)
	.align		4
.L_252:
        /*052c*/ 	.word	index@(_ZN2at6native18elementwise_kernelILi128ELi4EZNS0_15gpu_kernel_implIZZNS0_73_GLOBAL__N__c8866d80_35_SparseBinaryOpIntersectionKernel_cu_b2145a98_327142_sparse_binary_op_intersection_kernel_implINS3_18CUDAKernelLauncherENS3_36CUDAValueSelectionIntersectionKernelINS3_9RhsProjOpEEElLl0EEEvRNS_6TensorERKS9_SC_RKSt6vectorIlSaIlEERKSt8optionalIS9_ESL_bbENKUlvE3_clEvEUllE_EEvRNS_18TensorIteratorBaseERKT_EUliE_EEviT1_)
        /*0530*/ 	.word	0x00000040


	//----- nvinfo : EIATTR_FRAME_SIZE
	.align		4
.L_253:
        /*0534*/ 	.byte	0x04, 0x11
        /*0536*/ 	.short	(.L_255 - .L_254)
	.align		4
.L_254:
        /*0538*/ 	.word	index@(_ZN2at6native18elementwise_kernelILi128ELi4EZNS0_15gpu_kernel_implIZZNS0_73_GLOBAL__N__c8866d80_35_SparseBinaryOpIntersectionKernel_cu_b2145a98_327142_sparse_binary_op_intersection_kernel_implINS3_18CUDAKernelLauncherENS3_36CUDAValueSelectionIntersectionKernelINS3_9RhsProjOpEEElLl0EEEvRNS_6TensorERKS9_SC_RKSt6vectorIlSaIlEERKSt8optionalIS9_ESL_bbENKUlvE3_clEvEUllE_EEvRNS_18TensorIteratorBaseERKT_EUliE_EEviT1_)
        /*053c*/ 	.word	0x00000000


	//----- nvinfo : EIATTR_REGCOUNT
	.align		4
.L_255:
        /*0540*/ 	.byte	0x04, 0x2f
        /*0542*/ 	.short	(.L_257 - .L_256)
	.align		4
.L_256:
        /*0544*/ 	.word	index@(_ZN2at6native29vectorized_elementwise_kernelILi8EZZNS0_73_GLOBAL__N__c8866d80_35_SparseBinaryOpIntersectionKernel_cu_b2145a98_327142_sparse_binary_op_intersection_kernel_implINS2_18CUDAKernelLauncherENS2_36CUDAValueSelectionIntersectionKernelINS2_9LhsProjOpEEElLl8EEEvRNS_6TensorERKS8_SB_RKSt6vectorIlSaIlEERKSt8optionalIS8_ESK_bbENKUlvE1_clEvEUllE_St5arrayIPcLm2EEEEviT0_T1_)
        /*0548*/ 	.word	0x00000028


	//----- nvinfo : EIATTR_FRAME_SIZE
	.align		4
.L_257:
        /*054c*/ 	.byte	0x04, 0x11
        /*054e*/ 	.short	(.L_259 - .L_258)
	.align		4
.L_258:
        /*0550*/ 	.word	index@(_ZN2at6native29vectorized_elementwise_kernelILi8EZZNS0_73_GLOBAL__N__c8866d80_35_SparseBinaryOpIntersectionKernel_cu_b2145a98_327142_sparse_binary_op_intersection_kernel_implINS2_18CUDAKernelLauncherENS2_36CUDAValueSelectionIntersectionKernelINS2_9LhsProjOpEEElLl8EEEvRNS_6TensorERKS8_SB_RKSt6vectorIlSaIlEERKSt8optionalIS8_ESK_bbENKUlvE1_clEvEUllE_St5arrayIPcLm2EEEEviT0_T1_)
        /*0554*/ 	.word	0x00000068


	//----- nvinfo : EIATTR_REGCOUNT
	.align		4
.L_259:
        /*0558*/ 	.byte	0x04, 0x2f
        /*055a*/ 	.short	(.L_261 - .L_260)
	.align		4
.L_260:
        /*055c*/ 	.word	index@(_ZN2at6native29vectorized_elementwise_kernelILi4EZZNS0_73_GLOBAL__N__c8866d80_35_SparseBinaryOpIntersectionKernel_cu_b2145a98_327142_sparse_binary_op_intersection_kernel_implINS2_18CUDAKernelLauncherENS2_36CUDAValueSelectionIntersectionKernelINS2_9LhsProjOpEEElLl8EEEvRNS_6TensorERKS8_SB_RKSt6vectorIlSaIlEERKSt8optionalIS8_ESK_bbENKUlvE1_clEvEUllE_St5arrayIPcLm2EEEEviT0_T1_)
        /*0560*/ 	.word	0x00000028


	//----- nvinfo : EIATTR_FRAME_SIZE
	.align		4
.L_261:
        /*0564*/ 	.byte	0x04, 0x11
        /*0566*/ 	.short	(.L_263 - .L_262)
	.align		4
.L_262:
        /*0568*/ 	.word	index@(_ZN2at6native29vectorized_elementwise_kernelILi4EZZNS0_73_GLOBAL__N__c8866d80_35_SparseBinaryOpIntersectionKernel_cu_b2145a98_327142_sparse_binary_op_intersection_kernel_implINS2_18CUDAKernelLauncherENS2_36CUDAValueSelectionIntersectionKernelINS2_9LhsProjOpEEElLl8EEEvRNS_6TensorERKS8_SB_RKSt6vectorIlSaIlEERKSt8optionalIS8_ESK_bbENKUlvE1_clEvEUllE_St5arrayIPcLm2EEEEviT0_T1_)
        /*056c*/ 	.word	0x00000068


	//----- nvinfo : EIATTR_REGCOUNT
	.align		4
.L_263:
        /*0570*/ 	.byte	0x04, 0x2f
        /*0572*/ 	.short	(.L_265 - .L_264)
	.align		4
.L_264:
        /*0574*/ 	.word	index@(_ZN2at6native29vectorized_elementwise_kernelILi2EZZNS0_73_GLOBAL__N__c8866d80_35_SparseBinaryOpIntersectionKernel_cu_b2145a98_327142_sparse_binary_op_intersection_kernel_implINS2_18CUDAKernelLauncherENS2_36CUDAValueSelectionIntersectionKernelINS2_9LhsProjOpEEElLl8EEEvRNS_6TensorERKS8_SB_RKSt6vectorIlSaIlEERKSt8optionalIS8_ESK_bbENKUlvE1_clEvEUllE_St5arrayIPcLm2EEEEviT0_T1_)
        /*0578*/ 	.word	0x00000028


	//----- nvinfo : EIATTR_FRAME_SIZE
	.align		4
.L_265:
        /*057c*/ 	.byte	0x04, 0x11
        /*057e*/ 	.short	(.L_267 - .L_266)
	.align		4
.L_266:
        /*0580*/ 	.word	index@(_ZN2at6native29vectorized_elementwise_kernelILi2EZZNS0_73_GLOBAL__N__c8866d80_35_SparseBinaryOpIntersectionKernel_cu_b2145a98_327142_sparse_binary_op_intersection_kernel_implINS2_18CUDAKernelLauncherENS2_36CUDAValueSelectionIntersectionKernelINS2_9LhsProjOpEEElLl8EEEvRNS_6TensorERKS8_SB_RKSt6vectorIlSaIlEERKSt8optionalIS8_ESK_bbENKUlvE1_clEvEUllE_St5arrayIPcLm2EEEEviT0_T1_)
        /*0584*/ 	.word	0x00000068


	//----- nvinfo : EIATTR_REGCOUNT
	.align		4
.L_267:
        /*0588*/ 	.byte	0x04, 0x2f
        /*058a*/ 	.short	(.L_269 - .L_268)
	.align		4
.L_268:
        /*058c*/ 	.word	index@(_ZN2at6native27unrolled_elementwise_kernelIZZNS0_73_GLOBAL__N__c8866d80_35_SparseBinaryOpIntersectionKernel_cu_b2145a98_327142_sparse_binary_op_intersection_kernel_implINS2_18CUDAKernelLauncherENS2_36CUDAValueSelectionIntersectionKernelINS2_9LhsProjOpEEElLl8EEEvRNS_6TensorERKS8_SB_RKSt6vectorIlSaIlEERKSt8optionalIS8_ESK_bbENKUlvE1_clEvEUllE_St5arrayIPcLm2EELi4E23TrivialOffsetCalculatorILi1EjESR_NS0_6memory15LoadWithoutCastENSS_16StoreWithoutCastEEEviT_T0_T2_T3_T4_T5_)
        /*0590*/ 	.word	0x00000020


	//----- nvinfo : EIATTR_FRAME_SIZE
	.align		4
.L_269:
        /*0594*/ 	.byte	0x04, 0x11
        /*0596*/ 	.short	(.L_271 - .L_270)
	.align		4
.L_270:
        /*0598*/ 	.word	index@(_ZN2at6native27unrolled_elementwise_kernelIZZNS0_73_GLOBAL__N__c8866d80_35_SparseBinaryOpIntersectionKernel_cu_b2145a98_327142_sparse_binary_op_intersection_kernel_implINS2_18CUDAKernelLauncherENS2_36CUDAValueSelectionIntersectionKernelINS2_9LhsProjOpEEElLl8EEEvRNS_6TensorERKS8_SB_RKSt6vectorIlSaIlEERKSt8optionalIS8_ESK_bbENKUlvE1_clEvEUllE_St5arrayIPcLm2EELi4E23TrivialOffsetCalculatorILi1EjESR_NS0_6memory15LoadWithoutCastENSS_16StoreWithoutCastEEEviT_T0_T2_T3_T4_T5_)
        /*059c*/ 	.word	0x00000068


	//----- nvinfo : EIATTR_REGCOUNT
	.align		4
.L_271:
        /*05a0*/ 	.byte	0x04, 0x2f
        /*05a2*/ 	.short	(.L_273 - .L_272)
	.align		4
.L_272:
        /*05a4*/ 	.word	index@(_ZN2at6native18elementwise_kernelILi128ELi2EZNS0_22gpu_kernel_impl_nocastIZZNS0_73_GLOBAL__N__c8866d80_35_SparseBinaryOpIntersectionKernel_cu_b2145a98_327142_sparse_binary_op_intersection_kernel_implINS3_18CUDAKernelLauncherENS3_36CUDAValueSelectionIntersectionKernelINS3_9LhsProjOpEEElLl8EEEvRNS_6TensorERKS9_SC_RKSt6vectorIlSaIlEERKSt8optionalIS9_ESL_bbENKUlvE1_clEvEUllE_EEvRNS_18TensorIteratorBaseERKT_EUliE_EEviT1_)
        /*05a8*/ 	.word	0x0000002e


	//----- nvinfo : EIATTR_FRAME_SIZE
	.align		4
.L_273:
        /*05ac*/ 	.byte	0x04, 0x11
        /*05ae*/ 	.short	(.L_275 - .L_274)
	.align		4
.L_274:
        /*05b0*/ 	.word	index@(_ZN2at6native18elementwise_kernelILi128ELi2EZNS0_22gpu_kernel_impl_nocastIZZNS0_73_GLOBAL__N__c8866d80_35_SparseBinaryOpIntersectionKernel_cu_b2145a98_327142_sparse_binary_op_intersection_kernel_implINS3_18CUDAKernelLauncherENS3_36CUDAValueSelectionIntersectionKernelINS3_9LhsProjOpEEElLl8EEEvRNS_6TensorERKS9_SC_RKSt6vectorIlSaIlEERKSt8optionalIS9_ESL_bbENKUlvE1_clEvEUllE_EEvRNS_18TensorIteratorBaseERKT_EUliE_EEviT1_)
        /*05b4*/ 	.word	0x00000000


	//----- nvinfo : EIATTR_REGCOUNT
	.align		4
.L_275:
        /*05b8*/ 	.byte	0x04, 0x2f
        /*05ba*/ 	.short	(.L_277 - .L_276)
	.align		4
.L_276:
        /*05bc*/ 	.word	index@(_ZN2at6native27unrolled_elementwise_kernelIZZNS0_73_GLOBAL__N__c8866d80_35_SparseBinaryOpIntersectionKernel_cu_b2145a98_327142_sparse_binary_op_intersection_kernel_implINS2_18CUDAKernelLauncherENS2_36CUDAValueSelectionIntersectionKernelINS2_9LhsProjOpEEElLl8EEEvRNS_6TensorERKS8_SB_RKSt6vectorIlSaIlEERKSt8optionalIS8_ESK_bbENKUlvE1_clEvEUllE_St5arrayIPcLm2EELi4E23TrivialOffsetCalculatorILi1EjESR_NS0_6memory12LoadWithCastILi1EEENSS_13StoreWithCastILi1EEEEEviT_T0_T2_T3_T4_T5_)
        /*05c0*/ 	.word	0x00000030


	//----- nvinfo : EIATTR_FRAME_SIZE
	.align		4
.L_277:
        /*05c4*/ 	.byte	0x04, 0x11
        /*05c6*/ 	.short	(.L_279 - .L_278)
	.align		4
.L_278:
        /*05c8*/ 	.word	index@(_ZN2at6native27unrolled_elementwise_kernelIZZNS0_73_GLOBAL__N__c8866d80_35_SparseBinaryOpIntersectionKernel_cu_b2145a98_327142_sparse_binary_op_intersection_kernel_implINS2_18CUDAKernelLauncherENS2_36CUDAValueSelectionIntersectionKernelINS2_9LhsProjOpEEElLl8EEEvRNS_6TensorERKS8_SB_RKSt6vectorIlSaIlEERKSt8optionalIS8_ESK_bbENKUlvE1_clEvEUllE_St5arrayIPcLm2EELi4E23TrivialOffsetCalculatorILi1EjESR_NS0_6memory12LoadWithCastILi1EEENSS_13StoreWithCastILi1EEEEEviT_T0_T2_T3_T4_T5_)
        /*05cc*/ 	.word	0x00000068


	//----- nvinfo : EIATTR_REGCOUNT
	.align		4
.L_279:
        /*05d0*/ 	.byte	0x04, 0x2f
        /*05d2*/ 	.short	(.L_281 - .L_280)
	.align		4
.L_280:
        /*05d4*/ 	.word	index@(_ZN2at6native18elementwise_kernelILi128ELi4EZNS0_15gpu_kernel_implIZZNS0_73_GLOBAL__N__c8866d80_35_SparseBinaryOpIntersectionKernel_cu_b2145a98_327142_sparse_binary_op_intersection_kernel_implINS3_18CUDAKernelLauncherENS3_36CUDAValueSelectionIntersectionKernelINS3_9LhsProjOpEEElLl8EEEvRNS_6TensorERKS9_SC_RKSt6vectorIlSaIlEERKSt8optionalIS9_ESL_bbENKUlvE1_clEvEUllE_EEvRNS_18TensorIteratorBaseERKT_EUliE_EEviT1_)
        /*05d8*/ 	.word	0x00000038


	//----- nvinfo : EIATTR_FRAME_SIZE
	.align		4
.L_281:
        /*05dc*/ 	.byte	0x04, 0x11
        /*05de*/ 	.short	(.L_283 - .L_282)
	.align		4
.L_282:
        /*05e0*/ 	.word	index@(_ZN2at6native18elementwise_kernelILi128ELi4EZNS0_15gpu_kernel_implIZZNS0_73_GLOBAL__N__c8866d80_35_SparseBinaryOpIntersectionKernel_cu_b2145a98_327142_sparse_binary_op_intersection_kernel_implINS3_18CUDAKernelLauncherENS3_36CUDAValueSelectionIntersectionKernelINS3_9LhsProjOpEEElLl8EEEvRNS_6TensorERKS9_SC_RKSt6vectorIlSaIlEERKSt8optionalIS9_ESL_bbENKUlvE1_clEvEUllE_EEvRNS_18TensorIteratorBaseERKT_EUliE_EEviT1_)
        /*05e4*/ 	.word	0x00000000


	//----- nvinfo : EIATTR_REGCOUNT
	.align		4
.L_283:
        /*05e8*/ 	.byte	0x04, 0x2f
        /*05ea*/ 	.short	(.L_285 - .L_284)
	.align		4
.L_284:
        /*05ec*/ 	.word	index@(_ZN2at6native29vectorized_elementwise_kernelILi8EZZNS0_73_GLOBAL__N__c8866d80_35_SparseBinaryOpIntersectionKernel_cu_b2145a98_327142_sparse_binary_op_intersection_kernel_implINS2_18CUDAKernelLauncherENS2_36CUDAValueSelectionIntersectionKernelINS2_9LhsProjOpEEElLl8EEEvRNS_6TensorERKS8_SB_RKSt6vectorIlSaIlEERKSt8optionalIS8_ESK_bbENKUlvE3_clEvEUllE_St5arrayIPcLm2EEEEviT0_T1_)
        /*05f0*/ 	.word	0x00000030


	//----- nvinfo : EIATTR_FRAME_SIZE
	.align		4
.L_285:
        /*05f4*/ 	.byte	0x04, 0x11
        /*05f6*/ 	.short	(.L_287 - .L_286)
	.align		4
.L_286:
        /*05f8*/ 	.word	index@(_ZN2at6native29vectorized_elementwise_kernelILi8EZZNS0_73_GLOBAL__N__c8866d80_35_SparseBinaryOpIntersectionKernel_cu_b2145a98_327142_sparse_binary_op_intersection_kernel_implINS2_18CUDAKernelLauncherENS2_36CUDAValueSelectionIntersectionKernelINS2_9LhsProjOpEEElLl8EEEvRNS_6TensorERKS8_SB_RKSt6vectorIlSaIlEERKSt8optionalIS8_ESK_bbENKUlvE3_clEvEUllE_St5arrayIPcLm2EEEEviT0_T1_)
        /*05fc*/ 	.word	0x00000120


	//----- nvinfo : EIATTR_REGCOUNT
	.align		4
.L_287:
        /*0600*/ 	.byte	0x04, 0x2f
        /*0602*/ 	.short	(.L_289 - .L_288)
	.align		4
.L_288:
        /*0604*/ 	.word	index@(_ZN2at6native29vectorized_elementwise_kernelILi4EZZNS0_73_GLOBAL__N__c8866d80_35_SparseBinaryOpIntersectionKernel_cu_b2145a98_327142_sparse_binary_op_intersection_kernel_implINS2_18CUDAKernelLauncherENS2_36CUDAValueSelectionIntersectionKernelINS2_9LhsProjOpEEElLl8EEEvRNS_6TensorERKS8_SB_RKSt6vectorIlSaIlEERKSt8optionalIS8_ESK_bbENKUlvE3_clEvEUllE_St5arrayIPcLm2EEEEviT0_T1_)
        /*0608*/ 	.word	0x00000030


	//----- nvinfo : EIATTR_FRAME_SIZE
	.align		4
.L_289:
        /*060c*/ 	.byte	0x04, 0x11
        /*060e*/ 	.short	(.L_291 - .L_290)
	.align		4
.L_290:
        /*0610*/ 	.word	index@(_ZN2at6native29vectorized_elementwise_kernelILi4EZZNS0_73_GLOBAL__N__c8866d80_35_SparseBinaryOpIntersectionKernel_cu_b2145a98_327142_sparse_binary_op_intersection_kernel_implINS2_18CUDAKernelLauncherENS2_36CUDAValueSelectionIntersectionKernelINS2_9LhsProjOpEEElLl8EEEvRNS_6TensorERKS8_SB_RKSt6vectorIlSaIlEERKSt8optionalIS8_ESK_bbENKUlvE3_clEvEUllE_St5arrayIPcLm2EEEEviT0_T1_)
        /*0614*/ 	.word	0x00000120


	//----- nvinfo : EIATTR_REGCOUNT
	.align		4
.L_291:
        /*0618*/ 	.byte	0x04, 0x2f
        /*061a*/ 	.short	(.L_293 - .L_292)
	.align		4
.L_292:
        /*061c*/ 	.word	index@(_ZN2at6native29vectorized_elementwise_kernelILi2EZZNS0_73_GLOBAL__N__c8866d80_35_SparseBinaryOpIntersectionKernel_cu_b2145a98_327142_sparse_binary_op_intersection_kernel_implINS2_18CUDAKernelLauncherENS2_36CUDAValueSelectionIntersectionKernelINS2_9LhsProjOpEEElLl8EEEvRNS_6TensorERKS8_SB_RKSt6vectorIlSaIlEERKSt8optionalIS8_ESK_bbENKUlvE3_clEvEUllE_St5arrayIPcLm2EEEEviT0_T1_)
        /*0620*/ 	.word	0x00000030


	//----- nvinfo : EIATTR_FRAME_SIZE
	.align		4
.L_293:
        /*0624*/ 	.byte	0x04, 0x11
        /*0626*/ 	.short	(.L_295 - .L_294)
	.align		4
.L_294:
        /*0628*/ 	.word	index@(_ZN2at6native29vectorized_elementwise_kernelILi2EZZNS0_73_GLOBAL__N__c8866d80_35_SparseBinaryOpIntersectionKernel_cu_b2145a98_327142_sparse_binary_op_intersection_kernel_implINS2_18CUDAKernelLauncherENS2_36CUDAValueSelectionIntersectionKernelINS2_9LhsProjOpEEElLl8EEEvRNS_6TensorERKS8_SB_RKSt6vectorIlSaIlEERKSt8optionalIS8_ESK_bbENKUlvE3_clEvEUllE_St5arrayIPcLm2EEEEviT0_T1_)
        /*062c*/ 	.word	0x00000120


	//----- nvinfo : EIATTR_REGCOUNT
	.align		4
.L_295:
        /*0630*/ 	.byte	0x04, 0x2f
        /*0632*/ 	.short	(.L_297 - .L_296)
	.align		4
.L_296:
        /*0634*/ 	.word	index@(_ZN2at6native27unrolled_elementwise_kernelIZZNS0_73_GLOBAL__N__c8866d80_35_SparseBinaryOpIntersectionKernel_cu_b2145a98_327142_sparse_binary_op_intersection_kernel_implINS2_18CUDAKernelLauncherENS2_36CUDAValueSelectionIntersectionKernelINS2_9LhsProjOpEEElLl8EEEvRNS_6TensorERKS8_SB_RKSt6vectorIlSaIlEERKSt8optionalIS8_ESK_bbENKUlvE3_clEvEUllE_St5arrayIPcLm2EELi4E23TrivialOffsetCalculatorILi1EjESR_NS0_6memory15LoadWithoutCastENSS_16StoreWithoutCastEEEviT_T0_T2_T3_T4_T5_)
        /*0638*/ 	.word	0x00000028


	//----- nvinfo : EIATTR_FRAME_SIZE
	.align		4
.L_297:
        /*063c*/ 	.byte	0x04, 0x11
        /*063e*/ 	.short	(.L_299 - .L_298)
	.align		4
.L_298:
        /*0640*/ 	.word	index@(_ZN2at6native27unrolled_elementwise_kernelIZZNS0_73_GLOBAL__N__c8866d80_35_SparseBinaryOpIntersectionKernel_cu_b2145a98_327142_sparse_binary_op_intersection_kernel_implINS2_18CUDAKernelLauncherENS2_36CUDAValueSelectionIntersectionKernelINS2_9LhsProjOpEEElLl8EEEvRNS_6TensorERKS8_SB_RKSt6vectorIlSaIlEERKSt8optionalIS8_ESK_bbENKUlvE3_clEvEUllE_St5arrayIPcLm2EELi4E23TrivialOffsetCalculatorILi1EjESR_NS0_6memory15LoadWithoutCastENSS_16StoreWithoutCastEEEviT_T0_T2_T3_T4_T5_)
        /*0644*/ 	.word	0x00000090


	//----- nvinfo : EIATTR_REGCOUNT
	.align		4
.L_299:
        /*0648*/ 	.byte	0x04, 0x2f
        /*064a*/ 	.short	(.L_301 - .L_300)
	.align		4
.L_300:
        /*064c*/ 	.word	index@(_ZN2at6native18elementwise_kernelILi128ELi2EZNS0_22gpu_kernel_impl_nocastIZZNS0_73_GLOBAL__N__c8866d80_35_SparseBinaryOpIntersectionKernel_cu_b2145a98_327142_sparse_binary_op_intersection_kernel_implINS3_18CUDAKernelLauncherENS3_36CUDAValueSelectionIntersectionKernelINS3_9LhsProjOpEEElLl8EEEvRNS_6TensorERKS9_SC_RKSt6vectorIlSaIlEERKSt8optionalIS9_ESL_bbENKUlvE3_clEvEUllE_EEvRNS_18TensorIteratorBaseERKT_EUliE_EEviT1_)
        /*0650*/ 	.word	0x00000036


	//----- nvinfo : EIATTR_FRAME_SIZE
	.align		4
.L_301:
        /*0654*/ 	.byte	0x04, 0x11
        /*0656*/ 	.short	(.L_303 - .L_302)
	.align		4
.L_302:
        /*0658*/ 	.word	index@(_ZN2at6native18elementwise_kernelILi128ELi2EZNS0_22gpu_kernel_impl_nocastIZZNS0_73_GLOBAL__N__c8866d80_35_SparseBinaryOpIntersectionKernel_cu_b2145a98_327142_sparse_binary_op_intersection_kernel_implINS3_18CUDAKernelLauncherENS3_36CUDAValueSelectionIntersectionKernelINS3_9LhsProjOpEEElLl8EEEvRNS_6TensorERKS9_SC_RKSt6vectorIlSaIlEERKSt8optionalIS9_ESL_bbENKUlvE3_clEvEUllE_EEvRNS_18TensorIteratorBaseERKT_EUliE_EEviT1_)
        /*065c*/ 	.word	0x00000000


	//----- nvinfo : EIATTR_REGCOUNT
	.align		4
.L_303:
        /*0660*/ 	.byte	0x04, 0x2f
        /*0662*/ 	.short	(.L_305 - .L_304)
	.align		4
.L_304:
        /*0664*/ 	.word	index@(_ZN2at6native27unrolled_elementwise_kernelIZZNS0_73_GLOBAL__N__c8866d80_35_SparseBinaryOpIntersectionKernel_cu_b2145a98_327142_sparse_binary_op_intersection_kernel_implINS2_18CUDAKernelLauncherENS2_36CUDAValueSelectionIntersectionKernelINS2_9LhsProjOpEEElLl8EEEvRNS_6TensorERKS8_SB_RKSt6vectorIlSaIlEERKSt8optionalIS8_ESK_bbENKUlvE3_clEvEUllE_St5arrayIPcLm2EELi4E23TrivialOffsetCalculatorILi1EjESR_NS0_6memory12LoadWithCastILi1EEENSS_13StoreWithCastILi1EEEEEviT_T0_T2_T3_T4_T5_)
        /*0668*/ 	.word	0x00000030


	//----- nvinfo : EIATTR_FRAME_SIZE
	.align		4
.L_305:
        /*066c*/ 	.byte	0x04, 0x11
        /*066e*/ 	.short	(.L_307 - .L_306)
	.align		4
.L_306:
        /*0670*/ 	.word	index@(_ZN2at6native27unrolled_elementwise_kernelIZZNS0_73_GLOBAL__N__c8866d80_35_SparseBinaryOpIntersectionKernel_cu_b2145a98_327142_sparse_binary_op_intersection_kernel_implINS2_18CUDAKernelLauncherENS2_36CUDAValueSelectionIntersectionKernelINS2_9LhsProjOpEEElLl8EEEvRNS_6TensorERKS8_SB_RKSt6vectorIlSaIlEERKSt8optionalIS8_ESK_bbENKUlvE3_clEvEUllE_St5arrayIPcLm2EELi4E23TrivialOffsetCalculatorILi1EjESR_NS0_6memory12LoadWithCastILi1EEENSS_13StoreWithCastILi1EEEEEviT_T0_T2_T3_T4_T5_)
        /*0674*/ 	.word	0x00000090


	//----- nvinfo : EIATTR_REGCOUNT
	.align		4
.L_307:
        /*0678*/ 	.byte	0x04, 0x2f
        /*067a*/ 	.short	(.L_309 - .L_308)
	.align		4
.L_308:
        /*067c*/ 	.word	index@(_ZN2at6native18elementwise_kernelILi128ELi4EZNS0_15gpu_kernel_implIZZNS0_73_GLOBAL__N__c8866d80_35_SparseBinaryOpIntersectionKernel_cu_b2145a98_327142_sparse_binary_op_intersection_kernel_implINS3_18CUDAKernelLauncherENS3_36CUDAValueSelectionIntersectionKernelINS3_9LhsProjOpEEElLl8EEEvRNS_6TensorERKS9_SC_RKSt6vectorIlSaIlEERKSt8optionalIS9_ESL_bbENKUlvE3_clEvEUllE_EEvRNS_18TensorIteratorBaseERKT_EUliE_EEviT1_)
        /*0680*/ 	.word	0x0000003e


	//----- nvinfo : EIATTR_FRAME_SIZE
	.align		4
.L_309:
        /*0684*/ 	.byte	0x04, 0x11
        /*0686*/ 	.short	(.L_311 - .L_310)
	.align		4
.L_310:
        /*0688*/ 	.word	index@(_ZN2at6native18elementwise_kernelILi128ELi4EZNS0_15gpu_kernel_implIZZNS0_73_GLOBAL__N__c8866d80_35_SparseBinaryOpIntersectionKernel_cu_b2145a98_327142_sparse_binary_op_intersection_kernel_implINS3_18CUDAKernelLauncherENS3_36CUDAValueSelectionIntersectionKernelINS3_9LhsProjOpEEElLl8EEEvRNS_6TensorERKS9_SC_RKSt6vectorIlSaIlEERKSt8optionalIS9_ESL_bbENKUlvE3_clEvEUllE_EEvRNS_18TensorIteratorBaseERKT_EUliE_EEviT1_)
        /*068c*/ 	.word	0x00000000


	//----- nvinfo : EIATTR_REGCOUNT
	.align		4
.L_311:
        /*0690*/ 	.byte	0x04, 0x2f
        /*0692*/ 	.short	(.L_313 - .L_312)
	.align		4
.L_312:
        /*0694*/ 	.word	index@(_ZN2at6native29vectorized_elementwise_kernelILi8EZZNS0_73_GLOBAL__N__c8866d80_35_SparseBinaryOpIntersectionKernel_cu_b2145a98_327142_sparse_binary_op_intersection_kernel_implINS2_18CUDAKernelLauncherENS2_36CUDAValueSelectionIntersectionKernelINS2_9LhsProjOpEEElLl0EEEvRNS_6TensorERKS8_SB_RKSt6vectorIlSaIlEERKSt8optionalIS8_ESK_bbENKUlvE1_clEvEUllE_St5arrayIPcLm2EEEEviT0_T1_)
        /*0698*/ 	.word	0x00000038


	//----- nvinfo : EIATTR_FRAME_SIZE
	.align		4
.L_313:
        /*069c*/ 	.byte	0x04, 0x11
        /*069e*/ 	.short	(.L_315 - .L_314)
	.align		4
.L_314:
        /*06a0*/ 	.word	index@(_ZN2at6native29vectorized_elementwise_kernelILi8EZZNS0_73_GLOBAL__N__c8866d80_35_SparseBinaryOpIntersectionKernel_cu_b2145a98_327142_sparse_binary_op_intersection_kernel_implINS2_18CUDAKernelLauncherENS2_36CUDAValueSelectionIntersectionKernelINS2_9LhsProjOpEEElLl0EEEvRNS_6TensorERKS8_SB_RKSt6vectorIlSaIlEERKSt8optionalIS8_ESK_bbENKUlvE1_clEvEUllE_St5arrayIPcLm2EEEEviT0_T1_)
        /*06a4*/ 	.word	0x00000000


	//----- nvinfo : EIATTR_REGCOUNT
	.align		4
.L_315:
        /*06a8*/ 	.byte	0x04, 0x2f
        /*06aa*/ 	.short	(.L_317 - .L_316)
	.align		4
.L_316:
        /*06ac*/ 	.word	index@(_ZN2at6native29vectorized_elementwise_kernelILi4EZZNS0_73_GLOBAL__N__c8866d80_35_SparseBinaryOpIntersectionKernel_cu_b2145a98_327142_sparse_binary_op_intersection_kernel_implINS2_18CUDAKernelLauncherENS2_36CUDAValueSelectionIntersectionKernelINS2_9LhsProjOpEEElLl0EEEvRNS_6TensorERKS8_SB_RKSt6vectorIlSaIlEERKSt8optionalIS8_ESK_bbENKUlvE1_clEvEUllE_St5arrayIPcLm2EEEEviT0_T1_)
        /*06b0*/ 	.word	0x00000038


	//----- nvinfo : EIATTR_FRAME_SIZE
	.align		4
.L_317:
        /*06b4*/ 	.byte	0x04, 0x11
        /*06b6*/ 	.short	(.L_319 - .L_318)
	.align		4
.L_318:
        /*06b8*/ 	.word	index@(_ZN2at6native29vectorized_elementwise_kernelILi4EZZNS0_73_GLOBAL__N__c8866d80_35_SparseBinaryOpIntersectionKernel_cu_b2145a98_327142_sparse_binary_op_intersection_kernel_implINS2_18CUDAKernelLauncherENS2_36CUDAValueSelectionIntersectionKernelINS2_9LhsProjOpEEElLl0EEEvRNS_6TensorERKS8_SB_RKSt6vectorIlSaIlEERKSt8optionalIS8_ESK_bbENKUlvE1_clEvEUllE_St5arrayIPcLm2EEEEviT0_T1_)
        /*06bc*/ 	.word	0x00000000


	//----- nvinfo : EIATTR_REGCOUNT
	.align		4
.L_319:
        /*06c0*/ 	.byte	0x04, 0x2f
        /*06c2*/ 	.short	(.L_321 - .L_320)
	.align		4
.L_320:
        /*06c4*/ 	.word	index@(_ZN2at6native29vectorized_elementwise_kernelILi2EZZNS0_73_GLOBAL__N__c8866d80_35_SparseBinaryOpIntersectionKernel_cu_b2145a98_327142_sparse_binary_op_intersection_kernel_implINS2_18CUDAKernelLauncherENS2_36CUDAValueSelectionIntersectionKernelINS2_9LhsProjOpEEElLl0EEEvRNS_6TensorERKS8_SB_RKSt6vectorIlSaIlEERKSt8optionalIS8_ESK_bbENKUlvE1_clEvEUllE_St5arrayIPcLm2EEEEviT0_T1_)
        /*06c8*/ 	.word	0x00000038


	//----- nvinfo : EIATTR_FRAME_SIZE
	.align		4
.L_321:
        /*06cc*/ 	.byte	0x04, 0x11
        /*06ce*/ 	.short	(.L_323 - .L_322)
	.align		4
.L_322:
        /*06d0*/ 	.word	index@(_ZN2at6native29vectorized_elementwise_kernelILi2EZZNS0_73_GLOBAL__N__c8866d80_35_SparseBinaryOpIntersectionKernel_cu_b2145a98_327142_sparse_binary_op_intersection_kernel_implINS2_18CUDAKernelLauncherENS2_36CUDAValueSelectionIntersectionKernelINS2_9LhsProjOpEEElLl0EEEvRNS_6TensorERKS8_SB_RKSt6vectorIlSaIlEERKSt8optionalIS8_ESK_bbENKUlvE1_clEvEUllE_St5arrayIPcLm2EEEEviT0_T1_)
        /*06d4*/ 	.word	0x00000000


	//----- nvinfo : EIATTR_REGCOUNT
	.align		4
.L_323:
        /*06d8*/ 	.byte	0x04, 0x2f
        /*06da*/ 	.short	(.L_325 - .L_324)
	.align		4
.L_324:
        /*06dc*/ 	.word	index@(_ZN2at6native27unrolled_elementwise_kernelIZZNS0_73_GLOBAL__N__c8866d80_35_SparseBinaryOpIntersectionKernel_cu_b2145a98_327142_sparse_binary_op_intersection_kernel_implINS2_18CUDAKernelLauncherENS2_36CUDAValueSelectionIntersectionKernelINS2_9LhsProjOpEEElLl0EEEvRNS_6TensorERKS8_SB_RKSt6vectorIlSaIlEERKSt8optionalIS8_ESK_bbENKUlvE1_clEvEUllE_St5arrayIPcLm2EELi4E23TrivialOffsetCalculatorILi1EjESR_NS0_6memory15LoadWithoutCastENSS_16StoreWithoutCastEEEviT_T0_T2_T3_T4_T5_)
        /*06e0*/ 	.word	0x00000020


	//----- nvinfo : EIATTR_FRAME_SIZE
	.align		4
.L_325:
        /*06e4*/ 	.byte	0x04, 0x11
        /*06e6*/ 	.short	(.L_327 - .L_326)
	.align		4
.L_326:
        /*06e8*/ 	.word	index@(_ZN2at6native27unrolled_elementwise_kernelIZZNS0_73_GLOBAL__N__c8866d80_35_SparseBinaryOpIntersectionKernel_cu_b2145a98_327142_sparse_binary_op_intersection_kernel_implINS2_18CUDAKernelLauncherENS2_36CUDAValueSelectionIntersectionKernelINS2_9LhsProjOpEEElLl0EEEvRNS_6TensorERKS8_SB_RKSt6vectorIlSaIlEERKSt8optionalIS8_ESK_bbENKUlvE1_clEvEUllE_St5arrayIPcLm2EELi4E23TrivialOffsetCalculatorILi1EjESR_NS0_6memory15LoadWithoutCastENSS_16StoreWithoutCastEEEviT_T0_T2_T3_T4_T5_)
        /*06ec*/ 	.word	0x00000000


	//----- nvinfo : EIATTR_REGCOUNT
	.align		4
.L_327:
        /*06f0*/ 	.byte	0x04, 0x2f
        /*06f2*/ 	.short	(.L_329 - .L_328)
	.align		4
.L_328:
        /*06f4*/ 	.word	index@(_ZN2at6native18elementwise_kernelILi128ELi2EZNS0_22gpu_kernel_impl_nocastIZZNS0_73_GLOBAL__N__c8866d80_35_SparseBinaryOpIntersectionKernel_cu_b2145a98_327142_sparse_binary_op_intersection_kernel_implINS3_18CUDAKernelLauncherENS3_36CUDAValueSelectionIntersectionKernelINS3_9LhsProjOpEEElLl0EEEvRNS_6TensorERKS9_SC_RKSt6vectorIlSaIlEERKSt8optionalIS9_ESL_bbENKUlvE1_clEvEUllE_EEvRNS_18TensorIteratorBaseERKT_EUliE_EEviT1_)
        /*06f8*/ 	.word	0x00000038


	//----- nvinfo : EIATTR_FRAME_SIZE
	.align		4
.L_329:
        /*06fc*/ 	.byte	0x04, 0x11
        /*06fe*/ 	.short	(.L_331 - .L_330)
	.align		4
.L_330:
        /*0700*/ 	.word	index@(_ZN2at6native18elementwise_kernelILi128ELi2EZNS0_22gpu_kernel_impl_nocastIZZNS0_73_GLOBAL__N__c8866d80_35_SparseBinaryOpIntersectionKernel_cu_b2145a98_327142_sparse_binary_op_intersection_kernel_implINS3_18CUDAKernelLauncherENS3_36CUDAValueSelectionIntersectionKernelINS3_9LhsProjOpEEElLl0EEEvRNS_6TensorERKS9_SC_RKSt6vectorIlSaIlEERKSt8optionalIS9_ESL_bbENKUlvE1_clEvEUllE_EEvRNS_18TensorIteratorBaseERKT_EUliE_EEviT1_)
        /*0704*/ 	.word	0x00000000


	//----- nvinfo : EIATTR_REGCOUNT
	.align		4
.L_331:
        /*0708*/ 	.byte	0x04, 0x2f
        /*070a*/ 	.short	(.L_333 - .L_332)
	.align		4
.L_332:
        /*070c*/ 	.word	index@(_ZN2at6native27unrolled_elementwise_kernelIZZNS0_73_GLOBAL__N__c8866d80_35_SparseBinaryOpIntersectionKernel_cu_b2145a98_327142_sparse_binary_op_intersection_kernel_implINS2_18CUDAKernelLauncherENS2_36CUDAValueSelectionIntersectionKernelINS2_9LhsProjOpEEElLl0EEEvRNS_6TensorERKS8_SB_RKSt6vectorIlSaIlEERKSt8optionalIS8_ESK_bbENKUlvE1_clEvEUllE_St5arrayIPcLm2EELi4E23TrivialOffsetCalculatorILi1EjESR_NS0_6memory12LoadWithCastILi1EEENSS_13StoreWithCastILi1EEEEEviT_T0_T2_T3_T4_T5_)
        /*0710*/ 	.word	0x00000030


	//----- nvinfo : EIATTR_FRAME_SIZE
	.align		4
.L_333:
        /*0714*/ 	.byte	0x04, 0x11
        /*0716*/ 	.short	(.L_335 - .L_334)
	.align		4
.L_334:
        /*0718*/ 	.word	index@(_ZN2at6native27unrolled_elementwise_kernelIZZNS0_73_GLOBAL__N__c8866d80_35_SparseBinaryOpIntersectionKernel_cu_b2145a98_327142_sparse_binary_op_intersection_kernel_implINS2_18CUDAKernelLauncherENS2_36CUDAValueSelectionIntersectionKernelINS2_9LhsProjOpEEElLl0EEEvRNS_6TensorERKS8_SB_RKSt6vectorIlSaIlEERKSt8optionalIS8_ESK_bbENKUlvE1_clEvEUllE_St5arrayIPcLm2EELi4E23TrivialOffsetCalculatorILi1EjESR_NS0_6memory12LoadWithCastILi1EEENSS_13StoreWithCastILi1EEEEEviT_T0_T2_T3_T4_T5_)
        /*071c*/ 	.word	0x00000000


	//----- nvinfo : EIATTR_REGCOUNT
	.align		4
.L_335:
        /*0720*/ 	.byte	0x04, 0x2f
        /*0722*/ 	.short	(.L_337 - .L_336)
	.align		4
.L_336:
        /*0724*/ 	.word	index@(_ZN2at6native18elementwise_kernelILi128ELi4EZNS0_15gpu_kernel_implIZZNS0_73_GLOBAL__N__c8866d80_35_SparseBinaryOpIntersectionKernel_cu_b2145a98_327142_sparse_binary_op_intersection_kernel_implINS3_18CUDAKernelLauncherENS3_36CUDAValueSelectionIntersectionKernelINS3_9LhsProjOpEEElLl0EEEvRNS_6TensorERKS9_SC_RKSt6vectorIlSaIlEERKSt8optionalIS9_ESL_bbENKUlvE1_clEvEUllE_EEvRNS_18TensorIteratorBaseERKT_EUliE_EEviT1_)
        /*0728*/ 	.word	0x00000040


	//----- nvinfo : EIATTR_FRAME_SIZE
	.align		4
.L_337:
        /*072c*/ 	.byte	0x04, 0x11
        /*072e*/ 	.short	(.L_339 - .L_338)
	.align		4
.L_338:
        /*0730*/ 	.word	index@(_ZN2at6native18elementwise_kernelILi128ELi4EZNS0_15gpu_kernel_implIZZNS0_73_GLOBAL__N__c8866d80_35_SparseBinaryOpIntersectionKernel_cu_b2145a98_327142_sparse_binary_op_intersection_kernel_implINS3_18CUDAKernelLauncherENS3_36CUDAValueSelectionIntersectionKernelINS3_9LhsProjOpEEElLl0EEEvRNS_6TensorERKS9_SC_RKSt6vectorIlSaIlEERKSt8optionalIS9_ESL_bbENKUlvE1_clEvEUllE_EEvRNS_18TensorIteratorBaseERKT_EUliE_EEviT1_)
        /*0734*/ 	.word	0x00000000


	//----- nvinfo : EIATTR_REGCOUNT
	.align		4
.L_339:
        /*0738*/ 	.byte	0x04, 0x2f
        /*073a*/ 	.short	(.L_341 - .L_340)
	.align		4
.L_340:
        /*073c*/ 	.word	index@(_ZN2at6native29vectorized_elementwise_kernelILi8EZZNS0_73_GLOBAL__N__c8866d80_35_SparseBinaryOpIntersectionKernel_cu_b2145a98_327142_sparse_binary_op_intersection_kernel_implINS2_18CUDAKernelLauncherENS2_36CUDAValueSelectionIntersectionKernelINS2_9LhsProjOpEEElLl0EEEvRNS_6TensorERKS8_SB_RKSt6vectorIlSaIlEERKSt8optionalIS8_ESK_bbENKUlvE3_clEvEUllE_St5arrayIPcLm2EEEEviT0_T1_)
        /*0740*/ 	.word	0x00000030


	//----- nvinfo : EIATTR_FRAME_SIZE
	.align		4
.L_341:
        /*0744*/ 	.byte	0x04, 0x11
        /*0746*/ 	.short	(.L_343 - .L_342)
	.align		4
.L_342:
        /*0748*/ 	.word	index@(_ZN2at6native29vectorized_elementwise_kernelILi8EZZNS0_73_GLOBAL__N__c8866d80_35_SparseBinaryOpIntersectionKernel_cu_b2145a98_327142_sparse_binary_op_intersection_kernel_implINS2_18CUDAKernelLauncherENS2_36CUDAValueSelectionIntersectionKernelINS2_9LhsProjOpEEElLl0EEEvRNS_6TensorERKS8_SB_RKSt6vectorIlSaIlEERKSt8optionalIS8_ESK_bbENKUlvE3_clEvEUllE_St5arrayIPcLm2EEEEviT0_T1_)
        /*074c*/ 	.word	0x00000000


	//----- nvinfo : EIATTR_REGCOUNT
	.align		4
.L_343:
        /*0750*/ 	.byte	0x04, 0x2f
        /*0752*/ 	.short	(.L_345 - .L_344)
	.align		4
.L_344:
        /*0754*/ 	.word	index@(_ZN2at6native29vectorized_elementwise_kernelILi4EZZNS0_73_GLOBAL__N__c8866d80_35_SparseBinaryOpIntersectionKernel_cu_b2145a98_327142_sparse_binary_op_intersection_kernel_implINS2_18CUDAKernelLauncherENS2_36CUDAValueSelectionIntersectionKernelINS2_9LhsProjOpEEElLl0EEEvRNS_6TensorERKS8_SB_RKSt6vectorIlSaIlEERKSt8optionalIS8_ESK_bbENKUlvE3_clEvEUllE_St5arrayIPcLm2EEEEviT0_T1_)
        /*0758*/ 	.word	0x00000030


	//----- nvinfo : EIATTR_FRAME_SIZE
	.align		4
.L_345:
        /*075c*/ 	.byte	0x04, 0x11
        /*075e*/ 	.short	(.L_347 - .L_346)
	.align		4
.L_346:
        /*0760*/ 	.word	index@(_ZN2at6native29vectorized_elementwise_kernelILi4EZZNS0_73_GLOBAL__N__c8866d80_35_SparseBinaryOpIntersectionKernel_cu_b2145a98_327142_sparse_binary_op_intersection_kernel_implINS2_18CUDAKernelLauncherENS2_36CUDAValueSelectionIntersectionKernelINS2_9LhsProjOpEEElLl0EEEvRNS_6TensorERKS8_SB_RKSt6vectorIlSaIlEERKSt8optionalIS8_ESK_bbENKUlvE3_clEvEUllE_St5arrayIPcLm2EEEEviT0_T1_)
        /*0764*/ 	.word	0x00000000


	//----- nvinfo : EIATTR_REGCOUNT
	.align		4
.L_347:
        /*0768*/ 	.byte	0x04, 0x2f
        /*076a*/ 	.short	(.L_349 - .L_348)
	.align		4
.L_348:
        /*076c*/ 	.word	index@(_ZN2at6native29vectorized_elementwise_kernelILi2EZZNS0_73_GLOBAL__N__c8866d80_35_SparseBinaryOpIntersectionKernel_cu_b2145a98_327142_sparse_binary_op_intersection_kernel_implINS2_18CUDAKernelLauncherENS2_36CUDAValueSelectionIntersectionKernelINS2_9LhsProjOpEEElLl0EEEvRNS_6TensorERKS8_SB_RKSt6vectorIlSaIlEERKSt8optionalIS8_ESK_bbENKUlvE3_clEvEUllE_St5arrayIPcLm2EEEEviT0_T1_)
        /*0770*/ 	.word	0x00000030


	//----- nvinfo : EIATTR_FRAME_SIZE
	.align		4
.L_349:
        /*0774*/ 	.byte	0x04, 0x11
        /*0776*/ 	.short	(.L_351 - .L_350)
	.align		4
.L_350:
        /*0778*/ 	.word	index@(_ZN2at6native29vectorized_elementwise_kernelILi2EZZNS0_73_GLOBAL__N__c8866d80_35_SparseBinaryOpIntersectionKernel_cu_b2145a98_327142_sparse_binary_op_intersection_kernel_implINS2_18CUDAKernelLauncherENS2_36CUDAValueSelectionIntersectionKernelINS2_9LhsProjOpEEElLl0EEEvRNS_6TensorERKS8_SB_RKSt6vectorIlSaIlEERKSt8optionalIS8_ESK_bbENKUlvE3_clEvEUllE_St5arrayIPcLm2EEEEviT0_T1_)
        /*077c*/ 	.word	0x00000000


	//----- nvinfo : EIATTR_REGCOUNT
	.align		4
.L_351:
        /*0780*/ 	.byte	0x04, 0x2f
        /*0782*/ 	.short	(.L_353 - .L_352)
	.align		4
.L_352:
        /*0784*/ 	.word	index@(_ZN2at6native27unrolled_elementwise_kernelIZZNS0_73_GLOBAL__N__c8866d80_35_SparseBinaryOpIntersectionKernel_cu_b2145a98_327142_sparse_binary_op_intersection_kernel_implINS2_18CUDAKernelLauncherENS2_36CUDAValueSelectionIntersectionKernelINS2_9LhsProjOpEEElLl0EEEvRNS_6TensorERKS8_SB_RKSt6vectorIlSaIlEERKSt8optionalIS8_ESK_bbENKUlvE3_clEvEUllE_St5arrayIPcLm2EELi4E23TrivialOffsetCalculatorILi1EjESR_NS0_6memory15LoadWithoutCastENSS_16StoreWithoutCastEEEviT_T0_T2_T3_T4_T5_)
        /*0788*/ 	.word	0x00000028


	//----- nvinfo : EIATTR_FRAME_SIZE
	.align		4
.L_353:
        /*078c*/ 	.byte	0x04, 0x11
        /*078e*/ 	.short	(.L_355 - .L_354)
	.align		4
.L_354:
        /*0790*/ 	.word	index@(_ZN2at6native27unrolled_elementwise_kernelIZZNS0_73_GLOBAL__N__c8866d80_35_SparseBinaryOpIntersectionKernel_cu_b2145a98_327142_sparse_binary_op_intersection_kernel_implINS2_18CUDAKernelLauncherENS2_36CUDAValueSelectionIntersectionKernelINS2_9LhsProjOpEEElLl0EEEvRNS_6TensorERKS8_SB_RKSt6vectorIlSaIlEERKSt8optionalIS8_ESK_bbENKUlvE3_clEvEUllE_St5arrayIPcLm2EELi4E23TrivialOffsetCalculatorILi1EjESR_NS0_6memory15LoadWithoutCastENSS_16StoreWithoutCastEEEviT_T0_T2_T3_T4_T5_)
        /*0794*/ 	.word	0x00000000


	//----- nvinfo : EIATTR_REGCOUNT
	.align		4
.L_355:
        /*0798*/ 	.byte	0x04, 0x2f
        /*079a*/ 	.short	(.L_357 - .L_356)
	.align		4
.L_356:
        /*079c*/ 	.word	index@(_ZN2at6native18elementwise_kernelILi128ELi2EZNS0_22gpu_kernel_impl_nocastIZZNS0_73_GLOBAL__N__c8866d80_35_SparseBinaryOpIntersectionKernel_cu_b2145a98_327142_sparse_binary_op_intersection_kernel_implINS3_18CUDAKernelLauncherENS3_36CUDAValueSelectionIntersectionKernelINS3_9LhsProjOpEEElLl0EEEvRNS_6TensorERKS9_SC_RKSt6vectorIlSaIlEERKSt8optionalIS9_ESL_bbENKUlvE3_clEvEUllE_EEvRNS_18TensorIteratorBaseERKT_EUliE_EEviT1_)
        /*07a0*/ 	.word	0x00000040


	//----- nvinfo : EIATTR_FRAME_SIZE
	.align		4
.L_357:
        /*07a4*/ 	.byte	0x04, 0x11
        /*07a6*/ 	.short	(.L_359 - .L_358)
	.align		4
.L_358:
        /*07a8*/ 	.word	index@(_ZN2at6native18elementwise_kernelILi128ELi2EZNS0_22gpu_kernel_impl_nocastIZZNS0_73_GLOBAL__N__c8866d80_35_SparseBinaryOpIntersectionKernel_cu_b2145a98_327142_sparse_binary_op_intersection_kernel_implINS3_18CUDAKernelLauncherENS3_36CUDAValueSelectionIntersectionKernelINS3_9LhsProjOpEEElLl0EEEvRNS_6TensorERKS9_SC_RKSt6vectorIlSaIlEERKSt8optionalIS9_ESL_bbENKUlvE3_clEvEUllE_EEvRNS_18TensorIteratorBaseERKT_EUliE_EEviT1_)
        /*07ac*/ 	.word	0x00000000


	//----- nvinfo : EIATTR_REGCOUNT
	.align		4
.L_359:
        /*07b0*/ 	.byte	0x04, 0x2f
        /*07b2*/ 	.short	(.L_361 - .L_360)
	.align		4
.L_360:
        /*07b4*/ 	.word	index@(_ZN2at6native27unrolled_elementwise_kernelIZZNS0_73_GLOBAL__N__c8866d80_35_SparseBinaryOpIntersectionKernel_cu_b2145a98_327142_sparse_binary_op_intersection_kernel_implINS2_18CUDAKernelLauncherENS2_36CUDAValueSelectionIntersectionKernelINS2_9LhsProjOpEEElLl0EEEvRNS_6TensorERKS8_SB_RKSt6vectorIlSaIlEERKSt8optionalIS8_ESK_bbENKUlvE3_clEvEUllE_St5arrayIPcLm2EELi4E23TrivialOffsetCalculatorILi1EjESR_NS0_6memory12LoadWithCastILi1EEENSS_13StoreWithCastILi1EEEEEviT_T0_T2_T3_T4_T5_)
        /*07b8*/ 	.word	0x00000030


	//----- nvinfo : EIATTR_FRAME_SIZE
	.align		4
.L_361:
        /*07bc*/ 	.byte	0x04, 0x11
        /*07be*/ 	.short	(.L_363 - .L_362)
	.align		4
.L_362:
        /*07c0*/ 	.word	index@(_ZN2at6native27unrolled_elementwise_kernelIZZNS0_73_GLOBAL__N__c8866d80_35_SparseBinaryOpIntersectionKernel_cu_b2145a98_327142_sparse_binary_op_intersection_kernel_implINS2_18CUDAKernelLauncherENS2_36CUDAValueSelectionIntersectionKernelINS2_9LhsProjOpEEElLl0EEEvRNS_6TensorERKS8_SB_RKSt6vectorIlSaIlEERKSt8optionalIS8_ESK_bbENKUlvE3_clEvEUllE_St5arrayIPcLm2EELi4E23TrivialOffsetCalculatorILi1EjESR_NS0_6memory12LoadWithCastILi1EEENSS_13StoreWithCastILi1EEEEEviT_T0_T2_T3_T4_T5_)
        /*07c4*/ 	.word	0x00000000


	//----- nvinfo : EIATTR_REGCOUNT
	.align		4
.L_363:
        /*07c8*/ 	.byte	0x04, 0x2f
        /*07ca*/ 	.short	(.L_365 - .L_364)
	.align		4
.L_364:
        /*07cc*/ 	.word	index@(_ZN2at6native18elementwise_kernelILi128ELi4EZNS0_15gpu_kernel_implIZZNS0_73_GLOBAL__N__c8866d80_35_SparseBinaryOpIntersectionKernel_cu_b2145a98_327142_sparse_binary_op_intersection_kernel_implINS3_18CUDAKernelLauncherENS3_36CUDAValueSelectionIntersectionKernelINS3_9LhsProjOpEEElLl0EEEvRNS_6TensorERKS9_SC_RKSt6vectorIlSaIlEERKSt8optionalIS9_ESL_bbENKUlvE3_clEvEUllE_EEvRNS_18TensorIteratorBaseERKT_EUliE_EEviT1_)
        /*07d0*/ 	.word	0x00000040


	//----- nvinfo : EIATTR_FRAME_SIZE
	.align		4
.L_365:
        /*07d4*/ 	.byte	0x04, 0x11
        /*07d6*/ 	.short	(.L_367 - .L_366)
	.align		4
.L_366:
        /*07d8*/ 	.word	index@(_ZN2at6native18elementwise_kernelILi128ELi4EZNS0_15gpu_kernel_implIZZNS0_73_GLOBAL__N__c8866d80_35_SparseBinaryOpIntersectionKernel_cu_b2145a98_327142_sparse_binary_op_intersection_kernel_implINS3_18CUDAKernelLauncherENS3_36CUDAValueSelectionIntersectionKernelINS3_9LhsProjOpEEElLl0EEEvRNS_6TensorERKS9_SC_RKSt6vectorIlSaIlEERKSt8optionalIS9_ESL_bbENKUlvE3_clEvEUllE_EEvRNS_18TensorIteratorBaseERKT_EUliE_EEviT1_)
        /*07dc*/ 	.word	0x00000000


	//----- nvinfo : EIATTR_REGCOUNT
	.align		4
.L_367:
        /*07e0*/ 	.byte	0x04, 0x2f
        /*07e2*/ 	.short	(.L_369 - .L_368)
	.align		4
.L_368:
        /*07e4*/ 	.word	index@(_ZN2at6native73_GLOBAL__N__c8866d80_35_SparseBinaryOpIntersectionKernel_cu_b2145a98_327112apply_kernelILi128ELi8EZNS1_29binary_op_intersection_kernelINS1_5MulOpEhlEEvRNS_14TensorIteratorEllRKNS_6TensorEbEUliE_EEviT1_)
        /*07e8*/ 	.word	0x0000002a


	//----- nvinfo : EIATTR_FRAME_SIZE
	.align		4
.L_369:
        /*07ec*/ 	.byte	0x04, 0x11
        /*07ee*/ 	.short	(.L_371 - .L_370)
	.align		4
.L_370:
        /*07f0*/ 	.word	index@(_ZN2at6native73_GLOBAL__N__c8866d80_35_SparseBinaryOpIntersectionKernel_cu_b2145a98_327112apply_kernelILi128ELi8EZNS1_29binary_op_intersection_kernelINS1_5MulOpEhlEEvRNS_14TensorIteratorEllRKNS_6TensorEbEUliE_EEviT1_)
        /*07f4*/ 	.word	0x00000000


	//----- nvinfo : EIATTR_REGCOUNT
	.align		4
.L_371:
        /*07f8*/ 	.byte	0x04, 0x2f
        /*07fa*/ 	.short	(.L_373 - .L_372)
	.align		4
.L_372:
        /*07fc*/ 	.word	index@(_ZN2at6native73_GLOBAL__N__c8866d80_35_SparseBinaryOpIntersectionKernel_cu_b2145a98_327112apply_kernelILi128ELi8EZNS1_29binary_op_intersection_kernelINS1_5MulOpEalEEvRNS_14TensorIteratorEllRKNS_6TensorEbEUliE_EEviT1_)
        /*0800*/ 	.word	0x00000028


	//----- nvinfo : EIATTR_FRAME_SIZE
	.align		4
.L_373:
        /*0804*/ 	.byte	0x04, 0x11
        /*0806*/ 	.short	(.L_375 - .L_374)
	.align		4
.L_374:
        /*0808*/ 	.word	index@(_ZN2at6native73_GLOBAL__N__c8866d80_35_SparseBinaryOpIntersectionKernel_cu_b2145a98_327112apply_kernelILi128ELi8EZNS1_29binary_op_intersection_kernelINS1_5MulOpEalEEvRNS_14TensorIteratorEllRKNS_6TensorEbEUliE_EEviT1_)
        /*080c*/ 	.word	0x00000000


	//----- nvinfo : EIATTR_REGCOUNT
	.align		4
.L_375:
        /*0810*/ 	.byte	0x04, 0x2f
        /*0812*/ 	.short	(.L_377 - .L_376)
	.align		4
.L_376:
        /*0814*/ 	.word	index@(_ZN2at6native73_GLOBAL__N__c8866d80_35_SparseBinaryOpIntersectionKernel_cu_b2145a98_327112apply_kernelILi128ELi8EZNS1_29binary_op_intersection_kernelINS1_5MulOpEilEEvRNS_14TensorIteratorEllRKNS_6TensorEbEUliE_EEviT1_)
        /*0818*/ 	.word	0x0000003c


	//----- nvinfo : EIATTR_FRAME_SIZE
	.align		4
.L_377:
        /*081c*/ 	.byte	0x04, 0x11
        /*081e*/ 	.short	(.L_379 - .L_378)
	.align		4
.L_378:
        /*0820*/ 	.word	index@(_ZN2at6native73_GLOBAL__N__c8866d80_35_SparseBinaryOpIntersectionKernel_cu_b2145a98_327112apply_kernelILi128ELi8EZNS1_29binary_op_intersection_kernelINS1_5MulOpEilEEvRNS_14TensorIteratorEllRKNS_6TensorEbEUliE_EEviT1_)
        /*0824*/ 	.word	0x00000000


	//----- nvinfo : EIATTR_REGCOUNT
	.align		4
.L_379:
        /*0828*/ 	.byte	0x04, 0x2f
        /*082a*/ 	.short	(.L_381 - .L_380)
	.align		4
.L_380:
        /*082c*/ 	.word	index@(_ZN2at6native73_GLOBAL__N__c8866d80_35_SparseBinaryOpIntersectionKernel_cu_b2145a98_327112apply_kernelILi128ELi8EZNS1_29binary_op_intersection_kernelINS1_5MulOpEllEEvRNS_14TensorIteratorEllRKNS_6TensorEbEUliE_EEviT1_)
        /*0830*/ 	.word	0x0000003c


	//----- nvinfo : EIATTR_FRAME_SIZE
	.align		4
.L_381:
        /*0834*/ 	.byte	0x04, 0x11
        /*0836*/ 	.short	(.L_383 - .L_382)
	.align		4
.L_382:
        /*0838*/ 	.word	index@(_ZN2at6native73_GLOBAL__N__c8866d80_35_SparseBinaryOpIntersectionKernel_cu_b2145a98_327112apply_kernelILi128ELi8EZNS1_29binary_op_intersection_kernelINS1_5MulOpEllEEvRNS_14TensorIteratorEllRKNS_6TensorEbEUliE_EEviT1_)
        /*083c*/ 	.word	0x00000000


	//----- nvinfo : EIATTR_REGCOUNT
	.align		4
.L_383:
        /*0840*/ 	.byte	0x04, 0x2f
        /*0842*/ 	.short	(.L_385 - .L_384)
	.align		4
.L_384:
        /*0844*/ 	.word	index@(_ZN2at6native73_GLOBAL__N__c8866d80_35_SparseBinaryOpIntersectionKernel_cu_b2145a98_327112apply_kernelILi128ELi8EZNS1_29binary_op_intersection_kernelINS1_5MulOpEslEEvRNS_14TensorIteratorEllRKNS_6TensorEbEUliE_EEviT1_)
        /*0848*/ 	.word	0x00000038


	//----- nvinfo : EIATTR_FRAME_SIZE
	.align		4
.L_385:
        /*084c*/ 	.byte	0x04, 0x11
        /*084e*/ 	.short	(.L_387 - .L_386)
	.align		4
.L_386:
        /*0850*/ 	.word	index@(_ZN2at6native73_GLOBAL__N__c8866d80_35_SparseBinaryOpIntersectionKernel_cu_b2145a98_327112apply_kernelILi128ELi8EZNS1_29binary_op_intersection_kernelINS1_5MulOpEslEEvRNS_14TensorIteratorEllRKNS_6TensorEbEUliE_EEviT1_)
        /*0854*/ 	.word	0x00000000


	//----- nvinfo : EIATTR_REGCOUNT
	.align		4
.L_387:
        /*0858*/ 	.byte	0x04, 0x2f
        /*085a*/ 	.short	(.L_389 - .L_388)
	.align		4
.L_388:
        /*085c*/ 	.word	index@(_ZN2at6native73_GLOBAL__N__c8866d80_35_SparseBinaryOpIntersectionKernel_cu_b2145a98_327112apply_kernelILi128ELi8EZNS1_29binary_op_intersection_kernelINS1_5MulOpEdlEEvRNS_14TensorIteratorEllRKNS_6TensorEbEUliE_EEviT1_)
        /*0860*/ 	.word	0x0000003a


	//----- nvinfo : EIATTR_FRAME_SIZE
	.align		4
.L_389:
        /*0864*/ 	.byte	0x04, 0x11
        /*0866*/ 	.short	(.L_391 - .L_390)
	.align		4
.L_390:
        /*0868*/ 	.word	index@(_ZN2at6native73_GLOBAL__N__c8866d80_35_SparseBinaryOpIntersectionKernel_cu_b2145a98_327112apply_kernelILi128ELi8EZNS1_29binary_op_intersection_kernelINS1_5MulOpEdlEEvRNS_14TensorIteratorEllRKNS_6TensorEbEUliE_EEviT1_)
        /*086c*/ 	.word	0x00000000


	//----- nvinfo : EIATTR_REGCOUNT
	.align		4
.L_391:
        /*0870*/ 	.byte	0x04, 0x2f
        /*0872*/ 	.short	(.L_393 - .L_392)
	.align		4
.L_392:
        /*0874*/ 	.word	index@(_ZN2at6native73_GLOBAL__N__c8866d80_35_SparseBinaryOpIntersectionKernel_cu_b2145a98_327112apply_kernelILi128ELi8EZNS1_29binary_op_intersection_kernelINS1_5MulOpEflEEvRNS_14TensorIteratorEllRKNS_6TensorEbEUliE_EEviT1_)
        /*0878*/ 	.word	0x00000038


	//----- nvinfo : EIATTR_FRAME_SIZE
	.align		4
.L_393:
        /*087c*/ 	.byte	0x04, 0x11
        /*087e*/ 	.short	(.L_395 - .L_394)
	.align		4
.L_394:
        /*0880*/ 	.word	index@(_ZN2at6native73_GLOBAL__N__c8866d80_35_SparseBinaryOpIntersectionKernel_cu_b2145a98_327112apply_kernelILi128ELi8EZNS1_29binary_op_intersection_kernelINS1_5MulOpEflEEvRNS_14TensorIteratorEllRKNS_6TensorEbEUliE_EEviT1_)
        /*0884*/ 	.word	0x00000000


	//----- nvinfo : EIATTR_REGCOUNT
	.align		4
.L_395:
        /*0888*/ 	.byte	0x04, 0x2f
        /*088a*/ 	.short	(.L_397 - .L_396)
	.align		4
.L_396:
        /*088c*/ 	.word	index@(_ZN2at6native73_GLOBAL__N__c8866d80_35_SparseBinaryOpIntersectionKernel_cu_b2145a98_327112apply_kernelILi128ELi8EZNS1_29binary_op_intersection_kernelINS1_5MulOpEN3c107complexIdEElEEvRNS_14TensorIteratorEllRKNS_6TensorEbEUliE_EEviT1_)
        /*0890*/ 	.word	0x0000003c


	//----- nvinfo : EIATTR_FRAME_SIZE
	.align		4
.L_397:
        /*0894*/ 	.byte	0x04, 0x11
        /*0896*/ 	.short	(.L_399 - .L_398)
	.align		4
.L_398:
        /*0898*/ 	.word	index@(_ZN2at6native73_GLOBAL__N__c8866d80_35_SparseBinaryOpIntersectionKernel_cu_b2145a98_327112apply_kernelILi128ELi8EZNS1_29binary_op_intersection_kernelINS1_5MulOpEN3c107complexIdEElEEvRNS_14TensorIteratorEllRKNS_6TensorEbEUliE_EEviT1_)
        /*089c*/ 	.word	0x00000000


	//----- nvinfo : EIATTR_REGCOUNT
	.align		4
.L_399:
        /*08a0*/ 	.byte	0x04, 0x2f
        /*08a2*/ 	.short	(.L_401 - .L_400)
	.align		4
.L_400:
        /*08a4*/ 	.word	index@(_ZN2at6native73_GLOBAL__N__c8866d80_35_SparseBinaryOpIntersectionKernel_cu_b2145a98_327112apply_kernelILi128ELi8EZNS1_29binary_op_intersection_kernelINS1_5MulOpEN3c107complexIfEElEEvRNS_14TensorIteratorEllRKNS_6TensorEbEUliE_EEviT1_)
        /*08a8*/ 	.word	0x0000002a


	//----- nvinfo : EIATTR_FRAME_SIZE
	.align		4
.L_401:
        /*08ac*/ 	.byte	0x04, 0x11
        /*08ae*/ 	.short	(.L_403 - .L_402)
	.align		4
.L_402:
        /*08b0*/ 	.word	index@(_ZN2at6native73_GLOBAL__N__c8866d80_35_SparseBinaryOpIntersectionKernel_cu_b2145a98_327112apply_kernelILi128ELi8EZNS1_29binary_op_intersection_kernelINS1_5MulOpEN3c107complexIfEElEEvRNS_14TensorIteratorEllRKNS_6TensorEbEUliE_EEviT1_)
        /*08b4*/ 	.word	0x00000000


	//----- nvinfo : EIATTR_REGCOUNT
	.align		4
.L_403:
        /*08b8*/ 	.byte	0x04, 0x2f
        /*08ba*/ 	.short	(.L_405 - .L_404)
	.align		4
.L_404:
        /*08bc*/ 	.word	index@(_ZN2at6native73_GLOBAL__N__c8866d80_35_SparseBinaryOpIntersectionKernel_cu_b2145a98_327112apply_kernelILi128ELi8EZNS1_29binary_op_intersection_kernelINS1_5MulOpEblEEvRNS_14TensorIteratorEllRKNS_6TensorEbEUliE_EEviT1_)
        /*08c0*/ 	.word	0x00000028


	//----- nvinfo : EIATTR_FRAME_SIZE
	.align		4
.L_405:
        /*08c4*/ 	.byte	0x04, 0x11
        /*08c6*/ 	.short	(.L_407 - .L_406)
	.align		4
.L_406:
        /*08c8*/ 	.word	index@(_ZN2at6native73_GLOBAL__N__c8866d80_35_SparseBinaryOpIntersectionKernel_cu_b2145a98_327112apply_kernelILi128ELi8EZNS1_29binary_op_intersection_kernelINS1_5MulOpEblEEvRNS_14TensorIteratorEllRKNS_6TensorEbEUliE_EEviT1_)
        /*08cc*/ 	.word	0x00000000


	//----- nvinfo : EIATTR_REGCOUNT
	.align		4
.L_407:
        /*08d0*/ 	.byte	0x04, 0x2f
        /*08d2*/ 	.short	(.L_409 - .L_408)
	.align		4
.L_408:
        /*08d4*/ 	.word	index@(_ZN2at6native73_GLOBAL__N__c8866d80_35_SparseBinaryOpIntersectionKernel_cu_b2145a98_327112apply_kernelILi128ELi8EZNS1_29binary_op_intersection_kernelINS1_5MulOpEN3c104HalfElEEvRNS_14TensorIteratorEllRKNS_6TensorEbEUliE_EEviT1_)
        /*08d8*/ 	.word	0x00000036


	//----- nvinfo : EIATTR_FRAME_SIZE
	.align		4
.L_409:
        /*08dc*/ 	.byte	0x04, 0x11
        /*08de*/ 	.short	(.L_411 - .L_410)
	.align		4
.L_410:
        /*08e0*/ 	.word	index@(_ZN2at6native73_GLOBAL__N__c8866d80_35_SparseBinaryOpIntersectionKernel_cu_b2145a98_327112apply_kernelILi128ELi8EZNS1_29binary_op_intersection_kernelINS1_5MulOpEN3c104HalfElEEvRNS_14TensorIteratorEllRKNS_6TensorEbEUliE_EEviT1_)
        /*08e4*/ 	.word	0x00000000


	//----- nvinfo : EIATTR_REGCOUNT
	.align		4
.L_411:
        /*08e8*/ 	.byte	0x04, 0x2f
        /*08ea*/ 	.short	(.L_413 - .L_412)
	.align		4
.L_412:
        /*08ec*/ 	.word	index@(_ZN2at6native73_GLOBAL__N__c8866d80_35_SparseBinaryOpIntersectionKernel_cu_b2145a98_327112apply_kernelILi128ELi8EZNS1_29binary_op_intersection_kernelINS1_5MulOpEN3c108BFloat16ElEEvRNS_14TensorIteratorEllRKNS_6TensorEbEUliE_EEviT1_)
        /*08f0*/ 	.word	0x00000036


	//----- nvinfo : EIATTR_FRAME_SIZE
	.align		4
.L_413:
        /*08f4*/ 	.byte	0x04, 0x11
        /*08f6*/ 	.short	(.L_415 - .L_414)
	.align		4
.L_414:
        /*08f8*/ 	.word	index@(_ZN2at6native73_GLOBAL__N__c8866d80_35_SparseBinaryOpIntersectionKernel_cu_b2145a98_327112apply_kernelILi128ELi8EZNS1_29binary_op_intersection_kernelINS1_5MulOpEN3c108BFloat16ElEEvRNS_14TensorIteratorEllRKNS_6TensorEbEUliE_EEviT1_)
        /*08fc*/ 	.word	0x00000000


	//----- nvinfo : EIATTR_REGCOUNT
	.align		4
.L_415:
        /*0900*/ 	.byte	0x04, 0x2f
        /*0902*/ 	.short	(.L_417 - .L_416)
	.align		4
.L_416:
        /*0904*/ 	.word	index@(_ZN2at6native73_GLOBAL__N__c8866d80_35_SparseBinaryOpIntersectionKernel_cu_b2145a98_327112apply_kernelILi128ELi8EZNS1_29binary_op_intersection_kernelINS1_5MulOpEN3c107complexINS5_4HalfEEElEEvRNS_14TensorIteratorEllRKNS_6TensorEbEUliE_EEviT1_)
        /*0908*/ 	.word	0x0000002a


	//----- nvinfo : EIATTR_FRAME_SIZE
	.align		4
.L_417:
        /*090c*/ 	.byte	0x04, 0x11
        /*090e*/ 	.short	(.L_419 - .L_418)
	.align		4
.L_418:
        /*0910*/ 	.word	index@(_ZN2at6native73_GLOBAL__N__c8866d80_35_SparseBinaryOpIntersectionKernel_cu_b2145a98_327112apply_kernelILi128ELi8EZNS1_29binary_op_intersection_kernelINS1_5MulOpEN3c107complexINS5_4HalfEEElEEvRNS_14TensorIteratorEllRKNS_6TensorEbEUliE_EEviT1_)
        /*0914*/ 	.word	0x00000000


	//----- nvinfo : EIATTR_REGCOUNT
	.align		4
.L_419:
        /*0918*/ 	.byte	0x04, 0x2f
        /*091a*/ 	.short	(.L_421 - .L_420)
	.align		4
.L_420:
        /*091c*/ 	.word	index@(_ZN2at6native73_GLOBAL__N__c8866d80_35_SparseBinaryOpIntersectionKernel_cu_b2145a98_327112apply_kernelILi128ELi8EZNS1_29binary_op_intersection_kernelINS1_9RhsProjOpEhlEEvRNS_14TensorIteratorEllRKNS_6TensorEbEUliE_EEviT1_)
        /*0920*/ 	.word	0x00000036


	//----- nvinfo : EIATTR_FRAME_SIZE
	.align		4
.L_421:
        /*0924*/ 	.byte	0x04, 0x11
        /*0926*/ 	.short	(.L_423 - .L_422)
	.align		4
.L_422:
        /*0928*/ 	.word	index@(_ZN2at6native73_GLOBAL__N__c8866d80_35_SparseBinaryOpIntersectionKernel_cu_b2145a98_327112apply_kernelILi128ELi8EZNS1_29binary_op_intersection_kernelINS1_9RhsProjOpEhlEEvRNS_14TensorIteratorEllRKNS_6TensorEbEUliE_EEviT1_)
        /*092c*/ 	.word	0x00000000


	//----- nvinfo : EIATTR_REGCOUNT
	.align		4
.L_423:
        /*0930*/ 	.byte	0x04, 0x2f
        /*0932*/ 	.short	(.L_425 - .L_424)
	.align		4
.L_424:
        /*0934*/ 	.word	index@(_ZN2at6native73_GLOBAL__N__c8866d80_35_SparseBinaryOpIntersectionKernel_cu_b2145a98_327112apply_kernelILi128ELi8EZNS1_29binary_op_intersection_kernelINS1_9RhsProjOpEalEEvRNS_14TensorIteratorEllRKNS_6TensorEbEUliE_EEviT1_)
        /*0938*/ 	.word	0x00000036


	//----- nvinfo : EIATTR_FRAME_SIZE
	.align		4
.L_425:
        /*093c*/ 	.byte	0x04, 0x11
        /*093e*/ 	.short	(.L_427 - .L_426)
	.align		4
.L_426:
        /*0940*/ 	.word	index@(_ZN2at6native73_GLOBAL__N__c8866d80_35_SparseBinaryOpIntersectionKernel_cu_b2145a98_327112apply_kernelILi128ELi8EZNS1_29binary_op_intersection_kernelINS1_9RhsProjOpEalEEvRNS_14TensorIteratorEllRKNS_6TensorEbEUliE_EEviT1_)
        /*0944*/ 	.word	0x00000000


	//----- nvinfo : EIATTR_REGCOUNT
	.align		4
.L_427:
        /*0948*/ 	.byte	0x04, 0x2f
        /*094a*/ 	.short	(.L_429 - .L_428)
	.align		4
.L_428:
        /*094c*/ 	.word	index@(_ZN2at6native73_GLOBAL__N__c8866d80_35_SparseBinaryOpIntersectionKernel_cu_b2145a98_327112apply_kernelILi128ELi8EZNS1_29binary_op_intersection_kernelINS1_9RhsProjOpEilEEvRNS_14TensorIteratorEllRKNS_6TensorEbEUliE_EEviT1_)
        /*0950*/ 	.word	0x00000036


	//----- nvinfo : EIATTR_FRAME_SIZE
	.align		4
.L_429:
        /*0954*/ 	.byte	0x04, 0x11
        /*0956*/ 	.short	(.L_431 - .L_430)
	.align		4
.L_430:
        /*0958*/ 	.word	index@(_ZN2at6native73_GLOBAL__N__c8866d80_35_SparseBinaryOpIntersectionKernel_cu_b2145a98_327112apply_kernelILi128ELi8EZNS1_29binary_op_intersection_kernelINS1_9RhsProjOpEilEEvRNS_14TensorIteratorEllRKNS_6TensorEbEUliE_EEviT1_)
        /*095c*/ 	.word	0x00000000


	//----- nvinfo : EIATTR_REGCOUNT
	.align		4
.L_431:
        /*0960*/ 	.byte	0x04, 0x2f
        /*0962*/ 	.short	(.L_433 - .L_432)
	.align		4
.L_432:
        /*0964*/ 	.word	index@(_ZN2at6native73_GLOBAL__N__c8866d80_35_SparseBinaryOpIntersectionKernel_cu_b2145a98_327112apply_kernelILi128ELi8EZNS1_29binary_op_intersection_kernelINS1_9RhsProjOpEllEEvRNS_14TensorIteratorEllRKNS_6TensorEbEUliE_EEviT1_)
        /*0968*/ 	.word	0x0000003a


	//----- nvinfo : EIATTR_FRAME_SIZE
	.align		4
.L_433:
        /*096c*/ 	.byte	0x04, 0x11
        /*096e*/ 	.short	(.L_435 - .L_434)
	.align		4
.L_434:
        /*0970*/ 	.word	index@(_ZN2at6native73_GLOBAL__N__c8866d80_35_SparseBinaryOpIntersectionKernel_cu_b2145a98_327112apply_kernelILi128ELi8EZNS1_29binary_op_intersection_kernelINS1_9RhsProjOpEllEEvRNS_14TensorIteratorEllRKNS_6TensorEbEUliE_EEviT1_)
        /*0974*/ 	.word	0x00000000


	//----- nvinfo : EIATTR_REGCOUNT
	.align		4
.L_435:
        /*0978*/ 	.byte	0x04, 0x2f
        /*097a*/ 	.short	(.L_437 - .L_436)
	.align		4
.L_436:
        /*097c*/ 	.word	index@(_ZN2at6native73_GLOBAL__N__c8866d80_35_SparseBinaryOpIntersectionKernel_cu_b2145a98_327112apply_kernelILi128ELi8EZNS1_29binary_op_intersection_kernelINS1_9RhsProjOpEslEEvRNS_14TensorIteratorEllRKNS_6TensorEbEUliE_EEviT1_)
        /*0980*/ 	.word	0x00000036


	//----- nvinfo : EIATTR_FRAME_SIZE
	.align		4
.L_437:
        /*0984*/ 	.byte	0x04, 0x11
        /*0986*/ 	.short	(.L_439 - .L_438)
	.align		4
.L_438:
        /*0988*/ 	.word	index@(_ZN2at6native73_GLOBAL__N__c8866d80_35_SparseBinaryOpIntersectionKernel_cu_b2145a98_327112apply_kernelILi128ELi8EZNS1_29binary_op_intersection_kernelINS1_9RhsProjOpEslEEvRNS_14TensorIteratorEllRKNS_6TensorEbEUliE_EEviT1_)
        /*098c*/ 	.word	0x00000000


	//----- nvinfo : EIATTR_REGCOUNT
	.align		4
.L_439:
        /*0990*/ 	.byte	0x04, 0x2f
        /*0992*/ 	.short	(.L_441 - .L_440)
	.align		4
.L_440:
        /*0994*/ 	.word	index@(_ZN2at6native73_GLOBAL__N__c8866d80_35_SparseBinaryOpIntersectionKernel_cu_b2145a98_327112apply_kernelILi128ELi8EZNS1_29binary_op_intersection_kernelINS1_9RhsProjOpEdlEEvRNS_14TensorIteratorEllRKNS_6TensorEbEUliE_EEviT1_)
        /*0998*/ 	.word	0x00000036


	//----- nvinfo : EIATTR_FRAME_SIZE
	.align		4
.L_441:
        /*099c*/ 	.byte	0x04, 0x11
        /*099e*/ 	.short	(.L_443 - .L_442)
	.align		4
.L_442:
        /*09a0*/ 	.word	index@(_ZN2at6native73_GLOBAL__N__c8866d80_35_SparseBinaryOpIntersectionKernel_cu_b2145a98_327112apply_kernelILi128ELi8EZNS1_29binary_op_intersection_kernelINS1_9RhsProjOpEdlEEvRNS_14TensorIteratorEllRKNS_6TensorEbEUliE_EEviT1_)
        /*09a4*/ 	.word	0x00000000


	//----- nvinfo : EIATTR_REGCOUNT
	.align		4
.L_443:
        /*09a8*/ 	.byte	0x04, 0x2f
        /*09aa*/ 	.short	(.L_445 - .L_444)
	.align		4
.L_444:
        /*09ac*/ 	.word	index@(_ZN2at6native73_GLOBAL__N__c8866d80_35_SparseBinaryOpIntersectionKernel_cu_b2145a98_327112apply_kernelILi128ELi8EZNS1_29binary_op_intersection_kernelINS1_9RhsProjOpEflEEvRNS_14TensorIteratorEllRKNS_6TensorEbEUliE_EEviT1_)
        /*09b0*/ 	.word	0x00000036


	//----- nvinfo : EIATTR_FRAME_SIZE
	.align		4
.L_445:
        /*09b4*/ 	.byte	0x04, 0x11
        /*09b6*/ 	.short	(.L_447 - .L_446)
	.align		4
.L_446:
        /*09b8*/ 	.word	index@(_ZN2at6native73_GLOBAL__N__c8866d80_35_SparseBinaryOpIntersectionKernel_cu_b2145a98_327112apply_kernelILi128ELi8EZNS1_29binary_op_intersection_kernelINS1_9RhsProjOpEflEEvRNS_14TensorIteratorEllRKNS_6TensorEbEUliE_EEviT1_)
        /*09bc*/ 	.word	0x00000000


	//----- nvinfo : EIATTR_REGCOUNT
	.align		4
.L_447:
        /*09c0*/ 	.byte	0x04, 0x2f
        /*09c2*/ 	.short	(.L_449 - .L_448)
	.align		4
.L_448:
        /*09c4*/ 	.word	index@(_ZN2at6native73_GLOBAL__N__c8866d80_35_SparseBinaryOpIntersectionKernel_cu_b2145a98_327112apply_kernelILi128ELi8EZNS1_29binary_op_intersection_kernelINS1_9RhsProjOpEN3c107complexIdEElEEvRNS_14TensorIteratorEllRKNS_6TensorEbEUliE_EEviT1_)
        /*09c8*/ 	.word	0x00000040


	//----- nvinfo : EIATTR_FRAME_SIZE
	.align		4
.L_449:
        /*09cc*/ 	.byte	0x04, 0x11
        /*09ce*/ 	.short	(.L_451 - .L_450)
	.align		4
.L_450:
        /*09d0*/ 	.word	index@(_ZN2at6native73_GLOBAL__N__c8866d80_35_SparseBinaryOpIntersectionKernel_cu_b2145a98_327112apply_kernelILi128ELi8EZNS1_29binary_op_intersection_kernelINS1_9RhsProjOpEN3c107complexIdEElEEvRNS_14TensorIteratorEllRKNS_6TensorEbEUliE_EEviT1_)
        /*09d4*/ 	.word	0x00000000


	//----- nvinfo : EIATTR_REGCOUNT
	.align		4
.L_451:
        /*09d8*/ 	.byte	0x04, 0x2f
        /*09da*/ 	.short	(.L_453 - .L_452)
	.align		4
.L_452:
        /*09dc*/ 	.word	index@(_ZN2at6native73_GLOBAL__N__c8866d80_35_SparseBinaryOpIntersectionKernel_cu_b2145a98_327112apply_kernelILi128ELi8EZNS1_29binary_op_intersection_kernelINS1_9RhsProjOpEN3c107complexIfEElEEvRNS_14TensorIteratorEllRKNS_6TensorEbEUliE_EEviT1_)
        /*09e0*/ 	.word	0x0000003a


	//----- nvinfo : EIATTR_FRAME_SIZE
	.align		4
.L_453:
        /*09e4*/ 	.byte	0x04, 0x11
        /*09e6*/ 	.short	(.L_455 - .L_454)
	.align		4
.L_454:
        /*09e8*/ 	.word	index@(_ZN2at6native73_GLOBAL__N__c8866d80_35_SparseBinaryOpIntersectionKernel_cu_b2145a98_327112apply_kernelILi128ELi8EZNS1_29binary_op_intersection_kernelINS1_9RhsProjOpEN3c107complexIfEElEEvRNS_14TensorIteratorEllRKNS_6TensorEbEUliE_EEviT1_)
        /*09ec*/ 	.word	0x00000000


	//----- nvinfo : EIATTR_REGCOUNT
	.align		4
.L_455:
        /*09f0*/ 	.byte	0x04, 0x2f
        /*09f2*/ 	.short	(.L_457 - .L_456)
	.align		4
.L_456:
        /*09f4*/ 	.word	index@(_ZN2at6native73_GLOBAL__N__c8866d80_35_SparseBinaryOpIntersectionKernel_cu_b2145a98_327112apply_kernelILi128ELi8EZNS1_29binary_op_intersection_kernelINS1_9RhsProjOpEblEEvRNS_14TensorIteratorEllRKNS_6TensorEbEUliE_EEviT1_)
        /*09f8*/ 	.word	0x00000026


	//----- nvinfo : EIATTR_FRAME_SIZE
	.align		4
.L_457:
        /*09fc*/ 	.byte	0x04, 0x11
        /*09fe*/ 	.short	(.L_459 - .L_458)
	.align		4
.L_458:
        /*0a00*/ 	.word	index@(_ZN2at6native73_GLOBAL__N__c8866d80_35_SparseBinaryOpIntersectionKernel_cu_b2145a98_327112apply_kernelILi128ELi8EZNS1_29binary_op_intersection_kernelINS1_9RhsProjOpEblEEvRNS_14TensorIteratorEllRKNS_6TensorEbEUliE_EEviT1_)
        /*0a04*/ 	.word	0x00000000


	//----- nvinfo : EIATTR_REGCOUNT
	.align		4
.L_459:
        /*0a08*/ 	.byte	0x04, 0x2f
        /*0a0a*/ 	.short	(.L_461 - .L_460)
	.align		4
.L_460:
        /*0a0c*/ 	.word	index@(_ZN2at6native73_GLOBAL__N__c8866d80_35_SparseBinaryOpIntersectionKernel_cu_b2145a98_327112apply_kernelILi128ELi8EZNS1_29binary_op_intersection_kernelINS1_9RhsProjOpEN3c104HalfElEEvRNS_14TensorIteratorEllRKNS_6TensorEbEUliE_EEviT1_)
        /*0a10*/ 	.word	0x00000036


	//----- nvinfo : EIATTR_FRAME_SIZE
	.align		4
.L_461:
        /*0a14*/ 	.byte	0x04, 0x11
        /*0a16*/ 	.short	(.L_463 - .L_462)
	.align		4
.L_462:
        /*0a18*/ 	.word	index@(_ZN2at6native73_GLOBAL__N__c8866d80_35_SparseBinaryOpIntersectionKernel_cu_b2145a98_327112apply_kernelILi128ELi8EZNS1_29binary_op_intersection_kernelINS1_9RhsProjOpEN3c104HalfElEEvRNS_14TensorIteratorEllRKNS_6TensorEbEUliE_EEviT1_)
        /*0a1c*/ 	.word	0x00000000


	//----- nvinfo : EIATTR_REGCOUNT
	.align		4
.L_463:
        /*0a20*/ 	.byte	0x04, 0x2f
        /*0a22*/ 	.short	(.L_465 - .L_464)
	.align		4
.L_464:
        /*0a24*/ 	.word	index@(_ZN2at6native73_GLOBAL__N__c8866d80_35_SparseBinaryOpIntersectionKernel_cu_b2145a98_327112apply_kernelILi128ELi8EZNS1_29binary_op_intersection_kernelINS1_9RhsProjOpEN3c108BFloat16ElEEvRNS_14TensorIteratorEllRKNS_6TensorEbEUliE_EEviT1_)
        /*0a28*/ 	.word	0x00000036


	//----- nvinfo : EIATTR_FRAME_SIZE
	.align		4
.L_465:
        /*0a2c*/ 	.byte	0x04, 0x11
        /*0a2e*/ 	.short	(.L_467 - .L_466)
	.align		4
.L_466:
        /*0a30*/ 	.word	index@(_ZN2at6native73_GLOBAL__N__c8866d80_35_SparseBinaryOpIntersectionKernel_cu_b2145a98_327112apply_kernelILi128ELi8EZNS1_29binary_op_intersection_kernelINS1_9RhsProjOpEN3c108BFloat16ElEEvRNS_14TensorIteratorEllRKNS_6TensorEbEUliE_EEviT1_)
        /*0a34*/ 	.word	0x00000000


	//----- nvinfo : EIATTR_REGCOUNT
	.align		4
.L_467:
        /*0a38*/ 	.byte	0x04, 0x2f
        /*0a3a*/ 	.short	(.L_469 - .L_468)
	.align		4
.L_468:
        /*0a3c*/ 	.word	index@(_ZN2at6native73_GLOBAL__N__c8866d80_35_SparseBinaryOpIntersectionKernel_cu_b2145a98_327112apply_kernelILi128ELi8EZNS1_29binary_op_intersection_kernelINS1_9RhsProjOpEN3c107complexINS5_4HalfEEElEEvRNS_14TensorIteratorEllRKNS_6TensorEbEUliE_EEviT1_)
        /*0a40*/ 	.word	0x00000040


	//----- nvinfo : EIATTR_FRAME_SIZE
	.align		4
.L_469:
        /*0a44*/ 	.byte	0x04, 0x11
        /*0a46*/ 	.short	(.L_471 - .L_470)
	.align		4
.L_470:
        /*0a48*/ 	.word	index@(_ZN2at6native73_GLOBAL__N__c8866d80_35_SparseBinaryOpIntersectionKernel_cu_b2145a98_327112apply_kernelILi128ELi8EZNS1_29binary_op_intersection_kernelINS1_9RhsProjOpEN3c107complexINS5_4HalfEEElEEvRNS_14TensorIteratorEllRKNS_6TensorEbEUliE_EEviT1_)
        /*0a4c*/ 	.word	0x00000000


	//----- nvinfo : EIATTR_REGCOUNT
	.align		4
.L_471:
        /*0a50*/ 	.byte	0x04, 0x2f
        /*0a52*/ 	.short	(.L_473 - .L_472)
	.align		4
.L_472:
        /*0a54*/ 	.word	index@(_ZN2at6native73_GLOBAL__N__c8866d80_35_SparseBinaryOpIntersectionKernel_cu_b2145a98_327112apply_kernelILi128ELi8EZNS1_29binary_op_intersection_kernelINS1_9LhsProjOpEhlEEvRNS_14TensorIteratorEllRKNS_6TensorEbEUliE_EEviT1_)
        /*0a58*/ 	.word	0x00000016


	//----- nvinfo : EIATTR_FRAME_SIZE
	.align		4
.L_473:
        /*0a5c*/ 	.byte	0x04, 0x11
        /*0a5e*/ 	.short	(.L_475 - .L_474)
	.align		4
.L_474:
        /*0a60*/ 	.word	index@(_ZN2at6native73_GLOBAL__N__c8866d80_35_SparseBinaryOpIntersectionKernel_cu_b2145a98_327112apply_kernelILi128ELi8EZNS1_29binary_op_intersection_kernelINS1_9LhsProjOpEhlEEvRNS_14TensorIteratorEllRKNS_6TensorEbEUliE_EEviT1_)
        /*0a64*/ 	.word	0x00000000


	//----- nvinfo : EIATTR_REGCOUNT
	.align		4
.L_475:
        /*0a68*/ 	.byte	0x04, 0x2f
        /*0a6a*/ 	.short	(.L_477 - .L_476)
	.align		4
.L_476:
        /*0a6c*/ 	.word	index@(_ZN2at6native73_GLOBAL__N__c8866d80_35_SparseBinaryOpIntersectionKernel_cu_b2145a98_327112apply_kernelILi128ELi8EZNS1_29binary_op_intersection_kernelINS1_9LhsProjOpEalEEvRNS_14TensorIteratorEllRKNS_6TensorEbEUliE_EEviT1_)
        /*0a70*/ 	.word	0x00000016


	//----- nvinfo : EIATTR_FRAME_SIZE
	.align		4
.L_477:
        /*0a74*/ 	.byte	0x04, 0x11
        /*0a76*/ 	.short	(.L_479 - .L_478)
	.align		4
.L_478:
        /*0a78*/ 	.word	index@(_ZN2at6native73_GLOBAL__N__c8866d80_35_SparseBinaryOpIntersectionKernel_cu_b2145a98_327112apply_kernelILi128ELi8EZNS1_29binary_op_intersection_kernelINS1_9LhsProjOpEalEEvRNS_14TensorIteratorEllRKNS_6TensorEbEUliE_EEviT1_)
        /*0a7c*/ 	.word	0x00000000


	//----- nvinfo : EIATTR_REGCOUNT
	.align		4
.L_479:
        /*0a80*/ 	.byte	0x04, 0x2f
        /*0a82*/ 	.short	(.L_481 - .L_480)
	.align		4
.L_480:
        /*0a84*/ 	.word	index@(_ZN2at6native73_GLOBAL__N__c8866d80_35_SparseBinaryOpIntersectionKernel_cu_b2145a98_327112apply_kernelILi128ELi8EZNS1_29binary_op_intersection_kernelINS1_9LhsProjOpEilEEvRNS_14TensorIteratorEllRKNS_6TensorEbEUliE_EEviT1_)
        /*0a88*/ 	.word	0x00000016


	//----- nvinfo : EIATTR_FRAME_SIZE
	.align		4
.L_481:
        /*0a8c*/ 	.byte	0x04, 0x11
        /*0a8e*/ 	.short	(.L_483 - .L_482)
	.align		4
.L_482:
        /*0a90*/ 	.word	index@(_ZN2at6native73_GLOBAL__N__c8866d80_35_SparseBinaryOpIntersectionKernel_cu_b2145a98_327112apply_kernelILi128ELi8EZNS1_29binary_op_intersection_kernelINS1_9LhsProjOpEilEEvRNS_14TensorIteratorEllRKNS_6TensorEbEUliE_EEviT1_)
        /*0a94*/ 	.word	0x00000000


	//----- nvinfo : EIATTR_REGCOUNT
	.align		4
.L_483:
        /*0a98*/ 	.byte	0x04, 0x2f
        /*0a9a*/ 	.short	(.L_485 - .L_484)
	.align		4
.L_484:
        /*0a9c*/ 	.word	index@(_ZN2at6native73_GLOBAL__N__c8866d80_35_SparseBinaryOpIntersectionKernel_cu_b2145a98_327112apply_kernelILi128ELi8EZNS1_29binary_op_intersection_kernelINS1_9LhsProjOpEllEEvRNS_14TensorIteratorEllRKNS_6TensorEbEUliE_EEviT1_)
        /*0aa0*/ 	.word	0x00000016


	//----- nvinfo : EIATTR_FRAME_SIZE
	.align		4
.L_485:
        /*0aa4*/ 	.byte	0x04, 0x11
        /*0aa6*/ 	.short	(.L_487 - .L_486)
	.align		4
.L_486:
        /*0aa8*/ 	.word	index@(_ZN2at6native73_GLOBAL__N__c8866d80_35_SparseBinaryOpIntersectionKernel_cu_b2145a98_327112apply_kernelILi128ELi8EZNS1_29binary_op_intersection_kernelINS1_9LhsProjOpEllEEvRNS_14TensorIteratorEllRKNS_6TensorEbEUliE_EEviT1_)
        /*0aac*/ 	.word	0x00000000


	//----- nvinfo : EIATTR_REGCOUNT
	.align		4
.L_487:
        /*0ab0*/ 	.byte	0x04, 0x2f
        /*0ab2*/ 	.short	(.L_489 - .L_488)
	.align		4
.L_488:
        /*0ab4*/ 	.word	index@(_ZN2at6native73_GLOBAL__N__c8866d80_35_SparseBinaryOpIntersectionKernel_cu_b2145a98_327112apply_kernelILi128ELi8EZNS1_29binary_op_intersection_kernelINS1_9LhsProjOpEslEEvRNS_14TensorIteratorEllRKNS_6TensorEbEUliE_EEviT1_)
        /*0ab8*/ 	.word	0x00000016


	//----- nvinfo : EIATTR_FRAME_SIZE
	.align		4
.L_489:
        /*0abc*/ 	.byte	0x04, 0x11
        /*0abe*/ 	.short	(.L_491 - .L_490)
	.align		4
.L_490:
        /*0ac0*/ 	.word	index@(_ZN2at6native73_GLOBAL__N__c8866d80_35_SparseBinaryOpIntersectionKernel_cu_b2145a98_327112apply_kernelILi128ELi8EZNS1_29binary_op_intersection_kernelINS1_9LhsProjOpEslEEvRNS_14TensorIteratorEllRKNS_6TensorEbEUliE_EEviT1_)
        /*0ac4*/ 	.word	0x00000000


	//----- nvinfo : EIATTR_REGCOUNT
	.align		4
.L_491:
        /*0ac8*/ 	.byte	0x04, 0x2f
        /*0aca*/ 	.short	(.L_493 - .L_492)
	.align		4
.L_492:
        /*0acc*/ 	.word	index@(_ZN2at6native73_GLOBAL__N__c8866d80_35_SparseBinaryOpIntersectionKernel_cu_b2145a98_327112apply_kernelILi128ELi8EZNS1_29binary_op_intersection_kernelINS1_9LhsProjOpEdlEEvRNS_14TensorIteratorEllRKNS_6TensorEbEUliE_EEviT1_)
        /*0ad0*/ 	.word	0x00000016


	//----- nvinfo : EIATTR_FRAME_SIZE
	.align		4
.L_493:
        /*0ad4*/ 	.byte	0x04, 0x11
        /*0ad6*/ 	.short	(.L_495 - .L_494)
	.align		4
.L_494:
        /*0ad8*/ 	.word	index@(_ZN2at6native73_GLOBAL__N__c8866d80_35_SparseBinaryOpIntersectionKernel_cu_b2145a98_327112apply_kernelILi128ELi8EZNS1_29binary_op_intersection_kernelINS1_9LhsProjOpEdlEEvRNS_14TensorIteratorEllRKNS_6TensorEbEUliE_EEviT1_)
        /*0adc*/ 	.word	0x00000000


	//----- nvinfo : EIATTR_REGCOUNT
	.align		4
.L_495:
        /*0ae0*/ 	.byte	0x04, 0x2f
        /*0ae2*/ 	.short	(.L_497 - .L_496)
	.align		4
.L_496:
        /*0ae4*/ 	.word	index@(_ZN2at6native73_GLOBAL__N__c8866d80_35_SparseBinaryOpIntersectionKernel_cu_b2145a98_327112apply_kernelILi128ELi8EZNS1_29binary_op_intersection_kernelINS1_9LhsProjOpEflEEvRNS_14TensorIteratorEllRKNS_6TensorEbEUliE_EEviT1_)
        /*0ae8*/ 	.word	0x00000016


	//----- nvinfo : EIATTR_FRAME_SIZE
	.align		4
.L_497:
        /*0aec*/ 	.byte	0x04, 0x11
        /*0aee*/ 	.short	(.L_499 - .L_498)
	.align		4
.L_498:
        /*0af0*/ 	.word	index@(_ZN2at6native73_GLOBAL__N__c8866d80_35_SparseBinaryOpIntersectionKernel_cu_b2145a98_327112apply_kernelILi128ELi8EZNS1_29binary_op_intersection_kernelINS1_9LhsProjOpEflEEvRNS_14TensorIteratorEllRKNS_6TensorEbEUliE_EEviT1_)
        /*0af4*/ 	.word	0x00000000


	//----- nvinfo : EIATTR_REGCOUNT
	.align		4
.L_499:
        /*0af8*/ 	.byte	0x04, 0x2f
        /*0afa*/ 	.short	(.L_501 - .L_500)
	.align		4
.L_500:
        /*0afc*/ 	.word	index@(_ZN2at6native73_GLOBAL__N__c8866d80_35_SparseBinaryOpIntersectionKernel_cu_b2145a98_327112apply_kernelILi128ELi8EZNS1_29binary_op_intersection_kernelINS1_9LhsProjOpEN3c107complexIdEElEEvRNS_14TensorIteratorEllRKNS_6TensorEbEUliE_EEviT1_)
        /*0b00*/ 	.word	0x00000016


	//----- nvinfo : EIATTR_FRAME_SIZE
	.align		4
.L_501:
        /*0b04*/ 	.byte	0x04, 0x11
        /*0b06*/ 	.short	(.L_503 - .L_502)
	.align		4
.L_502:
        /*0b08*/ 	.word	index@(_ZN2at6native73_GLOBAL__N__c8866d80_35_SparseBinaryOpIntersectionKernel_cu_b2145a98_327112apply_kernelILi128ELi8EZNS1_29binary_op_intersection_kernelINS1_9LhsProjOpEN3c107complexIdEElEEvRNS_14TensorIteratorEllRKNS_6TensorEbEUliE_EEviT1_)
        /*0b0c*/ 	.word	0x00000000


	//----- nvinfo : EIATTR_REGCOUNT
	.align		4
.L_503:
        /*0b10*/ 	.byte	0x04, 0x2f
        /*0b12*/ 	.short	(.L_505 - .L_504)
	.align		4
.L_504:
        /*0b14*/ 	.word	index@(_ZN2at6native73_GLOBAL__N__c8866d80_35_SparseBinaryOpIntersectionKernel_cu_b2145a98_327112apply_kernelILi128ELi8EZNS1_29binary_op_intersection_kernelINS1_9LhsProjOpEN3c107complexIfEElEEvRNS_14TensorIteratorEllRKNS_6TensorEbEUliE_EEviT1_)
        /*0b18*/ 	.word	0x00000016


	//----- nvinfo : EIATTR_FRAME_SIZE
	.align		4
.L_505:
        /*0b1c*/ 	.byte	0x04, 0x11
        /*0b1e*/ 	.short	(.L_507 - .L_506)
	.align		4
.L_506:
        /*0b20*/ 	.word	index@(_ZN2at6native73_GLOBAL__N__c8866d80_35_SparseBinaryOpIntersectionKernel_cu_b2145a98_327112apply_kernelILi128ELi8EZNS1_29binary_op_intersection_kernelINS1_9LhsProjOpEN3c107complexIfEElEEvRNS_14TensorIteratorEllRKNS_6TensorEbEUliE_EEviT1_)
        /*0b24*/ 	.word	0x00000000


	//----- nvinfo : EIATTR_REGCOUNT
	.align		4
.L_507:
        /*0b28*/ 	.byte	0x04, 0x2f
        /*0b2a*/ 	.short	(.L_509 - .L_508)
	.align		4
.L_508:
        /*0b2c*/ 	.word	index@(_ZN2at6native73_GLOBAL__N__c8866d80_35_SparseBinaryOpIntersectionKernel_cu_b2145a98_327112apply_kernelILi128ELi8EZNS1_29binary_op_intersection_kernelINS1_9LhsProjOpEblEEvRNS_14TensorIteratorEllRKNS_6TensorEbEUliE_EEviT1_)
        /*0b30*/ 	.word	0x00000016


	//----- nvinfo : EIATTR_FRAME_SIZE
	.align		4
.L_509:
        /*0b34*/ 	.byte	0x04, 0x11
        /*0b36*/ 	.short	(.L_511 - .L_510)
	.align		4
.L_510:
        /*0b38*/ 	.word	index@(_ZN2at6native73_GLOBAL__N__c8866d80_35_SparseBinaryOpIntersectionKernel_cu_b2145a98_327112apply_kernelILi128ELi8EZNS1_29binary_op_intersection_kernelINS1_9LhsProjOpEblEEvRNS_14TensorIteratorEllRKNS_6TensorEbEUliE_EEviT1_)
        /*0b3c*/ 	.word	0x00000000


	//----- nvinfo : EIATTR_REGCOUNT
	.align		4
.L_511:
        /*0b40*/ 	.byte	0x04, 0x2f
        /*0b42*/ 	.short	(.L_513 - .L_512)
	.align		4
.L_512:
        /*0b44*/ 	.word	index@(_ZN2at6native73_GLOBAL__N__c8866d80_35_SparseBinaryOpIntersectionKernel_cu_b2145a98_327112apply_kernelILi128ELi8EZNS1_29binary_op_intersection_kernelINS1_9LhsProjOpEN3c104HalfElEEvRNS_14TensorIteratorEllRKNS_6TensorEbEUliE_EEviT1_)
        /*0b48*/ 	.word	0x00000016


	//----- nvinfo : EIATTR_FRAME_SIZE
	.align		4
.L_513:
        /*0b4c*/ 	.byte	0x04, 0x11
        /*0b4e*/ 	.short	(.L_515 - .L_514)
	.align		4
.L_514:
        /*0b50*/ 	.word	index@(_ZN2at6native73_GLOBAL__N__c8866d80_35_SparseBinaryOpIntersectionKernel_cu_b2145a98_327112apply_kernelILi128ELi8EZNS1_29binary_op_intersection_kernelINS1_9LhsProjOpEN3c104HalfElEEvRNS_14TensorIteratorEllRKNS_6TensorEbEUliE_EEviT1_)
        /*0b54*/ 	.word	0x00000000


	//----- nvinfo : EIATTR_REGCOUNT
	.align		4
.L_515:
        /*0b58*/ 	.byte	0x04, 0x2f
        /*0b5a*/ 	.short	(.L_517 - .L_516)
	.align		4
.L_516:
        /*0b5c*/ 	.word	index@(_ZN2at6native73_GLOBAL__N__c8866d80_35_SparseBinaryOpIntersectionKernel_cu_b2145a98_327112apply_kernelILi128ELi8EZNS1_29binary_op_intersection_kernelINS1_9LhsProjOpEN3c108BFloat16ElEEvRNS_14TensorIteratorEllRKNS_6TensorEbEUliE_EEviT1_)
        /*0b60*/ 	.word	0x00000016


	//----- nvinfo : EIATTR_FRAME_SIZE
	.align		4
.L_517:
        /*0b64*/ 	.byte	0x04, 0x11
        /*0b66*/ 	.short	(.L_519 - .L_518)
	.align		4
.L_518:
        /*0b68*/ 	.word	index@(_ZN2at6native73_GLOBAL__N__c8866d80_35_SparseBinaryOpIntersectionKernel_cu_b2145a98_327112apply_kernelILi128ELi8EZNS1_29binary_op_intersection_kernelINS1_9LhsProjOpEN3c108BFloat16ElEEvRNS_14TensorIteratorEllRKNS_6TensorEbEUliE_EEviT1_)
        /*0b6c*/ 	.word	0x00000000


	//----- nvinfo : EIATTR_REGCOUNT
	.align		4
.L_519:
        /*0b70*/ 	.byte	0x04, 0x2f
        /*0b72*/ 	.short	(.L_521 - .L_520)
	.align		4
.L_520:
        /*0b74*/ 	.word	index@(_ZN2at6native73_GLOBAL__N__c8866d80_35_SparseBinaryOpIntersectionKernel_cu_b2145a98_327112apply_kernelILi128ELi8EZNS1_29binary_op_intersection_kernelINS1_9LhsProjOpEN3c107complexINS5_4HalfEEElEEvRNS_14TensorIteratorEllRKNS_6TensorEbEUliE_EEviT1_)
        /*0b78*/ 	.word	0x00000016


	//----- nvinfo : EIATTR_FRAME_SIZE
	.align		4
.L_521:
        /*0b7c*/ 	.byte	0x04, 0x11
        /*0b7e*/ 	.short	(.L_523 - .L_522)
	.align		4
.L_522:
        /*0b80*/ 	.word	index@(_ZN2at6native73_GLOBAL__N__c8866d80_35_SparseBinaryOpIntersectionKernel_cu_b2145a98_327112apply_kernelILi128ELi8EZNS1_29binary_op_intersection_kernelINS1_9LhsProjOpEN3c107complexINS5_4HalfEEElEEvRNS_14TensorIteratorEllRKNS_6TensorEbEUliE_EEviT1_)
        /*0b84*/ 	.word	0x00000000


	//----- nvinfo : EIATTR_MIN_STACK_SIZE
	.align		4
.L_523:
        /*0b88*/ 	.byte	0x04, 0x12
        /*0b8a*/ 	.short	(.L_525 - .L_524)
	.align		4
.L_524:
        /*0b8c*/ 	.word	index@(_ZN2at6native73_GLOBAL__N__c8866d80_35_SparseBinaryOpIntersectionKernel_cu_b2145a98_327112apply_kernelILi128ELi8EZNS1_29binary_op_intersection_kernelINS1_9LhsProjOpEN3c107complexINS5_4HalfEEElEEvRNS_14TensorIteratorEllRKNS_6TensorEbEUliE_EEviT1_)
        /*0b90*/ 	.word	0x00000000


	//----- nvinfo : EIATTR_MIN_STACK_SIZE
	.align		4
.L_525:
        /*0b94*/ 	.byte	0x04, 0x12
        /*0b96*/ 	.short	(.L_527 - .L_526)
	.align		4
.L_526:
        /*0b98*/ 	.word	index@(_ZN2at6native73_GLOBAL__N__c8866d80_35_SparseBinaryOpIntersectionKernel_cu_b2145a98_327112apply_kernelILi128ELi8EZNS1_29binary_op_intersection_kernelINS1_9LhsProjOpEN3c108BFloat16ElEEvRNS_14TensorIteratorEllRKNS_6TensorEbEUliE_EEviT1_)
        /*0b9c*/ 	.word	0x00000000


	//----- nvinfo : EIATTR_MIN_STACK_SIZE
	.align		4
.L_527:
        /*0ba0*/ 	.byte	0x04, 0x12
        /*0ba2*/ 	.short	(.L_529 - .L_528)
	.align		4
.L_528:
        /*0ba4*/ 	.word	index@(_ZN2at6native73_GLOBAL__N__c8866d80_35_SparseBinaryOpIntersectionKernel_cu_b2145a98_327112apply_kernelILi128ELi8EZNS1_29binary_op_intersection_kernelINS1_9LhsProjOpEN3c104HalfElEEvRNS_14TensorIteratorEllRKNS_6TensorEbEUliE_EEviT1_)
        /*0ba8*/ 	.word	0x00000000


	//----- nvinfo : EIATTR_MIN_STACK_SIZE
	.align		4
.L_529:
        /*0bac*/ 	.byte	0x04, 0x12
        /*0bae*/ 	.short	(.L_531 - .L_530)
	.align		4
.L_530:
        /*0bb0*/ 	.word	index@(_ZN2at6native73_GLOBAL__N__c8866d80_35_SparseBinaryOpIntersectionKernel_cu_b2145a98_327112apply_kernelILi128ELi8EZNS1_29binary_op_intersection_kernelINS1_9LhsProjOpEblEEvRNS_14TensorIteratorEllRKNS_6TensorEbEUliE_EEviT1_)
        /*0bb4*/ 	.word	0x00000000


	//----- nvinfo : EIATTR_MIN_STACK_SIZE
	.align		4
.L_531:
        /*0bb8*/ 	.byte	0x04, 0x12
        /*0bba*/ 	.short	(.L_533 - .L_532)
	.align		4
.L_532:
        /*0bbc*/ 	.word	index@(_ZN2at6native73_GLOBAL__N__c8866d80_35_SparseBinaryOpIntersectionKernel_cu_b2145a98_327112apply_kernelILi128ELi8EZNS1_29binary_op_intersection_kernelINS1_9LhsProjOpEN3c107complexIfEElEEvRNS_14TensorIteratorEllRKNS_6TensorEbEUliE_EEviT1_)
        /*0bc0*/ 	.word	0x00000000


	//----- nvinfo : EIATTR_MIN_STACK_SIZE
	.align		4
.L_533:
        /*0bc4*/ 	.byte	0x04, 0x12
        /*0bc6*/ 	.short	(.L_535 - .L_534)
	.align		4
.L_534:
        /*0bc8*/ 	.word	index@(_ZN2at6native73_GLOBAL__N__c8866d80_35_SparseBinaryOpIntersectionKernel_cu_b2145a98_327112apply_kernelILi128ELi8EZNS1_29binary_op_intersection_kernelINS1_9LhsProjOpEN3c107complexIdEElEEvRNS_14TensorIteratorEllRKNS_6TensorEbEUliE_EEviT1_)
        /*0bcc*/ 	.word	0x00000000


	//----- nvinfo : EIATTR_MIN_STACK_SIZE
	.align		4
.L_535:
        /*0bd0*/ 	.byte	0x04, 0x12
        /*0bd2*/ 	.short	(.L_537 - .L_536)
	.align		4
.L_536:
        /*0bd4*/ 	.word	index@(_ZN2at6native73_GLOBAL__N__c8866d80_35_SparseBinaryOpIntersectionKernel_cu_b2145a98_327112apply_kernelILi128ELi8EZNS1_29binary_op_intersection_kernelINS1_9LhsProjOpEflEEvRNS_14TensorIteratorEllRKNS_6TensorEbEUliE_EEviT1_)
        /*0bd8*/ 	.word	0x00000000


	//----- nvinfo : EIATTR_MIN_STACK_SIZE
	.align		4
.L_537:
        /*0bdc*/ 	.byte	0x04, 0x12
        /*0bde*/ 	.short	(.L_539 - .L_538)
	.align		4
.L_538:
        /*0be0*/ 	.word	index@(_ZN2at6native73_GLOBAL__N__c8866d80_35_SparseBinaryOpIntersectionKernel_cu_b2145a98_327112apply_kernelILi128ELi8EZNS1_29binary_op_intersection_kernelINS1_9LhsProjOpEdlEEvRNS_14TensorIteratorEllRKNS_6TensorEbEUliE_EEviT1_)
        /*0be4*/ 	.word	0x00000000


	//----- nvinfo : EIATTR_MIN_STACK_SIZE
	.align		4
.L_539:
        /*0be8*/ 	.byte	0x04, 0x12
        /*0bea*/ 	.short	(.L_541 - .L_540)
	.align		4
.L_540:
        /*0bec*/ 	.word	index@(_ZN2at6native73_GLOBAL__N__c8866d80_35_SparseBinaryOpIntersectionKernel_cu_b2145a98_327112apply_kernelILi128ELi8EZNS1_29binary_op_intersection_kernelINS1_9LhsProjOpEslEEvRNS_14TensorIteratorEllRKNS_6TensorEbEUliE_EEviT1_)
        /*0bf0*/ 	.word	0x00000000


	//----- nvinfo : EIATTR_MIN_STACK_SIZE
	.align		4
.L_541:
        /*0bf4*/ 	.byte	0x04, 0x12
        /*0bf6*/ 	.short	(.L_543 - .L_542)
	.align		4
.L_542:
        /*0bf8*/ 	.word	index@(_ZN2at6native73_GLOBAL__N__c8866d80_35_SparseBinaryOpIntersectionKernel_cu_b2145a98_327112apply_kernelILi128ELi8EZNS1_29binary_op_intersection_kernelINS1_9LhsProjOpEllEEvRNS_14TensorIteratorEllRKNS_6TensorEbEUliE_EEviT1_)
        /*0bfc*/ 	.word	0x00000000


	//----- nvinfo : EIATTR_MIN_STACK_SIZE
	.align		4
.L_543:
        /*0c00*/ 	.byte	0x04, 0x12
        /*0c02*/ 	.short	(.L_545 - .L_544)
	.align		4
.L_544:
        /*0c04*/ 	.word	index@(_ZN2at6native73_GLOBAL__N__c8866d80_35_SparseBinaryOpIntersectionKernel_cu_b2145a98_327112apply_kernelILi128ELi8EZNS1_29binary_op_intersection_kernelINS1_9LhsProjOpEilEEvRNS_14TensorIteratorEllRKNS_6TensorEbEUliE_EEviT1_)
        /*0c08*/ 	.word	0x00000000


	//----- nvinfo : EIATTR_MIN_STACK_SIZE
	.align		4
.L_545:
        /*0c0c*/ 	.byte	0x04, 0x12
        /*0c0e*/ 	.short	(.L_547 - .L_546)
	.align		4
.L_546:
        /*0c10*/ 	.word	index@(_ZN2at6native73_GLOBAL__N__c8866d80_35_SparseBinaryOpIntersectionKernel_cu_b2145a98_327112apply_kernelILi128ELi8EZNS1_29binary_op_intersection_kernelINS1_9LhsProjOpEalEEvRNS_14TensorIteratorEllRKNS_6TensorEbEUliE_EEviT1_)
        /*0c14*/ 	.word	0x00000000


	//----- nvinfo : EIATTR_MIN_STACK_SIZE
	.align		4
.L_547:
        /*0c18*/ 	.byte	0x04, 0x12
        /*0c1a*/ 	.short	(.L_549 - .L_548)
	.align		4
.L_548:
        /*0c1c*/ 	.word	index@(_ZN2at6native73_GLOBAL__N__c8866d80_35_SparseBinaryOpIntersectionKernel_cu_b2145a98_327112apply_kernelILi128ELi8EZNS1_29binary_op_intersection_kernelINS1_9LhsProjOpEhlEEvRNS_14TensorIteratorEllRKNS_6TensorEbEUliE_EEviT1_)
        /*0c20*/ 	.word	0x00000000


	//----- nvinfo : EIATTR_MIN_STACK_SIZE
	.align		4
.L_549:
        /*0c24*/ 	.byte	0x04, 0x12
        /*0c26*/ 	.short	(.L_551 - .L_550)
	.align		4
.L_550:
        /*0c28*/ 	.word	index@(_ZN2at6native73_GLOBAL__N__c8866d80_35_SparseBinaryOpIntersectionKernel_cu_b2145a98_327112apply_kernelILi128ELi8EZNS1_29binary_op_intersection_kernelINS1_9RhsProjOpEN3c107complexINS5_4HalfEEElEEvRNS_14TensorIteratorEllRKNS_6TensorEbEUliE_EEviT1_)
        /*0c2c*/ 	.word	0x00000000


	//----- nvinfo : EIATTR_MIN_STACK_SIZE
	.align		4
.L_551:
        /*0c30*/ 	.byte	0x04, 0x12
        /*0c32*/ 	.short	(.L_553 - .L_552)
	.align		4
.L_552:
        /*0c34*/ 	.word	index@(_ZN2at6native73_GLOBAL__N__c8866d80_35_SparseBinaryOpIntersectionKernel_cu_b2145a98_327112apply_kernelILi128ELi8EZNS1_29binary_op_intersection_kernelINS1_9RhsProjOpEN3c108BFloat16ElEEvRNS_14TensorIteratorEllRKNS_6TensorEbEUliE_EEviT1_)
        /*0c38*/ 	.word	0x00000000


	//----- nvinfo : EIATTR_MIN_STACK_SIZE
	.align		4
.L_553:
        /*0c3c*/ 	.byte	0x04, 0x12
        /*0c3e*/ 	.short	(.L_555 - .L_554)
	.align		4
.L_554:
        /*0c40*/ 	.word	index@(_ZN2at6native73_GLOBAL__N__c8866d80_35_SparseBinaryOpIntersectionKernel_cu_b2145a98_327112apply_kernelILi128ELi8EZNS1_29binary_op_intersection_kernelINS1_9RhsProjOpEN3c104HalfElEEvRNS_14TensorIteratorEllRKNS_6TensorEbEUliE_EEviT1_)
        /*0c44*/ 	.word	0x00000000


	//----- nvinfo : EIATTR_MIN_STACK_SIZE
	.align		4
.L_555:
        /*0c48*/ 	.byte	0x04, 0x12
        /*0c4a*/ 	.short	(.L_557 - .L_556)
	.align		4
.L_556:
        /*0c4c*/ 	.word	index@(_ZN2at6native73_GLOBAL__N__c8866d80_35_SparseBinaryOpIntersectionKernel_cu_b2145a98_327112apply_kernelILi128ELi8EZNS1_29binary_op_intersection_kernelINS1_9RhsProjOpEblEEvRNS_14TensorIteratorEllRKNS_6TensorEbEUliE_EEviT1_)
        /*0c50*/ 	.word	0x00000000


	//----- nvinfo : EIATTR_MIN_STACK_SIZE
	.align		4
.L_557:
        /*0c54*/ 	.byte	0x04, 0x12
        /*0c56*/ 	.short	(.L_559 - .L_558)
	.align		4
.L_558:
        /*0c58*/ 	.word	index@(_ZN2at6native73_GLOBAL__N__c8866d80_35_SparseBinaryOpIntersectionKernel_cu_b2145a98_327112apply_kernelILi128ELi8EZNS1_29binary_op_intersection_kernelINS1_9RhsProjOpEN3c107complexIfEElEEvRNS_14TensorIteratorEllRKNS_6TensorEbEUliE_EEviT1_)
        /*0c5c*/ 	.word	0x00000000


	//----- nvinfo : EIATTR_MIN_STACK_SIZE
	.align		4
.L_559:
        /*0c60*/ 	.byte	0x04, 0x12
        /*0c62*/ 	.short	(.L_561 - .L_560)
	.align		4
.L_560:
        /*0c64*/ 	.word	index@(_ZN2at6native73_GLOBAL__N__c8866d80_35_SparseBinaryOpIntersectionKernel_cu_b2145a98_327112apply_kernelILi128ELi8EZNS1_29binary_op_intersection_kernelINS1_9RhsProjOpEN3c107complexIdEElEEvRNS_14TensorIteratorEllRKNS_6TensorEbEUliE_EEviT1_)
        /*0c68*/ 	.word	0x00000000


	//----- nvinfo : EIATTR_MIN_STACK_SIZE
	.align		4
.L_561:
        /*0c6c*/ 	.byte	0x04, 0x12
        /*0c6e*/ 	.short	(.L_563 - .L_562)
	.align		4
.L_562:
        /*0c70*/ 	.word	index@(_ZN2at6native73_GLOBAL__N__c8866d80_35_SparseBinaryOpIntersectionKernel_cu_b2145a98_327112apply_kernelILi128ELi8EZNS1_29binary_op_intersection_kernelINS1_9RhsProjOpEflEEvRNS_14TensorIteratorEllRKNS_6TensorEbEUliE_EEviT1_)
        /*0c74*/ 	.word	0x00000000


	//----- nvinfo : EIATTR_MIN_STACK_SIZE
	.align		4
.L_563:
        /*0c78*/ 	.byte	0x04, 0x12
        /*0c7a*/ 	.short	(.L_565 - .L_564)
	.align		4
.L_564:
        /*0c7c*/ 	.word	index@(_ZN2at6native73_GLOBAL__N__c8866d80_35_SparseBinaryOpIntersectionKernel_cu_b2145a98_327112apply_kernelILi128ELi8EZNS1_29binary_op_intersection_kernelINS1_9RhsProjOpEdlEEvRNS_14TensorIteratorEllRKNS_6TensorEbEUliE_EEviT1_)
        /*0c80*/ 	.word	0x00000000


	//----- nvinfo : EIATTR_MIN_STACK_SIZE
	.align		4
.L_565:
        /*0c84*/ 	.byte	0x04, 0x12
        /*0c86*/ 	.short	(.L_567 - .L_566)
	.align		4
.L_566:
        /*0c88*/ 	.word	index@(_ZN2at6native73_GLOBAL__N__c8866d80_35_SparseBinaryOpIntersectionKernel_cu_b2145a98_327112apply_kernelILi128ELi8EZNS1_29binary_op_intersection_kernelINS1_9RhsProjOpEslEEvRNS_14TensorIteratorEllRKNS_6TensorEbEUliE_EEviT1_)
        /*0c8c*/ 	.word	0x00000000


	//----- nvinfo : EIATTR_MIN_STACK_SIZE
	.align		4
.L_567:
        /*0c90*/ 	.byte	0x04, 0x12
        /*0c92*/ 	.short	(.L_569 - .L_568)
	.align		4
.L_568:
        /*0c94*/ 	.word	index@(_ZN2at6native73_GLOBAL__N__c8866d80_35_SparseBinaryOpIntersectionKernel_cu_b2145a98_327112apply_kernelILi128ELi8EZNS1_29binary_op_intersection_kernelINS1_9RhsProjOpEllEEvRNS_14TensorIteratorEllRKNS_6TensorEbEUliE_EEviT1_)
        /*0c98*/ 	.word	0x00000000


	//----- nvinfo : EIATTR_MIN_STACK_SIZE
	.align		4
.L_569:
        /*0c9c*/ 	.byte	0x04, 0x12
        /*0c9e*/ 	.short	(.L_571 - .L_570)
	.align		4
.L_570:
        /*0ca0*/ 	.word	index@(_ZN2at6native73_GLOBAL__N__c8866d80_35_SparseBinaryOpIntersectionKernel_cu_b2145a98_327112apply_kernelILi128ELi8EZNS1_29binary_op_intersection_kernelINS1_9RhsProjOpEilEEvRNS_14TensorIteratorEllRKNS_6TensorEbEUliE_EEviT1_)
        /*0ca4*/ 	.word	0x00000000


	//----- nvinfo : EIATTR_MIN_STACK_SIZE
	.align		4
.L_571:
        /*0ca8*/ 	.byte	0x04, 0x12
        /*0caa*/ 	.short	(.L_573 - .L_572)
	.align		4
.L_572:
        /*0cac*/ 	.word	index@(_ZN2at6native73_GLOBAL__N__c8866d80_35_SparseBinaryOpIntersectionKernel_cu_b2145a98_327112apply_kernelILi128ELi8EZNS1_29binary_op_intersection_kernelINS1_9RhsProjOpEalEEvRNS_14TensorIteratorEllRKNS_6TensorEbEUliE_EEviT1_)
        /*0cb0*/ 	.word	0x00000000


	//----- nvinfo : EIATTR_MIN_STACK_SIZE
	.align		4
.L_573:
        /*0cb4*/ 	.byte	0x04, 0x12
        /*0cb6*/ 	.short	(.L_575 - .L_574)
	.align		4
.L_574:
        /*0cb8*/ 	.word	index@(_ZN2at6native73_GLOBAL__N__c8866d80_35_SparseBinaryOpIntersectionKernel_cu_b2145a98_327112apply_kernelILi128ELi8EZNS1_29binary_op_intersection_kernelINS1_9RhsProjOpEhlEEvRNS_14TensorIteratorEllRKNS_6TensorEbEUliE_EEviT1_)
        /*0cbc*/ 	.word	0x00000000


	//----- nvinfo : EIATTR_MIN_STACK_SIZE
	.align		4
.L_575:
        /*0cc0*/ 	.byte	0x04, 0x12
        /*0cc2*/ 	.short	(.L_577 - .L_576)
	.align		4
.L_576:
        /*0cc4*/ 	.word	index@(_ZN2at6native73_GLOBAL__N__c8866d80_35_SparseBinaryOpIntersectionKernel_cu_b2145a98_327112apply_kernelILi128ELi8EZNS1_29binary_op_intersection_kernelINS1_5MulOpEN3c107complexINS5_4HalfEEElEEvRNS_14TensorIteratorEllRKNS_6TensorEbEUliE_EEviT1_)
        /*0cc8*/ 	.word	0x00000000


	//----- nvinfo : EIATTR_MIN_STACK_SIZE
	.align		4
.L_577:
        /*0ccc*/ 	.byte	0x04, 0x12
        /*0cce*/ 	.short	(.L_579 - .L_578)
	.align		4
.L_578:
        /*0cd0*/ 	.word	index@(_ZN2at6native73_GLOBAL__N__c8866d80_35_SparseBinaryOpIntersectionKernel_cu_b2145a98_327112apply_kernelILi128ELi8EZNS1_29binary_op_intersection_kernelINS1_5MulOpEN3c108BFloat16ElEEvRNS_14TensorIteratorEllRKNS_6TensorEbEUliE_EEviT1_)
        /*0cd4*/ 	.word	0x00000000


	//----- nvinfo : EIATTR_MIN_STACK_SIZE
	.align		4
.L_579:
        /*0cd8*/ 	.byte	0x04, 0x12
        /*0cda*/ 	.short	(.L_581 - .L_580)
	.align		4
.L_580:
        /*0cdc*/ 	.word	index@(_ZN2at6native73_GLOBAL__N__c8866d80_35_SparseBinaryOpIntersectionKernel_cu_b2145a98_327112apply_kernelILi128ELi8EZNS1_29binary_op_intersection_kernelINS1_5MulOpEN3c104HalfElEEvRNS_14TensorIteratorEllRKNS_6TensorEbEUliE_EEviT1_)
        /*0ce0*/ 	.word	0x00000000


	//----- nvinfo : EIATTR_MIN_STACK_SIZE
	.align		4
.L_581:
        /*0ce4*/ 	.byte	0x04, 0x12
        /*0ce6*/ 	.short	(.L_583 - .L_582)
	.align		4
.L_582:
        /*0ce8*/ 	.word	index@(_ZN2at6native73_GLOBAL__N__c8866d80_35_SparseBinaryOpIntersectionKernel_cu_b2145a98_327112apply_kernelILi128ELi8EZNS1_29binary_op_intersection_kernelINS1_5MulOpEblEEvRNS_14TensorIteratorEllRKNS_6TensorEbEUliE_EEviT1_)
        /*0cec*/ 	.word	0x00000000


	//----- nvinfo : EIATTR_MIN_STACK_SIZE
	.align		4
.L_583:
        /*0cf0*/ 	.byte	0x04, 0x12
        /*0cf2*/ 	.short	(.L_585 - .L_584)
	.align		4
.L_584:
        /*0cf4*/ 	.word	index@(_ZN2at6native73_GLOBAL__N__c8866d80_35_SparseBinaryOpIntersectionKernel_cu_b2145a98_327112apply_kernelILi128ELi8EZNS1_29binary_op_intersection_kernelINS1_5MulOpEN3c107complexIfEElEEvRNS_14TensorIteratorEllRKNS_6TensorEbEUliE_EEviT1_)
        /*0cf8*/ 	.word	0x00000000


	//----- nvinfo : EIATTR_MIN_STACK_SIZE
	.align		4
.L_585:
        /*0cfc*/ 	.byte	0x04, 0x12
        /*0cfe*/ 	.short	(.L_587 - .L_586)
	.align		4
.L_586:
        /*0d00*/ 	.word	index@(_ZN2at6native73_GLOBAL__N__c8866d80_35_SparseBinaryOpIntersectionKernel_cu_b2145a98_327112apply_kernelILi128ELi8EZNS1_29binary_op_intersection_kernelINS1_5MulOpEN3c107complexIdEElEEvRNS_14TensorIteratorEllRKNS_6TensorEbEUliE_EEviT1_)
        /*0d04*/ 	.word	0x00000000


	//----- nvinfo : EIATTR_MIN_STACK_SIZE
	.align		4
.L_587:
        /*0d08*/ 	.byte	0x04, 0x12
        /*0d0a*/ 	.short	(.L_589 - .L_588)
	.align		4
.L_588:
        /*0d0c*/ 	.word	index@(_ZN2at6native73_GLOBAL__N__c8866d80_35_SparseBinaryOpIntersectionKernel_cu_b2145a98_327112apply_kernelILi128ELi8EZNS1_29binary_op_intersection_kernelINS1_5MulOpEflEEvRNS_14TensorIteratorEllRKNS_6TensorEbEUliE_EEviT1_)
        /*0d10*/ 	.word	0x00000000


	//----- nvinfo : EIATTR_MIN_STACK_SIZE
	.align		4
.L_589:
        /*0d14*/ 	.byte	0x04, 0x12
        /*0d16*/ 	.short	(.L_591 - .L_590)
	.align		4
.L_590:
        /*0d18*/ 	.word	index@(_ZN2at6native73_GLOBAL__N__c8866d80_35_SparseBinaryOpIntersectionKernel_cu_b2145a98_327112apply_kernelILi128ELi8EZNS1_29binary_op_intersection_kernelINS1_5MulOpEdlEEvRNS_14TensorIteratorEllRKNS_6TensorEbEUliE_EEviT1_)
        /*0d1c*/ 	.word	0x00000000


	//----- nvinfo : EIATTR_MIN_STACK_SIZE
	.align		4
.L_591:
        /*0d20*/ 	.byte	0x04, 0x12
        /*0d22*/ 	.short	(.L_593 - .L_592)
	.align		4
.L_592:
        /*0d24*/ 	.word	index@(_ZN2at6native73_GLOBAL__N__c8866d80_35_SparseBinaryOpIntersectionKernel_cu_b2145a98_327112apply_kernelILi128ELi8EZNS1_29binary_op_intersection_kernelINS1_5MulOpEslEEvRNS_14TensorIteratorEllRKNS_6TensorEbEUliE_EEviT1_)
        /*0d28*/ 	.word	0x00000000


	//----- nvinfo : EIATTR_MIN_STACK_SIZE
	.align		4
.L_593:
        /*0d2c*/ 	.byte	0x04, 0x12
        /*0d2e*/ 	.short	(.L_595 - .L_594)
	.align		4
.L_594:
        /*0d30*/ 	.word	index@(_ZN2at6native73_GLOBAL__N__c8866d80_35_SparseBinaryOpIntersectionKernel_cu_b2145a98_327112apply_kernelILi128ELi8EZNS1_29binary_op_intersection_kernelINS1_5MulOpEllEEvRNS_14TensorIteratorEllRKNS_6TensorEbEUliE_EEviT1_)
        /*0d34*/ 	.word	0x00000000


	//----- nvinfo : EIATTR_MIN_STACK_SIZE
	.align		4
.L_595:
        /*0d38*/ 	.byte	0x04, 0x12
        /*0d3a*/ 	.short	(.L_597 - .L_596)
	.align		4
.L_596:
        /*0d3c*/ 	.word	index@(_ZN2at6native73_GLOBAL__N__c8866d80_35_SparseBinaryOpIntersectionKernel_cu_b2145a98_327112apply_kernelILi128ELi8EZNS1_29binary_op_intersection_kernelINS1_5MulOpEilEEvRNS_14TensorIteratorEllRKNS_6TensorEbEUliE_EEviT1_)
        /*0d40*/ 	.word	0x00000000


	//----- nvinfo : EIATTR_MIN_STACK_SIZE
	.align		4
.L_597:
        /*0d44*/ 	.byte	0x04, 0x12
        /*0d46*/ 	.short	(.L_599 - .L_598)
	.align		4
.L_598:
        /*0d48*/ 	.word	index@(_ZN2at6native73_GLOBAL__N__c8866d80_35_SparseBinaryOpIntersectionKernel_cu_b2145a98_327112apply_kernelILi128ELi8EZNS1_29binary_op_intersection_kernelINS1_5MulOpEalEEvRNS_14TensorIteratorEllRKNS_6TensorEbEUliE_EEviT1_)
        /*0d4c*/ 	.word	0x00000000


	//----- nvinfo : EIATTR_MIN_STACK_SIZE
	.align		4
.L_599:
        /*0d50*/ 	.byte	0x04, 0x12
        /*0d52*/ 	.short	(.L_601 - .L_600)
	.align		4
.L_600:
        /*0d54*/ 	.word	index@(_ZN2at6native73_GLOBAL__N__c8866d80_35_SparseBinaryOpIntersectionKernel_cu_b2145a98_327112apply_kernelILi128ELi8EZNS1_29binary_op_intersection_kernelINS1_5MulOpEhlEEvRNS_14TensorIteratorEllRKNS_6TensorEbEUliE_EEviT1_)
        /*0d58*/ 	.word	0x00000000


	//----- nvinfo : EIATTR_MIN_STACK_SIZE
	.align		4
.L_601:
        /*0d5c*/ 	.byte	0x04, 0x12
        /*0d5e*/ 	.short	(.L_603 - .L_602)
	.align		4
.L_602:
        /*0d60*/ 	.word	index@(_ZN2at6native18elementwise_kernelILi128ELi4EZNS0_15gpu_kernel_implIZZNS0_73_GLOBAL__N__c8866d80_35_SparseBinaryOpIntersectionKernel_cu_b2145a98_327142_sparse_binary_op_intersection_kernel_implINS3_18CUDAKernelLauncherENS3_36CUDAValueSelectionIntersectionKernelINS3_9LhsProjOpEEElLl0EEEvRNS_6TensorERKS9_SC_RKSt6vectorIlSaIlEERKSt8optionalIS9_ESL_bbENKUlvE3_clEvEUllE_EEvRNS_18TensorIteratorBaseERKT_EUliE_EEviT1_)
        /*0d64*/ 	.word	0x00000000


	//----- nvinfo : EIATTR_MIN_STACK_SIZE
	.align		4
.L_603:
        /*0d68*/ 	.byte	0x04, 0x12
        /*0d6a*/ 	.short	(.L_605 - .L_604)
	.align		4
.L_604:
        /*0d6c*/ 	.word	index@(_ZN2at6native27unrolled_elementwise_kernelIZZNS0_73_GLOBAL__N__c8866d80_35_SparseBinaryOpIntersectionKernel_cu_b2145a98_327142_sparse_binary_op_intersection_kernel_implINS2_18CUDAKernelLauncherENS2_36CUDAValueSelectionIntersectionKernelINS2_9LhsProjOpEEElLl0EEEvRNS_6TensorERKS8_SB_RKSt6vectorIlSaIlEERKSt8optionalIS8_ESK_bbENKUlvE3_clEvEUllE_St5arrayIPcLm2EELi4E23TrivialOffsetCalculatorILi1EjESR_NS0_6memory12LoadWithCastILi1EEENSS_13StoreWithCastILi1EEEEEviT_T0_T2_T3_T4_T5_)
        /*0d70*/ 	.word	0x00000000


	//----- nvinfo : EIATTR_MIN_STACK_SIZE
	.align		4
.L_605:
        /*0d74*/ 	.byte	0x04, 0x12
        /*0d76*/ 	.short	(.L_607 - .L_606)
	.align		4
.L_606:
        /*0d78*/ 	.word	index@(_ZN2at6native18elementwise_kernelILi128ELi2EZNS0_22gpu_kernel_impl_nocastIZZNS0_73_GLOBAL__N__c8866d80_35_SparseBinaryOpIntersectionKernel_cu_b2145a98_327142_sparse_binary_op_intersection_kernel_implINS3_18CUDAKernelLauncherENS3_36CUDAValueSelectionIntersectionKernelINS3_9LhsProjOpEEElLl0EEEvRNS_6TensorERKS9_SC_RKSt6vectorIlSaIlEERKSt8optionalIS9_ESL_bbENKUlvE3_clEvEUllE_EEvRNS_18TensorIteratorBaseERKT_EUliE_EEviT1_)
        /*0d7c*/ 	.word	0x00000000


	//----- nvinfo : EIATTR_MIN_STACK_SIZE
	.align		4
.L_607:
        /*0d80*/ 	.byte	0x04, 0x12
        /*0d82*/ 	.short	(.L_609 - .L_608)
	.align		4
.L_608:
        /*0d84*/ 	.word	index@(_ZN2at6native27unrolled_elementwise_kernelIZZNS0_73_GLOBAL__N__c8866d80_35_SparseBinaryOpIntersectionKernel_cu_b2145a98_327142_sparse_binary_op_intersection_kernel_implINS2_18CUDAKernelLauncherENS2_36CUDAValueSelectionIntersectionKernelINS2_9LhsProjOpEEElLl0EEEvRNS_6TensorERKS8_SB_RKSt6vectorIlSaIlEERKSt8optionalIS8_ESK_bbENKUlvE3_clEvEUllE_St5arrayIPcLm2EELi4E23TrivialOffsetCalculatorILi1EjESR_NS0_6memory15LoadWithoutCastENSS_16StoreWithoutCastEEEviT_T0_T2_T3_T4_T5_)
        /*0d88*/ 	.word	0x00000000


	//----- nvinfo : EIATTR_MIN_STACK_SIZE
	.align		4
.L_609:
        /*0d8c*/ 	.byte	0x04, 0x12
        /*0d8e*/ 	.short	(.L_611 - .L_610)
	.align		4
.L_610:
        /*0d90*/ 	.word	index@(_ZN2at6native29vectorized_elementwise_kernelILi2EZZNS0_73_GLOBAL__N__c8866d80_35_SparseBinaryOpIntersectionKernel_cu_b2145a98_327142_sparse_binary_op_intersection_kernel_implINS2_18CUDAKernelLauncherENS2_36CUDAValueSelectionIntersectionKernelINS2_9LhsProjOpEEElLl0EEEvRNS_6TensorERKS8_SB_RKSt6vectorIlSaIlEERKSt8optionalIS8_ESK_bbENKUlvE3_clEvEUllE_St5arrayIPcLm2EEEEviT0_T1_)
        /*0d94*/ 	.word	0x00000000


	//----- nvinfo : EIATTR_MIN_STACK_SIZE
	.align		4
.L_611:
        /*0d98*/ 	.byte	0x04, 0x12
        /*0d9a*/ 	.short	(.L_613 - .L_612)
	.align		4
.L_612:
        /*0d9c*/ 	.word	index@(_ZN2at6native29vectorized_elementwise_kernelILi4EZZNS0_73_GLOBAL__N__c8866d80_35_SparseBinaryOpIntersectionKernel_cu_b2145a98_327142_sparse_binary_op_intersection_kernel_implINS2_18CUDAKernelLauncherENS2_36CUDAValueSelectionIntersectionKernelINS2_9LhsProjOpEEElLl0EEEvRNS_6TensorERKS8_SB_RKSt6vectorIlSaIlEERKSt8optionalIS8_ESK_bbENKUlvE3_clEvEUllE_St5arrayIPcLm2EEEEviT0_T1_)
        /*0da0*/ 	.word	0x00000000


	//----- nvinfo : EIATTR_MIN_STACK_SIZE
	.align		4
.L_613:
        /*0da4*/ 	.byte	0x04, 0x12
        /*0da6*/ 	.short	(.L_615 - .L_614)
	.align		4
.L_614:
        /*0da8*/ 	.word	index@(_ZN2at6native29vectorized_elementwise_kernelILi8EZZNS0_73_GLOBAL__N__c8866d80_35_SparseBinaryOpIntersectionKernel_cu_b2145a98_327142_sparse_binary_op_intersection_kernel_implINS2_18CUDAKernelLauncherENS2_36CUDAValueSelectionIntersectionKernelINS2_9LhsProjOpEEElLl0EEEvRNS_6TensorERKS8_SB_RKSt6vectorIlSaIlEERKSt8optionalIS8_ESK_bbENKUlvE3_clEvEUllE_St5arrayIPcLm2EEEEviT0_T1_)
        /*0dac*/ 	.word	0x00000000


	//----- nvinfo : EIATTR_MIN_STACK_SIZE
	.align		4
.L_615:
        /*0db0*/ 	.byte	0x04, 0x12
        /*0db2*/ 	.short	(.L_617 - .L_616)
	.align		4
.L_616:
        /*0db4*/ 	.word	index@(_ZN2at6native18elementwise_kernelILi128ELi4EZNS0_15gpu_kernel_implIZZNS0_73_GLOBAL__N__c8866d80_35_SparseBinaryOpIntersectionKernel_cu_b2145a98_327142_sparse_binary_op_intersection_kernel_implINS3_18CUDAKernelLauncherENS3_36CUDAValueSelectionIntersectionKernelINS3_9LhsProjOpEEElLl0EEEvRNS_6TensorERKS9_SC_RKSt6vectorIlSaIlEERKSt8optionalIS9_ESL_bbENKUlvE1_clEvEUllE_EEvRNS_18TensorIteratorBaseERKT_EUliE_EEviT1_)
        /*0db8*/ 	.word	0x00000000


	//----- nvinfo : EIATTR_MIN_STACK_SIZE
	.align		4
.L_617:
        /*0dbc*/ 	.byte	0x04, 0x12
        /*0dbe*/ 	.short	(.L_619 - .L_618)
	.align		4
.L_618:
        /*0dc0*/ 	.word	index@(_ZN2at6native27unrolled_elementwise_kernelIZZNS0_73_GLOBAL__N__c8866d80_35_SparseBinaryOpIntersectionKernel_cu_b2145a98_327142_sparse_binary_op_intersection_kernel_implINS2_18CUDAKernelLauncherENS2_36CUDAValueSelectionIntersectionKernelINS2_9LhsProjOpEEElLl0EEEvRNS_6TensorERKS8_SB_RKSt6vectorIlSaIlEERKSt8optionalIS8_ESK_bbENKUlvE1_clEvEUllE_St5arrayIPcLm2EELi4E23TrivialOffsetCalculatorILi1EjESR_NS0_6memory12LoadWithCastILi1EEENSS_13StoreWithCastILi1EEEEEviT_T0_T2_T3_T4_T5_)
        /*0dc4*/ 	.word	0x00000000


	//----- nvinfo : EIATTR_MIN_STACK_SIZE
	.align		4
.L_619:
        /*0dc8*/ 	.byte	0x04, 0x12
        /*0dca*/ 	.short	(.L_621 - .L_620)
	.align		4
.L_620:
        /*0dcc*/ 	.word	index@(_ZN2at6native18elementwise_kernelILi128ELi2EZNS0_22gpu_kernel_impl_nocastIZZNS0_73_GLOBAL__N__c8866d80_35_SparseBinaryOpIntersectionKernel_cu_b2145a98_327142_sparse_binary_op_intersection_kernel_implINS3_18CUDAKernelLauncherENS3_36CUDAValueSelectionIntersectionKernelINS3_9LhsProjOpEEElLl0EEEvRNS_6TensorERKS9_SC_RKSt6vectorIlSaIlEERKSt8optionalIS9_ESL_bbENKUlvE1_clEvEUllE_EEvRNS_18TensorIteratorBaseERKT_EUliE_EEviT1_)
        /*0dd0*/ 	.word	0x00000000


	//----- nvinfo : EIATTR_MIN_STACK_SIZE
	.align		4
.L_621:
        /*0dd4*/ 	.byte	0x04, 0x12
        /*0dd6*/ 	.short	(.L_623 - .L_622)
	.align		4
.L_622:
        /*0dd8*/ 	.word	index@(_ZN2at6native27unrolled_elementwise_kernelIZZNS0_73_GLOBAL__N__c8866d80_35_SparseBinaryOpIntersectionKernel_cu_b2145a98_327142_sparse_binary_op_intersection_kernel_implINS2_18CUDAKernelLauncherENS2_36CUDAValueSelectionIntersectionKernelINS2_9LhsProjOpEEElLl0EEEvRNS_6TensorERKS8_SB_RKSt6vectorIlSaIlEERKSt8optionalIS8_ESK_bbENKUlvE1_clEvEUllE_St5arrayIPcLm2EELi4E23TrivialOffsetCalculatorILi1EjESR_NS0_6memory15LoadWithoutCastENSS_16StoreWithoutCastEEEviT_T0_T2_T3_T4_T5_)
        /*0ddc*/ 	.word	0x00000000


	//----- nvinfo : EIATTR_MIN_STACK_SIZE
	.align		4
.L_623:
        /*0de0*/ 	.byte	0x04, 0x12
        /*0de2*/ 	.short	(.L_625 - .L_624)
	.align		4
.L_624:
        /*0de4*/ 	.word	index@(_ZN2at6native29vectorized_elementwise_kernelILi2EZZNS0_73_GLOBAL__N__c8866d80_35_SparseBinaryOpIntersectionKernel_cu_b2145a98_327142_sparse_binary_op_intersection_kernel_implINS2_18CUDAKernelLauncherENS2_36CUDAValueSelectionIntersectionKernelINS2_9LhsProjOpEEElLl0EEEvRNS_6TensorERKS8_SB_RKSt6vectorIlSaIlEERKSt8optionalIS8_ESK_bbENKUlvE1_clEvEUllE_St5arrayIPcLm2EEEEviT0_T1_)
        /*0de8*/ 	.word	0x00000000


	//----- nvinfo : EIATTR_MIN_STACK_SIZE
	.align		4
.L_625:
        /*0dec*/ 	.byte	0x04, 0x12
        /*0dee*/ 	.short	(.L_627 - .L_626)
	.align		4
.L_626:
        /*0df0*/ 	.word	index@(_ZN2at6native29vectorized_elementwise_kernelILi4EZZNS0_73_GLOBAL__N__c8866d80_35_SparseBinaryOpIntersectionKernel_cu_b2145a98_327142_sparse_binary_op_intersection_kernel_implINS2_18CUDAKernelLauncherENS2_36CUDAValueSelectionIntersectionKernelINS2_9LhsProjOpEEElLl0EEEvRNS_6TensorERKS8_SB_RKSt6vectorIlSaIlEERKSt8optionalIS8_ESK_bbENKUlvE1_clEvEUllE_St5arrayIPcLm2EEEEviT0_T1_)
        /*0df4*/ 	.word	0x00000000


	//----- nvinfo : EIATTR_MIN_STACK_SIZE
	.align		4
.L_627:
        /*0df8*/ 	.byte	0x04, 0x12
        /*0dfa*/ 	.short	(.L_629 - .L_628)
	.align		4
.L_628:
        /*0dfc*/ 	.word	index@(_ZN2at6native29vectorized_elementwise_kernelILi8EZZNS0_73_GLOBAL__N__c8866d80_35_SparseBinaryOpIntersectionKernel_cu_b2145a98_327142_sparse_binary_op_intersection_kernel_implINS2_18CUDAKernelLauncherENS2_36CUDAValueSelectionIntersectionKernelINS2_9LhsProjOpEEElLl0EEEvRNS_6TensorERKS8_SB_RKSt6vectorIlSaIlEERKSt8optionalIS8_ESK_bbENKUlvE1_clEvEUllE_St5arrayIPcLm2EEEEviT0_T1_)
        /*0e00*/ 	.word	0x00000000


	//----- nvinfo : EIATTR_MIN_STACK_SIZE
	.align		4
.L_629:
        /*0e04*/ 	.byte	0x04, 0x12
        /*0e06*/ 	.short	(.L_631 - .L_630)
	.align		4
.L_630:
        /*0e08*/ 	.word	index@(_ZN2at6native18elementwise_kernelILi128ELi4EZNS0_15gpu_kernel_implIZZNS0_73_GLOBAL__N__c8866d80_35_SparseBinaryOpIntersectionKernel_cu_b2145a98_327142_sparse_binary_op_intersection_kernel_implINS3_18CUDAKernelLauncherENS3_36CUDAValueSelectionIntersectionKernelINS3_9LhsProjOpEEElLl8EEEvRNS_6TensorERKS9_SC_RKSt6vectorIlSaIlEERKSt8optionalIS9_ESL_bbENKUlvE3_clEvEUllE_EEvRNS_18TensorIteratorBaseERKT_EUliE_EEviT1_)
        /*0e0c*/ 	.word	0x00000000


	//----- nvinfo : EIATTR_MIN_STACK_SIZE
	.align		4
.L_631:
        /*0e10*/ 	.byte	0x04, 0x12
        /*0e12*/ 	.short	(.L_633 - .L_632)
	.align		4
.L_632:
        /*0e14*/ 	.word	index@(_ZN2at6native27unrolled_elementwise_kernelIZZNS0_73_GLOBAL__N__c8866d80_35_SparseBinaryOpIntersectionKernel_cu_b2145a98_327142_sparse_binary_op_intersection_kernel_implINS2_18CUDAKernelLauncherENS2_36CUDAValueSelectionIntersectionKernelINS2_9LhsProjOpEEElLl8EEEvRNS_6TensorERKS8_SB_RKSt6vectorIlSaIlEERKSt8optionalIS8_ESK_bbENKUlvE3_clEvEUllE_St5arrayIPcLm2EELi4E23TrivialOffsetCalculatorILi1EjESR_NS0_6memory12LoadWithCastILi1EEENSS_13StoreWithCastILi1EEEEEviT_T0_T2_T3_T4_T5_)
        /*0e18*/ 	.word	0x00000090


	//----- nvinfo : EIATTR_MIN_STACK_SIZE
	.align		4
.L_633:
        /*0e1c*/ 	.byte	0x04, 0x12
        /*0e1e*/ 	.short	(.L_635 - .L_634)
	.align		4
.L_634:
        /*0e20*/ 	.word	index@(_ZN2at6native18elementwise_kernelILi128ELi2EZNS0_22gpu_kernel_impl_nocastIZZNS0_73_GLOBAL__N__c8866d80_35_SparseBinaryOpIntersectionKernel_cu_b2145a98_327142_sparse_binary_op_intersection_kernel_implINS3_18CUDAKernelLauncherENS3_36CUDAValueSelectionIntersectionKernelINS3_9LhsProjOpEEElLl8EEEvRNS_6TensorERKS9_SC_RKSt6vectorIlSaIlEERKSt8optionalIS9_ESL_bbENKUlvE3_clEvEUllE_EEvRNS_18TensorIteratorBaseERKT_EUliE_EEviT1_)
        /*0e24*/ 	.word	0x00000000


	//----- nvinfo : EIATTR_MIN_STACK_SIZE
	.align		4
.L_635:
        /*0e28*/ 	.byte	0x04, 0x12
        /*0e2a*/ 	.short	(.L_637 - .L_636)
	.align		4
.L_636:
        /*0e2c*/ 	.word	index@(_ZN2at6native27unrolled_elementwise_kernelIZZNS0_73_GLOBAL__N__c8866d80_35_SparseBinaryOpIntersectionKernel_cu_b2145a98_327142_sparse_binary_op_intersection_kernel_implINS2_18CUDAKernelLauncherENS2_36CUDAValueSelectionIntersectionKernelINS2_9LhsProjOpEEElLl8EEEvRNS_6TensorERKS8_SB_RKSt6vectorIlSaIlEERKSt8optionalIS8_ESK_bbENKUlvE3_clEvEUllE_St5arrayIPcLm2EELi4E23TrivialOffsetCalculatorILi1EjESR_NS0_6memory15LoadWithoutCastENSS_16StoreWithoutCastEEEviT_T0_T2_T3_T4_T5_)
        /*0e30*/ 	.word	0x00000090


	//----- nvinfo : EIATTR_MIN_STACK_SIZE
	.align		4
.L_637:
        /*0e34*/ 	.byte	0x04, 0x12
        /*0e36*/ 	.short	(.L_639 - .L_638)
	.align		4
.L_638:
        /*0e38*/ 	.word	index@(_ZN2at6native29vectorized_elementwise_kernelILi2EZZNS0_73_GLOBAL__N__c8866d80_35_SparseBinaryOpIntersectionKernel_cu_b2145a98_327142_sparse_binary_op_intersection_kernel_implINS2_18CUDAKernelLauncherENS2_36CUDAValueSelectionIntersectionKernelINS2_9LhsProjOpEEElLl8EEEvRNS_6TensorERKS8_SB_RKSt6vectorIlSaIlEERKSt8optionalIS8_ESK_bbENKUlvE3_clEvEUllE_St5arrayIPcLm2EEEEviT0_T1_)
        /*0e3c*/ 	.word	0x00000120


	//----- nvinfo : EIATTR_MIN_STACK_SIZE
	.align		4
.L_639:
        /*0e40*/ 	.byte	0x04, 0x12
        /*0e42*/ 	.short	(.L_641 - .L_640)
	.align		4
.L_640:
        /*0e44*/ 	.word	index@(_ZN2at6native29vectorized_elementwise_kernelILi4EZZNS0_73_GLOBAL__N__c8866d80_35_SparseBinaryOpIntersectionKernel_cu_b2145a98_327142_sparse_binary_op_intersection_kernel_implINS2_18CUDAKernelLauncherENS2_36CUDAValueSelectionIntersectionKernelINS2_9LhsProjOpEEElLl8EEEvRNS_6TensorERKS8_SB_RKSt6vectorIlSaIlEERKSt8optionalIS8_ESK_bbENKUlvE3_clEvEUllE_St5arrayIPcLm2EEEEviT0_T1_)
        /*0e48*/ 	.word	0x00000120


	//----- nvinfo : EIATTR_MIN_STACK_SIZE
	.align		4
.L_641:
        /*0e4c*/ 	.byte	0x04, 0x12
        /*0e4e*/ 	.short	(.L_643 - .L_642)
	.align		4
.L_642:
        /*0e50*/ 	.word	index@(_ZN2at6native29vectorized_elementwise_kernelILi8EZZNS0_73_GLOBAL__N__c8866d80_35_SparseBinaryOpIntersectionKernel_cu_b2145a98_327142_sparse_binary_op_intersection_kernel_implINS2_18CUDAKernelLauncherENS2_36CUDAValueSelectionIntersectionKernelINS2_9LhsProjOpEEElLl8EEEvRNS_6TensorERKS8_SB_RKSt6vectorIlSaIlEERKSt8optionalIS8_ESK_bbENKUlvE3_clEvEUllE_St5arrayIPcLm2EEEEviT0_T1_)
        /*0e54*/ 	.word	0x00000120


	//----- nvinfo : EIATTR_MIN_STACK_SIZE
	.align		4
.L_643:
        /*0e58*/ 	.byte	0x04, 0x12
        /*0e5a*/ 	.short	(.L_645 - .L_644)
	.align		4
.L_644:
        /*0e5c*/ 	.word	index@(_ZN2at6native18elementwise_kernelILi128ELi4EZNS0_15gpu_kernel_implIZZNS0_73_GLOBAL__N__c8866d80_35_SparseBinaryOpIntersectionKernel_cu_b2145a98_327142_sparse_binary_op_intersection_kernel_implINS3_18CUDAKernelLauncherENS3_36CUDAValueSelectionIntersectionKernelINS3_9LhsProjOpEEElLl8EEEvRNS_6TensorERKS9_SC_RKSt6vectorIlSaIlEERKSt8optionalIS9_ESL_bbENKUlvE1_clEvEUllE_EEvRNS_18TensorIteratorBaseERKT_EUliE_EEviT1_)
        /*0e60*/ 	.word	0x00000000


	//----- nvinfo : EIATTR_MIN_STACK_SIZE
	.align		4
.L_645:
        /*0e64*/ 	.byte	0x04, 0x12
        /*0e66*/ 	.short	(.L_647 - .L_646)
	.align		4
.L_646:
        /*0e68*/ 	.word	index@(_ZN2at6native27unrolled_elementwise_kernelIZZNS0_73_GLOBAL__N__c8866d80_35_SparseBinaryOpIntersectionKernel_cu_b2145a98_327142_sparse_binary_op_intersection_kernel_implINS2_18CUDAKernelLauncherENS2_36CUDAValueSelectionIntersectionKernelINS2_9LhsProjOpEEElLl8EEEvRNS_6TensorERKS8_SB_RKSt6vectorIlSaIlEERKSt8optionalIS8_ESK_bbENKUlvE1_clEvEUllE_St5arrayIPcLm2EELi4E23TrivialOffsetCalculatorILi1EjESR_NS0_6memory12LoadWithCastILi1EEENSS_13StoreWithCastILi1EEEEEviT_T0_T2_T3_T4_T5_)
        /*0e6c*/ 	.word	0x00000068


	//----- nvinfo : EIATTR_MIN_STACK_SIZE
	.align		4
.L_647:
        /*0e70*/ 	.byte	0x04, 0x12
        /*0e72*/ 	.short	(.L_649 - .L_648)
	.align		4
.L_648:
        /*0e74*/ 	.word	index@(_ZN2at6native18elementwise_kernelILi128ELi2EZNS0_22gpu_kernel_impl_nocastIZZNS0_73_GLOBAL__N__c8866d80_35_SparseBinaryOpIntersectionKernel_cu_b2145a98_327142_sparse_binary_op_intersection_kernel_implINS3_18CUDAKernelLauncherENS3_36CUDAValueSelectionIntersectionKernelINS3_9LhsProjOpEEElLl8EEEvRNS_6TensorERKS9_SC_RKSt6vectorIlSaIlEERKSt8optionalIS9_ESL_bbENKUlvE1_clEvEUllE_EEvRNS_18TensorIteratorBaseERKT_EUliE_EEviT1_)
        /*0e78*/ 	.word	0x00000000


	//----- nvinfo : EIATTR_MIN_STACK_SIZE
	.align		4
.L_649:
        /*0e7c*/ 	.byte	0x04, 0x12
        /*0e7e*/ 	.short	(.L_651 - .L_650)
	.align		4
.L_650:
        /*0e80*/ 	.word	index@(_ZN2at6native27unrolled_elementwise_kernelIZZNS0_73_GLOBAL__N__c8866d80_35_SparseBinaryOpIntersectionKernel_cu_b2145a98_327142_sparse_binary_op_intersection_kernel_implINS2_18CUDAKernelLauncherENS2_36CUDAValueSelectionIntersectionKernelINS2_9LhsProjOpEEElLl8EEEvRNS_6TensorERKS8_SB_RKSt6vectorIlSaIlEERKSt8optionalIS8_ESK_bbENKUlvE1_clEvEUllE_St5arrayIPcLm2EELi4E23TrivialOffsetCalculatorILi1EjESR_NS0_6memory15LoadWithoutCastENSS_16StoreWithoutCastEEEviT_T0_T2_T3_T4_T5_)
        /*0e84*/ 	.word	0x00000068


	//----- nvinfo : EIATTR_MIN_STACK_SIZE
	.align		4
.L_651:
        /*0e88*/ 	.byte	0x04, 0x12
        /*0e8a*/ 	.short	(.L_653 - .L_652)
	.align		4
.L_652:
        /*0e8c*/ 	.word	index@(_ZN2at6native29vectorized_elementwise_kernelILi2EZZNS0_73_GLOBAL__N__c8866d80_35_SparseBinaryOpIntersectionKernel_cu_b2145a98_327142_sparse_binary_op_intersection_kernel_implINS2_18CUDAKernelLauncherENS2_36CUDAValueSelectionIntersectionKernelINS2_9LhsProjOpEEElLl8EEEvRNS_6TensorERKS8_SB_RKSt6vectorIlSaIlEERKSt8optionalIS8_ESK_bbENKUlvE1_clEvEUllE_St5arrayIPcLm2EEEEviT0_T1_)
        /*0e90*/ 	.word	0x00000068


	//----- nvinfo : EIATTR_MIN_STACK_SIZE
	.align		4
.L_653:
        /*0e94*/ 	.byte	0x04, 0x12
        /*0e96*/ 	.short	(.L_655 - .L_654)
	.align		4
.L_654:
        /*0e98*/ 	.word	index@(_ZN2at6native29vectorized_elementwise_kernelILi4EZZNS0_73_GLOBAL__N__c8866d80_35_SparseBinaryOpIntersectionKernel_cu_b2145a98_327142_sparse_binary_op_intersection_kernel_implINS2_18CUDAKernelLauncherENS2_36CUDAValueSelectionIntersectionKernelINS2_9LhsProjOpEEElLl8EEEvRNS_6TensorERKS8_SB_RKSt6vectorIlSaIlEERKSt8optionalIS8_ESK_bbENKUlvE1_clEvEUllE_St5arrayIPcLm2EEEEviT0_T1_)
        /*0e9c*/ 	.word	0x00000068


	//----- nvinfo : EIATTR_MIN_STACK_SIZE
	.align		4
.L_655:
        /*0ea0*/ 	.byte	0x04, 0x12
        /*0ea2*/ 	.short	(.L_657 - .L_656)
	.align		4
.L_656:
        /*0ea4*/ 	.word	index@(_ZN2at6native29vectorized_elementwise_kernelILi8EZZNS0_73_GLOBAL__N__c8866d80_35_SparseBinaryOpIntersectionKernel_cu_b2145a98_327142_sparse_binary_op_intersection_kernel_implINS2_18CUDAKernelLauncherENS2_36CUDAValueSelectionIntersectionKernelINS2_9LhsProjOpEEElLl8EEEvRNS_6TensorERKS8_SB_RKSt6vectorIlSaIlEERKSt8optionalIS8_ESK_bbENKUlvE1_clEvEUllE_St5arrayIPcLm2EEEEviT0_T1_)
        /*0ea8*/ 	.word	0x00000068


	//----- nvinfo : EIATTR_MIN_STACK_SIZE
	.align		4
.L_657:
        /*0eac*/ 	.byte	0x04, 0x12
        /*0eae*/ 	.short	(.L_659 - .L_658)
	.align		4
.L_658:
        /*0eb0*/ 	.word	index@(_ZN2at6native18elementwise_kernelILi128ELi4EZNS0_15gpu_kernel_implIZZNS0_73_GLOBAL__N__c8866d80_35_SparseBinaryOpIntersectionKernel_cu_b2145a98_327142_sparse_binary_op_intersection_kernel_implINS3_18CUDAKernelLauncherENS3_36CUDAValueSelectionIntersectionKernelINS3_9RhsProjOpEEElLl0EEEvRNS_6TensorERKS9_SC_RKSt6vectorIlSaIlEERKSt8optionalIS9_ESL_bbENKUlvE3_clEvEUllE_EEvRNS_18TensorIteratorBaseERKT_EUliE_EEviT1_)
        /*0eb4*/ 	.word	0x00000000


	//----- nvinfo : EIATTR_MIN_STACK_SIZE
	.align		4
.L_659:
        /*0eb8*/ 	.byte	0x04, 0x12
        /*0eba*/ 	.short	(.L_661 - .L_660)
	.align		4
.L_660:
        /*0ebc*/ 	.word	index@(_ZN2at6native27unrolled_elementwise_kernelIZZNS0_73_GLOBAL__N__c8866d80_35_SparseBinaryOpIntersectionKernel_cu_b2145a98_327142_sparse_binary_op_intersection_kernel_implINS2_18CUDAKernelLauncherENS2_36CUDAValueSelectionIntersectionKernelINS2_9RhsProjOpEEElLl0EEEvRNS_6TensorERKS8_SB_RKSt6vectorIlSaIlEERKSt8optionalIS8_ESK_bbENKUlvE3_clEvEUllE_St5arrayIPcLm2EELi4E23TrivialOffsetCalculatorILi1EjESR_NS0_6memory12LoadWithCastILi1EEENSS_13StoreWithCastILi1EEEEEviT_T0_T2_T3_T4_T5_)
        /*0ec0*/ 	.word	0x00000000


	//----- nvinfo : EIATTR_MIN_STACK_SIZE
	.align		4
.L_661:
        /*0ec4*/ 	.byte	0x04, 0x12
        /*0ec6*/ 	.short	(.L_663 - .L_662)
	.align		4
.L_662:
        /*0ec8*/ 	.word	index@(_ZN2at6native18elementwise_kernelILi128ELi2EZNS0_22gpu_kernel_impl_nocastIZZNS0_73_GLOBAL__N__c8866d80_35_SparseBinaryOpIntersectionKernel_cu_b2145a98_327142_sparse_binary_op_intersection_kernel_implINS3_18CUDAKernelLauncherENS3_36CUDAValueSelectionIntersectionKernelINS3_9RhsProjOpEEElLl0EEEvRNS_6TensorERKS9_SC_RKSt6vectorIlSaIlEERKSt8optionalIS9_ESL_bbENKUlvE3_clEvEUllE_EEvRNS_18TensorIteratorBaseERKT_EUliE_EEviT1_)
        /*0ecc*/ 	.word	0x00000000


	//----- nvinfo : EIATTR_MIN_STACK_SIZE
	.align		4
.L_663:
        /*0ed0*/ 	.byte	0x04, 0x12
        /*0ed2*/ 	.short	(.L_665 - .L_664)
	.align		4
.L_664:
        /*0ed4*/ 	.word	index@(_ZN2at6native27unrolled_elementwise_kernelIZZNS0_73_GLOBAL__N__c8866d80_35_SparseBinaryOpIntersectionKernel_cu_b2145a98_327142_sparse_binary_op_intersection_kernel_implINS2_18CUDAKernelLauncherENS2_36CUDAValueSelectionIntersectionKernelINS2_9RhsProjOpEEElLl0EEEvRNS_6TensorERKS8_SB_RKSt6vectorIlSaIlEERKSt8optionalIS8_ESK_bbENKUlvE3_clEvEUllE_St5arrayIPcLm2EELi4E23TrivialOffsetCalculatorILi1EjESR_NS0_6memory15LoadWithoutCastENSS_16StoreWithoutCastEEEviT_T0_T2_T3_T4_T5_)
        /*0ed8*/ 	.word	0x00000000


	//----- nvinfo : EIATTR_MIN_STACK_SIZE
	.align		4
.L_665:
        /*0edc*/ 	.byte	0x04, 0x12
        /*0ede*/ 	.short	(.L_667 - .L_666)
	.align		4
.L_666:
        /*0ee0*/ 	.word	index@(_ZN2at6native29vectorized_elementwise_kernelILi2EZZNS0_73_GLOBAL__N__c8866d80_35_SparseBinaryOpIntersectionKernel_cu_b2145a98_327142_sparse_binary_op_intersection_kernel_implINS2_18CUDAKernelLauncherENS2_36CUDAValueSelectionIntersectionKernelINS2_9RhsProjOpEEElLl0EEEvRNS_6TensorERKS8_SB_RKSt6vectorIlSaIlEERKSt8optionalIS8_ESK_bbENKUlvE3_clEvEUllE_St5arrayIPcLm2EEEEviT0_T1_)
        /*0ee4*/ 	.word	0x00000000


	//----- nvinfo : EIATTR_MIN_STACK_SIZE
	.align		4
.L_667:
        /*0ee8*/ 	.byte	0x04, 0x12
        /*0eea*/ 	.short	(.L_669 - .L_668)
	.align		4
.L_668:
        /*0eec*/ 	.word	index@(_ZN2at6native29vectorized_elementwise_kernelILi4EZZNS0_73_GLOBAL__N__c8866d80_35_SparseBinaryOpIntersectionKernel_cu_b2145a98_327142_sparse_binary_op_intersection_kernel_implINS2_18CUDAKernelLauncherENS2_36CUDAValueSelectionIntersectionKernelINS2_9RhsProjOpEEElLl0EEEvRNS_6TensorERKS8_SB_RKSt6vectorIlSaIlEERKSt8optionalIS8_ESK_bbENKUlvE3_clEvEUllE_St5arrayIPcLm2EEEEviT0_T1_)
        /*0ef0*/ 	.word	0x00000000


	//----- nvinfo : EIATTR_MIN_STACK_SIZE
	.align		4
.L_669:
        /*0ef4*/ 	.byte	0x04, 0x12
        /*0ef6*/ 	.short	(.L_671 - .L_670)
	.align		4
.L_670:
        /*0ef8*/ 	.word	index@(_ZN2at6native29vectorized_elementwise_kernelILi8EZZNS0_73_GLOBAL__N__c8866d80_35_SparseBinaryOpIntersectionKernel_cu_b2145a98_327142_sparse_binary_op_intersection_kernel_implINS2_18CUDAKernelLauncherENS2_36CUDAValueSelectionIntersectionKernelINS2_9RhsProjOpEEElLl0EEEvRNS_6TensorERKS8_SB_RKSt6vectorIlSaIlEERKSt8optionalIS8_ESK_bbENKUlvE3_clEvEUllE_St5arrayIPcLm2EEEEviT0_T1_)
        /*0efc*/ 	.word	0x00000000


	//----- nvinfo : EIATTR_MIN_STACK_SIZE
	.align		4
.L_671:
        /*0f00*/ 	.byte	0x04, 0x12
        /*0f02*/ 	.short	(.L_673 - .L_672)
	.align		4
.L_672:
        /*0f04*/ 	.word	index@(_ZN2at6native18elementwise_kernelILi128ELi4EZNS0_15gpu_kernel_implIZZNS0_73_GLOBAL__N__c8866d80_35_SparseBinaryOpIntersectionKernel_cu_b2145a98_327142_sparse_binary_op_intersection_kernel_implINS3_18CUDAKernelLauncherENS3_36CUDAValueSelectionIntersectionKernelINS3_9RhsProjOpEEElLl0EEEvRNS_6TensorERKS9_SC_RKSt6vectorIlSaIlEERKSt8optionalIS9_ESL_bbENKUlvE1_clEvEUllE_EEvRNS_18TensorIteratorBaseERKT_EUliE_EEviT1_)
        /*0f08*/ 	.word	0x00000000


	//----- nvinfo : EIATTR_MIN_STACK_SIZE
	.align		4
.L_673:
        /*0f0c*/ 	.byte	0x04, 0x12
        /*0f0e*/ 	.short	(.L_675 - .L_674)
	.align		4
.L_674:
        /*0f10*/ 	.word	index@(_ZN2at6native27unrolled_elementwise_kernelIZZNS0_73_GLOBAL__N__c8866d80_35_SparseBinaryOpIntersectionKernel_cu_b2145a98_327142_sparse_binary_op_intersection_kernel_implINS2_18CUDAKernelLauncherENS2_36CUDAValueSelectionIntersectionKernelINS2_9RhsProjOpEEElLl0EEEvRNS_6TensorERKS8_SB_RKSt6vectorIlSaIlEERKSt8optionalIS8_ESK_bbENKUlvE1_clEvEUllE_St5arrayIPcLm2EELi4E23TrivialOffsetCalculatorILi1EjESR_NS0_6memory12LoadWithCastILi1EEENSS_13StoreWithCastILi1EEEEEviT_T0_T2_T3_T4_T5_)
        /*0f14*/ 	.word	0x00000000


	//----- nvinfo : EIATTR_MIN_STACK_SIZE
	.align		4
.L_675:
        /*0f18*/ 	.byte	0x04, 0x12
        /*0f1a*/ 	.short	(.L_677 - .L_676)
	.align		4
.L_676:
        /*0f1c*/ 	.word	index@(_ZN2at6native18elementwise_kernelILi128ELi2EZNS0_22gpu_kernel_impl_nocastIZZNS0_73_GLOBAL__N__c8866d80_35_SparseBinaryOpIntersectionKernel_cu_b2145a98_327142_sparse_binary_op_intersection_kernel_implINS3_18CUDAKernelLauncherENS3_36CUDAValueSelectionIntersectionKernelINS3_9RhsProjOpEEElLl0EEEvRNS_6TensorERKS9_SC_RKSt6vectorIlSaIlEERKSt8optionalIS9_ESL_bbENKUlvE1_clEvEUllE_EEvRNS_18TensorIteratorBaseERKT_EUliE_EEviT1_)
        /*0f20*/ 	.word	0x00000000


	//----- nvinfo : EIATTR_MIN_STACK_SIZE
	.align		4
.L_677:
        /*0f24*/ 	.byte	0x04, 0x12
        /*0f26*/ 	.short	(.L_679 - .L_678)
	.align		4
.L_678:
        /*0f28*/ 	.word	index@(_ZN2at6native27unrolled_elementwise_kernelIZZNS0_73_GLOBAL__N__c8866d80_35_SparseBinaryOpIntersectionKernel_cu_b2145a98_327142_sparse_binary_op_intersection_kernel_implINS2_18CUDAKernelLauncherENS2_36CUDAValueSelectionIntersectionKernelINS2_9RhsProjOpEEElLl0EEEvRNS_6TensorERKS8_SB_RKSt6vectorIlSaIlEERKSt8optionalIS8_ESK_bbENKUlvE1_clEvEUllE_St5arrayIPcLm2EELi4E23TrivialOffsetCalculatorILi1EjESR_NS0_6memory15LoadWithoutCastENSS_16StoreWithoutCastEEEviT_T0_T2_T3_T4_T5_)
        /*0f2c*/ 	.word	0x00000000


	//----- nvinfo : EIATTR_MIN_STACK_SIZE
	.align		4
.L_679:
        /*0f30*/ 	.byte	0x04, 0x12
        /*0f32*/ 	.short	(.L_681 - .L_680)
	.align		4
.L_680:
        /*0f34*/ 	.word	index@(_ZN2at6native29vectorized_elementwise_kernelILi2EZZNS0_73_GLOBAL__N__c8866d80_35_SparseBinaryOpIntersectionKernel_cu_b2145a98_327142_sparse_binary_op_intersection_kernel_implINS2_18CUDAKernelLauncherENS2_36CUDAValueSelectionIntersectionKernelINS2_9RhsProjOpEEElLl0EEEvRNS_6TensorERKS8_SB_RKSt6vectorIlSaIlEERKSt8optionalIS8_ESK_bbENKUlvE1_clEvEUllE_St5arrayIPcLm2EEEEviT0_T1_)
        /*0f38*/ 	.word	0x00000000


	//----- nvinfo : EIATTR_MIN_STACK_SIZE
	.align		4
.L_681:
        /*0f3c*/ 	.byte	0x04, 0x12
        /*0f3e*/ 	.short	(.L_683 - .L_682)
	.align		4
.L_682:
        /*0f40*/ 	.word	index@(_ZN2at6native29vectorized_elementwise_kernelILi4EZZNS0_73_GLOBAL__N__c8866d80_35_SparseBinaryOpIntersectionKernel_cu_b2145a98_327142_sparse_binary_op_intersection_kernel_implINS2_18CUDAKernelLauncherENS2_36CUDAValueSelectionIntersectionKernelINS2_9RhsProjOpEEElLl0EEEvRNS_6TensorERKS8_SB_RKSt6vectorIlSaIlEERKSt8optionalIS8_ESK_bbENKUlvE1_clEvEUllE_St5arrayIPcLm2EEEEviT0_T1_)
        /*0f44*/ 	.word	0x00000000


	//----- nvinfo : EIATTR_MIN_STACK_SIZE
	.align		4
.L_683:
        /*0f48*/ 	.byte	0x04, 0x12
        /*0f4a*/ 	.short	(.L_685 - .L_684)
	.align		4
.L_684:
        /*0f4c*/ 	.word	index@(_ZN2at6native29vectorized_elementwise_kernelILi8EZZNS0_73_GLOBAL__N__c8866d80_35_SparseBinaryOpIntersectionKernel_cu_b2145a98_327142_sparse_binary_op_intersection_kernel_implINS2_18CUDAKernelLauncherENS2_36CUDAValueSelectionIntersectionKernelINS2_9RhsProjOpEEElLl0EEEvRNS_6TensorERKS8_SB_RKSt6vectorIlSaIlEERKSt8optionalIS8_ESK_bbENKUlvE1_clEvEUllE_St5arrayIPcLm2EEEEviT0_T1_)
        /*0f50*/ 	.word	0x00000000


	//----- nvinfo : EIATTR_MIN_STACK_SIZE
	.align		4
.L_685:
        /*0f54*/ 	.byte	0x04, 0x12
        /*0f56*/ 	.short	(.L_687 - .L_686)
	.align		4
.L_686:
        /*0f58*/ 	.word	index@(_ZN2at6native18elementwise_kernelILi128ELi4EZNS0_15gpu_kernel_implIZZNS0_73_GLOBAL__N__c8866d80_35_SparseBinaryOpIntersectionKernel_cu_b2145a98_327142_sparse_binary_op_intersection_kernel_implINS3_18CUDAKernelLauncherENS3_36CUDAValueSelectionIntersectionKernelINS3_9RhsProjOpEEElLl8EEEvRNS_6TensorERKS9_SC_RKSt6vectorIlSaIlEERKSt8optionalIS9_ESL_bbENKUlvE3_clEvEUllE_EEvRNS_18TensorIteratorBaseERKT_EUliE_EEviT1_)
        /*0f5c*/ 	.word	0x00000000


	//----- nvinfo : EIATTR_MIN_STACK_SIZE
	.align		4
.L_687:
        /*0f60*/ 	.byte	0x04, 0x12
        /*0f62*/ 	.short	(.L_689 - .L_688)
	.align		4
.L_688:
        /*0f64*/ 	.word	index@(_ZN2at6native27unrolled_elementwise_kernelIZZNS0_73_GLOBAL__N__c8866d80_35_SparseBinaryOpIntersectionKernel_cu_b2145a98_327142_sparse_binary_op_intersection_kernel_implINS2_18CUDAKernelLauncherENS2_36CUDAValueSelectionIntersectionKernelINS2_9RhsProjOpEEElLl8EEEvRNS_6TensorERKS8_SB_RKSt6vectorIlSaIlEERKSt8optionalIS8_ESK_bbENKUlvE3_clEvEUllE_St5arrayIPcLm2EELi4E23TrivialOffsetCalculatorILi1EjESR_NS0_6memory12LoadWithCastILi1EEENSS_13StoreWithCastILi1EEEEEviT_T0_T2_T3_T4_T5_)
        /*0f68*/ 	.word	0x00000090


	//----- nvinfo : EIATTR_MIN_STACK_SIZE
	.align		4
.L_689:
        /*0f6c*/ 	.byte	0x04, 0x12
        /*0f6e*/ 	.short	(.L_691 - .L_690)
	.align		4
.L_690:
        /*0f70*/ 	.word	index@(_ZN2at6native18elementwise_kernelILi128ELi2EZNS0_22gpu_kernel_impl_nocastIZZNS0_73_GLOBAL__N__c8866d80_35_SparseBinaryOpIntersectionKernel_cu_b2145a98_327142_sparse_binary_op_intersection_kernel_implINS3_18CUDAKernelLauncherENS3_36CUDAValueSelectionIntersectionKernelINS3_9RhsProjOpEEElLl8EEEvRNS_6TensorERKS9_SC_RKSt6vectorIlSaIlEERKSt8optionalIS9_ESL_bbENKUlvE3_clEvEUllE_EEvRNS_18TensorIteratorBaseERKT_EUliE_EEviT1_)
        /*0f74*/ 	.word	0x00000000


	//----- nvinfo : EIATTR_MIN_STACK_SIZE
	.align		4
.L_691:
        /*0f78*/ 	.byte	0x04, 0x12
        /*0f7a*/ 	.short	(.L_693 - .L_692)
	.align		4
.L_692:
        /*0f7c*/ 	.word	index@(_ZN2at6native27unrolled_elementwise_kernelIZZNS0_73_GLOBAL__N__c8866d80_35_SparseBinaryOpIntersectionKernel_cu_b2145a98_327142_sparse_binary_op_intersection_kernel_implINS2_18CUDAKernelLauncherENS2_36CUDAValueSelectionIntersectionKernelINS2_9RhsProjOpEEElLl8EEEvRNS_6TensorERKS8_SB_RKSt6vectorIlSaIlEERKSt8optionalIS8_ESK_bbENKUlvE3_clEvEUllE_St5arrayIPcLm2EELi4E23TrivialOffsetCalculatorILi1EjESR_NS0_6memory15LoadWithoutCastENSS_16StoreWithoutCastEEEviT_T0_T2_T3_T4_T5_)
        /*0f80*/ 	.word	0x00000090


	//----- nvinfo : EIATTR_MIN_STACK_SIZE
	.align		4
.L_693:
        /*0f84*/ 	.byte	0x04, 0x12
        /*0f86*/ 	.short	(.L_695 - .L_694)
	.align		4
.L_694:
        /*0f88*/ 	.word	index@(_ZN2at6native29vectorized_elementwise_kernelILi2EZZNS0_73_GLOBAL__N__c8866d80_35_SparseBinaryOpIntersectionKernel_cu_b2145a98_327142_sparse_binary_op_intersection_kernel_implINS2_18CUDAKernelLauncherENS2_36CUDAValueSelectionIntersectionKernelINS2_9RhsProjOpEEElLl8EEEvRNS_6TensorERKS8_SB_RKSt6vectorIlSaIlEERKSt8optionalIS8_ESK_bbENKUlvE3_clEvEUllE_St5arrayIPcLm2EEEEviT0_T1_)
        /*0f8c*/ 	.word	0x00000120


	//----- nvinfo : EIATTR_MIN_STACK_SIZE
	.align		4
.L_695:
        /*0f90*/ 	.byte	0x04, 0x12
        /*0f92*/ 	.short	(.L_697 - .L_696)
	.align		4
.L_696:
        /*0f94*/ 	.word	index@(_ZN2at6native29vectorized_elementwise_kernelILi4EZZNS0_73_GLOBAL__N__c8866d80_35_SparseBinaryOpIntersectionKernel_cu_b2145a98_327142_sparse_binary_op_intersection_kernel_implINS2_18CUDAKernelLauncherENS2_36CUDAValueSelectionIntersectionKernelINS2_9RhsProjOpEEElLl8EEEvRNS_6TensorERKS8_SB_RKSt6vectorIlSaIlEERKSt8optionalIS8_ESK_bbENKUlvE3_clEvEUllE_St5arrayIPcLm2EEEEviT0_T1_)
        /*0f98*/ 	.word	0x00000120


	//----- nvinfo : EIATTR_MIN_STACK_SIZE
	.align		4
.L_697:
        /*0f9c*/ 	.byte	0x04, 0x12
        /*0f9e*/ 	.short	(.L_699 - .L_698)
	.align		4
.L_698:
        /*0fa0*/ 	.word	index@(_ZN2at6native29vectorized_elementwise_kernelILi8EZZNS0_73_GLOBAL__N__c8866d80_35_SparseBinaryOpIntersectionKernel_cu_b2145a98_327142_sparse_binary_op_intersection_kernel_implINS2_18CUDAKernelLauncherENS2_36CUDAValueSelectionIntersectionKernelINS2_9RhsProjOpEEElLl8EEEvRNS_6TensorERKS8_SB_RKSt6vectorIlSaIlEERKSt8optionalIS8_ESK_bbENKUlvE3_clEvEUllE_St5arrayIPcLm2EEEEviT0_T1_)
        /*0fa4*/ 	.word	0x00000120


	//----- nvinfo : EIATTR_MIN_STACK_SIZE
	.align		4
.L_699:
        /*0fa8*/ 	.byte	0x04, 0x12
        /*0faa*/ 	.short	(.L_701 - .L_700)
	.align		4
.L_700:
        /*0fac*/ 	.word	index@(_ZN2at6native18elementwise_kernelILi128ELi4EZNS0_15gpu_kernel_implIZZNS0_73_GLOBAL__N__c8866d80_35_SparseBinaryOpIntersectionKernel_cu_b2145a98_327142_sparse_binary_op_intersection_kernel_implINS3_18CUDAKernelLauncherENS3_36CUDAValueSelectionIntersectionKernelINS3_9RhsProjOpEEElLl8EEEvRNS_6TensorERKS9_SC_RKSt6vectorIlSaIlEERKSt8optionalIS9_ESL_bbENKUlvE1_clEvEUllE_EEvRNS_18TensorIteratorBaseERKT_EUliE_EEviT1_)
        /*0fb0*/ 	.word	0x00000000


	//----- nvinfo : EIATTR_MIN_STACK_SIZE
	.align		4
.L_701:
        /*0fb4*/ 	.byte	0x04, 0x12
        /*0fb6*/ 	.short	(.L_703 - .L_702)
	.align		4
.L_702:
        /*0fb8*/ 	.word	index@(_ZN2at6native27unrolled_elementwise_kernelIZZNS0_73_GLOBAL__N__c8866d80_35_SparseBinaryOpIntersectionKernel_cu_b2145a98_327142_sparse_binary_op_intersection_kernel_implINS2_18CUDAKernelLauncherENS2_36CUDAValueSelectionIntersectionKernelINS2_9RhsProjOpEEElLl8EEEvRNS_6TensorERKS8_SB_RKSt6vectorIlSaIlEERKSt8optionalIS8_ESK_bbENKUlvE1_clEvEUllE_St5arrayIPcLm2EELi4E23TrivialOffsetCalculatorILi1EjESR_NS0_6memory12LoadWithCastILi1EEENSS_13StoreWithCastILi1EEEEEviT_T0_T2_T3_T4_T5_)
        /*0fbc*/ 	.word	0x00000068


	//----- nvinfo : EIATTR_MIN_STACK_SIZE
	.align		4
.L_703:
        /*0fc0*/ 	.byte	0x04, 0x12
        /*0fc2*/ 	.short	(.L_705 - .L_704)
	.align		4
.L_704:
        /*0fc4*/ 	.word	index@(_ZN2at6native18elementwise_kernelILi128ELi2EZNS0_22gpu_kernel_impl_nocastIZZNS0_73_GLOBAL__N__c8866d80_35_SparseBinaryOpIntersectionKernel_cu_b2145a98_327142_sparse_binary_op_intersection_kernel_implINS3_18CUDAKernelLauncherENS3_36CUDAValueSelectionIntersectionKernelINS3_9RhsProjOpEEElLl8EEEvRNS_6TensorERKS9_SC_RKSt6vectorIlSaIlEERKSt8optionalIS9_ESL_bbENKUlvE1_clEvEUllE_EEvRNS_18TensorIteratorBaseERKT_EUliE_EEviT1_)
        /*0fc8*/ 	.word	0x00000000


	//----- nvinfo : EIATTR_MIN_STACK_SIZE
	.align		4
.L_705:
        /*0fcc*/ 	.byte	0x04, 0x12
        /*0fce*/ 	.short	(.L_707 - .L_706)
	.align		4
.L_706:
        /*0fd0*/ 	.word	index@(_ZN2at6native27unrolled_elementwise_kernelIZZNS0_73_GLOBAL__N__c8866d80_35_SparseBinaryOpIntersectionKernel_cu_b2145a98_327142_sparse_binary_op_intersection_kernel_implINS2_18CUDAKernelLauncherENS2_36CUDAValueSelectionIntersectionKernelINS2_9RhsProjOpEEElLl8EEEvRNS_6TensorERKS8_SB_RKSt6vectorIlSaIlEERKSt8optionalIS8_ESK_bbENKUlvE1_clEvEUllE_St5arrayIPcLm2EELi4E23TrivialOffsetCalculatorILi1EjESR_NS0_6memory15LoadWithoutCastENSS_16StoreWithoutCastEEEviT_T0_T2_T3_T4_T5_)
        /*0fd4*/ 	.word	0x00000068


	//----- nvinfo : EIATTR_MIN_STACK_SIZE
	.align		4
.L_707:
        /*0fd8*/ 	.byte	0x04, 0x12
        /*0fda*/ 	.short	(.L_709 - .L_708)
	.align		4
.L_708:
        /*0fdc*/ 	.word	index@(_ZN2at6native29vectorized_elementwise_kernelILi2EZZNS0_73_GLOBAL__N__c8866d80_35_SparseBinaryOpIntersectionKernel_cu_b2145a98_327142_sparse_binary_op_intersection_kernel_implINS2_18CUDAKernelLauncherENS2_36CUDAValueSelectionIntersectionKernelINS2_9RhsProjOpEEElLl8EEEvRNS_6TensorERKS8_SB_RKSt6vectorIlSaIlEERKSt8optionalIS8_ESK_bbENKUlvE1_clEvEUllE_St5arrayIPcLm2EEEEviT0_T1_)
        /*0fe0*/ 	.word	0x00000068


	//----- nvinfo : EIATTR_MIN_STACK_SIZE
	.align		4
.L_709:
        /*0fe4*/ 	.byte	0x04, 0x12
        /*0fe6*/ 	.short	(.L_711 - .L_710)
	.align		4
.L_710:
        /*0fe8*/ 	.word	index@(_ZN2at6native29vectorized_elementwise_kernelILi4EZZNS0_73_GLOBAL__N__c8866d80_35_SparseBinaryOpIntersectionKernel_cu_b2145a98_327142_sparse_binary_op_intersection_kernel_implINS2_18CUDAKernelLauncherENS2_36CUDAValueSelectionIntersectionKernelINS2_9RhsProjOpEEElLl8EEEvRNS_6TensorERKS8_SB_RKSt6vectorIlSaIlEERKSt8optionalIS8_ESK_bbENKUlvE1_clEvEUllE_St5arrayIPcLm2EEEEviT0_T1_)
        /*0fec*/ 	.word	0x00000068


	//----- nvinfo : EIATTR_MIN_STACK_SIZE
	.align		4
.L_711:
        /*0ff0*/ 	.byte	0x04, 0x12
        /*0ff2*/ 	.short	(.L_713 - .L_712)
	.align		4
.L_712:
        /*0ff4*/ 	.word	index@(_ZN2at6native29vectorized_elementwise_kernelILi8EZZNS0_73_GLOBAL__N__c8866d80_35_SparseBinaryOpIntersectionKernel_cu_b2145a98_327142_sparse_binary_op_intersection_kernel_implINS2_18CUDAKernelLauncherENS2_36CUDAValueSelectionIntersectionKernelINS2_9RhsProjOpEEElLl8EEEvRNS_6TensorERKS8_SB_RKSt6vectorIlSaIlEERKSt8optionalIS8_ESK_bbENKUlvE1_clEvEUllE_St5arrayIPcLm2EEEEviT0_T1_)
        /*0ff8*/ 	.word	0x00000068


	//----- nvinfo : EIATTR_MIN_STACK_SIZE
	.align		4
.L_713:
        /*0ffc*/ 	.byte	0x04, 0x12
        /*0ffe*/ 	.short	(.L_715 - .L_714)
	.align		4
.L_714:
        /*1000*/ 	.word	index@(_ZN2at6native18elementwise_kernelILi128ELi4EZNS0_15gpu_kernel_implIZZNS0_73_GLOBAL__N__c8866d80_35_SparseBinaryOpIntersectionKernel_cu_b2145a98_327142_sparse_binary_op_intersection_kernel_implINS3_18CUDAKernelLauncherENS3_36CUDAValueSelectionIntersectionKernelINS3_5MulOpEEElLl0EEEvRNS_6TensorERKS9_SC_RKSt6vectorIlSaIlEERKSt8optionalIS9_ESL_bbENKUlvE3_clEvEUllE_EEvRNS_18TensorIteratorBaseERKT_EUliE_EEviT1_)
        /*1004*/ 	.word	0x00000000


	//----- nvinfo : EIATTR_MIN_STACK_SIZE
	.align		4
.L_715:
        /*1008*/ 	.byte	0x04, 0x12
        /*100a*/ 	.short	(.L_717 - .L_716)
	.align		4
.L_716:
        /*100c*/ 	.word	index@(_ZN2at6native27unrolled_elementwise_kernelIZZNS0_73_GLOBAL__N__c8866d80_35_SparseBinaryOpIntersectionKernel_cu_b2145a98_327142_sparse_binary_op_intersection_kernel_implINS2_18CUDAKernelLauncherENS2_36CUDAValueSelectionIntersectionKernelINS2_5MulOpEEElLl0EEEvRNS_6TensorERKS8_SB_RKSt6vectorIlSaIlEERKSt8optionalIS8_ESK_bbENKUlvE3_clEvEUllE_St5arrayIPcLm2EELi4E23TrivialOffsetCalculatorILi1EjESR_NS0_6memory12LoadWithCastILi1EEENSS_13StoreWithCastILi1EEEEEviT_T0_T2_T3_T4_T5_)
        /*1010*/ 	.word	0x00000000


	//----- nvinfo : EIATTR_MIN_STACK_SIZE
	.align		4
.L_717:
        /*1014*/ 	.byte	0x04, 0x12
        /*1016*/ 	.short	(.L_719 - .L_718)
	.align		4
.L_718:
        /*1018*/ 	.word	index@(_ZN2at6native18elementwise_kernelILi128ELi2EZNS0_22gpu_kernel_impl_nocastIZZNS0_73_GLOBAL__N__c8866d80_35_SparseBinaryOpIntersectionKernel_cu_b2145a98_327142_sparse_binary_op_intersection_kernel_implINS3_18CUDAKernelLauncherENS3_36CUDAValueSelectionIntersectionKernelINS3_5MulOpEEElLl0EEEvRNS_6TensorERKS9_SC_RKSt6vectorIlSaIlEERKSt8optionalIS9_ESL_bbENKUlvE3_clEvEUllE_EEvRNS_18TensorIteratorBaseERKT_EUliE_EEviT1_)
        /*101c*/ 	.word	0x00000000


	//----- nvinfo : EIATTR_MIN_STACK_SIZE
	.align		4
.L_719:
        /*1020*/ 	.byte	0x04, 0x12
        /*1022*/ 	.short	(.L_721 - .L_720)
	.align		4
.L_720:
        /*1024*/ 	.word	index@(_ZN2at6native27unrolled_elementwise_kernelIZZNS0_73_GLOBAL__N__c8866d80_35_SparseBinaryOpIntersectionKernel_cu_b2145a98_327142_sparse_binary_op_intersection_kernel_implINS2_18CUDAKernelLauncherENS2_36CUDAValueSelectionIntersectionKernelINS2_5MulOpEEElLl0EEEvRNS_6TensorERKS8_SB_RKSt6vectorIlSaIlEERKSt8optionalIS8_ESK_bbENKUlvE3_clEvEUllE_St5arrayIPcLm2EELi4E23TrivialOffsetCalculatorILi1EjESR_NS0_6memory15LoadWithoutCastENSS_16StoreWithoutCastEEEviT_T0_T2_T3_T4_T5_)
        /*1028*/ 	.word	0x00000000


	//----- nvinfo : EIATTR_MIN_STACK_SIZE
	.align		4
.L_721:
        /*102c*/ 	.byte	0x04, 0x12
        /*102e*/ 	.short	(.L_723 - .L_722)
	.align		4
.L_722:
        /*1030*/ 	.word	index@(_ZN2at6native29vectorized_elementwise_kernelILi2EZZNS0_73_GLOBAL__N__c8866d80_35_SparseBinaryOpIntersectionKernel_cu_b2145a98_327142_sparse_binary_op_intersection_kernel_implINS2_18CUDAKernelLauncherENS2_36CUDAValueSelectionIntersectionKernelINS2_5MulOpEEElLl0EEEvRNS_6TensorERKS8_SB_RKSt6vectorIlSaIlEERKSt8optionalIS8_ESK_bbENKUlvE3_clEvEUllE_St5arrayIPcLm2EEEEviT0_T1_)
        /*1034*/ 	.word	0x00000000


	//----- nvinfo : EIATTR_MIN_STACK_SIZE
	.align		4
.L_723:
        /*1038*/ 	.byte	0x04, 0x12
        /*103a*/ 	.short	(.L_725 - .L_724)
	.align		4
.L_724:
        /*103c*/ 	.word	index@(_ZN2at6native29vectorized_elementwise_kernelILi4EZZNS0_73_GLOBAL__N__c8866d80_35_SparseBinaryOpIntersectionKernel_cu_b2145a98_327142_sparse_binary_op_intersection_kernel_implINS2_18CUDAKernelLauncherENS2_36CUDAValueSelectionIntersectionKernelINS2_5MulOpEEElLl0EEEvRNS_6TensorERKS8_SB_RKSt6vectorIlSaIlEERKSt8optionalIS8_ESK_bbENKUlvE3_clEvEUllE_St5arrayIPcLm2EEEEviT0_T1_)
        /*1040*/ 	.word	0x00000000


	//----- nvinfo : EIATTR_MIN_STACK_SIZE
	.align		4
.L_725:
        /*1044*/ 	.byte	0x04, 0x12
        /*1046*/ 	.short	(.L_727 - .L_726)
	.align		4
.L_726:
        /*1048*/ 	.word	index@(_ZN2at6native29vectorized_elementwise_kernelILi8EZZNS0_73_GLOBAL__N__c8866d80_35_SparseBinaryOpIntersectionKernel_cu_b2145a98_327142_sparse_binary_op_intersection_kernel_implINS2_18CUDAKernelLauncherENS2_36CUDAValueSelectionIntersectionKernelINS2_5MulOpEEElLl0EEEvRNS_6TensorERKS8_SB_RKSt6vectorIlSaIlEERKSt8optionalIS8_ESK_bbENKUlvE3_clEvEUllE_St5arrayIPcLm2EEEEviT0_T1_)
        /*104c*/ 	.word	0x00000000


	//----- nvinfo : EIATTR_MIN_STACK_SIZE
	.align		4
.L_727:
        /*1050*/ 	.byte	0x04, 0x12
        /*1052*/ 	.short	(.L_729 - .L_728)
	.align		4
.L_728:
        /*1054*/ 	.word	index@(_ZN2at6native18elementwise_kernelILi128ELi4EZNS0_15gpu_kernel_implIZZNS0_73_GLOBAL__N__c8866d80_35_SparseBinaryOpIntersectionKernel_cu_b2145a98_327142_sparse_binary_op_intersection_kernel_implINS3_18CUDAKernelLauncherENS3_36CUDAValueSelectionIntersectionKernelINS3_5MulOpEEElLl0EEEvRNS_6TensorERKS9_SC_RKSt6vectorIlSaIlEERKSt8optionalIS9_ESL_bbENKUlvE1_clEvEUllE_EEvRNS_18TensorIteratorBaseERKT_EUliE_EEviT1_)
        /*1058*/ 	.word	0x00000000


	//----- nvinfo : EIATTR_MIN_STACK_SIZE
	.align		4
.L_729:
        /*105c*/ 	.byte	0x04, 0x12
        /*105e*/ 	.short	(.L_731 - .L_730)
	.align		4
.L_730:
        /*1060*/ 	.word	index@(_ZN2at6native27unrolled_elementwise_kernelIZZNS0_73_GLOBAL__N__c8866d80_35_SparseBinaryOpIntersectionKernel_cu_b2145a98_327142_sparse_binary_op_intersection_kernel_implINS2_18CUDAKernelLauncherENS2_36CUDAValueSelectionIntersectionKernelINS2_5MulOpEEElLl0EEEvRNS_6TensorERKS8_SB_RKSt6vectorIlSaIlEERKSt8optionalIS8_ESK_bbENKUlvE1_clEvEUllE_St5arrayIPcLm2EELi4E23TrivialOffsetCalculatorILi1EjESR_NS0_6memory12LoadWithCastILi1EEENSS_13StoreWithCastILi1EEEEEviT_T0_T2_T3_T4_T5_)
        /*1064*/ 	.word	0x00000000


	//----- nvinfo : EIATTR_MIN_STACK_SIZE
	.align		4
.L_731:
        /*1068*/ 	.byte	0x04, 0x12
        /*106a*/ 	.short	(.L_733 - .L_732)
	.align		4
.L_732:
        /*106c*/ 	.word	index@(_ZN2at6native18elementwise_kernelILi128ELi2EZNS0_22gpu_kernel_impl_nocastIZZNS0_73_GLOBAL__N__c8866d80_35_SparseBinaryOpIntersectionKernel_cu_b2145a98_327142_sparse_binary_op_intersection_kernel_implINS3_18CUDAKernelLauncherENS3_36CUDAValueSelectionIntersectionKernelINS3_5MulOpEEElLl0EEEvRNS_6TensorERKS9_SC_RKSt6vectorIlSaIlEERKSt8optionalIS9_ESL_bbENKUlvE1_clEvEUllE_EEvRNS_18TensorIteratorBaseERKT_EUliE_EEviT1_)
        /*1070*/ 	.word	0x00000000


	//----- nvinfo : EIATTR_MIN_STACK_SIZE
	.align		4
.L_733:
        /*1074*/ 	.byte	0x04, 0x12
        /*1076*/ 	.short	(.L_735 - .L_734)
	.align		4
.L_734:
        /*1078*/ 	.word	index@(_ZN2at6native27unrolled_elementwise_kernelIZZNS0_73_GLOBAL__N__c8866d80_35_SparseBinaryOpIntersectionKernel_cu_b2145a98_327142_sparse_binary_op_intersection_kernel_implINS2_18CUDAKernelLauncherENS2_36CUDAValueSelectionIntersectionKernelINS2_5MulOpEEElLl0EEEvRNS_6TensorERKS8_SB_RKSt6vectorIlSaIlEERKSt8optionalIS8_ESK_bbENKUlvE1_clEvEUllE_St5arrayIPcLm2EELi4E23TrivialOffsetCalculatorILi1EjESR_NS0_6memory15LoadWithoutCastENSS_16StoreWithoutCastEEEviT_T0_T2_T3_T4_T5_)
        /*107c*/ 	.word	0x00000000


	//----- nvinfo : EIATTR_MIN_STACK_SIZE
	.align		4
.L_735:
        /*1080*/ 	.byte	0x04, 0x12
        /*1082*/ 	.short	(.L_737 - .L_736)
	.align		4
.L_736:
        /*1084*/ 	.word	index@(_ZN2at6native29vectorized_elementwise_kernelILi2EZZNS0_73_GLOBAL__N__c8866d80_35_SparseBinaryOpIntersectionKernel_cu_b2145a98_327142_sparse_binary_op_intersection_kernel_implINS2_18CUDAKernelLauncherENS2_36CUDAValueSelectionIntersectionKernelINS2_5MulOpEEElLl0EEEvRNS_6TensorERKS8_SB_RKSt6vectorIlSaIlEERKSt8optionalIS8_ESK_bbENKUlvE1_clEvEUllE_St5arrayIPcLm2EEEEviT0_T1_)
        /*1088*/ 	.word	0x00000000


	//----- nvinfo : EIATTR_MIN_STACK_SIZE
	.align		4
.L_737:
        /*108c*/ 	.byte	0x04, 0x12
        /*108e*/ 	.short	(.L_739 - .L_738)
	.align		4
.L_738:
        /*1090*/ 	.word	index@(_ZN2at6native29vectorized_elementwise_kernelILi4EZZNS0_73_GLOBAL__N__c8866d80_35_SparseBinaryOpIntersectionKernel_cu_b2145a98_327142_sparse_binary_op_intersection_kernel_implINS2_18CUDAKernelLauncherENS2_36CUDAValueSelectionIntersectionKernelINS2_5MulOpEEElLl0EEEvRNS_6TensorERKS8_SB_RKSt6vectorIlSaIlEERKSt8optionalIS8_ESK_bbENKUlvE1_clEvEUllE_St5arrayIPcLm2EEEEviT0_T1_)
        /*1094*/ 	.word	0x00000000


	//----- nvinfo : EIATTR_MIN_STACK_SIZE
	.align		4
.L_739:
        /*1098*/ 	.byte	0x04, 0x12
        /*109a*/ 	.short	(.L_741 - .L_740)
	.align		4
.L_740:
        /*109c*/ 	.word	index@(_ZN2at6native29vectorized_elementwise_kernelILi8EZZNS0_73_GLOBAL__N__c8866d80_35_SparseBinaryOpIntersectionKernel_cu_b2145a98_327142_sparse_binary_op_intersection_kernel_implINS2_18CUDAKernelLauncherENS2_36CUDAValueSelectionIntersectionKernelINS2_5MulOpEEElLl0EEEvRNS_6TensorERKS8_SB_RKSt6vectorIlSaIlEERKSt8optionalIS8_ESK_bbENKUlvE1_clEvEUllE_St5arrayIPcLm2EEEEviT0_T1_)
        /*10a0*/ 	.word	0x00000000


	//----- nvinfo : EIATTR_MIN_STACK_SIZE
	.align		4
.L_741:
        /*10a4*/ 	.byte	0x04, 0x12
        /*10a6*/ 	.short	(.L_743 - .L_742)
	.align		4
.L_742:
        /*10a8*/ 	.word	index@(_ZN2at6native18elementwise_kernelILi128ELi4EZNS0_15gpu_kernel_implIZZNS0_73_GLOBAL__N__c8866d80_35_SparseBinaryOpIntersectionKernel_cu_b2145a98_327142_sparse_binary_op_intersection_kernel_implINS3_18CUDAKernelLauncherENS3_36CUDAValueSelectionIntersectionKernelINS3_5MulOpEEElLl8EEEvRNS_6TensorERKS9_SC_RKSt6vectorIlSaIlEERKSt8optionalIS9_ESL_bbENKUlvE3_clEvEUllE_EEvRNS_18TensorIteratorBaseERKT_EUliE_EEviT1_)
        /*10ac*/ 	.word	0x00000000


	//----- nvinfo : EIATTR_MIN_STACK_SIZE
	.align		4
.L_743:
        /*10b0*/ 	.byte	0x04, 0x12
        /*10b2*/ 	.short	(.L_745 - .L_744)
	.align		4
.L_744:
        /*10b4*/ 	.word	index@(_ZN2at6native27unrolled_elementwise_kernelIZZNS0_73_GLOBAL__N__c8866d80_35_SparseBinaryOpIntersectionKernel_cu_b2145a98_327142_sparse_binary_op_intersection_kernel_implINS2_18CUDAKernelLauncherENS2_36CUDAValueSelectionIntersectionKernelINS2_5MulOpEEElLl8EEEvRNS_6TensorERKS8_SB_RKSt6vectorIlSaIlEERKSt8optionalIS8_ESK_bbENKUlvE3_clEvEUllE_St5arrayIPcLm2EELi4E23TrivialOffsetCalculatorILi1EjESR_NS0_6memory12LoadWithCastILi1EEENSS_13StoreWithCastILi1EEEEEviT_T0_T2_T3_T4_T5_)
        /*10b8*/ 	.word	0x00000090


	//----- nvinfo : EIATTR_MIN_STACK_SIZE
	.align		4
.L_745:
        /*10bc*/ 	.byte	0x04, 0x12
        /*10be*/ 	.short	(.L_747 - .L_746)
	.align		4
.L_746:
        /*10c0*/ 	.word	index@(_ZN2at6native18elementwise_kernelILi128ELi2EZNS0_22gpu_kernel_impl_nocastIZZNS0_73_GLOBAL__N__c8866d80_35_SparseBinaryOpIntersectionKernel_cu_b2145a98_327142_sparse_binary_op_intersection_kernel_implINS3_18CUDAKernelLauncherENS3_36CUDAValueSelectionIntersectionKernelINS3_5MulOpEEElLl8EEEvRNS_6TensorERKS9_SC_RKSt6vectorIlSaIlEERKSt8optionalIS9_ESL_bbENKUlvE3_clEvEUllE_EEvRNS_18TensorIteratorBaseERKT_EUliE_EEviT1_)
        /*10c4*/ 	.word	0x00000000


	//----- nvinfo : EIATTR_MIN_STACK_SIZE
	.align		4
.L_747:
        /*10c8*/ 	.byte	0x04, 0x12
        /*10ca*/ 	.short	(.L_749 - .L_748)
	.align		4
.L_748:
        /*10cc*/ 	.word	index@(_ZN2at6native27unrolled_elementwise_kernelIZZNS0_73_GLOBAL__N__c8866d80_35_SparseBinaryOpIntersectionKernel_cu_b2145a98_327142_sparse_binary_op_intersection_kernel_implINS2_18CUDAKernelLauncherENS2_36CUDAValueSelectionIntersectionKernelINS2_5MulOpEEElLl8EEEvRNS_6TensorERKS8_SB_RKSt6vectorIlSaIlEERKSt8optionalIS8_ESK_bbENKUlvE3_clEvEUllE_St5arrayIPcLm2EELi4E23TrivialOffsetCalculatorILi1EjESR_NS0_6memory15LoadWithoutCastENSS_16StoreWithoutCastEEEviT_T0_T2_T3_T4_T5_)
        /*10d0*/ 	.word	0x00000090


	//----- nvinfo : EIATTR_MIN_STACK_SIZE
	.align		4
.L_749:
        /*10d4*/ 	.byte	0x04, 0x12
        /*10d6*/ 	.short	(.L_751 - .L_750)
	.align		4
.L_750:
        /*10d8*/ 	.word	index@(_ZN2at6native29vectorized_elementwise_kernelILi2EZZNS0_73_GLOBAL__N__c8866d80_35_SparseBinaryOpIntersectionKernel_cu_b2145a98_327142_sparse_binary_op_intersection_kernel_implINS2_18CUDAKernelLauncherENS2_36CUDAValueSelectionIntersectionKernelINS2_5MulOpEEElLl8EEEvRNS_6TensorERKS8_SB_RKSt6vectorIlSaIlEERKSt8optionalIS8_ESK_bbENKUlvE3_clEvEUllE_St5arrayIPcLm2EEEEviT0_T1_)
        /*10dc*/ 	.word	0x00000120


	//----- nvinfo : EIATTR_MIN_STACK_SIZE
	.align		4
.L_751:
        /*10e0*/ 	.byte	0x04, 0x12
        /*10e2*/ 	.short	(.L_753 - .L_752)
	.align		4
.L_752:
        /*10e4*/ 	.word	index@(_ZN2at6native29vectorized_elementwise_kernelILi4EZZNS0_73_GLOBAL__N__c8866d80_35_SparseBinaryOpIntersectionKernel_cu_b2145a98_327142_sparse_binary_op_intersection_kernel_implINS2_18CUDAKernelLauncherENS2_36CUDAValueSelectionIntersectionKernelINS2_5MulOpEEElLl8EEEvRNS_6TensorERKS8_SB_RKSt6vectorIlSaIlEERKSt8optionalIS8_ESK_bbENKUlvE3_clEvEUllE_St5arrayIPcLm2EEEEviT0_T1_)
        /*10e8*/ 	.word	0x00000120


	//----- nvinfo : EIATTR_MIN_STACK_SIZE
	.align		4
.L_753:
        /*10ec*/ 	.byte	0x04, 0x12
        /*10ee*/ 	.short	(.L_755 - .L_754)
	.align		4
.L_754:
        /*10f0*/ 	.word	index@(_ZN2at6native29vectorized_elementwise_kernelILi8EZZNS0_73_GLOBAL__N__c8866d80_35_SparseBinaryOpIntersectionKernel_cu_b2145a98_327142_sparse_binary_op_intersection_kernel_implINS2_18CUDAKernelLauncherENS2_36CUDAValueSelectionIntersectionKernelINS2_5MulOpEEElLl8EEEvRNS_6TensorERKS8_SB_RKSt6vectorIlSaIlEERKSt8optionalIS8_ESK_bbENKUlvE3_clEvEUllE_St5arrayIPcLm2EEEEviT0_T1_)
        /*10f4*/ 	.word	0x00000120


	//----- nvinfo : EIATTR_MIN_STACK_SIZE
	.align		4
.L_755:
        /*10f8*/ 	.byte	0x04, 0x12
        /*10fa*/ 	.short	(.L_757 - .L_756)
	.align		4
.L_756:
        /*10fc*/ 	.word	index@(_ZN2at6native18elementwise_kernelILi128ELi4EZNS0_15gpu_kernel_implIZZNS0_73_GLOBAL__N__c8866d80_35_SparseBinaryOpIntersectionKernel_cu_b2145a98_327142_sparse_binary_op_intersection_kernel_implINS3_18CUDAKernelLauncherENS3_36CUDAValueSelectionIntersectionKernelINS3_5MulOpEEElLl8EEEvRNS_6TensorERKS9_SC_RKSt6vectorIlSaIlEERKSt8optionalIS9_ESL_bbENKUlvE1_clEvEUllE_EEvRNS_18TensorIteratorBaseERKT_EUliE_EEviT1_)
        /*1100*/ 	.word	0x00000000


	//----- nvinfo : EIATTR_MIN_STACK_SIZE
	.align		4
.L_757:
        /*1104*/ 	.byte	0x04, 0x12
        /*1106*/ 	.short	(.L_759 - .L_758)
	.align		4
.L_758:
        /*1108*/ 	.word	index@(_ZN2at6native27unrolled_elementwise_kernelIZZNS0_73_GLOBAL__N__c8866d80_35_SparseBinaryOpIntersectionKernel_cu_b2145a98_327142_sparse_binary_op_intersection_kernel_implINS2_18CUDAKernelLauncherENS2_36CUDAValueSelectionIntersectionKernelINS2_5MulOpEEElLl8EEEvRNS_6TensorERKS8_SB_RKSt6vectorIlSaIlEERKSt8optionalIS8_ESK_bbENKUlvE1_clEvEUllE_St5arrayIPcLm2EELi4E23TrivialOffsetCalculatorILi1EjESR_NS0_6memory12LoadWithCastILi1EEENSS_13StoreWithCastILi1EEEEEviT_T0_T2_T3_T4_T5_)
        /*110c*/ 	.word	0x00000068


	//----- nvinfo : EIATTR_MIN_STACK_SIZE
	.align		4
.L_759:
        /*1110*/ 	.byte	0x04, 0x12
        /*1112*/ 	.short	(.L_761 - .L_760)
	.align		4
.L_760:
        /*1114*/ 	.word	index@(_ZN2at6native18elementwise_kernelILi128ELi2EZNS0_22gpu_kernel_impl_nocastIZZNS0_73_GLOBAL__N__c8866d80_35_SparseBinaryOpIntersectionKernel_cu_b2145a98_327142_sparse_binary_op_intersection_kernel_implINS3_18CUDAKernelLauncherENS3_36CUDAValueSelectionIntersectionKernelINS3_5MulOpEEElLl8EEEvRNS_6TensorERKS9_SC_RKSt6vectorIlSaIlEERKSt8optionalIS9_ESL_bbENKUlvE1_clEvEUllE_EEvRNS_18TensorIteratorBaseERKT_EUliE_EEviT1_)
        /*1118*/ 	.word	0x00000000


	//----- nvinfo : EIATTR_MIN_STACK_SIZE
	.align		4
.L_761:
        /*111c*/ 	.byte	0x04, 0x12
        /*111e*/ 	.short	(.L_763 - .L_762)
	.align		4
.L_762:
        /*1120*/ 	.word	index@(_ZN2at6native27unrolled_elementwise_kernelIZZNS0_73_GLOBAL__N__c8866d80_35_SparseBinaryOpIntersectionKernel_cu_b2145a98_327142_sparse_binary_op_intersection_kernel_implINS2_18CUDAKernelLauncherENS2_36CUDAValueSelectionIntersectionKernelINS2_5MulOpEEElLl8EEEvRNS_6TensorERKS8_SB_RKSt6vectorIlSaIlEERKSt8optionalIS8_ESK_bbENKUlvE1_clEvEUllE_St5arrayIPcLm2EELi4E23TrivialOffsetCalculatorILi1EjESR_NS0_6memory15LoadWithoutCastENSS_16StoreWithoutCastEEEviT_T0_T2_T3_T4_T5_)
        /*1124*/ 	.word	0x00000068


	//----- nvinfo : EIATTR_MIN_STACK_SIZE
	.align		4
.L_763:
        /*1128*/ 	.byte	0x04, 0x12
        /*112a*/ 	.short	(.L_765 - .L_764)
	.align		4
.L_764:
        /*112c*/ 	.word	index@(_ZN2at6native29vectorized_elementwise_kernelILi2EZZNS0_73_GLOBAL__N__c8866d80_35_SparseBinaryOpIntersectionKernel_cu_b2145a98_327142_sparse_binary_op_intersection_kernel_implINS2_18CUDAKernelLauncherENS2_36CUDAValueSelectionIntersectionKernelINS2_5MulOpEEElLl8EEEvRNS_6TensorERKS8_SB_RKSt6vectorIlSaIlEERKSt8optionalIS8_ESK_bbENKUlvE1_clEvEUllE_St5arrayIPcLm2EEEEviT0_T1_)
        /*1130*/ 	.word	0x00000068


	//----- nvinfo : EIATTR_MIN_STACK_SIZE
	.align		4
.L_765:
        /*1134*/ 	.byte	0x04, 0x12
        /*1136*/ 	.short	(.L_767 - .L_766)
	.align		4
.L_766:
        /*1138*/ 	.word	index@(_ZN2at6native29vectorized_elementwise_kernelILi4EZZNS0_73_GLOBAL__N__c8866d80_35_SparseBinaryOpIntersectionKernel_cu_b2145a98_327142_sparse_binary_op_intersection_kernel_implINS2_18CUDAKernelLauncherENS2_36CUDAValueSelectionIntersectionKernelINS2_5MulOpEEElLl8EEEvRNS_6TensorERKS8_SB_RKSt6vectorIlSaIlEERKSt8optionalIS8_ESK_bbENKUlvE1_clEvEUllE_St5arrayIPcLm2EEEEviT0_T1_)
        /*113c*/ 	.word	0x00000068


	//----- nvinfo : EIATTR_MIN_STACK_SIZE
	.align		4
.L_767:
        /*1140*/ 	.byte	0x04, 0x12
        /*1142*/ 	.short	(.L_769 - .L_768)
	.align		4
.L_768:
        /*1144*/ 	.word	index@(_ZN2at6native29vectorized_elementwise_kernelILi8EZZNS0_73_GLOBAL__N__c8866d80_35_SparseBinaryOpIntersectionKernel_cu_b2145a98_327142_sparse_binary_op_intersection_kernel_implINS2_18CUDAKernelLauncherENS2_36CUDAValueSelectionIntersectionKernelINS2_5MulOpEEElLl8EEEvRNS_6TensorERKS8_SB_RKSt6vectorIlSaIlEERKSt8optionalIS8_ESK_bbENKUlvE1_clEvEUllE_St5arrayIPcLm2EEEEviT0_T1_)
        /*1148*/ 	.word	0x00000068
.L_769:


//--------------------- .nv.compat                --------------------------
	.section	.nv.compat,"",@"SHT_CUDA_COMPAT_INFO"
	.align	4
        /*0000*/ 	.byte	0x02, 0x09, 0x01, 0x00, 0x02, 0x02, 0x01, 0x00, 0x02, 0x05, 0x05, 0x00, 0x03, 0x07, 0x01, 0x01
        /*0010*/ 	.byte	0x02, 0x03, 0x00, 0x00, 0x02, 0x06, 0x01, 0x00, 0x04, 0x0b, 0x08, 0x00, 0x01, 0x00, 0x00, 0x00
        /*0020*/ 	.byte	0x00, 0x00, 0x00, 0x00


//--------------------- .nv.info._ZN2at6native73_GLOBAL__N__c8866d80_35_SparseBinaryOpIntersectionKernel_cu_b2145a98_327112apply_kernelILi128ELi8EZNS1_29binary_op_intersection_kernelINS1_9LhsProjOpEN3c107complexINS5_4HalfEEElEEvRNS_14TensorIteratorEllRKNS_6TensorEbEUliE_EEviT1_ --------------------------
	.section	.nv.info._ZN2at6native73_GLOBAL__N__c8866d80_35_SparseBinaryOpIntersectionKernel_cu_b2145a98_327112apply_kernelILi128ELi8EZNS1_29binary_op_intersection_kernelINS1_9LhsProjOpEN3c107complexINS5_4HalfEEElEEvRNS_14TensorIteratorEllRKNS_6TensorEbEUliE_EEviT1_,"",@"SHT_CUDA_INFO"
	.sectionflags	@""
	.align	4


	//----- nvinfo : EIATTR_CUDA_API_VERSION
	.align		4
        /*0000*/ 	.byte	0x04, 0x37
        /*0002*/ 	.short	(.L_771 - .L_770)
.L_770:
        /*0004*/ 	.word	0x00000082


	//----- nvinfo : EIATTR_KPARAM_INFO
	.align		4
.L_771:
        /*0008*/ 	.byte	0x04, 0x17
        /*000a*/ 	.short	(.L_773 - .L_772)
.L_772:
        /*000c*/ 	.word	0x00000000
        /*0010*/ 	.short	0x0001
        /*0012*/ 	.short	0x0008
        /*0014*/ 	.byte	0x00, 0xf0, 0x81, 0x0f


	//----- nvinfo : EIATTR_KPARAM_INFO
	.align		4
.L_773:
        /*0018*/ 	.byte	0x04, 0x17
        /*001a*/ 	.short	(.L_775 - .L_774)
.L_774:
        /*001c*/ 	.word	0x00000000
        /*0020*/ 	.short	0x0000
        /*0022*/ 	.short	0x0000
        /*0024*/ 	.byte	0x00, 0xf0, 0x11, 0x00


	//----- nvinfo : EIATTR_SPARSE_MMA_MASK
	.align		4
.L_775:
        /*0028*/ 	.byte	0x03, 0x50
        /*002a*/ 	.short	0x0000


	//----- nvinfo : EIATTR_MAXREG_COUNT
	.align		4
        /*002c*/ 	.byte	0x03, 0x1b
        /*002e*/ 	.short	0x0040


	//----- nvinfo : EIATTR_MERCURY_ISA_VERSION
	.align		4
        /*0030*/ 	.byte	0x03, 0x5f
        /*0032*/ 	.short	0x0101


	//----- nvinfo : EIATTR_VRC_CTA_INIT_COUNT
	.align		4
        /*0034*/ 	.byte	0x02, 0x4a
	.zero		1
	.zero		1


	//----- nvinfo : EIATTR_EXIT_INSTR_OFFSETS
	.align		4
        /*0038*/ 	.byte	0x04, 0x1c
        /*003a*/ 	.short	(.L_777 - .L_776)


	//   ....[0]....
.L_776:
        /*003c*/ 	.word	0x00003b90


	//   ....[1]....
        /*0040*/ 	.word	0x000043b0


	//   ....[2]....
        /*0044*/ 	.word	0x00013210


	//   ....[3]....
        /*0048*/ 	.word	0x000153d0


	//----- nvinfo : EIATTR_MAX_THREADS
	.align		4
.L_777:
        /*004c*/ 	.byte	0x04, 0x05
        /*004e*/ 	.short	(.L_779 - .L_778)
.L_778:
        /*0050*/ 	.word	0x00000080
        /*0054*/ 	.word	0x00000001
        /*0058*/ 	.word	0x00000001


	//----- nvinfo : EIATTR_CRS_STACK_SIZE
	.align		4
.L_779:
        /*005c*/ 	.byte	0x04, 0x1e
        /*005e*/ 	.short	(.L_781 - .L_780)
.L_780:
        /*0060*/ 	.word	0x00000000


	//----- nvinfo : EIATTR_CBANK_PARAM_SIZE
	.align		4
.L_781:
        /*0064*/ 	.byte	0x03, 0x19
        /*0066*/ 	.short	0x03e8


	//----- nvinfo : EIATTR_PARAM_CBANK
	.align		4
        /*0068*/ 	.byte	0x04, 0x0a
        /*006a*/ 	.short	(.L_783 - .L_782)
	.align		4
.L_782:
        /*006c*/ 	.word	index@(.nv.constant0._ZN2at6native73_GLOBAL__N__c8866d80_35_SparseBinaryOpIntersectionKernel_cu_b2145a98_327112apply_kernelILi128ELi8EZNS1_29binary_op_intersection_kernelINS1_9LhsProjOpEN3c107complexINS5_4HalfEEElEEvRNS_14TensorIteratorEllRKNS_6TensorEbEUliE_EEviT1_)
        /*0070*/ 	.short	0x0380
        /*0072*/ 	.short	0x03e8


	//----- nvinfo : EIATTR_SW_WAR
	.align		4
.L_783:
        /*0074*/ 	.byte	0x04, 0x36
        /*0076*/ 	.short	(.L_785 - .L_784)
.L_784:
        /*0078*/ 	.word	0x00000008
.L_785:


//--------------------- .nv.info._ZN2at6native73_GLOBAL__N__c8866d80_35_SparseBinaryOpIntersectionKernel_cu_b2145a98_327112apply_kernelILi128ELi8EZNS1_29binary_op_intersection_kernelINS1_9LhsProjOpEN3c108BFloat16ElEEvRNS_14TensorIteratorEllRKNS_6TensorEbEUliE_EEviT1_ --------------------------
	.section	.nv.info._ZN2at6native73_GLOBAL__N__c8866d80_35_SparseBinaryOpIntersectionKernel_cu_b2145a98_327112apply_kernelILi128ELi8EZNS1_29binary_op_intersection_kernelINS1_9LhsProjOpEN3c108BFloat16ElEEvRNS_14TensorIteratorEllRKNS_6TensorEbEUliE_EEviT1_,"",@"SHT_CUDA_INFO"
	.sectionflags	@""
	.align	4


	//----- nvinfo : EIATTR_CUDA_API_VERSION
	.align		4
        /*0000*/ 	.byte	0x04, 0x37
        /*0002*/ 	.short	(.L_787 - .L_786)
.L_786:
        /*0004*/ 	.word	0x00000082


	//----- nvinfo : EIATTR_KPARAM_INFO
	.align		4
.L_787:
        /*0008*/ 	.byte	0x04, 0x17
        /*000a*/ 	.short	(.L_789 - .L_788)
.L_788:
        /*000c*/ 	.word	0x00000000
        /*0010*/ 	.short	0x0001
        /*0012*/ 	.short	0x0008
        /*0014*/ 	.byte	0x00, 0xf0, 0x81, 0x0f


	//----- nvinfo : EIATTR_KPARAM_INFO
	.align		4
.L_789:
        /*0018*/ 	.byte	0x04, 0x17
        /*001a*/ 	.short	(.L_791 - .L_790)
.L_790:
        /*001c*/ 	.word	0x00000000
        /*0020*/ 	.short	0x0000
        /*0022*/ 	.short	0x0000
        /*0024*/ 	.byte	0x00, 0xf0, 0x11, 0x00


	//----- nvinfo : EIATTR_SPARSE_MMA_MASK
	.align		4
.L_791:
        /*0028*/ 	.byte	0x03, 0x50
        /*002a*/ 	.short	0x0000


	//----- nvinfo : EIATTR_MAXREG_COUNT
	.align		4
        /*002c*/ 	.byte	0x03, 0x1b
        /*002e*/ 	.short	0x0040


	//----- nvinfo : EIATTR_MERCURY_ISA_VERSION
	.align		4
        /*0030*/ 	.byte	0x03, 0x5f
        /*0032*/ 	.short	0x0101


	//----- nvinfo : EIATTR_VRC_CTA_INIT_COUNT
	.align		4
        /*0034*/ 	.byte	0x02, 0x4a
	.zero		1
	.zero		1


	//----- nvinfo : EIATTR_EXIT_INSTR_OFFSETS
	.align		4
        /*0038*/ 	.byte	0x04, 0x1c
        /*003a*/ 	.short	(.L_793 - .L_792)


	//   ....[0]....
.L_792:
        /*003c*/ 	.word	0x00002d90


	//   ....[1]....
        /*0040*/ 	.word	0x000033b0


	//   ....[2]....
        /*0044*/ 	.word	0x00011330


	//   ....[3]....
        /*0048*/ 	.word	0x000132d0


	//----- nvinfo : EIATTR_MAX_THREADS
	.align		4
.L_793:
        /*004c*/ 	.byte	0x04, 0x05
        /*004e*/ 	.short	(.L_795 - .L_794)
.L_794:
        /*0050*/ 	.word	0x00000080
        /*0054*/ 	.word	0x00000001
        /*0058*/ 	.word	0x00000001


	//----- nvinfo : EIATTR_CRS_STACK_SIZE
	.align		4
.L_795:
        /*005c*/ 	.byte	0x04, 0x1e
        /*005e*/ 	.short	(.L_797 - .L_796)
.L_796:
        /*0060*/ 	.word	0x00000000


	//----- nvinfo : EIATTR_CBANK_PARAM_SIZE
	.align		4
.L_797:
        /*0064*/ 	.byte	0x03, 0x19
        /*0066*/ 	.short	0x03e8


	//----- nvinfo : EIATTR_PARAM_CBANK
	.align		4
        /*0068*/ 	.byte	0x04, 0x0a
        /*006a*/ 	.short	(.L_799 - .L_798)
	.align		4
.L_798:
        /*006c*/ 	.word	index@(.nv.constant0._ZN2at6native73_GLOBAL__N__c8866d80_35_SparseBinaryOpIntersectionKernel_cu_b2145a98_327112apply_kernelILi128ELi8EZNS1_29binary_op_intersection_kernelINS1_9LhsProjOpEN3c108BFloat16ElEEvRNS_14TensorIteratorEllRKNS_6TensorEbEUliE_EEviT1_)
        /*0070*/ 	.short	0x0380
        /*0072*/ 	.short	0x03e8


	//----- nvinfo : EIATTR_SW_WAR
	.align		4
.L_799:
        /*0074*/ 	.byte	0x04, 0x36
        /*0076*/ 	.short	(.L_801 - .L_800)
.L_800:
        /*0078*/ 	.word	0x00000008
.L_801:


//--------------------- .nv.info._ZN2at6native73_GLOBAL__N__c8866d80_35_SparseBinaryOpIntersectionKernel_cu_b2145a98_327112apply_kernelILi128ELi8EZNS1_29binary_op_intersection_kernelINS1_9LhsProjOpEN3c104HalfElEEvRNS_14TensorIteratorEllRKNS_6TensorEbEUliE_EEviT1_ --------------------------
	.section	.nv.info._ZN2at6native73_GLOBAL__N__c8866d80_35_SparseBinaryOpIntersectionKernel_cu_b2145a98_327112apply_kernelILi128ELi8EZNS1_29binary_op_intersection_kernelINS1_9LhsProjOpEN3c104HalfElEEvRNS_14TensorIteratorEllRKNS_6TensorEbEUliE_EEviT1_,"",@"SHT_CUDA_INFO"
	.sectionflags	@""
	.align	4


	//----- nvinfo : EIATTR_CUDA_API_VERSION
	.align		4
        /*0000*/ 	.byte	0x04, 0x37
        /*0002*/ 	.short	(.L_803 - .L_802)
.L_802:
        /*0004*/ 	.word	0x00000082


	//----- nvinfo : EIATTR_KPARAM_INFO
	.align		4
.L_803:
        /*0008*/ 	.byte	0x04, 0x17
        /*000a*/ 	.short	(.L_805 - .L_804)
.L_804:
        /*000c*/ 	.word	0x00000000
        /*0010*/ 	.short	0x0001
        /*0012*/ 	.short	0x0008
        /*0014*/ 	.byte	0x00, 0xf0, 0x81, 0x0f


	//----- nvinfo : EIATTR_KPARAM_INFO
	.align		4
.L_805:
        /*0018*/ 	.byte	0x04, 0x17
        /*001a*/ 	.short	(.L_807 - .L_806)
.L_806:
        /*001c*/ 	.word	0x00000000
        /*0020*/ 	.short	0x0000
        /*0022*/ 	.short	0x0000
        /*0024*/ 	.byte	0x00, 0xf0, 0x11, 0x00


	//----- nvinfo : EIATTR_SPARSE_MMA_MASK
	.align		4
.L_807:
        /*0028*/ 	.byte	0x03, 0x50
        /*002a*/ 	.short	0x0000


	//----- nvinfo : EIATTR_MAXREG_COUNT
	.align		4
        /*002c*/ 	.byte	0x03, 0x1b
        /*002e*/ 	.short	0x0040


	//----- nvinfo : EIATTR_MERCURY_ISA_VERSION
	.align		4
        /*0030*/ 	.byte	0x03, 0x5f
        /*0032*/ 	.short	0x0101


	//----- nvinfo : EIATTR_VRC_CTA_INIT_COUNT
	.align		4
        /*0034*/ 	.byte	0x02, 0x4a
	.zero		1
	.zero		1


	//----- nvinfo : EIATTR_EXIT_INSTR_OFFSETS
	.align		4
        /*0038*/ 	.byte	0x04, 0x1c
        /*003a*/ 	.short	(.L_809 - .L_808)


	//   ....[0]....
.L_808:
        /*003c*/ 	.word	0x00002d90


	//   ....[1]....
        /*0040*/ 	.word	0x000033b0


	//   ....[2]....
        /*0044*/ 	.word	0x00011330


	//   ....[3]....
        /*0048*/ 	.word	0x000132d0


	//----- nvinfo : EIATTR_MAX_THREADS
	.align		4
.L_809:
        /*004c*/ 	.byte	0x04, 0x05
        /*004e*/ 	.short	(.L_811 - .L_810)
.L_810:
        /*0050*/ 	.word	0x00000080
        /*0054*/ 	.word	0x00000001
        /*0058*/ 	.word	0x00000001


	//----- nvinfo : EIATTR_CRS_STACK_SIZE
	.align		4
.L_811:
        /*005c*/ 	.byte	0x04, 0x1e
        /*005e*/ 	.short	(.L_813 - .L_812)
.L_812:
        /*0060*/ 	.word	0x00000000


	//----- nvinfo : EIATTR_CBANK_PARAM_SIZE
	.align		4
.L_813:
        /*0064*/ 	.byte	0x03, 0x19
        /*0066*/ 	.short	0x03e8


	//----- nvinfo : EIATTR_PARAM_CBANK
	.align		4
        /*0068*/ 	.byte	0x04, 0x0a
        /*006a*/ 	.short	(.L_815 - .L_814)
	.align		4
.L_814:
        /*006c*/ 	.word	index@(.nv.constant0._ZN2at6native73_GLOBAL__N__c8866d80_35_SparseBinaryOpIntersectionKernel_cu_b2145a98_327112apply_kernelILi128ELi8EZNS1_29binary_op_intersection_kernelINS1_9LhsProjOpEN3c104HalfElEEvRNS_14TensorIteratorEllRKNS_6TensorEbEUliE_EEviT1_)
        /*0070*/ 	.short	0x0380
        /*0072*/ 	.short	0x03e8


	//----- nvinfo : EIATTR_SW_WAR
	.align		4
.L_815:
        /*0074*/ 	.byte	0x04, 0x36
        /*0076*/ 	.short	(.L_817 - .L_816)
.L_816:
        /*0078*/ 	.word	0x00000008
.L_817:


//--------------------- .nv.info._ZN2at6native73_GLOBAL__N__c8866d80_35_SparseBinaryOpIntersectionKernel_cu_b2145a98_327112apply_kernelILi128ELi8EZNS1_29binary_op_intersection_kernelINS1_9LhsProjOpEblEEvRNS_14TensorIteratorEllRKNS_6TensorEbEUliE_EEviT1_ --------------------------
	.section	.nv.info._ZN2at6native73_GLOBAL__N__c8866d80_35_SparseBinaryOpIntersectionKernel_cu_b2145a98_327112apply_kernelILi128ELi8EZNS1_29binary_op_intersection_kernelINS1_9LhsProjOpEblEEvRNS_14TensorIteratorEllRKNS_6TensorEbEUliE_EEviT1_,"",@"SHT_CUDA_INFO"
	.sectionflags	@""
	.align	4


	//----- nvinfo : EIATTR_CUDA_API_VERSION
	.align		4
        /*0000*/ 	.byte	0x04, 0x37
        /*0002*/ 	.short	(.L_819 - .L_818)
.L_818:
        /*0004*/ 	.word	0x00000082


	//----- nvinfo : EIATTR_KPARAM_INFO
	.align		4
.L_819:
        /*0008*/ 	.byte	0x04, 0x17
        /*000a*/ 	.short	(.L_821 - .L_820)
.L_820:
        /*000c*/ 	.word	0x00000000
        /*0010*/ 	.short	0x0001
        /*0012*/ 	.short	0x0008
        /*0014*/ 	.byte	0x00, 0xf0, 0x81, 0x0f


	//----- nvinfo : EIATTR_KPARAM_INFO
	.align		4
.L_821:
        /*0018*/ 	.byte	0x04, 0x17
        /*001a*/ 	.short	(.L_823 - .L_822)
.L_822:
        /*001c*/ 	.word	0x00000000
        /*0020*/ 	.short	0x0000
        /*0022*/ 	.short	0x0000
        /*0024*/ 	.byte	0x00, 0xf0, 0x11, 0x00


	//----- nvinfo : EIATTR_SPARSE_MMA_MASK
	.align		4
.L_823:
        /*0028*/ 	.byte	0x03, 0x50
        /*002a*/ 	.short	0x0000


	//----- nvinfo : EIATTR_MAXREG_COUNT
	.align		4
        /*002c*/ 	.byte	0x03, 0x1b
        /*002e*/ 	.short	0x0040


	//----- nvinfo : EIATTR_MERCURY_ISA_VERSION
	.align		4
        /*0030*/ 	.byte	0x03, 0x5f
        /*0032*/ 	.short	0x0101


	//----- nvinfo : EIATTR_VRC_CTA_INIT_COUNT
	.align		4
        /*0034*/ 	.byte	0x02, 0x4a
	.zero		1
	.zero		1


	//----- nvinfo : EIATTR_EXIT_INSTR_OFFSETS
	.align		4
        /*0038*/ 	.byte	0x04, 0x1c
        /*003a*/ 	.short	(.L_825 - .L_824)


	//   ....[0]....
.L_824:
        /*003c*/ 	.word	0x00002b50


	//   ....[1]....
        /*0040*/ 	.word	0x000030f0


	//   ....[2]....
        /*0044*/ 	.word	0x00011230


	//   ....[3]....
        /*0048*/ 	.word	0x00013220


	//----- nvinfo : EIATTR_MAX_THREADS
	.align		4
.L_825:
        /*004c*/ 	.byte	0x04, 0x05
        /*004e*/ 	.short	(.L_827 - .L_826)
.L_826:
        /*0050*/ 	.word	0x00000080
        /*0054*/ 	.word	0x00000001
        /*0058*/ 	.word	0x00000001


	//----- nvinfo : EIATTR_CRS_STACK_SIZE
	.align		4
.L_827:
        /*005c*/ 	.byte	0x04, 0x1e
        /*005e*/ 	.short	(.L_829 - .L_828)
.L_828:
        /*0060*/ 	.word	0x00000000


	//----- nvinfo : EIATTR_CBANK_PARAM_SIZE
	.align		4
.L_829:
        /*0064*/ 	.byte	0x03, 0x19
        /*0066*/ 	.short	0x03e8


	//----- nvinfo : EIATTR_PARAM_CBANK
	.align		4
        /*0068*/ 	.byte	0x04, 0x0a
        /*006a*/ 	.short	(.L_831 - .L_830)
	.align		4
.L_830:
        /*006c*/ 	.word	index@(.nv.constant0._ZN2at6native73_GLOBAL__N__c8866d80_35_SparseBinaryOpIntersectionKernel_cu_b2145a98_327112apply_kernelILi128ELi8EZNS1_29binary_op_intersection_kernelINS1_9LhsProjOpEblEEvRNS_14TensorIteratorEllRKNS_6TensorEbEUliE_EEviT1_)
        /*0070*/ 	.short	0x0380
        /*0072*/ 	.short	0x03e8


	//----- nvinfo : EIATTR_SW_WAR
	.align		4
.L_831:
        /*0074*/ 	.byte	0x04, 0x36
        /*0076*/ 	.short	(.L_833 - .L_832)
.L_832:
        /*0078*/ 	.word	0x00000008
.L_833:


//--------------------- .nv.info._ZN2at6native73_GLOBAL__N__c8866d80_35_SparseBinaryOpIntersectionKernel_cu_b2145a98_327112apply_kernelILi128ELi8EZNS1_29binary_op_intersection_kernelINS1_9LhsProjOpEN3c107complexIfEElEEvRNS_14TensorIteratorEllRKNS_6TensorEbEUliE_EEviT1_ --------------------------
	.section	.nv.info._ZN2at6native73_GLOBAL__N__c8866d80_35_SparseBinaryOpIntersectionKernel_cu_b2145a98_327112apply_kernelILi128ELi8EZNS1_29binary_op_intersection_kernelINS1_9LhsProjOpEN3c107complexIfEElEEvRNS_14TensorIteratorEllRKNS_6TensorEbEUliE_EEviT1_,"",@"SHT_CUDA_INFO"
	.sectionflags	@""
	.align	4


	//----- nvinfo : EIATTR_CUDA_API_VERSION
	.align		4
        /*0000*/ 	.byte	0x04, 0x37
        /*0002*/ 	.short	(.L_835 - .L_834)
.L_834:
        /*0004*/ 	.word	0x00000082


	//----- nvinfo : EIATTR_KPARAM_INFO
	.align		4
.L_835:
        /*0008*/ 	.byte	0x04, 0x17
        /*000a*/ 	.short	(.L_837 - .L_836)
.L_836:
        /*000c*/ 	.word	0x00000000
        /*0010*/ 	.short	0x0001
        /*0012*/ 	.short	0x0008
        /*0014*/ 	.byte	0x00, 0xf0, 0x81, 0x0f


	//----- nvinfo : EIATTR_KPARAM_INFO
	.align		4
.L_837:
        /*0018*/ 	.byte	0x04, 0x17
        /*001a*/ 	.short	(.L_839 - .L_838)
.L_838:
        /*001c*/ 	.word	0x00000000
        /*0020*/ 	.short	0x0000
        /*0022*/ 	.short	0x0000
        /*0024*/ 	.byte	0x00, 0xf0, 0x11, 0x00


	//----- nvinfo : EIATTR_SPARSE_MMA_MASK
	.align		4
.L_839:
        /*0028*/ 	.byte	0x03, 0x50
        /*002a*/ 	.short	0x0000


	//----- nvinfo : EIATTR_MAXREG_COUNT
	.align		4
        /*002c*/ 	.byte	0x03, 0x1b
        /*002e*/ 	.short	0x0040


	//----- nvinfo : EIATTR_MERCURY_ISA_VERSION
	.align		4
        /*0030*/ 	.byte	0x03, 0x5f
        /*0032*/ 	.short	0x0101


	//----- nvinfo : EIATTR_VRC_CTA_INIT_COUNT
	.align		4
        /*0034*/ 	.byte	0x02, 0x4a
	.zero		1
	.zero		1


	//----- nvinfo : EIATTR_EXIT_INSTR_OFFSETS
	.align		4
        /*0038*/ 	.byte	0x04, 0x1c
        /*003a*/ 	.short	(.L_841 - .L_840)


	//   ....[0]....
.L_840:
        /*003c*/ 	.word	0x00003db0


	//   ....[1]....
        /*0040*/ 	.word	0x000045f0


	//   ....[2]....
        /*0044*/ 	.word	0x000137d0


	//   ....[3]....
        /*0048*/ 	.word	0x00015a20


	//----- nvinfo : EIATTR_MAX_THREADS
	.align		4
.L_841:
        /*004c*/ 	.byte	0x04, 0x05
        /*004e*/ 	.short	(.L_843 - .L_842)
.L_842:
        /*0050*/ 	.word	0x00000080
        /*0054*/ 	.word	0x00000001
        /*0058*/ 	.word	0x00000001


	//----- nvinfo : EIATTR_CRS_STACK_SIZE
	.align		4
.L_843:
        /*005c*/ 	.byte	0x04, 0x1e
        /*005e*/ 	.short	(.L_845 - .L_844)
.L_844:
        /*0060*/ 	.word	0x00000000


	//----- nvinfo : EIATTR_CBANK_PARAM_SIZE
	.align		4
.L_845:
        /*0064*/ 	.byte	0x03, 0x19
        /*0066*/ 	.short	0x03e8


	//----- nvinfo : EIATTR_PARAM_CBANK
	.align		4
        /*0068*/ 	.byte	0x04, 0x0a
        /*006a*/ 	.short	(.L_847 - .L_846)
	.align		4
.L_846:
        /*006c*/ 	.word	index@(.nv.constant0._ZN2at6native73_GLOBAL__N__c8866d80_35_SparseBinaryOpIntersectionKernel_cu_b2145a98_327112apply_kernelILi128ELi8EZNS1_29binary_op_intersection_kernelINS1_9LhsProjOpEN3c107complexIfEElEEvRNS_14TensorIteratorEllRKNS_6TensorEbEUliE_EEviT1_)
        /*0070*/ 	.short	0x0380
        /*0072*/ 	.short	0x03e8


	//----- nvinfo : EIATTR_SW_WAR
	.align		4
.L_847:
        /*0074*/ 	.byte	0x04, 0x36
        /*0076*/ 	.short	(.L_849 - .L_848)
.L_848:
        /*0078*/ 	.word	0x00000008
.L_849:


//--------------------- .nv.info._ZN2at6native73_GLOBAL__N__c8866d80_35_SparseBinaryOpIntersectionKernel_cu_b2145a98_327112apply_kernelILi128ELi8EZNS1_29binary_op_intersection_kernelINS1_9LhsProjOpEN3c107complexIdEElEEvRNS_14TensorIteratorEllRKNS_6TensorEbEUliE_EEviT1_ --------------------------
	.section	.nv.info._ZN2at6native73_GLOBAL__N__c8866d80_35_SparseBinaryOpIntersectionKernel_cu_b2145a98_327112apply_kernelILi128ELi8EZNS1_29binary_op_intersection_kernelINS1_9LhsProjOpEN3c107complexIdEElEEvRNS_14TensorIteratorEllRKNS_6TensorEbEUliE_EEviT1_,"",@"SHT_CUDA_INFO"
	.sectionflags	@""
	.align	4


	//----- nvinfo : EIATTR_CUDA_API_VERSION
	.align		4
        /*0000*/ 	.byte	0x04, 0x37
        /*0002*/ 	.short	(.L_851 - .L_850)
.L_850:
        /*0004*/ 	.word	0x00000082


	//----- nvinfo : EIATTR_KPARAM_INFO
	.align		4
.L_851:
        /*0008*/ 	.byte	0x04, 0x17
        /*000a*/ 	.short	(.L_853 - .L_852)
.L_852:
        /*000c*/ 	.word	0x00000000
        /*0010*/ 	.short	0x0001
        /*0012*/ 	.short	0x0008
        /*0014*/ 	.byte	0x00, 0xf0, 0x81, 0x0f


	//----- nvinfo : EIATTR_KPARAM_INFO
	.align		4
.L_853:
        /*0018*/ 	.byte	0x04, 0x17
        /*001a*/ 	.short	(.L_855 - .L_854)
.L_854:
        /*001c*/ 	.word	0x00000000
        /*0020*/ 	.short	0x0000
        /*0022*/ 	.short	0x0000
        /*0024*/ 	.byte	0x00, 0xf0, 0x11, 0x00


	//----- nvinfo : EIATTR_SPARSE_MMA_MASK
	.align		4
.L_855:
        /*0028*/ 	.byte	0x03, 0x50
        /*002a*/ 	.short	0x0000


	//----- nvinfo : EIATTR_MAXREG_COUNT
	.align		4
        /*002c*/ 	.byte	0x03, 0x1b
        /*002e*/ 	.short	0x0040


	//----- nvinfo : EIATTR_MERCURY_ISA_VERSION
	.align		4
        /*0030*/ 	.byte	0x03, 0x5f
        /*0032*/ 	.short	0x0101


	//----- nvinfo : EIATTR_VRC_CTA_INIT_COUNT
	.align		4
        /*0034*/ 	.byte	0x02, 0x4a
	.zero		1
	.zero		1


	//----- nvinfo : EIATTR_EXIT_INSTR_OFFSETS
	.align		4
        /*0038*/ 	.byte	0x04, 0x1c
        /*003a*/ 	.short	(.L_857 - .L_856)


	//   ....[0]....
.L_856:
        /*003c*/ 	.word	0x00003e90


	//   ....[1]....
        /*0040*/ 	.word	0x000046f0


	//   ....[2]....
        /*0044*/ 	.word	0x000139b0


	//   ....[3]....
        /*0048*/ 	.word	0x00015c20


	//----- nvinfo : EIATTR_MAX_THREADS
	.align		4
.L_857:
        /*004c*/ 	.byte	0x04, 0x05
        /*004e*/ 	.short	(.L_859 - .L_858)
.L_858:
        /*0050*/ 	.word	0x00000080
        /*0054*/ 	.word	0x00000001
        /*0058*/ 	.word	0x00000001


	//----- nvinfo : EIATTR_CRS_STACK_SIZE
	.align		4
.L_859:
        /*005c*/ 	.byte	0x04, 0x1e
        /*005e*/ 	.short	(.L_861 - .L_860)
.L_860:
        /*0060*/ 	.word	0x00000000


	//----- nvinfo : EIATTR_CBANK_PARAM_SIZE
	.align		4
.L_861:
        /*0064*/ 	.byte	0x03, 0x19
        /*0066*/ 	.short	0x03e8


	//----- nvinfo : EIATTR_PARAM_CBANK
	.align		4
        /*0068*/ 	.byte	0x04, 0x0a
        /*006a*/ 	.short	(.L_863 - .L_862)
	.align		4
.L_862:
        /*006c*/ 	.word	index@(.nv.constant0._ZN2at6native73_GLOBAL__N__c8866d80_35_SparseBinaryOpIntersectionKernel_cu_b2145a98_327112apply_kernelILi128ELi8EZNS1_29binary_op_intersection_kernelINS1_9LhsProjOpEN3c107complexIdEElEEvRNS_14TensorIteratorEllRKNS_6TensorEbEUliE_EEviT1_)
        /*0070*/ 	.short	0x0380
        /*0072*/ 	.short	0x03e8


	//----- nvinfo : EIATTR_SW_WAR
	.align		4
.L_863:
        /*0074*/ 	.byte	0x04, 0x36
        /*0076*/ 	.short	(.L_865 - .L_864)
.L_864:
        /*0078*/ 	.word	0x00000008
.L_865:


//--------------------- .nv.info._ZN2at6native73_GLOBAL__N__c8866d80_35_SparseBinaryOpIntersectionKernel_cu_b2145a98_327112apply_kernelILi128ELi8EZNS1_29binary_op_intersection_kernelINS1_9LhsProjOpEflEEvRNS_14TensorIteratorEllRKNS_6TensorEbEUliE_EEviT1_ --------------------------
	.section	.nv.info._ZN2at6native73_GLOBAL__N__c8866d80_35_SparseBinaryOpIntersectionKernel_cu_b2145a98_327112apply_kernelILi128ELi8EZNS1_29binary_op_intersection_kernelINS1_9LhsProjOpEflEEvRNS_14TensorIteratorEllRKNS_6TensorEbEUliE_EEviT1_,"",@"SHT_CUDA_INFO"
	.sectionflags	@""
	.align	4


	//----- nvinfo : EIATTR_CUDA_API_VERSION
	.align		4
        /*0000*/ 	.byte	0x04, 0x37
        /*0002*/ 	.short	(.L_867 - .L_866)
.L_866:
        /*0004*/ 	.word	0x00000082


	//----- nvinfo : EIATTR_KPARAM_INFO
	.align		4
.L_867:
        /*0008*/ 	.byte	0x04, 0x17
        /*000a*/ 	.short	(.L_869 - .L_868)
.L_868:
        /*000c*/ 	.word	0x00000000
        /*0010*/ 	.short	0x0001
        /*0012*/ 	.short	0x0008
        /*0014*/ 	.byte	0x00, 0xf0, 0x81, 0x0f


	//----- nvinfo : EIATTR_KPARAM_INFO
	.align		4
.L_869:
        /*0018*/ 	.byte	0x04, 0x17
        /*001a*/ 	.short	(.L_871 - .L_870)
.L_870:
        /*001c*/ 	.word	0x00000000
        /*0020*/ 	.short	0x0000
        /*0022*/ 	.short	0x0000
        /*0024*/ 	.byte	0x00, 0xf0, 0x11, 0x00


	//----- nvinfo : EIATTR_SPARSE_MMA_MASK
	.align		4
.L_871:
        /*0028*/ 	.byte	0x03, 0x50
        /*002a*/ 	.short	0x0000


	//----- nvinfo : EIATTR_MAXREG_COUNT
	.align		4
        /*002c*/ 	.byte	0x03, 0x1b
        /*002e*/ 	.short	0x0040


	//----- nvinfo : EIATTR_MERCURY_ISA_VERSION
	.align		4
        /*0030*/ 	.byte	0x03, 0x5f
        /*0032*/ 	.short	0x0101


	//----- nvinfo : EIATTR_VRC_CTA_INIT_COUNT
	.align		4
        /*0034*/ 	.byte	0x02, 0x4a
	.zero		1
	.zero		1


	//----- nvinfo : EIATTR_EXIT_INSTR_OFFSETS
	.align		4
        /*0038*/ 	.byte	0x04, 0x1c
        /*003a*/ 	.short	(.L_873 - .L_872)


	//   ....[0]....
.L_872:
        /*003c*/ 	.word	0x00003100


	//   ....[1]....
        /*0040*/ 	.word	0x00003770


	//   ....[2]....
        /*0044*/ 	.word	0x00011b50


	//   ....[3]....
        /*0048*/ 	.word	0x00013b90


	//----- nvinfo : EIATTR_MAX_THREADS
	.align		4
.L_873:
        /*004c*/ 	.byte	0x04, 0x05
        /*004e*/ 	.short	(.L_875 - .L_874)
.L_874:
        /*0050*/ 	.word	0x00000080
        /*0054*/ 	.word	0x00000001
        /*0058*/ 	.word	0x00000001


	//----- nvinfo : EIATTR_CRS_STACK_SIZE
	.align		4
.L_875:
        /*005c*/ 	.byte	0x04, 0x1e
        /*005e*/ 	.short	(.L_877 - .L_876)
.L_876:
        /*0060*/ 	.word	0x00000000


	//----- nvinfo : EIATTR_CBANK_PARAM_SIZE
	.align		4
.L_877:
        /*0064*/ 	.byte	0x03, 0x19
        /*0066*/ 	.short	0x03e8


	//----- nvinfo : EIATTR_PARAM_CBANK
	.align		4
        /*0068*/ 	.byte	0x04, 0x0a
        /*006a*/ 	.short	(.L_879 - .L_878)
	.align		4
.L_878:
        /*006c*/ 	.word	index@(.nv.constant0._ZN2at6native73_GLOBAL__N__c8866d80_35_SparseBinaryOpIntersectionKernel_cu_b2145a98_327112apply_kernelILi128ELi8EZNS1_29binary_op_intersection_kernelINS1_9LhsProjOpEflEEvRNS_14TensorIteratorEllRKNS_6TensorEbEUliE_EEviT1_)
        /*0070*/ 	.short	0x0380
        /*0072*/ 	.short	0x03e8


	//----- nvinfo : EIATTR_SW_WAR
	.align		4
.L_879:
        /*0074*/ 	.byte	0x04, 0x36
        /*0076*/ 	.short	(.L_881 - .L_880)
.L_880:
        /*0078*/ 	.word	0x00000008
.L_881:


//--------------------- .nv.info._ZN2at6native73_GLOBAL__N__c8866d80_35_SparseBinaryOpIntersectionKernel_cu_b2145a98_327112apply_kernelILi128ELi8EZNS1_29binary_op_intersection_kernelINS1_9LhsProjOpEdlEEvRNS_14TensorIteratorEllRKNS_6TensorEbEUliE_EEviT1_ --------------------------
	.section	.nv.info._ZN2at6native73_GLOBAL__N__c8866d80_35_SparseBinaryOpIntersectionKernel_cu_b2145a98_327112apply_kernelILi128ELi8EZNS1_29binary_op_intersection_kernelINS1_9LhsProjOpEdlEEvRNS_14TensorIteratorEllRKNS_6TensorEbEUliE_EEviT1_,"",@"SHT_CUDA_INFO"
	.sectionflags	@""
	.align	4


	//----- nvinfo : EIATTR_CUDA_API_VERSION
	.align		4
        /*0000*/ 	.byte	0x04, 0x37
        /*0002*/ 	.short	(.L_883 - .L_882)
.L_882:
        /*0004*/ 	.word	0x00000082


	//----- nvinfo : EIATTR_KPARAM_INFO
	.align		4
.L_883:
        /*0008*/ 	.byte	0x04, 0x17
        /*000a*/ 	.short	(.L_885 - .L_884)
.L_884:
        /*000c*/ 	.word	0x00000000
        /*0010*/ 	.short	0x0001
        /*0012*/ 	.short	0x0008
        /*0014*/ 	.byte	0x00, 0xf0, 0x81, 0x0f


	//----- nvinfo : EIATTR_KPARAM_INFO
	.align		4
.L_885:
        /*0018*/ 	.byte	0x04, 0x17
        /*001a*/ 	.short	(.L_887 - .L_886)
.L_886:
        /*001c*/ 	.word	0x00000000
        /*0020*/ 	.short	0x0000
        /*0022*/ 	.short	0x0000
        /*0024*/ 	.byte	0x00, 0xf0, 0x11, 0x00


	//----- nvinfo : EIATTR_SPARSE_MMA_MASK
	.align		4
.L_887:
        /*0028*/ 	.byte	0x03, 0x50
        /*002a*/ 	.short	0x0000


	//----- nvinfo : EIATTR_MAXREG_COUNT
	.align		4
        /*002c*/ 	.byte	0x03, 0x1b
        /*002e*/ 	.short	0x0040


	//----- nvinfo : EIATTR_MERCURY_ISA_VERSION
	.align		4
        /*0030*/ 	.byte	0x03, 0x5f
        /*0032*/ 	.short	0x0101


	//----- nvinfo : EIATTR_VRC_CTA_INIT_COUNT
	.align		4
        /*0034*/ 	.byte	0x02, 0x4a
	.zero		1
	.zero		1


	//----- nvinfo : EIATTR_EXIT_INSTR_OFFSETS
	.align		4
        /*0038*/ 	.byte	0x04, 0x1c
        /*003a*/ 	.short	(.L_889 - .L_888)


	//   ....[0]....
.L_888:
        /*003c*/ 	.word	0x00003100


	//   ....[1]....
        /*0040*/ 	.word	0x00003770


	//   ....[2]....
        /*0044*/ 	.word	0x00011ae0


	//   ....[3]....
        /*0048*/ 	.word	0x00013b10


	//----- nvinfo : EIATTR_MAX_THREADS
	.align		4
.L_889:
        /*004c*/ 	.byte	0x04, 0x05
        /*004e*/ 	.short	(.L_891 - .L_890)
.L_890:
        /*0050*/ 	.word	0x00000080
        /*0054*/ 	.word	0x00000001
        /*0058*/ 	.word	0x00000001


	//----- nvinfo : EIATTR_CRS_STACK_SIZE
	.align		4
.L_891:
        /*005c*/ 	.byte	0x04, 0x1e
        /*005e*/ 	.short	(.L_893 - .L_892)
.L_892:
        /*0060*/ 	.word	0x00000000


	//----- nvinfo : EIATTR_CBANK_PARAM_SIZE
	.align		4
.L_893:
        /*0064*/ 	.byte	0x03, 0x19
        /*0066*/ 	.short	0x03e8


	//----- nvinfo : EIATTR_PARAM_CBANK
	.align		4
        /*0068*/ 	.byte	0x04, 0x0a
        /*006a*/ 	.short	(.L_895 - .L_894)
	.align		4
.L_894:
        /*006c*/ 	.word	index@(.nv.constant0._ZN2at6native73_GLOBAL__N__c8866d80_35_SparseBinaryOpIntersectionKernel_cu_b2145a98_327112apply_kernelILi128ELi8EZNS1_29binary_op_intersection_kernelINS1_9LhsProjOpEdlEEvRNS_14TensorIteratorEllRKNS_6TensorEbEUliE_EEviT1_)
        /*0070*/ 	.short	0x0380
        /*0072*/ 	.short	0x03e8


	//----- nvinfo : EIATTR_SW_WAR
	.align		4
.L_895:
        /*0074*/ 	.byte	0x04, 0x36
        /*0076*/ 	.short	(.L_897 - .L_896)
.L_896:
        /*0078*/ 	.word	0x00000008
.L_897:


//--------------------- .nv.info._ZN2at6native73_GLOBAL__N__c8866d80_35_SparseBinaryOpIntersectionKernel_cu_b2145a98_327112apply_kernelILi128ELi8EZNS1_29binary_op_intersection_kernelINS1_9LhsProjOpEslEEvRNS_14TensorIteratorEllRKNS_6TensorEbEUliE_EEviT1_ --------------------------
	.section	.nv.info._ZN2at6native73_GLOBAL__N__c8866d80_35_SparseBinaryOpIntersectionKernel_cu_b2145a98_327112apply_kernelILi128ELi8EZNS1_29binary_op_intersection_kernelINS1_9LhsProjOpEslEEvRNS_14TensorIteratorEllRKNS_6TensorEbEUliE_EEviT1_,"",@"SHT_CUDA_INFO"
	.sectionflags	@""
	.align	4


	//----- nvinfo : EIATTR_CUDA_API_VERSION
	.align		4
        /*0000*/ 	.byte	0x04, 0x37
        /*0002*/ 	.short	(.L_899 - .L_898)
.L_898:
        /*0004*/ 	.word	0x00000082


	//----- nvinfo : EIATTR_KPARAM_INFO
	.align		4
.L_899:
        /*0008*/ 	.byte	0x04, 0x17
        /*000a*/ 	.short	(.L_901 - .L_900)
.L_900:
        /*000c*/ 	.word	0x00000000
        /*0010*/ 	.short	0x0001
        /*0012*/ 	.short	0x0008
        /*0014*/ 	.byte	0x00, 0xf0, 0x81, 0x0f


	//----- nvinfo : EIATTR_KPARAM_INFO
	.align		4
.L_901:
        /*0018*/ 	.byte	0x04, 0x17
        /*001a*/ 	.short	(.L_903 - .L_902)
.L_902:
        /*001c*/ 	.word	0x00000000
        /*0020*/ 	.short	0x0000
        /*0022*/ 	.short	0x0000
        /*0024*/ 	.byte	0x00, 0xf0, 0x11, 0x00


	//----- nvinfo : EIATTR_SPARSE_MMA_MASK
	.align		4
.L_903:
        /*0028*/ 	.byte	0x03, 0x50
        /*002a*/ 	.short	0x0000


	//----- nvinfo : EIATTR_MAXREG_COUNT
	.align		4
        /*002c*/ 	.byte	0x03, 0x1b
        /*002e*/ 	.short	0x0040


	//----- nvinfo : EIATTR_MERCURY_ISA_VERSION
	.align		4
        /*0030*/ 	.byte	0x03, 0x5f
        /*0032*/ 	.short	0x0101


	//----- nvinfo : EIATTR_VRC_CTA_INIT_COUNT
	.align		4
        /*0034*/ 	.byte	0x02, 0x4a
	.zero		1
	.zero		1


	//----- nvinfo : EIATTR_EXIT_INSTR_OFFSETS
	.align		4
        /*0038*/ 	.byte	0x04, 0x1c
        /*003a*/ 	.short	(.L_905 - .L_904)


	//   ....[0]....
.L_904:
        /*003c*/ 	.word	0x00000f20


	//   ....[1]....
        /*0040*/ 	.word	0x00001100


	//   ....[2]....
        /*0044*/ 	.word	0x0000d100


	//   ....[3]....
        /*0048*/ 	.word	0x0000ec20


	//----- nvinfo : EIATTR_MAX_THREADS
	.align		4
.L_905:
        /*004c*/ 	.byte	0x04, 0x05
        /*004e*/ 	.short	(.L_907 - .L_906)
.L_906:
        /*0050*/ 	.word	0x00000080
        /*0054*/ 	.word	0x00000001
        /*0058*/ 	.word	0x00000001


	//----- nvinfo : EIATTR_CRS_STACK_SIZE
	.align		4
.L_907:
        /*005c*/ 	.byte	0x04, 0x1e
        /*005e*/ 	.short	(.L_909 - .L_908)
.L_908:
        /*0060*/ 	.word	0x00000000


	//----- nvinfo : EIATTR_CBANK_PARAM_SIZE
	.align		4
.L_909:
        /*0064*/ 	.byte	0x03, 0x19
        /*0066*/ 	.short	0x03e8


	//----- nvinfo : EIATTR_PARAM_CBANK
	.align		4
        /*0068*/ 	.byte	0x04, 0x0a
        /*006a*/ 	.short	(.L_911 - .L_910)
	.align		4
.L_910:
        /*006c*/ 	.word	index@(.nv.constant0._ZN2at6native73_GLOBAL__N__c8866d80_35_SparseBinaryOpIntersectionKernel_cu_b2145a98_327112apply_kernelILi128ELi8EZNS1_29binary_op_intersection_kernelINS1_9LhsProjOpEslEEvRNS_14TensorIteratorEllRKNS_6TensorEbEUliE_EEviT1_)
        /*0070*/ 	.short	0x0380
        /*0072*/ 	.short	0x03e8


	//----- nvinfo : EIATTR_SW_WAR
	.align		4
.L_911:
        /*0074*/ 	.byte	0x04, 0x36
        /*0076*/ 	.short	(.L_913 - .L_912)
.L_912:
        /*0078*/ 	.word	0x00000008
.L_913:


//--------------------- .nv.info._ZN2at6native73_GLOBAL__N__c8866d80_35_SparseBinaryOpIntersectionKernel_cu_b2145a98_327112apply_kernelILi128ELi8EZNS1_29binary_op_intersection_kernelINS1_9LhsProjOpEllEEvRNS_14TensorIteratorEllRKNS_6TensorEbEUliE_EEviT1_ --------------------------
	.section	.nv.info._ZN2at6native73_GLOBAL__N__c8866d80_35_SparseBinaryOpIntersectionKernel_cu_b2145a98_327112apply_kernelILi128ELi8EZNS1_29binary_op_intersection_kernelINS1_9LhsProjOpEllEEvRNS_14TensorIteratorEllRKNS_6TensorEbEUliE_EEviT1_,"",@"SHT_CUDA_INFO"
	.sectionflags	@""
	.align	4


	//----- nvinfo : EIATTR_CUDA_API_VERSION
	.align		4
        /*0000*/ 	.byte	0x04, 0x37
        /*0002*/ 	.short	(.L_915 - .L_914)
.L_914:
        /*0004*/ 	.word	0x00000082


	//----- nvinfo : EIATTR_KPARAM_INFO
	.align		4
.L_915:
        /*0008*/ 	.byte	0x04, 0x17
        /*000a*/ 	.short	(.L_917 - .L_916)
.L_916:
        /*000c*/ 	.word	0x00000000
        /*0010*/ 	.short	0x0001
        /*0012*/ 	.short	0x0008
        /*0014*/ 	.byte	0x00, 0xf0, 0x81, 0x0f


	//----- nvinfo : EIATTR_KPARAM_INFO
	.align		4
.L_917:
        /*0018*/ 	.byte	0x04, 0x17
        /*001a*/ 	.short	(.L_919 - .L_918)
.L_918:
        /*001c*/ 	.word	0x00000000
        /*0020*/ 	.short	0x0000
        /*0022*/ 	.short	0x0000
        /*0024*/ 	.byte	0x00, 0xf0, 0x11, 0x00


	//----- nvinfo : EIATTR_SPARSE_MMA_MASK
	.align		4
.L_919:
        /*0028*/ 	.byte	0x03, 0x50
        /*002a*/ 	.short	0x0000


	//----- nvinfo : EIATTR_MAXREG_COUNT
	.align		4
        /*002c*/ 	.byte	0x03, 0x1b
        /*002e*/ 	.short	0x0040


	//----- nvinfo : EIATTR_MERCURY_ISA_VERSION
	.align		4
        /*0030*/ 	.byte	0x03, 0x5f
        /*0032*/ 	.short	0x0101


	//----- nvinfo : EIATTR_VRC_CTA_INIT_COUNT
	.align		4
        /*0034*/ 	.byte	0x02, 0x4a
	.zero		1
	.zero		1


	//----- nvinfo : EIATTR_EXIT_INSTR_OFFSETS
	.align		4
        /*0038*/ 	.byte	0x04, 0x1c
        /*003a*/ 	.short	(.L_921 - .L_920)


	//   ....[0]....
.L_920:
        /*003c*/ 	.word	0x000010c0


	//   ....[1]....
        /*0040*/ 	.word	0x000012d0


	//   ....[2]....
        /*0044*/ 	.word	0x0000d570


	//   ....[3]....
        /*0048*/ 	.word	0x0000f0e0


	//----- nvinfo : EIATTR_MAX_THREADS
	.align		4
.L_921:
        /*004c*/ 	.byte	0x04, 0x05
        /*004e*/ 	.short	(.L_923 - .L_922)
.L_922:
        /*0050*/ 	.word	0x00000080
        /*0054*/ 	.word	0x00000001
        /*0058*/ 	.word	0x00000001


	//----- nvinfo : EIATTR_CRS_STACK_SIZE
	.align		4
.L_923:
        /*005c*/ 	.byte	0x04, 0x1e
        /*005e*/ 	.short	(.L_925 - .L_924)
.L_924:
        /*0060*/ 	.word	0x00000000


	//----- nvinfo : EIATTR_CBANK_PARAM_SIZE
	.align		4
.L_925:
        /*0064*/ 	.byte	0x03, 0x19
        /*0066*/ 	.short	0x03e8


	//----- nvinfo : EIATTR_PARAM_CBANK
	.align		4
        /*0068*/ 	.byte	0x04, 0x0a
        /*006a*/ 	.short	(.L_927 - .L_926)
	.align		4
.L_926:
        /*006c*/ 	.word	index@(.nv.constant0._ZN2at6native73_GLOBAL__N__c8866d80_35_SparseBinaryOpIntersectionKernel_cu_b2145a98_327112apply_kernelILi128ELi8EZNS1_29binary_op_intersection_kernelINS1_9LhsProjOpEllEEvRNS_14TensorIteratorEllRKNS_6TensorEbEUliE_EEviT1_)
        /*0070*/ 	.short	0x0380
        /*0072*/ 	.short	0x03e8


	//----- nvinfo : EIATTR_SW_WAR
	.align		4
.L_927:
        /*0074*/ 	.byte	0x04, 0x36
        /*0076*/ 	.short	(.L_929 - .L_928)
.L_928:
        /*0078*/ 	.word	0x00000008
.L_929:


//--------------------- .nv.info._ZN2at6native73_GLOBAL__N__c8866d80_35_SparseBinaryOpIntersectionKernel_cu_b2145a98_327112apply_kernelILi128ELi8EZNS1_29binary_op_intersection_kernelINS1_9LhsProjOpEilEEvRNS_14TensorIteratorEllRKNS_6TensorEbEUliE_EEviT1_ --------------------------
	.section	.nv.info._ZN2at6native73_GLOBAL__N__c8866d80_35_SparseBinaryOpIntersectionKernel_cu_b2145a98_327112apply_kernelILi128ELi8EZNS1_29binary_op_intersection_kernelINS1_9LhsProjOpEilEEvRNS_14TensorIteratorEllRKNS_6TensorEbEUliE_EEviT1_,"",@"SHT_CUDA_INFO"
	.sectionflags	@""
	.align	4


	//----- nvinfo : EIATTR_CUDA_API_VERSION
	.align		4
        /*0000*/ 	.byte	0x04, 0x37
        /*0002*/ 	.short	(.L_931 - .L_930)
.L_930:
        /*0004*/ 	.word	0x00000082


	//----- nvinfo : EIATTR_KPARAM_INFO
	.align		4
.L_931:
        /*0008*/ 	.byte	0x04, 0x17
        /*000a*/ 	.short	(.L_933 - .L_932)
.L_932:
        /*000c*/ 	.word	0x00000000
        /*0010*/ 	.short	0x0001
        /*0012*/ 	.short	0x0008
        /*0014*/ 	.byte	0x00, 0xf0, 0x81, 0x0f


	//----- nvinfo : EIATTR_KPARAM_INFO
	.align		4
.L_933:
        /*0018*/ 	.byte	0x04, 0x17
        /*001a*/ 	.short	(.L_935 - .L_934)
.L_934:
        /*001c*/ 	.word	0x00000000
        /*0020*/ 	.short	0x0000
        /*0022*/ 	.short	0x0000
        /*0024*/ 	.byte	0x00, 0xf0, 0x11, 0x00


	//----- nvinfo : EIATTR_SPARSE_MMA_MASK
	.align		4
.L_935:
        /*0028*/ 	.byte	0x03, 0x50
        /*002a*/ 	.short	0x0000


	//----- nvinfo : EIATTR_MAXREG_COUNT
	.align		4
        /*002c*/ 	.byte	0x03, 0x1b
        /*002e*/ 	.short	0x0040


	//----- nvinfo : EIATTR_MERCURY_ISA_VERSION
	.align		4
        /*0030*/ 	.byte	0x03, 0x5f
        /*0032*/ 	.short	0x0101


	//----- nvinfo : EIATTR_VRC_CTA_INIT_COUNT
	.align		4
        /*0034*/ 	.byte	0x02, 0x4a
	.zero		1
	.zero		1


	//----- nvinfo : EIATTR_EXIT_INSTR_OFFSETS
	.align		4
        /*0038*/ 	.byte	0x04, 0x1c
        /*003a*/ 	.short	(.L_937 - .L_936)


	//   ....[0]....
.L_936:
        /*003c*/ 	.word	0x00000e40


	//   ....[1]....
        /*0040*/ 	.word	0x00001000


	//   ....[2]....
        /*0044*/ 	.word	0x0000cf20


	//   ....[3]....
        /*0048*/ 	.word	0x0000ea20


	//----- nvinfo : EIATTR_MAX_THREADS
	.align		4
.L_937:
        /*004c*/ 	.byte	0x04, 0x05
        /*004e*/ 	.short	(.L_939 - .L_938)
.L_938:
        /*0050*/ 	.word	0x00000080
        /*0054*/ 	.word	0x00000001
        /*0058*/ 	.word	0x00000001


	//----- nvinfo : EIATTR_CRS_STACK_SIZE
	.align		4
.L_939:
        /*005c*/ 	.byte	0x04, 0x1e
        /*005e*/ 	.short	(.L_941 - .L_940)
.L_940:
        /*0060*/ 	.word	0x00000000


	//----- nvinfo : EIATTR_CBANK_PARAM_SIZE
	.align		4
.L_941:
        /*0064*/ 	.byte	0x03, 0x19
        /*0066*/ 	.short	0x03e8


	//----- nvinfo : EIATTR_PARAM_CBANK
	.align		4
        /*0068*/ 	.byte	0x04, 0x0a
        /*006a*/ 	.short	(.L_943 - .L_942)
	.align		4
.L_942:
        /*006c*/ 	.word	index@(.nv.constant0._ZN2at6native73_GLOBAL__N__c8866d80_35_SparseBinaryOpIntersectionKernel_cu_b2145a98_327112apply_kernelILi128ELi8EZNS1_29binary_op_intersection_kernelINS1_9LhsProjOpEilEEvRNS_14TensorIteratorEllRKNS_6TensorEbEUliE_EEviT1_)
        /*0070*/ 	.short	0x0380
        /*0072*/ 	.short	0x03e8


	//----- nvinfo : EIATTR_SW_WAR
	.align		4
.L_943:
        /*0074*/ 	.byte	0x04, 0x36
        /*0076*/ 	.short	(.L_945 - .L_944)
.L_944:
        /*0078*/ 	.word	0x00000008
.L_945:


//--------------------- .nv.info._ZN2at6native73_GLOBAL__N__c8866d80_35_SparseBinaryOpIntersectionKernel_cu_b2145a98_327112apply_kernelILi128ELi8EZNS1_29binary_op_intersection_kernelINS1_9LhsProjOpEalEEvRNS_14TensorIteratorEllRKNS_6TensorEbEUliE_EEviT1_ --------------------------
	.section	.nv.info._ZN2at6native73_GLOBAL__N__c8866d80_35_SparseBinaryOpIntersectionKernel_cu_b2145a98_327112apply_kernelILi128ELi8EZNS1_29binary_op_intersection_kernelINS1_9LhsProjOpEalEEvRNS_14TensorIteratorEllRKNS_6TensorEbEUliE_EEviT1_,"",@"SHT_CUDA_INFO"
	.sectionflags	@""
	.align	4


	//----- nvinfo : EIATTR_CUDA_API_VERSION
	.align		4
        /*0000*/ 	.byte	0x04, 0x37
        /*0002*/ 	.short	(.L_947 - .L_946)
.L_946:
        /*0004*/ 	.word	0x00000082


	//----- nvinfo : EIATTR_KPARAM_INFO
	.align		4
.L_947:
        /*0008*/ 	.byte	0x04, 0x17
        /*000a*/ 	.short	(.L_949 - .L_948)
.L_948:
        /*000c*/ 	.word	0x00000000
        /*0010*/ 	.short	0x0001
        /*0012*/ 	.short	0x0008
        /*0014*/ 	.byte	0x00, 0xf0, 0x81, 0x0f


	//----- nvinfo : EIATTR_KPARAM_INFO
	.align		4
.L_949:
        /*0018*/ 	.byte	0x04, 0x17
        /*001a*/ 	.short	(.L_951 - .L_950)
.L_950:
        /*001c*/ 	.word	0x00000000
        /*0020*/ 	.short	0x0000
        /*0022*/ 	.short	0x0000
        /*0024*/ 	.byte	0x00, 0xf0, 0x11, 0x00


	//----- nvinfo : EIATTR_SPARSE_MMA_MASK
	.align		4
.L_951:
        /*0028*/ 	.byte	0x03, 0x50
        /*002a*/ 	.short	0x0000


	//----- nvinfo : EIATTR_MAXREG_COUNT
	.align		4
        /*002c*/ 	.byte	0x03, 0x1b
        /*002e*/ 	.short	0x0040


	//----- nvinfo : EIATTR_MERCURY_ISA_VERSION
	.align		4
        /*0030*/ 	.byte	0x03, 0x5f
        /*0032*/ 	.short	0x0101


	//----- nvinfo : EIATTR_VRC_CTA_INIT_COUNT
	.align		4
        /*0034*/ 	.byte	0x02, 0x4a
	.zero		1
	.zero		1


	//----- nvinfo : EIATTR_EXIT_INSTR_OFFSETS
	.align		4
        /*0038*/ 	.byte	0x04, 0x1c
        /*003a*/ 	.short	(.L_953 - .L_952)


	//   ....[0]....
.L_952:
        /*003c*/ 	.word	0x00000de0


	//   ....[1]....
        /*0040*/ 	.word	0x00000f90


	//   ....[2]....
        /*0044*/ 	.word	0x0000cf20


	//   ....[3]....
        /*0048*/ 	.word	0x0000ea20


	//----- nvinfo : EIATTR_MAX_THREADS
	.align		4
.L_953:
        /*004c*/ 	.byte	0x04, 0x05
        /*004e*/ 	.short	(.L_955 - .L_954)
.L_954:
        /*0050*/ 	.word	0x00000080
        /*0054*/ 	.word	0x00000001
        /*0058*/ 	.word	0x00000001


	//----- nvinfo : EIATTR_CRS_STACK_SIZE
	.align		4
.L_955:
        /*005c*/ 	.byte	0x04, 0x1e
        /*005e*/ 	.short	(.L_957 - .L_956)
.L_956:
        /*0060*/ 	.word	0x00000000


	//----- nvinfo : EIATTR_CBANK_PARAM_SIZE
	.align		4
.L_957:
        /*0064*/ 	.byte	0x03, 0x19
        /*0066*/ 	.short	0x03e8


	//----- nvinfo : EIATTR_PARAM_CBANK
	.align		4
        /*0068*/ 	.byte	0x04, 0x0a
        /*006a*/ 	.short	(.L_959 - .L_958)
	.align		4
.L_958:
        /*006c*/ 	.word	index@(.nv.constant0._ZN2at6native73_GLOBAL__N__c8866d80_35_SparseBinaryOpIntersectionKernel_cu_b2145a98_327112apply_kernelILi128ELi8EZNS1_29binary_op_intersection_kernelINS1_9LhsProjOpEalEEvRNS_14TensorIteratorEllRKNS_6TensorEbEUliE_EEviT1_)
        /*0070*/ 	.short	0x0380
        /*0072*/ 	.short	0x03e8


	//----- nvinfo : EIATTR_SW_WAR
	.align		4
.L_959:
        /*0074*/ 	.byte	0x04, 0x36
        /*0076*/ 	.short	(.L_961 - .L_960)
.L_960:
        /*0078*/ 	.word	0x00000008
.L_961:


//--------------------- .nv.info._ZN2at6native73_GLOBAL__N__c8866d80_35_SparseBinaryOpIntersectionKernel_cu_b2145a98_327112apply_kernelILi128ELi8EZNS1_29binary_op_intersection_kernelINS1_9LhsProjOpEhlEEvRNS_14TensorIteratorEllRKNS_6TensorEbEUliE_EEviT1_ --------------------------
	.section	.nv.info._ZN2at6native73_GLOBAL__N__c8866d80_35_SparseBinaryOpIntersectionKernel_cu_b2145a98_327112apply_kernelILi128ELi8EZNS1_29binary_op_intersection_kernelINS1_9LhsProjOpEhlEEvRNS_14TensorIteratorEllRKNS_6TensorEbEUliE_EEviT1_,"",@"SHT_CUDA_INFO"
	.sectionflags	@""
	.align	4


	//----- nvinfo : EIATTR_CUDA_API_VERSION
	.align		4
        /*0000*/ 	.byte	0x04, 0x37
        /*0002*/ 	.short	(.L_963 - .L_962)
.L_962:
        /*0004*/ 	.word	0x00000082


	//----- nvinfo : EIATTR_KPARAM_INFO
	.align		4
.L_963:
        /*0008*/ 	.byte	0x04, 0x17
        /*000a*/ 	.short	(.L_965 - .L_964)
.L_964:
        /*000c*/ 	.word	0x00000000
        /*0010*/ 	.short	0x0001
        /*0012*/ 	.short	0x0008
        /*0014*/ 	.byte	0x00, 0xf0, 0x81, 0x0f


	//----- nvinfo : EIATTR_KPARAM_INFO
	.align		4
.L_965:
        /*0018*/ 	.byte	0x04, 0x17
        /*001a*/ 	.short	(.L_967 - .L_966)
.L_966:
        /*001c*/ 	.word	0x00000000
        /*0020*/ 	.short	0x0000
        /*0022*/ 	.short	0x0000
        /*0024*/ 	.byte	0x00, 0xf0, 0x11, 0x00


	//----- nvinfo : EIATTR_SPARSE_MMA_MASK
	.align		4
.L_967:
        /*0028*/ 	.byte	0x03, 0x50
        /*002a*/ 	.short	0x0000


	//----- nvinfo : EIATTR_MAXREG_COUNT
	.align		4
        /*002c*/ 	.byte	0x03, 0x1b
        /*002e*/ 	.short	0x0040


	//----- nvinfo : EIATTR_MERCURY_ISA_VERSION
	.align		4
        /*0030*/ 	.byte	0x03, 0x5f
        /*0032*/ 	.short	0x0101


	//----- nvinfo : EIATTR_VRC_CTA_INIT_COUNT
	.align		4
        /*0034*/ 	.byte	0x02, 0x4a
	.zero		1
	.zero		1


	//----- nvinfo : EIATTR_EXIT_INSTR_OFFSETS
	.align		4
        /*0038*/ 	.byte	0x04, 0x1c
        /*003a*/ 	.short	(.L_969 - .L_968)


	//   ....[0]....
.L_968:
        /*003c*/ 	.word	0x00000de0


	//   ....[1]....
        /*0040*/ 	.word	0x00000f90


	//   ....[2]....
        /*0044*/ 	.word	0x0000cf20


	//   ....[3]....
        /*0048*/ 	.word	0x0000ea20


	//----- nvinfo : EIATTR_MAX_THREADS
	.align		4
.L_969:
        /*004c*/ 	.byte	0x04, 0x05
        /*004e*/ 	.short	(.L_971 - .L_970)
.L_970:
        /*0050*/ 	.word	0x00000080
        /*0054*/ 	.word	0x00000001
        /*0058*/ 	.word	0x00000001


	//----- nvinfo : EIATTR_CRS_STACK_SIZE
	.align		4
.L_971:
        /*005c*/ 	.byte	0x04, 0x1e
        /*005e*/ 	.short	(.L_973 - .L_972)
.L_972:
        /*0060*/ 	.word	0x00000000


	//----- nvinfo : EIATTR_CBANK_PARAM_SIZE
	.align		4
.L_973:
        /*0064*/ 	.byte	0x03, 0x19
        /*0066*/ 	.short	0x03e8


	//----- nvinfo : EIATTR_PARAM_CBANK
	.align		4
        /*0068*/ 	.byte	0x04, 0x0a
        /*006a*/ 	.short	(.L_975 - .L_974)
	.align		4
.L_974:
        /*006c*/ 	.word	index@(.nv.constant0._ZN2at6native73_GLOBAL__N__c8866d80_35_SparseBinaryOpIntersectionKernel_cu_b2145a98_327112apply_kernelILi128ELi8EZNS1_29binary_op_intersection_kernelINS1_9LhsProjOpEhlEEvRNS_14TensorIteratorEllRKNS_6TensorEbEUliE_EEviT1_)
        /*0070*/ 	.short	0x0380
        /*0072*/ 	.short	0x03e8


	//----- nvinfo : EIATTR_SW_WAR
	.align		4
.L_975:
        /*0074*/ 	.byte	0x04, 0x36
        /*0076*/ 	.short	(.L_977 - .L_976)
.L_976:
        /*0078*/ 	.word	0x00000008
.L_977:


//--------------------- .nv.info._ZN2at6native73_GLOBAL__N__c8866d80_35_SparseBinaryOpIntersectionKernel_cu_b2145a98_327112apply_kernelILi128ELi8EZNS1_29binary_op_intersection_kernelINS1_9RhsProjOpEN3c107complexINS5_4HalfEEElEEvRNS_14TensorIteratorEllRKNS_6TensorEbEUliE_EEviT1_ --------------------------
	.section	.nv.info._ZN2at6native73_GLOBAL__N__c8866d80_35_SparseBinaryOpIntersectionKernel_cu_b2145a98_327112apply_kernelILi128ELi8EZNS1_29binary_op_intersection_kernelINS1_9RhsProjOpEN3c107complexINS5_4HalfEEElEEvRNS_14TensorIteratorEllRKNS_6TensorEbEUliE_EEviT1_,"",@"SHT_CUDA_INFO"
	.sectionflags	@""
	.align	4


	//----- nvinfo : EIATTR_CUDA_API_VERSION
	.align		4
        /*0000*/ 	.byte	0x04, 0x37
        /*0002*/ 	.short	(.L_979 - .L_978)
.L_978:
        /*0004*/ 	.word	0x00000082


	//----- nvinfo : EIATTR_KPARAM_INFO
	.align		4
.L_979:
        /*0008*/ 	.byte	0x04, 0x17
        /*000a*/ 	.short	(.L_981 - .L_980)
.L_980:
        /*000c*/ 	.word	0x00000000
        /*0010*/ 	.short	0x0001
        /*0012*/ 	.short	0x0008
        /*0014*/ 	.byte	0x00, 0xf0, 0x81, 0x0f


	//----- nvinfo : EIATTR_KPARAM_INFO
	.align		4
.L_981:
        /*0018*/ 	.byte	0x04, 0x17
        /*001a*/ 	.short	(.L_983 - .L_982)
.L_982:
        /*001c*/ 	.word	0x00000000
        /*0020*/ 	.short	0x0000
        /*0022*/ 	.short	0x0000
        /*0024*/ 	.byte	0x00, 0xf0, 0x11, 0x00


	//----- nvinfo : EIATTR_SPARSE_MMA_MASK
	.align		4
.L_983:
        /*0028*/ 	.byte	0x03, 0x50
        /*002a*/ 	.short	0x0000


	//----- nvinfo : EIATTR_MAXREG_COUNT
	.align		4
        /*002c*/ 	.byte	0x03, 0x1b
        /*002e*/ 	.short	0x0040


	//----- nvinfo : EIATTR_MERCURY_ISA_VERSION
	.align		4
        /*0030*/ 	.byte	0x03, 0x5f
        /*0032*/ 	.short	0x0101


	//----- nvinfo : EIATTR_VRC_CTA_INIT_COUNT
	.align		4
        /*0034*/ 	.byte	0x02, 0x4a
	.zero		1
	.zero		1


	//----- nvinfo : EIATTR_EXIT_INSTR_OFFSETS
	.align		4
        /*0038*/ 	.byte	0x04, 0x1c
        /*003a*/ 	.short	(.L_985 - .L_984)


	//   ....[0]....
.L_984:
        /*003c*/ 	.word	0x0000d4b0


	//   ....[1]....
        /*0040*/ 	.word	0x0000f2d0


	//   ....[2]....
        /*0044*/ 	.word	0x00027c10


	//   ....[3]....
        /*0048*/ 	.word	0x0002b3c0


	//----- nvinfo : EIATTR_MAX_THREADS
	.align		4
.L_985:
        /*004c*/ 	.byte	0x04, 0x05
        /*004e*/ 	.short	(.L_987 - .L_986)
.L_986:
        /*0050*/ 	.word	0x00000080
        /*0054*/ 	.word	0x00000001
        /*0058*/ 	.word	0x00000001


	//----- nvinfo : EIATTR_CRS_STACK_SIZE
	.align		4
.L_987:
        /*005c*/ 	.byte	0x04, 0x1e
        /*005e*/ 	.short	(.L_989 - .L_988)
.L_988:
        /*0060*/ 	.word	0x00000000


	//----- nvinfo : EIATTR_CBANK_PARAM_SIZE
	.align		4
.L_989:
        /*0064*/ 	.byte	0x03, 0x19
        /*0066*/ 	.short	0x03e8


	//----- nvinfo : EIATTR_PARAM_CBANK
	.align		4
        /*0068*/ 	.byte	0x04, 0x0a
        /*006a*/ 	.short	(.L_991 - .L_990)
	.align		4
.L_990:
        /*006c*/ 	.word	index@(.nv.constant0._ZN2at6native73_GLOBAL__N__c8866d80_35_SparseBinaryOpIntersectionKernel_cu_b2145a98_327112apply_kernelILi128ELi8EZNS1_29binary_op_intersection_kernelINS1_9RhsProjOpEN3c107complexINS5_4HalfEEElEEvRNS_14TensorIteratorEllRKNS_6TensorEbEUliE_EEviT1_)
        /*0070*/ 	.short	0x0380
        /*0072*/ 	.short	0x03e8


	//----- nvinfo : EIATTR_SW_WAR
	.align		4
.L_991:
        /*0074*/ 	.byte	0x04, 0x36
        /*0076*/ 	.short	(.L_993 - .L_992)
.L_992:
        /*0078*/ 	.word	0x00000008
.L_993:


//--------------------- .nv.info._ZN2at6native73_GLOBAL__N__c8866d80_35_SparseBinaryOpIntersectionKernel_cu_b2145a98_327112apply_kernelILi128ELi8EZNS1_29binary_op_intersection_kernelINS1_9RhsProjOpEN3c108BFloat16ElEEvRNS_14TensorIteratorEllRKNS_6TensorEbEUliE_EEviT1_ --------------------------
	.section	.nv.info._ZN2at6native73_GLOBAL__N__c8866d80_35_SparseBinaryOpIntersectionKernel_cu_b2145a98_327112apply_kernelILi128ELi8EZNS1_29binary_op_intersection_kernelINS1_9RhsProjOpEN3c108BFloat16ElEEvRNS_14TensorIteratorEllRKNS_6TensorEbEUliE_EEviT1_,"",@"SHT_CUDA_INFO"
	.sectionflags	@""
	.align	4


	//----- nvinfo : EIATTR_CUDA_API_VERSION
	.align		4
        /*0000*/ 	.byte	0x04, 0x37
        /*0002*/ 	.short	(.L_995 - .L_994)
.L_994:
        /*0004*/ 	.word	0x00000082


	//----- nvinfo : EIATTR_KPARAM_INFO
	.align		4
.L_995:
        /*0008*/ 	.byte	0x04, 0x17
        /*000a*/ 	.short	(.L_997 - .L_996)
.L_996:
        /*000c*/ 	.word	0x00000000
        /*0010*/ 	.short	0x0001
        /*0012*/ 	.short	0x0008
        /*0014*/ 	.byte	0x00, 0xf0, 0x81, 0x0f


	//----- nvinfo : EIATTR_KPARAM_INFO
	.align		4
.L_997:
        /*0018*/ 	.byte	0x04, 0x17
        /*001a*/ 	.short	(.L_999 - .L_998)
.L_998:
        /*001c*/ 	.word	0x00000000
        /*0020*/ 	.short	0x0000
        /*0022*/ 	.short	0x0000
        /*0024*/ 	.byte	0x00, 0xf0, 0x11, 0x00


	//----- nvinfo : EIATTR_SPARSE_MMA_MASK
	.align		4
.L_999:
        /*0028*/ 	.byte	0x03, 0x50
        /*002a*/ 	.short	0x0000


	//----- nvinfo : EIATTR_MAXREG_COUNT
	.align		4
        /*002c*/ 	.byte	0x03, 0x1b
        /*002e*/ 	.short	0x0040


	//----- nvinfo : EIATTR_MERCURY_ISA_VERSION
	.align		4
        /*0030*/ 	.byte	0x03, 0x5f
        /*0032*/ 	.short	0x0101


	//----- nvinfo : EIATTR_VRC_CTA_INIT_COUNT
	.align		4
        /*0034*/ 	.byte	0x02, 0x4a
	.zero		1
	.zero		1


	//----- nvinfo : EIATTR_EXIT_INSTR_OFFSETS
	.align		4
        /*0038*/ 	.byte	0x04, 0x1c
        /*003a*/ 	.short	(.L_1001 - .L_1000)


	//   ....[0]....
.L_1000:
        /*003c*/ 	.word	0x0000aab0


	//   ....[1]....
        /*0040*/ 	.word	0x0000c280


	//   ....[2]....
        /*0044*/ 	.word	0x000220e0


	//   ....[3]....
        /*0048*/ 	.word	0x00025290


	//----- nvinfo : EIATTR_MAX_THREADS
	.align		4
.L_1001:
        /*004c*/ 	.byte	0x04, 0x05
        /*004e*/ 	.short	(.L_1003 - .L_1002)
.L_1002:
        /*0050*/ 	.word	0x00000080
        /*0054*/ 	.word	0x00000001
        /*0058*/ 	.word	0x00000001


	//----- nvinfo : EIATTR_CRS_STACK_SIZE
	.align		4
.L_1003:
        /*005c*/ 	.byte	0x04, 0x1e
        /*005e*/ 	.short	(.L_1005 - .L_1004)
.L_1004:
        /*0060*/ 	.word	0x00000000


	//----- nvinfo : EIATTR_CBANK_PARAM_SIZE
	.align		4
.L_1005:
        /*0064*/ 	.byte	0x03, 0x19
        /*0066*/ 	.short	0x03e8


	//----- nvinfo : EIATTR_PARAM_CBANK
	.align		4
        /*0068*/ 	.byte	0x04, 0x0a
        /*006a*/ 	.short	(.L_1007 - .L_1006)
	.align		4
.L_1006:
        /*006c*/ 	.word	index@(.nv.constant0._ZN2at6native73_GLOBAL__N__c8866d80_35_SparseBinaryOpIntersectionKernel_cu_b2145a98_327112apply_kernelILi128ELi8EZNS1_29binary_op_intersection_kernelINS1_9RhsProjOpEN3c108BFloat16ElEEvRNS_14TensorIteratorEllRKNS_6TensorEbEUliE_EEviT1_)
        /*0070*/ 	.short	0x0380
        /*0072*/ 	.short	0x03e8


	//----- nvinfo : EIATTR_SW_WAR
	.align		4
.L_1007:
        /*0074*/ 	.byte	0x04, 0x36
        /*0076*/ 	.short	(.L_1009 - .L_1008)
.L_1008:
        /*0078*/ 	.word	0x00000008
.L_1009:


//--------------------- .nv.info._ZN2at6native73_GLOBAL__N__c8866d80_35_SparseBinaryOpIntersectionKernel_cu_b2145a98_327112apply_kernelILi128ELi8EZNS1_29binary_op_intersection_kernelINS1_9RhsProjOpEN3c104HalfElEEvRNS_14TensorIteratorEllRKNS_6TensorEbEUliE_EEviT1_ --------------------------
	.section	.nv.info._ZN2at6native73_GLOBAL__N__c8866d80_35_SparseBinaryOpIntersectionKernel_cu_b2145a98_327112apply_kernelILi128ELi8EZNS1_29binary_op_intersection_kernelINS1_9RhsProjOpEN3c104HalfElEEvRNS_14TensorIteratorEllRKNS_6TensorEbEUliE_EEviT1_,"",@"SHT_CUDA_INFO"
	.sectionflags	@""
	.align	4


	//----- nvinfo : EIATTR_CUDA_API_VERSION
	.align		4
        /*0000*/ 	.byte	0x04, 0x37
        /*0002*/ 	.short	(.L_1011 - .L_1010)
.L_1010:
        /*0004*/ 	.word	0x00000082


	//----- nvinfo : EIATTR_KPARAM_INFO
	.align		4
.L_1011:
        /*0008*/ 	.byte	0x04, 0x17
        /*000a*/ 	.short	(.L_1013 - .L_1012)
.L_1012:
        /*000c*/ 	.word	0x00000000
        /*0010*/ 	.short	0x0001
        /*0012*/ 	.short	0x0008
        /*0014*/ 	.byte	0x00, 0xf0, 0x81, 0x0f


	//----- nvinfo : EIATTR_KPARAM_INFO
	.align		4
.L_1013:
        /*0018*/ 	.byte	0x04, 0x17
        /*001a*/ 	.short	(.L_1015 - .L_1014)
.L_1014:
        /*001c*/ 	.word	0x00000000
        /*0020*/ 	.short	0x0000
        /*0022*/ 	.short	0x0000
        /*0024*/ 	.byte	0x00, 0xf0, 0x11, 0x00


	//----- nvinfo : EIATTR_SPARSE_MMA_MASK
	.align		4
.L_1015:
        /*0028*/ 	.byte	0x03, 0x50
        /*002a*/ 	.short	0x0000


	//----- nvinfo : EIATTR_MAXREG_COUNT
	.align		4
        /*002c*/ 	.byte	0x03, 0x1b
        /*002e*/ 	.short	0x0040


	//----- nvinfo : EIATTR_MERCURY_ISA_VERSION
	.align		4
        /*0030*/ 	.byte	0x03, 0x5f
        /*0032*/ 	.short	0x0101


	//----- nvinfo : EIATTR_VRC_CTA_INIT_COUNT
	.align		4
        /*0034*/ 	.byte	0x02, 0x4a
	.zero		1
	.zero		1


	//----- nvinfo : EIATTR_EXIT_INSTR_OFFSETS
	.align		4
        /*0038*/ 	.byte	0x04, 0x1c
        /*003a*/ 	.short	(.L_1017 - .L_1016)


	//   ....[0]....
.L_1016:
        /*003c*/ 	.word	0x0000aab0


	//   ....[1]....
        /*0040*/ 	.word	0x0000c280


	//   ....[2]....
        /*0044*/ 	.word	0x000220e0


	//   ....[3]....
        /*0048*/ 	.word	0x00025290


	//----- nvinfo : EIATTR_MAX_THREADS
	.align		4
.L_1017:
        /*004c*/ 	.byte	0x04, 0x05
        /*004e*/ 	.short	(.L_1019 - .L_1018)
.L_1018:
        /*0050*/ 	.word	0x00000080
        /*0054*/ 	.word	0x00000001
        /*0058*/ 	.word	0x00000001


	//----- nvinfo : EIATTR_CRS_STACK_SIZE
	.align		4
.L_1019:
        /*005c*/ 	.byte	0x04, 0x1e
        /*005e*/ 	.short	(.L_1021 - .L_1020)
.L_1020:
        /*0060*/ 	.word	0x00000000


	//----- nvinfo : EIATTR_CBANK_PARAM_SIZE
	.align		4
.L_1021:
        /*0064*/ 	.byte	0x03, 0x19
        /*0066*/ 	.short	0x03e8


	//----- nvinfo : EIATTR_PARAM_CBANK
	.align		4
        /*0068*/ 	.byte	0x04, 0x0a
        /*006a*/ 	.short	(.L_1023 - .L_1022)
	.align		4
.L_1022:
        /*006c*/ 	.word	index@(.nv.constant0._ZN2at6native73_GLOBAL__N__c8866d80_35_SparseBinaryOpIntersectionKernel_cu_b2145a98_327112apply_kernelILi128ELi8EZNS1_29binary_op_intersection_kernelINS1_9RhsProjOpEN3c104HalfElEEvRNS_14TensorIteratorEllRKNS_6TensorEbEUliE_EEviT1_)
        /*0070*/ 	.short	0x0380
        /*0072*/ 	.short	0x03e8


	//----- nvinfo : EIATTR_SW_WAR
	.align		4
.L_1023:
        /*0074*/ 	.byte	0x04, 0x36
        /*0076*/ 	.short	(.L_1025 - .L_1024)
.L_1024:
        /*0078*/ 	.word	0x00000008
.L_1025:


//--------------------- .nv.info._ZN2at6native73_GLOBAL__N__c8866d80_35_SparseBinaryOpIntersectionKernel_cu_b2145a98_327112apply_kernelILi128ELi8EZNS1_29binary_op_intersection_kernelINS1_9RhsProjOpEblEEvRNS_14TensorIteratorEllRKNS_6TensorEbEUliE_EEviT1_ --------------------------
	.section	.nv.info._ZN2at6native73_GLOBAL__N__c8866d80_35_SparseBinaryOpIntersectionKernel_cu_b2145a98_327112apply_kernelILi128ELi8EZNS1_29binary_op_intersection_kernelINS1_9RhsProjOpEblEEvRNS_14TensorIteratorEllRKNS_6TensorEbEUliE_EEviT1_,"",@"SHT_CUDA_INFO"
	.sectionflags	@""
	.align	4


	//----- nvinfo : EIATTR_CUDA_API_VERSION
	.align		4
        /*0000*/ 	.byte	0x04, 0x37
        /*0002*/ 	.short	(.L_1027 - .L_1026)
.L_1026:
        /*0004*/ 	.word	0x00000082


	//----- nvinfo : EIATTR_KPARAM_INFO
	.align		4
.L_1027:
        /*0008*/ 	.byte	0x04, 0x17
        /*000a*/ 	.short	(.L_1029 - .L_1028)
.L_1028:
        /*000c*/ 	.word	0x00000000
        /*0010*/ 	.short	0x0001
        /*0012*/ 	.short	0x0008
        /*0014*/ 	.byte	0x00, 0xf0, 0x81, 0x0f


	//----- nvinfo : EIATTR_KPARAM_INFO
	.align		4
.L_1029:
        /*0018*/ 	.byte	0x04, 0x17
        /*001a*/ 	.short	(.L_1031 - .L_1030)
.L_1030:
        /*001c*/ 	.word	0x00000000
        /*0020*/ 	.short	0x0000
        /*0022*/ 	.short	0x0000
        /*0024*/ 	.byte	0x00, 0xf0, 0x11, 0x00


	//----- nvinfo : EIATTR_SPARSE_MMA_MASK
	.align		4
.L_1031:
        /*0028*/ 	.byte	0x03, 0x50
        /*002a*/ 	.short	0x0000


	//----- nvinfo : EIATTR_MAXREG_COUNT
	.align		4
        /*002c*/ 	.byte	0x03, 0x1b
        /*002e*/ 	.short	0x0040


	//----- nvinfo : EIATTR_MERCURY_ISA_VERSION
	.align		4
        /*0030*/ 	.byte	0x03, 0x5f
        /*0032*/ 	.short	0x0101


	//----- nvinfo : EIATTR_VRC_CTA_INIT_COUNT
	.align		4
        /*0034*/ 	.byte	0x02, 0x4a
	.zero		1
	.zero		1


	//----- nvinfo : EIATTR_EXIT_INSTR_OFFSETS
	.align		4
        /*0038*/ 	.byte	0x04, 0x1c
        /*003a*/ 	.short	(.L_1033 - .L_1032)


	//   ....[0]....
.L_1032:
        /*003c*/ 	.word	0x00005410


	//   ....[1]....
        /*0040*/ 	.word	0x00005fc0


	//   ....[2]....
        /*0044*/ 	.word	0x00017190


	//   ....[3]....
        /*0048*/ 	.word	0x00019810


	//----- nvinfo : EIATTR_MAX_THREADS
	.align		4
.L_1033:
        /*004c*/ 	.byte	0x04, 0x05
        /*004e*/ 	.short	(.L_1035 - .L_1034)
.L_1034:
        /*0050*/ 	.word	0x00000080
        /*0054*/ 	.word	0x00000001
        /*0058*/ 	.word	0x00000001


	//----- nvinfo : EIATTR_CRS_STACK_SIZE
	.align		4
.L_1035:
        /*005c*/ 	.byte	0x04, 0x1e
        /*005e*/ 	.short	(.L_1037 - .L_1036)
.L_1036:
        /*0060*/ 	.word	0x00000000


	//----- nvinfo : EIATTR_CBANK_PARAM_SIZE
	.align		4
.L_1037:
        /*0064*/ 	.byte	0x03, 0x19
        /*0066*/ 	.short	0x03e8


	//----- nvinfo : EIATTR_PARAM_CBANK
	.align		4
        /*0068*/ 	.byte	0x04, 0x0a
        /*006a*/ 	.short	(.L_1039 - .L_1038)
	.align		4
.L_1038:
        /*006c*/ 	.word	index@(.nv.constant0._ZN2at6native73_GLOBAL__N__c8866d80_35_SparseBinaryOpIntersectionKernel_cu_b2145a98_327112apply_kernelILi128ELi8EZNS1_29binary_op_intersection_kernelINS1_9RhsProjOpEblEEvRNS_14TensorIteratorEllRKNS_6TensorEbEUliE_EEviT1_)
        /*0070*/ 	.short	0x0380
        /*0072*/ 	.short	0x03e8


	//----- nvinfo : EIATTR_SW_WAR
	.align		4
.L_1039:
        /*0074*/ 	.byte	0x04, 0x36
        /*0076*/ 	.short	(.L_1041 - .L_1040)
.L_1040:
        /*0078*/ 	.word	0x00000008
.L_1041:


//--------------------- .nv.info._ZN2at6native73_GLOBAL__N__c8866d80_35_SparseBinaryOpIntersectionKernel_cu_b2145a98_327112apply_kernelILi128ELi8EZNS1_29binary_op_intersection_kernelINS1_9RhsProjOpEN3c107complexIfEElEEvRNS_14TensorIteratorEllRKNS_6TensorEbEUliE_EEviT1_ --------------------------
	.section	.nv.info._ZN2at6native73_GLOBAL__N__c8866d80_35_SparseBinaryOpIntersectionKernel_cu_b2145a98_327112apply_kernelILi128ELi8EZNS1_29binary_op_intersection_kernelINS1_9RhsProjOpEN3c107complexIfEElEEvRNS_14TensorIteratorEllRKNS_6TensorEbEUliE_EEviT1_,"",@"SHT_CUDA_INFO"
	.sectionflags	@""
	.align	4


	//----- nvinfo : EIATTR_CUDA_API_VERSION
	.align		4
        /*0000*/ 	.byte	0x04, 0x37
        /*0002*/ 	.short	(.L_1043 - .L_1042)
.L_1042:
        /*0004*/ 	.word	0x00000082


	//----- nvinfo : EIATTR_KPARAM_INFO
	.align		4
.L_1043:
        /*0008*/ 	.byte	0x04, 0x17
        /*000a*/ 	.short	(.L_1045 - .L_1044)
.L_1044:
        /*000c*/ 	.word	0x00000000
        /*0010*/ 	.short	0x0001
        /*0012*/ 	.short	0x0008
        /*0014*/ 	.byte	0x00, 0xf0, 0x81, 0x0f


	//----- nvinfo : EIATTR_KPARAM_INFO
	.align		4
.L_1045:
        /*0018*/ 	.byte	0x04, 0x17
        /*001a*/ 	.short	(.L_1047 - .L_1046)
.L_1046:
        /*001c*/ 	.word	0x00000000
        /*0020*/ 	.short	0x0000
        /*0022*/ 	.short	0x0000
        /*0024*/ 	.byte	0x00, 0xf0, 0x11, 0x00


	//----- nvinfo : EIATTR_SPARSE_MMA_MASK
	.align		4
.L_1047:
        /*0028*/ 	.byte	0x03, 0x50
        /*002a*/ 	.short	0x0000


	//----- nvinfo : EIATTR_MAXREG_COUNT
	.align		4
        /*002c*/ 	.byte	0x03, 0x1b
        /*002e*/ 	.short	0x0040


	//----- nvinfo : EIATTR_MERCURY_ISA_VERSION
	.align		4
        /*0030*/ 	.byte	0x03, 0x5f
        /*0032*/ 	.short	0x0101


	//----- nvinfo : EIATTR_VRC_CTA_INIT_COUNT
	.align		4
        /*0034*/ 	.byte	0x02, 0x4a
	.zero		1
	.zero		1


	//----- nvinfo : EIATTR_EXIT_INSTR_OFFSETS
	.align		4
        /*0038*/ 	.byte	0x04, 0x1c
        /*003a*/ 	.short	(.L_1049 - .L_1048)


	//   ....[0]....
.L_1048:
        /*003c*/ 	.word	0x0000aa40


	//   ....[1]....
        /*0040*/ 	.word	0x0000c230


	//   ....[2]....
        /*0044*/ 	.word	0x00022030


	//   ....[3]....
        /*0048*/ 	.word	0x00025210


	//----- nvinfo : EIATTR_MAX_THREADS
	.align		4
.L_1049:
        /*004c*/ 	.byte	0x04, 0x05
        /*004e*/ 	.short	(.L_1051 - .L_1050)
.L_1050:
        /*0050*/ 	.word	0x00000080
        /*0054*/ 	.word	0x00000001
        /*0058*/ 	.word	0x00000001


	//----- nvinfo : EIATTR_CRS_STACK_SIZE
	.align		4
.L_1051:
        /*005c*/ 	.byte	0x04, 0x1e
        /*005e*/ 	.short	(.L_1053 - .L_1052)
.L_1052:
        /*0060*/ 	.word	0x00000000


	//----- nvinfo : EIATTR_CBANK_PARAM_SIZE
	.align		4
.L_1053:
        /*0064*/ 	.byte	0x03, 0x19
        /*0066*/ 	.short	0x03e8


	//----- nvinfo : EIATTR_PARAM_CBANK
	.align		4
        /*0068*/ 	.byte	0x04, 0x0a
        /*006a*/ 	.short	(.L_1055 - .L_1054)
	.align		4
.L_1054:
        /*006c*/ 	.word	index@(.nv.constant0._ZN2at6native73_GLOBAL__N__c8866d80_35_SparseBinaryOpIntersectionKernel_cu_b2145a98_327112apply_kernelILi128ELi8EZNS1_29binary_op_intersection_kernelINS1_9RhsProjOpEN3c107complexIfEElEEvRNS_14TensorIteratorEllRKNS_6TensorEbEUliE_EEviT1_)
        /*0070*/ 	.short	0x0380
        /*0072*/ 	.short	0x03e8


	//----- nvinfo : EIATTR_SW_WAR
	.align		4
.L_1055:
        /*0074*/ 	.byte	0x04, 0x36
        /*0076*/ 	.short	(.L_1057 - .L_1056)
.L_1056:
        /*0078*/ 	.word	0x00000008
.L_1057:


//--------------------- .nv.info._ZN2at6native73_GLOBAL__N__c8866d80_35_SparseBinaryOpIntersectionKernel_cu_b2145a98_327112apply_kernelILi128ELi8EZNS1_29binary_op_intersection_kernelINS1_9RhsProjOpEN3c107complexIdEElEEvRNS_14TensorIteratorEllRKNS_6TensorEbEUliE_EEviT1_ --------------------------
	.section	.nv.info._ZN2at6native73_GLOBAL__N__c8866d80_35_SparseBinaryOpIntersectionKernel_cu_b2145a98_327112apply_kernelILi128ELi8EZNS1_29binary_op_intersection_kernelINS1_9RhsProjOpEN3c107complexIdEElEEvRNS_14TensorIteratorEllRKNS_6TensorEbEUliE_EEviT1_,"",@"SHT_CUDA_INFO"
	.sectionflags	@""
	.align	4


	//----- nvinfo : EIATTR_CUDA_API_VERSION
	.align		4
        /*0000*/ 	.byte	0x04, 0x37
        /*0002*/ 	.short	(.L_1059 - .L_1058)
.L_1058:
        /*0004*/ 	.word	0x00000082


	//----- nvinfo : EIATTR_KPARAM_INFO
	.align		4
.L_1059:
        /*0008*/ 	.byte	0x04, 0x17
        /*000a*/ 	.short	(.L_1061 - .L_1060)
.L_1060:
        /*000c*/ 	.word	0x00000000
        /*0010*/ 	.short	0x0001
        /*0012*/ 	.short	0x0008
        /*0014*/ 	.byte	0x00, 0xf0, 0x81, 0x0f


	//----- nvinfo : EIATTR_KPARAM_INFO
	.align		4
.L_1061:
        /*0018*/ 	.byte	0x04, 0x17
        /*001a*/ 	.short	(.L_1063 - .L_1062)
.L_1062:
        /*001c*/ 	.word	0x00000000
        /*0020*/ 	.short	0x0000
        /*0022*/ 	.short	0x0000
        /*0024*/ 	.byte	0x00, 0xf0, 0x11, 0x00


	//----- nvinfo : EIATTR_SPARSE_MMA_MASK
	.align		4
.L_1063:
        /*0028*/ 	.byte	0x03, 0x50
        /*002a*/ 	.short	0x0000


	//----- nvinfo : EIATTR_MAXREG_COUNT
	.align		4
        /*002c*/ 	.byte	0x03, 0x1b
        /*002e*/ 	.short	0x0040


	//----- nvinfo : EIATTR_MERCURY_ISA_VERSION
	.align		4
        /*0030*/ 	.byte	0x03, 0x5f
        /*0032*/ 	.short	0x0101


	//----- nvinfo : EIATTR_VRC_CTA_INIT_COUNT
	.align		4
        /*0034*/ 	.byte	0x02, 0x4a
	.zero		1
	.zero		1


	//----- nvinfo : EIATTR_EXIT_INSTR_OFFSETS
	.align		4
        /*0038*/ 	.byte	0x04, 0x1c
        /*003a*/ 	.short	(.L_1065 - .L_1064)


	//   ....[0]....
.L_1064:
        /*003c*/ 	.word	0x0000aa90


	//   ....[1]....
        /*0040*/ 	.word	0x0000c290


	//   ....[2]....
        /*0044*/ 	.word	0x000220f0


	//   ....[3]....
        /*0048*/ 	.word	0x000252b0


	//----- nvinfo : EIATTR_MAX_THREADS
	.align		4
.L_1065:
        /*004c*/ 	.byte	0x04, 0x05
        /*004e*/ 	.short	(.L_1067 - .L_1066)
.L_1066:
        /*0050*/ 	.word	0x00000080
        /*0054*/ 	.word	0x00000001
        /*0058*/ 	.word	0x00000001


	//----- nvinfo : EIATTR_CRS_STACK_SIZE
	.align		4
.L_1067:
        /*005c*/ 	.byte	0x04, 0x1e
        /*005e*/ 	.short	(.L_1069 - .L_1068)
.L_1068:
        /*0060*/ 	.word	0x00000000


	//----- nvinfo : EIATTR_CBANK_PARAM_SIZE
	.align		4
.L_1069:
        /*0064*/ 	.byte	0x03, 0x19
        /*0066*/ 	.short	0x03e8


	//----- nvinfo : EIATTR_PARAM_CBANK
	.align		4
        /*0068*/ 	.byte	0x04, 0x0a
        /*006a*/ 	.short	(.L_1071 - .L_1070)
	.align		4
.L_1070:
        /*006c*/ 	.word	index@(.nv.constant0._ZN2at6native73_GLOBAL__N__c8866d80_35_SparseBinaryOpIntersectionKernel_cu_b2145a98_327112apply_kernelILi128ELi8EZNS1_29binary_op_intersection_kernelINS1_9RhsProjOpEN3c107complexIdEElEEvRNS_14TensorIteratorEllRKNS_6TensorEbEUliE_EEviT1_)
        /*0070*/ 	.short	0x0380
        /*0072*/ 	.short	0x03e8


	//----- nvinfo : EIATTR_SW_WAR
	.align		4
.L_1071:
        /*0074*/ 	.byte	0x04, 0x36
        /*0076*/ 	.short	(.L_1073 - .L_1072)
.L_1072:
        /*0078*/ 	.word	0x00000008
.L_1073:


//--------------------- .nv.info._ZN2at6native73_GLOBAL__N__c8866d80_35_SparseBinaryOpIntersectionKernel_cu_b2145a98_327112apply_kernelILi128ELi8EZNS1_29binary_op_intersection_kernelINS1_9RhsProjOpEflEEvRNS_14TensorIteratorEllRKNS_6TensorEbEUliE_EEviT1_ --------------------------
	.section	.nv.info._ZN2at6native73_GLOBAL__N__c8866d80_35_SparseBinaryOpIntersectionKernel_cu_b2145a98_327112apply_kernelILi128ELi8EZNS1_29binary_op_intersection_kernelINS1_9RhsProjOpEflEEvRNS_14TensorIteratorEllRKNS_6TensorEbEUliE_EEviT1_,"",@"SHT_CUDA_INFO"
	.sectionflags	@""
	.align	4


	//----- nvinfo : EIATTR_CUDA_API_VERSION
	.align		4
        /*0000*/ 	.byte	0x04, 0x37
        /*0002*/ 	.short	(.L_1075 - .L_1074)
.L_1074:
        /*0004*/ 	.word	0x00000082


	//----- nvinfo : EIATTR_KPARAM_INFO
	.align		4
.L_1075:
        /*0008*/ 	.byte	0x04, 0x17
        /*000a*/ 	.short	(.L_1077 - .L_1076)
.L_1076:
        /*000c*/ 	.word	0x00000000
        /*0010*/ 	.short	0x0001
        /*0012*/ 	.short	0x0008
        /*0014*/ 	.byte	0x00, 0xf0, 0x81, 0x0f


	//----- nvinfo : EIATTR_KPARAM_INFO
	.align		4
.L_1077:
        /*0018*/ 	.byte	0x04, 0x17
        /*001a*/ 	.short	(.L_1079 - .L_1078)
.L_1078:
        /*001c*/ 	.word	0x00000000
        /*0020*/ 	.short	0x0000
        /*0022*/ 	.short	0x0000
        /*0024*/ 	.byte	0x00, 0xf0, 0x11, 0x00


	//----- nvinfo : EIATTR_SPARSE_MMA_MASK
	.align		4
.L_1079:
        /*0028*/ 	.byte	0x03, 0x50
        /*002a*/ 	.short	0x0000


	//----- nvinfo : EIATTR_MAXREG_COUNT
	.align		4
        /*002c*/ 	.byte	0x03, 0x1b
        /*002e*/ 	.short	0x0040


	//----- nvinfo : EIATTR_MERCURY_ISA_VERSION
	.align		4
        /*0030*/ 	.byte	0x03, 0x5f
        /*0032*/ 	.short	0x0101


	//----- nvinfo : EIATTR_VRC_CTA_INIT_COUNT
	.align		4
        /*0034*/ 	.byte	0x02, 0x4a
	.zero		1
	.zero		1


	//----- nvinfo : EIATTR_EXIT_INSTR_OFFSETS
	.align		4
        /*0038*/ 	.byte	0x04, 0x1c
        /*003a*/ 	.short	(.L_1081 - .L_1080)


	//   ....[0]....
.L_1080:
        /*003c*/ 	.word	0x00009cb0


	//   ....[1]....
        /*0040*/ 	.word	0x0000b280


	//   ....[2]....
        /*0044*/ 	.word	0x000202e0


	//   ....[3]....
        /*0048*/ 	.word	0x00023290


	//----- nvinfo : EIATTR_MAX_THREADS
	.align		4
.L_1081:
        /*004c*/ 	.byte	0x04, 0x05
        /*004e*/ 	.short	(.L_1083 - .L_1082)
.L_1082:
        /*0050*/ 	.word	0x00000080
        /*0054*/ 	.word	0x00000001
        /*0058*/ 	.word	0x00000001


	//----- nvinfo : EIATTR_CRS_STACK_SIZE
	.align		4
.L_1083:
        /*005c*/ 	.byte	0x04, 0x1e
        /*005e*/ 	.short	(.L_1085 - .L_1084)
.L_1084:
        /*0060*/ 	.word	0x00000000


	//----- nvinfo : EIATTR_CBANK_PARAM_SIZE
	.align		4
.L_1085:
        /*0064*/ 	.byte	0x03, 0x19
        /*0066*/ 	.short	0x03e8


	//----- nvinfo : EIATTR_PARAM_CBANK
	.align		4
        /*0068*/ 	.byte	0x04, 0x0a
        /*006a*/ 	.short	(.L_1087 - .L_1086)
	.align		4
.L_1086:
        /*006c*/ 	.word	index@(.nv.constant0._ZN2at6native73_GLOBAL__N__c8866d80_35_SparseBinaryOpIntersectionKernel_cu_b2145a98_327112apply_kernelILi128ELi8EZNS1_29binary_op_intersection_kernelINS1_9RhsProjOpEflEEvRNS_14TensorIteratorEllRKNS_6TensorEbEUliE_EEviT1_)
        /*0070*/ 	.short	0x0380
        /*0072*/ 	.short	0x03e8


	//----- nvinfo : EIATTR_SW_WAR
	.align		4
.L_1087:
        /*0074*/ 	.byte	0x04, 0x36
        /*0076*/ 	.short	(.L_1089 - .L_1088)
.L_1088:
        /*0078*/ 	.word	0x00000008
.L_1089:


//--------------------- .nv.info._ZN2at6native73_GLOBAL__N__c8866d80_35_SparseBinaryOpIntersectionKernel_cu_b2145a98_327112apply_kernelILi128ELi8EZNS1_29binary_op_intersection_kernelINS1_9RhsProjOpEdlEEvRNS_14TensorIteratorEllRKNS_6TensorEbEUliE_EEviT1_ --------------------------
	.section	.nv.info._ZN2at6native73_GLOBAL__N__c8866d80_35_SparseBinaryOpIntersectionKernel_cu_b2145a98_327112apply_kernelILi128ELi8EZNS1_29binary_op_intersection_kernelINS1_9RhsProjOpEdlEEvRNS_14TensorIteratorEllRKNS_6TensorEbEUliE_EEviT1_,"",@"SHT_CUDA_INFO"
	.sectionflags	@""
	.align	4


	//----- nvinfo : EIATTR_CUDA_API_VERSION
	.align		4
        /*0000*/ 	.byte	0x04, 0x37
        /*0002*/ 	.short	(.L_1091 - .L_1090)
.L_1090:
        /*0004*/ 	.word	0x00000082


	//----- nvinfo : EIATTR_KPARAM_INFO
	.align		4
.L_1091:
        /*0008*/ 	.byte	0x04, 0x17
        /*000a*/ 	.short	(.L_1093 - .L_1092)
.L_1092:
        /*000c*/ 	.word	0x00000000
        /*0010*/ 	.short	0x0001
        /*0012*/ 	.short	0x0008
        /*0014*/ 	.byte	0x00, 0xf0, 0x81, 0x0f


	//----- nvinfo : EIATTR_KPARAM_INFO
	.align		4
.L_1093:
        /*0018*/ 	.byte	0x04, 0x17
        /*001a*/ 	.short	(.L_1095 - .L_1094)
.L_1094:
        /*001c*/ 	.word	0x00000000
        /*0020*/ 	.short	0x0000
        /*0022*/ 	.short	0x0000
        /*0024*/ 	.byte	0x00, 0xf0, 0x11, 0x00


	//----- nvinfo : EIATTR_SPARSE_MMA_MASK
	.align		4
.L_1095:
        /*0028*/ 	.byte	0x03, 0x50
        /*002a*/ 	.short	0x0000


	//----- nvinfo : EIATTR_MAXREG_COUNT
	.align		4
        /*002c*/ 	.byte	0x03, 0x1b
        /*002e*/ 	.short	0x0040


	//----- nvinfo : EIATTR_MERCURY_ISA_VERSION
	.align		4
        /*0030*/ 	.byte	0x03, 0x5f
        /*0032*/ 	.short	0x0101


	//----- nvinfo : EIATTR_VRC_CTA_INIT_COUNT
	.align		4
        /*0034*/ 	.byte	0x02, 0x4a
	.zero		1
	.zero		1


	//----- nvinfo : EIATTR_EXIT_INSTR_OFFSETS
	.align		4
        /*0038*/ 	.byte	0x04, 0x1c
        /*003a*/ 	.short	(.L_1097 - .L_1096)


	//   ....[0]....
.L_1096:
        /*003c*/ 	.word	0x00009b80


	//   ....[1]....
        /*0040*/ 	.word	0x0000b150


	//   ....[2]....
        /*0044*/ 	.word	0x00020060


	//   ....[3]....
        /*0048*/ 	.word	0x00022ff0


	//----- nvinfo : EIATTR_MAX_THREADS
	.align		4
.L_1097:
        /*004c*/ 	.byte	0x04, 0x05
        /*004e*/ 	.short	(.L_1099 - .L_1098)
.L_1098:
        /*0050*/ 	.word	0x00000080
        /*0054*/ 	.word	0x00000001
        /*0058*/ 	.word	0x00000001


	//----- nvinfo : EIATTR_CRS_STACK_SIZE
	.align		4
.L_1099:
        /*005c*/ 	.byte	0x04, 0x1e
        /*005e*/ 	.short	(.L_1101 - .L_1100)
.L_1100:
        /*0060*/ 	.word	0x00000000


	//----- nvinfo : EIATTR_CBANK_PARAM_SIZE
	.align		4
.L_1101:
        /*0064*/ 	.byte	0x03, 0x19
        /*0066*/ 	.short	0x03e8


	//----- nvinfo : EIATTR_PARAM_CBANK
	.align		4
        /*0068*/ 	.byte	0x04, 0x0a
        /*006a*/ 	.short	(.L_1103 - .L_1102)
	.align		4
.L_1102:
        /*006c*/ 	.word	index@(.nv.constant0._ZN2at6native73_GLOBAL__N__c8866d80_35_SparseBinaryOpIntersectionKernel_cu_b2145a98_327112apply_kernelILi128ELi8EZNS1_29binary_op_intersection_kernelINS1_9RhsProjOpEdlEEvRNS_14TensorIteratorEllRKNS_6TensorEbEUliE_EEviT1_)
        /*0070*/ 	.short	0x0380
        /*0072*/ 	.short	0x03e8


	//----- nvinfo : EIATTR_SW_WAR
	.align		4
.L_1103:
        /*0074*/ 	.byte	0x04, 0x36
        /*0076*/ 	.short	(.L_1105 - .L_1104)
.L_1104:
        /*0078*/ 	.word	0x00000008
.L_1105:


//--------------------- .nv.info._ZN2at6native73_GLOBAL__N__c8866d80_35_SparseBinaryOpIntersectionKernel_cu_b2145a98_327112apply_kernelILi128ELi8EZNS1_29binary_op_intersection_kernelINS1_9RhsProjOpEslEEvRNS_14TensorIteratorEllRKNS_6TensorEbEUliE_EEviT1_ --------------------------
	.section	.nv.info._ZN2at6native73_GLOBAL__N__c8866d80_35_SparseBinaryOpIntersectionKernel_cu_b2145a98_327112apply_kernelILi128ELi8EZNS1_29binary_op_intersection_kernelINS1_9RhsProjOpEslEEvRNS_14TensorIteratorEllRKNS_6TensorEbEUliE_EEviT1_,"",@"SHT_CUDA_INFO"
	.sectionflags	@""
	.align	4


	//----- nvinfo : EIATTR_CUDA_API_VERSION
	.align		4
        /*0000*/ 	.byte	0x04, 0x37
        /*0002*/ 	.short	(.L_1107 - .L_1106)
.L_1106:
        /*0004*/ 	.word	0x00000082


	//----- nvinfo : EIATTR_KPARAM_INFO
	.align		4
.L_1107:
        /*0008*/ 	.byte	0x04, 0x17
        /*000a*/ 	.short	(.L_1109 - .L_1108)
.L_1108:
        /*000c*/ 	.word	0x00000000
        /*0010*/ 	.short	0x0001
        /*0012*/ 	.short	0x0008
        /*0014*/ 	.byte	0x00, 0xf0, 0x81, 0x0f


	//----- nvinfo : EIATTR_KPARAM_INFO
	.align		4
.L_1109:
        /*0018*/ 	.byte	0x04, 0x17
        /*001a*/ 	.short	(.L_1111 - .L_1110)
.L_1110:
        /*001c*/ 	.word	0x00000000
        /*0020*/ 	.short	0x0000
        /*0022*/ 	.short	0x0000
        /*0024*/ 	.byte	0x00, 0xf0, 0x11, 0x00


	//----- nvinfo : EIATTR_SPARSE_MMA_MASK
	.align		4
.L_1111:
        /*0028*/ 	.byte	0x03, 0x50
        /*002a*/ 	.short	0x0000


	//----- nvinfo : EIATTR_MAXREG_COUNT
	.align		4
        /*002c*/ 	.byte	0x03, 0x1b
        /*002e*/ 	.short	0x0040


	//----- nvinfo : EIATTR_MERCURY_ISA_VERSION
	.align		4
        /*0030*/ 	.byte	0x03, 0x5f
        /*0032*/ 	.short	0x0101


	//----- nvinfo : EIATTR_VRC_CTA_INIT_COUNT
	.align		4
        /*0034*/ 	.byte	0x02, 0x4a
	.zero		1
	.zero		1


	//----- nvinfo : EIATTR_EXIT_INSTR_OFFSETS
	.align		4
        /*0038*/ 	.byte	0x04, 0x1c
        /*003a*/ 	.short	(.L_1113 - .L_1112)


	//   ....[0]....
.L_1112:
        /*003c*/ 	.word	0x000096e0


	//   ....[1]....
        /*0040*/ 	.word	0x0000ac00


	//   ....[2]....
        /*0044*/ 	.word	0x0001f5d0


	//   ....[3]....
        /*0048*/ 	.word	0x000224c0


	//----- nvinfo : EIATTR_MAX_THREADS
	.align		4
.L_1113:
        /*004c*/ 	.byte	0x04, 0x05
        /*004e*/ 	.short	(.L_1115 - .L_1114)
.L_1114:
        /*0050*/ 	.word	0x00000080
        /*0054*/ 	.word	0x00000001
        /*0058*/ 	.word	0x00000001


	//----- nvinfo : EIATTR_CRS_STACK_SIZE
	.align		4
.L_1115:
        /*005c*/ 	.byte	0x04, 0x1e
        /*005e*/ 	.short	(.L_1117 - .L_1116)
.L_1116:
        /*0060*/ 	.word	0x00000000


	//----- nvinfo : EIATTR_CBANK_PARAM_SIZE
	.align		4
.L_1117:
        /*0064*/ 	.byte	0x03, 0x19
        /*0066*/ 	.short	0x03e8


	//----- nvinfo : EIATTR_PARAM_CBANK
	.align		4
        /*0068*/ 	.byte	0x04, 0x0a
        /*006a*/ 	.short	(.L_1119 - .L_1118)
	.align		4
.L_1118:
        /*006c*/ 	.word	index@(.nv.constant0._ZN2at6native73_GLOBAL__N__c8866d80_35_SparseBinaryOpIntersectionKernel_cu_b2145a98_327112apply_kernelILi128ELi8EZNS1_29binary_op_intersection_kernelINS1_9RhsProjOpEslEEvRNS_14TensorIteratorEllRKNS_6TensorEbEUliE_EEviT1_)
        /*0070*/ 	.short	0x0380
        /*0072*/ 	.short	0x03e8


	//----- nvinfo : EIATTR_SW_WAR
	.align		4
.L_1119:
        /*0074*/ 	.byte	0x04, 0x36
        /*0076*/ 	.short	(.L_1121 - .L_1120)
.L_1120:
        /*0078*/ 	.word	0x00000008
.L_1121:


//--------------------- .nv.info._ZN2at6native73_GLOBAL__N__c8866d80_35_SparseBinaryOpIntersectionKernel_cu_b2145a98_327112apply_kernelILi128ELi8EZNS1_29binary_op_intersection_kernelINS1_9RhsProjOpEllEEvRNS_14TensorIteratorEllRKNS_6TensorEbEUliE_EEviT1_ --------------------------
	.section	.nv.info._ZN2at6native73_GLOBAL__N__c8866d80_35_SparseBinaryOpIntersectionKernel_cu_b2145a98_327112apply_kernelILi128ELi8EZNS1_29binary_op_intersection_kernelINS1_9RhsProjOpEllEEvRNS_14TensorIteratorEllRKNS_6TensorEbEUliE_EEviT1_,"",@"SHT_CUDA_INFO"
	.sectionflags	@""
	.align	4


	//----- nvinfo : EIATTR_CUDA_API_VERSION
	.align		4
        /*0000*/ 	.byte	0x04, 0x37
        /*0002*/ 	.short	(.L_1123 - .L_1122)
.L_1122:
        /*0004*/ 	.word	0x00000082


	//----- nvinfo : EIATTR_KPARAM_INFO
	.align		4
.L_1123:
        /*0008*/ 	.byte	0x04, 0x17
        /*000a*/ 	.short	(.L_1125 - .L_1124)
.L_1124:
        /*000c*/ 	.word	0x00000000
        /*0010*/ 	.short	0x0001
        /*0012*/ 	.short	0x0008
        /*0014*/ 	.byte	0x00, 0xf0, 0x81, 0x0f


	//----- nvinfo : EIATTR_KPARAM_INFO
	.align		4
.L_1125:
        /*0018*/ 	.byte	0x04, 0x17
        /*001a*/ 	.short	(.L_1127 - .L_1126)
.L_1126:
        /*001c*/ 	.word	0x00000000
        /*0020*/ 	.short	0x0000
        /*0022*/ 	.short	0x0000
        /*0024*/ 	.byte	0x00, 0xf0, 0x11, 0x00


	//----- nvinfo : EIATTR_SPARSE_MMA_MASK
	.align		4
.L_1127:
        /*0028*/ 	.byte	0x03, 0x50
        /*002a*/ 	.short	0x0000


	//----- nvinfo : EIATTR_MAXREG_COUNT
	.align		4
        /*002c*/ 	.byte	0x03, 0x1b
        /*002e*/ 	.short	0x0040


	//----- nvinfo : EIATTR_MERCURY_ISA_VERSION
	.align		4
        /*0030*/ 	.byte	0x03, 0x5f
        /*0032*/ 	.short	0x0101


	//----- nvinfo : EIATTR_VRC_CTA_INIT_COUNT
	.align		4
        /*0034*/ 	.byte	0x02, 0x4a
	.zero		1
	.zero		1


	//----- nvinfo : EIATTR_EXIT_INSTR_OFFSETS
	.align		4
        /*0038*/ 	.byte	0x04, 0x1c
        /*003a*/ 	.short	(.L_1129 - .L_1128)


	//   ....[0]....
.L_1128:
        /*003c*/ 	.word	0x00009e70


	//   ....[1]....
        /*0040*/ 	.word	0x0000b4b0


	//   ....[2]....
        /*0044*/ 	.word	0x000206d0


	//   ....[3]....
        /*0048*/ 	.word	0x000236b0


	//----- nvinfo : EIATTR_MAX_THREADS
	.align		4
.L_1129:
        /*004c*/ 	.byte	0x04, 0x05
        /*004e*/ 	.short	(.L_1131 - .L_1130)
.L_1130:
        /*0050*/ 	.word	0x00000080
        /*0054*/ 	.word	0x00000001
        /*0058*/ 	.word	0x00000001


	//----- nvinfo : EIATTR_CRS_STACK_SIZE
	.align		4
.L_1131:
        /*005c*/ 	.byte	0x04, 0x1e
        /*005e*/ 	.short	(.L_1133 - .L_1132)
.L_1132:
        /*0060*/ 	.word	0x00000000


	//----- nvinfo : EIATTR_CBANK_PARAM_SIZE
	.align		4
.L_1133:
        /*0064*/ 	.byte	0x03, 0x19
        /*0066*/ 	.short	0x03e8


	//----- nvinfo : EIATTR_PARAM_CBANK
	.align		4
        /*0068*/ 	.byte	0x04, 0x0a
        /*006a*/ 	.short	(.L_1135 - .L_1134)
	.align		4
.L_1134:
        /*006c*/ 	.word	index@(.nv.constant0._ZN2at6native73_GLOBAL__N__c8866d80_35_SparseBinaryOpIntersectionKernel_cu_b2145a98_327112apply_kernelILi128ELi8EZNS1_29binary_op_intersection_kernelINS1_9RhsProjOpEllEEvRNS_14TensorIteratorEllRKNS_6TensorEbEUliE_EEviT1_)
        /*0070*/ 	.short	0x0380
        /*0072*/ 	.short	0x03e8


	//----- nvinfo : EIATTR_SW_WAR
	.align		4
.L_1135:
        /*0074*/ 	.byte	0x04, 0x36
        /*0076*/ 	.short	(.L_1137 - .L_1136)
.L_1136:
        /*0078*/ 	.word	0x00000008
.L_1137:


//--------------------- .nv.info._ZN2at6native73_GLOBAL__N__c8866d80_35_SparseBinaryOpIntersectionKernel_cu_b2145a98_327112apply_kernelILi128ELi8EZNS1_29binary_op_intersection_kernelINS1_9RhsProjOpEilEEvRNS_14TensorIteratorEllRKNS_6TensorEbEUliE_EEviT1_ --------------------------
	.section	.nv.info._ZN2at6native73_GLOBAL__N__c8866d80_35_SparseBinaryOpIntersectionKernel_cu_b2145a98_327112apply_kernelILi128ELi8EZNS1_29binary_op_intersection_kernelINS1_9RhsProjOpEilEEvRNS_14TensorIteratorEllRKNS_6TensorEbEUliE_EEviT1_,"",@"SHT_CUDA_INFO"
	.sectionflags	@""
	.align	4


	//----- nvinfo : EIATTR_CUDA_API_VERSION
	.align		4
        /*0000*/ 	.byte	0x04, 0x37
        /*0002*/ 	.short	(.L_1139 - .L_1138)
.L_1138:
        /*0004*/ 	.word	0x00000082


	//----- nvinfo : EIATTR_KPARAM_INFO
	.align		4
.L_1139:
        /*0008*/ 	.byte	0x04, 0x17
        /*000a*/ 	.short	(.L_1141 - .L_1140)
.L_1140:
        /*000c*/ 	.word	0x00000000
        /*0010*/ 	.short	0x0001
        /*0012*/ 	.short	0x0008
        /*0014*/ 	.byte	0x00, 0xf0, 0x81, 0x0f


	//----- nvinfo : EIATTR_KPARAM_INFO
	.align		4
.L_1141:
        /*0018*/ 	.byte	0x04, 0x17
        /*001a*/ 	.short	(.L_1143 - .L_1142)
.L_1142:
        /*001c*/ 	.word	0x00000000
        /*0020*/ 	.short	0x0000
        /*0022*/ 	.short	0x0000
        /*0024*/ 	.byte	0x00, 0xf0, 0x11, 0x00


	//----- nvinfo : EIATTR_SPARSE_MMA_MASK
	.align		4
.L_1143:
        /*0028*/ 	.byte	0x03, 0x50
        /*002a*/ 	.short	0x0000


	//----- nvinfo : EIATTR_MAXREG_COUNT
	.align		4
        /*002c*/ 	.byte	0x03, 0x1b
        /*002e*/ 	.short	0x0040


	//----- nvinfo : EIATTR_MERCURY_ISA_VERSION
	.align		4
        /*0030*/ 	.byte	0x03, 0x5f
        /*0032*/ 	.short	0x0101


	//----- nvinfo : EIATTR_VRC_CTA_INIT_COUNT
	.align		4
        /*0034*/ 	.byte	0x02, 0x4a
	.zero		1
	.zero		1


	//----- nvinfo : EIATTR_EXIT_INSTR_OFFSETS
	.align		4
        /*0038*/ 	.byte	0x04, 0x1c
        /*003a*/ 	.short	(.L_1145 - .L_1144)


	//   ....[0]....
.L_1144:
        /*003c*/ 	.word	0x00009680


	//   ....[1]....
        /*0040*/ 	.word	0x0000aba0


	//   ....[2]....
        /*0044*/ 	.word	0x0001f570


	//   ....[3]....
        /*0048*/ 	.word	0x00022460


	//----- nvinfo : EIATTR_MAX_THREADS
	.align		4
.L_1145:
        /*004c*/ 	.byte	0x04, 0x05
        /*004e*/ 	.short	(.L_1147 - .L_1146)
.L_1146:
        /*0050*/ 	.word	0x00000080
        /*0054*/ 	.word	0x00000001
        /*0058*/ 	.word	0x00000001


	//----- nvinfo : EIATTR_CRS_STACK_SIZE
	.align		4
.L_1147:
        /*005c*/ 	.byte	0x04, 0x1e
        /*005e*/ 	.short	(.L_1149 - .L_1148)
.L_1148:
        /*0060*/ 	.word	0x00000000


	//----- nvinfo : EIATTR_CBANK_PARAM_SIZE
	.align		4
.L_1149:
        /*0064*/ 	.byte	0x03, 0x19
        /*0066*/ 	.short	0x03e8


	//----- nvinfo : EIATTR_PARAM_CBANK
	.align		4
        /*0068*/ 	.byte	0x04, 0x0a
        /*006a*/ 	.short	(.L_1151 - .L_1150)
	.align		4
.L_1150:
        /*006c*/ 	.word	index@(.nv.constant0._ZN2at6native73_GLOBAL__N__c8866d80_35_SparseBinaryOpIntersectionKernel_cu_b2145a98_327112apply_kernelILi128ELi8EZNS1_29binary_op_intersection_kernelINS1_9RhsProjOpEilEEvRNS_14TensorIteratorEllRKNS_6TensorEbEUliE_EEviT1_)
        /*0070*/ 	.short	0x0380
        /*0072*/ 	.short	0x03e8


	//----- nvinfo : EIATTR_SW_WAR
	.align		4
.L_1151:
        /*0074*/ 	.byte	0x04, 0x36
        /*0076*/ 	.short	(.L_1153 - .L_1152)
.L_1152:
        /*0078*/ 	.word	0x00000008
.L_1153:


//--------------------- .nv.info._ZN2at6native73_GLOBAL__N__c8866d80_35_SparseBinaryOpIntersectionKernel_cu_b2145a98_327112apply_kernelILi128ELi8EZNS1_29binary_op_intersection_kernelINS1_9RhsProjOpEalEEvRNS_14TensorIteratorEllRKNS_6TensorEbEUliE_EEviT1_ --------------------------
	.section	.nv.info._ZN2at6native73_GLOBAL__N__c8866d80_35_SparseBinaryOpIntersectionKernel_cu_b2145a98_327112apply_kernelILi128ELi8EZNS1_29binary_op_intersection_kernelINS1_9RhsProjOpEalEEvRNS_14TensorIteratorEllRKNS_6TensorEbEUliE_EEviT1_,"",@"SHT_CUDA_INFO"
	.sectionflags	@""
	.align	4


	//----- nvinfo : EIATTR_CUDA_API_VERSION
	.align		4
        /*0000*/ 	.byte	0x04, 0x37
        /*0002*/ 	.short	(.L_1155 - .L_1154)
.L_1154:
        /*0004*/ 	.word	0x00000082


	//----- nvinfo : EIATTR_KPARAM_INFO
	.align		4
.L_1155:
        /*0008*/ 	.byte	0x04, 0x17
        /*000a*/ 	.short	(.L_1157 - .L_1156)
.L_1156:
        /*000c*/ 	.word	0x00000000
        /*0010*/ 	.short	0x0001
        /*0012*/ 	.short	0x0008
        /*0014*/ 	.byte	0x00, 0xf0, 0x81, 0x0f


	//----- nvinfo : EIATTR_KPARAM_INFO
	.align		4
.L_1157:
        /*0018*/ 	.byte	0x04, 0x17
        /*001a*/ 	.short	(.L_1159 - .L_1158)
.L_1158:
        /*001c*/ 	.word	0x00000000
        /*0020*/ 	.short	0x0000
        /*0022*/ 	.short	0x0000
        /*0024*/ 	.byte	0x00, 0xf0, 0x11, 0x00


	//----- nvinfo : EIATTR_SPARSE_MMA_MASK
	.align		4
.L_1159:
        /*0028*/ 	.byte	0x03, 0x50
        /*002a*/ 	.short	0x0000


	//----- nvinfo : EIATTR_MAXREG_COUNT
	.align		4
        /*002c*/ 	.byte	0x03, 0x1b
        /*002e*/ 	.short	0x0040


	//----- nvinfo : EIATTR_MERCURY_ISA_VERSION
	.align		4
        /*0030*/ 	.byte	0x03, 0x5f
        /*0032*/ 	.short	0x0101


	//----- nvinfo : EIATTR_VRC_CTA_INIT_COUNT
	.align		4
        /*0034*/ 	.byte	0x02, 0x4a
	.zero		1
	.zero		1


	//----- nvinfo : EIATTR_EXIT_INSTR_OFFSETS
	.align		4
        /*0038*/ 	.byte	0x04, 0x1c
        /*003a*/ 	.short	(.L_1161 - .L_1160)


	//   ....[0]....
.L_1160:
        /*003c*/ 	.word	0x00007da0


	//   ....[1]....
        /*0040*/ 	.word	0x00008f90


	//   ....[2]....
        /*0044*/ 	.word	0x0001d030


	//   ....[3]....
        /*0048*/ 	.word	0x0001fdd0


	//----- nvinfo : EIATTR_MAX_THREADS
	.align		4
.L_1161:
        /*004c*/ 	.byte	0x04, 0x05
        /*004e*/ 	.short	(.L_1163 - .L_1162)
.L_1162:
        /*0050*/ 	.word	0x00000080
        /*0054*/ 	.word	0x00000001
        /*0058*/ 	.word	0x00000001


	//----- nvinfo : EIATTR_CRS_STACK_SIZE
	.align		4
.L_1163:
        /*005c*/ 	.byte	0x04, 0x1e
        /*005e*/ 	.short	(.L_1165 - .L_1164)
.L_1164:
        /*0060*/ 	.word	0x00000000


	//----- nvinfo : EIATTR_CBANK_PARAM_SIZE
	.align		4
.L_1165:
        /*0064*/ 	.byte	0x03, 0x19
        /*0066*/ 	.short	0x03e8


	//----- nvinfo : EIATTR_PARAM_CBANK
	.align		4
        /*0068*/ 	.byte	0x04, 0x0a
        /*006a*/ 	.short	(.L_1167 - .L_1166)
	.align		4
.L_1166:
        /*006c*/ 	.word	index@(.nv.constant0._ZN2at6native73_GLOBAL__N__c8866d80_35_SparseBinaryOpIntersectionKernel_cu_b2145a98_327112apply_kernelILi128ELi8EZNS1_29binary_op_intersection_kernelINS1_9RhsProjOpEalEEvRNS_14TensorIteratorEllRKNS_6TensorEbEUliE_EEviT1_)
        /*0070*/ 	.short	0x0380
        /*0072*/ 	.short	0x03e8


	//----- nvinfo : EIATTR_SW_WAR
	.align		4
.L_1167:
        /*0074*/ 	.byte	0x04, 0x36
        /*0076*/ 	.short	(.L_1169 - .L_1168)
.L_1168:
        /*0078*/ 	.word	0x00000008
.L_1169:


//--------------------- .nv.info._ZN2at6native73_GLOBAL__N__c8866d80_35_SparseBinaryOpIntersectionKernel_cu_b2145a98_327112apply_kernelILi128ELi8EZNS1_29binary_op_intersection_kernelINS1_9RhsProjOpEhlEEvRNS_14TensorIteratorEllRKNS_6TensorEbEUliE_EEviT1_ --------------------------
	.section	.nv.info._ZN2at6native73_GLOBAL__N__c8866d80_35_SparseBinaryOpIntersectionKernel_cu_b2145a98_327112apply_kernelILi128ELi8EZNS1_29binary_op_intersection_kernelINS1_9RhsProjOpEhlEEvRNS_14TensorIteratorEllRKNS_6TensorEbEUliE_EEviT1_,"",@"SHT_CUDA_INFO"
	.sectionflags	@""
	.align	4


	//----- nvinfo : EIATTR_CUDA_API_VERSION
	.align		4
        /*0000*/ 	.byte	0x04, 0x37
        /*0002*/ 	.short	(.L_1171 - .L_1170)
.L_1170:
        /*0004*/ 	.word	0x00000082


	//----- nvinfo : EIATTR_KPARAM_INFO
	.align		4
.L_1171:
        /*0008*/ 	.byte	0x04, 0x17
        /*000a*/ 	.short	(.L_1173 - .L_1172)
.L_1172:
        /*000c*/ 	.word	0x00000000
        /*0010*/ 	.short	0x0001
        /*0012*/ 	.short	0x0008
        /*0014*/ 	.byte	0x00, 0xf0, 0x81, 0x0f


	//----- nvinfo : EIATTR_KPARAM_INFO
	.align		4
.L_1173:
        /*0018*/ 	.byte	0x04, 0x17
        /*001a*/ 	.short	(.L_1175 - .L_1174)
.L_1174:
        /*001c*/ 	.word	0x00000000
        /*0020*/ 	.short	0x0000
        /*0022*/ 	.short	0x0000
        /*0024*/ 	.byte	0x00, 0xf0, 0x11, 0x00


	//----- nvinfo : EIATTR_SPARSE_MMA_MASK
	.align		4
.L_1175:
        /*0028*/ 	.byte	0x03, 0x50
        /*002a*/ 	.short	0x0000


	//----- nvinfo : EIATTR_MAXREG_COUNT
	.align		4
        /*002c*/ 	.byte	0x03, 0x1b
        /*002e*/ 	.short	0x0040


	//----- nvinfo : EIATTR_MERCURY_ISA_VERSION
	.align		4
        /*0030*/ 	.byte	0x03, 0x5f
        /*0032*/ 	.short	0x0101


	//----- nvinfo : EIATTR_VRC_CTA_INIT_COUNT
	.align		4
        /*0034*/ 	.byte	0x02, 0x4a
	.zero		1
	.zero		1


	//----- nvinfo : EIATTR_EXIT_INSTR_OFFSETS
	.align		4
        /*0038*/ 	.byte	0x04, 0x1c
        /*003a*/ 	.short	(.L_1177 - .L_1176)


	//   ....[0]....
.L_1176:
        /*003c*/ 	.word	0x00007da0


	//   ....[1]....
        /*0040*/ 	.word	0x00008f90


	//   ....[2]....
        /*0044*/ 	.word	0x0001d030


	//   ....[3]....
        /*0048*/ 	.word	0x0001fdd0


	//----- nvinfo : EIATTR_MAX_THREADS
	.align		4
.L_1177:
        /*004c*/ 	.byte	0x04, 0x05
        /*004e*/ 	.short	(.L_1179 - .L_1178)
.L_1178:
        /*0050*/ 	.word	0x00000080
        /*0054*/ 	.word	0x00000001
        /*0058*/ 	.word	0x00000001


	//----- nvinfo : EIATTR_CRS_STACK_SIZE
	.align		4
.L_1179:
        /*005c*/ 	.byte	0x04, 0x1e
        /*005e*/ 	.short	(.L_1181 - .L_1180)
.L_1180:
        /*0060*/ 	.word	0x00000000


	//----- nvinfo : EIATTR_CBANK_PARAM_SIZE
	.align		4
.L_1181:
        /*0064*/ 	.byte	0x03, 0x19
        /*0066*/ 	.short	0x03e8


	//----- nvinfo : EIATTR_PARAM_CBANK
	.align		4
        /*0068*/ 	.byte	0x04, 0x0a
        /*006a*/ 	.short	(.L_1183 - .L_1182)
	.align		4
.L_1182:
        /*006c*/ 	.word	index@(.nv.constant0._ZN2at6native73_GLOBAL__N__c8866d80_35_SparseBinaryOpIntersectionKernel_cu_b2145a98_327112apply_kernelILi128ELi8EZNS1_29binary_op_intersection_kernelINS1_9RhsProjOpEhlEEvRNS_14TensorIteratorEllRKNS_6TensorEbEUliE_EEviT1_)
        /*0070*/ 	.short	0x0380
        /*0072*/ 	.short	0x03e8


	//----- nvinfo : EIATTR_SW_WAR
	.align		4
.L_1183:
        /*0074*/ 	.byte	0x04, 0x36
        /*0076*/ 	.short	(.L_1185 - .L_1184)
.L_1184:
        /*0078*/ 	.word	0x00000008
.L_1185:


//--------------------- .nv.info._ZN2at6native73_GLOBAL__N__c8866d80_35_SparseBinaryOpIntersectionKernel_cu_b2145a98_327112apply_kernelILi128ELi8EZNS1_29binary_op_intersection_kernelINS1_5MulOpEN3c107complexINS5_4HalfEEElEEvRNS_14TensorIteratorEllRKNS_6TensorEbEUliE_EEviT1_ --------------------------
	.section	.nv.info._ZN2at6native73_GLOBAL__N__c8866d80_35_SparseBinaryOpIntersectionKernel_cu_b2145a98_327112apply_kernelILi128ELi8EZNS1_29binary_op_intersection_kernelINS1_5MulOpEN3c107complexINS5_4HalfEEElEEvRNS_14TensorIteratorEllRKNS_6TensorEbEUliE_EEviT1_,"",@"SHT_CUDA_INFO"
	.sectionflags	@""
	.align	4


	//----- nvinfo : EIATTR_CUDA_API_VERSION
	.align		4
        /*0000*/ 	.byte	0x04, 0x37
        /*0002*/ 	.short	(.L_1187 - .L_1186)
.L_1186:
        /*0004*/ 	.word	0x00000082


	//----- nvinfo : EIATTR_KPARAM_INFO
	.align		4
.L_1187:
        /*0008*/ 	.byte	0x04, 0x17
        /*000a*/ 	.short	(.L_1189 - .L_1188)
.L_1188:
        /*000c*/ 	.word	0x00000000
        /*0010*/ 	.short	0x0001
        /*0012*/ 	.short	0x0008
        /*0014*/ 	.byte	0x00, 0xf0, 0x81, 0x0f


	//----- nvinfo : EIATTR_KPARAM_INFO
	.align		4
.L_1189:
        /*0018*/ 	.byte	0x04, 0x17
        /*001a*/ 	.short	(.L_1191 - .L_1190)
.L_1190:
        /*001c*/ 	.word	0x00000000
        /*0020*/ 	.short	0x0000
        /*0022*/ 	.short	0x0000
        /*0024*/ 	.byte	0x00, 0xf0, 0x11, 0x00


	//----- nvinfo : EIATTR_SPARSE_MMA_MASK
	.align		4
.L_1191:
        /*0028*/ 	.byte	0x03, 0x50
        /*002a*/ 	.short	0x0000


	//----- nvinfo : EIATTR_MAXREG_COUNT
	.align		4
        /*002c*/ 	.byte	0x03, 0x1b
        /*002e*/ 	.short	0x0040


	//----- nvinfo : EIATTR_MERCURY_ISA_VERSION
	.align		4
        /*0030*/ 	.byte	0x03, 0x5f
        /*0032*/ 	.short	0x0101


	//----- nvinfo : EIATTR_VRC_CTA_INIT_COUNT
	.align		4
        /*0034*/ 	.byte	0x02, 0x4a
	.zero		1
	.zero		1


	//----- nvinfo : EIATTR_EXIT_INSTR_OFFSETS
	.align		4
        /*0038*/ 	.byte	0x04, 0x1c
        /*003a*/ 	.short	(.L_1193 - .L_1192)


	//   ....[0]....
.L_1192:
        /*003c*/ 	.word	0x00009860


	//   ....[1]....
        /*0040*/ 	.word	0x0000adb0


	//   ....[2]....
        /*0044*/ 	.word	0x00020510


	//   ....[3]....
        /*0048*/ 	.word	0x000235e0


	//----- nvinfo : EIATTR_MAX_THREADS
	.align		4
.L_1193:
        /*004c*/ 	.byte	0x04, 0x05
        /*004e*/ 	.short	(.L_1195 - .L_1194)
.L_1194:
        /*0050*/ 	.word	0x00000080
        /*0054*/ 	.word	0x00000001
        /*0058*/ 	.word	0x00000001


	//----- nvinfo : EIATTR_CRS_STACK_SIZE
	.align		4
.L_1195:
        /*005c*/ 	.byte	0x04, 0x1e
        /*005e*/ 	.short	(.L_1197 - .L_1196)
.L_1196:
        /*0060*/ 	.word	0x00000000


	//----- nvinfo : EIATTR_CBANK_PARAM_SIZE
	.align		4
.L_1197:
        /*0064*/ 	.byte	0x03, 0x19
        /*0066*/ 	.short	0x03e8


	//----- nvinfo : EIATTR_PARAM_CBANK
	.align		4
        /*0068*/ 	.byte	0x04, 0x0a
        /*006a*/ 	.short	(.L_1199 - .L_1198)
	.align		4
.L_1198:
        /*006c*/ 	.word	index@(.nv.constant0._ZN2at6native73_GLOBAL__N__c8866d80_35_SparseBinaryOpIntersectionKernel_cu_b2145a98_327112apply_kernelILi128ELi8EZNS1_29binary_op_intersection_kernelINS1_5MulOpEN3c107complexINS5_4HalfEEElEEvRNS_14TensorIteratorEllRKNS_6TensorEbEUliE_EEviT1_)
        /*0070*/ 	.short	0x0380
        /*0072*/ 	.short	0x03e8


	//----- nvinfo : EIATTR_SW_WAR
	.align		4
.L_1199:
        /*0074*/ 	.byte	0x04, 0x36
        /*0076*/ 	.short	(.L_1201 - .L_1200)
.L_1200:
        /*0078*/ 	.word	0x00000008
.L_1201:


//--------------------- .nv.info._ZN2at6native73_GLOBAL__N__c8866d80_35_SparseBinaryOpIntersectionKernel_cu_b2145a98_327112apply_kernelILi128ELi8EZNS1_29binary_op_intersection_kernelINS1_5MulOpEN3c108BFloat16ElEEvRNS_14TensorIteratorEllRKNS_6TensorEbEUliE_EEviT1_ --------------------------
	.section	.nv.info._ZN2at6native73_GLOBAL__N__c8866d80_35_SparseBinaryOpIntersectionKernel_cu_b2145a98_327112apply_kernelILi128ELi8EZNS1_29binary_op_intersection_kernelINS1_5MulOpEN3c108BFloat16ElEEvRNS_14TensorIteratorEllRKNS_6TensorEbEUliE_EEviT1_,"",@"SHT_CUDA_INFO"
	.sectionflags	@""
	.align	4


	//----- nvinfo : EIATTR_CUDA_API_VERSION
	.align		4
        /*0000*/ 	.byte	0x04, 0x37
        /*0002*/ 	.short	(.L_1203 - .L_1202)
.L_1202:
        /*0004*/ 	.word	0x00000082


	//----- nvinfo : EIATTR_KPARAM_INFO
	.align		4
.L_1203:
        /*0008*/ 	.byte	0x04, 0x17
        /*000a*/ 	.short	(.L_1205 - .L_1204)
.L_1204:
        /*000c*/ 	.word	0x00000000
        /*0010*/ 	.short	0x0001
        /*0012*/ 	.short	0x0008
        /*0014*/ 	.byte	0x00, 0xf0, 0x81, 0x0f


	//----- nvinfo : EIATTR_KPARAM_INFO
	.align		4
.L_1205:
        /*0018*/ 	.byte	0x04, 0x17
        /*001a*/ 	.short	(.L_1207 - .L_1206)
.L_1206:
        /*001c*/ 	.word	0x00000000
        /*0020*/ 	.short	0x0000
        /*0022*/ 	.short	0x0000
        /*0024*/ 	.byte	0x00, 0xf0, 0x11, 0x00


	//----- nvinfo : EIATTR_SPARSE_MMA_MASK
	.align		4
.L_1207:
        /*0028*/ 	.byte	0x03, 0x50
        /*002a*/ 	.short	0x0000


	//----- nvinfo : EIATTR_MAXREG_COUNT
	.align		4
        /*002c*/ 	.byte	0x03, 0x1b
        /*002e*/ 	.short	0x0040


	//----- nvinfo : EIATTR_MERCURY_ISA_VERSION
	.align		4
        /*0030*/ 	.byte	0x03, 0x5f
        /*0032*/ 	.short	0x0101


	//----- nvinfo : EIATTR_VRC_CTA_INIT_COUNT
	.align		4
        /*0034*/ 	.byte	0x02, 0x4a
	.zero		1
	.zero		1


	//----- nvinfo : EIATTR_EXIT_INSTR_OFFSETS
	.align		4
        /*0038*/ 	.byte	0x04, 0x1c
        /*003a*/ 	.short	(.L_1209 - .L_1208)


	//   ....[0]....
.L_1208:
        /*003c*/ 	.word	0x0000af40


	//   ....[1]....
        /*0040*/ 	.word	0x0000c800


	//   ....[2]....
        /*0044*/ 	.word	0x00023700


	//   ....[3]....
        /*0048*/ 	.word	0x00026b80


	//----- nvinfo : EIATTR_MAX_THREADS
	.align		4
.L_1209:
        /*004c*/ 	.byte	0x04, 0x05
        /*004e*/ 	.short	(.L_1211 - .L_1210)
.L_1210:
        /*0050*/ 	.word	0x00000080
        /*0054*/ 	.word	0x00000001
        /*0058*/ 	.word	0x00000001


	//----- nvinfo : EIATTR_CRS_STACK_SIZE
	.align		4
.L_1211:
        /*005c*/ 	.byte	0x04, 0x1e
        /*005e*/ 	.short	(.L_1213 - .L_1212)
.L_1212:
        /*0060*/ 	.word	0x00000000


	//----- nvinfo : EIATTR_CBANK_PARAM_SIZE
	.align		4
.L_1213:
        /*0064*/ 	.byte	0x03, 0x19
        /*0066*/ 	.short	0x03e8


	//----- nvinfo : EIATTR_PARAM_CBANK
	.align		4
        /*0068*/ 	.byte	0x04, 0x0a
        /*006a*/ 	.short	(.L_1215 - .L_1214)
	.align		4
.L_1214:
        /*006c*/ 	.word	index@(.nv.constant0._ZN2at6native73_GLOBAL__N__c8866d80_35_SparseBinaryOpIntersectionKernel_cu_b2145a98_327112apply_kernelILi128ELi8EZNS1_29binary_op_intersection_kernelINS1_5MulOpEN3c108BFloat16ElEEvRNS_14TensorIteratorEllRKNS_6TensorEbEUliE_EEviT1_)
        /*0070*/ 	.short	0x0380
        /*0072*/ 	.short	0x03e8


	//----- nvinfo : EIATTR_SW_WAR
	.align		4
.L_1215:
        /*0074*/ 	.byte	0x04, 0x36
        /*0076*/ 	.short	(.L_1217 - .L_1216)
.L_1216:
        /*0078*/ 	.word	0x00000008
.L_1217:


//--------------------- .nv.info._ZN2at6native73_GLOBAL__N__c8866d80_35_SparseBinaryOpIntersectionKernel_cu_b2145a98_327112apply_kernelILi128ELi8EZNS1_29binary_op_intersection_kernelINS1_5MulOpEN3c104HalfElEEvRNS_14TensorIteratorEllRKNS_6TensorEbEUliE_EEviT1_ --------------------------
	.section	.nv.info._ZN2at6native73_GLOBAL__N__c8866d80_35_SparseBinaryOpIntersectionKernel_cu_b2145a98_327112apply_kernelILi128ELi8EZNS1_29binary_op_intersection_kernelINS1_5MulOpEN3c104HalfElEEvRNS_14TensorIteratorEllRKNS_6TensorEbEUliE_EEviT1_,"",@"SHT_CUDA_INFO"
	.sectionflags	@""
	.align	4


	//----- nvinfo : EIATTR_CUDA_API_VERSION
	.align		4
        /*0000*/ 	.byte	0x04, 0x37
        /*0002*/ 	.short	(.L_1219 - .L_1218)
.L_1218:
        /*0004*/ 	.word	0x00000082


	//----- nvinfo : EIATTR_KPARAM_INFO
	.align		4
.L_1219:
        /*0008*/ 	.byte	0x04, 0x17
        /*000a*/ 	.short	(.L_1221 - .L_1220)
.L_1220:
        /*000c*/ 	.word	0x00000000
        /*0010*/ 	.short	0x0001
        /*0012*/ 	.short	0x0008
        /*0014*/ 	.byte	0x00, 0xf0, 0x81, 0x0f


	//----- nvinfo : EIATTR_KPARAM_INFO
	.align		4
.L_1221:
        /*0018*/ 	.byte	0x04, 0x17
        /*001a*/ 	.short	(.L_1223 - .L_1222)
.L_1222:
        /*001c*/ 	.word	0x00000000
        /*0020*/ 	.short	0x0000
        /*0022*/ 	.short	0x0000
        /*0024*/ 	.byte	0x00, 0xf0, 0x11, 0x00


	//----- nvinfo : EIATTR_SPARSE_MMA_MASK
	.align		4
.L_1223:
        /*0028*/ 	.byte	0x03, 0x50
        /*002a*/ 	.short	0x0000


	//----- nvinfo : EIATTR_MAXREG_COUNT
	.align		4
        /*002c*/ 	.byte	0x03, 0x1b
        /*002e*/ 	.short	0x0040


	//----- nvinfo : EIATTR_MERCURY_ISA_VERSION
	.align		4
        /*0030*/ 	.byte	0x03, 0x5f
        /*0032*/ 	.short	0x0101


	//----- nvinfo : EIATTR_VRC_CTA_INIT_COUNT
	.align		4
        /*0034*/ 	.byte	0x02, 0x4a
	.zero		1
	.zero		1


	//----- nvinfo : EIATTR_EXIT_INSTR_OFFSETS
	.align		4
        /*0038*/ 	.byte	0x04, 0x1c
        /*003a*/ 	.short	(.L_1225 - .L_1224)


	//   ....[0]....
.L_1224:
        /*003c*/ 	.word	0x0000af40


	//   ....[1]....
        /*0040*/ 	.word	0x0000c800


	//   ....[2]....
        /*0044*/ 	.word	0x00023700


	//   ....[3]....
        /*0048*/ 	.word	0x00026b80


	//----- nvinfo : EIATTR_MAX_THREADS
	.align		4
.L_1225:
        /*004c*/ 	.byte	0x04, 0x05
        /*004e*/ 	.short	(.L_1227 - .L_1226)
.L_1226:
        /*0050*/ 	.word	0x00000080
        /*0054*/ 	.word	0x00000001
        /*0058*/ 	.word	0x00000001


	//----- nvinfo : EIATTR_CRS_STACK_SIZE
	.align		4
.L_1227:
        /*005c*/ 	.byte	0x04, 0x1e
        /*005e*/ 	.short	(.L_1229 - .L_1228)
.L_1228:
        /*0060*/ 	.word	0x00000000


	//----- nvinfo : EIATTR_CBANK_PARAM_SIZE
	.align		4
.L_1229:
        /*0064*/ 	.byte	0x03, 0x19
        /*0066*/ 	.short	0x03e8


	//----- nvinfo : EIATTR_PARAM_CBANK
	.align		4
        /*0068*/ 	.byte	0x04, 0x0a
        /*006a*/ 	.short	(.L_1231 - .L_1230)
	.align		4
.L_1230:
        /*006c*/ 	.word	index@(.nv.constant0._ZN2at6native73_GLOBAL__N__c8866d80_35_SparseBinaryOpIntersectionKernel_cu_b2145a98_327112apply_kernelILi128ELi8EZNS1_29binary_op_intersection_kernelINS1_5MulOpEN3c104HalfElEEvRNS_14TensorIteratorEllRKNS_6TensorEbEUliE_EEviT1_)
        /*0070*/ 	.short	0x0380
        /*0072*/ 	.short	0x03e8


	//----- nvinfo : EIATTR_SW_WAR
	.align		4
.L_1231:
        /*0074*/ 	.byte	0x04, 0x36
        /*0076*/ 	.short	(.L_1233 - .L_1232)
.L_1232:
        /*0078*/ 	.word	0x00000008
.L_1233:


//--------------------- .nv.info._ZN2at6native73_GLOBAL__N__c8866d80_35_SparseBinaryOpIntersectionKernel_cu_b2145a98_327112apply_kernelILi128ELi8EZNS1_29binary_op_intersection_kernelINS1_5MulOpEblEEvRNS_14TensorIteratorEllRKNS_6TensorEbEUliE_EEviT1_ --------------------------
	.section	.nv.info._ZN2at6native73_GLOBAL__N__c8866d80_35_SparseBinaryOpIntersectionKernel_cu_b2145a98_327112apply_kernelILi128ELi8EZNS1_29binary_op_intersection_kernelINS1_5MulOpEblEEvRNS_14TensorIteratorEllRKNS_6TensorEbEUliE_EEviT1_,"",@"SHT_CUDA_INFO"
	.sectionflags	@""
	.align	4


	//----- nvinfo : EIATTR_CUDA_API_VERSION
	.align		4
        /*0000*/ 	.byte	0x04, 0x37
        /*0002*/ 	.short	(.L_1235 - .L_1234)
.L_1234:
        /*0004*/ 	.word	0x00000082


	//----- nvinfo : EIATTR_KPARAM_INFO
	.align		4
.L_1235:
        /*0008*/ 	.byte	0x04, 0x17
        /*000a*/ 	.short	(.L_1237 - .L_1236)
.L_1236:
        /*000c*/ 	.word	0x00000000
        /*0010*/ 	.short	0x0001
        /*0012*/ 	.short	0x0008
        /*0014*/ 	.byte	0x00, 0xf0, 0x81, 0x0f


	//----- nvinfo : EIATTR_KPARAM_INFO
	.align		4
.L_1237:
        /*0018*/ 	.byte	0x04, 0x17
        /*001a*/ 	.short	(.L_1239 - .L_1238)
.L_1238:
        /*001c*/ 	.word	0x00000000
        /*0020*/ 	.short	0x0000
        /*0022*/ 	.short	0x0000
        /*0024*/ 	.byte	0x00, 0xf0, 0x11, 0x00


	//----- nvinfo : EIATTR_SPARSE_MMA_MASK
	.align		4
.L_1239:
        /*0028*/ 	.byte	0x03, 0x50
        /*002a*/ 	.short	0x0000


	//----- nvinfo : EIATTR_MAXREG_COUNT
	.align		4
        /*002c*/ 	.byte	0x03, 0x1b
        /*002e*/ 	.short	0x0040


	//----- nvinfo : EIATTR_MERCURY_ISA_VERSION
	.align		4
        /*0030*/ 	.byte	0x03, 0x5f
        /*0032*/ 	.short	0x0101


	//----- nvinfo : EIATTR_VRC_CTA_INIT_COUNT
	.align		4
        /*0034*/ 	.byte	0x02, 0x4a
	.zero		1
	.zero		1


	//----- nvinfo : EIATTR_EXIT_INSTR_OFFSETS
	.align		4
        /*0038*/ 	.byte	0x04, 0x1c
        /*003a*/ 	.short	(.L_1241 - .L_1240)


	//   ....[0]....
.L_1240:
        /*003c*/ 	.word	0x00005d40


	//   ....[1]....
        /*0040*/ 	.word	0x00006a20


	//   ....[2]....
        /*0044*/ 	.word	0x00019320


	//   ....[3]....
        /*0048*/ 	.word	0x0001bd10


	//----- nvinfo : EIATTR_MAX_THREADS
	.align		4
.L_1241:
        /*004c*/ 	.byte	0x04, 0x05
        /*004e*/ 	.short	(.L_1243 - .L_1242)
.L_1242:
        /*0050*/ 	.word	0x00000080
        /*0054*/ 	.word	0x00000001
        /*0058*/ 	.word	0x00000001


	//----- nvinfo : EIATTR_CRS_STACK_SIZE
	.align		4
.L_1243:
        /*005c*/ 	.byte	0x04, 0x1e
        /*005e*/ 	.short	(.L_1245 - .L_1244)
.L_1244:
        /*0060*/ 	.word	0x00000000


	//----- nvinfo : EIATTR_CBANK_PARAM_SIZE
	.align		4
.L_1245:
        /*0064*/ 	.byte	0x03, 0x19
        /*0066*/ 	.short	0x03e8


	//----- nvinfo : EIATTR_PARAM_CBANK
	.align		4
        /*0068*/ 	.byte	0x04, 0x0a
        /*006a*/ 	.short	(.L_1247 - .L_1246)
	.align		4
.L_1246:
        /*006c*/ 	.word	index@(.nv.constant0._ZN2at6native73_GLOBAL__N__c8866d80_35_SparseBinaryOpIntersectionKernel_cu_b2145a98_327112apply_kernelILi128ELi8EZNS1_29binary_op_intersection_kernelINS1_5MulOpEblEEvRNS_14TensorIteratorEllRKNS_6TensorEbEUliE_EEviT1_)
        /*0070*/ 	.short	0x0380
        /*0072*/ 	.short	0x03e8


	//----- nvinfo : EIATTR_SW_WAR
	.align		4
.L_1247:
        /*0074*/ 	.byte	0x04, 0x36
        /*0076*/ 	.short	(.L_1249 - .L_1248)
.L_1248:
        /*0078*/ 	.word	0x00000008
.L_1249:


//--------------------- .nv.info._ZN2at6native73_GLOBAL__N__c8866d80_35_SparseBinaryOpIntersectionKernel_cu_b2145a98_327112apply_kernelILi128ELi8EZNS1_29binary_op_intersection_kernelINS1_5MulOpEN3c107complexIfEElEEvRNS_14TensorIteratorEllRKNS_6TensorEbEUliE_EEviT1_ --------------------------
	.section	.nv.info._ZN2at6native73_GLOBAL__N__c8866d80_35_SparseBinaryOpIntersectionKernel_cu_b2145a98_327112apply_kernelILi128ELi8EZNS1_29binary_op_intersection_kernelINS1_5MulOpEN3c107complexIfEElEEvRNS_14TensorIteratorEllRKNS_6TensorEbEUliE_EEviT1_,"",@"SHT_CUDA_INFO"
	.sectionflags	@""
	.align	4


	//----- nvinfo : EIATTR_CUDA_API_VERSION
	.align		4
        /*0000*/ 	.byte	0x04, 0x37
        /*0002*/ 	.short	(.L_1251 - .L_1250)
.L_1250:
        /*0004*/ 	.word	0x00000082


	//----- nvinfo : EIATTR_KPARAM_INFO
	.align		4
.L_1251:
        /*0008*/ 	.byte	0x04, 0x17
        /*000a*/ 	.short	(.L_1253 - .L_1252)
.L_1252:
        /*000c*/ 	.word	0x00000000
        /*0010*/ 	.short	0x0001
        /*0012*/ 	.short	0x0008
        /*0014*/ 	.byte	0x00, 0xf0, 0x81, 0x0f


	//----- nvinfo : EIATTR_KPARAM_INFO
	.align		4
.L_1253:
        /*0018*/ 	.byte	0x04, 0x17
        /*001a*/ 	.short	(.L_1255 - .L_1254)
.L_1254:
        /*001c*/ 	.word	0x00000000
        /*0020*/ 	.short	0x0000
        /*0022*/ 	.short	0x0000
        /*0024*/ 	.byte	0x00, 0xf0, 0x11, 0x00


	//----- nvinfo : EIATTR_SPARSE_MMA_MASK
	.align		4
.L_1255:
        /*0028*/ 	.byte	0x03, 0x50
        /*002a*/ 	.short	0x0000


	//----- nvinfo : EIATTR_MAXREG_COUNT
	.align		4
        /*002c*/ 	.byte	0x03, 0x1b
        /*002e*/ 	.short	0x0040


	//----- nvinfo : EIATTR_MERCURY_ISA_VERSION
	.align		4
        /*0030*/ 	.byte	0x03, 0x5f
        /*0032*/ 	.short	0x0101


	//----- nvinfo : EIATTR_VRC_CTA_INIT_COUNT
	.align		4
        /*0034*/ 	.byte	0x02, 0x4a
	.zero		1
	.zero		1


	//----- nvinfo : EIATTR_EXIT_INSTR_OFFSETS
	.align		4
        /*0038*/ 	.byte	0x04, 0x1c
        /*003a*/ 	.short	(.L_1257 - .L_1256)


	//   ....[0]....
.L_1256:
        /*003c*/ 	.word	0x00007fd0


	//   ....[1]....
        /*0040*/ 	.word	0x000091b0


	//   ....[2]....
        /*0044*/ 	.word	0x0001d330


	//   ....[3]....
        /*0048*/ 	.word	0x00020100


	//----- nvinfo : EIATTR_MAX_THREADS
	.align		4
.L_1257:
        /*004c*/ 	.byte	0x04, 0x05
        /*004e*/ 	.short	(.L_1259 - .L_1258)
.L_1258:
        /*0050*/ 	.word	0x00000080
        /*0054*/ 	.word	0x00000001
        /*0058*/ 	.word	0x00000001


	//----- nvinfo : EIATTR_CRS_STACK_SIZE
	.align		4
.L_1259:
        /*005c*/ 	.byte	0x04, 0x1e
        /*005e*/ 	.short	(.L_1261 - .L_1260)
.L_1260:
        /*0060*/ 	.word	0x00000000


	//----- nvinfo : EIATTR_CBANK_PARAM_SIZE
	.align		4
.L_1261:
        /*0064*/ 	.byte	0x03, 0x19
        /*0066*/ 	.short	0x03e8


	//----- nvinfo : EIATTR_PARAM_CBANK
	.align		4
        /*0068*/ 	.byte	0x04, 0x0a
        /*006a*/ 	.short	(.L_1263 - .L_1262)
	.align		4
.L_1262:
        /*006c*/ 	.word	index@(.nv.constant0._ZN2at6native73_GLOBAL__N__c8866d80_35_SparseBinaryOpIntersectionKernel_cu_b2145a98_327112apply_kernelILi128ELi8EZNS1_29binary_op_intersection_kernelINS1_5MulOpEN3c107complexIfEElEEvRNS_14TensorIteratorEllRKNS_6TensorEbEUliE_EEviT1_)
        /*0070*/ 	.short	0x0380
        /*0072*/ 	.short	0x03e8


	//----- nvinfo : EIATTR_SW_WAR
	.align		4
.L_1263:
        /*0074*/ 	.byte	0x04, 0x36
        /*0076*/ 	.short	(.L_1265 - .L_1264)
.L_1264:
        /*0078*/ 	.word	0x00000008
.L_1265:


//--------------------- .nv.info._ZN2at6native73_GLOBAL__N__c8866d80_35_SparseBinaryOpIntersectionKernel_cu_b2145a98_327112apply_kernelILi128ELi8EZNS1_29binary_op_intersection_kernelINS1_5MulOpEN3c107complexIdEElEEvRNS_14TensorIteratorEllRKNS_6TensorEbEUliE_EEviT1_ --------------------------
	.section	.nv.info._ZN2at6native73_GLOBAL__N__c8866d80_35_SparseBinaryOpIntersectionKernel_cu_b2145a98_327112apply_kernelILi128ELi8EZNS1_29binary_op_intersection_kernelINS1_5MulOpEN3c107complexIdEElEEvRNS_14TensorIteratorEllRKNS_6TensorEbEUliE_EEviT1_,"",@"SHT_CUDA_INFO"
	.sectionflags	@""
	.align	4


	//----- nvinfo : EIATTR_CUDA_API_VERSION
	.align		4
        /*0000*/ 	.byte	0x04, 0x37
        /*0002*/ 	.short	(.L_1267 - .L_1266)
.L_1266:
        /*0004*/ 	.word	0x00000082


	//----- nvinfo : EIATTR_KPARAM_INFO
	.align		4
.L_1267:
        /*0008*/ 	.byte	0x04, 0x17
        /*000a*/ 	.short	(.L_1269 - .L_1268)
.L_1268:
        /*000c*/ 	.word	0x00000000
        /*0010*/ 	.short	0x0001
        /*0012*/ 	.short	0x0008
        /*0014*/ 	.byte	0x00, 0xf0, 0x81, 0x0f


	//----- nvinfo : EIATTR_KPARAM_INFO
	.align		4
.L_1269:
        /*0018*/ 	.byte	0x04, 0x17
        /*001a*/ 	.short	(.L_1271 - .L_1270)
.L_1270:
        /*001c*/ 	.word	0x00000000
        /*0020*/ 	.short	0x0000
        /*0022*/ 	.short	0x0000
        /*0024*/ 	.byte	0x00, 0xf0, 0x11, 0x00


	//----- nvinfo : EIATTR_SPARSE_MMA_MASK
	.align		4
.L_1271:
        /*0028*/ 	.byte	0x03, 0x50
        /*002a*/ 	.short	0x0000


	//----- nvinfo : EIATTR_MAXREG_COUNT
	.align		4
        /*002c*/ 	.byte	0x03, 0x1b
        /*002e*/ 	.short	0x0040


	//----- nvinfo : EIATTR_MERCURY_ISA_VERSION
	.align		4
        /*0030*/ 	.byte	0x03, 0x5f
        /*0032*/ 	.short	0x0101


	//----- nvinfo : EIATTR_VRC_CTA_INIT_COUNT
	.align		4
        /*0034*/ 	.byte	0x02, 0x4a
	.zero		1
	.zero		1


	//----- nvinfo : EIATTR_EXIT_INSTR_OFFSETS
	.align		4
        /*0038*/ 	.byte	0x04, 0x1c
        /*003a*/ 	.short	(.L_1273 - .L_1272)


	//   ....[0]....
.L_1272:
        /*003c*/ 	.word	0x000081b0


	//   ....[1]....
        /*0040*/ 	.word	0x000093d0


	//   ....[2]....
        /*0044*/ 	.word	0x0001d630


	//   ....[3]....
        /*0048*/ 	.word	0x000203c0


	//----- nvinfo : EIATTR_MAX_THREADS
	.align		4
.L_1273:
        /*004c*/ 	.byte	0x04, 0x05
        /*004e*/ 	.short	(.L_1275 - .L_1274)
.L_1274:
        /*0050*/ 	.word	0x00000080
        /*0054*/ 	.word	0x00000001
        /*0058*/ 	.word	0x00000001


	//----- nvinfo : EIATTR_CRS_STACK_SIZE
	.align		4
.L_1275:
        /*005c*/ 	.byte	0x04, 0x1e
        /*005e*/ 	.short	(.L_1277 - .L_1276)
.L_1276:
        /*0060*/ 	.word	0x00000000


	//----- nvinfo : EIATTR_CBANK_PARAM_SIZE
	.align		4
.L_1277:
        /*0064*/ 	.byte	0x03, 0x19
        /*0066*/ 	.short	0x03e8


	//----- nvinfo : EIATTR_PARAM_CBANK
	.align		4
        /*0068*/ 	.byte	0x04, 0x0a
        /*006a*/ 	.short	(.L_1279 - .L_1278)
	.align		4
.L_1278:
        /*006c*/ 	.word	index@(.nv.constant0._ZN2at6native73_GLOBAL__N__c8866d80_35_SparseBinaryOpIntersectionKernel_cu_b2145a98_327112apply_kernelILi128ELi8EZNS1_29binary_op_intersection_kernelINS1_5MulOpEN3c107complexIdEElEEvRNS_14TensorIteratorEllRKNS_6TensorEbEUliE_EEviT1_)
        /*0070*/ 	.short	0x0380
        /*0072*/ 	.short	0x03e8


	//----- nvinfo : EIATTR_SW_WAR
	.align		4
.L_1279:
        /*0074*/ 	.byte	0x04, 0x36
        /*0076*/ 	.short	(.L_1281 - .L_1280)
.L_1280:
        /*0078*/ 	.word	0x00000008
.L_1281:


//--------------------- .nv.info._ZN2at6native73_GLOBAL__N__c8866d80_35_SparseBinaryOpIntersectionKernel_cu_b2145a98_327112apply_kernelILi128ELi8EZNS1_29binary_op_intersection_kernelINS1_5MulOpEflEEvRNS_14TensorIteratorEllRKNS_6TensorEbEUliE_EEviT1_ --------------------------
	.section	.nv.info._ZN2at6native73_GLOBAL__N__c8866d80_35_SparseBinaryOpIntersectionKernel_cu_b2145a98_327112apply_kernelILi128ELi8EZNS1_29binary_op_intersection_kernelINS1_5MulOpEflEEvRNS_14TensorIteratorEllRKNS_6TensorEbEUliE_EEviT1_,"",@"SHT_CUDA_INFO"
	.sectionflags	@""
	.align	4


	//----- nvinfo : EIATTR_CUDA_API_VERSION
	.align		4
        /*0000*/ 	.byte	0x04, 0x37
        /*0002*/ 	.short	(.L_1283 - .L_1282)
.L_1282:
        /*0004*/ 	.word	0x00000082


	//----- nvinfo : EIATTR_KPARAM_INFO
	.align		4
.L_1283:
        /*0008*/ 	.byte	0x04, 0x17
        /*000a*/ 	.short	(.L_1285 - .L_1284)
.L_1284:
        /*000c*/ 	.word	0x00000000
        /*0010*/ 	.short	0x0001
        /*0012*/ 	.short	0x0008
        /*0014*/ 	.byte	0x00, 0xf0, 0x81, 0x0f


	//----- nvinfo : EIATTR_KPARAM_INFO
	.align		4
.L_1285:
        /*0018*/ 	.byte	0x04, 0x17
        /*001a*/ 	.short	(.L_1287 - .L_1286)
.L_1286:
        /*001c*/ 	.word	0x00000000
        /*0020*/ 	.short	0x0000
        /*0022*/ 	.short	0x0000
        /*0024*/ 	.byte	0x00, 0xf0, 0x11, 0x00


	//----- nvinfo : EIATTR_SPARSE_MMA_MASK
	.align		4
.L_1287:
        /*0028*/ 	.byte	0x03, 0x50
        /*002a*/ 	.short	0x0000


	//----- nvinfo : EIATTR_MAXREG_COUNT
	.align		4
        /*002c*/ 	.byte	0x03, 0x1b
        /*002e*/ 	.short	0x0040


	//----- nvinfo : EIATTR_MERCURY_ISA_VERSION
	.align		4
        /*0030*/ 	.byte	0x03, 0x5f
        /*0032*/ 	.short	0x0101


	//----- nvinfo : EIATTR_VRC_CTA_INIT_COUNT
	.align		4
        /*0034*/ 	.byte	0x02, 0x4a
	.zero		1
	.zero		1


	//----- nvinfo : EIATTR_EXIT_INSTR_OFFSETS
	.align		4
        /*0038*/ 	.byte	0x04, 0x1c
        /*003a*/ 	.short	(.L_1289 - .L_1288)


	//   ....[0]....
.L_1288:
        /*003c*/ 	.word	0x0000a030


	//   ....[1]....
        /*0040*/ 	.word	0x0000b6f0


	//   ....[2]....
        /*0044*/ 	.word	0x000217f0


	//   ....[3]....
        /*0048*/ 	.word	0x00024a30


	//----- nvinfo : EIATTR_MAX_THREADS
	.align		4
.L_1289:
        /*004c*/ 	.byte	0x04, 0x05
        /*004e*/ 	.short	(.L_1291 - .L_1290)
.L_1290:
        /*0050*/ 	.word	0x00000080
        /*0054*/ 	.word	0x00000001
        /*0058*/ 	.word	0x00000001


	//----- nvinfo : EIATTR_CRS_STACK_SIZE
	.align		4
.L_1291:
        /*005c*/ 	.byte	0x04, 0x1e
        /*005e*/ 	.short	(.L_1293 - .L_1292)
.L_1292:
        /*0060*/ 	.word	0x00000000


	//----- nvinfo : EIATTR_CBANK_PARAM_SIZE
	.align		4
.L_1293:
        /*0064*/ 	.byte	0x03, 0x19
        /*0066*/ 	.short	0x03e8


	//----- nvinfo : EIATTR_PARAM_CBANK
	.align		4
        /*0068*/ 	.byte	0x04, 0x0a
        /*006a*/ 	.short	(.L_1295 - .L_1294)
	.align		4
.L_1294:
        /*006c*/ 	.word	index@(.nv.constant0._ZN2at6native73_GLOBAL__N__c8866d80_35_SparseBinaryOpIntersectionKernel_cu_b2145a98_327112apply_kernelILi128ELi8EZNS1_29binary_op_intersection_kernelINS1_5MulOpEflEEvRNS_14TensorIteratorEllRKNS_6TensorEbEUliE_EEviT1_)
        /*0070*/ 	.short	0x0380
        /*0072*/ 	.short	0x03e8


	//----- nvinfo : EIATTR_SW_WAR
	.align		4
.L_1295:
        /*0074*/ 	.byte	0x04, 0x36
        /*0076*/ 	.short	(.L_1297 - .L_1296)
.L_1296:
        /*0078*/ 	.word	0x00000008
.L_1297:


//--------------------- .nv.info._ZN2at6native73_GLOBAL__N__c8866d80_35_SparseBinaryOpIntersectionKernel_cu_b2145a98_327112apply_kernelILi128ELi8EZNS1_29binary_op_intersection_kernelINS1_5MulOpEdlEEvRNS_14TensorIteratorEllRKNS_6TensorEbEUliE_EEviT1_ --------------------------
	.section	.nv.info._ZN2at6native73_GLOBAL__N__c8866d80_35_SparseBinaryOpIntersectionKernel_cu_b2145a98_327112apply_kernelILi128ELi8EZNS1_29binary_op_intersection_kernelINS1_5MulOpEdlEEvRNS_14TensorIteratorEllRKNS_6TensorEbEUliE_EEviT1_,"",@"SHT_CUDA_INFO"
	.sectionflags	@""
	.align	4


	//----- nvinfo : EIATTR_CUDA_API_VERSION
	.align		4
        /*0000*/ 	.byte	0x04, 0x37
        /*0002*/ 	.short	(.L_1299 - .L_1298)
.L_1298:
        /*0004*/ 	.word	0x00000082


	//----- nvinfo : EIATTR_KPARAM_INFO
	.align		4
.L_1299:
        /*0008*/ 	.byte	0x04, 0x17
        /*000a*/ 	.short	(.L_1301 - .L_1300)
.L_1300:
        /*000c*/ 	.word	0x00000000
        /*0010*/ 	.short	0x0001
        /*0012*/ 	.short	0x0008
        /*0014*/ 	.byte	0x00, 0xf0, 0x81, 0x0f


	//----- nvinfo : EIATTR_KPARAM_INFO
	.align		4
.L_1301:
        /*0018*/ 	.byte	0x04, 0x17
        /*001a*/ 	.short	(.L_1303 - .L_1302)
.L_1302:
        /*001c*/ 	.word	0x00000000
        /*0020*/ 	.short	0x0000
        /*0022*/ 	.short	0x0000
        /*0024*/ 	.byte	0x00, 0xf0, 0x11, 0x00


	//----- nvinfo : EIATTR_SPARSE_MMA_MASK
	.align		4
.L_1303:
        /*0028*/ 	.byte	0x03, 0x50
        /*002a*/ 	.short	0x0000


	//----- nvinfo : EIATTR_MAXREG_COUNT
	.align		4
        /*002c*/ 	.byte	0x03, 0x1b
        /*002e*/ 	.short	0x0040


	//----- nvinfo : EIATTR_MERCURY_ISA_VERSION
	.align		4
        /*0030*/ 	.byte	0x03, 0x5f
        /*0032*/ 	.short	0x0101


	//----- nvinfo : EIATTR_VRC_CTA_INIT_COUNT
	.align		4
        /*0034*/ 	.byte	0x02, 0x4a
	.zero		1
	.zero		1


	//----- nvinfo : EIATTR_EXIT_INSTR_OFFSETS
	.align		4
        /*0038*/ 	.byte	0x04, 0x1c
        /*003a*/ 	.short	(.L_1305 - .L_1304)


	//   ....[0]....
.L_1304:
        /*003c*/ 	.word	0x0000a050


	//   ....[1]....
        /*0040*/ 	.word	0x0000b6d0


	//   ....[2]....
        /*0044*/ 	.word	0x000217d0


	//   ....[3]....
        /*0048*/ 	.word	0x000249c0


	//----- nvinfo : EIATTR_MAX_THREADS
	.align		4
.L_1305:
        /*004c*/ 	.byte	0x04, 0x05
        /*004e*/ 	.short	(.L_1307 - .L_1306)
.L_1306:
        /*0050*/ 	.word	0x00000080
        /*0054*/ 	.word	0x00000001
        /*0058*/ 	.word	0x00000001


	//----- nvinfo : EIATTR_CRS_STACK_SIZE
	.align		4
.L_1307:
        /*005c*/ 	.byte	0x04, 0x1e
        /*005e*/ 	.short	(.L_1309 - .L_1308)
.L_1308:
        /*0060*/ 	.word	0x00000000


	//----- nvinfo : EIATTR_CBANK_PARAM_SIZE
	.align		4
.L_1309:
        /*0064*/ 	.byte	0x03, 0x19
        /*0066*/ 	.short	0x03e8


	//----- nvinfo : EIATTR_PARAM_CBANK
	.align		4
        /*0068*/ 	.byte	0x04, 0x0a
        /*006a*/ 	.short	(.L_1311 - .L_1310)
	.align		4
.L_1310:
        /*006c*/ 	.word	index@(.nv.constant0._ZN2at6native73_GLOBAL__N__c8866d80_35_SparseBinaryOpIntersectionKernel_cu_b2145a98_327112apply_kernelILi128ELi8EZNS1_29binary_op_intersection_kernelINS1_5MulOpEdlEEvRNS_14TensorIteratorEllRKNS_6TensorEbEUliE_EEviT1_)
        /*0070*/ 	.short	0x0380
        /*0072*/ 	.short	0x03e8


	//----- nvinfo : EIATTR_SW_WAR
	.align		4
.L_1311:
        /*0074*/ 	.byte	0x04, 0x36
        /*0076*/ 	.short	(.L_1313 - .L_1312)
.L_1312:
        /*0078*/ 	.word	0x00000008
.L_1313:


//--------------------- .nv.info._ZN2at6native73_GLOBAL__N__c8866d80_35_SparseBinaryOpIntersectionKernel_cu_b2145a98_327112apply_kernelILi128ELi8EZNS1_29binary_op_intersection_kernelINS1_5MulOpEslEEvRNS_14TensorIteratorEllRKNS_6TensorEbEUliE_EEviT1_ --------------------------
	.section	.nv.info._ZN2at6native73_GLOBAL__N__c8866d80_35_SparseBinaryOpIntersectionKernel_cu_b2145a98_327112apply_kernelILi128ELi8EZNS1_29binary_op_intersection_kernelINS1_5MulOpEslEEvRNS_14TensorIteratorEllRKNS_6TensorEbEUliE_EEviT1_,"",@"SHT_CUDA_INFO"
	.sectionflags	@""
	.align	4


	//----- nvinfo : EIATTR_CUDA_API_VERSION
	.align		4
        /*0000*/ 	.byte	0x04, 0x37
        /*0002*/ 	.short	(.L_1315 - .L_1314)
.L_1314:
        /*0004*/ 	.word	0x00000082


	//----- nvinfo : EIATTR_KPARAM_INFO
	.align		4
.L_1315:
        /*0008*/ 	.byte	0x04, 0x17
        /*000a*/ 	.short	(.L_1317 - .L_1316)
.L_1316:
        /*000c*/ 	.word	0x00000000
        /*0010*/ 	.short	0x0001
        /*0012*/ 	.short	0x0008
        /*0014*/ 	.byte	0x00, 0xf0, 0x81, 0x0f


	//----- nvinfo : EIATTR_KPARAM_INFO
	.align		4
.L_1317:
        /*0018*/ 	.byte	0x04, 0x17
        /*001a*/ 	.short	(.L_1319 - .L_1318)
.L_1318:
        /*001c*/ 	.word	0x00000000
        /*0020*/ 	.short	0x0000
        /*0022*/ 	.short	0x0000
        /*0024*/ 	.byte	0x00, 0xf0, 0x11, 0x00


	//----- nvinfo : EIATTR_SPARSE_MMA_MASK
	.align		4
.L_1319:
        /*0028*/ 	.byte	0x03, 0x50
        /*002a*/ 	.short	0x0000


	//----- nvinfo : EIATTR_MAXREG_COUNT
	.align		4
        /*002c*/ 	.byte	0x03, 0x1b
        /*002e*/ 	.short	0x0040


	//----- nvinfo : EIATTR_MERCURY_ISA_VERSION
	.align		4
        /*0030*/ 	.byte	0x03, 0x5f
        /*0032*/ 	.short	0x0101


	//----- nvinfo : EIATTR_VRC_CTA_INIT_COUNT
	.align		4
        /*0034*/ 	.byte	0x02, 0x4a
	.zero		1
	.zero		1


	//----- nvinfo : EIATTR_EXIT_INSTR_OFFSETS
	.align		4
        /*0038*/ 	.byte	0x04, 0x1c
        /*003a*/ 	.short	(.L_1321 - .L_1320)


	//   ....[0]....
.L_1320:
        /*003c*/ 	.word	0x0000c9a0


	//   ....[1]....
        /*0040*/ 	.word	0x0000e610


	//   ....[2]....
        /*0044*/ 	.word	0x000273b0


	//   ....[3]....
        /*0048*/ 	.word	0x0002abc0


	//----- nvinfo : EIATTR_MAX_THREADS
	.align		4
.L_1321:
        /*004c*/ 	.byte	0x04, 0x05
        /*004e*/ 	.short	(.L_1323 - .L_1322)
.L_1322:
        /*0050*/ 	.word	0x00000080
        /*0054*/ 	.word	0x00000001
        /*0058*/ 	.word	0x00000001


	//----- nvinfo : EIATTR_CRS_STACK_SIZE
	.align		4
.L_1323:
        /*005c*/ 	.byte	0x04, 0x1e
        /*005e*/ 	.short	(.L_1325 - .L_1324)
.L_1324:
        /*0060*/ 	.word	0x00000000


	//----- nvinfo : EIATTR_CBANK_PARAM_SIZE
	.align		4
.L_1325:
        /*0064*/ 	.byte	0x03, 0x19
        /*0066*/ 	.short	0x03e8


	//----- nvinfo : EIATTR_PARAM_CBANK
	.align		4
        /*0068*/ 	.byte	0x04, 0x0a
        /*006a*/ 	.short	(.L_1327 - .L_1326)
	.align		4
.L_1326:
        /*006c*/ 	.word	index@(.nv.constant0._ZN2at6native73_GLOBAL__N__c8866d80_35_SparseBinaryOpIntersectionKernel_cu_b2145a98_327112apply_kernelILi128ELi8EZNS1_29binary_op_intersection_kernelINS1_5MulOpEslEEvRNS_14TensorIteratorEllRKNS_6TensorEbEUliE_EEviT1_)
        /*0070*/ 	.short	0x0380
        /*0072*/ 	.short	0x03e8


	//----- nvinfo : EIATTR_SW_WAR
	.align		4
.L_1327:
        /*0074*/ 	.byte	0x04, 0x36
        /*0076*/ 	.short	(.L_1329 - .L_1328)
.L_1328:
        /*0078*/ 	.word	0x00000008
.L_1329:


//--------------------- .nv.info._ZN2at6native73_GLOBAL__N__c8866d80_35_SparseBinaryOpIntersectionKernel_cu_b2145a98_327112apply_kernelILi128ELi8EZNS1_29binary_op_intersection_kernelINS1_5MulOpEllEEvRNS_14TensorIteratorEllRKNS_6TensorEbEUliE_EEviT1_ --------------------------
	.section	.nv.info._ZN2at6native73_GLOBAL__N__c8866d80_35_SparseBinaryOpIntersectionKernel_cu_b2145a98_327112apply_kernelILi128ELi8EZNS1_29binary_op_intersection_kernelINS1_5MulOpEllEEvRNS_14TensorIteratorEllRKNS_6TensorEbEUliE_EEviT1_,"",@"SHT_CUDA_INFO"
	.sectionflags	@""
	.align	4


	//----- nvinfo : EIATTR_CUDA_API_VERSION
	.align		4
        /*0000*/ 	.byte	0x04, 0x37
        /*0002*/ 	.short	(.L_1331 - .L_1330)
.L_1330:
        /*0004*/ 	.word	0x00000082


	//----- nvinfo : EIATTR_KPARAM_INFO
	.align		4
.L_1331:
        /*0008*/ 	.byte	0x04, 0x17
        /*000a*/ 	.short	(.L_1333 - .L_1332)
.L_1332:
        /*000c*/ 	.word	0x00000000
        /*0010*/ 	.short	0x0001
        /*0012*/ 	.short	0x0008
        /*0014*/ 	.byte	0x00, 0xf0, 0x81, 0x0f


	//----- nvinfo : EIATTR_KPARAM_INFO
	.align		4
.L_1333:
        /*0018*/ 	.byte	0x04, 0x17
        /*001a*/ 	.short	(.L_1335 - .L_1334)
.L_1334:
        /*001c*/ 	.word	0x00000000
        /*0020*/ 	.short	0x0000
        /*0022*/ 	.short	0x0000
        /*0024*/ 	.byte	0x00, 0xf0, 0x11, 0x00


	//----- nvinfo : EIATTR_SPARSE_MMA_MASK
	.align		4
.L_1335:
        /*0028*/ 	.byte	0x03, 0x50
        /*002a*/ 	.short	0x0000


	//----- nvinfo : EIATTR_MAXREG_COUNT
	.align		4
        /*002c*/ 	.byte	0x03, 0x1b
        /*002e*/ 	.short	0x0040


	//----- nvinfo : EIATTR_MERCURY_ISA_VERSION
	.align		4
        /*0030*/ 	.byte	0x03, 0x5f
        /*0032*/ 	.short	0x0101


	//----- nvinfo : EIATTR_VRC_CTA_INIT_COUNT
	.align		4
        /*0034*/ 	.byte	0x02, 0x4a
	.zero		1
	.zero		1


	//----- nvinfo : EIATTR_EXIT_INSTR_OFFSETS
	.align		4
        /*0038*/ 	.byte	0x04, 0x1c
        /*003a*/ 	.short	(.L_1337 - .L_1336)


	//   ....[0]....
.L_1336:
        /*003c*/ 	.word	0x0000cef0


	//   ....[1]....
        /*0040*/ 	.word	0x0000ebf0


	//   ....[2]....
        /*0044*/ 	.word	0x00027a70


	//   ....[3]....
        /*0048*/ 	.word	0x0002b300


	//----- nvinfo : EIATTR_MAX_THREADS
	.align		4
.L_1337:
        /*004c*/ 	.byte	0x04, 0x05
        /*004e*/ 	.short	(.L_1339 - .L_1338)
.L_1338:
        /*0050*/ 	.word	0x00000080
        /*0054*/ 	.word	0x00000001
        /*0058*/ 	.word	0x00000001


	//----- nvinfo : EIATTR_CRS_STACK_SIZE
	.align		4
.L_1339:
        /*005c*/ 	.byte	0x04, 0x1e
        /*005e*/ 	.short	(.L_1341 - .L_1340)
.L_1340:
        /*0060*/ 	.word	0x00000000


	//----- nvinfo : EIATTR_CBANK_PARAM_SIZE
	.align		4
.L_1341:
        /*0064*/ 	.byte	0x03, 0x19
        /*0066*/ 	.short	0x03e8


	//----- nvinfo : EIATTR_PARAM_CBANK
	.align		4
        /*0068*/ 	.byte	0x04, 0x0a
        /*006a*/ 	.short	(.L_1343 - .L_1342)
	.align		4
.L_1342:
        /*006c*/ 	.word	index@(.nv.constant0._ZN2at6native73_GLOBAL__N__c8866d80_35_SparseBinaryOpIntersectionKernel_cu_b2145a98_327112apply_kernelILi128ELi8EZNS1_29binary_op_intersection_kernelINS1_5MulOpEllEEvRNS_14TensorIteratorEllRKNS_6TensorEbEUliE_EEviT1_)
        /*0070*/ 	.short	0x0380
        /*0072*/ 	.short	0x03e8


	//----- nvinfo : EIATTR_SW_WAR
	.align		4
.L_1343:
        /*0074*/ 	.byte	0x04, 0x36
        /*0076*/ 	.short	(.L_1345 - .L_1344)
.L_1344:
        /*0078*/ 	.word	0x00000008
.L_1345:


//--------------------- .nv.info._ZN2at6native73_GLOBAL__N__c8866d80_35_SparseBinaryOpIntersectionKernel_cu_b2145a98_327112apply_kernelILi128ELi8EZNS1_29binary_op_intersection_kernelINS1_5MulOpEilEEvRNS_14TensorIteratorEllRKNS_6TensorEbEUliE_EEviT1_ --------------------------
	.section	.nv.info._ZN2at6native73_GLOBAL__N__c8866d80_35_SparseBinaryOpIntersectionKernel_cu_b2145a98_327112apply_kernelILi128ELi8EZNS1_29binary_op_intersection_kernelINS1_5MulOpEilEEvRNS_14TensorIteratorEllRKNS_6TensorEbEUliE_EEviT1_,"",@"SHT_CUDA_INFO"
	.sectionflags	@""
	.align	4


	//----- nvinfo : EIATTR_CUDA_API_VERSION
	.align		4
        /*0000*/ 	.byte	0x04, 0x37
        /*0002*/ 	.short	(.L_1347 - .L_1346)
.L_1346:
        /*0004*/ 	.word	0x00000082


	//----- nvinfo : EIATTR_KPARAM_INFO
	.align		4
.L_1347:
        /*0008*/ 	.byte	0x04, 0x17
        /*000a*/ 	.short	(.L_1349 - .L_1348)
.L_1348:
        /*000c*/ 	.word	0x00000000
        /*0010*/ 	.short	0x0001
        /*0012*/ 	.short	0x0008
        /*0014*/ 	.byte	0x00, 0xf0, 0x81, 0x0f


	//----- nvinfo : EIATTR_KPARAM_INFO
	.align		4
.L_1349:
        /*0018*/ 	.byte	0x04, 0x17
        /*001a*/ 	.short	(.L_1351 - .L_1350)
.L_1350:
        /*001c*/ 	.word	0x00000000
        /*0020*/ 	.short	0x0000
        /*0022*/ 	.short	0x0000
        /*0024*/ 	.byte	0x00, 0xf0, 0x11, 0x00


	//----- nvinfo : EIATTR_SPARSE_MMA_MASK
	.align		4
.L_1351:
        /*0028*/ 	.byte	0x03, 0x50
        /*002a*/ 	.short	0x0000


	//----- nvinfo : EIATTR_MAXREG_COUNT
	.align		4
        /*002c*/ 	.byte	0x03, 0x1b
        /*002e*/ 	.short	0x0040


	//----- nvinfo : EIATTR_MERCURY_ISA_VERSION
	.align		4
        /*0030*/ 	.byte	0x03, 0x5f
        /*0032*/ 	.short	0x0101


	//----- nvinfo : EIATTR_VRC_CTA_INIT_COUNT
	.align		4
        /*0034*/ 	.byte	0x02, 0x4a
	.zero		1
	.zero		1


	//----- nvinfo : EIATTR_EXIT_INSTR_OFFSETS
	.align		4
        /*0038*/ 	.byte	0x04, 0x1c
        /*003a*/ 	.short	(.L_1353 - .L_1352)


	//   ....[0]....
.L_1352:
        /*003c*/ 	.word	0x0000a0a0


	//   ....[1]....
        /*0040*/ 	.word	0x0000b750


	//   ....[2]....
        /*0044*/ 	.word	0x00021930


	//   ....[3]....
        /*0048*/ 	.word	0x00024b60


	//----- nvinfo : EIATTR_MAX_THREADS
	.align		4
.L_1353:
        /*004c*/ 	.byte	0x04, 0x05
        /*004e*/ 	.short	(.L_1355 - .L_1354)
.L_1354:
        /*0050*/ 	.word	0x00000080
        /*0054*/ 	.word	0x00000001
        /*0058*/ 	.word	0x00000001


	//----- nvinfo : EIATTR_CRS_STACK_SIZE
	.align		4
.L_1355:
        /*005c*/ 	.byte	0x04, 0x1e
        /*005e*/ 	.short	(.L_1357 - .L_1356)
.L_1356:
        /*0060*/ 	.word	0x00000000


	//----- nvinfo : EIATTR_CBANK_PARAM_SIZE
	.align		4
.L_1357:
        /*0064*/ 	.byte	0x03, 0x19
        /*0066*/ 	.short	0x03e8


	//----- nvinfo : EIATTR_PARAM_CBANK
	.align		4
        /*0068*/ 	.byte	0x04, 0x0a
        /*006a*/ 	.short	(.L_1359 - .L_1358)
	.align		4
.L_1358:
        /*006c*/ 	.word	index@(.nv.constant0._ZN2at6native73_GLOBAL__N__c8866d80_35_SparseBinaryOpIntersectionKernel_cu_b2145a98_327112apply_kernelILi128ELi8EZNS1_29binary_op_intersection_kernelINS1_5MulOpEilEEvRNS_14TensorIteratorEllRKNS_6TensorEbEUliE_EEviT1_)
        /*0070*/ 	.short	0x0380
        /*0072*/ 	.short	0x03e8


	//----- nvinfo : EIATTR_SW_WAR
	.align		4
.L_1359:
        /*0074*/ 	.byte	0x04, 0x36
        /*0076*/ 	.short	(.L_1361 - .L_1360)
.L_1360:
        /*0078*/ 	.word	0x00000008
.L_1361:


//--------------------- .nv.info._ZN2at6native73_GLOBAL__N__c8866d80_35_SparseBinaryOpIntersectionKernel_cu_b2145a98_327112apply_kernelILi128ELi8EZNS1_29binary_op_intersection_kernelINS1_5MulOpEalEEvRNS_14TensorIteratorEllRKNS_6TensorEbEUliE_EEviT1_ --------------------------
	.section	.nv.info._ZN2at6native73_GLOBAL__N__c8866d80_35_SparseBinaryOpIntersectionKernel_cu_b2145a98_327112apply_kernelILi128ELi8EZNS1_29binary_op_intersection_kernelINS1_5MulOpEalEEvRNS_14TensorIteratorEllRKNS_6TensorEbEUliE_EEviT1_,"",@"SHT_CUDA_INFO"
	.sectionflags	@""
	.align	4


	//----- nvinfo : EIATTR_CUDA_API_VERSION
	.align		4
        /*0000*/ 	.byte	0x04, 0x37
        /*0002*/ 	.short	(.L_1363 - .L_1362)
.L_1362:
        /*0004*/ 	.word	0x00000082


	//----- nvinfo : EIATTR_KPARAM_INFO
	.align		4
.L_1363:
        /*0008*/ 	.byte	0x04, 0x17
        /*000a*/ 	.short	(.L_1365 - .L_1364)
.L_1364:
        /*000c*/ 	.word	0x00000000
        /*0010*/ 	.short	0x0001
        /*0012*/ 	.short	0x0008
        /*0014*/ 	.byte	0x00, 0xf0, 0x81, 0x0f


	//----- nvinfo : EIATTR_KPARAM_INFO
	.align		4
.L_1365:
        /*0018*/ 	.byte	0x04, 0x17
        /*001a*/ 	.short	(.L_1367 - .L_1366)
.L_1366:
        /*001c*/ 	.word	0x00000000
        /*0020*/ 	.short	0x0000
        /*0022*/ 	.short	0x0000
        /*0024*/ 	.byte	0x00, 0xf0, 0x11, 0x00


	//----- nvinfo : EIATTR_SPARSE_MMA_MASK
	.align		4
.L_1367:
        /*0028*/ 	.byte	0x03, 0x50
        /*002a*/ 	.short	0x0000


	//----- nvinfo : EIATTR_MAXREG_COUNT
	.align		4
        /*002c*/ 	.byte	0x03, 0x1b
        /*002e*/ 	.short	0x0040


	//----- nvinfo : EIATTR_MERCURY_ISA_VERSION
	.align		4
        /*0030*/ 	.byte	0x03, 0x5f
        /*0032*/ 	.short	0x0101


	//----- nvinfo : EIATTR_VRC_CTA_INIT_COUNT
	.align		4
        /*0034*/ 	.byte	0x02, 0x4a
	.zero		1
	.zero		1


	//----- nvinfo : EIATTR_EXIT_INSTR_OFFSETS
	.align		4
        /*0038*/ 	.byte	0x04, 0x1c
        /*003a*/ 	.short	(.L_1369 - .L_1368)


	//   ....[0]....
.L_1368:
        /*003c*/ 	.word	0x00005a30


	//   ....[1]....
        /*0040*/ 	.word	0x00006680


	//   ....[2]....
        /*0044*/ 	.word	0x00018a40


	//   ....[3]....
        /*0048*/ 	.word	0x0001b370


	//----- nvinfo : EIATTR_MAX_THREADS
	.align		4
.L_1369:
        /*004c*/ 	.byte	0x04, 0x05
        /*004e*/ 	.short	(.L_1371 - .L_1370)
.L_1370:
        /*0050*/ 	.word	0x00000080
        /*0054*/ 	.word	0x00000001
        /*0058*/ 	.word	0x00000001


	//----- nvinfo : EIATTR_CRS_STACK_SIZE
	.align		4
.L_1371:
        /*005c*/ 	.byte	0x04, 0x1e
        /*005e*/ 	.short	(.L_1373 - .L_1372)
.L_1372:
        /*0060*/ 	.word	0x00000000


	//----- nvinfo : EIATTR_CBANK_PARAM_SIZE
	.align		4
.L_1373:
        /*0064*/ 	.byte	0x03, 0x19
        /*0066*/ 	.short	0x03e8


	//----- nvinfo : EIATTR_PARAM_CBANK
	.align		4
        /*0068*/ 	.byte	0x04, 0x0a
        /*006a*/ 	.short	(.L_1375 - .L_1374)
	.align		4
.L_1374:
        /*006c*/ 	.word	index@(.nv.constant0._ZN2at6native73_GLOBAL__N__c8866d80_35_SparseBinaryOpIntersectionKernel_cu_b2145a98_327112apply_kernelILi128ELi8EZNS1_29binary_op_intersection_kernelINS1_5MulOpEalEEvRNS_14TensorIteratorEllRKNS_6TensorEbEUliE_EEviT1_)
        /*0070*/ 	.short	0x0380
        /*0072*/ 	.short	0x03e8


	//----- nvinfo : EIATTR_SW_WAR
	.align		4
.L_1375:
        /*0074*/ 	.byte	0x04, 0x36
        /*0076*/ 	.short	(.L_1377 - .L_1376)
.L_1376:
        /*0078*/ 	.word	0x00000008
.L_1377:


//--------------------- .nv.info._ZN2at6native73_GLOBAL__N__c8866d80_35_SparseBinaryOpIntersectionKernel_cu_b2145a98_327112apply_kernelILi128ELi8EZNS1_29binary_op_intersection_kernelINS1_5MulOpEhlEEvRNS_14TensorIteratorEllRKNS_6TensorEbEUliE_EEviT1_ --------------------------
	.section	.nv.info._ZN2at6native73_GLOBAL__N__c8866d80_35_SparseBinaryOpIntersectionKernel_cu_b2145a98_327112apply_kernelILi128ELi8EZNS1_29binary_op_intersection_kernelINS1_5MulOpEhlEEvRNS_14TensorIteratorEllRKNS_6TensorEbEUliE_EEviT1_,"",@"SHT_CUDA_INFO"
	.sectionflags	@""
	.align	4


	//----- nvinfo : EIATTR_CUDA_API_VERSION
	.align		4
        /*0000*/ 	.byte	0x04, 0x37
        /*0002*/ 	.short	(.L_1379 - .L_1378)
.L_1378:
        /*0004*/ 	.word	0x00000082


	//----- nvinfo : EIATTR_KPARAM_INFO
	.align		4
.L_1379:
        /*0008*/ 	.byte	0x04, 0x17
        /*000a*/ 	.short	(.L_1381 - .L_1380)
.L_1380:
        /*000c*/ 	.word	0x00000000
        /*0010*/ 	.short	0x0001
        /*0012*/ 	.short	0x0008
        /*0014*/ 	.byte	0x00, 0xf0, 0x81, 0x0f


	//----- nvinfo : EIATTR_KPARAM_INFO
	.align		4
.L_1381:
        /*0018*/ 	.byte	0x04, 0x17
        /*001a*/ 	.short	(.L_1383 - .L_1382)
.L_1382:
        /*001c*/ 	.word	0x00000000
        /*0020*/ 	.short	0x0000
        /*0022*/ 	.short	0x0000
        /*0024*/ 	.byte	0x00, 0xf0, 0x11, 0x00


	//----- nvinfo : EIATTR_SPARSE_MMA_MASK
	.align		4
.L_1383:
        /*0028*/ 	.byte	0x03, 0x50
        /*002a*/ 	.short	0x0000


	//----- nvinfo : EIATTR_MAXREG_COUNT
	.align		4
        /*002c*/ 	.byte	0x03, 0x1b
        /*002e*/ 	.short	0x0040


	//----- nvinfo : EIATTR_MERCURY_ISA_VERSION
	.align		4
        /*0030*/ 	.byte	0x03, 0x5f
        /*0032*/ 	.short	0x0101


	//----- nvinfo : EIATTR_VRC_CTA_INIT_COUNT
	.align		4
        /*0034*/ 	.byte	0x02, 0x4a
	.zero		1
	.zero		1


	//----- nvinfo : EIATTR_EXIT_INSTR_OFFSETS
	.align		4
        /*0038*/ 	.byte	0x04, 0x1c
        /*003a*/ 	.short	(.L_1385 - .L_1384)


	//   ....[0]....
.L_1384:
        /*003c*/ 	.word	0x00005910


	//   ....[1]....
        /*0040*/ 	.word	0x00006580


	//   ....[2]....
        /*0044*/ 	.word	0x000188d0


	//   ....[3]....
        /*0048*/ 	.word	0x0001b230


	//----- nvinfo : EIATTR_MAX_THREADS
	.align		4
.L_1385:
        /*004c*/ 	.byte	0x04, 0x05
        /*004e*/ 	.short	(.L_1387 - .L_1386)
.L_1386:
        /*0050*/ 	.word	0x00000080
        /*0054*/ 	.word	0x00000001
        /*0058*/ 	.word	0x00000001


	//----- nvinfo : EIATTR_CRS_STACK_SIZE
	.align		4
.L_1387:
        /*005c*/ 	.byte	0x04, 0x1e
        /*005e*/ 	.short	(.L_1389 - .L_1388)
.L_1388:
        /*0060*/ 	.word	0x00000000


	//----- nvinfo : EIATTR_CBANK_PARAM_SIZE
	.align		4
.L_1389:
        /*0064*/ 	.byte	0x03, 0x19
        /*0066*/ 	.short	0x03e8


	//----- nvinfo : EIATTR_PARAM_CBANK
	.align		4
        /*0068*/ 	.byte	0x04, 0x0a
        /*006a*/ 	.short	(.L_1391 - .L_1390)
	.align		4
.L_1390:
        /*006c*/ 	.word	index@(.nv.constant0._ZN2at6native73_GLOBAL__N__c8866d80_35_SparseBinaryOpIntersectionKernel_cu_b2145a98_327112apply_kernelILi128ELi8EZNS1_29binary_op_intersection_kernelINS1_5MulOpEhlEEvRNS_14TensorIteratorEllRKNS_6TensorEbEUliE_EEviT1_)
        /*0070*/ 	.short	0x0380
        /*0072*/ 	.short	0x03e8


	//----- nvinfo : EIATTR_SW_WAR
	.align		4
.L_1391:
        /*0074*/ 	.byte	0x04, 0x36
        /*0076*/ 	.short	(.L_1393 - .L_1392)
.L_1392:
        /*0078*/ 	.word	0x00000008
.L_1393:


//--------------------- .nv.info._ZN2at6native18elementwise_kernelILi128ELi4EZNS0_15gpu_kernel_implIZZNS0_73_GLOBAL__N__c8866d80_35_SparseBinaryOpIntersectionKernel_cu_b2145a98_327142_sparse_binary_op_intersection_kernel_implINS3_18CUDAKernelLauncherENS3_36CUDAValueSelectionIntersectionKernelINS3_9LhsProjOpEEElLl0EEEvRNS_6TensorERKS9_SC_RKSt6vectorIlSaIlEERKSt8optionalIS9_ESL_bbENKUlvE3_clEvEUllE_EEvRNS_18TensorIteratorBaseERKT_EUliE_EEviT1_ --------------------------
	.section	.nv.info._ZN2at6native18elementwise_kernelILi128ELi4EZNS0_15gpu_kernel_implIZZNS0_73_GLOBAL__N__c8866d80_35_SparseBinaryOpIntersectionKernel_cu_b2145a98_327142_sparse_binary_op_intersection_kernel_implINS3_18CUDAKernelLauncherENS3_36CUDAValueSelectionIntersectionKernelINS3_9LhsProjOpEEElLl0EEEvRNS_6TensorERKS9_SC_RKSt6vectorIlSaIlEERKSt8optionalIS9_ESL_bbENKUlvE3_clEvEUllE_EEvRNS_18TensorIteratorBaseERKT_EUliE_EEviT1_,"",@"SHT_CUDA_INFO"
	.sectionflags	@""
	.align	4


	//----- nvinfo : EIATTR_CUDA_API_VERSION
	.align		4
        /*0000*/ 	.byte	0x04, 0x37
        /*0002*/ 	.short	(.L_1395 - .L_1394)
.L_1394:
        /*0004*/ 	.word	0x00000082


	//----- nvinfo : EIATTR_KPARAM_INFO
	.align		4
.L_1395:
        /*0008*/ 	.byte	0x04, 0x17
        /*000a*/ 	.short	(.L_1397 - .L_1396)
.L_1396:
        /*000c*/ 	.word	0x00000000
        /*0010*/ 	.short	0x0001
        /*0012*/ 	.short	0x0008
        /*0014*/ 	.byte	0x00, 0xf0, 0xc1, 0x09


	//----- nvinfo : EIATTR_KPARAM_INFO
	.align		4
.L_1397:
        /*0018*/ 	.byte	0x04, 0x17
        /*001a*/ 	.short	(.L_1399 - .L_1398)
.L_1398:
        /*001c*/ 	.word	0x00000000
        /*0020*/ 	.short	0x0000
        /*0022*/ 	.short	0x0000
        /*0024*/ 	.byte	0x00, 0xf0, 0x11, 0x00


	//----- nvinfo : EIATTR_SPARSE_MMA_MASK
	.align		4
.L_1399:
        /*0028*/ 	.byte	0x03, 0x50
        /*002a*/ 	.short	0x0000


	//----- nvinfo : EIATTR_MAXREG_COUNT
	.align		4
        /*002c*/ 	.byte	0x03, 0x1b
        /*002e*/ 	.short	0x0080


	//----- nvinfo : EIATTR_EXTERNS
	.align		4
        /*0030*/ 	.byte	0x04, 0x0f
        /*0032*/ 	.short	(.L_1401 - .L_1400)


	//   ....[0]....
	.align		4
.L_1400:
        /*0034*/ 	.word	index@(__assertfail)


	//----- nvinfo : EIATTR_MERCURY_ISA_VERSION
	.align		4
.L_1401:
        /*0038*/ 	.byte	0x03, 0x5f
        /*003a*/ 	.short	0x0101


	//----- nvinfo : EIATTR_VRC_CTA_INIT_COUNT
	.align		4
        /*003c*/ 	.byte	0x02, 0x4a
	.zero		1
	.zero		1


	//----- nvinfo : EIATTR_SYSCALL_OFFSETS
	.align		4
        /*0040*/ 	.byte	0x04, 0x46
        /*0042*/ 	.short	(.L_1403 - .L_1402)


	//   ....[0]....
.L_1402:
        /*0044*/ 	.word	0x00002220


	//   ....[1]....
        /*0048*/ 	.word	0x00003e40


	//   ....[2]....
        /*004c*/ 	.word	0x00005ff0


	//   ....[3]....
        /*0050*/ 	.word	0x00007b90


	//   ....[4]....
        /*0054*/ 	.word	0x00009d20


	//   ....[5]....
        /*0058*/ 	.word	0x0000b8c0


	//   ....[6]....
        /*005c*/ 	.word	0x0000da60


	//   ....[7]....
        /*0060*/ 	.word	0x0000f580


	//----- nvinfo : EIATTR_EXIT_INSTR_OFFSETS
	.align		4
.L_1403:
        /*0064*/ 	.byte	0x04, 0x1c
        /*0066*/ 	.short	(.L_1405 - .L_1404)


	//   ....[0]....
.L_1404:
        /*0068*/ 	.word	0x0000b950


	//   ....[1]....
        /*006c*/ 	.word	0x0000ef70


	//   ....[2]....
        /*0070*/ 	.word	0x0000ef90


	//   ....[3]....
        /*0074*/ 	.word	0x0000f010


	//   ....[4]....
        /*0078*/ 	.word	0x0000f030


	//   ....[5]....
        /*007c*/ 	.word	0x0000f050


	//   ....[6]....
        /*0080*/ 	.word	0x0000f0d0


	//   ....[7]....
        /*0084*/ 	.word	0x0000f0f0


	//   ....[8]....
        /*0088*/ 	.word	0x0000f170


	//   ....[9]....
        /*008c*/ 	.word	0x0000f190


	//   ....[10]....
        /*0090*/ 	.word	0x0000f1b0


	//   ....[11]....
        /*0094*/ 	.word	0x0000f250


	//   ....[12]....
        /*0098*/ 	.word	0x0000f270


	//   ....[13]....
        /*009c*/ 	.word	0x0000f2f0


	//   ....[14]....
        /*00a0*/ 	.word	0x0000f310


	//   ....[15]....
        /*00a4*/ 	.word	0x0000f330


	//   ....[16]....
        /*00a8*/ 	.word	0x0000f3d0


	//   ....[17]....
        /*00ac*/ 	.word	0x0000f3f0


	//   ....[18]....
        /*00b0*/ 	.word	0x0000f410


	//   ....[19]....
        /*00b4*/ 	.word	0x0000f480


	//   ....[20]....
        /*00b8*/ 	.word	0x0000f590


	//   ....[21]....
        /*00bc*/ 	.word	0x0000f5b0


	//   ....[22]....
        /*00c0*/ 	.word	0x0000f5d0


	//----- nvinfo : EIATTR_MAX_THREADS
	.align		4
.L_1405:
        /*00c4*/ 	.byte	0x04, 0x05
        /*00c6*/ 	.short	(.L_1407 - .L_1406)
.L_1406:
        /*00c8*/ 	.word	0x00000080
        /*00cc*/ 	.word	0x00000001
        /*00d0*/ 	.word	0x00000001


	//----- nvinfo : EIATTR_CRS_STACK_SIZE
	.align		4
.L_1407:
        /*00d4*/ 	.byte	0x04, 0x1e
        /*00d6*/ 	.short	(.L_1409 - .L_1408)
.L_1408:
        /*00d8*/ 	.word	0x00000000


	//----- nvinfo : EIATTR_CBANK_PARAM_SIZE
	.align		4
.L_1409:
        /*00dc*/ 	.byte	0x03, 0x19
        /*00de*/ 	.short	0x0278


	//----- nvinfo : EIATTR_PARAM_CBANK
	.align		4
        /*00e0*/ 	.byte	0x04, 0x0a
        /*00e2*/ 	.short	(.L_1411 - .L_1410)
	.align		4
.L_1410:
        /*00e4*/ 	.word	index@(.nv.constant0._ZN2at6native18elementwise_kernelILi128ELi4EZNS0_15gpu_kernel_implIZZNS0_73_GLOBAL__N__c8866d80_35_SparseBinaryOpIntersectionKernel_cu_b2145a98_327142_sparse_binary_op_intersection_kernel_implINS3_18CUDAKernelLauncherENS3_36CUDAValueSelectionIntersectionKernelINS3_9LhsProjOpEEElLl0EEEvRNS_6TensorERKS9_SC_RKSt6vectorIlSaIlEERKSt8optionalIS9_ESL_bbENKUlvE3_clEvEUllE_EEvRNS_18TensorIteratorBaseERKT_EUliE_EEviT1_)
        /*00e8*/ 	.short	0x0380
        /*00ea*/ 	.short	0x0278


	//----- nvinfo : EIATTR_SW_WAR
	.align		4
.L_1411:
        /*00ec*/ 	.byte	0x04, 0x36
        /*00ee*/ 	.short	(.L_1413 - .L_1412)
.L_1412:
        /*00f0*/ 	.word	0x00000008
.L_1413:


//--------------------- .nv.info._ZN2at6native27unrolled_elementwise_kernelIZZNS0_73_GLOBAL__N__c8866d80_35_SparseBinaryOpIntersectionKernel_cu_b2145a98_327142_sparse_binary_op_intersection_kernel_implINS2_18CUDAKernelLauncherENS2_36CUDAValueSelectionIntersectionKernelINS2_9LhsProjOpEEElLl0EEEvRNS_6TensorERKS8_SB_RKSt6vectorIlSaIlEERKSt8optionalIS8_ESK_bbENKUlvE3_clEvEUllE_St5arrayIPcLm2EELi4E23TrivialOffsetCalculatorILi1EjESR_NS0_6memory12LoadWithCastILi1EEENSS_13StoreWithCastILi1EEEEEviT_T0_T2_T3_T4_T5_ --------------------------
	.section	.nv.info._ZN2at6native27unrolled_elementwise_kernelIZZNS0_73_GLOBAL__N__c8866d80_35_SparseBinaryOpIntersectionKernel_cu_b2145a98_327142_sparse_binary_op_intersection_kernel_implINS2_18CUDAKernelLauncherENS2_36CUDAValueSelectionIntersectionKernelINS2_9LhsProjOpEEElLl0EEEvRNS_6TensorERKS8_SB_RKSt6vectorIlSaIlEERKSt8optionalIS8_ESK_bbENKUlvE3_clEvEUllE_St5arrayIPcLm2EELi4E23TrivialOffsetCalculatorILi1EjESR_NS0_6memory12LoadWithCastILi1EEENSS_13StoreWithCastILi1EEEEEviT_T0_T2_T3_T4_T5_,"",@"SHT_CUDA_INFO"
	.sectionflags	@""
	.align	4


	//----- nvinfo : EIATTR_CUDA_API_VERSION
	.align		4
        /*0000*/ 	.byte	0x04, 0x37
        /*0002*/ 	.short	(.L_1415 - .L_1414)
.L_1414:
        /*0004*/ 	.word	0x00000082


	//----- nvinfo : EIATTR_KPARAM_INFO
	.align		4
.L_1415:
        /*0008*/ 	.byte	0x04, 0x17
        /*000a*/ 	.short	(.L_1417 - .L_1416)
.L_1416:
        /*000c*/ 	.word	0x00000000
        /*0010*/ 	.short	0x0006
        /*0012*/ 	.short	0x007c
        /*0014*/ 	.byte	0x00, 0xf0, 0x21, 0x00


	//----- nvinfo : EIATTR_KPARAM_INFO
	.align		4
.L_1417:
        /*0018*/ 	.byte	0x04, 0x17
        /*001a*/ 	.short	(.L_1419 - .L_1418)
.L_1418:
        /*001c*/ 	.word	0x00000000
        /*0020*/ 	.short	0x0005
        /*0022*/ 	.short	0x0074
        /*0024*/ 	.byte	0x00, 0xf0, 0x21, 0x00


	//----- nvinfo : EIATTR_KPARAM_INFO
	.align		4
.L_1419:
        /*0028*/ 	.byte	0x04, 0x17
        /*002a*/ 	.short	(.L_1421 - .L_1420)
.L_1420:
        /*002c*/ 	.word	0x00000000
        /*0030*/ 	.short	0x0004
        /*0032*/ 	.short	0x0071
        /*0034*/ 	.byte	0x00, 0xf0, 0x05, 0x00


	//----- nvinfo : EIATTR_KPARAM_INFO
	.align		4
.L_1421:
        /*0038*/ 	.byte	0x04, 0x17
        /*003a*/ 	.short	(.L_1423 - .L_1422)
.L_1422:
        /*003c*/ 	.word	0x00000000
        /*0040*/ 	.short	0x0003
        /*0042*/ 	.short	0x0070
        /*0044*/ 	.byte	0x00, 0xf0, 0x05, 0x00


	//----- nvinfo : EIATTR_KPARAM_INFO
	.align		4
.L_1423:
        /*0048*/ 	.byte	0x04, 0x17
        /*004a*/ 	.short	(.L_1425 - .L_1424)
.L_1424:
        /*004c*/ 	.word	0x00000000
        /*0050*/ 	.short	0x0002
        /*0052*/ 	.short	0x0060
        /*0054*/ 	.byte	0x00, 0xf0, 0x41, 0x00


	//----- nvinfo : EIATTR_KPARAM_INFO
	.align		4
.L_1425:
        /*0058*/ 	.byte	0x04, 0x17
        /*005a*/ 	.short	(.L_1427 - .L_1426)
.L_1426:
        /*005c*/ 	.word	0x00000000
        /*0060*/ 	.short	0x0001
        /*0062*/ 	.short	0x0008
        /*0064*/ 	.byte	0x00, 0xf0, 0x61, 0x01


	//----- nvinfo : EIATTR_KPARAM_INFO
	.align		4
.L_1427:
        /*0068*/ 	.byte	0x04, 0x17
        /*006a*/ 	.short	(.L_1429 - .L_1428)
.L_1428:
        /*006c*/ 	.word	0x00000000
        /*0070*/ 	.short	0x0000
        /*0072*/ 	.short	0x0000
        /*0074*/ 	.byte	0x00, 0xf0, 0x11, 0x00


	//----- nvinfo : EIATTR_SPARSE_MMA_MASK
	.align		4
.L_1429:
        /*0078*/ 	.byte	0x03, 0x50
        /*007a*/ 	.short	0x0000


	//----- nvinfo : EIATTR_MAXREG_COUNT
	.align		4
        /*007c*/ 	.byte	0x03, 0x1b
        /*007e*/ 	.short	0x00ff


	//----- nvinfo : EIATTR_EXTERNS
	.align		4
        /*0080*/ 	.byte	0x04, 0x0f
        /*0082*/ 	.short	(.L_1431 - .L_1430)


	//   ....[0]....
	.align		4
.L_1430:
        /*0084*/ 	.word	index@(__assertfail)


	//----- nvinfo : EIATTR_MERCURY_ISA_VERSION
	.align		4
.L_1431:
        /*0088*/ 	.byte	0x03, 0x5f
        /*008a*/ 	.short	0x0101


	//----- nvinfo : EIATTR_VRC_CTA_INIT_COUNT
	.align		4
        /*008c*/ 	.byte	0x02, 0x4a
	.zero		1
	.zero		1


	//----- nvinfo : EIATTR_SYSCALL_OFFSETS
	.align		4
        /*0090*/ 	.byte	0x04, 0x46
        /*0092*/ 	.short	(.L_1433 - .L_1432)


	//   ....[0]....
.L_1432:
        /*0094*/ 	.word	0x00000e80


	//   ....[1]....
        /*0098*/ 	.word	0x00001e10


	//   ....[2]....
        /*009c*/ 	.word	0x00002cf0


	//   ....[3]....
        /*00a0*/ 	.word	0x00003bd0


	//   ....[4]....
        /*00a4*/ 	.word	0x0000cb80


	//   ....[5]....
        /*00a8*/ 	.word	0x0000d370


	//   ....[6]....
        /*00ac*/ 	.word	0x0000db50


	//   ....[7]....
        /*00b0*/ 	.word	0x0000e310


	//----- nvinfo : EIATTR_EXIT_INSTR_OFFSETS
	.align		4
.L_1433:
        /*00b4*/ 	.byte	0x04, 0x1c
        /*00b6*/ 	.short	(.L_1435 - .L_1434)


	//   ....[0]....
.L_1434:
        /*00b8*/ 	.word	0x0000dbd0


	//   ....[1]....
        /*00bc*/ 	.word	0x0000dd00


	//   ....[2]....
        /*00c0*/ 	.word	0x0000dd20


	//   ....[3]....
        /*00c4*/ 	.word	0x0000dda0


	//   ....[4]....
        /*00c8*/ 	.word	0x0000ddc0


	//   ....[5]....
        /*00cc*/ 	.word	0x0000dde0


	//   ....[6]....
        /*00d0*/ 	.word	0x0000de60


	//   ....[7]....
        /*00d4*/ 	.word	0x0000de80


	//   ....[8]....
        /*00d8*/ 	.word	0x0000df00


	//   ....[9]....
        /*00dc*/ 	.word	0x0000df20


	//   ....[10]....
        /*00e0*/ 	.word	0x0000df40


	//   ....[11]....
        /*00e4*/ 	.word	0x0000dfe0


	//   ....[12]....
        /*00e8*/ 	.word	0x0000e000


	//   ....[13]....
        /*00ec*/ 	.word	0x0000e080


	//   ....[14]....
        /*00f0*/ 	.word	0x0000e0a0


	//   ....[15]....
        /*00f4*/ 	.word	0x0000e0c0


	//   ....[16]....
        /*00f8*/ 	.word	0x0000e160


	//   ....[17]....
        /*00fc*/ 	.word	0x0000e180


	//   ....[18]....
        /*0100*/ 	.word	0x0000e1a0


	//   ....[19]....
        /*0104*/ 	.word	0x0000e210


	//   ....[20]....
        /*0108*/ 	.word	0x0000e320


	//   ....[21]....
        /*010c*/ 	.word	0x0000e340


	//   ....[22]....
        /*0110*/ 	.word	0x0000e360


	//----- nvinfo : EIATTR_MAX_THREADS
	.align		4
.L_1435:
        /*0114*/ 	.byte	0x04, 0x05
        /*0116*/ 	.short	(.L_1437 - .L_1436)
.L_1436:
        /*0118*/ 	.word	0x00000080
        /*011c*/ 	.word	0x00000001
        /*0120*/ 	.word	0x00000001


	//----- nvinfo : EIATTR_CRS_STACK_SIZE
	.align		4
.L_1437:
        /*0124*/ 	.byte	0x04, 0x1e
        /*0126*/ 	.short	(.L_1439 - .L_1438)
.L_1438:
        /*0128*/ 	.word	0x00000000


	//----- nvinfo : EIATTR_CBANK_PARAM_SIZE
	.align		4
.L_1439:
        /*012c*/ 	.byte	0x03, 0x19
        /*012e*/ 	.short	0x0084


	//----- nvinfo : EIATTR_PARAM_CBANK
	.align		4
        /*0130*/ 	.byte	0x04, 0x0a
        /*0132*/ 	.short	(.L_1441 - .L_1440)
	.align		4
.L_1440:
        /*0134*/ 	.word	index@(.nv.constant0._ZN2at6native27unrolled_elementwise_kernelIZZNS0_73_GLOBAL__N__c8866d80_35_SparseBinaryOpIntersectionKernel_cu_b2145a98_327142_sparse_binary_op_intersection_kernel_implINS2_18CUDAKernelLauncherENS2_36CUDAValueSelectionIntersectionKernelINS2_9LhsProjOpEEElLl0EEEvRNS_6TensorERKS8_SB_RKSt6vectorIlSaIlEERKSt8optionalIS8_ESK_bbENKUlvE3_clEvEUllE_St5arrayIPcLm2EELi4E23TrivialOffsetCalculatorILi1EjESR_NS0_6memory12LoadWithCastILi1EEENSS_13StoreWithCastILi1EEEEEviT_T0_T2_T3_T4_T5_)
        /*0138*/ 	.short	0x0380
        /*013a*/ 	.short	0x0084


	//----- nvinfo : EIATTR_SW_WAR
	.align		4
.L_1441:
        /*013c*/ 	.byte	0x04, 0x36
        /*013e*/ 	.short	(.L_1443 - .L_1442)
.L_1442:
        /*0140*/ 	.word	0x00000008
.L_1443:


//--------------------- .nv.info._ZN2at6native18elementwise_kernelILi128ELi2EZNS0_22gpu_kernel_impl_nocastIZZNS0_73_GLOBAL__N__c8866d80_35_SparseBinaryOpIntersectionKernel_cu_b2145a98_327142_sparse_binary_op_intersection_kernel_implINS3_18CUDAKernelLauncherENS3_36CUDAValueSelectionIntersectionKernelINS3_9LhsProjOpEEElLl0EEEvRNS_6TensorERKS9_SC_RKSt6vectorIlSaIlEERKSt8optionalIS9_ESL_bbENKUlvE3_clEvEUllE_EEvRNS_18TensorIteratorBaseERKT_EUliE_EEviT1_ --------------------------
	.section	.nv.info._ZN2at6native18elementwise_kernelILi128ELi2EZNS0_22gpu_kernel_impl_nocastIZZNS0_73_GLOBAL__N__c8866d80_35_SparseBinaryOpIntersectionKernel_cu_b2145a98_327142_sparse_binary_op_intersection_kernel_implINS3_18CUDAKernelLauncherENS3_36CUDAValueSelectionIntersectionKernelINS3_9LhsProjOpEEElLl0EEEvRNS_6TensorERKS9_SC_RKSt6vectorIlSaIlEERKSt8optionalIS9_ESL_bbENKUlvE3_clEvEUllE_EEvRNS_18TensorIteratorBaseERKT_EUliE_EEviT1_,"",@"SHT_CUDA_INFO"
	.sectionflags	@""
	.align	4


	//----- nvinfo : EIATTR_CUDA_API_VERSION
	.align		4
        /*0000*/ 	.byte	0x04, 0x37
        /*0002*/ 	.short	(.L_1445 - .L_1444)
.L_1444:
        /*0004*/ 	.word	0x00000082


	//----- nvinfo : EIATTR_KPARAM_INFO
	.align		4
.L_1445:
        /*0008*/ 	.byte	0x04, 0x17
        /*000a*/ 	.short	(.L_1447 - .L_1446)
.L_1446:
        /*000c*/ 	.word	0x00000000
        /*0010*/ 	.short	0x0001
        /*0012*/ 	.short	0x0008
        /*0014*/ 	.byte	0x00, 0xf0, 0xa1, 0x09


	//----- nvinfo : EIATTR_KPARAM_INFO
	.align		4
.L_1447:
        /*0018*/ 	.byte	0x04, 0x17
        /*001a*/ 	.short	(.L_1449 - .L_1448)
.L_1448:
        /*001c*/ 	.word	0x00000000
        /*0020*/ 	.short	0x0000
        /*0022*/ 	.short	0x0000
        /*0024*/ 	.byte	0x00, 0xf0, 0x11, 0x00


	//----- nvinfo : EIATTR_SPARSE_MMA_MASK
	.align		4
.L_1449:
        /*0028*/ 	.byte	0x03, 0x50
        /*002a*/ 	.short	0x0000


	//----- nvinfo : EIATTR_MAXREG_COUNT
	.align		4
        /*002c*/ 	.byte	0x03, 0x1b
        /*002e*/ 	.short	0x0080


	//----- nvinfo : EIATTR_MERCURY_ISA_VERSION
	.align		4
        /*0030*/ 	.byte	0x03, 0x5f
        /*0032*/ 	.short	0x0101


	//----- nvinfo : EIATTR_VRC_CTA_INIT_COUNT
	.align		4
        /*0034*/ 	.byte	0x02, 0x4a
	.zero		1
	.zero		1


	//----- nvinfo : EIATTR_EXIT_INSTR_OFFSETS
	.align		4
        /*0038*/ 	.byte	0x04, 0x1c
        /*003a*/ 	.short	(.L_1451 - .L_1450)


	//   ....[0]....
.L_1450:
        /*003c*/ 	.word	0x000015f0


	//   ....[1]....
        /*0040*/ 	.word	0x00002980


	//   ....[2]....
        /*0044*/ 	.word	0x00002fd0


	//   ....[3]....
        /*0048*/ 	.word	0x00003530


	//   ....[4]....
        /*004c*/ 	.word	0x00003680


	//   ....[5]....
        /*0050*/ 	.word	0x00003760


	//   ....[6]....
        /*0054*/ 	.word	0x00006010


	//   ....[7]....
        /*0058*/ 	.word	0x000086a0


	//   ....[8]....
        /*005c*/ 	.word	0x0000a030


	//   ....[9]....
        /*0060*/ 	.word	0x0000b8a0


	//   ....[10]....
        /*0064*/ 	.word	0x0000ccd0


	//   ....[11]....
        /*0068*/ 	.word	0x0000e070


	//----- nvinfo : EIATTR_MAX_THREADS
	.align		4
.L_1451:
        /*006c*/ 	.byte	0x04, 0x05
        /*006e*/ 	.short	(.L_1453 - .L_1452)
.L_1452:
        /*0070*/ 	.word	0x00000080
        /*0074*/ 	.word	0x00000001
        /*0078*/ 	.word	0x00000001


	//----- nvinfo : EIATTR_CRS_STACK_SIZE
	.align		4
.L_1453:
        /*007c*/ 	.byte	0x04, 0x1e
        /*007e*/ 	.short	(.L_1455 - .L_1454)
.L_1454:
        /*0080*/ 	.word	0x00000000


	//----- nvinfo : EIATTR_CBANK_PARAM_SIZE
	.align		4
.L_1455:
        /*0084*/ 	.byte	0x03, 0x19
        /*0086*/ 	.short	0x0270


	//----- nvinfo : EIATTR_PARAM_CBANK
	.align		4
        /*0088*/ 	.byte	0x04, 0x0a
        /*008a*/ 	.short	(.L_1457 - .L_1456)
	.align		4
.L_1456:
        /*008c*/ 	.word	index@(.nv.constant0._ZN2at6native18elementwise_kernelILi128ELi2EZNS0_22gpu_kernel_impl_nocastIZZNS0_73_GLOBAL__N__c8866d80_35_SparseBinaryOpIntersectionKernel_cu_b2145a98_327142_sparse_binary_op_intersection_kernel_implINS3_18CUDAKernelLauncherENS3_36CUDAValueSelectionIntersectionKernelINS3_9LhsProjOpEEElLl0EEEvRNS_6TensorERKS9_SC_RKSt6vectorIlSaIlEERKSt8optionalIS9_ESL_bbENKUlvE3_clEvEUllE_EEvRNS_18TensorIteratorBaseERKT_EUliE_EEviT1_)
        /*0090*/ 	.short	0x0380
        /*0092*/ 	.short	0x0270


	//----- nvinfo : EIATTR_SW_WAR
	.align		4
.L_1457:
        /*0094*/ 	.byte	0x04, 0x36
        /*0096*/ 	.short	(.L_1459 - .L_1458)
.L_1458:
        /*0098*/ 	.word	0x00000008
.L_1459:


//--------------------- .nv.info._ZN2at6native27unrolled_elementwise_kernelIZZNS0_73_GLOBAL__N__c8866d80_35_SparseBinaryOpIntersectionKernel_cu_b2145a98_327142_sparse_binary_op_intersection_kernel_implINS2_18CUDAKernelLauncherENS2_36CUDAValueSelectionIntersectionKernelINS2_9LhsProjOpEEElLl0EEEvRNS_6TensorERKS8_SB_RKSt6vectorIlSaIlEERKSt8optionalIS8_ESK_bbENKUlvE3_clEvEUllE_St5arrayIPcLm2EELi4E23TrivialOffsetCalculatorILi1EjESR_NS0_6memory15LoadWithoutCastENSS_16StoreWithoutCastEEEviT_T0_T2_T3_T4_T5_ --------------------------
	.section	.nv.info._ZN2at6native27unrolled_elementwise_kernelIZZNS0_73_GLOBAL__N__c8866d80_35_SparseBinaryOpIntersectionKernel_cu_b2145a98_327142_sparse_binary_op_intersection_kernel_implINS2_18CUDAKernelLauncherENS2_36CUDAValueSelectionIntersectionKernelINS2_9LhsProjOpEEElLl0EEEvRNS_6TensorERKS8_SB_RKSt6vectorIlSaIlEERKSt8optionalIS8_ESK_bbENKUlvE3_clEvEUllE_St5arrayIPcLm2EELi4E23TrivialOffsetCalculatorILi1EjESR_NS0_6memory15LoadWithoutCastENSS_16StoreWithoutCastEEEviT_T0_T2_T3_T4_T5_,"",@"SHT_CUDA_INFO"
	.sectionflags	@""
	.align	4


	//----- nvinfo : EIATTR_CUDA_API_VERSION
	.align		4
        /*0000*/ 	.byte	0x04, 0x37
        /*0002*/ 	.short	(.L_1461 - .L_1460)
.L_1460:
        /*0004*/ 	.word	0x00000082


	//----- nvinfo : EIATTR_KPARAM_INFO
	.align		4
.L_1461:
        /*0008*/ 	.byte	0x04, 0x17
        /*000a*/ 	.short	(.L_1463 - .L_1462)
.L_1462:
        /*000c*/ 	.word	0x00000000
        /*0010*/ 	.short	0x0006
        /*0012*/ 	.short	0x0073
        /*0014*/ 	.byte	0x00, 0xf0, 0x05, 0x00


	//----- nvinfo : EIATTR_KPARAM_INFO
	.align		4
.L_1463:
        /*0018*/ 	.byte	0x04, 0x17
        /*001a*/ 	.short	(.L_1465 - .L_1464)
.L_1464:
        /*001c*/ 	.word	0x00000000
        /*0020*/ 	.short	0x0005
        /*0022*/ 	.short	0x0072
        /*0024*/ 	.byte	0x00, 0xf0, 0x05, 0x00


	//----- nvinfo : EIATTR_KPARAM_INFO
	.align		4
.L_1465:
        /*0028*/ 	.byte	0x04, 0x17
        /*002a*/ 	.short	(.L_1467 - .L_1466)
.L_1466:
        /*002c*/ 	.word	0x00000000
        /*0030*/ 	.short	0x0004
        /*0032*/ 	.short	0x0071
        /*0034*/ 	.byte	0x00, 0xf0, 0x05, 0x00


	//----- nvinfo : EIATTR_KPARAM_INFO
	.align		4
.L_1467:
        /*0038*/ 	.byte	0x04, 0x17
        /*003a*/ 	.short	(.L_1469 - .L_1468)
.L_1468:
        /*003c*/ 	.word	0x00000000
        /*0040*/ 	.short	0x0003
        /*0042*/ 	.short	0x0070
        /*0044*/ 	.byte	0x00, 0xf0, 0x05, 0x00


	//----- nvinfo : EIATTR_KPARAM_INFO
	.align		4
.L_1469:
        /*0048*/ 	.byte	0x04, 0x17
        /*004a*/ 	.short	(.L_1471 - .L_1470)
.L_1470:
        /*004c*/ 	.word	0x00000000
        /*0050*/ 	.short	0x0002
        /*0052*/ 	.short	0x0060
        /*0054*/ 	.byte	0x00, 0xf0, 0x41, 0x00


	//----- nvinfo : EIATTR_KPARAM_INFO
	.align		4
.L_1471:
        /*0058*/ 	.byte	0x04, 0x17
        /*005a*/ 	.short	(.L_1473 - .L_1472)
.L_1472:
        /*005c*/ 	.word	0x00000000
        /*0060*/ 	.short	0x0001
        /*0062*/ 	.short	0x0008
        /*0064*/ 	.byte	0x00, 0xf0, 0x61, 0x01


	//----- nvinfo : EIATTR_KPARAM_INFO
	.align		4
.L_1473:
        /*0068*/ 	.byte	0x04, 0x17
        /*006a*/ 	.short	(.L_1475 - .L_1474)
.L_1474:
        /*006c*/ 	.word	0x00000000
        /*0070*/ 	.short	0x0000
        /*0072*/ 	.short	0x0000
        /*0074*/ 	.byte	0x00, 0xf0, 0x11, 0x00


	//----- nvinfo : EIATTR_SPARSE_MMA_MASK
	.align		4
.L_1475:
        /*0078*/ 	.byte	0x03, 0x50
        /*007a*/ 	.short	0x0000


	//----- nvinfo : EIATTR_MAXREG_COUNT
	.align		4
        /*007c*/ 	.byte	0x03, 0x1b
        /*007e*/ 	.short	0x00ff


	//----- nvinfo : EIATTR_MERCURY_ISA_VERSION
	.align		4
        /*0080*/ 	.byte	0x03, 0x5f
        /*0082*/ 	.short	0x0101


	//----- nvinfo : EIATTR_VRC_CTA_INIT_COUNT
	.align		4
        /*0084*/ 	.byte	0x02, 0x4a
	.zero		1
	.zero		1


	//----- nvinfo : EIATTR_EXIT_INSTR_OFFSETS
	.align		4
        /*0088*/ 	.byte	0x04, 0x1c
        /*008a*/ 	.short	(.L_1477 - .L_1476)


	//   ....[0]....
.L_1476:
        /*008c*/ 	.word	0x00008ad0


	//   ....[1]....
        /*0090*/ 	.word	0x00008b20


	//----- nvinfo : EIATTR_MAX_THREADS
	.align		4
.L_1477:
        /*0094*/ 	.byte	0x04, 0x05
        /*0096*/ 	.short	(.L_1479 - .L_1478)
.L_1478:
        /*0098*/ 	.word	0x00000080
        /*009c*/ 	.word	0x00000001
        /*00a0*/ 	.word	0x00000001


	//----- nvinfo : EIATTR_CRS_STACK_SIZE
	.align		4
.L_1479:
        /*00a4*/ 	.byte	0x04, 0x1e
        /*00a6*/ 	.short	(.L_1481 - .L_1480)
.L_1480:
        /*00a8*/ 	.word	0x00000000


	//----- nvinfo : EIATTR_CBANK_PARAM_SIZE
	.align		4
.L_1481:
        /*00ac*/ 	.byte	0x03, 0x19
        /*00ae*/ 	.short	0x0074


	//----- nvinfo : EIATTR_PARAM_CBANK
	.align		4
        /*00b0*/ 	.byte	0x04, 0x0a
        /*00b2*/ 	.short	(.L_1483 - .L_1482)
	.align		4
.L_1482:
        /*00b4*/ 	.word	index@(.nv.constant0._ZN2at6native27unrolled_elementwise_kernelIZZNS0_73_GLOBAL__N__c8866d80_35_SparseBinaryOpIntersectionKernel_cu_b2145a98_327142_sparse_binary_op_intersection_kernel_implINS2_18CUDAKernelLauncherENS2_36CUDAValueSelectionIntersectionKernelINS2_9LhsProjOpEEElLl0EEEvRNS_6TensorERKS8_SB_RKSt6vectorIlSaIlEERKSt8optionalIS8_ESK_bbENKUlvE3_clEvEUllE_St5arrayIPcLm2EELi4E23TrivialOffsetCalculatorILi1EjESR_NS0_6memory15LoadWithoutCastENSS_16StoreWithoutCastEEEviT_T0_T2_T3_T4_T5_)
        /*00b8*/ 	.short	0x0380
        /*00ba*/ 	.short	0x0074


	//----- nvinfo : EIATTR_SW_WAR
	.align		4
.L_1483:
        /*00bc*/ 	.byte	0x04, 0x36
        /*00be*/ 	.short	(.L_1485 - .L_1484)
.L_1484:
        /*00c0*/ 	.word	0x00000008
.L_1485:


//--------------------- .nv.info._ZN2at6native29vectorized_elementwise_kernelILi2EZZNS0_73_GLOBAL__N__c8866d80_35_SparseBinaryOpIntersectionKernel_cu_b2145a98_327142_sparse_binary_op_intersection_kernel_implINS2_18CUDAKernelLauncherENS2_36CUDAValueSelectionIntersectionKernelINS2_9LhsProjOpEEElLl0EEEvRNS_6TensorERKS8_SB_RKSt6vectorIlSaIlEERKSt8optionalIS8_ESK_bbENKUlvE3_clEvEUllE_St5arrayIPcLm2EEEEviT0_T1_ --------------------------
	.section	.nv.info._ZN2at6native29vectorized_elementwise_kernelILi2EZZNS0_73_GLOBAL__N__c8866d80_35_SparseBinaryOpIntersectionKernel_cu_b2145a98_327142_sparse_binary_op_intersection_kernel_implINS2_18CUDAKernelLauncherENS2_36CUDAValueSelectionIntersectionKernelINS2_9LhsProjOpEEElLl0EEEvRNS_6TensorERKS8_SB_RKSt6vectorIlSaIlEERKSt8optionalIS8_ESK_bbENKUlvE3_clEvEUllE_St5arrayIPcLm2EEEEviT0_T1_,"",@"SHT_CUDA_INFO"
	.sectionflags	@""
	.align	4


	//----- nvinfo : EIATTR_CUDA_API_VERSION
	.align		4
        /*0000*/ 	.byte	0x04, 0x37
        /*0002*/ 	.short	(.L_1487 - .L_1486)
.L_1486:
        /*0004*/ 	.word	0x00000082


	//----- nvinfo : EIATTR_KPARAM_INFO
	.align		4
.L_1487:
        /*0008*/ 	.byte	0x04, 0x17
        /*000a*/ 	.short	(.L_1489 - .L_1488)
.L_1488:
        /*000c*/ 	.word	0x00000000
        /*0010*/ 	.short	0x0002
        /*0012*/ 	.short	0x0060
        /*0014*/ 	.byte	0x00, 0xf0, 0x41, 0x00


	//----- nvinfo : EIATTR_KPARAM_INFO
	.align		4
.L_1489:
        /*0018*/ 	.byte	0x04, 0x17
        /*001a*/ 	.short	(.L_1491 - .L_1490)
.L_1490:
        /*001c*/ 	.word	0x00000000
        /*0020*/ 	.short	0x0001
        /*0022*/ 	.short	0x0008
        /*0024*/ 	.byte	0x00, 0xf0, 0x61, 0x01


	//----- nvinfo : EIATTR_KPARAM_INFO
	.align		4
.L_1491:
        /*0028*/ 	.byte	0x04, 0x17
        /*002a*/ 	.short	(.L_1493 - .L_1492)
.L_1492:
        /*002c*/ 	.word	0x00000000
        /*0030*/ 	.short	0x0000
        /*0032*/ 	.short	0x0000
        /*0034*/ 	.byte	0x00, 0xf0, 0x11, 0x00


	//----- nvinfo : EIATTR_SPARSE_MMA_MASK
	.align		4
.L_1493:
        /*0038*/ 	.byte	0x03, 0x50
        /*003a*/ 	.short	0x0000


	//----- nvinfo : EIATTR_MAXREG_COUNT
	.align		4
        /*003c*/ 	.byte	0x03, 0x1b
        /*003e*/ 	.short	0x00ff


	//----- nvinfo : EIATTR_MERCURY_ISA_VERSION
	.align		4
        /*0040*/ 	.byte	0x03, 0x5f
        /*0042*/ 	.short	0x0101


	//----- nvinfo : EIATTR_VRC_CTA_INIT_COUNT
	.align		4
        /*0044*/ 	.byte	0x02, 0x4a
	.zero		1
	.zero		1


	//----- nvinfo : EIATTR_EXIT_INSTR_OFFSETS
	.align		4
        /*0048*/ 	.byte	0x04, 0x1c
        /*004a*/ 	.short	(.L_1495 - .L_1494)


	//   ....[0]....
.L_1494:
        /*004c*/ 	.word	0x0000afa0


	//   ....[1]....
        /*0050*/ 	.word	0x0000aff0


	//   ....[2]....
        /*0054*/ 	.word	0x00018080


	//----- nvinfo : EIATTR_MAX_THREADS
	.align		4
.L_1495:
        /*0058*/ 	.byte	0x04, 0x05
        /*005a*/ 	.short	(.L_1497 - .L_1496)
.L_1496:
        /*005c*/ 	.word	0x00000080
        /*0060*/ 	.word	0x00000001
        /*0064*/ 	.word	0x00000001


	//----- nvinfo : EIATTR_CRS_STACK_SIZE
	.align		4
.L_1497:
        /*0068*/ 	.byte	0x04, 0x1e
        /*006a*/ 	.short	(.L_1499 - .L_1498)
.L_1498:
        /*006c*/ 	.word	0x00000000


	//----- nvinfo : EIATTR_CBANK_PARAM_SIZE
	.align		4
.L_1499:
        /*0070*/ 	.byte	0x03, 0x19
        /*0072*/ 	.short	0x0070


	//----- nvinfo : EIATTR_PARAM_CBANK
	.align		4
        /*0074*/ 	.byte	0x04, 0x0a
        /*0076*/ 	.short	(.L_1501 - .L_1500)
	.align		4
.L_1500:
        /*0078*/ 	.word	index@(.nv.constant0._ZN2at6native29vectorized_elementwise_kernelILi2EZZNS0_73_GLOBAL__N__c8866d80_35_SparseBinaryOpIntersectionKernel_cu_b2145a98_327142_sparse_binary_op_intersection_kernel_implINS2_18CUDAKernelLauncherENS2_36CUDAValueSelectionIntersectionKernelINS2_9LhsProjOpEEElLl0EEEvRNS_6TensorERKS8_SB_RKSt6vectorIlSaIlEERKSt8optionalIS8_ESK_bbENKUlvE3_clEvEUllE_St5arrayIPcLm2EEEEviT0_T1_)
        /*007c*/ 	.short	0x0380
        /*007e*/ 	.short	0x0070


	//----- nvinfo : EIATTR_SW_WAR
	.align		4
.L_1501:
        /*0080*/ 	.byte	0x04, 0x36
        /*0082*/ 	.short	(.L_1503 - .L_1502)
.L_1502:
        /*0084*/ 	.word	0x00000008
.L_1503:


//--------------------- .nv.info._ZN2at6native29vectorized_elementwise_kernelILi4EZZNS0_73_GLOBAL__N__c8866d80_35_SparseBinaryOpIntersectionKernel_cu_b2145a98_327142_sparse_binary_op_intersection_kernel_implINS2_18CUDAKernelLauncherENS2_36CUDAValueSelectionIntersectionKernelINS2_9LhsProjOpEEElLl0EEEvRNS_6TensorERKS8_SB_RKSt6vectorIlSaIlEERKSt8optionalIS8_ESK_bbENKUlvE3_clEvEUllE_St5arrayIPcLm2EEEEviT0_T1_ --------------------------
	.section	.nv.info._ZN2at6native29vectorized_elementwise_kernelILi4EZZNS0_73_GLOBAL__N__c8866d80_35_SparseBinaryOpIntersectionKernel_cu_b2145a98_327142_sparse_binary_op_intersection_kernel_implINS2_18CUDAKernelLauncherENS2_36CUDAValueSelectionIntersectionKernelINS2_9LhsProjOpEEElLl0EEEvRNS_6TensorERKS8_SB_RKSt6vectorIlSaIlEERKSt8optionalIS8_ESK_bbENKUlvE3_clEvEUllE_St5arrayIPcLm2EEEEviT0_T1_,"",@"SHT_CUDA_INFO"
	.sectionflags	@""
	.align	4


	//----- nvinfo : EIATTR_CUDA_API_VERSION
	.align		4
        /*0000*/ 	.byte	0x04, 0x37
        /*0002*/ 	.short	(.L_1505 - .L_1504)
.L_1504:
        /*0004*/ 	.word	0x00000082


	//----- nvinfo : EIATTR_KPARAM_INFO
	.align		4
.L_1505:
        /*0008*/ 	.byte	0x04, 0x17
        /*000a*/ 	.short	(.L_1507 - .L_1506)
.L_1506:
        /*000c*/ 	.word	0x00000000
        /*0010*/ 	.short	0x0002
        /*0012*/ 	.short	0x0060
        /*0014*/ 	.byte	0x00, 0xf0, 0x41, 0x00


	//----- nvinfo : EIATTR_KPARAM_INFO
	.align		4
.L_1507:
        /*0018*/ 	.byte	0x04, 0x17
        /*001a*/ 	.short	(.L_1509 - .L_1508)
.L_1508:
        /*001c*/ 	.word	0x00000000
        /*0020*/ 	.short	0x0001
        /*0022*/ 	.short	0x0008
        /*0024*/ 	.byte	0x00, 0xf0, 0x61, 0x01


	//----- nvinfo : EIATTR_KPARAM_INFO
	.align		4
.L_1509:
        /*0028*/ 	.byte	0x04, 0x17
        /*002a*/ 	.short	(.L_1511 - .L_1510)
.L_1510:
        /*002c*/ 	.word	0x00000000
        /*0030*/ 	.short	0x0000
        /*0032*/ 	.short	0x0000
        /*0034*/ 	.byte	0x00, 0xf0, 0x11, 0x00


	//----- nvinfo : EIATTR_SPARSE_MMA_MASK
	.align		4
.L_1511:
        /*0038*/ 	.byte	0x03, 0x50
        /*003a*/ 	.short	0x0000


	//----- nvinfo : EIATTR_MAXREG_COUNT
	.align		4
        /*003c*/ 	.byte	0x03, 0x1b
        /*003e*/ 	.short	0x00ff


	//----- nvinfo : EIATTR_MERCURY_ISA_VERSION
	.align		4
        /*0040*/ 	.byte	0x03, 0x5f
        /*0042*/ 	.short	0x0101


	//----- nvinfo : EIATTR_VRC_CTA_INIT_COUNT
	.align		4
        /*0044*/ 	.byte	0x02, 0x4a
	.zero		1
	.zero		1


	//----- nvinfo : EIATTR_EXIT_INSTR_OFFSETS
	.align		4
        /*0048*/ 	.byte	0x04, 0x1c
        /*004a*/ 	.short	(.L_1513 - .L_1512)


	//   ....[0]....
.L_1512:
        /*004c*/ 	.word	0x0000afa0


	//   ....[1]....
        /*0050*/ 	.word	0x0000aff0


	//   ....[2]....
        /*0054*/ 	.word	0x00018040


	//----- nvinfo : EIATTR_MAX_THREADS
	.align		4
.L_1513:
        /*0058*/ 	.byte	0x04, 0x05
        /*005a*/ 	.short	(.L_1515 - .L_1514)
.L_1514:
        /*005c*/ 	.word	0x00000080
        /*0060*/ 	.word	0x00000001
        /*0064*/ 	.word	0x00000001


	//----- nvinfo : EIATTR_CRS_STACK_SIZE
	.align		4
.L_1515:
        /*0068*/ 	.byte	0x04, 0x1e
        /*006a*/ 	.short	(.L_1517 - .L_1516)
.L_1516:
        /*006c*/ 	.word	0x00000000


	//----- nvinfo : EIATTR_CBANK_PARAM_SIZE
	.align		4
.L_1517:
        /*0070*/ 	.byte	0x03, 0x19
        /*0072*/ 	.short	0x0070


	//----- nvinfo : EIATTR_PARAM_CBANK
	.align		4
        /*0074*/ 	.byte	0x04, 0x0a
        /*0076*/ 	.short	(.L_1519 - .L_1518)
	.align		4
.L_1518:
        /*0078*/ 	.word	index@(.nv.constant0._ZN2at6native29vectorized_elementwise_kernelILi4EZZNS0_73_GLOBAL__N__c8866d80_35_SparseBinaryOpIntersectionKernel_cu_b2145a98_327142_sparse_binary_op_intersection_kernel_implINS2_18CUDAKernelLauncherENS2_36CUDAValueSelectionIntersectionKernelINS2_9LhsProjOpEEElLl0EEEvRNS_6TensorERKS8_SB_RKSt6vectorIlSaIlEERKSt8optionalIS8_ESK_bbENKUlvE3_clEvEUllE_St5arrayIPcLm2EEEEviT0_T1_)
        /*007c*/ 	.short	0x0380
        /*007e*/ 	.short	0x0070


	//----- nvinfo : EIATTR_SW_WAR
	.align		4
.L_1519:
        /*0080*/ 	.byte	0x04, 0x36
        /*0082*/ 	.short	(.L_1521 - .L_1520)
.L_1520:
        /*0084*/ 	.word	0x00000008
.L_1521:


//--------------------- .nv.info._ZN2at6native29vectorized_elementwise_kernelILi8EZZNS0_73_GLOBAL__N__c8866d80_35_SparseBinaryOpIntersectionKernel_cu_b2145a98_327142_sparse_binary_op_intersection_kernel_implINS2_18CUDAKernelLauncherENS2_36CUDAValueSelectionIntersectionKernelINS2_9LhsProjOpEEElLl0EEEvRNS_6TensorERKS8_SB_RKSt6vectorIlSaIlEERKSt8optionalIS8_ESK_bbENKUlvE3_clEvEUllE_St5arrayIPcLm2EEEEviT0_T1_ --------------------------
	.section	.nv.info._ZN2at6native29vectorized_elementwise_kernelILi8EZZNS0_73_GLOBAL__N__c8866d80_35_SparseBinaryOpIntersectionKernel_cu_b2145a98_327142_sparse_binary_op_intersection_kernel_implINS2_18CUDAKernelLauncherENS2_36CUDAValueSelectionIntersectionKernelINS2_9LhsProjOpEEElLl0EEEvRNS_6TensorERKS8_SB_RKSt6vectorIlSaIlEERKSt8optionalIS8_ESK_bbENKUlvE3_clEvEUllE_St5arrayIPcLm2EEEEviT0_T1_,"",@"SHT_CUDA_INFO"
	.sectionflags	@""
	.align	4


	//----- nvinfo : EIATTR_CUDA_API_VERSION
	.align		4
        /*0000*/ 	.byte	0x04, 0x37
        /*0002*/ 	.short	(.L_1523 - .L_1522)
.L_1522:
        /*0004*/ 	.word	0x00000082


	//----- nvinfo : EIATTR_KPARAM_INFO
	.align		4
.L_1523:
        /*0008*/ 	.byte	0x04, 0x17
        /*000a*/ 	.short	(.L_1525 - .L_1524)
.L_1524:
        /*000c*/ 	.word	0x00000000
        /*0010*/ 	.short	0x0002
        /*0012*/ 	.short	0x0060
        /*0014*/ 	.byte	0x00, 0xf0, 0x41, 0x00


	//----- nvinfo : EIATTR_KPARAM_INFO
	.align		4
.L_1525:
        /*0018*/ 	.byte	0x04, 0x17
        /*001a*/ 	.short	(.L_1527 - .L_1526)
.L_1526:
        /*001c*/ 	.word	0x00000000
        /*0020*/ 	.short	0x0001
        /*0022*/ 	.short	0x0008
        /*0024*/ 	.byte	0x00, 0xf0, 0x61, 0x01


	//----- nvinfo : EIATTR_KPARAM_INFO
	.align		4
.L_1527:
        /*0028*/ 	.byte	0x04, 0x17
        /*002a*/ 	.short	(.L_1529 - .L_1528)
.L_1528:
        /*002c*/ 	.word	0x00000000
        /*0030*/ 	.short	0x0000
        /*0032*/ 	.short	0x0000
        /*0034*/ 	.byte	0x00, 0xf0, 0x11, 0x00


	//----- nvinfo : EIATTR_SPARSE_MMA_MASK
	.align		4
.L_1529:
        /*0038*/ 	.byte	0x03, 0x50
        /*003a*/ 	.short	0x0000


	//----- nvinfo : EIATTR_MAXREG_COUNT
	.align		4
        /*003c*/ 	.byte	0x03, 0x1b
        /*003e*/ 	.short	0x00ff


	//----- nvinfo : EIATTR_MERCURY_ISA_VERSION
	.align		4
        /*0040*/ 	.byte	0x03, 0x5f
        /*0042*/ 	.short	0x0101


	//----- nvinfo : EIATTR_VRC_CTA_INIT_COUNT
	.align		4
        /*0044*/ 	.byte	0x02, 0x4a
	.zero		1
	.zero		1


	//----- nvinfo : EIATTR_EXIT_INSTR_OFFSETS
	.align		4
        /*0048*/ 	.byte	0x04, 0x1c
        /*004a*/ 	.short	(.L_1531 - .L_1530)


	//   ....[0]....
.L_1530:
        /*004c*/ 	.word	0x0000afa0


	//   ....[1]....
        /*0050*/ 	.word	0x0000aff0


	//   ....[2]....
        /*0054*/ 	.word	0x00018040


	//----- nvinfo : EIATTR_MAX_THREADS
	.align		4
.L_1531:
        /*0058*/ 	.byte	0x04, 0x05
        /*005a*/ 	.short	(.L_1533 - .L_1532)
.L_1532:
        /*005c*/ 	.word	0x00000080
        /*0060*/ 	.word	0x00000001
        /*0064*/ 	.word	0x00000001


	//----- nvinfo : EIATTR_CRS_STACK_SIZE
	.align		4
.L_1533:
        /*0068*/ 	.byte	0x04, 0x1e
        /*006a*/ 	.short	(.L_1535 - .L_1534)
.L_1534:
        /*006c*/ 	.word	0x00000000


	//----- nvinfo : EIATTR_CBANK_PARAM_SIZE
	.align		4
.L_1535:
        /*0070*/ 	.byte	0x03, 0x19
        /*0072*/ 	.short	0x0070


	//----- nvinfo : EIATTR_PARAM_CBANK
	.align		4
        /*0074*/ 	.byte	0x04, 0x0a
        /*0076*/ 	.short	(.L_1537 - .L_1536)
	.align		4
.L_1536:
        /*0078*/ 	.word	index@(.nv.constant0._ZN2at6native29vectorized_elementwise_kernelILi8EZZNS0_73_GLOBAL__N__c8866d80_35_SparseBinaryOpIntersectionKernel_cu_b2145a98_327142_sparse_binary_op_intersection_kernel_implINS2_18CUDAKernelLauncherENS2_36CUDAValueSelectionIntersectionKernelINS2_9LhsProjOpEEElLl0EEEvRNS_6TensorERKS8_SB_RKSt6vectorIlSaIlEERKSt8optionalIS8_ESK_bbENKUlvE3_clEvEUllE_St5arrayIPcLm2EEEEviT0_T1_)
        /*007c*/ 	.short	0x0380
        /*007e*/ 	.short	0x0070


	//----- nvinfo : EIATTR_SW_WAR
	.align		4
.L_1537:
        /*0080*/ 	.byte	0x04, 0x36
        /*0082*/ 	.short	(.L_1539 - .L_1538)
.L_1538:
        /*0084*/ 	.word	0x00000008
.L_1539:


//--------------------- .nv.info._ZN2at6native18elementwise_kernelILi128ELi4EZNS0_15gpu_kernel_implIZZNS0_73_GLOBAL__N__c8866d80_35_SparseBinaryOpIntersectionKernel_cu_b2145a98_327142_sparse_binary_op_intersection_kernel_implINS3_18CUDAKernelLauncherENS3_36CUDAValueSelectionIntersectionKernelINS3_9LhsProjOpEEElLl0EEEvRNS_6TensorERKS9_SC_RKSt6vectorIlSaIlEERKSt8optionalIS9_ESL_bbENKUlvE1_clEvEUllE_EEvRNS_18TensorIteratorBaseERKT_EUliE_EEviT1_ --------------------------
	.section	.nv.info._ZN2at6native18elementwise_kernelILi128ELi4EZNS0_15gpu_kernel_implIZZNS0_73_GLOBAL__N__c8866d80_35_SparseBinaryOpIntersectionKernel_cu_b2145a98_327142_sparse_binary_op_intersection_kernel_implINS3_18CUDAKernelLauncherENS3_36CUDAValueSelectionIntersectionKernelINS3_9LhsProjOpEEElLl0EEEvRNS_6TensorERKS9_SC_RKSt6vectorIlSaIlEERKSt8optionalIS9_ESL_bbENKUlvE1_clEvEUllE_EEvRNS_18TensorIteratorBaseERKT_EUliE_EEviT1_,"",@"SHT_CUDA_INFO"
	.sectionflags	@""
	.align	4


	//----- nvinfo : EIATTR_CUDA_API_VERSION
	.align		4
        /*0000*/ 	.byte	0x04, 0x37
        /*0002*/ 	.short	(.L_1541 - .L_1540)
.L_1540:
        /*0004*/ 	.word	0x00000082


	//----- nvinfo : EIATTR_KPARAM_INFO
	.align		4
.L_1541:
        /*0008*/ 	.byte	0x04, 0x17
        /*000a*/ 	.short	(.L_1543 - .L_1542)
.L_1542:
        /*000c*/ 	.word	0x00000000
        /*0010*/ 	.short	0x0001
        /*0012*/ 	.short	0x0008
        /*0014*/ 	.byte	0x00, 0xf0, 0x21, 0x09


	//----- nvinfo : EIATTR_KPARAM_INFO
	.align		4
.L_1543:
        /*0018*/ 	.byte	0x04, 0x17
        /*001a*/ 	.short	(.L_1545 - .L_1544)
.L_1544:
        /*001c*/ 	.word	0x00000000
        /*0020*/ 	.short	0x0000
        /*0022*/ 	.short	0x0000
        /*0024*/ 	.byte	0x00, 0xf0, 0x11, 0x00


	//----- nvinfo : EIATTR_SPARSE_MMA_MASK
	.align		4
.L_1545:
        /*0028*/ 	.byte	0x03, 0x50
        /*002a*/ 	.short	0x0000


	//----- nvinfo : EIATTR_MAXREG_COUNT
	.align		4
        /*002c*/ 	.byte	0x03, 0x1b
        /*002e*/ 	.short	0x0080


	//----- nvinfo : EIATTR_EXTERNS
	.align		4
        /*0030*/ 	.byte	0x04, 0x0f
        /*0032*/ 	.short	(.L_1547 - .L_1546)


	//   ....[0]....
	.align		4
.L_1546:
        /*0034*/ 	.word	index@(__assertfail)


	//----- nvinfo : EIATTR_MERCURY_ISA_VERSION
	.align		4
.L_1547:
        /*0038*/ 	.byte	0x03, 0x5f
        /*003a*/ 	.short	0x0101


	//----- nvinfo : EIATTR_VRC_CTA_INIT_COUNT
	.align		4
        /*003c*/ 	.byte	0x02, 0x4a
	.zero		1
	.zero		1


	//----- nvinfo : EIATTR_SYSCALL_OFFSETS
	.align		4
        /*0040*/ 	.byte	0x04, 0x46
        /*0042*/ 	.short	(.L_1549 - .L_1548)


	//   ....[0]....
.L_1548:
        /*0044*/ 	.word	0x00002170


	//   ....[1]....
        /*0048*/ 	.word	0x00003ca0


	//   ....[2]....
        /*004c*/ 	.word	0x00005f20


	//   ....[3]....
        /*0050*/ 	.word	0x00007840


	//   ....[4]....
        /*0054*/ 	.word	0x00009c10


	//   ....[5]....
        /*0058*/ 	.word	0x0000b530


	//   ....[6]....
        /*005c*/ 	.word	0x0000d900


	//   ....[7]....
        /*0060*/ 	.word	0x0000f1f0


	//----- nvinfo : EIATTR_EXIT_INSTR_OFFSETS
	.align		4
.L_1549:
        /*0064*/ 	.byte	0x04, 0x1c
        /*0066*/ 	.short	(.L_1551 - .L_1550)


	//   ....[0]....
.L_1550:
        /*0068*/ 	.word	0x0000b810


	//   ....[1]....
        /*006c*/ 	.word	0x0000e790


	//   ....[2]....
        /*0070*/ 	.word	0x0000e7b0


	//   ....[3]....
        /*0074*/ 	.word	0x0000e830


	//   ....[4]....
        /*0078*/ 	.word	0x0000e850


	//   ....[5]....
        /*007c*/ 	.word	0x0000e870


	//   ....[6]....
        /*0080*/ 	.word	0x0000e900


	//   ....[7]....
        /*0084*/ 	.word	0x0000e940


	//   ....[8]....
        /*0088*/ 	.word	0x0000e9e0


	//   ....[9]....
        /*008c*/ 	.word	0x0000ea30


	//   ....[10]....
        /*0090*/ 	.word	0x0000ea60


	//   ....[11]....
        /*0094*/ 	.word	0x0000eb20


	//   ....[12]....
        /*0098*/ 	.word	0x0000ec90


	//   ....[13]....
        /*009c*/ 	.word	0x0000ee00


	//   ....[14]....
        /*00a0*/ 	.word	0x0000ef60


	//   ....[15]....
        /*00a4*/ 	.word	0x0000ef80


	//   ....[16]....
        /*00a8*/ 	.word	0x0000efa0


	//   ....[17]....
        /*00ac*/ 	.word	0x0000f050


	//   ....[18]....
        /*00b0*/ 	.word	0x0000f090


	//   ....[19]....
        /*00b4*/ 	.word	0x0000f200


	//   ....[20]....
        /*00b8*/ 	.word	0x0000f310


	//   ....[21]....
        /*00bc*/ 	.word	0x0000f450


	//   ....[22]....
        /*00c0*/ 	.word	0x0000f490


	//----- nvinfo : EIATTR_MAX_THREADS
	.align		4
.L_1551:
        /*00c4*/ 	.byte	0x04, 0x05
        /*00c6*/ 	.short	(.L_1553 - .L_1552)
.L_1552:
        /*00c8*/ 	.word	0x00000080
        /*00cc*/ 	.word	0x00000001
        /*00d0*/ 	.word	0x00000001


	//----- nvinfo : EIATTR_CRS_STACK_SIZE
	.align		4
.L_1553:
        /*00d4*/ 	.byte	0x04, 0x1e
        /*00d6*/ 	.short	(.L_1555 - .L_1554)
.L_1554:
        /*00d8*/ 	.word	0x00000000


	//----- nvinfo : EIATTR_CBANK_PARAM_SIZE
	.align		4
.L_1555:
        /*00dc*/ 	.byte	0x03, 0x19
        /*00de*/ 	.short	0x0250


	//----- nvinfo : EIATTR_PARAM_CBANK
	.align		4
        /*00e0*/ 	.byte	0x04, 0x0a
        /*00e2*/ 	.short	(.L_1557 - .L_1556)
	.align		4
.L_1556:
        /*00e4*/ 	.word	index@(.nv.constant0._ZN2at6native18elementwise_kernelILi128ELi4EZNS0_15gpu_kernel_implIZZNS0_73_GLOBAL__N__c8866d80_35_SparseBinaryOpIntersectionKernel_cu_b2145a98_327142_sparse_binary_op_intersection_kernel_implINS3_18CUDAKernelLauncherENS3_36CUDAValueSelectionIntersectionKernelINS3_9LhsProjOpEEElLl0EEEvRNS_6TensorERKS9_SC_RKSt6vectorIlSaIlEERKSt8optionalIS9_ESL_bbENKUlvE1_clEvEUllE_EEvRNS_18TensorIteratorBaseERKT_EUliE_EEviT1_)
        /*00e8*/ 	.short	0x0380
        /*00ea*/ 	.short	0x0250


	//----- nvinfo : EIATTR_SW_WAR
	.align		4
.L_1557:
        /*00ec*/ 	.byte	0x04, 0x36
        /*00ee*/ 	.short	(.L_1559 - .L_1558)
.L_1558:
        /*00f0*/ 	.word	0x00000008
.L_1559:


//--------------------- .nv.info._ZN2at6native27unrolled_elementwise_kernelIZZNS0_73_GLOBAL__N__c8866d80_35_SparseBinaryOpIntersectionKernel_cu_b2145a98_327142_sparse_binary_op_intersection_kernel_implINS2_18CUDAKernelLauncherENS2_36CUDAValueSelectionIntersectionKernelINS2_9LhsProjOpEEElLl0EEEvRNS_6TensorERKS8_SB_RKSt6vectorIlSaIlEERKSt8optionalIS8_ESK_bbENKUlvE1_clEvEUllE_St5arrayIPcLm2EELi4E23TrivialOffsetCalculatorILi1EjESR_NS0_6memory12LoadWithCastILi1EEENSS_13StoreWithCastILi1EEEEEviT_T0_T2_T3_T4_T5_ --------------------------
	.section	.nv.info._ZN2at6native27unrolled_elementwise_kernelIZZNS0_73_GLOBAL__N__c8866d80_35_SparseBinaryOpIntersectionKernel_cu_b2145a98_327142_sparse_binary_op_intersection_kernel_implINS2_18CUDAKernelLauncherENS2_36CUDAValueSelectionIntersectionKernelINS2_9LhsProjOpEEElLl0EEEvRNS_6TensorERKS8_SB_RKSt6vectorIlSaIlEERKSt8optionalIS8_ESK_bbENKUlvE1_clEvEUllE_St5arrayIPcLm2EELi4E23TrivialOffsetCalculatorILi1EjESR_NS0_6memory12LoadWithCastILi1EEENSS_13StoreWithCastILi1EEEEEviT_T0_T2_T3_T4_T5_,"",@"SHT_CUDA_INFO"
	.sectionflags	@""
	.align	4


	//----- nvinfo : EIATTR_CUDA_API_VERSION
	.align		4
        /*0000*/ 	.byte	0x04, 0x37
        /*0002*/ 	.short	(.L_1561 - .L_1560)
.L_1560:
        /*0004*/ 	.word	0x00000082


	//----- nvinfo : EIATTR_KPARAM_INFO
	.align		4
.L_1561:
        /*0008*/ 	.byte	0x04, 0x17
        /*000a*/ 	.short	(.L_1563 - .L_1562)
.L_1562:
        /*000c*/ 	.word	0x00000000
        /*0010*/ 	.short	0x0006
        /*0012*/ 	.short	0x0054
        /*0014*/ 	.byte	0x00, 0xf0, 0x21, 0x00


	//----- nvinfo : EIATTR_KPARAM_INFO
	.align		4
.L_1563:
        /*0018*/ 	.byte	0x04, 0x17
        /*001a*/ 	.short	(.L_1565 - .L_1564)
.L_1564:
        /*001c*/ 	.word	0x00000000
        /*0020*/ 	.short	0x0005
        /*0022*/ 	.short	0x004c
        /*0024*/ 	.byte	0x00, 0xf0, 0x21, 0x00


	//----- nvinfo : EIATTR_KPARAM_INFO
	.align		4
.L_1565:
        /*0028*/ 	.byte	0x04, 0x17
        /*002a*/ 	.short	(.L_1567 - .L_1566)
.L_1566:
        /*002c*/ 	.word	0x00000000
        /*0030*/ 	.short	0x0004
        /*0032*/ 	.short	0x0049
        /*0034*/ 	.byte	0x00, 0xf0, 0x05, 0x00


	//----- nvinfo : EIATTR_KPARAM_INFO
	.align		4
.L_1567:
        /*0038*/ 	.byte	0x04, 0x17
        /*003a*/ 	.short	(.L_1569 - .L_1568)
.L_1568:
        /*003c*/ 	.word	0x00000000
        /*0040*/ 	.short	0x0003
        /*0042*/ 	.short	0x0048
        /*0044*/ 	.byte	0x00, 0xf0, 0x05, 0x00


	//----- nvinfo : EIATTR_KPARAM_INFO
	.align		4
.L_1569:
        /*0048*/ 	.byte	0x04, 0x17
        /*004a*/ 	.short	(.L_1571 - .L_1570)
.L_1570:
        /*004c*/ 	.word	0x00000000
        /*0050*/ 	.short	0x0002
        /*0052*/ 	.short	0x0038
        /*0054*/ 	.byte	0x00, 0xf0, 0x41, 0x00


	//----- nvinfo : EIATTR_KPARAM_INFO
	.align		4
.L_1571:
        /*0058*/ 	.byte	0x04, 0x17
        /*005a*/ 	.short	(.L_1573 - .L_1572)
.L_1572:
        /*005c*/ 	.word	0x00000000
        /*0060*/ 	.short	0x0001
        /*0062*/ 	.short	0x0008
        /*0064*/ 	.byte	0x00, 0xf0, 0xc1, 0x00


	//----- nvinfo : EIATTR_KPARAM_INFO
	.align		4
.L_1573:
        /*0068*/ 	.byte	0x04, 0x17
        /*006a*/ 	.short	(.L_1575 - .L_1574)
.L_1574:
        /*006c*/ 	.word	0x00000000
        /*0070*/ 	.short	0x0000
        /*0072*/ 	.short	0x0000
        /*0074*/ 	.byte	0x00, 0xf0, 0x11, 0x00


	//----- nvinfo : EIATTR_SPARSE_MMA_MASK
	.align		4
.L_1575:
        /*0078*/ 	.byte	0x03, 0x50
        /*007a*/ 	.short	0x0000


	//----- nvinfo : EIATTR_MAXREG_COUNT
	.align		4
        /*007c*/ 	.byte	0x03, 0x1b
        /*007e*/ 	.short	0x00ff


	//----- nvinfo : EIATTR_EXTERNS
	.align		4
        /*0080*/ 	.byte	0x04, 0x0f
        /*0082*/ 	.short	(.L_1577 - .L_1576)


	//   ....[0]....
	.align		4
.L_1576:
        /*0084*/ 	.word	index@(__assertfail)


	//----- nvinfo : EIATTR_MERCURY_ISA_VERSION
	.align		4
.L_1577:
        /*0088*/ 	.byte	0x03, 0x5f
        /*008a*/ 	.short	0x0101


	//----- nvinfo : EIATTR_VRC_CTA_INIT_COUNT
	.align		4
        /*008c*/ 	.byte	0x02, 0x4a
	.zero		1
	.zero		1


	//----- nvinfo : EIATTR_SYSCALL_OFFSETS
	.align		4
        /*0090*/ 	.byte	0x04, 0x46
        /*0092*/ 	.short	(.L_1579 - .L_1578)


	//   ....[0]....
.L_1578:
        /*0094*/ 	.word	0x00000e20


	//   ....[1]....
        /*0098*/ 	.word	0x00001db0


	//   ....[2]....
        /*009c*/ 	.word	0x00002c90


	//   ....[3]....
        /*00a0*/ 	.word	0x00003b70


	//   ....[4]....
        /*00a4*/ 	.word	0x00008030


	//   ....[5]....
        /*00a8*/ 	.word	0x00008d50


	//   ....[6]....
        /*00ac*/ 	.word	0x00009bd0


	//   ....[7]....
        /*00b0*/ 	.word	0x0000aa30


	//----- nvinfo : EIATTR_EXIT_INSTR_OFFSETS
	.align		4
.L_1579:
        /*00b4*/ 	.byte	0x04, 0x1c
        /*00b6*/ 	.short	(.L_1581 - .L_1580)


	//   ....[0]....
.L_1580:
        /*00b8*/ 	.word	0x00009ea0


	//   ....[1]....
        /*00bc*/ 	.word	0x00009fd0


	//   ....[2]....
        /*00c0*/ 	.word	0x00009ff0


	//   ....[3]....
        /*00c4*/ 	.word	0x0000a070


	//   ....[4]....
        /*00c8*/ 	.word	0x0000a090


	//   ....[5]....
        /*00cc*/ 	.word	0x0000a0b0


	//   ....[6]....
        /*00d0*/ 	.word	0x0000a140


	//   ....[7]....
        /*00d4*/ 	.word	0x0000a180


	//   ....[8]....
        /*00d8*/ 	.word	0x0000a220


	//   ....[9]....
        /*00dc*/ 	.word	0x0000a270


	//   ....[10]....
        /*00e0*/ 	.word	0x0000a2a0


	//   ....[11]....
        /*00e4*/ 	.word	0x0000a360


	//   ....[12]....
        /*00e8*/ 	.word	0x0000a4d0


	//   ....[13]....
        /*00ec*/ 	.word	0x0000a640


	//   ....[14]....
        /*00f0*/ 	.word	0x0000a7a0


	//   ....[15]....
        /*00f4*/ 	.word	0x0000a7c0


	//   ....[16]....
        /*00f8*/ 	.word	0x0000a7e0


	//   ....[17]....
        /*00fc*/ 	.word	0x0000a890


	//   ....[18]....
        /*0100*/ 	.word	0x0000a8d0


	//   ....[19]....
        /*0104*/ 	.word	0x0000aa40


	//   ....[20]....
        /*0108*/ 	.word	0x0000ab50


	//   ....[21]....
        /*010c*/ 	.word	0x0000ac90


	//   ....[22]....
        /*0110*/ 	.word	0x0000acd0


	//----- nvinfo : EIATTR_MAX_THREADS
	.align		4
.L_1581:
        /*0114*/ 	.byte	0x04, 0x05
        /*0116*/ 	.short	(.L_1583 - .L_1582)
.L_1582:
        /*0118*/ 	.word	0x00000080
        /*011c*/ 	.word	0x00000001
        /*0120*/ 	.word	0x00000001


	//----- nvinfo : EIATTR_CRS_STACK_SIZE
	.align		4
.L_1583:
        /*0124*/ 	.byte	0x04, 0x1e
        /*0126*/ 	.short	(.L_1585 - .L_1584)
.L_1584:
        /*0128*/ 	.word	0x00000000


	//----- nvinfo : EIATTR_CBANK_PARAM_SIZE
	.align		4
.L_1585:
        /*012c*/ 	.byte	0x03, 0x19
        /*012e*/ 	.short	0x005c


	//----- nvinfo : EIATTR_PARAM_CBANK
	.align		4
        /*0130*/ 	.byte	0x04, 0x0a
        /*0132*/ 	.short	(.L_1587 - .L_1586)
	.align		4
.L_1586:
        /*0134*/ 	.word	index@(.nv.constant0._ZN2at6native27unrolled_elementwise_kernelIZZNS0_73_GLOBAL__N__c8866d80_35_SparseBinaryOpIntersectionKernel_cu_b2145a98_327142_sparse_binary_op_intersection_kernel_implINS2_18CUDAKernelLauncherENS2_36CUDAValueSelectionIntersectionKernelINS2_9LhsProjOpEEElLl0EEEvRNS_6TensorERKS8_SB_RKSt6vectorIlSaIlEERKSt8optionalIS8_ESK_bbENKUlvE1_clEvEUllE_St5arrayIPcLm2EELi4E23TrivialOffsetCalculatorILi1EjESR_NS0_6memory12LoadWithCastILi1EEENSS_13StoreWithCastILi1EEEEEviT_T0_T2_T3_T4_T5_)
        /*0138*/ 	.short	0x0380
        /*013a*/ 	.short	0x005c


	//----- nvinfo : EIATTR_SW_WAR
	.align		4
.L_1587:
        /*013c*/ 	.byte	0x04, 0x36
        /*013e*/ 	.short	(.L_1589 - .L_1588)
.L_1588:
        /*0140*/ 	.word	0x00000008
.L_1589:


//--------------------- .nv.info._ZN2at6native18elementwise_kernelILi128ELi2EZNS0_22gpu_kernel_impl_nocastIZZNS0_73_GLOBAL__N__c8866d80_35_SparseBinaryOpIntersectionKernel_cu_b2145a98_327142_sparse_binary_op_intersection_kernel_implINS3_18CUDAKernelLauncherENS3_36CUDAValueSelectionIntersectionKernelINS3_9LhsProjOpEEElLl0EEEvRNS_6TensorERKS9_SC_RKSt6vectorIlSaIlEERKSt8optionalIS9_ESL_bbENKUlvE1_clEvEUllE_EEvRNS_18TensorIteratorBaseERKT_EUliE_EEviT1_ --------------------------
	.section	.nv.info._ZN2at6native18elementwise_kernelILi128ELi2EZNS0_22gpu_kernel_impl_nocastIZZNS0_73_GLOBAL__N__c8866d80_35_SparseBinaryOpIntersectionKernel_cu_b2145a98_327142_sparse_binary_op_intersection_kernel_implINS3_18CUDAKernelLauncherENS3_36CUDAValueSelectionIntersectionKernelINS3_9LhsProjOpEEElLl0EEEvRNS_6TensorERKS9_SC_RKSt6vectorIlSaIlEERKSt8optionalIS9_ESL_bbENKUlvE1_clEvEUllE_EEvRNS_18TensorIteratorBaseERKT_EUliE_EEviT1_,"",@"SHT_CUDA_INFO"
	.sectionflags	@""
	.align	4


	//----- nvinfo : EIATTR_CUDA_API_VERSION
	.align		4
        /*0000*/ 	.byte	0x04, 0x37
        /*0002*/ 	.short	(.L_1591 - .L_1590)
.L_1590:
        /*0004*/ 	.word	0x00000082


	//----- nvinfo : EIATTR_KPARAM_INFO
	.align		4
.L_1591:
        /*0008*/ 	.byte	0x04, 0x17
        /*000a*/ 	.short	(.L_1593 - .L_1592)
.L_1592:
        /*000c*/ 	.word	0x00000000
        /*0010*/ 	.short	0x0001
        /*0012*/ 	.short	0x0008
        /*0014*/ 	.byte	0x00, 0xf0, 0x01, 0x09


	//----- nvinfo : EIATTR_KPARAM_INFO
	.align		4
.L_1593:
        /*0018*/ 	.byte	0x04, 0x17
        /*001a*/ 	.short	(.L_1595 - .L_1594)
.L_1594:
        /*001c*/ 	.word	0x00000000
        /*0020*/ 	.short	0x0000
        /*0022*/ 	.short	0x0000
        /*0024*/ 	.byte	0x00, 0xf0, 0x11, 0x00


	//----- nvinfo : EIATTR_SPARSE_MMA_MASK
	.align		4
.L_1595:
        /*0028*/ 	.byte	0x03, 0x50
        /*002a*/ 	.short	0x0000


	//----- nvinfo : EIATTR_MAXREG_COUNT
	.align		4
        /*002c*/ 	.byte	0x03, 0x1b
        /*002e*/ 	.short	0x0080


	//----- nvinfo : EIATTR_MERCURY_ISA_VERSION
	.align		4
        /*0030*/ 	.byte	0x03, 0x5f
        /*0032*/ 	.short	0x0101


	//----- nvinfo : EIATTR_VRC_CTA_INIT_COUNT
	.align		4
        /*0034*/ 	.byte	0x02, 0x4a
	.zero		1
	.zero		1


	//----- nvinfo : EIATTR_EXIT_INSTR_OFFSETS
	.align		4
        /*0038*/ 	.byte	0x04, 0x1c
        /*003a*/ 	.short	(.L_1597 - .L_1596)


	//   ....[0]....
.L_1596:
        /*003c*/ 	.word	0x000000f0


	//   ....[1]....
        /*0040*/ 	.word	0x00000120


	//   ....[2]....
        /*0044*/ 	.word	0x00001040


	//   ....[3]....
        /*0048*/ 	.word	0x00001e00


	//   ....[4]....
        /*004c*/ 	.word	0x00001e30


	//   ....[5]....
        /*0050*/ 	.word	0x00001e60


	//   ....[6]....
        /*0054*/ 	.word	0x000030b0


	//   ....[7]....
        /*0058*/ 	.word	0x00004220


	//   ....[8]....
        /*005c*/ 	.word	0x00006420


	//   ....[9]....
        /*0060*/ 	.word	0x000084b0


	//   ....[10]....
        /*0064*/ 	.word	0x000096b0


	//   ....[11]....
        /*0068*/ 	.word	0x0000a820


	//----- nvinfo : EIATTR_MAX_THREADS
	.align		4
.L_1597:
        /*006c*/ 	.byte	0x04, 0x05
        /*006e*/ 	.short	(.L_1599 - .L_1598)
.L_1598:
        /*0070*/ 	.word	0x00000080
        /*0074*/ 	.word	0x00000001
        /*0078*/ 	.word	0x00000001


	//----- nvinfo : EIATTR_CRS_STACK_SIZE
	.align		4
.L_1599:
        /*007c*/ 	.byte	0x04, 0x1e
        /*007e*/ 	.short	(.L_1601 - .L_1600)
.L_1600:
        /*0080*/ 	.word	0x00000000


	//----- nvinfo : EIATTR_CBANK_PARAM_SIZE
	.align		4
.L_1601:
        /*0084*/ 	.byte	0x03, 0x19
        /*0086*/ 	.short	0x0248


	//----- nvinfo : EIATTR_PARAM_CBANK
	.align		4
        /*0088*/ 	.byte	0x04, 0x0a
        /*008a*/ 	.short	(.L_1603 - .L_1602)
	.align		4
.L_1602:
        /*008c*/ 	.word	index@(.nv.constant0._ZN2at6native18elementwise_kernelILi128ELi2EZNS0_22gpu_kernel_impl_nocastIZZNS0_73_GLOBAL__N__c8866d80_35_SparseBinaryOpIntersectionKernel_cu_b2145a98_327142_sparse_binary_op_intersection_kernel_implINS3_18CUDAKernelLauncherENS3_36CUDAValueSelectionIntersectionKernelINS3_9LhsProjOpEEElLl0EEEvRNS_6TensorERKS9_SC_RKSt6vectorIlSaIlEERKSt8optionalIS9_ESL_bbENKUlvE1_clEvEUllE_EEvRNS_18TensorIteratorBaseERKT_EUliE_EEviT1_)
        /*0090*/ 	.short	0x0380
        /*0092*/ 	.short	0x0248


	//----- nvinfo : EIATTR_SW_WAR
	.align		4
.L_1603:
        /*0094*/ 	.byte	0x04, 0x36
        /*0096*/ 	.short	(.L_1605 - .L_1604)
.L_1604:
        /*0098*/ 	.word	0x00000008
.L_1605:


//--------------------- .nv.info._ZN2at6native27unrolled_elementwise_kernelIZZNS0_73_GLOBAL__N__c8866d80_35_SparseBinaryOpIntersectionKernel_cu_b2145a98_327142_sparse_binary_op_intersection_kernel_implINS2_18CUDAKernelLauncherENS2_36CUDAValueSelectionIntersectionKernelINS2_9LhsProjOpEEElLl0EEEvRNS_6TensorERKS8_SB_RKSt6vectorIlSaIlEERKSt8optionalIS8_ESK_bbENKUlvE1_clEvEUllE_St5arrayIPcLm2EELi4E23TrivialOffsetCalculatorILi1EjESR_NS0_6memory15LoadWithoutCastENSS_16StoreWithoutCastEEEviT_T0_T2_T3_T4_T5_ --------------------------
	.section	.nv.info._ZN2at6native27unrolled_elementwise_kernelIZZNS0_73_GLOBAL__N__c8866d80_35_SparseBinaryOpIntersectionKernel_cu_b2145a98_327142_sparse_binary_op_intersection_kernel_implINS2_18CUDAKernelLauncherENS2_36CUDAValueSelectionIntersectionKernelINS2_9LhsProjOpEEElLl0EEEvRNS_6TensorERKS8_SB_RKSt6vectorIlSaIlEERKSt8optionalIS8_ESK_bbENKUlvE1_clEvEUllE_St5arrayIPcLm2EELi4E23TrivialOffsetCalculatorILi1EjESR_NS0_6memory15LoadWithoutCastENSS_16StoreWithoutCastEEEviT_T0_T2_T3_T4_T5_,"",@"SHT_CUDA_INFO"
	.sectionflags	@""
	.align	4


	//----- nvinfo : EIATTR_CUDA_API_VERSION
	.align		4
        /*0000*/ 	.byte	0x04, 0x37
        /*0002*/ 	.short	(.L_1607 - .L_1606)
.L_1606:
        /*0004*/ 	.word	0x00000082


	//----- nvinfo : EIATTR_KPARAM_INFO
	.align		4
.L_1607:
        /*0008*/ 	.byte	0x04, 0x17
        /*000a*/ 	.short	(.L_1609 - .L_1608)
.L_1608:
        /*000c*/ 	.word	0x00000000
        /*0010*/ 	.short	0x0006
        /*0012*/ 	.short	0x004b
        /*0014*/ 	.byte	0x00, 0xf0, 0x05, 0x00


	//----- nvinfo : EIATTR_KPARAM_INFO
	.align		4
.L_1609:
        /*0018*/ 	.byte	0x04, 0x17
        /*001a*/ 	.short	(.L_1611 - .L_1610)
.L_1610:
        /*001c*/ 	.word	0x00000000
        /*0020*/ 	.short	0x0005
        /*0022*/ 	.short	0x004a
        /*0024*/ 	.byte	0x00, 0xf0, 0x05, 0x00


	//----- nvinfo : EIATTR_KPARAM_INFO
	.align		4
.L_1611:
        /*0028*/ 	.byte	0x04, 0x17
        /*002a*/ 	.short	(.L_1613 - .L_1612)
.L_1612:
        /*002c*/ 	.word	0x00000000
        /*0030*/ 	.short	0x0004
        /*0032*/ 	.short	0x0049
        /*0034*/ 	.byte	0x00, 0xf0, 0x05, 0x00


	//----- nvinfo : EIATTR_KPARAM_INFO
	.align		4
.L_1613:
        /*0038*/ 	.byte	0x04, 0x17
        /*003a*/ 	.short	(.L_1615 - .L_1614)
.L_1614:
        /*003c*/ 	.word	0x00000000
        /*0040*/ 	.short	0x0003
        /*0042*/ 	.short	0x0048
        /*0044*/ 	.byte	0x00, 0xf0, 0x05, 0x00


	//----- nvinfo : EIATTR_KPARAM_INFO
	.align		4
.L_1615:
        /*0048*/ 	.byte	0x04, 0x17
        /*004a*/ 	.short	(.L_1617 - .L_1616)
.L_1616:
        /*004c*/ 	.word	0x00000000
        /*0050*/ 	.short	0x0002
        /*0052*/ 	.short	0x0038
        /*0054*/ 	.byte	0x00, 0xf0, 0x41, 0x00


	//----- nvinfo : EIATTR_KPARAM_INFO
	.align		4
.L_1617:
        /*0058*/ 	.byte	0x04, 0x17
        /*005a*/ 	.short	(.L_1619 - .L_1618)
.L_1618:
        /*005c*/ 	.word	0x00000000
        /*0060*/ 	.short	0x0001
        /*0062*/ 	.short	0x0008
        /*0064*/ 	.byte	0x00, 0xf0, 0xc1, 0x00


	//----- nvinfo : EIATTR_KPARAM_INFO
	.align		4
.L_1619:
        /*0068*/ 	.byte	0x04, 0x17
        /*006a*/ 	.short	(.L_1621 - .L_1620)
.L_1620:
        /*006c*/ 	.word	0x00000000
        /*0070*/ 	.short	0x0000
        /*0072*/ 	.short	0x0000
        /*0074*/ 	.byte	0x00, 0xf0, 0x11, 0x00


	//----- nvinfo : EIATTR_SPARSE_MMA_MASK
	.align		4
.L_1621:
        /*0078*/ 	.byte	0x03, 0x50
        /*007a*/ 	.short	0x0000


	//----- nvinfo : EIATTR_MAXREG_COUNT
	.align		4
        /*007c*/ 	.byte	0x03, 0x1b
        /*007e*/ 	.short	0x00ff


	//----- nvinfo : EIATTR_MERCURY_ISA_VERSION
	.align		4
        /*0080*/ 	.byte	0x03, 0x5f
        /*0082*/ 	.short	0x0101


	//----- nvinfo : EIATTR_VRC_CTA_INIT_COUNT
	.align		4
        /*0084*/ 	.byte	0x02, 0x4a
	.zero		1
	.zero		1


	//----- nvinfo : EIATTR_EXIT_INSTR_OFFSETS
	.align		4
        /*0088*/ 	.byte	0x04, 0x1c
        /*008a*/ 	.short	(.L_1623 - .L_1622)


	//   ....[0]....
.L_1622:
        /*008c*/ 	.word	0x00004130


	//   ....[1]....
        /*0090*/ 	.word	0x00004190


	//----- nvinfo : EIATTR_MAX_THREADS
	.align		4
.L_1623:
        /*0094*/ 	.byte	0x04, 0x05
        /*0096*/ 	.short	(.L_1625 - .L_1624)
.L_1624:
        /*0098*/ 	.word	0x00000080
        /*009c*/ 	.word	0x00000001
        /*00a0*/ 	.word	0x00000001


	//----- nvinfo : EIATTR_CRS_STACK_SIZE
	.align		4
.L_1625:
        /*00a4*/ 	.byte	0x04, 0x1e
        /*00a6*/ 	.short	(.L_1627 - .L_1626)
.L_1626:
        /*00a8*/ 	.word	0x00000000


	//----- nvinfo : EIATTR_CBANK_PARAM_SIZE
	.align		4
.L_1627:
        /*00ac*/ 	.byte	0x03, 0x19
        /*00ae*/ 	.short	0x004c


	//----- nvinfo : EIATTR_PARAM_CBANK
	.align		4
        /*00b0*/ 	.byte	0x04, 0x0a
        /*00b2*/ 	.short	(.L_1629 - .L_1628)
	.align		4
.L_1628:
        /*00b4*/ 	.word	index@(.nv.constant0._ZN2at6native27unrolled_elementwise_kernelIZZNS0_73_GLOBAL__N__c8866d80_35_SparseBinaryOpIntersectionKernel_cu_b2145a98_327142_sparse_binary_op_intersection_kernel_implINS2_18CUDAKernelLauncherENS2_36CUDAValueSelectionIntersectionKernelINS2_9LhsProjOpEEElLl0EEEvRNS_6TensorERKS8_SB_RKSt6vectorIlSaIlEERKSt8optionalIS8_ESK_bbENKUlvE1_clEvEUllE_St5arrayIPcLm2EELi4E23TrivialOffsetCalculatorILi1EjESR_NS0_6memory15LoadWithoutCastENSS_16StoreWithoutCastEEEviT_T0_T2_T3_T4_T5_)
        /*00b8*/ 	.short	0x0380
        /*00ba*/ 	.short	0x004c


	//----- nvinfo : EIATTR_SW_WAR
	.align		4
.L_1629:
        /*00bc*/ 	.byte	0x04, 0x36
        /*00be*/ 	.short	(.L_1631 - .L_1630)
.L_1630:
        /*00c0*/ 	.word	0x00000008
.L_1631:


//--------------------- .nv.info._ZN2at6native29vectorized_elementwise_kernelILi2EZZNS0_73_GLOBAL__N__c8866d80_35_SparseBinaryOpIntersectionKernel_cu_b2145a98_327142_sparse_binary_op_intersection_kernel_implINS2_18CUDAKernelLauncherENS2_36CUDAValueSelectionIntersectionKernelINS2_9LhsProjOpEEElLl0EEEvRNS_6TensorERKS8_SB_RKSt6vectorIlSaIlEERKSt8optionalIS8_ESK_bbENKUlvE1_clEvEUllE_St5arrayIPcLm2EEEEviT0_T1_ --------------------------
	.section	.nv.info._ZN2at6native29vectorized_elementwise_kernelILi2EZZNS0_73_GLOBAL__N__c8866d80_35_SparseBinaryOpIntersectionKernel_cu_b2145a98_327142_sparse_binary_op_intersection_kernel_implINS2_18CUDAKernelLauncherENS2_36CUDAValueSelectionIntersectionKernelINS2_9LhsProjOpEEElLl0EEEvRNS_6TensorERKS8_SB_RKSt6vectorIlSaIlEERKSt8optionalIS8_ESK_bbENKUlvE1_clEvEUllE_St5arrayIPcLm2EEEEviT0_T1_,"",@"SHT_CUDA_INFO"
	.sectionflags	@""
	.align	4


	//----- nvinfo : EIATTR_CUDA_API_VERSION
	.align		4
        /*0000*/ 	.byte	0x04, 0x37
        /*0002*/ 	.short	(.L_1633 - .L_1632)
.L_1632:
        /*0004*/ 	.word	0x00000082


	//----- nvinfo : EIATTR_KPARAM_INFO
	.align		4
.L_1633:
        /*0008*/ 	.byte	0x04, 0x17
        /*000a*/ 	.short	(.L_1635 - .L_1634)
.L_1634:
        /*000c*/ 	.word	0x00000000
        /*0010*/ 	.short	0x0002
        /*0012*/ 	.short	0x0038
        /*0014*/ 	.byte	0x00, 0xf0, 0x41, 0x00


	//----- nvinfo : EIATTR_KPARAM_INFO
	.align		4
.L_1635:
        /*0018*/ 	.byte	0x04, 0x17
        /*001a*/ 	.short	(.L_1637 - .L_1636)
.L_1636:
        /*001c*/ 	.word	0x00000000
        /*0020*/ 	.short	0x0001
        /*0022*/ 	.short	0x0008
        /*0024*/ 	.byte	0x00, 0xf0, 0xc1, 0x00


	//----- nvinfo : EIATTR_KPARAM_INFO
	.align		4
.L_1637:
        /*0028*/ 	.byte	0x04, 0x17
        /*002a*/ 	.short	(.L_1639 - .L_1638)
.L_1638:
        /*002c*/ 	.word	0x00000000
        /*0030*/ 	.short	0x0000
        /*0032*/ 	.short	0x0000
        /*0034*/ 	.byte	0x00, 0xf0, 0x11, 0x00


	//----- nvinfo : EIATTR_SPARSE_MMA_MASK
	.align		4
.L_1639:
        /*0038*/ 	.byte	0x03, 0x50
        /*003a*/ 	.short	0x0000


	//----- nvinfo : EIATTR_MAXREG_COUNT
	.align		4
        /*003c*/ 	.byte	0x03, 0x1b
        /*003e*/ 	.short	0x00ff


	//----- nvinfo : EIATTR_MERCURY_ISA_VERSION
	.align		4
        /*0040*/ 	.byte	0x03, 0x5f
        /*0042*/ 	.short	0x0101


	//----- nvinfo : EIATTR_VRC_CTA_INIT_COUNT
	.align		4
        /*0044*/ 	.byte	0x02, 0x4a
	.zero		1
	.zero		1


	//----- nvinfo : EIATTR_EXIT_INSTR_OFFSETS
	.align		4
        /*0048*/ 	.byte	0x04, 0x1c
        /*004a*/ 	.short	(.L_1641 - .L_1640)


	//   ....[0]....
.L_1640:
        /*004c*/ 	.word	0x00008010


	//   ....[1]....
        /*0050*/ 	.word	0x00008060


	//   ....[2]....
        /*0054*/ 	.word	0x0000ed30


	//----- nvinfo : EIATTR_MAX_THREADS
	.align		4
.L_1641:
        /*0058*/ 	.byte	0x04, 0x05
        /*005a*/ 	.short	(.L_1643 - .L_1642)
.L_1642:
        /*005c*/ 	.word	0x00000080
        /*0060*/ 	.word	0x00000001
        /*0064*/ 	.word	0x00000001


	//----- nvinfo : EIATTR_CRS_STACK_SIZE
	.align		4
.L_1643:
        /*0068*/ 	.byte	0x04, 0x1e
        /*006a*/ 	.short	(.L_1645 - .L_1644)
.L_1644:
        /*006c*/ 	.word	0x00000000


	//----- nvinfo : EIATTR_CBANK_PARAM_SIZE
	.align		4
.L_1645:
        /*0070*/ 	.byte	0x03, 0x19
        /*0072*/ 	.short	0x0048


	//----- nvinfo : EIATTR_PARAM_CBANK
	.align		4
        /*0074*/ 	.byte	0x04, 0x0a
        /*0076*/ 	.short	(.L_1647 - .L_1646)
	.align		4
.L_1646:
        /*0078*/ 	.word	index@(.nv.constant0._ZN2at6native29vectorized_elementwise_kernelILi2EZZNS0_73_GLOBAL__N__c8866d80_35_SparseBinaryOpIntersectionKernel_cu_b2145a98_327142_sparse_binary_op_intersection_kernel_implINS2_18CUDAKernelLauncherENS2_36CUDAValueSelectionIntersectionKernelINS2_9LhsProjOpEEElLl0EEEvRNS_6TensorERKS8_SB_RKSt6vectorIlSaIlEERKSt8optionalIS8_ESK_bbENKUlvE1_clEvEUllE_St5arrayIPcLm2EEEEviT0_T1_)
        /*007c*/ 	.short	0x0380
        /*007e*/ 	.short	0x0048


	//----- nvinfo : EIATTR_SW_WAR
	.align		4
.L_1647:
        /*0080*/ 	.byte	0x04, 0x36
        /*0082*/ 	.short	(.L_1649 - .L_1648)
.L_1648:
        /*0084*/ 	.word	0x00000008
.L_1649:


//--------------------- .nv.info._ZN2at6native29vectorized_elementwise_kernelILi4EZZNS0_73_GLOBAL__N__c8866d80_35_SparseBinaryOpIntersectionKernel_cu_b2145a98_327142_sparse_binary_op_intersection_kernel_implINS2_18CUDAKernelLauncherENS2_36CUDAValueSelectionIntersectionKernelINS2_9LhsProjOpEEElLl0EEEvRNS_6TensorERKS8_SB_RKSt6vectorIlSaIlEERKSt8optionalIS8_ESK_bbENKUlvE1_clEvEUllE_St5arrayIPcLm2EEEEviT0_T1_ --------------------------
	.section	.nv.info._ZN2at6native29vectorized_elementwise_kernelILi4EZZNS0_73_GLOBAL__N__c8866d80_35_SparseBinaryOpIntersectionKernel_cu_b2145a98_327142_sparse_binary_op_intersection_kernel_implINS2_18CUDAKernelLauncherENS2_36CUDAValueSelectionIntersectionKernelINS2_9LhsProjOpEEElLl0EEEvRNS_6TensorERKS8_SB_RKSt6vectorIlSaIlEERKSt8optionalIS8_ESK_bbENKUlvE1_clEvEUllE_St5arrayIPcLm2EEEEviT0_T1_,"",@"SHT_CUDA_INFO"
	.sectionflags	@""
	.align	4


	//----- nvinfo : EIATTR_CUDA_API_VERSION
	.align		4
        /*0000*/ 	.byte	0x04, 0x37
        /*0002*/ 	.short	(.L_1651 - .L_1650)
.L_1650:
        /*0004*/ 	.word	0x00000082


	//----- nvinfo : EIATTR_KPARAM_INFO
	.align		4
.L_1651:
        /*0008*/ 	.byte	0x04, 0x17
        /*000a*/ 	.short	(.L_1653 - .L_1652)
.L_1652:
        /*000c*/ 	.word	0x00000000
        /*0010*/ 	.short	0x0002
        /*0012*/ 	.short	0x0038
        /*0014*/ 	.byte	0x00, 0xf0, 0x41, 0x00


	//----- nvinfo : EIATTR_KPARAM_INFO
	.align		4
.L_1653:
        /*0018*/ 	.byte	0x04, 0x17
        /*001a*/ 	.short	(.L_1655 - .L_1654)
.L_1654:
        /*001c*/ 	.word	0x00000000
        /*0020*/ 	.short	0x0001
        /*0022*/ 	.short	0x0008
        /*0024*/ 	.byte	0x00, 0xf0, 0xc1, 0x00


	//----- nvinfo : EIATTR_KPARAM_INFO
	.align		4
.L_1655:
        /*0028*/ 	.byte	0x04, 0x17
        /*002a*/ 	.short	(.L_1657 - .L_1656)
.L_1656:
        /*002c*/ 	.word	0x00000000
        /*0030*/ 	.short	0x0000
        /*0032*/ 	.short	0x0000
        /*0034*/ 	.byte	0x00, 0xf0, 0x11, 0x00


	//----- nvinfo : EIATTR_SPARSE_MMA_MASK
	.align		4
.L_1657:
        /*0038*/ 	.byte	0x03, 0x50
        /*003a*/ 	.short	0x0000


	//----- nvinfo : EIATTR_MAXREG_COUNT
	.align		4
        /*003c*/ 	.byte	0x03, 0x1b
        /*003e*/ 	.short	0x00ff


	//----- nvinfo : EIATTR_MERCURY_ISA_VERSION
	.align		4
        /*0040*/ 	.byte	0x03, 0x5f
        /*0042*/ 	.short	0x0101


	//----- nvinfo : EIATTR_VRC_CTA_INIT_COUNT
	.align		4
        /*0044*/ 	.byte	0x02, 0x4a
	.zero		1
	.zero		1


	//----- nvinfo : EIATTR_EXIT_INSTR_OFFSETS
	.align		4
        /*0048*/ 	.byte	0x04, 0x1c
        /*004a*/ 	.short	(.L_1659 - .L_1658)


	//   ....[0]....
.L_1658:
        /*004c*/ 	.word	0x00008010


	//   ....[1]....
        /*0050*/ 	.word	0x00008060


	//   ....[2]....
        /*0054*/ 	.word	0x0000edc0


	//----- nvinfo : EIATTR_MAX_THREADS
	.align		4
.L_1659:
        /*0058*/ 	.byte	0x04, 0x05
        /*005a*/ 	.short	(.L_1661 - .L_1660)
.L_1660:
        /*005c*/ 	.word	0x00000080
        /*0060*/ 	.word	0x00000001
        /*0064*/ 	.word	0x00000001


	//----- nvinfo : EIATTR_CRS_STACK_SIZE
	.align		4
.L_1661:
        /*0068*/ 	.byte	0x04, 0x1e
        /*006a*/ 	.short	(.L_1663 - .L_1662)
.L_1662:
        /*006c*/ 	.word	0x00000000


	//----- nvinfo : EIATTR_CBANK_PARAM_SIZE
	.align		4
.L_1663:
        /*0070*/ 	.byte	0x03, 0x19
        /*0072*/ 	.short	0x0048


	//----- nvinfo : EIATTR_PARAM_CBANK
	.align		4
        /*0074*/ 	.byte	0x04, 0x0a
        /*0076*/ 	.short	(.L_1665 - .L_1664)
	.align		4
.L_1664:
        /*0078*/ 	.word	index@(.nv.constant0._ZN2at6native29vectorized_elementwise_kernelILi4EZZNS0_73_GLOBAL__N__c8866d80_35_SparseBinaryOpIntersectionKernel_cu_b2145a98_327142_sparse_binary_op_intersection_kernel_implINS2_18CUDAKernelLauncherENS2_36CUDAValueSelectionIntersectionKernelINS2_9LhsProjOpEEElLl0EEEvRNS_6TensorERKS8_SB_RKSt6vectorIlSaIlEERKSt8optionalIS8_ESK_bbENKUlvE1_clEvEUllE_St5arrayIPcLm2EEEEviT0_T1_)
        /*007c*/ 	.short	0x0380
        /*007e*/ 	.short	0x0048


	//----- nvinfo : EIATTR_SW_WAR
	.align		4
.L_1665:
        /*0080*/ 	.byte	0x04, 0x36
        /*0082*/ 	.short	(.L_1667 - .L_1666)
.L_1666:
        /*0084*/ 	.word	0x00000008
.L_1667:


//--------------------- .nv.info._ZN2at6native29vectorized_elementwise_kernelILi8EZZNS0_73_GLOBAL__N__c8866d80_35_SparseBinaryOpIntersectionKernel_cu_b2145a98_327142_sparse_binary_op_intersection_kernel_implINS2_18CUDAKernelLauncherENS2_36CUDAValueSelectionIntersectionKernelINS2_9LhsProjOpEEElLl0EEEvRNS_6TensorERKS8_SB_RKSt6vectorIlSaIlEERKSt8optionalIS8_ESK_bbENKUlvE1_clEvEUllE_St5arrayIPcLm2EEEEviT0_T1_ --------------------------
	.section	.nv.info._ZN2at6native29vectorized_elementwise_kernelILi8EZZNS0_73_GLOBAL__N__c8866d80_35_SparseBinaryOpIntersectionKernel_cu_b2145a98_327142_sparse_binary_op_intersection_kernel_implINS2_18CUDAKernelLauncherENS2_36CUDAValueSelectionIntersectionKernelINS2_9LhsProjOpEEElLl0EEEvRNS_6TensorERKS8_SB_RKSt6vectorIlSaIlEERKSt8optionalIS8_ESK_bbENKUlvE1_clEvEUllE_St5arrayIPcLm2EEEEviT0_T1_,"",@"SHT_CUDA_INFO"
	.sectionflags	@""
	.align	4


	//----- nvinfo : EIATTR_CUDA_API_VERSION
	.align		4
        /*0000*/ 	.byte	0x04, 0x37
        /*0002*/ 	.short	(.L_1669 - .L_1668)
.L_1668:
        /*0004*/ 	.word	0x00000082


	//----- nvinfo : EIATTR_KPARAM_INFO
	.align		4
.L_1669:
        /*0008*/ 	.byte	0x04, 0x17
        /*000a*/ 	.short	(.L_1671 - .L_1670)
.L_1670:
        /*000c*/ 	.word	0x00000000
        /*0010*/ 	.short	0x0002
        /*0012*/ 	.short	0x0038
        /*0014*/ 	.byte	0x00, 0xf0, 0x41, 0x00


	//----- nvinfo : EIATTR_KPARAM_INFO
	.align		4
.L_1671:
        /*0018*/ 	.byte	0x04, 0x17
        /*001a*/ 	.short	(.L_1673 - .L_1672)
.L_1672:
        /*001c*/ 	.word	0x00000000
        /*0020*/ 	.short	0x0001
        /*0022*/ 	.short	0x0008
        /*0024*/ 	.byte	0x00, 0xf0, 0xc1, 0x00


	//----- nvinfo : EIATTR_KPARAM_INFO
	.align		4
.L_1673:
        /*0028*/ 	.byte	0x04, 0x17
        /*002a*/ 	.short	(.L_1675 - .L_1674)
.L_1674:
        /*002c*/ 	.word	0x00000000
        /*0030*/ 	.short	0x0000
        /*0032*/ 	.short	0x0000
        /*0034*/ 	.byte	0x00, 0xf0, 0x11, 0x00


	//----- nvinfo : EIATTR_SPARSE_MMA_MASK
	.align		4
.L_1675:
        /*0038*/ 	.byte	0x03, 0x50
        /*003a*/ 	.short	0x0000


	//----- nvinfo : EIATTR_MAXREG_COUNT
	.align		4
        /*003c*/ 	.byte	0x03, 0x1b
        /*003e*/ 	.short	0x00ff


	//----- nvinfo : EIATTR_MERCURY_ISA_VERSION
	.align		4
        /*0040*/ 	.byte	0x03, 0x5f
        /*0042*/ 	.short	0x0101


	//----- nvinfo : EIATTR_VRC_CTA_INIT_COUNT
	.align		4
        /*0044*/ 	.byte	0x02, 0x4a
	.zero		1
	.zero		1


	//----- nvinfo : EIATTR_EXIT_INSTR_OFFSETS
	.align		4
        /*0048*/ 	.byte	0x04, 0x1c
        /*004a*/ 	.short	(.L_1677 - .L_1676)


	//   ....[0]....
.L_1676:
        /*004c*/ 	.word	0x00008010


	//   ....[1]....
        /*0050*/ 	.word	0x00008060


	//   ....[2]....
        /*0054*/ 	.word	0x0000edc0


	//----- nvinfo : EIATTR_MAX_THREADS
	.align		4
.L_1677:
        /*0058*/ 	.byte	0x04, 0x05
        /*005a*/ 	.short	(.L_1679 - .L_1678)
.L_1678:
        /*005c*/ 	.word	0x00000080
        /*0060*/ 	.word	0x00000001
        /*0064*/ 	.word	0x00000001


	//----- nvinfo : EIATTR_CRS_STACK_SIZE
	.align		4
.L_1679:
        /*0068*/ 	.byte	0x04, 0x1e
        /*006a*/ 	.short	(.L_1681 - .L_1680)
.L_1680:
        /*006c*/ 	.word	0x00000000


	//----- nvinfo : EIATTR_CBANK_PARAM_SIZE
	.align		4
.L_1681:
        /*0070*/ 	.byte	0x03, 0x19
        /*0072*/ 	.short	0x0048


	//----- nvinfo : EIATTR_PARAM_CBANK
	.align		4
        /*0074*/ 	.byte	0x04, 0x0a
        /*0076*/ 	.short	(.L_1683 - .L_1682)
	.align		4
.L_1682:
        /*0078*/ 	.word	index@(.nv.constant0._ZN2at6native29vectorized_elementwise_kernelILi8EZZNS0_73_GLOBAL__N__c8866d80_35_SparseBinaryOpIntersectionKernel_cu_b2145a98_327142_sparse_binary_op_intersection_kernel_implINS2_18CUDAKernelLauncherENS2_36CUDAValueSelectionIntersectionKernelINS2_9LhsProjOpEEElLl0EEEvRNS_6TensorERKS8_SB_RKSt6vectorIlSaIlEERKSt8optionalIS8_ESK_bbENKUlvE1_clEvEUllE_St5arrayIPcLm2EEEEviT0_T1_)
        /*007c*/ 	.short	0x0380
        /*007e*/ 	.short	0x0048


	//----- nvinfo : EIATTR_SW_WAR
	.align		4
.L_1683:
        /*0080*/ 	.byte	0x04, 0x36
        /*0082*/ 	.short	(.L_1685 - .L_1684)
.L_1684:
        /*0084*/ 	.word	0x00000008
.L_1685:


//--------------------- .nv.info._ZN2at6native18elementwise_kernelILi128ELi4EZNS0_15gpu_kernel_implIZZNS0_73_GLOBAL__N__c8866d80_35_SparseBinaryOpIntersectionKernel_cu_b2145a98_327142_sparse_binary_op_intersection_kernel_implINS3_18CUDAKernelLauncherENS3_36CUDAValueSelectionIntersectionKernelINS3_9LhsProjOpEEElLl8EEEvRNS_6TensorERKS9_SC_RKSt6vectorIlSaIlEERKSt8optionalIS9_ESL_bbENKUlvE3_clEvEUllE_EEvRNS_18TensorIteratorBaseERKT_EUliE_EEviT1_ --------------------------
	.section	.nv.info._ZN2at6native18elementwise_kernelILi128ELi4EZNS0_15gpu_kernel_implIZZNS0_73_GLOBAL__N__c8866d80_35_SparseBinaryOpIntersectionKernel_cu_b2145a98_327142_sparse_binary_op_intersection_kernel_implINS3_18CUDAKernelLauncherENS3_36CUDAValueSelectionIntersectionKernelINS3_9LhsProjOpEEElLl8EEEvRNS_6TensorERKS9_SC_RKSt6vectorIlSaIlEERKSt8optionalIS9_ESL_bbENKUlvE3_clEvEUllE_EEvRNS_18TensorIteratorBaseERKT_EUliE_EEviT1_,"",@"SHT_CUDA_INFO"
	.sectionflags	@""
	.align	4


	//----- nvinfo : EIATTR_CUDA_API_VERSION
	.align		4
        /*0000*/ 	.byte	0x04, 0x37
        /*0002*/ 	.short	(.L_1687 - .L_1686)
.L_1686:
        /*0004*/ 	.word	0x00000082


	//----- nvinfo : EIATTR_KPARAM_INFO
	.align		4
.L_1687:
        /*0008*/ 	.byte	0x04, 0x17
        /*000a*/ 	.short	(.L_1689 - .L_1688)
.L_1688:
        /*000c*/ 	.word	0x00000000
        /*0010*/ 	.short	0x0001
        /*0012*/ 	.short	0x0008
        /*0014*/ 	.byte	0x00, 0xf0, 0xa1, 0x0a


	//----- nvinfo : EIATTR_KPARAM_INFO
	.align		4
.L_1689:
        /*0018*/ 	.byte	0x04, 0x17
        /*001a*/ 	.short	(.L_1691 - .L_1690)
.L_1690:
        /*001c*/ 	.word	0x00000000
        /*0020*/ 	.short	0x0000
        /*0022*/ 	.short	0x0000
        /*0024*/ 	.byte	0x00, 0xf0, 0x11, 0x00


	//----- nvinfo : EIATTR_SPARSE_MMA_MASK
	.align		4
.L_1691:
        /*0028*/ 	.byte	0x03, 0x50
        /*002a*/ 	.short	0x0000


	//----- nvinfo : EIATTR_MAXREG_COUNT
	.align		4
        /*002c*/ 	.byte	0x03, 0x1b
        /*002e*/ 	.short	0x0080


	//----- nvinfo : EIATTR_EXTERNS
	.align		4
        /*0030*/ 	.byte	0x04, 0x0f
        /*0032*/ 	.short	(.L_1693 - .L_1692)


	//   ....[0]....
	.align		4
.L_1692:
        /*0034*/ 	.word	index@(__assertfail)


	//----- nvinfo : EIATTR_MERCURY_ISA_VERSION
	.align		4
.L_1693:
        /*0038*/ 	.byte	0x03, 0x5f
        /*003a*/ 	.short	0x0101


	//----- nvinfo : EIATTR_VRC_CTA_INIT_COUNT
	.align		4
        /*003c*/ 	.byte	0x02, 0x4a
	.zero		1
	.zero		1


	//----- nvinfo : EIATTR_SYSCALL_OFFSETS
	.align		4
        /*0040*/ 	.byte	0x04, 0x46
        /*0042*/ 	.short	(.L_1695 - .L_1694)


	//   ....[0]....
.L_1694:
        /*0044*/ 	.word	0x00002220


	//   ....[1]....
        /*0048*/ 	.word	0x00003d90


	//   ....[2]....
        /*004c*/ 	.word	0x00005f40


	//   ....[3]....
        /*0050*/ 	.word	0x00007a30


	//   ....[4]....
        /*0054*/ 	.word	0x00009bc0


	//   ....[5]....
        /*0058*/ 	.word	0x0000b6b0


	//   ....[6]....
        /*005c*/ 	.word	0x0000d850


	//   ....[7]....
        /*0060*/ 	.word	0x0000f2d0


	//----- nvinfo : EIATTR_EXIT_INSTR_OFFSETS
	.align		4
.L_1695:
        /*0064*/ 	.byte	0x04, 0x1c
        /*0066*/ 	.short	(.L_1697 - .L_1696)


	//   ....[0]....
.L_1696:
        /*0068*/ 	.word	0x0000b740


	//   ....[1]....
        /*006c*/ 	.word	0x0000ecc0


	//   ....[2]....
        /*0070*/ 	.word	0x0000ece0


	//   ....[3]....
        /*0074*/ 	.word	0x0000ed60


	//   ....[4]....
        /*0078*/ 	.word	0x0000ed80


	//   ....[5]....
        /*007c*/ 	.word	0x0000eda0


	//   ....[6]....
        /*0080*/ 	.word	0x0000ee20


	//   ....[7]....
        /*0084*/ 	.word	0x0000ee40


	//   ....[8]....
        /*0088*/ 	.word	0x0000eec0


	//   ....[9]....
        /*008c*/ 	.word	0x0000eee0


	//   ....[10]....
        /*0090*/ 	.word	0x0000ef00


	//   ....[11]....
        /*0094*/ 	.word	0x0000efa0


	//   ....[12]....
        /*0098*/ 	.word	0x0000efc0


	//   ....[13]....
        /*009c*/ 	.word	0x0000f040


	//   ....[14]....
        /*00a0*/ 	.word	0x0000f060


	//   ....[15]....
        /*00a4*/ 	.word	0x0000f080


	//   ....[16]....
        /*00a8*/ 	.word	0x0000f120


	//   ....[17]....
        /*00ac*/ 	.word	0x0000f140


	//   ....[18]....
        /*00b0*/ 	.word	0x0000f160


	//   ....[19]....
        /*00b4*/ 	.word	0x0000f1d0


	//   ....[20]....
        /*00b8*/ 	.word	0x0000f2e0


	//   ....[21]....
        /*00bc*/ 	.word	0x0000f300


	//   ....[22]....
        /*00c0*/ 	.word	0x0000f320


	//----- nvinfo : EIATTR_MAX_THREADS
	.align		4
.L_1697:
        /*00c4*/ 	.byte	0x04, 0x05
        /*00c6*/ 	.short	(.L_1699 - .L_1698)
.L_1698:
        /*00c8*/ 	.word	0x00000080
        /*00cc*/ 	.word	0x00000001
        /*00d0*/ 	.word	0x00000001


	//----- nvinfo : EIATTR_CRS_STACK_SIZE
	.align		4
.L_1699:
        /*00d4*/ 	.byte	0x04, 0x1e
        /*00d6*/ 	.short	(.L_1701 - .L_1700)
.L_1700:
        /*00d8*/ 	.word	0x00000000


	//----- nvinfo : EIATTR_CBANK_PARAM_SIZE
	.align		4
.L_1701:
        /*00dc*/ 	.byte	0x03, 0x19
        /*00de*/ 	.short	0x02b0


	//----- nvinfo : EIATTR_PARAM_CBANK
	.align		4
        /*00e0*/ 	.byte	0x04, 0x0a
        /*00e2*/ 	.short	(.L_1703 - .L_1702)
	.align		4
.L_1702:
        /*00e4*/ 	.word	index@(.nv.constant0._ZN2at6native18elementwise_kernelILi128ELi4EZNS0_15gpu_kernel_implIZZNS0_73_GLOBAL__N__c8866d80_35_SparseBinaryOpIntersectionKernel_cu_b2145a98_327142_sparse_binary_op_intersection_kernel_implINS3_18CUDAKernelLauncherENS3_36CUDAValueSelectionIntersectionKernelINS3_9LhsProjOpEEElLl8EEEvRNS_6TensorERKS9_SC_RKSt6vectorIlSaIlEERKSt8optionalIS9_ESL_bbENKUlvE3_clEvEUllE_EEvRNS_18TensorIteratorBaseERKT_EUliE_EEviT1_)
        /*00e8*/ 	.short	0x0380
        /*00ea*/ 	.short	0x02b0


	//----- nvinfo : EIATTR_SW_WAR
	.align		4
.L_1703:
        /*00ec*/ 	.byte	0x04, 0x36
        /*00ee*/ 	.short	(.L_1705 - .L_1704)
.L_1704:
        /*00f0*/ 	.word	0x00000008
.L_1705:


//--------------------- .nv.info._ZN2at6native27unrolled_elementwise_kernelIZZNS0_73_GLOBAL__N__c8866d80_35_SparseBinaryOpIntersectionKernel_cu_b2145a98_327142_sparse_binary_op_intersection_kernel_implINS2_18CUDAKernelLauncherENS2_36CUDAValueSelectionIntersectionKernelINS2_9LhsProjOpEEElLl8EEEvRNS_6TensorERKS8_SB_RKSt6vectorIlSaIlEERKSt8optionalIS8_ESK_bbENKUlvE3_clEvEUllE_St5arrayIPcLm2EELi4E23TrivialOffsetCalculatorILi1EjESR_NS0_6memory12LoadWithCastILi1EEENSS_13StoreWithCastILi1EEEEEviT_T0_T2_T3_T4_T5_ --------------------------
	.section	.nv.info._ZN2at6native27unrolled_elementwise_kernelIZZNS0_73_GLOBAL__N__c8866d80_35_SparseBinaryOpIntersectionKernel_cu_b2145a98_327142_sparse_binary_op_intersection_kernel_implINS2_18CUDAKernelLauncherENS2_36CUDAValueSelectionIntersectionKernelINS2_9LhsProjOpEEElLl8EEEvRNS_6TensorERKS8_SB_RKSt6vectorIlSaIlEERKSt8optionalIS8_ESK_bbENKUlvE3_clEvEUllE_St5arrayIPcLm2EELi4E23TrivialOffsetCalculatorILi1EjESR_NS0_6memory12LoadWithCastILi1EEENSS_13StoreWithCastILi1EEEEEviT_T0_T2_T3_T4_T5_,"",@"SHT_CUDA_INFO"
	.sectionflags	@""
	.align	4


	//----- nvinfo : EIATTR_CUDA_API_VERSION
	.align		4
        /*0000*/ 	.byte	0x04, 0x37
        /*0002*/ 	.short	(.L_1707 - .L_1706)
.L_1706:
        /*0004*/ 	.word	0x00000082


	//----- nvinfo : EIATTR_KPARAM_INFO
	.align		4
.L_1707:
        /*0008*/ 	.byte	0x04, 0x17
        /*000a*/ 	.short	(.L_1709 - .L_1708)
.L_1708:
        /*000c*/ 	.word	0x00000000
        /*0010*/ 	.short	0x0006
        /*0012*/ 	.short	0x00b4
        /*0014*/ 	.byte	0x00, 0xf0, 0x21, 0x00


	//----- nvinfo : EIATTR_KPARAM_INFO
	.align		4
.L_1709:
        /*0018*/ 	.byte	0x04, 0x17
        /*001a*/ 	.short	(.L_1711 - .L_1710)
.L_1710:
        /*001c*/ 	.word	0x00000000
        /*0020*/ 	.short	0x0005
        /*0022*/ 	.short	0x00ac
        /*0024*/ 	.byte	0x00, 0xf0, 0x21, 0x00


	//----- nvinfo : EIATTR_KPARAM_INFO
	.align		4
.L_1711:
        /*0028*/ 	.byte	0x04, 0x17
        /*002a*/ 	.short	(.L_1713 - .L_1712)
.L_1712:
        /*002c*/ 	.word	0x00000000
        /*0030*/ 	.short	0x0004
        /*0032*/ 	.short	0x00a9
        /*0034*/ 	.byte	0x00, 0xf0, 0x05, 0x00


	//----- nvinfo : EIATTR_KPARAM_INFO
	.align		4
.L_1713:
        /*0038*/ 	.byte	0x04, 0x17
        /*003a*/ 	.short	(.L_1715 - .L_1714)
.L_1714:
        /*003c*/ 	.word	0x00000000
        /*0040*/ 	.short	0x0003
        /*0042*/ 	.short	0x00a8
        /*0044*/ 	.byte	0x00, 0xf0, 0x05, 0x00


	//----- nvinfo : EIATTR_KPARAM_INFO
	.align		4
.L_1715:
        /*0048*/ 	.byte	0x04, 0x17
        /*004a*/ 	.short	(.L_1717 - .L_1716)
.L_1716:
        /*004c*/ 	.word	0x00000000
        /*0050*/ 	.short	0x0002
        /*0052*/ 	.short	0x0098
        /*0054*/ 	.byte	0x00, 0xf0, 0x41, 0x00


	//----- nvinfo : EIATTR_KPARAM_INFO
	.align		4
.L_1717:
        /*0058*/ 	.byte	0x04, 0x17
        /*005a*/ 	.short	(.L_1719 - .L_1718)
.L_1718:
        /*005c*/ 	.word	0x00000000
        /*0060*/ 	.short	0x0001
        /*0062*/ 	.short	0x0008
        /*0064*/ 	.byte	0x00, 0xf0, 0x41, 0x02


	//----- nvinfo : EIATTR_KPARAM_INFO
	.align		4
.L_1719:
        /*0068*/ 	.byte	0x04, 0x17
        /*006a*/ 	.short	(.L_1721 - .L_1720)
.L_1720:
        /*006c*/ 	.word	0x00000000
        /*0070*/ 	.short	0x0000
        /*0072*/ 	.short	0x0000
        /*0074*/ 	.byte	0x00, 0xf0, 0x11, 0x00


	//----- nvinfo : EIATTR_SPARSE_MMA_MASK
	.align		4
.L_1721:
        /*0078*/ 	.byte	0x03, 0x50
        /*007a*/ 	.short	0x0000


	//----- nvinfo : EIATTR_MAXREG_COUNT
	.align		4
        /*007c*/ 	.byte	0x03, 0x1b
        /*007e*/ 	.short	0x00ff


	//----- nvinfo : EIATTR_EXTERNS
	.align		4
        /*0080*/ 	.byte	0x04, 0x0f
        /*0082*/ 	.short	(.L_1723 - .L_1722)


	//   ....[0]....
	.align		4
.L_1722:
        /*0084*/ 	.word	index@(__assertfail)


	//----- nvinfo : EIATTR_MERCURY_ISA_VERSION
	.align		4
.L_1723:
        /*0088*/ 	.byte	0x03, 0x5f
        /*008a*/ 	.short	0x0101


	//----- nvinfo : EIATTR_VRC_CTA_INIT_COUNT
	.align		4
        /*008c*/ 	.byte	0x02, 0x4a
	.zero		1
	.zero		1


	//----- nvinfo : EIATTR_SYSCALL_OFFSETS
	.align		4
        /*0090*/ 	.byte	0x04, 0x46
        /*0092*/ 	.short	(.L_1725 - .L_1724)


	//   ....[0]....
.L_1724:
        /*0094*/ 	.word	0x000010f0


	//   ....[1]....
        /*0098*/ 	.word	0x00002090


	//   ....[2]....
        /*009c*/ 	.word	0x00002f80


	//   ....[3]....
        /*00a0*/ 	.word	0x00003e70


	//   ....[4]....
        /*00a4*/ 	.word	0x00009870


	//   ....[5]....
        /*00a8*/ 	.word	0x0000a0a0


	//   ....[6]....
        /*00ac*/ 	.word	0x0000a890


	//   ....[7]....
        /*00b0*/ 	.word	0x0000b060


	//----- nvinfo : EIATTR_EXIT_INSTR_OFFSETS
	.align		4
.L_1725:
        /*00b4*/ 	.byte	0x04, 0x1c
        /*00b6*/ 	.short	(.L_1727 - .L_1726)


	//   ....[0]....
.L_1726:
        /*00b8*/ 	.word	0x0000a910


	//   ....[1]....
        /*00bc*/ 	.word	0x0000aa50


	//   ....[2]....
        /*00c0*/ 	.word	0x0000aa70


	//   ....[3]....
        /*00c4*/ 	.word	0x0000aaf0


	//   ....[4]....
        /*00c8*/ 	.word	0x0000ab10


	//   ....[5]....
        /*00cc*/ 	.word	0x0000ab30


	//   ....[6]....
        /*00d0*/ 	.word	0x0000abb0


	//   ....[7]....
        /*00d4*/ 	.word	0x0000abd0


	//   ....[8]....
        /*00d8*/ 	.word	0x0000ac50


	//   ....[9]....
        /*00dc*/ 	.word	0x0000ac70


	//   ....[10]....
        /*00e0*/ 	.word	0x0000ac90


	//   ....[11]....
        /*00e4*/ 	.word	0x0000ad30


	//   ....[12]....
        /*00e8*/ 	.word	0x0000ad50


	//   ....[13]....
        /*00ec*/ 	.word	0x0000add0


	//   ....[14]....
        /*00f0*/ 	.word	0x0000adf0


	//   ....[15]....
        /*00f4*/ 	.word	0x0000ae10


	//   ....[16]....
        /*00f8*/ 	.word	0x0000aeb0


	//   ....[17]....
        /*00fc*/ 	.word	0x0000aed0


	//   ....[18]....
        /*0100*/ 	.word	0x0000aef0


	//   ....[19]....
        /*0104*/ 	.word	0x0000af60


	//   ....[20]....
        /*0108*/ 	.word	0x0000b070


	//   ....[21]....
        /*010c*/ 	.word	0x0000b090


	//   ....[22]....
        /*0110*/ 	.word	0x0000b0b0


	//----- nvinfo : EIATTR_MAX_THREADS
	.align		4
.L_1727:
        /*0114*/ 	.byte	0x04, 0x05
        /*0116*/ 	.short	(.L_1729 - .L_1728)
.L_1728:
        /*0118*/ 	.word	0x00000080
        /*011c*/ 	.word	0x00000001
        /*0120*/ 	.word	0x00000001


	//----- nvinfo : EIATTR_CRS_STACK_SIZE
	.align		4
.L_1729:
        /*0124*/ 	.byte	0x04, 0x1e
        /*0126*/ 	.short	(.L_1731 - .L_1730)
.L_1730:
        /*0128*/ 	.word	0x00000000


	//----- nvinfo : EIATTR_CBANK_PARAM_SIZE
	.align		4
.L_1731:
        /*012c*/ 	.byte	0x03, 0x19
        /*012e*/ 	.short	0x00bc


	//----- nvinfo : EIATTR_PARAM_CBANK
	.align		4
        /*0130*/ 	.byte	0x04, 0x0a
        /*0132*/ 	.short	(.L_1733 - .L_1732)
	.align		4
.L_1732:
        /*0134*/ 	.word	index@(.nv.constant0._ZN2at6native27unrolled_elementwise_kernelIZZNS0_73_GLOBAL__N__c8866d80_35_SparseBinaryOpIntersectionKernel_cu_b2145a98_327142_sparse_binary_op_intersection_kernel_implINS2_18CUDAKernelLauncherENS2_36CUDAValueSelectionIntersectionKernelINS2_9LhsProjOpEEElLl8EEEvRNS_6TensorERKS8_SB_RKSt6vectorIlSaIlEERKSt8optionalIS8_ESK_bbENKUlvE3_clEvEUllE_St5arrayIPcLm2EELi4E23TrivialOffsetCalculatorILi1EjESR_NS0_6memory12LoadWithCastILi1EEENSS_13StoreWithCastILi1EEEEEviT_T0_T2_T3_T4_T5_)
        /*0138*/ 	.short	0x0380
        /*013a*/ 	.short	0x00bc


	//----- nvinfo : EIATTR_SW_WAR
	.align		4
.L_1733:
        /*013c*/ 	.byte	0x04, 0x36
        /*013e*/ 	.short	(.L_1735 - .L_1734)
.L_1734:
        /*0140*/ 	.word	0x00000008
.L_1735:


//--------------------- .nv.info._ZN2at6native18elementwise_kernelILi128ELi2EZNS0_22gpu_kernel_impl_nocastIZZNS0_73_GLOBAL__N__c8866d80_35_SparseBinaryOpIntersectionKernel_cu_b2145a98_327142_sparse_binary_op_intersection_kernel_implINS3_18CUDAKernelLauncherENS3_36CUDAValueSelectionIntersectionKernelINS3_9LhsProjOpEEElLl8EEEvRNS_6TensorERKS9_SC_RKSt6vectorIlSaIlEERKSt8optionalIS9_ESL_bbENKUlvE3_clEvEUllE_EEvRNS_18TensorIteratorBaseERKT_EUliE_EEviT1_ --------------------------
	.section	.nv.info._ZN2at6native18elementwise_kernelILi128ELi2EZNS0_22gpu_kernel_impl_nocastIZZNS0_73_GLOBAL__N__c8866d80_35_SparseBinaryOpIntersectionKernel_cu_b2145a98_327142_sparse_binary_op_intersection_kernel_implINS3_18CUDAKernelLauncherENS3_36CUDAValueSelectionIntersectionKernelINS3_9LhsProjOpEEElLl8EEEvRNS_6TensorERKS9_SC_RKSt6vectorIlSaIlEERKSt8optionalIS9_ESL_bbENKUlvE3_clEvEUllE_EEvRNS_18TensorIteratorBaseERKT_EUliE_EEviT1_,"",@"SHT_CUDA_INFO"
	.sectionflags	@""
	.align	4


	//----- nvinfo : EIATTR_CUDA_API_VERSION
	.align		4
        /*0000*/ 	.byte	0x04, 0x37
        /*0002*/ 	.short	(.L_1737 - .L_1736)
.L_1736:
        /*0004*/ 	.word	0x00000082


	//----- nvinfo : EIATTR_KPARAM_INFO
	.align		4
.L_1737:
        /*0008*/ 	.byte	0x04, 0x17
        /*000a*/ 	.short	(.L_1739 - .L_1738)
.L_1738:
        /*000c*/ 	.word	0x00000000
        /*0010*/ 	.short	0x0001
        /*0012*/ 	.short	0x0008
        /*0014*/ 	.byte	0x00, 0xf0, 0x81, 0x0a


	//----- nvinfo : EIATTR_KPARAM_INFO
	.align		4
.L_1739:
        /*0018*/ 	.byte	0x04, 0x17
        /*001a*/ 	.short	(.L_1741 - .L_1740)
.L_1740:
        /*001c*/ 	.word	0x00000000
        /*0020*/ 	.short	0x0000
        /*0022*/ 	.short	0x0000
        /*0024*/ 	.byte	0x00, 0xf0, 0x11, 0x00


	//----- nvinfo : EIATTR_SPARSE_MMA_MASK
	.align		4
.L_1741:
        /*0028*/ 	.byte	0x03, 0x50
        /*002a*/ 	.short	0x0000


	//----- nvinfo : EIATTR_MAXREG_COUNT
	.align		4
        /*002c*/ 	.byte	0x03, 0x1b
        /*002e*/ 	.short	0x0080


	//----- nvinfo : EIATTR_MERCURY_ISA_VERSION
	.align		4
        /*0030*/ 	.byte	0x03, 0x5f
        /*0032*/ 	.short	0x0101


	//----- nvinfo : EIATTR_VRC_CTA_INIT_COUNT
	.align		4
        /*0034*/ 	.byte	0x02, 0x4a
	.zero		1
	.zero		1


	//----- nvinfo : EIATTR_EXIT_INSTR_OFFSETS
	.align		4
        /*0038*/ 	.byte	0x04, 0x1c
        /*003a*/ 	.short	(.L_1743 - .L_1742)


	//   ....[0]....
.L_1742:
        /*003c*/ 	.word	0x000014f0


	//   ....[1]....
        /*0040*/ 	.word	0x00002770


	//   ....[2]....
        /*0044*/ 	.word	0x00002dd0


	//   ....[3]....
        /*0048*/ 	.word	0x00003340


	//   ....[4]....
        /*004c*/ 	.word	0x000034a0


	//   ....[5]....
        /*0050*/ 	.word	0x00003590


	//   ....[6]....
        /*0054*/ 	.word	0x00005cd0


	//   ....[7]....
        /*0058*/ 	.word	0x000082f0


	//   ....[8]....
        /*005c*/ 	.word	0x00009c90


	//   ....[9]....
        /*0060*/ 	.word	0x0000b510


	//   ....[10]....
        /*0064*/ 	.word	0x0000c950


	//   ....[11]....
        /*0068*/ 	.word	0x0000dd00


	//----- nvinfo : EIATTR_MAX_THREADS
	.align		4
.L_1743:
        /*006c*/ 	.byte	0x04, 0x05
        /*006e*/ 	.short	(.L_1745 - .L_1744)
.L_1744:
        /*0070*/ 	.word	0x00000080
        /*0074*/ 	.word	0x00000001
        /*0078*/ 	.word	0x00000001


	//----- nvinfo : EIATTR_CRS_STACK_SIZE
	.align		4
.L_1745:
        /*007c*/ 	.byte	0x04, 0x1e
        /*007e*/ 	.short	(.L_1747 - .L_1746)
.L_1746:
        /*0080*/ 	.word	0x00000000


	//----- nvinfo : EIATTR_CBANK_PARAM_SIZE
	.align		4
.L_1747:
        /*0084*/ 	.byte	0x03, 0x19
        /*0086*/ 	.short	0x02a8


	//----- nvinfo : EIATTR_PARAM_CBANK
	.align		4
        /*0088*/ 	.byte	0x04, 0x0a
        /*008a*/ 	.short	(.L_1749 - .L_1748)
	.align		4
.L_1748:
        /*008c*/ 	.word	index@(.nv.constant0._ZN2at6native18elementwise_kernelILi128ELi2EZNS0_22gpu_kernel_impl_nocastIZZNS0_73_GLOBAL__N__c8866d80_35_SparseBinaryOpIntersectionKernel_cu_b2145a98_327142_sparse_binary_op_intersection_kernel_implINS3_18CUDAKernelLauncherENS3_36CUDAValueSelectionIntersectionKernelINS3_9LhsProjOpEEElLl8EEEvRNS_6TensorERKS9_SC_RKSt6vectorIlSaIlEERKSt8optionalIS9_ESL_bbENKUlvE3_clEvEUllE_EEvRNS_18TensorIteratorBaseERKT_EUliE_EEviT1_)
        /*0090*/ 	.short	0x0380
        /*0092*/ 	.short	0x02a8


	//----- nvinfo : EIATTR_SW_WAR
	.align		4
.L_1749:
        /*0094*/ 	.byte	0x04, 0x36
        /*0096*/ 	.short	(.L_1751 - .L_1750)
.L_1750:
        /*0098*/ 	.word	0x00000008
.L_1751:


//--------------------- .nv.info._ZN2at6native27unrolled_elementwise_kernelIZZNS0_73_GLOBAL__N__c8866d80_35_SparseBinaryOpIntersectionKernel_cu_b2145a98_327142_sparse_binary_op_intersection_kernel_implINS2_18CUDAKernelLauncherENS2_36CUDAValueSelectionIntersectionKernelINS2_9LhsProjOpEEElLl8EEEvRNS_6TensorERKS8_SB_RKSt6vectorIlSaIlEERKSt8optionalIS8_ESK_bbENKUlvE3_clEvEUllE_St5arrayIPcLm2EELi4E23TrivialOffsetCalculatorILi1EjESR_NS0_6memory15LoadWithoutCastENSS_16StoreWithoutCastEEEviT_T0_T2_T3_T4_T5_ --------------------------
	.section	.nv.info._ZN2at6native27unrolled_elementwise_kernelIZZNS0_73_GLOBAL__N__c8866d80_35_SparseBinaryOpIntersectionKernel_cu_b2145a98_327142_sparse_binary_op_intersection_kernel_implINS2_18CUDAKernelLauncherENS2_36CUDAValueSelectionIntersectionKernelINS2_9LhsProjOpEEElLl8EEEvRNS_6TensorERKS8_SB_RKSt6vectorIlSaIlEERKSt8optionalIS8_ESK_bbENKUlvE3_clEvEUllE_St5arrayIPcLm2EELi4E23TrivialOffsetCalculatorILi1EjESR_NS0_6memory15LoadWithoutCastENSS_16StoreWithoutCastEEEviT_T0_T2_T3_T4_T5_,"",@"SHT_CUDA_INFO"
	.sectionflags	@""
	.align	4


	//----- nvinfo : EIATTR_CUDA_API_VERSION
	.align		4
        /*0000*/ 	.byte	0x04, 0x37
        /*0002*/ 	.short	(.L_1753 - .L_1752)
.L_1752:
        /*0004*/ 	.word	0x00000082


	//----- nvinfo : EIATTR_KPARAM_INFO
	.align		4
.L_1753:
        /*0008*/ 	.byte	0x04, 0x17
        /*000a*/ 	.short	(.L_1755 - .L_1754)
.L_1754:
        /*000c*/ 	.word	0x00000000
        /*0010*/ 	.short	0x0006
        /*0012*/ 	.short	0x00ab
        /*0014*/ 	.byte	0x00, 0xf0, 0x05, 0x00


	//----- nvinfo : EIATTR_KPARAM_INFO
	.align		4
.L_1755:
        /*0018*/ 	.byte	0x04, 0x17
        /*001a*/ 	.short	(.L_1757 - .L_1756)
.L_1756:
        /*001c*/ 	.word	0x00000000
        /*0020*/ 	.short	0x0005
        /*0022*/ 	.short	0x00aa
        /*0024*/ 	.byte	0x00, 0xf0, 0x05, 0x00


	//----- nvinfo : EIATTR_KPARAM_INFO
	.align		4
.L_1757:
        /*0028*/ 	.byte	0x04, 0x17
        /*002a*/ 	.short	(.L_1759 - .L_1758)
.L_1758:
        /*002c*/ 	.word	0x00000000
        /*0030*/ 	.short	0x0004
        /*0032*/ 	.short	0x00a9
        /*0034*/ 	.byte	0x00, 0xf0, 0x05, 0x00


	//----- nvinfo : EIATTR_KPARAM_INFO
	.align		4
.L_1759:
        /*0038*/ 	.byte	0x04, 0x17
        /*003a*/ 	.short	(.L_1761 - .L_1760)
.L_1760:
        /*003c*/ 	.word	0x00000000
        /*0040*/ 	.short	0x0003
        /*0042*/ 	.short	0x00a8
        /*0044*/ 	.byte	0x00, 0xf0, 0x05, 0x00


	//----- nvinfo : EIATTR_KPARAM_INFO
	.align		4
.L_1761:
        /*0048*/ 	.byte	0x04, 0x17
        /*004a*/ 	.short	(.L_1763 - .L_1762)
.L_1762:
        /*004c*/ 	.word	0x00000000
        /*0050*/ 	.short	0x0002
        /*0052*/ 	.short	0x0098
        /*0054*/ 	.byte	0x00, 0xf0, 0x41, 0x00


	//----- nvinfo : EIATTR_KPARAM_INFO
	.align		4
.L_1763:
        /*0058*/ 	.byte	0x04, 0x17
        /*005a*/ 	.short	(.L_1765 - .L_1764)
.L_1764:
        /*005c*/ 	.word	0x00000000
        /*0060*/ 	.short	0x0001
        /*0062*/ 	.short	0x0008
        /*0064*/ 	.byte	0x00, 0xf0, 0x41, 0x02


	//----- nvinfo : EIATTR_KPARAM_INFO
	.align		4
.L_1765:
        /*0068*/ 	.byte	0x04, 0x17
        /*006a*/ 	.short	(.L_1767 - .L_1766)
.L_1766:
        /*006c*/ 	.word	0x00000000
        /*0070*/ 	.short	0x0000
        /*0072*/ 	.short	0x0000
        /*0074*/ 	.byte	0x00, 0xf0, 0x11, 0x00


	//----- nvinfo : EIATTR_SPARSE_MMA_MASK
	.align		4
.L_1767:
        /*0078*/ 	.byte	0x03, 0x50
        /*007a*/ 	.short	0x0000


	//----- nvinfo : EIATTR_MAXREG_COUNT
	.align		4
        /*007c*/ 	.byte	0x03, 0x1b
        /*007e*/ 	.short	0x00ff


	//----- nvinfo : EIATTR_MERCURY_ISA_VERSION
	.align		4
        /*0080*/ 	.byte	0x03, 0x5f
        /*0082*/ 	.short	0x0101


	//----- nvinfo : EIATTR_VRC_CTA_INIT_COUNT
	.align		4
        /*0084*/ 	.byte	0x02, 0x4a
	.zero		1
	.zero		1


	//----- nvinfo : EIATTR_EXIT_INSTR_OFFSETS
	.align		4
        /*0088*/ 	.byte	0x04, 0x1c
        /*008a*/ 	.short	(.L_1769 - .L_1768)


	//   ....[0]....
.L_1768:
        /*008c*/ 	.word	0x000059c0


	//   ....[1]....
        /*0090*/ 	.word	0x00005a20


	//----- nvinfo : EIATTR_MAX_THREADS
	.align		4
.L_1769:
        /*0094*/ 	.byte	0x04, 0x05
        /*0096*/ 	.short	(.L_1771 - .L_1770)
.L_1770:
        /*0098*/ 	.word	0x00000080
        /*009c*/ 	.word	0x00000001
        /*00a0*/ 	.word	0x00000001


	//----- nvinfo : EIATTR_CRS_STACK_SIZE
	.align		4
.L_1771:
        /*00a4*/ 	.byte	0x04, 0x1e
        /*00a6*/ 	.short	(.L_1773 - .L_1772)
.L_1772:
        /*00a8*/ 	.word	0x00000000


	//----- nvinfo : EIATTR_CBANK_PARAM_SIZE
	.align		4
.L_1773:
        /*00ac*/ 	.byte	0x03, 0x19
        /*00ae*/ 	.short	0x00ac


	//----- nvinfo : EIATTR_PARAM_CBANK
	.align		4
        /*00b0*/ 	.byte	0x04, 0x0a
        /*00b2*/ 	.short	(.L_1775 - .L_1774)
	.align		4
.L_1774:
        /*00b4*/ 	.word	index@(.nv.constant0._ZN2at6native27unrolled_elementwise_kernelIZZNS0_73_GLOBAL__N__c8866d80_35_SparseBinaryOpIntersectionKernel_cu_b2145a98_327142_sparse_binary_op_intersection_kernel_implINS2_18CUDAKernelLauncherENS2_36CUDAValueSelectionIntersectionKernelINS2_9LhsProjOpEEElLl8EEEvRNS_6TensorERKS8_SB_RKSt6vectorIlSaIlEERKSt8optionalIS8_ESK_bbENKUlvE3_clEvEUllE_St5arrayIPcLm2EELi4E23TrivialOffsetCalculatorILi1EjESR_NS0_6memory15LoadWithoutCastENSS_16StoreWithoutCastEEEviT_T0_T2_T3_T4_T5_)
        /*00b8*/ 	.short	0x0380
        /*00ba*/ 	.short	0x00ac


	//----- nvinfo : EIATTR_SW_WAR
	.align		4
.L_1775:
        /*00bc*/ 	.byte	0x04, 0x36
        /*00be*/ 	.short	(.L_1777 - .L_1776)
.L_1776:
        /*00c0*/ 	.word	0x00000008
.L_1777:


//--------------------- .nv.info._ZN2at6native29vectorized_elementwise_kernelILi2EZZNS0_73_GLOBAL__N__c8866d80_35_SparseBinaryOpIntersectionKernel_cu_b2145a98_327142_sparse_binary_op_intersection_kernel_implINS2_18CUDAKernelLauncherENS2_36CUDAValueSelectionIntersectionKernelINS2_9LhsProjOpEEElLl8EEEvRNS_6TensorERKS8_SB_RKSt6vectorIlSaIlEERKSt8optionalIS8_ESK_bbENKUlvE3_clEvEUllE_St5arrayIPcLm2EEEEviT0_T1_ --------------------------
	.section	.nv.info._ZN2at6native29vectorized_elementwise_kernelILi2EZZNS0_73_GLOBAL__N__c8866d80_35_SparseBinaryOpIntersectionKernel_cu_b2145a98_327142_sparse_binary_op_intersection_kernel_implINS2_18CUDAKernelLauncherENS2_36CUDAValueSelectionIntersectionKernelINS2_9LhsProjOpEEElLl8EEEvRNS_6TensorERKS8_SB_RKSt6vectorIlSaIlEERKSt8optionalIS8_ESK_bbENKUlvE3_clEvEUllE_St5arrayIPcLm2EEEEviT0_T1_,"",@"SHT_CUDA_INFO"
	.sectionflags	@""
	.align	4


	//----- nvinfo : EIATTR_CUDA_API_VERSION
	.align		4
        /*0000*/ 	.byte	0x04, 0x37
        /*0002*/ 	.short	(.L_1779 - .L_1778)
.L_1778:
        /*0004*/ 	.word	0x00000082


	//----- nvinfo : EIATTR_KPARAM_INFO
	.align		4
.L_1779:
        /*0008*/ 	.byte	0x04, 0x17
        /*000a*/ 	.short	(.L_1781 - .L_1780)
.L_1780:
        /*000c*/ 	.word	0x00000000
        /*0010*/ 	.short	0x0002
        /*0012*/ 	.short	0x0098
        /*0014*/ 	.byte	0x00, 0xf0, 0x41, 0x00


	//----- nvinfo : EIATTR_KPARAM_INFO
	.align		4
.L_1781:
        /*0018*/ 	.byte	0x04, 0x17
        /*001a*/ 	.short	(.L_1783 - .L_1782)
.L_1782:
        /*001c*/ 	.word	0x00000000
        /*0020*/ 	.short	0x0001
        /*0022*/ 	.short	0x0008
        /*0024*/ 	.byte	0x00, 0xf0, 0x41, 0x02


	//----- nvinfo : EIATTR_KPARAM_INFO
	.align		4
.L_1783:
        /*0028*/ 	.byte	0x04, 0x17
        /*002a*/ 	.short	(.L_1785 - .L_1784)
.L_1784:
        /*002c*/ 	.word	0x00000000
        /*0030*/ 	.short	0x0000
        /*0032*/ 	.short	0x0000
        /*0034*/ 	.byte	0x00, 0xf0, 0x11, 0x00


	//----- nvinfo : EIATTR_SPARSE_MMA_MASK
	.align		4
.L_1785:
        /*0038*/ 	.byte	0x03, 0x50
        /*003a*/ 	.short	0x0000


	//----- nvinfo : EIATTR_MAXREG_COUNT
	.align		4
        /*003c*/ 	.byte	0x03, 0x1b
        /*003e*/ 	.short	0x00ff


	//----- nvinfo : EIATTR_MERCURY_ISA_VERSION
	.align		4
        /*0040*/ 	.byte	0x03, 0x5f
        /*0042*/ 	.short	0x0101


	//----- nvinfo : EIATTR_VRC_CTA_INIT_COUNT
	.align		4
        /*0044*/ 	.byte	0x02, 0x4a
	.zero		1
	.zero		1


	//----- nvinfo : EIATTR_EXIT_INSTR_OFFSETS
	.align		4
        /*0048*/ 	.byte	0x04, 0x1c
        /*004a*/ 	.short	(.L_1787 - .L_1786)


	//   ....[0]....
.L_1786:
        /*004c*/ 	.word	0x0000a910


	//   ....[1]....
        /*0050*/ 	.word	0x0000a960


	//   ....[2]....
        /*0054*/ 	.word	0x00014920


	//----- nvinfo : EIATTR_MAX_THREADS
	.align		4
.L_1787:
        /*0058*/ 	.byte	0x04, 0x05
        /*005a*/ 	.short	(.L_1789 - .L_1788)
.L_1788:
        /*005c*/ 	.word	0x00000080
        /*0060*/ 	.word	0x00000001
        /*0064*/ 	.word	0x00000001


	//----- nvinfo : EIATTR_CRS_STACK_SIZE
	.align		4
.L_1789:
        /*0068*/ 	.byte	0x04, 0x1e
        /*006a*/ 	.short	(.L_1791 - .L_1790)
.L_1790:
        /*006c*/ 	.word	0x00000000


	//----- nvinfo : EIATTR_CBANK_PARAM_SIZE
	.align		4
.L_1791:
        /*0070*/ 	.byte	0x03, 0x19
        /*0072*/ 	.short	0x00a8


	//----- nvinfo : EIATTR_PARAM_CBANK
	.align		4
        /*0074*/ 	.byte	0x04, 0x0a
        /*0076*/ 	.short	(.L_1793 - .L_1792)
	.align		4
.L_1792:
        /*0078*/ 	.word	index@(.nv.constant0._ZN2at6native29vectorized_elementwise_kernelILi2EZZNS0_73_GLOBAL__N__c8866d80_35_SparseBinaryOpIntersectionKernel_cu_b2145a98_327142_sparse_binary_op_intersection_kernel_implINS2_18CUDAKernelLauncherENS2_36CUDAValueSelectionIntersectionKernelINS2_9LhsProjOpEEElLl8EEEvRNS_6TensorERKS8_SB_RKSt6vectorIlSaIlEERKSt8optionalIS8_ESK_bbENKUlvE3_clEvEUllE_St5arrayIPcLm2EEEEviT0_T1_)
        /*007c*/ 	.short	0x0380
        /*007e*/ 	.short	0x00a8


	//----- nvinfo : EIATTR_SW_WAR
	.align		4
.L_1793:
        /*0080*/ 	.byte	0x04, 0x36
        /*0082*/ 	.short	(.L_1795 - .L_1794)
.L_1794:
        /*0084*/ 	.word	0x00000008
.L_1795:


//--------------------- .nv.info._ZN2at6native29vectorized_elementwise_kernelILi4EZZNS0_73_GLOBAL__N__c8866d80_35_SparseBinaryOpIntersectionKernel_cu_b2145a98_327142_sparse_binary_op_intersection_kernel_implINS2_18CUDAKernelLauncherENS2_36CUDAValueSelectionIntersectionKernelINS2_9LhsProjOpEEElLl8EEEvRNS_6TensorERKS8_SB_RKSt6vectorIlSaIlEERKSt8optionalIS8_ESK_bbENKUlvE3_clEvEUllE_St5arrayIPcLm2EEEEviT0_T1_ --------------------------
	.section	.nv.info._ZN2at6native29vectorized_elementwise_kernelILi4EZZNS0_73_GLOBAL__N__c8866d80_35_SparseBinaryOpIntersectionKernel_cu_b2145a98_327142_sparse_binary_op_intersection_kernel_implINS2_18CUDAKernelLauncherENS2_36CUDAValueSelectionIntersectionKernelINS2_9LhsProjOpEEElLl8EEEvRNS_6TensorERKS8_SB_RKSt6vectorIlSaIlEERKSt8optionalIS8_ESK_bbENKUlvE3_clEvEUllE_St5arrayIPcLm2EEEEviT0_T1_,"",@"SHT_CUDA_INFO"
	.sectionflags	@""
	.align	4


	//----- nvinfo : EIATTR_CUDA_API_VERSION
	.align		4
        /*0000*/ 	.byte	0x04, 0x37
        /*0002*/ 	.short	(.L_1797 - .L_1796)
.L_1796:
        /*0004*/ 	.word	0x00000082


	//----- nvinfo : EIATTR_KPARAM_INFO
	.align		4
.L_1797:
        /*0008*/ 	.byte	0x04, 0x17
        /*000a*/ 	.short	(.L_1799 - .L_1798)
.L_1798:
        /*000c*/ 	.word	0x00000000
        /*0010*/ 	.short	0x0002
        /*0012*/ 	.short	0x0098
        /*0014*/ 	.byte	0x00, 0xf0, 0x41, 0x00


	//----- nvinfo : EIATTR_KPARAM_INFO
	.align		4
.L_1799:
        /*0018*/ 	.byte	0x04, 0x17
        /*001a*/ 	.short	(.L_1801 - .L_1800)
.L_1800:
        /*001c*/ 	.word	0x00000000
        /*0020*/ 	.short	0x0001
        /*0022*/ 	.short	0x0008
        /*0024*/ 	.byte	0x00, 0xf0, 0x41, 0x02


	//----- nvinfo : EIATTR_KPARAM_INFO
	.align		4
.L_1801:
        /*0028*/ 	.byte	0x04, 0x17
        /*002a*/ 	.short	(.L_1803 - .L_1802)
.L_1802:
        /*002c*/ 	.word	0x00000000
        /*0030*/ 	.short	0x0000
        /*0032*/ 	.short	0x0000
        /*0034*/ 	.byte	0x00, 0xf0, 0x11, 0x00


	//----- nvinfo : EIATTR_SPARSE_MMA_MASK
	.align		4
.L_1803:
        /*0038*/ 	.byte	0x03, 0x50
        /*003a*/ 	.short	0x0000


	//----- nvinfo : EIATTR_MAXREG_COUNT
	.align		4
        /*003c*/ 	.byte	0x03, 0x1b
        /*003e*/ 	.short	0x00ff


	//----- nvinfo : EIATTR_MERCURY_ISA_VERSION
	.align		4
        /*0040*/ 	.byte	0x03, 0x5f
        /*0042*/ 	.short	0x0101


	//----- nvinfo : EIATTR_VRC_CTA_INIT_COUNT
	.align		4
        /*0044*/ 	.byte	0x02, 0x4a
	.zero		1
	.zero		1


	//----- nvinfo : EIATTR_EXIT_INSTR_OFFSETS
	.align		4
        /*0048*/ 	.byte	0x04, 0x1c
        /*004a*/ 	.short	(.L_1805 - .L_1804)


	//   ....[0]....
.L_1804:
        /*004c*/ 	.word	0x0000a910


	//   ....[1]....
        /*0050*/ 	.word	0x0000a960


	//   ....[2]....
        /*0054*/ 	.word	0x000148e0


	//----- nvinfo : EIATTR_MAX_THREADS
	.align		4
.L_1805:
        /*0058*/ 	.byte	0x04, 0x05
        /*005a*/ 	.short	(.L_1807 - .L_1806)
.L_1806:
        /*005c*/ 	.word	0x00000080
        /*0060*/ 	.word	0x00000001
        /*0064*/ 	.word	0x00000001


	//----- nvinfo : EIATTR_CRS_STACK_SIZE
	.align		4
.L_1807:
        /*0068*/ 	.byte	0x04, 0x1e
        /*006a*/ 	.short	(.L_1809 - .L_1808)
.L_1808:
        /*006c*/ 	.word	0x00000000


	//----- nvinfo : EIATTR_CBANK_PARAM_SIZE
	.align		4
.L_1809:
        /*0070*/ 	.byte	0x03, 0x19
        /*0072*/ 	.short	0x00a8


	//----- nvinfo : EIATTR_PARAM_CBANK
	.align		4
        /*0074*/ 	.byte	0x04, 0x0a
        /*0076*/ 	.short	(.L_1811 - .L_1810)
	.align		4
.L_1810:
        /*0078*/ 	.word	index@(.nv.constant0._ZN2at6native29vectorized_elementwise_kernelILi4EZZNS0_73_GLOBAL__N__c8866d80_35_SparseBinaryOpIntersectionKernel_cu_b2145a98_327142_sparse_binary_op_intersection_kernel_implINS2_18CUDAKernelLauncherENS2_36CUDAValueSelectionIntersectionKernelINS2_9LhsProjOpEEElLl8EEEvRNS_6TensorERKS8_SB_RKSt6vectorIlSaIlEERKSt8optionalIS8_ESK_bbENKUlvE3_clEvEUllE_St5arrayIPcLm2EEEEviT0_T1_)
        /*007c*/ 	.short	0x0380
        /*007e*/ 	.short	0x00a8


	//----- nvinfo : EIATTR_SW_WAR
	.align		4
.L_1811:
        /*0080*/ 	.byte	0x04, 0x36
        /*0082*/ 	.short	(.L_1813 - .L_1812)
.L_1812:
        /*0084*/ 	.word	0x00000008
.L_1813:


//--------------------- .nv.info._ZN2at6native29vectorized_elementwise_kernelILi8EZZNS0_73_GLOBAL__N__c8866d80_35_SparseBinaryOpIntersectionKernel_cu_b2145a98_327142_sparse_binary_op_intersection_kernel_implINS2_18CUDAKernelLauncherENS2_36CUDAValueSelectionIntersectionKernelINS2_9LhsProjOpEEElLl8EEEvRNS_6TensorERKS8_SB_RKSt6vectorIlSaIlEERKSt8optionalIS8_ESK_bbENKUlvE3_clEvEUllE_St5arrayIPcLm2EEEEviT0_T1_ --------------------------
	.section	.nv.info._ZN2at6native29vectorized_elementwise_kernelILi8EZZNS0_73_GLOBAL__N__c8866d80_35_SparseBinaryOpIntersectionKernel_cu_b2145a98_327142_sparse_binary_op_intersection_kernel_implINS2_18CUDAKernelLauncherENS2_36CUDAValueSelectionIntersectionKernelINS2_9LhsProjOpEEElLl8EEEvRNS_6TensorERKS8_SB_RKSt6vectorIlSaIlEERKSt8optionalIS8_ESK_bbENKUlvE3_clEvEUllE_St5arrayIPcLm2EEEEviT0_T1_,"",@"SHT_CUDA_INFO"
	.sectionflags	@""
	.align	4


	//----- nvinfo : EIATTR_CUDA_API_VERSION
	.align		4
        /*0000*/ 	.byte	0x04, 0x37
        /*0002*/ 	.short	(.L_1815 - .L_1814)
.L_1814:
        /*0004*/ 	.word	0x00000082


	//----- nvinfo : EIATTR_KPARAM_INFO
	.align		4
.L_1815:
        /*0008*/ 	.byte	0x04, 0x17
        /*000a*/ 	.short	(.L_1817 - .L_1816)
.L_1816:
        /*000c*/ 	.word	0x00000000
        /*0010*/ 	.short	0x0002
        /*0012*/ 	.short	0x0098
        /*0014*/ 	.byte	0x00, 0xf0, 0x41, 0x00


	//----- nvinfo : EIATTR_KPARAM_INFO
	.align		4
.L_1817:
        /*0018*/ 	.byte	0x04, 0x17
        /*001a*/ 	.short	(.L_1819 - .L_1818)
.L_1818:
        /*001c*/ 	.word	0x00000000
        /*0020*/ 	.short	0x0001
        /*0022*/ 	.short	0x0008
        /*0024*/ 	.byte	0x00, 0xf0, 0x41, 0x02


	//----- nvinfo : EIATTR_KPARAM_INFO
	.align		4
.L_1819:
        /*0028*/ 	.byte	0x04, 0x17
        /*002a*/ 	.short	(.L_1821 - .L_1820)
.L_1820:
        /*002c*/ 	.word	0x00000000
        /*0030*/ 	.short	0x0000
        /*0032*/ 	.short	0x0000
        /*0034*/ 	.byte	0x00, 0xf0, 0x11, 0x00


	//----- nvinfo : EIATTR_SPARSE_MMA_MASK
	.align		4
.L_1821:
        /*0038*/ 	.byte	0x03, 0x50
        /*003a*/ 	.short	0x0000


	//----- nvinfo : EIATTR_MAXREG_COUNT
	.align		4
        /*003c*/ 	.byte	0x03, 0x1b
        /*003e*/ 	.short	0x00ff


	//----- nvinfo : EIATTR_MERCURY_ISA_VERSION
	.align		4
        /*0040*/ 	.byte	0x03, 0x5f
        /*0042*/ 	.short	0x0101


	//----- nvinfo : EIATTR_VRC_CTA_INIT_COUNT
	.align		4
        /*0044*/ 	.byte	0x02, 0x4a
	.zero		1
	.zero		1


	//----- nvinfo : EIATTR_EXIT_INSTR_OFFSETS
	.align		4
        /*0048*/ 	.byte	0x04, 0x1c
        /*004a*/ 	.short	(.L_1823 - .L_1822)


	//   ....[0]....
.L_1822:
        /*004c*/ 	.word	0x0000a910


	//   ....[1]....
        /*0050*/ 	.word	0x0000a960


	//   ....[2]....
        /*0054*/ 	.word	0x000148e0


	//----- nvinfo : EIATTR_MAX_THREADS
	.align		4
.L_1823:
        /*0058*/ 	.byte	0x04, 0x05
        /*005a*/ 	.short	(.L_1825 - .L_1824)
.L_1824:
        /*005c*/ 	.word	0x00000080
        /*0060*/ 	.word	0x00000001
        /*0064*/ 	.word	0x00000001


	//----- nvinfo : EIATTR_CRS_STACK_SIZE
	.align		4
.L_1825:
        /*0068*/ 	.byte	0x04, 0x1e
        /*006a*/ 	.short	(.L_1827 - .L_1826)
.L_1826:
        /*006c*/ 	.word	0x00000000


	//----- nvinfo : EIATTR_CBANK_PARAM_SIZE
	.align		4
.L_1827:
        /*0070*/ 	.byte	0x03, 0x19
        /*0072*/ 	.short	0x00a8


	//----- nvinfo : EIATTR_PARAM_CBANK
	.align		4
        /*0074*/ 	.byte	0x04, 0x0a
        /*0076*/ 	.short	(.L_1829 - .L_1828)
	.align		4
.L_1828:
        /*0078*/ 	.word	index@(.nv.constant0._ZN2at6native29vectorized_elementwise_kernelILi8EZZNS0_73_GLOBAL__N__c8866d80_35_SparseBinaryOpIntersectionKernel_cu_b2145a98_327142_sparse_binary_op_intersection_kernel_implINS2_18CUDAKernelLauncherENS2_36CUDAValueSelectionIntersectionKernelINS2_9LhsProjOpEEElLl8EEEvRNS_6TensorERKS8_SB_RKSt6vectorIlSaIlEERKSt8optionalIS8_ESK_bbENKUlvE3_clEvEUllE_St5arrayIPcLm2EEEEviT0_T1_)
        /*007c*/ 	.short	0x0380
        /*007e*/ 	.short	0x00a8


	//----- nvinfo : EIATTR_SW_WAR
	.align		4
.L_1829:
        /*0080*/ 	.byte	0x04, 0x36
        /*0082*/ 	.short	(.L_1831 - .L_1830)
.L_1830:
        /*0084*/ 	.word	0x00000008
.L_1831:


//--------------------- .nv.info._ZN2at6native18elementwise_kernelILi128ELi4EZNS0_15gpu_kernel_implIZZNS0_73_GLOBAL__N__c8866d80_35_SparseBinaryOpIntersectionKernel_cu_b2145a98_327142_sparse_binary_op_intersection_kernel_implINS3_18CUDAKernelLauncherENS3_36CUDAValueSelectionIntersectionKernelINS3_9LhsProjOpEEElLl8EEEvRNS_6TensorERKS9_SC_RKSt6vectorIlSaIlEERKSt8optionalIS9_ESL_bbENKUlvE1_clEvEUllE_EEvRNS_18TensorIteratorBaseERKT_EUliE_EEviT1_ --------------------------
	.section	.nv.info._ZN2at6native18elementwise_kernelILi128ELi4EZNS0_15gpu_kernel_implIZZNS0_73_GLOBAL__N__c8866d80_35_SparseBinaryOpIntersectionKernel_cu_b2145a98_327142_sparse_binary_op_intersection_kernel_implINS3_18CUDAKernelLauncherENS3_36CUDAValueSelectionIntersectionKernelINS3_9LhsProjOpEEElLl8EEEvRNS_6TensorERKS9_SC_RKSt6vectorIlSaIlEERKSt8optionalIS9_ESL_bbENKUlvE1_clEvEUllE_EEvRNS_18TensorIteratorBaseERKT_EUliE_EEviT1_,"",@"SHT_CUDA_INFO"
	.sectionflags	@""
	.align	4


	//----- nvinfo : EIATTR_CUDA_API_VERSION
	.align		4
        /*0000*/ 	.byte	0x04, 0x37
        /*0002*/ 	.short	(.L_1833 - .L_1832)
.L_1832:
        /*0004*/ 	.word	0x00000082


	//----- nvinfo : EIATTR_KPARAM_INFO
	.align		4
.L_1833:
        /*0008*/ 	.byte	0x04, 0x17
        /*000a*/ 	.short	(.L_1835 - .L_1834)
.L_1834:
        /*000c*/ 	.word	0x00000000
        /*0010*/ 	.short	0x0001
        /*0012*/ 	.short	0x0008
        /*0014*/ 	.byte	0x00, 0xf0, 0x01, 0x0a


	//----- nvinfo : EIATTR_KPARAM_INFO
	.align		4
.L_1835:
        /*0018*/ 	.byte	0x04, 0x17
        /*001a*/ 	.short	(.L_1837 - .L_1836)
.L_1836:
        /*001c*/ 	.word	0x00000000
        /*0020*/ 	.short	0x0000
        /*0022*/ 	.short	0x0000
        /*0024*/ 	.byte	0x00, 0xf0, 0x11, 0x00


	//----- nvinfo : EIATTR_SPARSE_MMA_MASK
	.align		4
.L_1837:
        /*0028*/ 	.byte	0x03, 0x50
        /*002a*/ 	.short	0x0000


	//----- nvinfo : EIATTR_MAXREG_COUNT
	.align		4
        /*002c*/ 	.byte	0x03, 0x1b
        /*002e*/ 	.short	0x0080


	//----- nvinfo : EIATTR_EXTERNS
	.align		4
        /*0030*/ 	.byte	0x04, 0x0f
        /*0032*/ 	.short	(.L_1839 - .L_1838)


	//   ....[0]....
	.align		4
.L_1838:
        /*0034*/ 	.word	index@(__assertfail)


	//----- nvinfo : EIATTR_MERCURY_ISA_VERSION
	.align		4
.L_1839:
        /*0038*/ 	.byte	0x03, 0x5f
        /*003a*/ 	.short	0x0101


	//----- nvinfo : EIATTR_VRC_CTA_INIT_COUNT
	.align		4
        /*003c*/ 	.byte	0x02, 0x4a
	.zero		1
	.zero		1


	//----- nvinfo : EIATTR_SYSCALL_OFFSETS
	.align		4
        /*0040*/ 	.byte	0x04, 0x46
        /*0042*/ 	.short	(.L_1841 - .L_1840)


	//   ....[0]....
.L_1840:
        /*0044*/ 	.word	0x00002170


	//   ....[1]....
        /*0048*/ 	.word	0x00003c00


	//   ....[2]....
        /*004c*/ 	.word	0x00005e80


	//   ....[3]....
        /*0050*/ 	.word	0x00007700


	//   ....[4]....
        /*0054*/ 	.word	0x00009ad0


	//   ....[5]....
        /*0058*/ 	.word	0x0000b350


	//   ....[6]....
        /*005c*/ 	.word	0x0000d720


	//   ....[7]....
        /*0060*/ 	.word	0x0000ef80


	//----- nvinfo : EIATTR_EXIT_INSTR_OFFSETS
	.align		4
.L_1841:
        /*0064*/ 	.byte	0x04, 0x1c
        /*0066*/ 	.short	(.L_1843 - .L_1842)


	//   ....[0]....
.L_1842:
        /*0068*/ 	.word	0x0000b630


	//   ....[1]....
        /*006c*/ 	.word	0x0000e520


	//   ....[2]....
        /*0070*/ 	.word	0x0000e540


	//   ....[3]....
        /*0074*/ 	.word	0x0000e5c0


	//   ....[4]....
        /*0078*/ 	.word	0x0000e5e0


	//   ....[5]....
        /*007c*/ 	.word	0x0000e600


	//   ....[6]....
        /*0080*/ 	.word	0x0000e690


	//   ....[7]....
        /*0084*/ 	.word	0x0000e6d0


	//   ....[8]....
        /*0088*/ 	.word	0x0000e770


	//   ....[9]....
        /*008c*/ 	.word	0x0000e7c0


	//   ....[10]....
        /*0090*/ 	.word	0x0000e7f0


	//   ....[11]....
        /*0094*/ 	.word	0x0000e8b0


	//   ....[12]....
        /*0098*/ 	.word	0x0000ea20


	//   ....[13]....
        /*009c*/ 	.word	0x0000eb90


	//   ....[14]....
        /*00a0*/ 	.word	0x0000ecf0


	//   ....[15]....
        /*00a4*/ 	.word	0x0000ed10


	//   ....[16]....
        /*00a8*/ 	.word	0x0000ed30


	//   ....[17]....
        /*00ac*/ 	.word	0x0000ede0


	//   ....[18]....
        /*00b0*/ 	.word	0x0000ee20


	//   ....[19]....
        /*00b4*/ 	.word	0x0000ef90


	//   ....[20]....
        /*00b8*/ 	.word	0x0000f0a0


	//   ....[21]....
        /*00bc*/ 	.word	0x0000f1e0


	//   ....[22]....
        /*00c0*/ 	.word	0x0000f220


	//----- nvinfo : EIATTR_MAX_THREADS
	.align		4
.L_1843:
        /*00c4*/ 	.byte	0x04, 0x05
        /*00c6*/ 	.short	(.L_1845 - .L_1844)
.L_1844:
        /*00c8*/ 	.word	0x00000080
        /*00cc*/ 	.word	0x00000001
        /*00d0*/ 	.word	0x00000001


	//----- nvinfo : EIATTR_CRS_STACK_SIZE
	.align		4
.L_1845:
        /*00d4*/ 	.byte	0x04, 0x1e
        /*00d6*/ 	.short	(.L_1847 - .L_1846)
.L_1846:
        /*00d8*/ 	.word	0x00000000


	//----- nvinfo : EIATTR_CBANK_PARAM_SIZE
	.align		4
.L_1847:
        /*00dc*/ 	.byte	0x03, 0x19
        /*00de*/ 	.short	0x0288


	//----- nvinfo : EIATTR_PARAM_CBANK
	.align		4
        /*00e0*/ 	.byte	0x04, 0x0a
        /*00e2*/ 	.short	(.L_1849 - .L_1848)
	.align		4
.L_1848:
        /*00e4*/ 	.word	index@(.nv.constant0._ZN2at6native18elementwise_kernelILi128ELi4EZNS0_15gpu_kernel_implIZZNS0_73_GLOBAL__N__c8866d80_35_SparseBinaryOpIntersectionKernel_cu_b2145a98_327142_sparse_binary_op_intersection_kernel_implINS3_18CUDAKernelLauncherENS3_36CUDAValueSelectionIntersectionKernelINS3_9LhsProjOpEEElLl8EEEvRNS_6TensorERKS9_SC_RKSt6vectorIlSaIlEERKSt8optionalIS9_ESL_bbENKUlvE1_clEvEUllE_EEvRNS_18TensorIteratorBaseERKT_EUliE_EEviT1_)
        /*00e8*/ 	.short	0x0380
        /*00ea*/ 	.short	0x0288


	//----- nvinfo : EIATTR_SW_WAR
	.align		4
.L_1849:
        /*00ec*/ 	.byte	0x04, 0x36
        /*00ee*/ 	.short	(.L_1851 - .L_1850)
.L_1850:
        /*00f0*/ 	.word	0x00000008
.L_1851:


//--------------------- .nv.info._ZN2at6native27unrolled_elementwise_kernelIZZNS0_73_GLOBAL__N__c8866d80_35_SparseBinaryOpIntersectionKernel_cu_b2145a98_327142_sparse_binary_op_intersection_kernel_implINS2_18CUDAKernelLauncherENS2_36CUDAValueSelectionIntersectionKernelINS2_9LhsProjOpEEElLl8EEEvRNS_6TensorERKS8_SB_RKSt6vectorIlSaIlEERKSt8optionalIS8_ESK_bbENKUlvE1_clEvEUllE_St5arrayIPcLm2EELi4E23TrivialOffsetCalculatorILi1EjESR_NS0_6memory12LoadWithCastILi1EEENSS_13StoreWithCastILi1EEEEEviT_T0_T2_T3_T4_T5_ --------------------------
	.section	.nv.info._ZN2at6native27unrolled_elementwise_kernelIZZNS0_73_GLOBAL__N__c8866d80_35_SparseBinaryOpIntersectionKernel_cu_b2145a98_327142_sparse_binary_op_intersection_kernel_implINS2_18CUDAKernelLauncherENS2_36CUDAValueSelectionIntersectionKernelINS2_9LhsProjOpEEElLl8EEEvRNS_6TensorERKS8_SB_RKSt6vectorIlSaIlEERKSt8optionalIS8_ESK_bbENKUlvE1_clEvEUllE_St5arrayIPcLm2EELi4E23TrivialOffsetCalculatorILi1EjESR_NS0_6memory12LoadWithCastILi1EEENSS_13StoreWithCastILi1EEEEEviT_T0_T2_T3_T4_T5_,"",@"SHT_CUDA_INFO"
	.sectionflags	@""
	.align	4


	//----- nvinfo : EIATTR_CUDA_API_VERSION
	.align		4
        /*0000*/ 	.byte	0x04, 0x37
        /*0002*/ 	.short	(.L_1853 - .L_1852)
.L_1852:
        /*0004*/ 	.word	0x00000082


	//----- nvinfo : EIATTR_KPARAM_INFO
	.align		4
.L_1853:
        /*0008*/ 	.byte	0x04, 0x17
        /*000a*/ 	.short	(.L_1855 - .L_1854)
.L_1854:
        /*000c*/ 	.word	0x00000000
        /*0010*/ 	.short	0x0006
        /*0012*/ 	.short	0x008c
        /*0014*/ 	.byte	0x00, 0xf0, 0x21, 0x00


	//----- nvinfo : EIATTR_KPARAM_INFO
	.align		4
.L_1855:
        /*0018*/ 	.byte	0x04, 0x17
        /*001a*/ 	.short	(.L_1857 - .L_1856)
.L_1856:
        /*001c*/ 	.word	0x00000000
        /*0020*/ 	.short	0x0005
        /*0022*/ 	.short	0x0084
        /*0024*/ 	.byte	0x00, 0xf0, 0x21, 0x00


	//----- nvinfo : EIATTR_KPARAM_INFO
	.align		4
.L_1857:
        /*0028*/ 	.byte	0x04, 0x17
        /*002a*/ 	.short	(.L_1859 - .L_1858)
.L_1858:
        /*002c*/ 	.word	0x00000000
        /*0030*/ 	.short	0x0004
        /*0032*/ 	.short	0x0081
        /*0034*/ 	.byte	0x00, 0xf0, 0x05, 0x00


	//----- nvinfo : EIATTR_KPARAM_INFO
	.align		4
.L_1859:
        /*0038*/ 	.byte	0x04, 0x17
        /*003a*/ 	.short	(.L_1861 - .L_1860)
.L_1860:
        /*003c*/ 	.word	0x00000000
        /*0040*/ 	.short	0x0003
        /*0042*/ 	.short	0x0080
        /*0044*/ 	.byte	0x00, 0xf0, 0x05, 0x00


	//----- nvinfo : EIATTR_KPARAM_INFO
	.align		4
.L_1861:
        /*0048*/ 	.byte	0x04, 0x17
        /*004a*/ 	.short	(.L_1863 - .L_1862)
.L_1862:
        /*004c*/ 	.word	0x00000000
        /*0050*/ 	.short	0x0002
        /*0052*/ 	.short	0x0070
        /*0054*/ 	.byte	0x00, 0xf0, 0x41, 0x00


	//----- nvinfo : EIATTR_KPARAM_INFO
	.align		4
.L_1863:
        /*0058*/ 	.byte	0x04, 0x17
        /*005a*/ 	.short	(.L_1865 - .L_1864)
.L_1864:
        /*005c*/ 	.word	0x00000000
        /*0060*/ 	.short	0x0001
        /*0062*/ 	.short	0x0008
        /*0064*/ 	.byte	0x00, 0xf0, 0xa1, 0x01


	//----- nvinfo : EIATTR_KPARAM_INFO
	.align		4
.L_1865:
        /*0068*/ 	.byte	0x04, 0x17
        /*006a*/ 	.short	(.L_1867 - .L_1866)
.L_1866:
        /*006c*/ 	.word	0x00000000
        /*0070*/ 	.short	0x0000
        /*0072*/ 	.short	0x0000
        /*0074*/ 	.byte	0x00, 0xf0, 0x11, 0x00


	//----- nvinfo : EIATTR_SPARSE_MMA_MASK
	.align		4
.L_1867:
        /*0078*/ 	.byte	0x03, 0x50
        /*007a*/ 	.short	0x0000


	//----- nvinfo : EIATTR_MAXREG_COUNT
	.align		4
        /*007c*/ 	.byte	0x03, 0x1b
        /*007e*/ 	.short	0x00ff


	//----- nvinfo : EIATTR_EXTERNS
	.align		4
        /*0080*/ 	.byte	0x04, 0x0f
        /*0082*/ 	.short	(.L_1869 - .L_1868)


	//   ....[0]....
	.align		4
.L_1868:
        /*0084*/ 	.word	index@(__assertfail)


	//----- nvinfo : EIATTR_MERCURY_ISA_VERSION
	.align		4
.L_1869:
        /*0088*/ 	.byte	0x03, 0x5f
        /*008a*/ 	.short	0x0101


	//----- nvinfo : EIATTR_VRC_CTA_INIT_COUNT
	.align		4
        /*008c*/ 	.byte	0x02, 0x4a
	.zero		1
	.zero		1


	//----- nvinfo : EIATTR_SYSCALL_OFFSETS
	.align		4
        /*0090*/ 	.byte	0x04, 0x46
        /*0092*/ 	.short	(.L_1871 - .L_1870)


	//   ....[0]....
.L_1870:
        /*0094*/ 	.word	0x00000fe0


	//   ....[1]....
        /*0098*/ 	.word	0x00001f70


	//   ....[2]....
        /*009c*/ 	.word	0x00002e50


	//   ....[3]....
        /*00a0*/ 	.word	0x00003d30


	//   ....[4]....
        /*00a4*/ 	.word	0x00008240


	//   ....[5]....
        /*00a8*/ 	.word	0x00008f90


	//   ....[6]....
        /*00ac*/ 	.word	0x00009e10


	//   ....[7]....
        /*00b0*/ 	.word	0x0000ac70


	//----- nvinfo : EIATTR_EXIT_INSTR_OFFSETS
	.align		4
.L_1871:
        /*00b4*/ 	.byte	0x04, 0x1c
        /*00b6*/ 	.short	(.L_1873 - .L_1872)


	//   ....[0]....
.L_1872:
        /*00b8*/ 	.word	0x0000a0e0


	//   ....[1]....
        /*00bc*/ 	.word	0x0000a210


	//   ....[2]....
        /*00c0*/ 	.word	0x0000a230


	//   ....[3]....
        /*00c4*/ 	.word	0x0000a2b0


	//   ....[4]....
        /*00c8*/ 	.word	0x0000a2d0


	//   ....[5]....
        /*00cc*/ 	.word	0x0000a2f0


	//   ....[6]....
        /*00d0*/ 	.word	0x0000a380


	//   ....[7]....
        /*00d4*/ 	.word	0x0000a3c0


	//   ....[8]....
        /*00d8*/ 	.word	0x0000a460


	//   ....[9]....
        /*00dc*/ 	.word	0x0000a4b0


	//   ....[10]....
        /*00e0*/ 	.word	0x0000a4e0


	//   ....[11]....
        /*00e4*/ 	.word	0x0000a5a0


	//   ....[12]....
        /*00e8*/ 	.word	0x0000a710


	//   ....[13]....
        /*00ec*/ 	.word	0x0000a880


	//   ....[14]....
        /*00f0*/ 	.word	0x0000a9e0


	//   ....[15]....
        /*00f4*/ 	.word	0x0000aa00


	//   ....[16]....
        /*00f8*/ 	.word	0x0000aa20


	//   ....[17]....
        /*00fc*/ 	.word	0x0000aad0


	//   ....[18]....
        /*0100*/ 	.word	0x0000ab10


	//   ....[19]....
        /*0104*/ 	.word	0x0000ac80


	//   ....[20]....
        /*0108*/ 	.word	0x0000ad90


	//   ....[21]....
        /*010c*/ 	.word	0x0000aed0


	//   ....[22]....
        /*0110*/ 	.word	0x0000af10


	//----- nvinfo : EIATTR_MAX_THREADS
	.align		4
.L_1873:
        /*0114*/ 	.byte	0x04, 0x05
        /*0116*/ 	.short	(.L_1875 - .L_1874)
.L_1874:
        /*0118*/ 	.word	0x00000080
        /*011c*/ 	.word	0x00000001
        /*0120*/ 	.word	0x00000001


	//----- nvinfo : EIATTR_CRS_STACK_SIZE
	.align		4
.L_1875:
        /*0124*/ 	.byte	0x04, 0x1e
        /*0126*/ 	.short	(.L_1877 - .L_1876)
.L_1876:
        /*0128*/ 	.word	0x00000000


	//----- nvinfo : EIATTR_CBANK_PARAM_SIZE
	.align		4
.L_1877:
        /*012c*/ 	.byte	0x03, 0x19
        /*012e*/ 	.short	0x0094


	//----- nvinfo : EIATTR_PARAM_CBANK
	.align		4
        /*0130*/ 	.byte	0x04, 0x0a
        /*0132*/ 	.short	(.L_1879 - .L_1878)
	.align		4
.L_1878:
        /*0134*/ 	.word	index@(.nv.constant0._ZN2at6native27unrolled_elementwise_kernelIZZNS0_73_GLOBAL__N__c8866d80_35_SparseBinaryOpIntersectionKernel_cu_b2145a98_327142_sparse_binary_op_intersection_kernel_implINS2_18CUDAKernelLauncherENS2_36CUDAValueSelectionIntersectionKernelINS2_9LhsProjOpEEElLl8EEEvRNS_6TensorERKS8_SB_RKSt6vectorIlSaIlEERKSt8optionalIS8_ESK_bbENKUlvE1_clEvEUllE_St5arrayIPcLm2EELi4E23TrivialOffsetCalculatorILi1EjESR_NS0_6memory12LoadWithCastILi1EEENSS_13StoreWithCastILi1EEEEEviT_T0_T2_T3_T4_T5_)
        /*0138*/ 	.short	0x0380
        /*013a*/ 	.short	0x0094


	//----- nvinfo : EIATTR_SW_WAR
	.align		4
.L_1879:
        /*013c*/ 	.byte	0x04, 0x36
        /*013e*/ 	.short	(.L_1881 - .L_1880)
.L_1880:
        /*0140*/ 	.word	0x00000008
.L_1881:


//--------------------- .nv.info._ZN2at6native18elementwise_kernelILi128ELi2EZNS0_22gpu_kernel_impl_nocastIZZNS0_73_GLOBAL__N__c8866d80_35_SparseBinaryOpIntersectionKernel_cu_b2145a98_327142_sparse_binary_op_intersection_kernel_implINS3_18CUDAKernelLauncherENS3_36CUDAValueSelectionIntersectionKernelINS3_9LhsProjOpEEElLl8EEEvRNS_6TensorERKS9_SC_RKSt6vectorIlSaIlEERKSt8optionalIS9_ESL_bbENKUlvE1_clEvEUllE_EEvRNS_18TensorIteratorBaseERKT_EUliE_EEviT1_ --------------------------
	.section	.nv.info._ZN2at6native18elementwise_kernelILi128ELi2EZNS0_22gpu_kernel_impl_nocastIZZNS0_73_GLOBAL__N__c8866d80_35_SparseBinaryOpIntersectionKernel_cu_b2145a98_327142_sparse_binary_op_intersection_kernel_implINS3_18CUDAKernelLauncherENS3_36CUDAValueSelectionIntersectionKernelINS3_9LhsProjOpEEElLl8EEEvRNS_6TensorERKS9_SC_RKSt6vectorIlSaIlEERKSt8optionalIS9_ESL_bbENKUlvE1_clEvEUllE_EEvRNS_18TensorIteratorBaseERKT_EUliE_EEviT1_,"",@"SHT_CUDA_INFO"
	.sectionflags	@""
	.align	4


	//----- nvinfo : EIATTR_CUDA_API_VERSION
	.align		4
        /*0000*/ 	.byte	0x04, 0x37
        /*0002*/ 	.short	(.L_1883 - .L_1882)
.L_1882:
        /*0004*/ 	.word	0x00000082


	//----- nvinfo : EIATTR_KPARAM_INFO
	.align		4
.L_1883:
        /*0008*/ 	.byte	0x04, 0x17
        /*000a*/ 	.short	(.L_1885 - .L_1884)
.L_1884:
        /*000c*/ 	.word	0x00000000
        /*0010*/ 	.short	0x0001
        /*0012*/ 	.short	0x0008
        /*0014*/ 	.byte	0x00, 0xf0, 0xe1, 0x09


	//----- nvinfo : EIATTR_KPARAM_INFO
	.align		4
.L_1885:
        /*0018*/ 	.byte	0x04, 0x17
        /*001a*/ 	.short	(.L_1887 - .L_1886)
.L_1886:
        /*001c*/ 	.word	0x00000000
        /*0020*/ 	.short	0x0000
        /*0022*/ 	.short	0x0000
        /*0024*/ 	.byte	0x00, 0xf0, 0x11, 0x00


	//----- nvinfo : EIATTR_SPARSE_MMA_MASK
	.align		4
.L_1887:
        /*0028*/ 	.byte	0x03, 0x50
        /*002a*/ 	.short	0x0000


	//----- nvinfo : EIATTR_MAXREG_COUNT
	.align		4
        /*002c*/ 	.byte	0x03, 0x1b
        /*002e*/ 	.short	0x0080


	//----- nvinfo : EIATTR_MERCURY_ISA_VERSION
	.align		4
        /*0030*/ 	.byte	0x03, 0x5f
        /*0032*/ 	.short	0x0101


	//----- nvinfo : EIATTR_VRC_CTA_INIT_COUNT
	.align		4
        /*0034*/ 	.byte	0x02, 0x4a
	.zero		1
	.zero		1


	//----- nvinfo : EIATTR_EXIT_INSTR_OFFSETS
	.align		4
        /*0038*/ 	.byte	0x04, 0x1c
        /*003a*/ 	.short	(.L_1889 - .L_1888)


	//   ....[0]....
.L_1888:
        /*003c*/ 	.word	0x000000f0


	//   ....[1]....
        /*0040*/ 	.word	0x00000120


	//   ....[2]....
        /*0044*/ 	.word	0x00000e60


	//   ....[3]....
        /*0048*/ 	.word	0x00001ac0


	//   ....[4]....
        /*004c*/ 	.word	0x00001af0


	//   ....[5]....
        /*0050*/ 	.word	0x00001b20


	//   ....[6]....
        /*0054*/ 	.word	0x00002d60


	//   ....[7]....
        /*0058*/ 	.word	0x00003ec0


	//   ....[8]....
        /*005c*/ 	.word	0x00005ee0


	//   ....[9]....
        /*0060*/ 	.word	0x00007de0


	//   ....[10]....
        /*0064*/ 	.word	0x00008fd0


	//   ....[11]....
        /*0068*/ 	.word	0x0000a130


	//----- nvinfo : EIATTR_MAX_THREADS
	.align		4
.L_1889:
        /*006c*/ 	.byte	0x04, 0x05
        /*006e*/ 	.short	(.L_1891 - .L_1890)
.L_1890:
        /*0070*/ 	.word	0x00000080
        /*0074*/ 	.word	0x00000001
        /*0078*/ 	.word	0x00000001


	//----- nvinfo : EIATTR_CRS_STACK_SIZE
	.align		4
.L_1891:
        /*007c*/ 	.byte	0x04, 0x1e
        /*007e*/ 	.short	(.L_1893 - .L_1892)
.L_1892:
        /*0080*/ 	.word	0x00000000


	//----- nvinfo : EIATTR_CBANK_PARAM_SIZE
	.align		4
.L_1893:
        /*0084*/ 	.byte	0x03, 0x19
        /*0086*/ 	.short	0x0280


	//----- nvinfo : EIATTR_PARAM_CBANK
	.align		4
        /*0088*/ 	.byte	0x04, 0x0a
        /*008a*/ 	.short	(.L_1895 - .L_1894)
	.align		4
.L_1894:
        /*008c*/ 	.word	index@(.nv.constant0._ZN2at6native18elementwise_kernelILi128ELi2EZNS0_22gpu_kernel_impl_nocastIZZNS0_73_GLOBAL__N__c8866d80_35_SparseBinaryOpIntersectionKernel_cu_b2145a98_327142_sparse_binary_op_intersection_kernel_implINS3_18CUDAKernelLauncherENS3_36CUDAValueSelectionIntersectionKernelINS3_9LhsProjOpEEElLl8EEEvRNS_6TensorERKS9_SC_RKSt6vectorIlSaIlEERKSt8optionalIS9_ESL_bbENKUlvE1_clEvEUllE_EEvRNS_18TensorIteratorBaseERKT_EUliE_EEviT1_)
        /*0090*/ 	.short	0x0380
        /*0092*/ 	.short	0x0280


	//----- nvinfo : EIATTR_SW_WAR
	.align		4
.L_1895:
        /*0094*/ 	.byte	0x04, 0x36
        /*0096*/ 	.short	(.L_1897 - .L_1896)
.L_1896:
        /*0098*/ 	.word	0x00000008
.L_1897:


//--------------------- .nv.info._ZN2at6native27unrolled_elementwise_kernelIZZNS0_73_GLOBAL__N__c8866d80_35_SparseBinaryOpIntersectionKernel_cu_b2145a98_327142_sparse_binary_op_intersection_kernel_implINS2_18CUDAKernelLauncherENS2_36CUDAValueSelectionIntersectionKernelINS2_9LhsProjOpEEElLl8EEEvRNS_6TensorERKS8_SB_RKSt6vectorIlSaIlEERKSt8optionalIS8_ESK_bbENKUlvE1_clEvEUllE_St5arrayIPcLm2EELi4E23TrivialOffsetCalculatorILi1EjESR_NS0_6memory15LoadWithoutCastENSS_16StoreWithoutCastEEEviT_T0_T2_T3_T4_T5_ --------------------------
	.section	.nv.info._ZN2at6native27unrolled_elementwise_kernelIZZNS0_73_GLOBAL__N__c8866d80_35_SparseBinaryOpIntersectionKernel_cu_b2145a98_327142_sparse_binary_op_intersection_kernel_implINS2_18CUDAKernelLauncherENS2_36CUDAValueSelectionIntersectionKernelINS2_9LhsProjOpEEElLl8EEEvRNS_6TensorERKS8_SB_RKSt6vectorIlSaIlEERKSt8optionalIS8_ESK_bbENKUlvE1_clEvEUllE_St5arrayIPcLm2EELi4E23TrivialOffsetCalculatorILi1EjESR_NS0_6memory15LoadWithoutCastENSS_16StoreWithoutCastEEEviT_T0_T2_T3_T4_T5_,"",@"SHT_CUDA_INFO"
	.sectionflags	@""
	.align	4


	//----- nvinfo : EIATTR_CUDA_API_VERSION
	.align		4
        /*0000*/ 	.byte	0x04, 0x37
        /*0002*/ 	.short	(.L_1899 - .L_1898)
.L_1898:
        /*0004*/ 	.word	0x00000082


	//----- nvinfo : EIATTR_KPARAM_INFO
	.align		4
.L_1899:
        /*0008*/ 	.byte	0x04, 0x17
        /*000a*/ 	.short	(.L_1901 - .L_1900)
.L_1900:
        /*000c*/ 	.word	0x00000000
        /*0010*/ 	.short	0x0006
        /*0012*/ 	.short	0x0083
        /*0014*/ 	.byte	0x00, 0xf0, 0x05, 0x00


	//----- nvinfo : EIATTR_KPARAM_INFO
	.align		4
.L_1901:
        /*0018*/ 	.byte	0x04, 0x17
        /*001a*/ 	.short	(.L_1903 - .L_1902)
.L_1902:
        /*001c*/ 	.word	0x00000000
        /*0020*/ 	.short	0x0005
        /*0022*/ 	.short	0x0082
        /*0024*/ 	.byte	0x00, 0xf0, 0x05, 0x00


	//----- nvinfo : EIATTR_KPARAM_INFO
	.align		4
.L_1903:
        /*0028*/ 	.byte	0x04, 0x17
        /*002a*/ 	.short	(.L_1905 - .L_1904)
.L_1904:
        /*002c*/ 	.word	0x00000000
        /*0030*/ 	.short	0x0004
        /*0032*/ 	.short	0x0081
        /*0034*/ 	.byte	0x00, 0xf0, 0x05, 0x00


	//----- nvinfo : EIATTR_KPARAM_INFO
	.align		4
.L_1905:
        /*0038*/ 	.byte	0x04, 0x17
        /*003a*/ 	.short	(.L_1907 - .L_1906)
.L_1906:
        /*003c*/ 	.word	0x00000000
        /*0040*/ 	.short	0x0003
        /*0042*/ 	.short	0x0080
        /*0044*/ 	.byte	0x00, 0xf0, 0x05, 0x00


	//----- nvinfo : EIATTR_KPARAM_INFO
	.align		4
.L_1907:
        /*0048*/ 	.byte	0x04, 0x17
        /*004a*/ 	.short	(.L_1909 - .L_1908)
.L_1908:
        /*004c*/ 	.word	0x00000000
        /*0050*/ 	.short	0x0002
        /*0052*/ 	.short	0x0070
        /*0054*/ 	.byte	0x00, 0xf0, 0x41, 0x00


	//----- nvinfo : EIATTR_KPARAM_INFO
	.align		4
.L_1909:
        /*0058*/ 	.byte	0x04, 0x17
        /*005a*/ 	.short	(.L_1911 - .L_1910)
.L_1910:
        /*005c*/ 	.word	0x00000000
        /*0060*/ 	.short	0x0001
        /*0062*/ 	.short	0x0008
        /*0064*/ 	.byte	0x00, 0xf0, 0xa1, 0x01


	//----- nvinfo : EIATTR_KPARAM_INFO
	.align		4
.L_1911:
        /*0068*/ 	.byte	0x04, 0x17
        /*006a*/ 	.short	(.L_1913 - .L_1912)
.L_1912:
        /*006c*/ 	.word	0x00000000
        /*0070*/ 	.short	0x0000
        /*0072*/ 	.short	0x0000
        /*0074*/ 	.byte	0x00, 0xf0, 0x11, 0x00


	//----- nvinfo : EIATTR_SPARSE_MMA_MASK
	.align		4
.L_1913:
        /*0078*/ 	.byte	0x03, 0x50
        /*007a*/ 	.short	0x0000


	//----- nvinfo : EIATTR_MAXREG_COUNT
	.align		4
        /*007c*/ 	.byte	0x03, 0x1b
        /*007e*/ 	.short	0x00ff


	//----- nvinfo : EIATTR_MERCURY_ISA_VERSION
	.align		4
        /*0080*/ 	.byte	0x03, 0x5f
        /*0082*/ 	.short	0x0101


	//----- nvinfo : EIATTR_VRC_CTA_INIT_COUNT
	.align		4
        /*0084*/ 	.byte	0x02, 0x4a
	.zero		1
	.zero		1


	//----- nvinfo : EIATTR_EXIT_INSTR_OFFSETS
	.align		4
        /*0088*/ 	.byte	0x04, 0x1c
        /*008a*/ 	.short	(.L_1915 - .L_1914)


	//   ....[0]....
.L_1914:
        /*008c*/ 	.word	0x00003fa0


	//   ....[1]....
        /*0090*/ 	.word	0x00004000


	//----- nvinfo : EIATTR_MAX_THREADS
	.align		4
.L_1915:
        /*0094*/ 	.byte	0x04, 0x05
        /*0096*/ 	.short	(.L_1917 - .L_1916)
.L_1916:
        /*0098*/ 	.word	0x00000080
        /*009c*/ 	.word	0x00000001
        /*00a0*/ 	.word	0x00000001


	//----- nvinfo : EIATTR_CRS_STACK_SIZE
	.align		4
.L_1917:
        /*00a4*/ 	.byte	0x04, 0x1e
        /*00a6*/ 	.short	(.L_1919 - .L_1918)
.L_1918:
        /*00a8*/ 	.word	0x00000000


	//----- nvinfo : EIATTR_CBANK_PARAM_SIZE
	.align		4
.L_1919:
        /*00ac*/ 	.byte	0x03, 0x19
        /*00ae*/ 	.short	0x0084


	//----- nvinfo : EIATTR_PARAM_CBANK
	.align		4
        /*00b0*/ 	.byte	0x04, 0x0a
        /*00b2*/ 	.short	(.L_1921 - .L_1920)
	.align		4
.L_1920:
        /*00b4*/ 	.word	index@(.nv.constant0._ZN2at6native27unrolled_elementwise_kernelIZZNS0_73_GLOBAL__N__c8866d80_35_SparseBinaryOpIntersectionKernel_cu_b2145a98_327142_sparse_binary_op_intersection_kernel_implINS2_18CUDAKernelLauncherENS2_36CUDAValueSelectionIntersectionKernelINS2_9LhsProjOpEEElLl8EEEvRNS_6TensorERKS8_SB_RKSt6vectorIlSaIlEERKSt8optionalIS8_ESK_bbENKUlvE1_clEvEUllE_St5arrayIPcLm2EELi4E23TrivialOffsetCalculatorILi1EjESR_NS0_6memory15LoadWithoutCastENSS_16StoreWithoutCastEEEviT_T0_T2_T3_T4_T5_)
        /*00b8*/ 	.short	0x0380
        /*00ba*/ 	.short	0x0084


	//----- nvinfo : EIATTR_SW_WAR
	.align		4
.L_1921:
        /*00bc*/ 	.byte	0x04, 0x36
        /*00be*/ 	.short	(.L_1923 - .L_1922)
.L_1922:
        /*00c0*/ 	.word	0x00000008
.L_1923:


//--------------------- .nv.info._ZN2at6native29vectorized_elementwise_kernelILi2EZZNS0_73_GLOBAL__N__c8866d80_35_SparseBinaryOpIntersectionKernel_cu_b2145a98_327142_sparse_binary_op_intersection_kernel_implINS2_18CUDAKernelLauncherENS2_36CUDAValueSelectionIntersectionKernelINS2_9LhsProjOpEEElLl8EEEvRNS_6TensorERKS8_SB_RKSt6vectorIlSaIlEERKSt8optionalIS8_ESK_bbENKUlvE1_clEvEUllE_St5arrayIPcLm2EEEEviT0_T1_ --------------------------
	.section	.nv.info._ZN2at6native29vectorized_elementwise_kernelILi2EZZNS0_73_GLOBAL__N__c8866d80_35_SparseBinaryOpIntersectionKernel_cu_b2145a98_327142_sparse_binary_op_intersection_kernel_implINS2_18CUDAKernelLauncherENS2_36CUDAValueSelectionIntersectionKernelINS2_9LhsProjOpEEElLl8EEEvRNS_6TensorERKS8_SB_RKSt6vectorIlSaIlEERKSt8optionalIS8_ESK_bbENKUlvE1_clEvEUllE_St5arrayIPcLm2EEEEviT0_T1_,"",@"SHT_CUDA_INFO"
	.sectionflags	@""
	.align	4


	//----- nvinfo : EIATTR_CUDA_API_VERSION
	.align		4
        /*0000*/ 	.byte	0x04, 0x37
        /*0002*/ 	.short	(.L_1925 - .L_1924)
.L_1924:
        /*0004*/ 	.word	0x00000082


	//----- nvinfo : EIATTR_KPARAM_INFO
	.align		4
.L_1925:
        /*0008*/ 	.byte	0x04, 0x17
        /*000a*/ 	.short	(.L_1927 - .L_1926)
.L_1926:
        /*000c*/ 	.word	0x00000000
        /*0010*/ 	.short	0x0002
        /*0012*/ 	.short	0x0070
        /*0014*/ 	.byte	0x00, 0xf0, 0x41, 0x00


	//----- nvinfo : EIATTR_KPARAM_INFO
	.align		4
.L_1927:
        /*0018*/ 	.byte	0x04, 0x17
        /*001a*/ 	.short	(.L_1929 - .L_1928)
.L_1928:
        /*001c*/ 	.word	0x00000000
        /*0020*/ 	.short	0x0001
        /*0022*/ 	.short	0x0008
        /*0024*/ 	.byte	0x00, 0xf0, 0xa1, 0x01


	//----- nvinfo : EIATTR_KPARAM_INFO
	.align		4
.L_1929:
        /*0028*/ 	.byte	0x04, 0x17
        /*002a*/ 	.short	(.L_1931 - .L_1930)
.L_1930:
        /*002c*/ 	.word	0x00000000
        /*0030*/ 	.short	0x0000
        /*0032*/ 	.short	0x0000
        /*0034*/ 	.byte	0x00, 0xf0, 0x11, 0x00


	//----- nvinfo : EIATTR_SPARSE_MMA_MASK
	.align		4
.L_1931:
        /*0038*/ 	.byte	0x03, 0x50
        /*003a*/ 	.short	0x0000


	//----- nvinfo : EIATTR_MAXREG_COUNT
	.align		4
        /*003c*/ 	.byte	0x03, 0x1b
        /*003e*/ 	.short	0x00ff


	//----- nvinfo : EIATTR_MERCURY_ISA_VERSION
	.align		4
        /*0040*/ 	.byte	0x03, 0x5f
        /*0042*/ 	.short	0x0101


	//----- nvinfo : EIATTR_VRC_CTA_INIT_COUNT
	.align		4
        /*0044*/ 	.byte	0x02, 0x4a
	.zero		1
	.zero		1


	//----- nvinfo : EIATTR_EXIT_INSTR_OFFSETS
	.align		4
        /*0048*/ 	.byte	0x04, 0x1c
        /*004a*/ 	.short	(.L_1933 - .L_1932)


	//   ....[0]....
.L_1932:
        /*004c*/ 	.word	0x00007180


	//   ....[1]....
        /*0050*/ 	.word	0x000071d0


	//   ....[2]....
        /*0054*/ 	.word	0x0000de00


	//----- nvinfo : EIATTR_MAX_THREADS
	.align		4
.L_1933:
        /*0058*/ 	.byte	0x04, 0x05
        /*005a*/ 	.short	(.L_1935 - .L_1934)
.L_1934:
        /*005c*/ 	.word	0x00000080
        /*0060*/ 	.word	0x00000001
        /*0064*/ 	.word	0x00000001


	//----- nvinfo : EIATTR_CRS_STACK_SIZE
	.align		4
.L_1935:
        /*0068*/ 	.byte	0x04, 0x1e
        /*006a*/ 	.short	(.L_1937 - .L_1936)
.L_1936:
        /*006c*/ 	.word	0x00000000


	//----- nvinfo : EIATTR_CBANK_PARAM_SIZE
	.align		4
.L_1937:
        /*0070*/ 	.byte	0x03, 0x19
        /*0072*/ 	.short	0x0080


	//----- nvinfo : EIATTR_PARAM_CBANK
	.align		4
        /*0074*/ 	.byte	0x04, 0x0a
        /*0076*/ 	.short	(.L_1939 - .L_1938)
	.align		4
.L_1938:
        /*0078*/ 	.word	index@(.nv.constant0._ZN2at6native29vectorized_elementwise_kernelILi2EZZNS0_73_GLOBAL__N__c8866d80_35_SparseBinaryOpIntersectionKernel_cu_b2145a98_327142_sparse_binary_op_intersection_kernel_implINS2_18CUDAKernelLauncherENS2_36CUDAValueSelectionIntersectionKernelINS2_9LhsProjOpEEElLl8EEEvRNS_6TensorERKS8_SB_RKSt6vectorIlSaIlEERKSt8optionalIS8_ESK_bbENKUlvE1_clEvEUllE_St5arrayIPcLm2EEEEviT0_T1_)
        /*007c*/ 	.short	0x0380
        /*007e*/ 	.short	0x0080


	//----- nvinfo : EIATTR_SW_WAR
	.align		4
.L_1939:
        /*0080*/ 	.byte	0x04, 0x36
        /*0082*/ 	.short	(.L_1941 - .L_1940)
.L_1940:
        /*0084*/ 	.word	0x00000008
.L_1941:


//--------------------- .nv.info._ZN2at6native29vectorized_elementwise_kernelILi4EZZNS0_73_GLOBAL__N__c8866d80_35_SparseBinaryOpIntersectionKernel_cu_b2145a98_327142_sparse_binary_op_intersection_kernel_implINS2_18CUDAKernelLauncherENS2_36CUDAValueSelectionIntersectionKernelINS2_9LhsProjOpEEElLl8EEEvRNS_6TensorERKS8_SB_RKSt6vectorIlSaIlEERKSt8optionalIS8_ESK_bbENKUlvE1_clEvEUllE_St5arrayIPcLm2EEEEviT0_T1_ --------------------------
	.section	.nv.info._ZN2at6native29vectorized_elementwise_kernelILi4EZZNS0_73_GLOBAL__N__c8866d80_35_SparseBinaryOpIntersectionKernel_cu_b2145a98_327142_sparse_binary_op_intersection_kernel_implINS2_18CUDAKernelLauncherENS2_36CUDAValueSelectionIntersectionKernelINS2_9LhsProjOpEEElLl8EEEvRNS_6TensorERKS8_SB_RKSt6vectorIlSaIlEERKSt8optionalIS8_ESK_bbENKUlvE1_clEvEUllE_St5arrayIPcLm2EEEEviT0_T1_,"",@"SHT_CUDA_INFO"
	.sectionflags	@""
	.align	4


	//----- nvinfo : EIATTR_CUDA_API_VERSION
	.align		4
        /*0000*/ 	.byte	0x04, 0x37
        /*0002*/ 	.short	(.L_1943 - .L_1942)
.L_1942:
        /*0004*/ 	.word	0x00000082


	//----- nvinfo : EIATTR_KPARAM_INFO
	.align		4
.L_1943:
        /*0008*/ 	.byte	0x04, 0x17
        /*000a*/ 	.short	(.L_1945 - .L_1944)
.L_1944:
        /*000c*/ 	.word	0x00000000
        /*0010*/ 	.short	0x0002
        /*0012*/ 	.short	0x0070
        /*0014*/ 	.byte	0x00, 0xf0, 0x41, 0x00


	//----- nvinfo : EIATTR_KPARAM_INFO
	.align		4
.L_1945:
        /*0018*/ 	.byte	0x04, 0x17
        /*001a*/ 	.short	(.L_1947 - .L_1946)
.L_1946:
        /*001c*/ 	.word	0x00000000
        /*0020*/ 	.short	0x0001
        /*0022*/ 	.short	0x0008
        /*0024*/ 	.byte	0x00, 0xf0, 0xa1, 0x01


	//----- nvinfo : EIATTR_KPARAM_INFO
	.align		4
.L_1947:
        /*0028*/ 	.byte	0x04, 0x17
        /*002a*/ 	.short	(.L_1949 - .L_1948)
.L_1948:
        /*002c*/ 	.word	0x00000000
        /*0030*/ 	.short	0x0000
        /*0032*/ 	.short	0x0000
        /*0034*/ 	.byte	0x00, 0xf0, 0x11, 0x00


	//----- nvinfo : EIATTR_SPARSE_MMA_MASK
	.align		4
.L_1949:
        /*0038*/ 	.byte	0x03, 0x50
        /*003a*/ 	.short	0x0000


	//----- nvinfo : EIATTR_MAXREG_COUNT
	.align		4
        /*003c*/ 	.byte	0x03, 0x1b
        /*003e*/ 	.short	0x00ff


	//----- nvinfo : EIATTR_MERCURY_ISA_VERSION
	.align		4
        /*0040*/ 	.byte	0x03, 0x5f
        /*0042*/ 	.short	0x0101


	//----- nvinfo : EIATTR_VRC_CTA_INIT_COUNT
	.align		4
        /*0044*/ 	.byte	0x02, 0x4a
	.zero		1
	.zero		1


	//----- nvinfo : EIATTR_EXIT_INSTR_OFFSETS
	.align		4
        /*0048*/ 	.byte	0x04, 0x1c
        /*004a*/ 	.short	(.L_1951 - .L_1950)


	//   ....[0]....
.L_1950:
        /*004c*/ 	.word	0x00007180


	//   ....[1]....
        /*0050*/ 	.word	0x000071d0


	//   ....[2]....
        /*0054*/ 	.word	0x0000ddd0


	//----- nvinfo : EIATTR_MAX_THREADS
	.align		4
.L_1951:
        /*0058*/ 	.byte	0x04, 0x05
        /*005a*/ 	.short	(.L_1953 - .L_1952)
.L_1952:
        /*005c*/ 	.word	0x00000080
        /*0060*/ 	.word	0x00000001
        /*0064*/ 	.word	0x00000001


	//----- nvinfo : EIATTR_CRS_STACK_SIZE
	.align		4
.L_1953:
        /*0068*/ 	.byte	0x04, 0x1e
        /*006a*/ 	.short	(.L_1955 - .L_1954)
.L_1954:
        /*006c*/ 	.word	0x00000000


	//----- nvinfo : EIATTR_CBANK_PARAM_SIZE
	.align		4
.L_1955:
        /*0070*/ 	.byte	0x03, 0x19
        /*0072*/ 	.short	0x0080


	//----- nvinfo : EIATTR_PARAM_CBANK
	.align		4
        /*0074*/ 	.byte	0x04, 0x0a
        /*0076*/ 	.short	(.L_1957 - .L_1956)
	.align		4
.L_1956:
        /*0078*/ 	.word	index@(.nv.constant0._ZN2at6native29vectorized_elementwise_kernelILi4EZZNS0_73_GLOBAL__N__c8866d80_35_SparseBinaryOpIntersectionKernel_cu_b2145a98_327142_sparse_binary_op_intersection_kernel_implINS2_18CUDAKernelLauncherENS2_36CUDAValueSelectionIntersectionKernelINS2_9LhsProjOpEEElLl8EEEvRNS_6TensorERKS8_SB_RKSt6vectorIlSaIlEERKSt8optionalIS8_ESK_bbENKUlvE1_clEvEUllE_St5arrayIPcLm2EEEEviT0_T1_)
        /*007c*/ 	.short	0x0380
        /*007e*/ 	.short	0x0080


	//----- nvinfo : EIATTR_SW_WAR
	.align		4
.L_1957:
        /*0080*/ 	.byte	0x04, 0x36
        /*0082*/ 	.short	(.L_1959 - .L_1958)
.L_1958:
        /*0084*/ 	.word	0x00000008
.L_1959:


//--------------------- .nv.info._ZN2at6native29vectorized_elementwise_kernelILi8EZZNS0_73_GLOBAL__N__c8866d80_35_SparseBinaryOpIntersectionKernel_cu_b2145a98_327142_sparse_binary_op_intersection_kernel_implINS2_18CUDAKernelLauncherENS2_36CUDAValueSelectionIntersectionKernelINS2_9LhsProjOpEEElLl8EEEvRNS_6TensorERKS8_SB_RKSt6vectorIlSaIlEERKSt8optionalIS8_ESK_bbENKUlvE1_clEvEUllE_St5arrayIPcLm2EEEEviT0_T1_ --------------------------
	.section	.nv.info._ZN2at6native29vectorized_elementwise_kernelILi8EZZNS0_73_GLOBAL__N__c8866d80_35_SparseBinaryOpIntersectionKernel_cu_b2145a98_327142_sparse_binary_op_intersection_kernel_implINS2_18CUDAKernelLauncherENS2_36CUDAValueSelectionIntersectionKernelINS2_9LhsProjOpEEElLl8EEEvRNS_6TensorERKS8_SB_RKSt6vectorIlSaIlEERKSt8optionalIS8_ESK_bbENKUlvE1_clEvEUllE_St5arrayIPcLm2EEEEviT0_T1_,"",@"SHT_CUDA_INFO"
	.sectionflags	@""
	.align	4


	//----- nvinfo : EIATTR_CUDA_API_VERSION
	.align		4
        /*0000*/ 	.byte	0x04, 0x37
        /*0002*/ 	.short	(.L_1961 - .L_1960)
.L_1960:
        /*0004*/ 	.word	0x00000082


	//----- nvinfo : EIATTR_KPARAM_INFO
	.align		4
.L_1961:
        /*0008*/ 	.byte	0x04, 0x17
        /*000a*/ 	.short	(.L_1963 - .L_1962)
.L_1962:
        /*000c*/ 	.word	0x00000000
        /*0010*/ 	.short	0x0002
        /*0012*/ 	.short	0x0070
        /*0014*/ 	.byte	0x00, 0xf0, 0x41, 0x00


	//----- nvinfo : EIATTR_KPARAM_INFO
	.align		4
.L_1963:
        /*0018*/ 	.byte	0x04, 0x17
        /*001a*/ 	.short	(.L_1965 - .L_1964)
.L_1964:
        /*001c*/ 	.word	0x00000000
        /*0020*/ 	.short	0x0001
        /*0022*/ 	.short	0x0008
        /*0024*/ 	.byte	0x00, 0xf0, 0xa1, 0x01


	//----- nvinfo : EIATTR_KPARAM_INFO
	.align		4
.L_1965:
        /*0028*/ 	.byte	0x04, 0x17
        /*002a*/ 	.short	(.L_1967 - .L_1966)
.L_1966:
        /*002c*/ 	.word	0x00000000
        /*0030*/ 	.short	0x0000
        /*0032*/ 	.short	0x0000
        /*0034*/ 	.byte	0x00, 0xf0, 0x11, 0x00


	//----- nvinfo : EIATTR_SPARSE_MMA_MASK
	.align		4
.L_1967:
        /*0038*/ 	.byte	0x03, 0x50
        /*003a*/ 	.short	0x0000


	//----- nvinfo : EIATTR_MAXREG_COUNT
	.align		4
        /*003c*/ 	.byte	0x03, 0x1b
        /*003e*/ 	.short	0x00ff


	//----- nvinfo : EIATTR_MERCURY_ISA_VERSION
	.align		4
        /*0040*/ 	.byte	0x03, 0x5f
        /*0042*/ 	.short	0x0101


	//----- nvinfo : EIATTR_VRC_CTA_INIT_COUNT
	.align		4
        /*0044*/ 	.byte	0x02, 0x4a
	.zero		1
	.zero		1


	//----- nvinfo : EIATTR_EXIT_INSTR_OFFSETS
	.align		4
        /*0048*/ 	.byte	0x04, 0x1c
        /*004a*/ 	.short	(.L_1969 - .L_1968)


	//   ....[0]....
.L_1968:
        /*004c*/ 	.word	0x00007180


	//   ....[1]....
        /*0050*/ 	.word	0x000071d0


	//   ....[2]....
        /*0054*/ 	.word	0x0000ddd0


	//----- nvinfo : EIATTR_MAX_THREADS
	.align		4
.L_1969:
        /*0058*/ 	.byte	0x04, 0x05
        /*005a*/ 	.short	(.L_1971 - .L_1970)
.L_1970:
        /*005c*/ 	.word	0x00000080
        /*0060*/ 	.word	0x00000001
        /*0064*/ 	.word	0x00000001


	//----- nvinfo : EIATTR_CRS_STACK_SIZE
	.align		4
.L_1971:
        /*0068*/ 	.byte	0x04, 0x1e
        /*006a*/ 	.short	(.L_1973 - .L_1972)
.L_1972:
        /*006c*/ 	.word	0x00000000


	//----- nvinfo : EIATTR_CBANK_PARAM_SIZE
	.align		4
.L_1973:
        /*0070*/ 	.byte	0x03, 0x19
        /*0072*/ 	.short	0x0080


	//----- nvinfo : EIATTR_PARAM_CBANK
	.align		4
        /*0074*/ 	.byte	0x04, 0x0a
        /*0076*/ 	.short	(.L_1975 - .L_1974)
	.align		4
.L_1974:
        /*0078*/ 	.word	index@(.nv.constant0._ZN2at6native29vectorized_elementwise_kernelILi8EZZNS0_73_GLOBAL__N__c8866d80_35_SparseBinaryOpIntersectionKernel_cu_b2145a98_327142_sparse_binary_op_intersection_kernel_implINS2_18CUDAKernelLauncherENS2_36CUDAValueSelectionIntersectionKernelINS2_9LhsProjOpEEElLl8EEEvRNS_6TensorERKS8_SB_RKSt6vectorIlSaIlEERKSt8optionalIS8_ESK_bbENKUlvE1_clEvEUllE_St5arrayIPcLm2EEEEviT0_T1_)
        /*007c*/ 	.short	0x0380
        /*007e*/ 	.short	0x0080


	//----- nvinfo : EIATTR_SW_WAR
	.align		4
.L_1975:
        /*0080*/ 	.byte	0x04, 0x36
        /*0082*/ 	.short	(.L_1977 - .L_1976)
.L_1976:
        /*0084*/ 	.word	0x00000008
.L_1977:


//--------------------- .nv.info._ZN2at6native18elementwise_kernelILi128ELi4EZNS0_15gpu_kernel_implIZZNS0_73_GLOBAL__N__c8866d80_35_SparseBinaryOpIntersectionKernel_cu_b2145a98_327142_sparse_binary_op_intersection_kernel_implINS3_18CUDAKernelLauncherENS3_36CUDAValueSelectionIntersectionKernelINS3_9RhsProjOpEEElLl0EEEvRNS_6TensorERKS9_SC_RKSt6vectorIlSaIlEERKSt8optionalIS9_ESL_bbENKUlvE3_clEvEUllE_EEvRNS_18TensorIteratorBaseERKT_EUliE_EEviT1_ --------------------------
	.section	.nv.info._ZN2at6native18elementwise_kernelILi128ELi4EZNS0_15gpu_kernel_implIZZNS0_73_GLOBAL__N__c8866d80_35_SparseBinaryOpIntersectionKernel_cu_b2145a98_327142_sparse_binary_op_intersection_kernel_implINS3_18CUDAKernelLauncherENS3_36CUDAValueSelectionIntersectionKernelINS3_9RhsProjOpEEElLl0EEEvRNS_6TensorERKS9_SC_RKSt6vectorIlSaIlEERKSt8optionalIS9_ESL_bbENKUlvE3_clEvEUllE_EEvRNS_18TensorIteratorBaseERKT_EUliE_EEviT1_,"",@"SHT_CUDA_INFO"
	.sectionflags	@""
	.align	4


	//----- nvinfo : EIATTR_CUDA_API_VERSION
	.align		4
        /*0000*/ 	.byte	0x04, 0x37
        /*0002*/ 	.short	(.L_1979 - .L_1978)
.L_1978:
        /*0004*/ 	.word	0x00000082


	//----- nvinfo : EIATTR_KPARAM_INFO
	.align		4
.L_1979:
        /*0008*/ 	.byte	0x04, 0x17
        /*000a*/ 	.short	(.L_1981 - .L_1980)
.L_1980:
        /*000c*/ 	.word	0x00000000
        /*0010*/ 	.short	0x0001
        /*0012*/ 	.short	0x0008
        /*0014*/ 	.byte	0x00, 0xf0, 0xc1, 0x09


	//----- nvinfo : EIATTR_KPARAM_INFO
	.align		4
.L_1981:
        /*0018*/ 	.byte	0x04, 0x17
        /*001a*/ 	.short	(.L_1983 - .L_1982)
.L_1982:
        /*001c*/ 	.word	0x00000000
        /*0020*/ 	.short	0x0000
        /*0022*/ 	.short	0x0000
        /*0024*/ 	.byte	0x00, 0xf0, 0x11, 0x00


	//----- nvinfo : EIATTR_SPARSE_MMA_MASK
	.align		4
.L_1983:
        /*0028*/ 	.byte	0x03, 0x50
        /*002a*/ 	.short	0x0000


	//----- nvinfo : EIATTR_MAXREG_COUNT
	.align		4
        /*002c*/ 	.byte	0x03, 0x1b
        /*002e*/ 	.short	0x0080


	//----- nvinfo : EIATTR_EXTERNS
	.align		4
        /*0030*/ 	.byte	0x04, 0x0f
        /*0032*/ 	.short	(.L_1985 - .L_1984)


	//   ....[0]....
	.align		4
.L_1984:
        /*0034*/ 	.word	index@(__assertfail)


	//----- nvinfo : EIATTR_MERCURY_ISA_VERSION
	.align		4
.L_1985:
        /*0038*/ 	.byte	0x03, 0x5f
        /*003a*/ 	.short	0x0101


	//----- nvinfo : EIATTR_VRC_CTA_INIT_COUNT
	.align		4
        /*003c*/ 	.byte	0x02, 0x4a
	.zero		1
	.zero		1


	//----- nvinfo : EIATTR_SYSCALL_OFFSETS
	.align		4
        /*0040*/ 	.byte	0x04, 0x46
        /*0042*/ 	.short	(.L_1987 - .L_1986)


	//   ....[0]....
.L_1986:
        /*0044*/ 	.word	0x00002220


	//   ....[1]....
        /*0048*/ 	.word	0x00003e40


	//   ....[2]....
        /*004c*/ 	.word	0x00005ff0


	//   ....[3]....
        /*0050*/ 	.word	0x00007b90


	//   ....[4]....
        /*0054*/ 	.word	0x00009d20


	//   ....[5]....
        /*0058*/ 	.word	0x0000b8c0


	//   ....[6]....
        /*005c*/ 	.word	0x0000da60


	//   ....[7]....
        /*0060*/ 	.word	0x0000f580


	//----- nvinfo : EIATTR_EXIT_INSTR_OFFSETS
	.align		4
.L_1987:
        /*0064*/ 	.byte	0x04, 0x1c
        /*0066*/ 	.short	(.L_1989 - .L_1988)


	//   ....[0]....
.L_1988:
        /*0068*/ 	.word	0x0000b950


	//   ....[1]....
        /*006c*/ 	.word	0x0000ef70


	//   ....[2]....
        /*0070*/ 	.word	0x0000ef90


	//   ....[3]....
        /*0074*/ 	.word	0x0000f010


	//   ....[4]....
        /*0078*/ 	.word	0x0000f030


	//   ....[5]....
        /*007c*/ 	.word	0x0000f050


	//   ....[6]....
        /*0080*/ 	.word	0x0000f0d0


	//   ....[7]....
        /*0084*/ 	.word	0x0000f0f0


	//   ....[8]....
        /*0088*/ 	.word	0x0000f170


	//   ....[9]....
        /*008c*/ 	.word	0x0000f190


	//   ....[10]....
        /*0090*/ 	.word	0x0000f1b0


	//   ....[11]....
        /*0094*/ 	.word	0x0000f250


	//   ....[12]....
        /*0098*/ 	.word	0x0000f270


	//   ....[13]....
        /*009c*/ 	.word	0x0000f2f0


	//   ....[14]....
        /*00a0*/ 	.word	0x0000f310


	//   ....[15]....
        /*00a4*/ 	.word	0x0000f330


	//   ....[16]....
        /*00a8*/ 	.word	0x0000f3d0


	//   ....[17]....
        /*00ac*/ 	.word	0x0000f3f0


	//   ....[18]....
        /*00b0*/ 	.word	0x0000f410


	//   ....[19]....
        /*00b4*/ 	.word	0x0000f480


	//   ....[20]....
        /*00b8*/ 	.word	0x0000f590


	//   ....[21]....
        /*00bc*/ 	.word	0x0000f5b0


	//   ....[22]....
        /*00c0*/ 	.word	0x0000f5d0


	//----- nvinfo : EIATTR_MAX_THREADS
	.align		4
.L_1989:
        /*00c4*/ 	.byte	0x04, 0x05
        /*00c6*/ 	.short	(.L_1991 - .L_1990)
.L_1990:
        /*00c8*/ 	.word	0x00000080
        /*00cc*/ 	.word	0x00000001
        /*00d0*/ 	.word	0x00000001


	//----- nvinfo : EIATTR_CRS_STACK_SIZE
	.align		4
.L_1991:
        /*00d4*/ 	.byte	0x04, 0x1e
        /*00d6*/ 	.short	(.L_1993 - .L_1992)
.L_1992:
        /*00d8*/ 	.word	0x00000000


	//----- nvinfo : EIATTR_CBANK_PARAM_SIZE
	.align		4
.L_1993:
        /*00dc*/ 	.byte	0x03, 0x19
        /*00de*/ 	.short	0x0278


	//----- nvinfo : EIATTR_PARAM_CBANK
	.align		4
        /*00e0*/ 	.byte	0x04, 0x0a
        /*00e2*/ 	.short	(.L_1995 - .L_1994)
	.align		4
.L_1994:
        /*00e4*/ 	.word	index@(.nv.constant0._ZN2at6native18elementwise_kernelILi128ELi4EZNS0_15gpu_kernel_implIZZNS0_73_GLOBAL__N__c8866d80_35_SparseBinaryOpIntersectionKernel_cu_b2145a98_327142_sparse_binary_op_intersection_kernel_implINS3_18CUDAKernelLauncherENS3_36CUDAValueSelectionIntersectionKernelINS3_9RhsProjOpEEElLl0EEEvRNS_6TensorERKS9_SC_RKSt6vectorIlSaIlEERKSt8optionalIS9_ESL_bbENKUlvE3_clEvEUllE_EEvRNS_18TensorIteratorBaseERKT_EUliE_EEviT1_)
        /*00e8*/ 	.short	0x0380
        /*00ea*/ 	.short	0x0278


	//----- nvinfo : EIATTR_SW_WAR
	.align		4
.L_1995:
        /*00ec*/ 	.byte	0x04, 0x36
        /*00ee*/ 	.short	(.L_1997 - .L_1996)
.L_1996:
        /*00f0*/ 	.word	0x00000008
.L_1997:


//--------------------- .nv.info._ZN2at6native27unrolled_elementwise_kernelIZZNS0_73_GLOBAL__N__c8866d80_35_SparseBinaryOpIntersectionKernel_cu_b2145a98_327142_sparse_binary_op_intersection_kernel_implINS2_18CUDAKernelLauncherENS2_36CUDAValueSelectionIntersectionKernelINS2_9RhsProjOpEEElLl0EEEvRNS_6TensorERKS8_SB_RKSt6vectorIlSaIlEERKSt8optionalIS8_ESK_bbENKUlvE3_clEvEUllE_St5arrayIPcLm2EELi4E23TrivialOffsetCalculatorILi1EjESR_NS0_6memory12LoadWithCastILi1EEENSS_13StoreWithCastILi1EEEEEviT_T0_T2_T3_T4_T5_ --------------------------
	.section	.nv.info._ZN2at6native27unrolled_elementwise_kernelIZZNS0_73_GLOBAL__N__c8866d80_35_SparseBinaryOpIntersectionKernel_cu_b2145a98_327142_sparse_binary_op_intersection_kernel_implINS2_18CUDAKernelLauncherENS2_36CUDAValueSelectionIntersectionKernelINS2_9RhsProjOpEEElLl0EEEvRNS_6TensorERKS8_SB_RKSt6vectorIlSaIlEERKSt8optionalIS8_ESK_bbENKUlvE3_clEvEUllE_St5arrayIPcLm2EELi4E23TrivialOffsetCalculatorILi1EjESR_NS0_6memory12LoadWithCastILi1EEENSS_13StoreWithCastILi1EEEEEviT_T0_T2_T3_T4_T5_,"",@"SHT_CUDA_INFO"
	.sectionflags	@""
	.align	4


	//----- nvinfo : EIATTR_CUDA_API_VERSION
	.align		4
        /*0000*/ 	.byte	0x04, 0x37
        /*0002*/ 	.short	(.L_1999 - .L_1998)
.L_1998:
        /*0004*/ 	.word	0x00000082


	//----- nvinfo : EIATTR_KPARAM_INFO
	.align		4
.L_1999:
        /*0008*/ 	.byte	0x04, 0x17
        /*000a*/ 	.short	(.L_2001 - .L_2000)
.L_2000:
        /*000c*/ 	.word	0x00000000
        /*0010*/ 	.short	0x0006
        /*0012*/ 	.short	0x007c
        /*0014*/ 	.byte	0x00, 0xf0, 0x21, 0x00


	//----- nvinfo : EIATTR_KPARAM_INFO
	.align		4
.L_2001:
        /*0018*/ 	.byte	0x04, 0x17
        /*001a*/ 	.short	(.L_2003 - .L_2002)
.L_2002:
        /*001c*/ 	.word	0x00000000
        /*0020*/ 	.short	0x0005
        /*0022*/ 	.short	0x0074
        /*0024*/ 	.byte	0x00, 0xf0, 0x21, 0x00


	//----- nvinfo : EIATTR_KPARAM_INFO
	.align		4
.L_2003:
        /*0028*/ 	.byte	0x04, 0x17
        /*002a*/ 	.short	(.L_2005 - .L_2004)
.L_2004:
        /*002c*/ 	.word	0x00000000
        /*0030*/ 	.short	0x0004
        /*0032*/ 	.short	0x0071
        /*0034*/ 	.byte	0x00, 0xf0, 0x05, 0x00


	//----- nvinfo : EIATTR_KPARAM_INFO
	.align		4
.L_2005:
        /*0038*/ 	.byte	0x04, 0x17
        /*003a*/ 	.short	(.L_2007 - .L_2006)
.L_2006:
        /*003c*/ 	.word	0x00000000
        /*0040*/ 	.short	0x0003
        /*0042*/ 	.short	0x0070
        /*0044*/ 	.byte	0x00, 0xf0, 0x05, 0x00


	//----- nvinfo : EIATTR_KPARAM_INFO
	.align		4
.L_2007:
        /*0048*/ 	.byte	0x04, 0x17
        /*004a*/ 	.short	(.L_2009 - .L_2008)
.L_2008:
        /*004c*/ 	.word	0x00000000
        /*0050*/ 	.short	0x0002
        /*0052*/ 	.short	0x0060
        /*0054*/ 	.byte	0x00, 0xf0, 0x41, 0x00


	//----- nvinfo : EIATTR_KPARAM_INFO
	.align		4
.L_2009:
        /*0058*/ 	.byte	0x04, 0x17
        /*005a*/ 	.short	(.L_2011 - .L_2010)
.L_2010:
        /*005c*/ 	.word	0x00000000
        /*0060*/ 	.short	0x0001
        /*0062*/ 	.short	0x0008
        /*0064*/ 	.byte	0x00, 0xf0, 0x61, 0x01


	//----- nvinfo : EIATTR_KPARAM_INFO
	.align		4
.L_2011:
        /*0068*/ 	.byte	0x04, 0x17
        /*006a*/ 	.short	(.L_2013 - .L_2012)
.L_2012:
        /*006c*/ 	.word	0x00000000
        /*0070*/ 	.short	0x0000
        /*0072*/ 	.short	0x0000
        /*0074*/ 	.byte	0x00, 0xf0, 0x11, 0x00


	//----- nvinfo : EIATTR_SPARSE_MMA_MASK
	.align		4
.L_2013:
        /*0078*/ 	.byte	0x03, 0x50
        /*007a*/ 	.short	0x0000


	//----- nvinfo : EIATTR_MAXREG_COUNT
	.align		4
        /*007c*/ 	.byte	0x03, 0x1b
        /*007e*/ 	.short	0x00ff


	//----- nvinfo : EIATTR_EXTERNS
	.align		4
        /*0080*/ 	.byte	0x04, 0x0f
        /*0082*/ 	.short	(.L_2015 - .L_2014)


	//   ....[0]....
	.align		4
.L_2014:
        /*0084*/ 	.word	index@(__assertfail)


	//----- nvinfo : EIATTR_MERCURY_ISA_VERSION
	.align		4
.L_2015:
        /*0088*/ 	.byte	0x03, 0x5f
        /*008a*/ 	.short	0x0101


	//----- nvinfo : EIATTR_VRC_CTA_INIT_COUNT
	.align		4
        /*008c*/ 	.byte	0x02, 0x4a
	.zero		1
	.zero		1


	//----- nvinfo : EIATTR_SYSCALL_OFFSETS
	.align		4
        /*0090*/ 	.byte	0x04, 0x46
        /*0092*/ 	.short	(.L_2017 - .L_2016)


	//   ....[0]....
.L_2016:
        /*0094*/ 	.word	0x00000e80


	//   ....[1]....
        /*0098*/ 	.word	0x00001e10


	//   ....[2]....
        /*009c*/ 	.word	0x00002cf0


	//   ....[3]....
        /*00a0*/ 	.word	0x00003bd0


	//   ....[4]....
        /*00a4*/ 	.word	0x0000cb80


	//   ....[5]....
        /*00a8*/ 	.word	0x0000d370


	//   ....[6]....
        /*00ac*/ 	.word	0x0000db50


	//   ....[7]....
        /*00b0*/ 	.word	0x0000e310


	//----- nvinfo : EIATTR_EXIT_INSTR_OFFSETS
	.align		4
.L_2017:
        /*00b4*/ 	.byte	0x04, 0x1c
        /*00b6*/ 	.short	(.L_2019 - .L_2018)


	//   ....[0]....
.L_2018:
        /*00b8*/ 	.word	0x0000dbd0


	//   ....[1]....
        /*00bc*/ 	.word	0x0000dd00


	//   ....[2]....
        /*00c0*/ 	.word	0x0000dd20


	//   ....[3]....
        /*00c4*/ 	.word	0x0000dda0


	//   ....[4]....
        /*00c8*/ 	.word	0x0000ddc0


	//   ....[5]....
        /*00cc*/ 	.word	0x0000dde0


	//   ....[6]....
        /*00d0*/ 	.word	0x0000de60


	//   ....[7]....
        /*00d4*/ 	.word	0x0000de80


	//   ....[8]....
        /*00d8*/ 	.word	0x0000df00


	//   ....[9]....
        /*00dc*/ 	.word	0x0000df20


	//   ....[10]....
        /*00e0*/ 	.word	0x0000df40


	//   ....[11]....
        /*00e4*/ 	.word	0x0000dfe0


	//   ....[12]....
        /*00e8*/ 	.word	0x0000e000


	//   ....[13]....
        /*00ec*/ 	.word	0x0000e080


	//   ....[14]....
        /*00f0*/ 	.word	0x0000e0a0


	//   ....[15]....
        /*00f4*/ 	.word	0x0000e0c0


	//   ....[16]....
        /*00f8*/ 	.word	0x0000e160


	//   ....[17]....
        /*00fc*/ 	.word	0x0000e180


	//   ....[18]....
        /*0100*/ 	.word	0x0000e1a0


	//   ....[19]....
        /*0104*/ 	.word	0x0000e210


	//   ....[20]....
        /*0108*/ 	.word	0x0000e320


	//   ....[21]....
        /*010c*/ 	.word	0x0000e340


	//   ....[22]....
        /*0110*/ 	.word	0x0000e360


	//----- nvinfo : EIATTR_MAX_THREADS
	.align		4
.L_2019:
        /*0114*/ 	.byte	0x04, 0x05
        /*0116*/ 	.short	(.L_2021 - .L_2020)
.L_2020:
        /*0118*/ 	.word	0x00000080
        /*011c*/ 	.word	0x00000001
        /*0120*/ 	.word	0x00000001


	//----- nvinfo : EIATTR_CRS_STACK_SIZE
	.align		4
.L_2021:
        /*0124*/ 	.byte	0x04, 0x1e
        /*0126*/ 	.short	(.L_2023 - .L_2022)
.L_2022:
        /*0128*/ 	.word	0x00000000


	//----- nvinfo : EIATTR_CBANK_PARAM_SIZE
	.align		4
.L_2023:
        /*012c*/ 	.byte	0x03, 0x19
        /*012e*/ 	.short	0x0084


	//----- nvinfo : EIATTR_PARAM_CBANK
	.align		4
        /*0130*/ 	.byte	0x04, 0x0a
        /*0132*/ 	.short	(.L_2025 - .L_2024)
	.align		4
.L_2024:
        /*0134*/ 	.word	index@(.nv.constant0._ZN2at6native27unrolled_elementwise_kernelIZZNS0_73_GLOBAL__N__c8866d80_35_SparseBinaryOpIntersectionKernel_cu_b2145a98_327142_sparse_binary_op_intersection_kernel_implINS2_18CUDAKernelLauncherENS2_36CUDAValueSelectionIntersectionKernelINS2_9RhsProjOpEEElLl0EEEvRNS_6TensorERKS8_SB_RKSt6vectorIlSaIlEERKSt8optionalIS8_ESK_bbENKUlvE3_clEvEUllE_St5arrayIPcLm2EELi4E23TrivialOffsetCalculatorILi1EjESR_NS0_6memory12LoadWithCastILi1EEENSS_13StoreWithCastILi1EEEEEviT_T0_T2_T3_T4_T5_)
        /*0138*/ 	.short	0x0380
        /*013a*/ 	.short	0x0084


	//----- nvinfo : EIATTR_SW_WAR
	.align		4
.L_2025:
        /*013c*/ 	.byte	0x04, 0x36
        /*013e*/ 	.short	(.L_2027 - .L_2026)
.L_2026:
        /*0140*/ 	.word	0x00000008
.L_2027:


//--------------------- .nv.info._ZN2at6native18elementwise_kernelILi128ELi2EZNS0_22gpu_kernel_impl_nocastIZZNS0_73_GLOBAL__N__c8866d80_35_SparseBinaryOpIntersectionKernel_cu_b2145a98_327142_sparse_binary_op_intersection_kernel_implINS3_18CUDAKernelLauncherENS3_36CUDAValueSelectionIntersectionKernelINS3_9RhsProjOpEEElLl0EEEvRNS_6TensorERKS9_SC_RKSt6vectorIlSaIlEERKSt8optionalIS9_ESL_bbENKUlvE3_clEvEUllE_EEvRNS_18TensorIteratorBaseERKT_EUliE_EEviT1_ --------------------------
	.section	.nv.info._ZN2at6native18elementwise_kernelILi128ELi2EZNS0_22gpu_kernel_impl_nocastIZZNS0_73_GLOBAL__N__c8866d80_35_SparseBinaryOpIntersectionKernel_cu_b2145a98_327142_sparse_binary_op_intersection_kernel_implINS3_18CUDAKernelLauncherENS3_36CUDAValueSelectionIntersectionKernelINS3_9RhsProjOpEEElLl0EEEvRNS_6TensorERKS9_SC_RKSt6vectorIlSaIlEERKSt8optionalIS9_ESL_bbENKUlvE3_clEvEUllE_EEvRNS_18TensorIteratorBaseERKT_EUliE_EEviT1_,"",@"SHT_CUDA_INFO"
	.sectionflags	@""
	.align	4


	//----- nvinfo : EIATTR_CUDA_API_VERSION
	.align		4
        /*0000*/ 	.byte	0x04, 0x37
        /*0002*/ 	.short	(.L_2029 - .L_2028)
.L_2028:
        /*0004*/ 	.word	0x00000082


	//----- nvinfo : EIATTR_KPARAM_INFO
	.align		4
.L_2029:
        /*0008*/ 	.byte	0x04, 0x17
        /*000a*/ 	.short	(.L_2031 - .L_2030)
.L_2030:
        /*000c*/ 	.word	0x00000000
        /*0010*/ 	.short	0x0001
        /*0012*/ 	.short	0x0008
        /*0014*/ 	.byte	0x00, 0xf0, 0xa1, 0x09


	//----- nvinfo : EIATTR_KPARAM_INFO
	.align		4
.L_2031:
        /*0018*/ 	.byte	0x04, 0x17
        /*001a*/ 	.short	(.L_2033 - .L_2032)
.L_2032:
        /*001c*/ 	.word	0x00000000
        /*0020*/ 	.short	0x0000
        /*0022*/ 	.short	0x0000
        /*0024*/ 	.byte	0x00, 0xf0, 0x11, 0x00


	//----- nvinfo : EIATTR_SPARSE_MMA_MASK
	.align		4
.L_2033:
        /*0028*/ 	.byte	0x03, 0x50
        /*002a*/ 	.short	0x0000


	//----- nvinfo : EIATTR_MAXREG_COUNT
	.align		4
        /*002c*/ 	.byte	0x03, 0x1b
        /*002e*/ 	.short	0x0080


	//----- nvinfo : EIATTR_MERCURY_ISA_VERSION
	.align		4
        /*0030*/ 	.byte	0x03, 0x5f
        /*0032*/ 	.short	0x0101


	//----- nvinfo : EIATTR_VRC_CTA_INIT_COUNT
	.align		4
        /*0034*/ 	.byte	0x02, 0x4a
	.zero		1
	.zero		1


	//----- nvinfo : EIATTR_EXIT_INSTR_OFFSETS
	.align		4
        /*0038*/ 	.byte	0x04, 0x1c
        /*003a*/ 	.short	(.L_2035 - .L_2034)


	//   ....[0]....
.L_2034:
        /*003c*/ 	.word	0x000015f0


	//   ....[1]....
        /*0040*/ 	.word	0x00002980


	//   ....[2]....
        /*0044*/ 	.word	0x00002fd0


	//   ....[3]....
        /*0048*/ 	.word	0x00003530


	//   ....[4]....
        /*004c*/ 	.word	0x00003680


	//   ....[5]....
        /*0050*/ 	.word	0x00003760


	//   ....[6]....
        /*0054*/ 	.word	0x00006010


	//   ....[7]....
        /*0058*/ 	.word	0x000086a0


	//   ....[8]....
        /*005c*/ 	.word	0x0000a030


	//   ....[9]....
        /*0060*/ 	.word	0x0000b8a0


	//   ....[10]....
        /*0064*/ 	.word	0x0000ccd0


	//   ....[11]....
        /*0068*/ 	.word	0x0000e070


	//----- nvinfo : EIATTR_MAX_THREADS
	.align		4
.L_2035:
        /*006c*/ 	.byte	0x04, 0x05
        /*006e*/ 	.short	(.L_2037 - .L_2036)
.L_2036:
        /*0070*/ 	.word	0x00000080
        /*0074*/ 	.word	0x00000001
        /*0078*/ 	.word	0x00000001


	//----- nvinfo : EIATTR_CRS_STACK_SIZE
	.align		4
.L_2037:
        /*007c*/ 	.byte	0x04, 0x1e
        /*007e*/ 	.short	(.L_2039 - .L_2038)
.L_2038:
        /*0080*/ 	.word	0x00000000


	//----- nvinfo : EIATTR_CBANK_PARAM_SIZE
	.align		4
.L_2039:
        /*0084*/ 	.byte	0x03, 0x19
        /*0086*/ 	.short	0x0270


	//----- nvinfo : EIATTR_PARAM_CBANK
	.align		4
        /*0088*/ 	.byte	0x04, 0x0a
        /*008a*/ 	.short	(.L_2041 - .L_2040)
	.align		4
.L_2040:
        /*008c*/ 	.word	index@(.nv.constant0._ZN2at6native18elementwise_kernelILi128ELi2EZNS0_22gpu_kernel_impl_nocastIZZNS0_73_GLOBAL__N__c8866d80_35_SparseBinaryOpIntersectionKernel_cu_b2145a98_327142_sparse_binary_op_intersection_kernel_implINS3_18CUDAKernelLauncherENS3_36CUDAValueSelectionIntersectionKernelINS3_9RhsProjOpEEElLl0EEEvRNS_6TensorERKS9_SC_RKSt6vectorIlSaIlEERKSt8optionalIS9_ESL_bbENKUlvE3_clEvEUllE_EEvRNS_18TensorIteratorBaseERKT_EUliE_EEviT1_)
        /*0090*/ 	.short	0x0380
        /*0092*/ 	.short	0x0270


	//----- nvinfo : EIATTR_SW_WAR
	.align		4
.L_2041:
        /*0094*/ 	.byte	0x04, 0x36
        /*0096*/ 	.short	(.L_2043 - .L_2042)
.L_2042:
        /*0098*/ 	.word	0x00000008
.L_2043:


//--------------------- .nv.info._ZN2at6native27unrolled_elementwise_kernelIZZNS0_73_GLOBAL__N__c8866d80_35_SparseBinaryOpIntersectionKernel_cu_b2145a98_327142_sparse_binary_op_intersection_kernel_implINS2_18CUDAKernelLauncherENS2_36CUDAValueSelectionIntersectionKernelINS2_9RhsProjOpEEElLl0EEEvRNS_6TensorERKS8_SB_RKSt6vectorIlSaIlEERKSt8optionalIS8_ESK_bbENKUlvE3_clEvEUllE_St5arrayIPcLm2EELi4E23TrivialOffsetCalculatorILi1EjESR_NS0_6memory15LoadWithoutCastENSS_16StoreWithoutCastEEEviT_T0_T2_T3_T4_T5_ --------------------------
	.section	.nv.info._ZN2at6native27unrolled_elementwise_kernelIZZNS0_73_GLOBAL__N__c8866d80_35_SparseBinaryOpIntersectionKernel_cu_b2145a98_327142_sparse_binary_op_intersection_kernel_implINS2_18CUDAKernelLauncherENS2_36CUDAValueSelectionIntersectionKernelINS2_9RhsProjOpEEElLl0EEEvRNS_6TensorERKS8_SB_RKSt6vectorIlSaIlEERKSt8optionalIS8_ESK_bbENKUlvE3_clEvEUllE_St5arrayIPcLm2EELi4E23TrivialOffsetCalculatorILi1EjESR_NS0_6memory15LoadWithoutCastENSS_16StoreWithoutCastEEEviT_T0_T2_T3_T4_T5_,"",@"SHT_CUDA_INFO"
	.sectionflags	@""
	.align	4


	//----- nvinfo : EIATTR_CUDA_API_VERSION
	.align		4
        /*0000*/ 	.byte	0x04, 0x37
        /*0002*/ 	.short	(.L_2045 - .L_2044)
.L_2044:
        /*0004*/ 	.word	0x00000082


	//----- nvinfo : EIATTR_KPARAM_INFO
	.align		4
.L_2045:
        /*0008*/ 	.byte	0x04, 0x17
        /*000a*/ 	.short	(.L_2047 - .L_2046)
.L_2046:
        /*000c*/ 	.word	0x00000000
        /*0010*/ 	.short	0x0006
        /*0012*/ 	.short	0x0073
        /*0014*/ 	.byte	0x00, 0xf0, 0x05, 0x00


	//----- nvinfo : EIATTR_KPARAM_INFO
	.align		4
.L_2047:
        /*0018*/ 	.byte	0x04, 0x17
        /*001a*/ 	.short	(.L_2049 - .L_2048)
.L_2048:
        /*001c*/ 	.word	0x00000000
        /*0020*/ 	.short	0x0005
        /*0022*/ 	.short	0x0072
        /*0024*/ 	.byte	0x00, 0xf0, 0x05, 0x00


	//----- nvinfo : EIATTR_KPARAM_INFO
	.align		4
.L_2049:
        /*0028*/ 	.byte	0x04, 0x17
        /*002a*/ 	.short	(.L_2051 - .L_2050)
.L_2050:
        /*002c*/ 	.word	0x00000000
        /*0030*/ 	.short	0x0004
        /*0032*/ 	.short	0x0071
        /*0034*/ 	.byte	0x00, 0xf0, 0x05, 0x00


	//----- nvinfo : EIATTR_KPARAM_INFO
	.align		4
.L_2051:
        /*0038*/ 	.byte	0x04, 0x17
        /*003a*/ 	.short	(.L_2053 - .L_2052)
.L_2052:
        /*003c*/ 	.word	0x00000000
        /*0040*/ 	.short	0x0003
        /*0042*/ 	.short	0x0070
        /*0044*/ 	.byte	0x00, 0xf0, 0x05, 0x00


	//----- nvinfo : EIATTR_KPARAM_INFO
	.align		4
.L_2053:
        /*0048*/ 	.byte	0x04, 0x17
        /*004a*/ 	.short	(.L_2055 - .L_2054)
.L_2054:
        /*004c*/ 	.word	0x00000000
        /*0050*/ 	.short	0x0002
        /*0052*/ 	.short	0x0060
        /*0054*/ 	.byte	0x00, 0xf0, 0x41, 0x00


	//----- nvinfo : EIATTR_KPARAM_INFO
	.align		4
.L_2055:
        /*0058*/ 	.byte	0x04, 0x17
        /*005a*/ 	.short	(.L_2057 - .L_2056)
.L_2056:
        /*005c*/ 	.word	0x00000000
        /*0060*/ 	.short	0x0001
        /*0062*/ 	.short	0x0008
        /*0064*/ 	.byte	0x00, 0xf0, 0x61, 0x01


	//----- nvinfo : EIATTR_KPARAM_INFO
	.align		4
.L_2057:
        /*0068*/ 	.byte	0x04, 0x17
        /*006a*/ 	.short	(.L_2059 - .L_2058)
.L_2058:
        /*006c*/ 	.word	0x00000000
        /*0070*/ 	.short	0x0000
        /*0072*/ 	.short	0x0000
        /*0074*/ 	.byte	0x00, 0xf0, 0x11, 0x00


	//----- nvinfo : EIATTR_SPARSE_MMA_MASK
	.align		4
.L_2059:
        /*0078*/ 	.byte	0x03, 0x50
        /*007a*/ 	.short	0x0000


	//----- nvinfo : EIATTR_MAXREG_COUNT
	.align		4
        /*007c*/ 	.byte	0x03, 0x1b
        /*007e*/ 	.short	0x00ff


	//----- nvinfo : EIATTR_MERCURY_ISA_VERSION
	.align		4
        /*0080*/ 	.byte	0x03, 0x5f
        /*0082*/ 	.short	0x0101


	//----- nvinfo : EIATTR_VRC_CTA_INIT_COUNT
	.align		4
        /*0084*/ 	.byte	0x02, 0x4a
	.zero		1
	.zero		1


	//----- nvinfo : EIATTR_EXIT_INSTR_OFFSETS
	.align		4
        /*0088*/ 	.byte	0x04, 0x1c
        /*008a*/ 	.short	(.L_2061 - .L_2060)


	//   ....[0]....
.L_2060:
        /*008c*/ 	.word	0x00008ad0


	//   ....[1]....
        /*0090*/ 	.word	0x00008b20


	//----- nvinfo : EIATTR_MAX_THREADS
	.align		4
.L_2061:
        /*0094*/ 	.byte	0x04, 0x05
        /*0096*/ 	.short	(.L_2063 - .L_2062)
.L_2062:
        /*0098*/ 	.word	0x00000080
        /*009c*/ 	.word	0x00000001
        /*00a0*/ 	.word	0x00000001


	//----- nvinfo : EIATTR_CRS_STACK_SIZE
	.align		4
.L_2063:
        /*00a4*/ 	.byte	0x04, 0x1e
        /*00a6*/ 	.short	(.L_2065 - .L_2064)
.L_2064:
        /*00a8*/ 	.word	0x00000000


	//----- nvinfo : EIATTR_CBANK_PARAM_SIZE
	.align		4
.L_2065:
        /*00ac*/ 	.byte	0x03, 0x19
        /*00ae*/ 	.short	0x0074


	//----- nvinfo : EIATTR_PARAM_CBANK
	.align		4
        /*00b0*/ 	.byte	0x04, 0x0a
        /*00b2*/ 	.short	(.L_2067 - .L_2066)
	.align		4
.L_2066:
        /*00b4*/ 	.word	index@(.nv.constant0._ZN2at6native27unrolled_elementwise_kernelIZZNS0_73_GLOBAL__N__c8866d80_35_SparseBinaryOpIntersectionKernel_cu_b2145a98_327142_sparse_binary_op_intersection_kernel_implINS2_18CUDAKernelLauncherENS2_36CUDAValueSelectionIntersectionKernelINS2_9RhsProjOpEEElLl0EEEvRNS_6TensorERKS8_SB_RKSt6vectorIlSaIlEERKSt8optionalIS8_ESK_bbENKUlvE3_clEvEUllE_St5arrayIPcLm2EELi4E23TrivialOffsetCalculatorILi1EjESR_NS0_6memory15LoadWithoutCastENSS_16StoreWithoutCastEEEviT_T0_T2_T3_T4_T5_)
        /*00b8*/ 	.short	0x0380
        /*00ba*/ 	.short	0x0074


	//----- nvinfo : EIATTR_SW_WAR
	.align		4
.L_2067:
        /*00bc*/ 	.byte	0x04, 0x36
        /*00be*/ 	.short	(.L_2069 - .L_2068)
.L_2068:
        /*00c0*/ 	.word	0x00000008
.L_2069:


//--------------------- .nv.info._ZN2at6native29vectorized_elementwise_kernelILi2EZZNS0_73_GLOBAL__N__c8866d80_35_SparseBinaryOpIntersectionKernel_cu_b2145a98_327142_sparse_binary_op_intersection_kernel_implINS2_18CUDAKernelLauncherENS2_36CUDAValueSelectionIntersectionKernelINS2_9RhsProjOpEEElLl0EEEvRNS_6TensorERKS8_SB_RKSt6vectorIlSaIlEERKSt8optionalIS8_ESK_bbENKUlvE3_clEvEUllE_St5arrayIPcLm2EEEEviT0_T1_ --------------------------
	.section	.nv.info._ZN2at6native29vectorized_elementwise_kernelILi2EZZNS0_73_GLOBAL__N__c8866d80_35_SparseBinaryOpIntersectionKernel_cu_b2145a98_327142_sparse_binary_op_intersection_kernel_implINS2_18CUDAKernelLauncherENS2_36CUDAValueSelectionIntersectionKernelINS2_9RhsProjOpEEElLl0EEEvRNS_6TensorERKS8_SB_RKSt6vectorIlSaIlEERKSt8optionalIS8_ESK_bbENKUlvE3_clEvEUllE_St5arrayIPcLm2EEEEviT0_T1_,"",@"SHT_CUDA_INFO"
	.sectionflags	@""
	.align	4


	//----- nvinfo : EIATTR_CUDA_API_VERSION
	.align		4
        /*0000*/ 	.byte	0x04, 0x37
        /*0002*/ 	.short	(.L_2071 - .L_2070)
.L_2070:
        /*0004*/ 	.word	0x00000082


	//----- nvinfo : EIATTR_KPARAM_INFO
	.align		4
.L_2071:
        /*0008*/ 	.byte	0x04, 0x17
        /*000a*/ 	.short	(.L_2073 - .L_2072)
.L_2072:
        /*000c*/ 	.word	0x00000000
        /*0010*/ 	.short	0x0002
        /*0012*/ 	.short	0x0060
        /*0014*/ 	.byte	0x00, 0xf0, 0x41, 0x00


	//----- nvinfo : EIATTR_KPARAM_INFO
	.align		4
.L_2073:
        /*0018*/ 	.byte	0x04, 0x17
        /*001a*/ 	.short	(.L_2075 - .L_2074)
.L_2074:
        /*001c*/ 	.word	0x00000000
        /*0020*/ 	.short	0x0001
        /*0022*/ 	.short	0x0008
        /*0024*/ 	.byte	0x00, 0xf0, 0x61, 0x01


	//----- nvinfo : EIATTR_KPARAM_INFO
	.align		4
.L_2075:
        /*0028*/ 	.byte	0x04, 0x17
        /*002a*/ 	.short	(.L_2077 - .L_2076)
.L_2076:
        /*002c*/ 	.word	0x00000000
        /*0030*/ 	.short	0x0000
        /*0032*/ 	.short	0x0000
        /*0034*/ 	.byte	0x00, 0xf0, 0x11, 0x00


	//----- nvinfo : EIATTR_SPARSE_MMA_MASK
	.align		4
.L_2077:
        /*0038*/ 	.byte	0x03, 0x50
        /*003a*/ 	.short	0x0000


	//----- nvinfo : EIATTR_MAXREG_COUNT
	.align		4
        /*003c*/ 	.byte	0x03, 0x1b
        /*003e*/ 	.short	0x00ff


	//----- nvinfo : EIATTR_MERCURY_ISA_VERSION
	.align		4
        /*0040*/ 	.byte	0x03, 0x5f
        /*0042*/ 	.short	0x0101


	//----- nvinfo : EIATTR_VRC_CTA_INIT_COUNT
	.align		4
        /*0044*/ 	.byte	0x02, 0x4a
	.zero		1
	.zero		1


	//----- nvinfo : EIATTR_EXIT_INSTR_OFFSETS
	.align		4
        /*0048*/ 	.byte	0x04, 0x1c
        /*004a*/ 	.short	(.L_2079 - .L_2078)


	//   ....[0]....
.L_2078:
        /*004c*/ 	.word	0x0000afa0


	//   ....[1]....
        /*0050*/ 	.word	0x0000aff0


	//   ....[2]....
        /*0054*/ 	.word	0x00018080


	//----- nvinfo : EIATTR_MAX_THREADS
	.align		4
.L_2079:
        /*0058*/ 	.byte	0x04, 0x05
        /*005a*/ 	.short	(.L_2081 - .L_2080)
.L_2080:
        /*005c*/ 	.word	0x00000080
        /*0060*/ 	.word	0x00000001
        /*0064*/ 	.word	0x00000001


	//----- nvinfo : EIATTR_CRS_STACK_SIZE
	.align		4
.L_2081:
        /*0068*/ 	.byte	0x04, 0x1e
        /*006a*/ 	.short	(.L_2083 - .L_2082)
.L_2082:
        /*006c*/ 	.word	0x00000000


	//----- nvinfo : EIATTR_CBANK_PARAM_SIZE
	.align		4
.L_2083:
        /*0070*/ 	.byte	0x03, 0x19
        /*0072*/ 	.short	0x0070


	//----- nvinfo : EIATTR_PARAM_CBANK
	.align		4
        /*0074*/ 	.byte	0x04, 0x0a
        /*0076*/ 	.short	(.L_2085 - .L_2084)
	.align		4
.L_2084:
        /*0078*/ 	.word	index@(.nv.constant0._ZN2at6native29vectorized_elementwise_kernelILi2EZZNS0_73_GLOBAL__N__c8866d80_35_SparseBinaryOpIntersectionKernel_cu_b2145a98_327142_sparse_binary_op_intersection_kernel_implINS2_18CUDAKernelLauncherENS2_36CUDAValueSelectionIntersectionKernelINS2_9RhsProjOpEEElLl0EEEvRNS_6TensorERKS8_SB_RKSt6vectorIlSaIlEERKSt8optionalIS8_ESK_bbENKUlvE3_clEvEUllE_St5arrayIPcLm2EEEEviT0_T1_)
        /*007c*/ 	.short	0x0380
        /*007e*/ 	.short	0x0070


	//----- nvinfo : EIATTR_SW_WAR
	.align		4
.L_2085:
        /*0080*/ 	.byte	0x04, 0x36
        /*0082*/ 	.short	(.L_2087 - .L_2086)
.L_2086:
        /*0084*/ 	.word	0x00000008
.L_2087:


//--------------------- .nv.info._ZN2at6native29vectorized_elementwise_kernelILi4EZZNS0_73_GLOBAL__N__c8866d80_35_SparseBinaryOpIntersectionKernel_cu_b2145a98_327142_sparse_binary_op_intersection_kernel_implINS2_18CUDAKernelLauncherENS2_36CUDAValueSelectionIntersectionKernelINS2_9RhsProjOpEEElLl0EEEvRNS_6TensorERKS8_SB_RKSt6vectorIlSaIlEERKSt8optionalIS8_ESK_bbENKUlvE3_clEvEUllE_St5arrayIPcLm2EEEEviT0_T1_ --------------------------
	.section	.nv.info._ZN2at6native29vectorized_elementwise_kernelILi4EZZNS0_73_GLOBAL__N__c8866d80_35_SparseBinaryOpIntersectionKernel_cu_b2145a98_327142_sparse_binary_op_intersection_kernel_implINS2_18CUDAKernelLauncherENS2_36CUDAValueSelectionIntersectionKernelINS2_9RhsProjOpEEElLl0EEEvRNS_6TensorERKS8_SB_RKSt6vectorIlSaIlEERKSt8optionalIS8_ESK_bbENKUlvE3_clEvEUllE_St5arrayIPcLm2EEEEviT0_T1_,"",@"SHT_CUDA_INFO"
	.sectionflags	@""
	.align	4


	//----- nvinfo : EIATTR_CUDA_API_VERSION
	.align		4
        /*0000*/ 	.byte	0x04, 0x37
        /*0002*/ 	.short	(.L_2089 - .L_2088)
.L_2088:
        /*0004*/ 	.word	0x00000082


	//----- nvinfo : EIATTR_KPARAM_INFO
	.align		4
.L_2089:
        /*0008*/ 	.byte	0x04, 0x17
        /*000a*/ 	.short	(.L_2091 - .L_2090)
.L_2090:
        /*000c*/ 	.word	0x00000000
        /*0010*/ 	.short	0x0002
        /*0012*/ 	.short	0x0060
        /*0014*/ 	.byte	0x00, 0xf0, 0x41, 0x00


	//----- nvinfo : EIATTR_KPARAM_INFO
	.align		4
.L_2091:
        /*0018*/ 	.byte	0x04, 0x17
        /*001a*/ 	.short	(.L_2093 - .L_2092)
.L_2092:
        /*001c*/ 	.word	0x00000000
        /*0020*/ 	.short	0x0001
        /*0022*/ 	.short	0x0008
        /*0024*/ 	.byte	0x00, 0xf0, 0x61, 0x01


	//----- nvinfo : EIATTR_KPARAM_INFO
	.align		4
.L_2093:
        /*0028*/ 	.byte	0x04, 0x17
        /*002a*/ 	.short	(.L_2095 - .L_2094)
.L_2094:
        /*002c*/ 	.word	0x00000000
        /*0030*/ 	.short	0x0000
        /*0032*/ 	.short	0x0000
        /*0034*/ 	.byte	0x00, 0xf0, 0x11, 0x00


	//----- nvinfo : EIATTR_SPARSE_MMA_MASK
	.align		4
.L_2095:
        /*0038*/ 	.byte	0x03, 0x50
        /*003a*/ 	.short	0x0000


	//----- nvinfo : EIATTR_MAXREG_COUNT
	.align		4
        /*003c*/ 	.byte	0x03, 0x1b
        /*003e*/ 	.short	0x00ff


	//----- nvinfo : EIATTR_MERCURY_ISA_VERSION
	.align		4
        /*0040*/ 	.byte	0x03, 0x5f
        /*0042*/ 	.short	0x0101


	//----- nvinfo : EIATTR_VRC_CTA_INIT_COUNT
	.align		4
        /*0044*/ 	.byte	0x02, 0x4a
	.zero		1
	.zero		1


	//----- nvinfo : EIATTR_EXIT_INSTR_OFFSETS
	.align		4
        /*0048*/ 	.byte	0x04, 0x1c
        /*004a*/ 	.short	(.L_2097 - .L_2096)


	//   ....[0]....
.L_2096:
        /*004c*/ 	.word	0x0000afa0


	//   ....[1]....
        /*0050*/ 	.word	0x0000aff0


	//   ....[2]....
        /*0054*/ 	.word	0x00018040


	//----- nvinfo : EIATTR_MAX_THREADS
	.align		4
.L_2097:
        /*0058*/ 	.byte	0x04, 0x05
        /*005a*/ 	.short	(.L_2099 - .L_2098)
.L_2098:
        /*005c*/ 	.word	0x00000080
        /*0060*/ 	.word	0x00000001
        /*0064*/ 	.word	0x00000001


	//----- nvinfo : EIATTR_CRS_STACK_SIZE
	.align		4
.L_2099:
        /*0068*/ 	.byte	0x04, 0x1e
        /*006a*/ 	.short	(.L_2101 - .L_2100)
.L_2100:
        /*006c*/ 	.word	0x00000000


	//----- nvinfo : EIATTR_CBANK_PARAM_SIZE
	.align		4
.L_2101:
        /*0070*/ 	.byte	0x03, 0x19
        /*0072*/ 	.short	0x0070


	//----- nvinfo : EIATTR_PARAM_CBANK
	.align		4
        /*0074*/ 	.byte	0x04, 0x0a
        /*0076*/ 	.short	(.L_2103 - .L_2102)
	.align		4
.L_2102:
        /*0078*/ 	.word	index@(.nv.constant0._ZN2at6native29vectorized_elementwise_kernelILi4EZZNS0_73_GLOBAL__N__c8866d80_35_SparseBinaryOpIntersectionKernel_cu_b2145a98_327142_sparse_binary_op_intersection_kernel_implINS2_18CUDAKernelLauncherENS2_36CUDAValueSelectionIntersectionKernelINS2_9RhsProjOpEEElLl0EEEvRNS_6TensorERKS8_SB_RKSt6vectorIlSaIlEERKSt8optionalIS8_ESK_bbENKUlvE3_clEvEUllE_St5arrayIPcLm2EEEEviT0_T1_)
        /*007c*/ 	.short	0x0380
        /*007e*/ 	.short	0x0070


	//----- nvinfo : EIATTR_SW_WAR
	.align		4
.L_2103:
        /*0080*/ 	.byte	0x04, 0x36
        /*0082*/ 	.short	(.L_2105 - .L_2104)
.L_2104:
        /*0084*/ 	.word	0x00000008
.L_2105:


//--------------------- .nv.info._ZN2at6native29vectorized_elementwise_kernelILi8EZZNS0_73_GLOBAL__N__c8866d80_35_SparseBinaryOpIntersectionKernel_cu_b2145a98_327142_sparse_binary_op_intersection_kernel_implINS2_18CUDAKernelLauncherENS2_36CUDAValueSelectionIntersectionKernelINS2_9RhsProjOpEEElLl0EEEvRNS_6TensorERKS8_SB_RKSt6vectorIlSaIlEERKSt8optionalIS8_ESK_bbENKUlvE3_clEvEUllE_St5arrayIPcLm2EEEEviT0_T1_ --------------------------
	.section	.nv.info._ZN2at6native29vectorized_elementwise_kernelILi8EZZNS0_73_GLOBAL__N__c8866d80_35_SparseBinaryOpIntersectionKernel_cu_b2145a98_327142_sparse_binary_op_intersection_kernel_implINS2_18CUDAKernelLauncherENS2_36CUDAValueSelectionIntersectionKernelINS2_9RhsProjOpEEElLl0EEEvRNS_6TensorERKS8_SB_RKSt6vectorIlSaIlEERKSt8optionalIS8_ESK_bbENKUlvE3_clEvEUllE_St5arrayIPcLm2EEEEviT0_T1_,"",@"SHT_CUDA_INFO"
	.sectionflags	@""
	.align	4


	//----- nvinfo : EIATTR_CUDA_API_VERSION
	.align		4
        /*0000*/ 	.byte	0x04, 0x37
        /*0002*/ 	.short	(.L_2107 - .L_2106)
.L_2106:
        /*0004*/ 	.word	0x00000082


	//----- nvinfo : EIATTR_KPARAM_INFO
	.align		4
.L_2107:
        /*0008*/ 	.byte	0x04, 0x17
        /*000a*/ 	.short	(.L_2109 - .L_2108)
.L_2108:
        /*000c*/ 	.word	0x00000000
        /*0010*/ 	.short	0x0002
        /*0012*/ 	.short	0x0060
        /*0014*/ 	.byte	0x00, 0xf0, 0x41, 0x00


	//----- nvinfo : EIATTR_KPARAM_INFO
	.align		4
.L_2109:
        /*0018*/ 	.byte	0x04, 0x17
        /*001a*/ 	.short	(.L_2111 - .L_2110)
.L_2110:
        /*001c*/ 	.word	0x00000000
        /*0020*/ 	.short	0x0001
        /*0022*/ 	.short	0x0008
        /*0024*/ 	.byte	0x00, 0xf0, 0x61, 0x01


	//----- nvinfo : EIATTR_KPARAM_INFO
	.align		4
.L_2111:
        /*0028*/ 	.byte	0x04, 0x17
        /*002a*/ 	.short	(.L_2113 - .L_2112)
.L_2112:
        /*002c*/ 	.word	0x00000000
        /*0030*/ 	.short	0x0000
        /*0032*/ 	.short	0x0000
        /*0034*/ 	.byte	0x00, 0xf0, 0x11, 0x00


	//----- nvinfo : EIATTR_SPARSE_MMA_MASK
	.align		4
.L_2113:
        /*0038*/ 	.byte	0x03, 0x50
        /*003a*/ 	.short	0x0000


	//----- nvinfo : EIATTR_MAXREG_COUNT
	.align		4
        /*003c*/ 	.byte	0x03, 0x1b
        /*003e*/ 	.short	0x00ff


	//----- nvinfo : EIATTR_MERCURY_ISA_VERSION
	.align		4
        /*0040*/ 	.byte	0x03, 0x5f
        /*0042*/ 	.short	0x0101


	//----- nvinfo : EIATTR_VRC_CTA_INIT_COUNT
	.align		4
        /*0044*/ 	.byte	0x02, 0x4a
	.zero		1
	.zero		1


	//----- nvinfo : EIATTR_EXIT_INSTR_OFFSETS
	.align		4
        /*0048*/ 	.byte	0x04, 0x1c
        /*004a*/ 	.short	(.L_2115 - .L_2114)


	//   ....[0]....
.L_2114:
        /*004c*/ 	.word	0x0000afa0


	//   ....[1]....
        /*0050*/ 	.word	0x0000aff0


	//   ....[2]....
        /*0054*/ 	.word	0x00018040


	//----- nvinfo : EIATTR_MAX_THREADS
	.align		4
.L_2115:
        /*0058*/ 	.byte	0x04, 0x05
        /*005a*/ 	.short	(.L_2117 - .L_2116)
.L_2116:
        /*005c*/ 	.word	0x00000080
        /*0060*/ 	.word	0x00000001
        /*0064*/ 	.word	0x00000001


	//----- nvinfo : EIATTR_CRS_STACK_SIZE
	.align		4
.L_2117:
        /*0068*/ 	.byte	0x04, 0x1e
        /*006a*/ 	.short	(.L_2119 - .L_2118)
.L_2118:
        /*006c*/ 	.word	0x00000000


	//----- nvinfo : EIATTR_CBANK_PARAM_SIZE
	.align		4
.L_2119:
        /*0070*/ 	.byte	0x03, 0x19
        /*0072*/ 	.short	0x0070


	//----- nvinfo : EIATTR_PARAM_CBANK
	.align		4
        /*0074*/ 	.byte	0x04, 0x0a
        /*0076*/ 	.short	(.L_2121 - .L_2120)
	.align		4
.L_2120:
        /*0078*/ 	.word	index@(.nv.constant0._ZN2at6native29vectorized_elementwise_kernelILi8EZZNS0_73_GLOBAL__N__c8866d80_35_SparseBinaryOpIntersectionKernel_cu_b2145a98_327142_sparse_binary_op_intersection_kernel_implINS2_18CUDAKernelLauncherENS2_36CUDAValueSelectionIntersectionKernelINS2_9RhsProjOpEEElLl0EEEvRNS_6TensorERKS8_SB_RKSt6vectorIlSaIlEERKSt8optionalIS8_ESK_bbENKUlvE3_clEvEUllE_St5arrayIPcLm2EEEEviT0_T1_)
        /*007c*/ 	.short	0x0380
        /*007e*/ 	.short	0x0070


	//----- nvinfo : EIATTR_SW_WAR
	.align		4
.L_2121:
        /*0080*/ 	.byte	0x04, 0x36
        /*0082*/ 	.short	(.L_2123 - .L_2122)
.L_2122:
        /*0084*/ 	.word	0x00000008
.L_2123:


//--------------------- .nv.info._ZN2at6native18elementwise_kernelILi128ELi4EZNS0_15gpu_kernel_implIZZNS0_73_GLOBAL__N__c8866d80_35_SparseBinaryOpIntersectionKernel_cu_b2145a98_327142_sparse_binary_op_intersection_kernel_implINS3_18CUDAKernelLauncherENS3_36CUDAValueSelectionIntersectionKernelINS3_9RhsProjOpEEElLl0EEEvRNS_6TensorERKS9_SC_RKSt6vectorIlSaIlEERKSt8optionalIS9_ESL_bbENKUlvE1_clEvEUllE_EEvRNS_18TensorIteratorBaseERKT_EUliE_EEviT1_ --------------------------
	.section	.nv.info._ZN2at6native18elementwise_kernelILi128ELi4EZNS0_15gpu_kernel_implIZZNS0_73_GLOBAL__N__c8866d80_35_SparseBinaryOpIntersectionKernel_cu_b2145a98_327142_sparse_binary_op_intersection_kernel_implINS3_18CUDAKernelLauncherENS3_36CUDAValueSelectionIntersectionKernelINS3_9RhsProjOpEEElLl0EEEvRNS_6TensorERKS9_SC_RKSt6vectorIlSaIlEERKSt8optionalIS9_ESL_bbENKUlvE1_clEvEUllE_EEvRNS_18TensorIteratorBaseERKT_EUliE_EEviT1_,"",@"SHT_CUDA_INFO"
	.sectionflags	@""
	.align	4


	//----- nvinfo : EIATTR_CUDA_API_VERSION
	.align		4
        /*0000*/ 	.byte	0x04, 0x37
        /*0002*/ 	.short	(.L_2125 - .L_2124)
.L_2124:
        /*0004*/ 	.word	0x00000082


	//----- nvinfo : EIATTR_KPARAM_INFO
	.align		4
.L_2125:
        /*0008*/ 	.byte	0x04, 0x17
        /*000a*/ 	.short	(.L_2127 - .L_2126)
.L_2126:
        /*000c*/ 	.word	0x00000000
        /*0010*/ 	.short	0x0001
        /*0012*/ 	.short	0x0008
        /*0014*/ 	.byte	0x00, 0xf0, 0x21, 0x09


	//----- nvinfo : EIATTR_KPARAM_INFO
	.align		4
.L_2127:
        /*0018*/ 	.byte	0x04, 0x17
        /*001a*/ 	.short	(.L_2129 - .L_2128)
.L_2128:
        /*001c*/ 	.word	0x00000000
        /*0020*/ 	.short	0x0000
        /*0022*/ 	.short	0x0000
        /*0024*/ 	.byte	0x00, 0xf0, 0x11, 0x00


	//----- nvinfo : EIATTR_SPARSE_MMA_MASK
	.align		4
.L_2129:
        /*0028*/ 	.byte	0x03, 0x50
        /*002a*/ 	.short	0x0000


	//----- nvinfo : EIATTR_MAXREG_COUNT
	.align		4
        /*002c*/ 	.byte	0x03, 0x1b
        /*002e*/ 	.short	0x0080


	//----- nvinfo : EIATTR_EXTERNS
	.align		4
        /*0030*/ 	.byte	0x04, 0x0f
        /*0032*/ 	.short	(.L_2131 - .L_2130)


	//   ....[0]....
	.align		4
.L_2130:
        /*0034*/ 	.word	index@(__assertfail)


	//----- nvinfo : EIATTR_MERCURY_ISA_VERSION
	.align		4
.L_2131:
        /*0038*/ 	.byte	0x03, 0x5f
        /*003a*/ 	.short	0x0101


	//----- nvinfo : EIATTR_VRC_CTA_INIT_COUNT
	.align		4
        /*003c*/ 	.byte	0x02, 0x4a
	.zero		1
	.zero		1


	//----- nvinfo : EIATTR_SYSCALL_OFFSETS
	.align		4
        /*0040*/ 	.byte	0x04, 0x46
        /*0042*/ 	.short	(.L_2133 - .L_2132)


	//   ....[0]....
.L_2132:
        /*0044*/ 	.word	0x00002170


	//   ....[1]....
        /*0048*/ 	.word	0x00003ca0


	//   ....[2]....
        /*004c*/ 	.word	0x00005f20


	//   ....[3]....
        /*0050*/ 	.word	0x00007840


	//   ....[4]....
        /*0054*/ 	.word	0x00009c10


	//   ....[5]....
        /*0058*/ 	.word	0x0000b530


	//   ....[6]....
        /*005c*/ 	.word	0x0000d900


	//   ....[7]....
        /*0060*/ 	.word	0x0000f1f0


	//----- nvinfo : EIATTR_EXIT_INSTR_OFFSETS
	.align		4
.L_2133:
        /*0064*/ 	.byte	0x04, 0x1c
        /*0066*/ 	.short	(.L_2135 - .L_2134)


	//   ....[0]....
.L_2134:
        /*0068*/ 	.word	0x0000b810


	//   ....[1]....
        /*006c*/ 	.word	0x0000e790


	//   ....[2]....
        /*0070*/ 	.word	0x0000e7b0


	//   ....[3]....
        /*0074*/ 	.word	0x0000e830


	//   ....[4]....
        /*0078*/ 	.word	0x0000e850


	//   ....[5]....
        /*007c*/ 	.word	0x0000e870


	//   ....[6]....
        /*0080*/ 	.word	0x0000e900


	//   ....[7]....
        /*0084*/ 	.word	0x0000e940


	//   ....[8]....
        /*0088*/ 	.word	0x0000e9e0


	//   ....[9]....
        /*008c*/ 	.word	0x0000ea30


	//   ....[10]....
        /*0090*/ 	.word	0x0000ea60


	//   ....[11]....
        /*0094*/ 	.word	0x0000eb20


	//   ....[12]....
        /*0098*/ 	.word	0x0000ec90


	//   ....[13]....
        /*009c*/ 	.word	0x0000ee00


	//   ....[14]....
        /*00a0*/ 	.word	0x0000ef60


	//   ....[15]....
        /*00a4*/ 	.word	0x0000ef80


	//   ....[16]....
        /*00a8*/ 	.word	0x0000efa0


	//   ....[17]....
        /*00ac*/ 	.word	0x0000f050


	//   ....[18]....
        /*00b0*/ 	.word	0x0000f090


	//   ....[19]....
        /*00b4*/ 	.word	0x0000f200


	//   ....[20]....
        /*00b8*/ 	.word	0x0000f310


	//   ....[21]....
        /*00bc*/ 	.word	0x0000f450


	//   ....[22]....
        /*00c0*/ 	.word	0x0000f490


	//----- nvinfo : EIATTR_MAX_THREADS
	.align		4
.L_2135:
        /*00c4*/ 	.byte	0x04, 0x05
        /*00c6*/ 	.short	(.L_2137 - .L_2136)
.L_2136:
        /*00c8*/ 	.word	0x00000080
        /*00cc*/ 	.word	0x00000001
        /*00d0*/ 	.word	0x00000001


	//----- nvinfo : EIATTR_CRS_STACK_SIZE
	.align		4
.L_2137:
        /*00d4*/ 	.byte	0x04, 0x1e
        /*00d6*/ 	.short	(.L_2139 - .L_2138)
.L_2138:
        /*00d8*/ 	.word	0x00000000


	//----- nvinfo : EIATTR_CBANK_PARAM_SIZE
	.align		4
.L_2139:
        /*00dc*/ 	.byte	0x03, 0x19
        /*00de*/ 	.short	0x0250


	//----- nvinfo : EIATTR_PARAM_CBANK
	.align		4
        /*00e0*/ 	.byte	0x04, 0x0a
        /*00e2*/ 	.short	(.L_2141 - .L_2140)
	.align		4
.L_2140:
        /*00e4*/ 	.word	index@(.nv.constant0._ZN2at6native18elementwise_kernelILi128ELi4EZNS0_15gpu_kernel_implIZZNS0_73_GLOBAL__N__c8866d80_35_SparseBinaryOpIntersectionKernel_cu_b2145a98_327142_sparse_binary_op_intersection_kernel_implINS3_18CUDAKernelLauncherENS3_36CUDAValueSelectionIntersectionKernelINS3_9RhsProjOpEEElLl0EEEvRNS_6TensorERKS9_SC_RKSt6vectorIlSaIlEERKSt8optionalIS9_ESL_bbENKUlvE1_clEvEUllE_EEvRNS_18TensorIteratorBaseERKT_EUliE_EEviT1_)
        /*00e8*/ 	.short	0x0380
        /*00ea*/ 	.short	0x0250


	//----- nvinfo : EIATTR_SW_WAR
	.align		4
.L_2141:
        /*00ec*/ 	.byte	0x04, 0x36
        /*00ee*/ 	.short	(.L_2143 - .L_2142)
.L_2142:
        /*00f0*/ 	.word	0x00000008
.L_2143:


//--------------------- .nv.info._ZN2at6native27unrolled_elementwise_kernelIZZNS0_73_GLOBAL__N__c8866d80_35_SparseBinaryOpIntersectionKernel_cu_b2145a98_327142_sparse_binary_op_intersection_kernel_implINS2_18CUDAKernelLauncherENS2_36CUDAValueSelectionIntersectionKernelINS2_9RhsProjOpEEElLl0EEEvRNS_6TensorERKS8_SB_RKSt6vectorIlSaIlEERKSt8optionalIS8_ESK_bbENKUlvE1_clEvEUllE_St5arrayIPcLm2EELi4E23TrivialOffsetCalculatorILi1EjESR_NS0_6memory12LoadWithCastILi1EEENSS_13StoreWithCastILi1EEEEEviT_T0_T2_T3_T4_T5_ --------------------------
	.section	.nv.info._ZN2at6native27unrolled_elementwise_kernelIZZNS0_73_GLOBAL__N__c8866d80_35_SparseBinaryOpIntersectionKernel_cu_b2145a98_327142_sparse_binary_op_intersection_kernel_implINS2_18CUDAKernelLauncherENS2_36CUDAValueSelectionIntersectionKernelINS2_9RhsProjOpEEElLl0EEEvRNS_6TensorERKS8_SB_RKSt6vectorIlSaIlEERKSt8optionalIS8_ESK_bbENKUlvE1_clEvEUllE_St5arrayIPcLm2EELi4E23TrivialOffsetCalculatorILi1EjESR_NS0_6memory12LoadWithCastILi1EEENSS_13StoreWithCastILi1EEEEEviT_T0_T2_T3_T4_T5_,"",@"SHT_CUDA_INFO"
	.sectionflags	@""
	.align	4


	//----- nvinfo : EIATTR_CUDA_API_VERSION
	.align		4
        /*0000*/ 	.byte	0x04, 0x37
        /*0002*/ 	.short	(.L_2145 - .L_2144)
.L_2144:
        /*0004*/ 	.word	0x00000082


	//----- nvinfo : EIATTR_KPARAM_INFO
	.align		4
.L_2145:
        /*0008*/ 	.byte	0x04, 0x17
        /*000a*/ 	.short	(.L_2147 - .L_2146)
.L_2146:
        /*000c*/ 	.word	0x00000000
        /*0010*/ 	.short	0x0006
        /*0012*/ 	.short	0x0054
        /*0014*/ 	.byte	0x00, 0xf0, 0x21, 0x00


	//----- nvinfo : EIATTR_KPARAM_INFO
	.align		4
.L_2147:
        /*0018*/ 	.byte	0x04, 0x17
        /*001a*/ 	.short	(.L_2149 - .L_2148)
.L_2148:
        /*001c*/ 	.word	0x00000000
        /*0020*/ 	.short	0x0005
        /*0022*/ 	.short	0x004c
        /*0024*/ 	.byte	0x00, 0xf0, 0x21, 0x00


	//----- nvinfo : EIATTR_KPARAM_INFO
	.align		4
.L_2149:
        /*0028*/ 	.byte	0x04, 0x17
        /*002a*/ 	.short	(.L_2151 - .L_2150)
.L_2150:
        /*002c*/ 	.word	0x00000000
        /*0030*/ 	.short	0x0004
        /*0032*/ 	.short	0x0049
        /*0034*/ 	.byte	0x00, 0xf0, 0x05, 0x00


	//----- nvinfo : EIATTR_KPARAM_INFO
	.align		4
.L_2151:
        /*0038*/ 	.byte	0x04, 0x17
        /*003a*/ 	.short	(.L_2153 - .L_2152)
.L_2152:
        /*003c*/ 	.word	0x00000000
        /*0040*/ 	.short	0x0003
        /*0042*/ 	.short	0x0048
        /*0044*/ 	.byte	0x00, 0xf0, 0x05, 0x00


	//----- nvinfo : EIATTR_KPARAM_INFO
	.align		4
.L_2153:
        /*0048*/ 	.byte	0x04, 0x17
        /*004a*/ 	.short	(.L_2155 - .L_2154)
.L_2154:
        /*004c*/ 	.word	0x00000000
        /*0050*/ 	.short	0x0002
        /*0052*/ 	.short	0x0038
        /*0054*/ 	.byte	0x00, 0xf0, 0x41, 0x00


	//----- nvinfo : EIATTR_KPARAM_INFO
	.align		4
.L_2155:
        /*0058*/ 	.byte	0x04, 0x17
        /*005a*/ 	.short	(.L_2157 - .L_2156)
.L_2156:
        /*005c*/ 	.word	0x00000000
        /*0060*/ 	.short	0x0001
        /*0062*/ 	.short	0x0008
        /*0064*/ 	.byte	0x00, 0xf0, 0xc1, 0x00


	//----- nvinfo : EIATTR_KPARAM_INFO
	.align		4
.L_2157:
        /*0068*/ 	.byte	0x04, 0x17
        /*006a*/ 	.short	(.L_2159 - .L_2158)
.L_2158:
        /*006c*/ 	.word	0x00000000
        /*0070*/ 	.short	0x0000
        /*0072*/ 	.short	0x0000
        /*0074*/ 	.byte	0x00, 0xf0, 0x11, 0x00


	//----- nvinfo : EIATTR_SPARSE_MMA_MASK
	.align		4
.L_2159:
        /*0078*/ 	.byte	0x03, 0x50
        /*007a*/ 	.short	0x0000


	//----- nvinfo : EIATTR_MAXREG_COUNT
	.align		4
        /*007c*/ 	.byte	0x03, 0x1b
        /*007e*/ 	.short	0x00ff


	//----- nvinfo : EIATTR_EXTERNS
	.align		4
        /*0080*/ 	.byte	0x04, 0x0f
        /*0082*/ 	.short	(.L_2161 - .L_2160)


	//   ....[0]....
	.align		4
.L_2160:
        /*0084*/ 	.word	index@(__assertfail)


	//----- nvinfo : EIATTR_MERCURY_ISA_VERSION
	.align		4
.L_2161:
        /*0088*/ 	.byte	0x03, 0x5f
        /*008a*/ 	.short	0x0101


	//----- nvinfo : EIATTR_VRC_CTA_INIT_COUNT
	.align		4
        /*008c*/ 	.byte	0x02, 0x4a
	.zero		1
	.zero		1


	//----- nvinfo : EIATTR_SYSCALL_OFFSETS
	.align		4
        /*0090*/ 	.byte	0x04, 0x46
        /*0092*/ 	.short	(.L_2163 - .L_2162)


	//   ....[0]....
.L_2162:
        /*0094*/ 	.word	0x00000e20


	//   ....[1]....
        /*0098*/ 	.word	0x00001db0


	//   ....[2]....
        /*009c*/ 	.word	0x00002c90


	//   ....[3]....
        /*00a0*/ 	.word	0x00003b70


	//   ....[4]....
        /*00a4*/ 	.word	0x00008030


	//   ....[5]....
        /*00a8*/ 	.word	0x00008d50


	//   ....[6]....
        /*00ac*/ 	.word	0x00009bd0


	//   ....[7]....
        /*00b0*/ 	.word	0x0000aa30


	//----- nvinfo : EIATTR_EXIT_INSTR_OFFSETS
	.align		4
.L_2163:
        /*00b4*/ 	.byte	0x04, 0x1c
        /*00b6*/ 	.short	(.L_2165 - .L_2164)


	//   ....[0]....
.L_2164:
        /*00b8*/ 	.word	0x00009ea0


	//   ....[1]....
        /*00bc*/ 	.word	0x00009fd0


	//   ....[2]....
        /*00c0*/ 	.word	0x00009ff0


	//   ....[3]....
        /*00c4*/ 	.word	0x0000a070


	//   ....[4]....
        /*00c8*/ 	.word	0x0000a090


	//   ....[5]....
        /*00cc*/ 	.word	0x0000a0b0


	//   ....[6]....
        /*00d0*/ 	.word	0x0000a140


	//   ....[7]....
        /*00d4*/ 	.word	0x0000a180


	//   ....[8]....
        /*00d8*/ 	.word	0x0000a220


	//   ....[9]....
        /*00dc*/ 	.word	0x0000a270


	//   ....[10]....
        /*00e0*/ 	.word	0x0000a2a0


	//   ....[11]....
        /*00e4*/ 	.word	0x0000a360


	//   ....[12]....
        /*00e8*/ 	.word	0x0000a4d0


	//   ....[13]....
        /*00ec*/ 	.word	0x0000a640


	//   ....[14]....
        /*00f0*/ 	.word	0x0000a7a0


	//   ....[15]....
        /*00f4*/ 	.word	0x0000a7c0


	//   ....[16]....
        /*00f8*/ 	.word	0x0000a7e0


	//   ....[17]....
        /*00fc*/ 	.word	0x0000a890


	//   ....[18]....
        /*0100*/ 	.word	0x0000a8d0


	//   ....[19]....
        /*0104*/ 	.word	0x0000aa40


	//   ....[20]....
        /*0108*/ 	.word	0x0000ab50


	//   ....[21]....
        /*010c*/ 	.word	0x0000ac90


	//   ....[22]....
        /*0110*/ 	.word	0x0000acd0


	//----- nvinfo : EIATTR_MAX_THREADS
	.align		4
.L_2165:
        /*0114*/ 	.byte	0x04, 0x05
        /*0116*/ 	.short	(.L_2167 - .L_2166)
.L_2166:
        /*0118*/ 	.word	0x00000080
        /*011c*/ 	.word	0x00000001
        /*0120*/ 	.word	0x00000001


	//----- nvinfo : EIATTR_CRS_STACK_SIZE
	.align		4
.L_2167:
        /*0124*/ 	.byte	0x04, 0x1e
        /*0126*/ 	.short	(.L_2169 - .L_2168)
.L_2168:
        /*0128*/ 	.word	0x00000000


	//----- nvinfo : EIATTR_CBANK_PARAM_SIZE
	.align		4
.L_2169:
        /*012c*/ 	.byte	0x03, 0x19
        /*012e*/ 	.short	0x005c


	//----- nvinfo : EIATTR_PARAM_CBANK
	.align		4
        /*0130*/ 	.byte	0x04, 0x0a
        /*0132*/ 	.short	(.L_2171 - .L_2170)
	.align		4
.L_2170:
        /*0134*/ 	.word	index@(.nv.constant0._ZN2at6native27unrolled_elementwise_kernelIZZNS0_73_GLOBAL__N__c8866d80_35_SparseBinaryOpIntersectionKernel_cu_b2145a98_327142_sparse_binary_op_intersection_kernel_implINS2_18CUDAKernelLauncherENS2_36CUDAValueSelectionIntersectionKernelINS2_9RhsProjOpEEElLl0EEEvRNS_6TensorERKS8_SB_RKSt6vectorIlSaIlEERKSt8optionalIS8_ESK_bbENKUlvE1_clEvEUllE_St5arrayIPcLm2EELi4E23TrivialOffsetCalculatorILi1EjESR_NS0_6memory12LoadWithCastILi1EEENSS_13StoreWithCastILi1EEEEEviT_T0_T2_T3_T4_T5_)
        /*0138*/ 	.short	0x0380
        /*013a*/ 	.short	0x005c


	//----- nvinfo : EIATTR_SW_WAR
	.align		4
.L_2171:
        /*013c*/ 	.byte	0x04, 0x36
        /*013e*/ 	.short	(.L_2173 - .L_2172)
.L_2172:
        /*0140*/ 	.word	0x00000008
.L_2173:


//--------------------- .nv.info._ZN2at6native18elementwise_kernelILi128ELi2EZNS0_22gpu_kernel_impl_nocastIZZNS0_73_GLOBAL__N__c8866d80_35_SparseBinaryOpIntersectionKernel_cu_b2145a98_327142_sparse_binary_op_intersection_kernel_implINS3_18CUDAKernelLauncherENS3_36CUDAValueSelectionIntersectionKernelINS3_9RhsProjOpEEElLl0EEEvRNS_6TensorERKS9_SC_RKSt6vectorIlSaIlEERKSt8optionalIS9_ESL_bbENKUlvE1_clEvEUllE_EEvRNS_18TensorIteratorBaseERKT_EUliE_EEviT1_ --------------------------
	.section	.nv.info._ZN2at6native18elementwise_kernelILi128ELi2EZNS0_22gpu_kernel_impl_nocastIZZNS0_73_GLOBAL__N__c8866d80_35_SparseBinaryOpIntersectionKernel_cu_b2145a98_327142_sparse_binary_op_intersection_kernel_implINS3_18CUDAKernelLauncherENS3_36CUDAValueSelectionIntersectionKernelINS3_9RhsProjOpEEElLl0EEEvRNS_6TensorERKS9_SC_RKSt6vectorIlSaIlEERKSt8optionalIS9_ESL_bbENKUlvE1_clEvEUllE_EEvRNS_18TensorIteratorBaseERKT_EUliE_EEviT1_,"",@"SHT_CUDA_INFO"
	.sectionflags	@""
	.align	4


	//----- nvinfo : EIATTR_CUDA_API_VERSION
	.align		4
        /*0000*/ 	.byte	0x04, 0x37
        /*0002*/ 	.short	(.L_2175 - .L_2174)
.L_2174:
        /*0004*/ 	.word	0x00000082


	//----- nvinfo : EIATTR_KPARAM_INFO
	.align		4
.L_2175:
        /*0008*/ 	.byte	0x04, 0x17
        /*000a*/ 	.short	(.L_2177 - .L_2176)
.L_2176:
        /*000c*/ 	.word	0x00000000
        /*0010*/ 	.short	0x0001
        /*0012*/ 	.short	0x0008
        /*0014*/ 	.byte	0x00, 0xf0, 0x01, 0x09


	//----- nvinfo : EIATTR_KPARAM_INFO
	.align		4
.L_2177:
        /*0018*/ 	.byte	0x04, 0x17
        /*001a*/ 	.short	(.L_2179 - .L_2178)
.L_2178:
        /*001c*/ 	.word	0x00000000
        /*0020*/ 	.short	0x0000
        /*0022*/ 	.short	0x0000
        /*0024*/ 	.byte	0x00, 0xf0, 0x11, 0x00


	//----- nvinfo : EIATTR_SPARSE_MMA_MASK
	.align		4
.L_2179:
        /*0028*/ 	.byte	0x03, 0x50
        /*002a*/ 	.short	0x0000


	//----- nvinfo : EIATTR_MAXREG_COUNT
	.align		4
        /*002c*/ 	.byte	0x03, 0x1b
        /*002e*/ 	.short	0x0080


	//----- nvinfo : EIATTR_MERCURY_ISA_VERSION
	.align		4
        /*0030*/ 	.byte	0x03, 0x5f
        /*0032*/ 	.short	0x0101


	//----- nvinfo : EIATTR_VRC_CTA_INIT_COUNT
	.align		4
        /*0034*/ 	.byte	0x02, 0x4a
	.zero		1
	.zero		1


	//----- nvinfo : EIATTR_EXIT_INSTR_OFFSETS
	.align		4
        /*0038*/ 	.byte	0x04, 0x1c
        /*003a*/ 	.short	(.L_2181 - .L_2180)


	//   ....[0]....
.L_2180:
        /*003c*/ 	.word	0x000000f0


	//   ....[1]....
        /*0040*/ 	.word	0x00000120


	//   ....[2]....
        /*0044*/ 	.word	0x00001040


	//   ....[3]....
        /*0048*/ 	.word	0x00001e00


	//   ....[4]....
        /*004c*/ 	.word	0x00001e30


	//   ....[5]....
        /*0050*/ 	.word	0x00001e60


	//   ....[6]....
        /*0054*/ 	.word	0x000030b0


	//   ....[7]....
        /*0058*/ 	.word	0x00004220


	//   ....[8]....
        /*005c*/ 	.word	0x00006420


	//   ....[9]....
        /*0060*/ 	.word	0x000084b0


	//   ....[10]....
        /*0064*/ 	.word	0x000096b0


	//   ....[11]....
        /*0068*/ 	.word	0x0000a820


	//----- nvinfo : EIATTR_MAX_THREADS
	.align		4
.L_2181:
        /*006c*/ 	.byte	0x04, 0x05
        /*006e*/ 	.short	(.L_2183 - .L_2182)
.L_2182:
        /*0070*/ 	.word	0x00000080
        /*0074*/ 	.word	0x00000001
        /*0078*/ 	.word	0x00000001


	//----- nvinfo : EIATTR_CRS_STACK_SIZE
	.align		4
.L_2183:
        /*007c*/ 	.byte	0x04, 0x1e
        /*007e*/ 	.short	(.L_2185 - .L_2184)
.L_2184:
        /*0080*/ 	.word	0x00000000


	//----- nvinfo : EIATTR_CBANK_PARAM_SIZE
	.align		4
.L_2185:
        /*0084*/ 	.byte	0x03, 0x19
        /*0086*/ 	.short	0x0248


	//----- nvinfo : EIATTR_PARAM_CBANK
	.align		4
        /*0088*/ 	.byte	0x04, 0x0a
        /*008a*/ 	.short	(.L_2187 - .L_2186)
	.align		4
.L_2186:
        /*008c*/ 	.word	index@(.nv.constant0._ZN2at6native18elementwise_kernelILi128ELi2EZNS0_22gpu_kernel_impl_nocastIZZNS0_73_GLOBAL__N__c8866d80_35_SparseBinaryOpIntersectionKernel_cu_b2145a98_327142_sparse_binary_op_intersection_kernel_implINS3_18CUDAKernelLauncherENS3_36CUDAValueSelectionIntersectionKernelINS3_9RhsProjOpEEElLl0EEEvRNS_6TensorERKS9_SC_RKSt6vectorIlSaIlEERKSt8optionalIS9_ESL_bbENKUlvE1_clEvEUllE_EEvRNS_18TensorIteratorBaseERKT_EUliE_EEviT1_)
        /*0090*/ 	.short	0x0380
        /*0092*/ 	.short	0x0248


	//----- nvinfo : EIATTR_SW_WAR
	.align		4
.L_2187:
        /*0094*/ 	.byte	0x04, 0x36
        /*0096*/ 	.short	(.L_2189 - .L_2188)
.L_2188:
        /*0098*/ 	.word	0x00000008
.L_2189:


//--------------------- .nv.info._ZN2at6native27unrolled_elementwise_kernelIZZNS0_73_GLOBAL__N__c8866d80_35_SparseBinaryOpIntersectionKernel_cu_b2145a98_327142_sparse_binary_op_intersection_kernel_implINS2_18CUDAKernelLauncherENS2_36CUDAValueSelectionIntersectionKernelINS2_9RhsProjOpEEElLl0EEEvRNS_6TensorERKS8_SB_RKSt6vectorIlSaIlEERKSt8optionalIS8_ESK_bbENKUlvE1_clEvEUllE_St5arrayIPcLm2EELi4E23TrivialOffsetCalculatorILi1EjESR_NS0_6memory15LoadWithoutCastENSS_16StoreWithoutCastEEEviT_T0_T2_T3_T4_T5_ --------------------------
	.section	.nv.info._ZN2at6native27unrolled_elementwise_kernelIZZNS0_73_GLOBAL__N__c8866d80_35_SparseBinaryOpIntersectionKernel_cu_b2145a98_327142_sparse_binary_op_intersection_kernel_implINS2_18CUDAKernelLauncherENS2_36CUDAValueSelectionIntersectionKernelINS2_9RhsProjOpEEElLl0EEEvRNS_6TensorERKS8_SB_RKSt6vectorIlSaIlEERKSt8optionalIS8_ESK_bbENKUlvE1_clEvEUllE_St5arrayIPcLm2EELi4E23TrivialOffsetCalculatorILi1EjESR_NS0_6memory15LoadWithoutCastENSS_16StoreWithoutCastEEEviT_T0_T2_T3_T4_T5_,"",@"SHT_CUDA_INFO"
	.sectionflags	@""
	.align	4


	//----- nvinfo : EIATTR_CUDA_API_VERSION
	.align		4
        /*0000*/ 	.byte	0x04, 0x37
        /*0002*/ 	.short	(.L_2191 - .L_2190)
.L_2190:
        /*0004*/ 	.word	0x00000082


	//----- nvinfo : EIATTR_KPARAM_INFO
	.align		4
.L_2191:
        /*0008*/ 	.byte	0x04, 0x17
        /*000a*/ 	.short	(.L_2193 - .L_2192)
.L_2192:
        /*000c*/ 	.word	0x00000000
        /*0010*/ 	.short	0x0006
        /*0012*/ 	.short	0x004b
        /*0014*/ 	.byte	0x00, 0xf0, 0x05, 0x00


	//----- nvinfo : EIATTR_KPARAM_INFO
	.align		4
.L_2193:
        /*0018*/ 	.byte	0x04, 0x17
        /*001a*/ 	.short	(.L_2195 - .L_2194)
.L_2194:
        /*001c*/ 	.word	0x00000000
        /*0020*/ 	.short	0x0005
        /*0022*/ 	.short	0x004a
        /*0024*/ 	.byte	0x00, 0xf0, 0x05, 0x00


	//----- nvinfo : EIATTR_KPARAM_INFO
	.align		4
.L_2195:
        /*0028*/ 	.byte	0x04, 0x17
        /*002a*/ 	.short	(.L_2197 - .L_2196)
.L_2196:
        /*002c*/ 	.word	0x00000000
        /*0030*/ 	.short	0x0004
        /*0032*/ 	.short	0x0049
        /*0034*/ 	.byte	0x00, 0xf0, 0x05, 0x00


	//----- nvinfo : EIATTR_KPARAM_INFO
	.align		4
.L_2197:
        /*0038*/ 	.byte	0x04, 0x17
        /*003a*/ 	.short	(.L_2199 - .L_2198)
.L_2198:
        /*003c*/ 	.word	0x00000000
        /*0040*/ 	.short	0x0003
        /*0042*/ 	.short	0x0048
        /*0044*/ 	.byte	0x00, 0xf0, 0x05, 0x00


	//----- nvinfo : EIATTR_KPARAM_INFO
	.align		4
.L_2199:
        /*0048*/ 	.byte	0x04, 0x17
        /*004a*/ 	.short	(.L_2201 - .L_2200)
.L_2200:
        /*004c*/ 	.word	0x00000000
        /*0050*/ 	.short	0x0002
        /*0052*/ 	.short	0x0038
        /*0054*/ 	.byte	0x00, 0xf0, 0x41, 0x00


	//----- nvinfo : EIATTR_KPARAM_INFO
	.align		4
.L_2201:
        /*0058*/ 	.byte	0x04, 0x17
        /*005a*/ 	.short	(.L_2203 - .L_2202)
.L_2202:
        /*005c*/ 	.word	0x00000000
        /*0060*/ 	.short	0x0001
        /*0062*/ 	.short	0x0008
        /*0064*/ 	.byte	0x00, 0xf0, 0xc1, 0x00


	//----- nvinfo : EIATTR_KPARAM_INFO
	.align		4
.L_2203:
        /*0068*/ 	.byte	0x04, 0x17
        /*006a*/ 	.short	(.L_2205 - .L_2204)
.L_2204:
        /*006c*/ 	.word	0x00000000
        /*0070*/ 	.short	0x0000
        /*0072*/ 	.short	0x0000
        /*0074*/ 	.byte	0x00, 0xf0, 0x11, 0x00


	//----- nvinfo : EIATTR_SPARSE_MMA_MASK
	.align		4
.L_2205:
        /*0078*/ 	.byte	0x03, 0x50
        /*007a*/ 	.short	0x0000


	//----- nvinfo : EIATTR_MAXREG_COUNT
	.align		4
        /*007c*/ 	.byte	0x03, 0x1b
        /*007e*/ 	.short	0x00ff


	//----- nvinfo : EIATTR_MERCURY_ISA_VERSION
	.align		4
        /*0080*/ 	.byte	0x03, 0x5f
        /*0082*/ 	.short	0x0101


	//----- nvinfo : EIATTR_VRC_CTA_INIT_COUNT
	.align		4
        /*0084*/ 	.byte	0x02, 0x4a
	.zero		1
	.zero		1


	//----- nvinfo : EIATTR_EXIT_INSTR_OFFSETS
	.align		4
        /*0088*/ 	.byte	0x04, 0x1c
        /*008a*/ 	.short	(.L_2207 - .L_2206)


	//   ....[0]....
.L_2206:
        /*008c*/ 	.word	0x00004130


	//   ....[1]....
        /*0090*/ 	.word	0x00004190


	//----- nvinfo : EIATTR_MAX_THREADS
	.align		4
.L_2207:
        /*0094*/ 	.byte	0x04, 0x05
        /*0096*/ 	.short	(.L_2209 - .L_2208)
.L_2208:
        /*0098*/ 	.word	0x00000080
        /*009c*/ 	.word	0x00000001
        /*00a0*/ 	.word	0x00000001


	//----- nvinfo : EIATTR_CRS_STACK_SIZE
	.align		4
.L_2209:
        /*00a4*/ 	.byte	0x04, 0x1e
        /*00a6*/ 	.short	(.L_2211 - .L_2210)
.L_2210:
        /*00a8*/ 	.word	0x00000000


	//----- nvinfo : EIATTR_CBANK_PARAM_SIZE
	.align		4
.L_2211:
        /*00ac*/ 	.byte	0x03, 0x19
        /*00ae*/ 	.short	0x004c


	//----- nvinfo : EIATTR_PARAM_CBANK
	.align		4
        /*00b0*/ 	.byte	0x04, 0x0a
        /*00b2*/ 	.short	(.L_2213 - .L_2212)
	.align		4
.L_2212:
        /*00b4*/ 	.word	index@(.nv.constant0._ZN2at6native27unrolled_elementwise_kernelIZZNS0_73_GLOBAL__N__c8866d80_35_SparseBinaryOpIntersectionKernel_cu_b2145a98_327142_sparse_binary_op_intersection_kernel_implINS2_18CUDAKernelLauncherENS2_36CUDAValueSelectionIntersectionKernelINS2_9RhsProjOpEEElLl0EEEvRNS_6TensorERKS8_SB_RKSt6vectorIlSaIlEERKSt8optionalIS8_ESK_bbENKUlvE1_clEvEUllE_St5arrayIPcLm2EELi4E23TrivialOffsetCalculatorILi1EjESR_NS0_6memory15LoadWithoutCastENSS_16StoreWithoutCastEEEviT_T0_T2_T3_T4_T5_)
        /*00b8*/ 	.short	0x0380
        /*00ba*/ 	.short	0x004c


	//----- nvinfo : EIATTR_SW_WAR
	.align		4
.L_2213:
        /*00bc*/ 	.byte	0x04, 0x36
        /*00be*/ 	.short	(.L_2215 - .L_2214)
.L_2214:
        /*00c0*/ 	.word	0x00000008
.L_2215:


//--------------------- .nv.info._ZN2at6native29vectorized_elementwise_kernelILi2EZZNS0_73_GLOBAL__N__c8866d80_35_SparseBinaryOpIntersectionKernel_cu_b2145a98_327142_sparse_binary_op_intersection_kernel_implINS2_18CUDAKernelLauncherENS2_36CUDAValueSelectionIntersectionKernelINS2_9RhsProjOpEEElLl0EEEvRNS_6TensorERKS8_SB_RKSt6vectorIlSaIlEERKSt8optionalIS8_ESK_bbENKUlvE1_clEvEUllE_St5arrayIPcLm2EEEEviT0_T1_ --------------------------
	.section	.nv.info._ZN2at6native29vectorized_elementwise_kernelILi2EZZNS0_73_GLOBAL__N__c8866d80_35_SparseBinaryOpIntersectionKernel_cu_b2145a98_327142_sparse_binary_op_intersection_kernel_implINS2_18CUDAKernelLauncherENS2_36CUDAValueSelectionIntersectionKernelINS2_9RhsProjOpEEElLl0EEEvRNS_6TensorERKS8_SB_RKSt6vectorIlSaIlEERKSt8optionalIS8_ESK_bbENKUlvE1_clEvEUllE_St5arrayIPcLm2EEEEviT0_T1_,"",@"SHT_CUDA_INFO"
	.sectionflags	@""
	.align	4


	//----- nvinfo : EIATTR_CUDA_API_VERSION
	.align		4
        /*0000*/ 	.byte	0x04, 0x37
        /*0002*/ 	.short	(.L_2217 - .L_2216)
.L_2216:
        /*0004*/ 	.word	0x00000082


	//----- nvinfo : EIATTR_KPARAM_INFO
	.align		4
.L_2217:
        /*0008*/ 	.byte	0x04, 0x17
        /*000a*/ 	.short	(.L_2219 - .L_2218)
.L_2218:
        /*000c*/ 	.word	0x00000000
        /*0010*/ 	.short	0x0002
        /*0012*/ 	.short	0x0038
        /*0014*/ 	.byte	0x00, 0xf0, 0x41, 0x00


	//----- nvinfo : EIATTR_KPARAM_INFO
	.align		4
.L_2219:
        /*0018*/ 	.byte	0x04, 0x17
        /*001a*/ 	.short	(.L_2221 - .L_2220)
.L_2220:
        /*001c*/ 	.word	0x00000000
        /*0020*/ 	.short	0x0001
        /*0022*/ 	.short	0x0008
        /*0024*/ 	.byte	0x00, 0xf0, 0xc1, 0x00


	//----- nvinfo : EIATTR_KPARAM_INFO
	.align		4
.L_2221:
        /*0028*/ 	.byte	0x04, 0x17
        /*002a*/ 	.short	(.L_2223 - .L_2222)
.L_2222:
        /*002c*/ 	.word	0x00000000
        /*0030*/ 	.short	0x0000
        /*0032*/ 	.short	0x0000
        /*0034*/ 	.byte	0x00, 0xf0, 0x11, 0x00


	//----- nvinfo : EIATTR_SPARSE_MMA_MASK
	.align		4
.L_2223:
        /*0038*/ 	.byte	0x03, 0x50
        /*003a*/ 	.short	0x0000


	//----- nvinfo : EIATTR_MAXREG_COUNT
	.align		4
        /*003c*/ 	.byte	0x03, 0x1b
        /*003e*/ 	.short	0x00ff


	//----- nvinfo : EIATTR_MERCURY_ISA_VERSION
	.align		4
        /*0040*/ 	.byte	0x03, 0x5f
        /*0042*/ 	.short	0x0101


	//----- nvinfo : EIATTR_VRC_CTA_INIT_COUNT
	.align		4
        /*0044*/ 	.byte	0x02, 0x4a
	.zero		1
	.zero		1


	//----- nvinfo : EIATTR_EXIT_INSTR_OFFSETS
	.align		4
        /*0048*/ 	.byte	0x04, 0x1c
        /*004a*/ 	.short	(.L_2225 - .L_2224)


	//   ....[0]....
.L_2224:
        /*004c*/ 	.word	0x00008010


	//   ....[1]....
        /*0050*/ 	.word	0x00008060


	//   ....[2]....
        /*0054*/ 	.word	0x0000ed30


	//----- nvinfo : EIATTR_MAX_THREADS
	.align		4
.L_2225:
        /*0058*/ 	.byte	0x04, 0x05
        /*005a*/ 	.short	(.L_2227 - .L_2226)
.L_2226:
        /*005c*/ 	.word	0x00000080
        /*0060*/ 	.word	0x00000001
        /*0064*/ 	.word	0x00000001


	//----- nvinfo : EIATTR_CRS_STACK_SIZE
	.align		4
.L_2227:
        /*0068*/ 	.byte	0x04, 0x1e
        /*006a*/ 	.short	(.L_2229 - .L_2228)
.L_2228:
        /*006c*/ 	.word	0x00000000


	//----- nvinfo : EIATTR_CBANK_PARAM_SIZE
	.align		4
.L_2229:
        /*0070*/ 	.byte	0x03, 0x19
        /*0072*/ 	.short	0x0048


	//----- nvinfo : EIATTR_PARAM_CBANK
	.align		4
        /*0074*/ 	.byte	0x04, 0x0a
        /*0076*/ 	.short	(.L_2231 - .L_2230)
	.align		4
.L_2230:
        /*0078*/ 	.word	index@(.nv.constant0._ZN2at6native29vectorized_elementwise_kernelILi2EZZNS0_73_GLOBAL__N__c8866d80_35_SparseBinaryOpIntersectionKernel_cu_b2145a98_327142_sparse_binary_op_intersection_kernel_implINS2_18CUDAKernelLauncherENS2_36CUDAValueSelectionIntersectionKernelINS2_9RhsProjOpEEElLl0EEEvRNS_6TensorERKS8_SB_RKSt6vectorIlSaIlEERKSt8optionalIS8_ESK_bbENKUlvE1_clEvEUllE_St5arrayIPcLm2EEEEviT0_T1_)
        /*007c*/ 	.short	0x0380
        /*007e*/ 	.short	0x0048


	//----- nvinfo : EIATTR_SW_WAR
	.align		4
.L_2231:
        /*0080*/ 	.byte	0x04, 0x36
        /*0082*/ 	.short	(.L_2233 - .L_2232)
.L_2232:
        /*0084*/ 	.word	0x00000008
.L_2233:


//--------------------- .nv.info._ZN2at6native29vectorized_elementwise_kernelILi4EZZNS0_73_GLOBAL__N__c8866d80_35_SparseBinaryOpIntersectionKernel_cu_b2145a98_327142_sparse_binary_op_intersection_kernel_implINS2_18CUDAKernelLauncherENS2_36CUDAValueSelectionIntersectionKernelINS2_9RhsProjOpEEElLl0EEEvRNS_6TensorERKS8_SB_RKSt6vectorIlSaIlEERKSt8optionalIS8_ESK_bbENKUlvE1_clEvEUllE_St5arrayIPcLm2EEEEviT0_T1_ --------------------------
	.section	.nv.info._ZN2at6native29vectorized_elementwise_kernelILi4EZZNS0_73_GLOBAL__N__c8866d80_35_SparseBinaryOpIntersectionKernel_cu_b2145a98_327142_sparse_binary_op_intersection_kernel_implINS2_18CUDAKernelLauncherENS2_36CUDAValueSelectionIntersectionKernelINS2_9RhsProjOpEEElLl0EEEvRNS_6TensorERKS8_SB_RKSt6vectorIlSaIlEERKSt8optionalIS8_ESK_bbENKUlvE1_clEvEUllE_St5arrayIPcLm2EEEEviT0_T1_,"",@"SHT_CUDA_INFO"
	.sectionflags	@""
	.align	4


	//----- nvinfo : EIATTR_CUDA_API_VERSION
	.align		4
        /*0000*/ 	.byte	0x04, 0x37
        /*0002*/ 	.short	(.L_2235 - .L_2234)
.L_2234:
        /*0004*/ 	.word	0x00000082


	//----- nvinfo : EIATTR_KPARAM_INFO
	.align		4
.L_2235:
        /*0008*/ 	.byte	0x04, 0x17
        /*000a*/ 	.short	(.L_2237 - .L_2236)
.L_2236:
        /*000c*/ 	.word	0x00000000
        /*0010*/ 	.short	0x0002
        /*0012*/ 	.short	0x0038
        /*0014*/ 	.byte	0x00, 0xf0, 0x41, 0x00


	//----- nvinfo : EIATTR_KPARAM_INFO
	.align		4
.L_2237:
        /*0018*/ 	.byte	0x04, 0x17
        /*001a*/ 	.short	(.L_2239 - .L_2238)
.L_2238:
        /*001c*/ 	.word	0x00000000
        /*0020*/ 	.short	0x0001
        /*0022*/ 	.short	0x0008
        /*0024*/ 	.byte	0x00, 0xf0, 0xc1, 0x00


	//----- nvinfo : EIATTR_KPARAM_INFO
	.align		4
.L_2239:
        /*0028*/ 	.byte	0x04, 0x17
        /*002a*/ 	.short	(.L_2241 - .L_2240)
.L_2240:
        /*002c*/ 	.word	0x00000000
        /*0030*/ 	.short	0x0000
        /*0032*/ 	.short	0x0000
        /*0034*/ 	.byte	0x00, 0xf0, 0x11, 0x00


	//----- nvinfo : EIATTR_SPARSE_MMA_MASK
	.align		4
.L_2241:
        /*0038*/ 	.byte	0x03, 0x50
        /*003a*/ 	.short	0x0000


	//----- nvinfo : EIATTR_MAXREG_COUNT
	.align		4
        /*003c*/ 	.byte	0x03, 0x1b
        /*003e*/ 	.short	0x00ff


	//----- nvinfo : EIATTR_MERCURY_ISA_VERSION
	.align		4
        /*0040*/ 	.byte	0x03, 0x5f
        /*0042*/ 	.short	0x0101


	//----- nvinfo : EIATTR_VRC_CTA_INIT_COUNT
	.align		4
        /*0044*/ 	.byte	0x02, 0x4a
	.zero		1
	.zero		1


	//----- nvinfo : EIATTR_EXIT_INSTR_OFFSETS
	.align		4
        /*0048*/ 	.byte	0x04, 0x1c
        /*004a*/ 	.short	(.L_2243 - .L_2242)


	//   ....[0]....
.L_2242:
        /*004c*/ 	.word	0x00008010


	//   ....[1]....
        /*0050*/ 	.word	0x00008060


	//   ....[2]....
        /*0054*/ 	.word	0x0000edc0


	//----- nvinfo : EIATTR_MAX_THREADS
	.align		4
.L_2243:
        /*0058*/ 	.byte	0x04, 0x05
        /*005a*/ 	.short	(.L_2245 - .L_2244)
.L_2244:
        /*005c*/ 	.word	0x00000080
        /*0060*/ 	.word	0x00000001
        /*0064*/ 	.word	0x00000001


	//----- nvinfo : EIATTR_CRS_STACK_SIZE
	.align		4
.L_2245:
        /*0068*/ 	.byte	0x04, 0x1e
        /*006a*/ 	.short	(.L_2247 - .L_2246)
.L_2246:
        /*006c*/ 	.word	0x00000000


	//----- nvinfo : EIATTR_CBANK_PARAM_SIZE
	.align		4
.L_2247:
        /*0070*/ 	.byte	0x03, 0x19
        /*0072*/ 	.short	0x0048


	//----- nvinfo : EIATTR_PARAM_CBANK
	.align		4
        /*0074*/ 	.byte	0x04, 0x0a
        /*0076*/ 	.short	(.L_2249 - .L_2248)
	.align		4
.L_2248:
        /*0078*/ 	.word	index@(.nv.constant0._ZN2at6native29vectorized_elementwise_kernelILi4EZZNS0_73_GLOBAL__N__c8866d80_35_SparseBinaryOpIntersectionKernel_cu_b2145a98_327142_sparse_binary_op_intersection_kernel_implINS2_18CUDAKernelLauncherENS2_36CUDAValueSelectionIntersectionKernelINS2_9RhsProjOpEEElLl0EEEvRNS_6TensorERKS8_SB_RKSt6vectorIlSaIlEERKSt8optionalIS8_ESK_bbENKUlvE1_clEvEUllE_St5arrayIPcLm2EEEEviT0_T1_)
        /*007c*/ 	.short	0x0380
        /*007e*/ 	.short	0x0048


	//----- nvinfo : EIATTR_SW_WAR
	.align		4
.L_2249:
        /*0080*/ 	.byte	0x04, 0x36
        /*0082*/ 	.short	(.L_2251 - .L_2250)
.L_2250:
        /*0084*/ 	.word	0x00000008
.L_2251:


//--------------------- .nv.info._ZN2at6native29vectorized_elementwise_kernelILi8EZZNS0_73_GLOBAL__N__c8866d80_35_SparseBinaryOpIntersectionKernel_cu_b2145a98_327142_sparse_binary_op_intersection_kernel_implINS2_18CUDAKernelLauncherENS2_36CUDAValueSelectionIntersectionKernelINS2_9RhsProjOpEEElLl0EEEvRNS_6TensorERKS8_SB_RKSt6vectorIlSaIlEERKSt8optionalIS8_ESK_bbENKUlvE1_clEvEUllE_St5arrayIPcLm2EEEEviT0_T1_ --------------------------
	.section	.nv.info._ZN2at6native29vectorized_elementwise_kernelILi8EZZNS0_73_GLOBAL__N__c8866d80_35_SparseBinaryOpIntersectionKernel_cu_b2145a98_327142_sparse_binary_op_intersection_kernel_implINS2_18CUDAKernelLauncherENS2_36CUDAValueSelectionIntersectionKernelINS2_9RhsProjOpEEElLl0EEEvRNS_6TensorERKS8_SB_RKSt6vectorIlSaIlEERKSt8optionalIS8_ESK_bbENKUlvE1_clEvEUllE_St5arrayIPcLm2EEEEviT0_T1_,"",@"SHT_CUDA_INFO"
	.sectionflags	@""
	.align	4


	//----- nvinfo : EIATTR_CUDA_API_VERSION
	.align		4
        /*0000*/ 	.byte	0x04, 0x37
        /*0002*/ 	.short	(.L_2253 - .L_2252)
.L_2252:
        /*0004*/ 	.word	0x00000082


	//----- nvinfo : EIATTR_KPARAM_INFO
	.align		4
.L_2253:
        /*0008*/ 	.byte	0x04, 0x17
        /*000a*/ 	.short	(.L_2255 - .L_2254)
.L_2254:
        /*000c*/ 	.word	0x00000000
        /*0010*/ 	.short	0x0002
        /*0012*/ 	.short	0x0038
        /*0014*/ 	.byte	0x00, 0xf0, 0x41, 0x00


	//----- nvinfo : EIATTR_KPARAM_INFO
	.align		4
.L_2255:
        /*0018*/ 	.byte	0x04, 0x17
        /*001a*/ 	.short	(.L_2257 - .L_2256)
.L_2256:
        /*001c*/ 	.word	0x00000000
        /*0020*/ 	.short	0x0001
        /*0022*/ 	.short	0x0008
        /*0024*/ 	.byte	0x00, 0xf0, 0xc1, 0x00


	//----- nvinfo : EIATTR_KPARAM_INFO
	.align		4
.L_2257:
        /*0028*/ 	.byte	0x04, 0x17
        /*002a*/ 	.short	(.L_2259 - .L_2258)
.L_2258:
        /*002c*/ 	.word	0x00000000
        /*0030*/ 	.short	0x0000
        /*0032*/ 	.short	0x0000
        /*0034*/ 	.byte	0x00, 0xf0, 0x11, 0x00


	//----- nvinfo : EIATTR_SPARSE_MMA_MASK
	.align		4
.L_2259:
        /*0038*/ 	.byte	0x03, 0x50
        /*003a*/ 	.short	0x0000


	//----- nvinfo : EIATTR_MAXREG_COUNT
	.align		4
        /*003c*/ 	.byte	0x03, 0x1b
        /*003e*/ 	.short	0x00ff


	//----- nvinfo : EIATTR_MERCURY_ISA_VERSION
	.align		4
        /*0040*/ 	.byte	0x03, 0x5f
        /*0042*/ 	.short	0x0101


	//----- nvinfo : EIATTR_VRC_CTA_INIT_COUNT
	.align		4
        /*0044*/ 	.byte	0x02, 0x4a
	.zero		1
	.zero		1


	//----- nvinfo : EIATTR_EXIT_INSTR_OFFSETS
	.align		4
        /*0048*/ 	.byte	0x04, 0x1c
        /*004a*/ 	.short	(.L_2261 - .L_2260)


	//   ....[0]....
.L_2260:
        /*004c*/ 	.word	0x00008010


	//   ....[1]....
        /*0050*/ 	.word	0x00008060


	//   ....[2]....
        /*0054*/ 	.word	0x0000edc0


	//----- nvinfo : EIATTR_MAX_THREADS
	.align		4
.L_2261:
        /*0058*/ 	.byte	0x04, 0x05
        /*005a*/ 	.short	(.L_2263 - .L_2262)
.L_2262:
        /*005c*/ 	.word	0x00000080
        /*0060*/ 	.word	0x00000001
        /*0064*/ 	.word	0x00000001


	//----- nvinfo : EIATTR_CRS_STACK_SIZE
	.align		4
.L_2263:
        /*0068*/ 	.byte	0x04, 0x1e
        /*006a*/ 	.short	(.L_2265 - .L_2264)
.L_2264:
        /*006c*/ 	.word	0x00000000


	//----- nvinfo : EIATTR_CBANK_PARAM_SIZE
	.align		4
.L_2265:
        /*0070*/ 	.byte	0x03, 0x19
        /*0072*/ 	.short	0x0048


	//----- nvinfo : EIATTR_PARAM_CBANK
	.align		4
        /*0074*/ 	.byte	0x04, 0x0a
        /*0076*/ 	.short	(.L_2267 - .L_2266)
	.align		4
.L_2266:
        /*0078*/ 	.word	index@(.nv.constant0._ZN2at6native29vectorized_elementwise_kernelILi8EZZNS0_73_GLOBAL__N__c8866d80_35_SparseBinaryOpIntersectionKernel_cu_b2145a98_327142_sparse_binary_op_intersection_kernel_implINS2_18CUDAKernelLauncherENS2_36CUDAValueSelectionIntersectionKernelINS2_9RhsProjOpEEElLl0EEEvRNS_6TensorERKS8_SB_RKSt6vectorIlSaIlEERKSt8optionalIS8_ESK_bbENKUlvE1_clEvEUllE_St5arrayIPcLm2EEEEviT0_T1_)
        /*007c*/ 	.short	0x0380
        /*007e*/ 	.short	0x0048


	//----- nvinfo : EIATTR_SW_WAR
	.align		4
.L_2267:
        /*0080*/ 	.byte	0x04, 0x36
        /*0082*/ 	.short	(.L_2269 - .L_2268)
.L_2268:
        /*0084*/ 	.word	0x00000008
.L_2269:


//--------------------- .nv.info._ZN2at6native18elementwise_kernelILi128ELi4EZNS0_15gpu_kernel_implIZZNS0_73_GLOBAL__N__c8866d80_35_SparseBinaryOpIntersectionKernel_cu_b2145a98_327142_sparse_binary_op_intersection_kernel_implINS3_18CUDAKernelLauncherENS3_36CUDAValueSelectionIntersectionKernelINS3_9RhsProjOpEEElLl8EEEvRNS_6TensorERKS9_SC_RKSt6vectorIlSaIlEERKSt8optionalIS9_ESL_bbENKUlvE3_clEvEUllE_EEvRNS_18TensorIteratorBaseERKT_EUliE_EEviT1_ --------------------------
	.section	.nv.info._ZN2at6native18elementwise_kernelILi128ELi4EZNS0_15gpu_kernel_implIZZNS0_73_GLOBAL__N__c8866d80_35_SparseBinaryOpIntersectionKernel_cu_b2145a98_327142_sparse_binary_op_intersection_kernel_implINS3_18CUDAKernelLauncherENS3_36CUDAValueSelectionIntersectionKernelINS3_9RhsProjOpEEElLl8EEEvRNS_6TensorERKS9_SC_RKSt6vectorIlSaIlEERKSt8optionalIS9_ESL_bbENKUlvE3_clEvEUllE_EEvRNS_18TensorIteratorBaseERKT_EUliE_EEviT1_,"",@"SHT_CUDA_INFO"
	.sectionflags	@""
	.align	4


	//----- nvinfo : EIATTR_CUDA_API_VERSION
	.align		4
        /*0000*/ 	.byte	0x04, 0x37
        /*0002*/ 	.short	(.L_2271 - .L_2270)
.L_2270:
        /*0004*/ 	.word	0x00000082


	//----- nvinfo : EIATTR_KPARAM_INFO
	.align		4
.L_2271:
        /*0008*/ 	.byte	0x04, 0x17
        /*000a*/ 	.short	(.L_2273 - .L_2272)
.L_2272:
        /*000c*/ 	.word	0x00000000
        /*0010*/ 	.short	0x0001
        /*0012*/ 	.short	0x0008
        /*0014*/ 	.byte	0x00, 0xf0, 0xa1, 0x0a


	//----- nvinfo : EIATTR_KPARAM_INFO
	.align		4
.L_2273:
        /*0018*/ 	.byte	0x04, 0x17
        /*001a*/ 	.short	(.L_2275 - .L_2274)
.L_2274:
        /*001c*/ 	.word	0x00000000
        /*0020*/ 	.short	0x0000
        /*0022*/ 	.short	0x0000
        /*0024*/ 	.byte	0x00, 0xf0, 0x11, 0x00


	//----- nvinfo : EIATTR_SPARSE_MMA_MASK
	.align		4
.L_2275:
        /*0028*/ 	.byte	0x03, 0x50
        /*002a*/ 	.short	0x0000


	//----- nvinfo : EIATTR_MAXREG_COUNT
	.align		4
        /*002c*/ 	.byte	0x03, 0x1b
        /*002e*/ 	.short	0x0080


	//----- nvinfo : EIATTR_EXTERNS
	.align		4
        /*0030*/ 	.byte	0x04, 0x0f
        /*0032*/ 	.short	(.L_2277 - .L_2276)


	//   ....[0]....
	.align		4
.L_2276:
        /*0034*/ 	.word	index@(__assertfail)


	//----- nvinfo : EIATTR_MERCURY_ISA_VERSION
	.align		4
.L_2277:
        /*0038*/ 	.byte	0x03, 0x5f
        /*003a*/ 	.short	0x0101


	//----- nvinfo : EIATTR_VRC_CTA_INIT_COUNT
	.align		4
        /*003c*/ 	.byte	0x02, 0x4a
	.zero		1
	.zero		1


	//----- nvinfo : EIATTR_SYSCALL_OFFSETS
	.align		4
        /*0040*/ 	.byte	0x04, 0x46
        /*0042*/ 	.short	(.L_2279 - .L_2278)


	//   ....[0]....
.L_2278:
        /*0044*/ 	.word	0x00002220


	//   ....[1]....
        /*0048*/ 	.word	0x00003d90


	//   ....[2]....
        /*004c*/ 	.word	0x00005f40


	//   ....[3]....
        /*0050*/ 	.word	0x00007a30


	//   ....[4]....
        /*0054*/ 	.word	0x00009bc0


	//   ....[5]....
        /*0058*/ 	.word	0x0000b6b0


	//   ....[6]....
        /*005c*/ 	.word	0x0000d850


	//   ....[7]....
        /*0060*/ 	.word	0x0000f2d0


	//----- nvinfo : EIATTR_EXIT_INSTR_OFFSETS
	.align		4
.L_2279:
        /*0064*/ 	.byte	0x04, 0x1c
        /*0066*/ 	.short	(.L_2281 - .L_2280)


	//   ....[0]....
.L_2280:
        /*0068*/ 	.word	0x0000b740


	//   ....[1]....
        /*006c*/ 	.word	0x0000ecc0


	//   ....[2]....
        /*0070*/ 	.word	0x0000ece0


	//   ....[3]....
        /*0074*/ 	.word	0x0000ed60


	//   ....[4]....
        /*0078*/ 	.word	0x0000ed80


	//   ....[5]....
        /*007c*/ 	.word	0x0000eda0


	//   ....[6]....
        /*0080*/ 	.word	0x0000ee20


	//   ....[7]....
        /*0084*/ 	.word	0x0000ee40


	//   ....[8]....
        /*0088*/ 	.word	0x0000eec0


	//   ....[9]....
        /*008c*/ 	.word	0x0000eee0


	//   ....[10]....
        /*0090*/ 	.word	0x0000ef00


	//   ....[11]....
        /*0094*/ 	.word	0x0000efa0


	//   ....[12]....
        /*0098*/ 	.word	0x0000efc0


	//   ....[13]....
        /*009c*/ 	.word	0x0000f040


	//   ....[14]....
        /*00a0*/ 	.word	0x0000f060


	//   ....[15]....
        /*00a4*/ 	.word	0x0000f080


	//   ....[16]....
        /*00a8*/ 	.word	0x0000f120


	//   ....[17]....
        /*00ac*/ 	.word	0x0000f140


	//   ....[18]....
        /*00b0*/ 	.word	0x0000f160


	//   ....[19]....
        /*00b4*/ 	.word	0x0000f1d0


	//   ....[20]....
        /*00b8*/ 	.word	0x0000f2e0


	//   ....[21]....
        /*00bc*/ 	.word	0x0000f300


	//   ....[22]....
        /*00c0*/ 	.word	0x0000f320


	//----- nvinfo : EIATTR_MAX_THREADS
	.align		4
.L_2281:
        /*00c4*/ 	.byte	0x04, 0x05
        /*00c6*/ 	.short	(.L_2283 - .L_2282)
.L_2282:
        /*00c8*/ 	.word	0x00000080
        /*00cc*/ 	.word	0x00000001
        /*00d0*/ 	.word	0x00000001


	//----- nvinfo : EIATTR_CRS_STACK_SIZE
	.align		4
.L_2283:
        /*00d4*/ 	.byte	0x04, 0x1e
        /*00d6*/ 	.short	(.L_2285 - .L_2284)
.L_2284:
        /*00d8*/ 	.word	0x00000000


	//----- nvinfo : EIATTR_CBANK_PARAM_SIZE
	.align		4
.L_2285:
        /*00dc*/ 	.byte	0x03, 0x19
        /*00de*/ 	.short	0x02b0


	//----- nvinfo : EIATTR_PARAM_CBANK
	.align		4
        /*00e0*/ 	.byte	0x04, 0x0a
        /*00e2*/ 	.short	(.L_2287 - .L_2286)
	.align		4
.L_2286:
        /*00e4*/ 	.word	index@(.nv.constant0._ZN2at6native18elementwise_kernelILi128ELi4EZNS0_15gpu_kernel_implIZZNS0_73_GLOBAL__N__c8866d80_35_SparseBinaryOpIntersectionKernel_cu_b2145a98_327142_sparse_binary_op_intersection_kernel_implINS3_18CUDAKernelLauncherENS3_36CUDAValueSelectionIntersectionKernelINS3_9RhsProjOpEEElLl8EEEvRNS_6TensorERKS9_SC_RKSt6vectorIlSaIlEERKSt8optionalIS9_ESL_bbENKUlvE3_clEvEUllE_EEvRNS_18TensorIteratorBaseERKT_EUliE_EEviT1_)
        /*00e8*/ 	.short	0x0380
        /*00ea*/ 	.short	0x02b0


	//----- nvinfo : EIATTR_SW_WAR
	.align		4
.L_2287:
        /*00ec*/ 	.byte	0x04, 0x36
        /*00ee*/ 	.short	(.L_2289 - .L_2288)
.L_2288:
        /*00f0*/ 	.word	0x00000008
.L_2289:


//--------------------- .nv.info._ZN2at6native27unrolled_elementwise_kernelIZZNS0_73_GLOBAL__N__c8866d80_35_SparseBinaryOpIntersectionKernel_cu_b2145a98_327142_sparse_binary_op_intersection_kernel_implINS2_18CUDAKernelLauncherENS2_36CUDAValueSelectionIntersectionKernelINS2_9RhsProjOpEEElLl8EEEvRNS_6TensorERKS8_SB_RKSt6vectorIlSaIlEERKSt8optionalIS8_ESK_bbENKUlvE3_clEvEUllE_St5arrayIPcLm2EELi4E23TrivialOffsetCalculatorILi1EjESR_NS0_6memory12LoadWithCastILi1EEENSS_13StoreWithCastILi1EEEEEviT_T0_T2_T3_T4_T5_ --------------------------
	.section	.nv.info._ZN2at6native27unrolled_elementwise_kernelIZZNS0_73_GLOBAL__N__c8866d80_35_SparseBinaryOpIntersectionKernel_cu_b2145a98_327142_sparse_binary_op_intersection_kernel_implINS2_18CUDAKernelLauncherENS2_36CUDAValueSelectionIntersectionKernelINS2_9RhsProjOpEEElLl8EEEvRNS_6TensorERKS8_SB_RKSt6vectorIlSaIlEERKSt8optionalIS8_ESK_bbENKUlvE3_clEvEUllE_St5arrayIPcLm2EELi4E23TrivialOffsetCalculatorILi1EjESR_NS0_6memory12LoadWithCastILi1EEENSS_13StoreWithCastILi1EEEEEviT_T0_T2_T3_T4_T5_,"",@"SHT_CUDA_INFO"
	.sectionflags	@""
	.align	4


	//----- nvinfo : EIATTR_CUDA_API_VERSION
	.align		4
        /*0000*/ 	.byte	0x04, 0x37
        /*0002*/ 	.short	(.L_2291 - .L_2290)
.L_2290:
        /*0004*/ 	.word	0x00000082


	//----- nvinfo : EIATTR_KPARAM_INFO
	.align		4
.L_2291:
        /*0008*/ 	.byte	0x04, 0x17
        /*000a*/ 	.short	(.L_2293 - .L_2292)
.L_2292:
        /*000c*/ 	.word	0x00000000
        /*0010*/ 	.short	0x0006
        /*0012*/ 	.short	0x00b4
        /*0014*/ 	.byte	0x00, 0xf0, 0x21, 0x00


	//----- nvinfo : EIATTR_KPARAM_INFO
	.align		4
.L_2293:
        /*0018*/ 	.byte	0x04, 0x17
        /*001a*/ 	.short	(.L_2295 - .L_2294)
.L_2294:
        /*001c*/ 	.word	0x00000000
        /*0020*/ 	.short	0x0005
        /*0022*/ 	.short	0x00ac
        /*0024*/ 	.byte	0x00, 0xf0, 0x21, 0x00


	//----- nvinfo : EIATTR_KPARAM_INFO
	.align		4
.L_2295:
        /*0028*/ 	.byte	0x04, 0x17
        /*002a*/ 	.short	(.L_2297 - .L_2296)
.L_2296:
        /*002c*/ 	.word	0x00000000
        /*0030*/ 	.short	0x0004
        /*0032*/ 	.short	0x00a9
        /*0034*/ 	.byte	0x00, 0xf0, 0x05, 0x00


	//----- nvinfo : EIATTR_KPARAM_INFO
	.align		4
.L_2297:
        /*0038*/ 	.byte	0x04, 0x17
        /*003a*/ 	.short	(.L_2299 - .L_2298)
.L_2298:
        /*003c*/ 	.word	0x00000000
        /*0040*/ 	.short	0x0003
        /*0042*/ 	.short	0x00a8
        /*0044*/ 	.byte	0x00, 0xf0, 0x05, 0x00


	//----- nvinfo : EIATTR_KPARAM_INFO
	.align		4
.L_2299:
        /*0048*/ 	.byte	0x04, 0x17
        /*004a*/ 	.short	(.L_2301 - .L_2300)
.L_2300:
        /*004c*/ 	.word	0x00000000
        /*0050*/ 	.short	0x0002
        /*0052*/ 	.short	0x0098
        /*0054*/ 	.byte	0x00, 0xf0, 0x41, 0x00


	//----- nvinfo : EIATTR_KPARAM_INFO
	.align		4
.L_2301:
        /*0058*/ 	.byte	0x04, 0x17
        /*005a*/ 	.short	(.L_2303 - .L_2302)
.L_2302:
        /*005c*/ 	.word	0x00000000
        /*0060*/ 	.short	0x0001
        /*0062*/ 	.short	0x0008
        /*0064*/ 	.byte	0x00, 0xf0, 0x41, 0x02


	//----- nvinfo : EIATTR_KPARAM_INFO
	.align		4
.L_2303:
        /*0068*/ 	.byte	0x04, 0x17
        /*006a*/ 	.short	(.L_2305 - .L_2304)
.L_2304:
        /*006c*/ 	.word	0x00000000
        /*0070*/ 	.short	0x0000
        /*0072*/ 	.short	0x0000
        /*0074*/ 	.byte	0x00, 0xf0, 0x11, 0x00


	//----- nvinfo : EIATTR_SPARSE_MMA_MASK
	.align		4
.L_2305:
        /*0078*/ 	.byte	0x03, 0x50
        /*007a*/ 	.short	0x0000


	//----- nvinfo : EIATTR_MAXREG_COUNT
	.align		4
        /*007c*/ 	.byte	0x03, 0x1b
        /*007e*/ 	.short	0x00ff


	//----- nvinfo : EIATTR_EXTERNS
	.align		4
        /*0080*/ 	.byte	0x04, 0x0f
        /*0082*/ 	.short	(.L_2307 - .L_2306)


	//   ....[0]....
	.align		4
.L_2306:
        /*0084*/ 	.word	index@(__assertfail)


	//----- nvinfo : EIATTR_MERCURY_ISA_VERSION
	.align		4
.L_2307:
        /*0088*/ 	.byte	0x03, 0x5f
        /*008a*/ 	.short	0x0101


	//----- nvinfo : EIATTR_VRC_CTA_INIT_COUNT
	.align		4
        /*008c*/ 	.byte	0x02, 0x4a
	.zero		1
	.zero		1


	//----- nvinfo : EIATTR_SYSCALL_OFFSETS
	.align		4
        /*0090*/ 	.byte	0x04, 0x46
        /*0092*/ 	.short	(.L_2309 - .L_2308)


	//   ....[0]....
.L_2308:
        /*0094*/ 	.word	0x000010f0


	//   ....[1]....
        /*0098*/ 	.word	0x00002090


	//   ....[2]....
        /*009c*/ 	.word	0x00002f80


	//   ....[3]....
        /*00a0*/ 	.word	0x00003e70


	//   ....[4]....
        /*00a4*/ 	.word	0x00009870


	//   ....[5]....
        /*00a8*/ 	.word	0x0000a0a0


	//   ....[6]....
        /*00ac*/ 	.word	0x0000a890


	//   ....[7]....
        /*00b0*/ 	.word	0x0000b060


	//----- nvinfo : EIATTR_EXIT_INSTR_OFFSETS
	.align		4
.L_2309:
        /*00b4*/ 	.byte	0x04, 0x1c
        /*00b6*/ 	.short	(.L_2311 - .L_2310)


	//   ....[0]....
.L_2310:
        /*00b8*/ 	.word	0x0000a910


	//   ....[1]....
        /*00bc*/ 	.word	0x0000aa50


	//   ....[2]....
        /*00c0*/ 	.word	0x0000aa70


	//   ....[3]....
        /*00c4*/ 	.word	0x0000aaf0


	//   ....[4]....
        /*00c8*/ 	.word	0x0000ab10


	//   ....[5]....
        /*00cc*/ 	.word	0x0000ab30


	//   ....[6]....
        /*00d0*/ 	.word	0x0000abb0


	//   ....[7]....
        /*00d4*/ 	.word	0x0000abd0


	//   ....[8]....
        /*00d8*/ 	.word	0x0000ac50


	//   ....[9]....
        /*00dc*/ 	.word	0x0000ac70


	//   ....[10]....
        /*00e0*/ 	.word	0x0000ac90


	//   ....[11]....
        /*00e4*/ 	.word	0x0000ad30


	//   ....[12]....
        /*00e8*/ 	.word	0x0000ad50


	//   ....[13]....
        /*00ec*/ 	.word	0x0000add0


	//   ....[14]....
        /*00f0*/ 	.word	0x0000adf0


	//   ....[15]....
        /*00f4*/ 	.word	0x0000ae10


	//   ....[16]....
        /*00f8*/ 	.word	0x0000aeb0


	//   ....[17]....
        /*00fc*/ 	.word	0x0000aed0


	//   ....[18]....
        /*0100*/ 	.word	0x0000aef0


	//   ....[19]....
        /*0104*/ 	.word	0x0000af60


	//   ....[20]....
        /*0108*/ 	.word	0x0000b070


	//   ....[21]....
        /*010c*/ 	.word	0x0000b090


	//   ....[22]....
        /*0110*/ 	.word	0x0000b0b0


	//----- nvinfo : EIATTR_MAX_THREADS
	.align		4
.L_2311:
        /*0114*/ 	.byte	0x04, 0x05
        /*0116*/ 	.short	(.L_2313 - .L_2312)
.L_2312:
        /*0118*/ 	.word	0x00000080
        /*011c*/ 	.word	0x00000001
        /*0120*/ 	.word	0x00000001


	//----- nvinfo : EIATTR_CRS_STACK_SIZE
	.align		4
.L_2313:
        /*0124*/ 	.byte	0x04, 0x1e
        /*0126*/ 	.short	(.L_2315 - .L_2314)
.L_2314:
        /*0128*/ 	.word	0x00000000


	//----- nvinfo : EIATTR_CBANK_PARAM_SIZE
	.align		4
.L_2315:
        /*012c*/ 	.byte	0x03, 0x19
        /*012e*/ 	.short	0x00bc


	//----- nvinfo : EIATTR_PARAM_CBANK
	.align		4
        /*0130*/ 	.byte	0x04, 0x0a
        /*0132*/ 	.short	(.L_2317 - .L_2316)
	.align		4
.L_2316:
        /*0134*/ 	.word	index@(.nv.constant0._ZN2at6native27unrolled_elementwise_kernelIZZNS0_73_GLOBAL__N__c8866d80_35_SparseBinaryOpIntersectionKernel_cu_b2145a98_327142_sparse_binary_op_intersection_kernel_implINS2_18CUDAKernelLauncherENS2_36CUDAValueSelectionIntersectionKernelINS2_9RhsProjOpEEElLl8EEEvRNS_6TensorERKS8_SB_RKSt6vectorIlSaIlEERKSt8optionalIS8_ESK_bbENKUlvE3_clEvEUllE_St5arrayIPcLm2EELi4E23TrivialOffsetCalculatorILi1EjESR_NS0_6memory12LoadWithCastILi1EEENSS_13StoreWithCastILi1EEEEEviT_T0_T2_T3_T4_T5_)
        /*0138*/ 	.short	0x0380
        /*013a*/ 	.short	0x00bc


	//----- nvinfo : EIATTR_SW_WAR
	.align		4
.L_2317:
        /*013c*/ 	.byte	0x04, 0x36
        /*013e*/ 	.short	(.L_2319 - .L_2318)
.L_2318:
        /*0140*/ 	.word	0x00000008
.L_2319:


//--------------------- .nv.info._ZN2at6native18elementwise_kernelILi128ELi2EZNS0_22gpu_kernel_impl_nocastIZZNS0_73_GLOBAL__N__c8866d80_35_SparseBinaryOpIntersectionKernel_cu_b2145a98_327142_sparse_binary_op_intersection_kernel_implINS3_18CUDAKernelLauncherENS3_36CUDAValueSelectionIntersectionKernelINS3_9RhsProjOpEEElLl8EEEvRNS_6TensorERKS9_SC_RKSt6vectorIlSaIlEERKSt8optionalIS9_ESL_bbENKUlvE3_clEvEUllE_EEvRNS_18TensorIteratorBaseERKT_EUliE_EEviT1_ --------------------------
	.section	.nv.info._ZN2at6native18elementwise_kernelILi128ELi2EZNS0_22gpu_kernel_impl_nocastIZZNS0_73_GLOBAL__N__c8866d80_35_SparseBinaryOpIntersectionKernel_cu_b2145a98_327142_sparse_binary_op_intersection_kernel_implINS3_18CUDAKernelLauncherENS3_36CUDAValueSelectionIntersectionKernelINS3_9RhsProjOpEEElLl8EEEvRNS_6TensorERKS9_SC_RKSt6vectorIlSaIlEERKSt8optionalIS9_ESL_bbENKUlvE3_clEvEUllE_EEvRNS_18TensorIteratorBaseERKT_EUliE_EEviT1_,"",@"SHT_CUDA_INFO"
	.sectionflags	@""
	.align	4


	//----- nvinfo : EIATTR_CUDA_API_VERSION
	.align		4
        /*0000*/ 	.byte	0x04, 0x37
        /*0002*/ 	.short	(.L_2321 - .L_2320)
.L_2320:
        /*0004*/ 	.word	0x00000082


	//----- nvinfo : EIATTR_KPARAM_INFO
	.align		4
.L_2321:
        /*0008*/ 	.byte	0x04, 0x17
        /*000a*/ 	.short	(.L_2323 - .L_2322)
.L_2322:
        /*000c*/ 	.word	0x00000000
        /*0010*/ 	.short	0x0001
        /*0012*/ 	.short	0x0008
        /*0014*/ 	.byte	0x00, 0xf0, 0x81, 0x0a


	//----- nvinfo : EIATTR_KPARAM_INFO
	.align		4
.L_2323:
        /*0018*/ 	.byte	0x04, 0x17
        /*001a*/ 	.short	(.L_2325 - .L_2324)
.L_2324:
        /*001c*/ 	.word	0x00000000
        /*0020*/ 	.short	0x0000
        /*0022*/ 	.short	0x0000
        /*0024*/ 	.byte	0x00, 0xf0, 0x11, 0x00


	//----- nvinfo : EIATTR_SPARSE_MMA_MASK
	.align		4
.L_2325:
        /*0028*/ 	.byte	0x03, 0x50
        /*002a*/ 	.short	0x0000


	//----- nvinfo : EIATTR_MAXREG_COUNT
	.align		4
        /*002c*/ 	.byte	0x03, 0x1b
        /*002e*/ 	.short	0x0080


	//----- nvinfo : EIATTR_MERCURY_ISA_VERSION
	.align		4
        /*0030*/ 	.byte	0x03, 0x5f
        /*0032*/ 	.short	0x0101


	//----- nvinfo : EIATTR_VRC_CTA_INIT_COUNT
	.align		4
        /*0034*/ 	.byte	0x02, 0x4a
	.zero		1
	.zero		1


	//----- nvinfo : EIATTR_EXIT_INSTR_OFFSETS
	.align		4
        /*0038*/ 	.byte	0x04, 0x1c
        /*003a*/ 	.short	(.L_2327 - .L_2326)


	//   ....[0]....
.L_2326:
        /*003c*/ 	.word	0x000014f0


	//   ....[1]....
        /*0040*/ 	.word	0x00002770


	//   ....[2]....
        /*0044*/ 	.word	0x00002dd0


	//   ....[3]....
        /*0048*/ 	.word	0x00003340


	//   ....[4]....
        /*004c*/ 	.word	0x000034a0


	//   ....[5]....
        /*0050*/ 	.word	0x00003590


	//   ....[6]....
        /*0054*/ 	.word	0x00005cd0


	//   ....[7]....
        /*0058*/ 	.word	0x000082f0


	//   ....[8]....
        /*005c*/ 	.word	0x00009c90


	//   ....[9]....
        /*0060*/ 	.word	0x0000b510


	//   ....[10]....
        /*0064*/ 	.word	0x0000c950


	//   ....[11]....
        /*0068*/ 	.word	0x0000dd00


	//----- nvinfo : EIATTR_MAX_THREADS
	.align		4
.L_2327:
        /*006c*/ 	.byte	0x04, 0x05
        /*006e*/ 	.short	(.L_2329 - .L_2328)
.L_2328:
        /*0070*/ 	.word	0x00000080
        /*0074*/ 	.word	0x00000001
        /*0078*/ 	.word	0x00000001


	//----- nvinfo : EIATTR_CRS_STACK_SIZE
	.align		4
.L_2329:
        /*007c*/ 	.byte	0x04, 0x1e
        /*007e*/ 	.short	(.L_2331 - .L_2330)
.L_2330:
        /*0080*/ 	.word	0x00000000


	//----- nvinfo : EIATTR_CBANK_PARAM_SIZE
	.align		4
.L_2331:
        /*0084*/ 	.byte	0x03, 0x19
        /*0086*/ 	.short	0x02a8


	//----- nvinfo : EIATTR_PARAM_CBANK
	.align		4
        /*0088*/ 	.byte	0x04, 0x0a
        /*008a*/ 	.short	(.L_2333 - .L_2332)
	.align		4
.L_2332:
        /*008c*/ 	.word	index@(.nv.constant0._ZN2at6native18elementwise_kernelILi128ELi2EZNS0_22gpu_kernel_impl_nocastIZZNS0_73_GLOBAL__N__c8866d80_35_SparseBinaryOpIntersectionKernel_cu_b2145a98_327142_sparse_binary_op_intersection_kernel_implINS3_18CUDAKernelLauncherENS3_36CUDAValueSelectionIntersectionKernelINS3_9RhsProjOpEEElLl8EEEvRNS_6TensorERKS9_SC_RKSt6vectorIlSaIlEERKSt8optionalIS9_ESL_bbENKUlvE3_clEvEUllE_EEvRNS_18TensorIteratorBaseERKT_EUliE_EEviT1_)
        /*0090*/ 	.short	0x0380
        /*0092*/ 	.short	0x02a8


	//----- nvinfo : EIATTR_SW_WAR
	.align		4
.L_2333:
        /*0094*/ 	.byte	0x04, 0x36
        /*0096*/ 	.short	(.L_2335 - .L_2334)
.L_2334:
        /*0098*/ 	.word	0x00000008
.L_2335:


//--------------------- .nv.info._ZN2at6native27unrolled_elementwise_kernelIZZNS0_73_GLOBAL__N__c8866d80_35_SparseBinaryOpIntersectionKernel_cu_b2145a98_327142_sparse_binary_op_intersection_kernel_implINS2_18CUDAKernelLauncherENS2_36CUDAValueSelectionIntersectionKernelINS2_9RhsProjOpEEElLl8EEEvRNS_6TensorERKS8_SB_RKSt6vectorIlSaIlEERKSt8optionalIS8_ESK_bbENKUlvE3_clEvEUllE_St5arrayIPcLm2EELi4E23TrivialOffsetCalculatorILi1EjESR_NS0_6memory15LoadWithoutCastENSS_16StoreWithoutCastEEEviT_T0_T2_T3_T4_T5_ --------------------------
	.section	.nv.info._ZN2at6native27unrolled_elementwise_kernelIZZNS0_73_GLOBAL__N__c8866d80_35_SparseBinaryOpIntersectionKernel_cu_b2145a98_327142_sparse_binary_op_intersection_kernel_implINS2_18CUDAKernelLauncherENS2_36CUDAValueSelectionIntersectionKernelINS2_9RhsProjOpEEElLl8EEEvRNS_6TensorERKS8_SB_RKSt6vectorIlSaIlEERKSt8optionalIS8_ESK_bbENKUlvE3_clEvEUllE_St5arrayIPcLm2EELi4E23TrivialOffsetCalculatorILi1EjESR_NS0_6memory15LoadWithoutCastENSS_16StoreWithoutCastEEEviT_T0_T2_T3_T4_T5_,"",@"SHT_CUDA_INFO"
	.sectionflags	@""
	.align	4


	//----- nvinfo : EIATTR_CUDA_API_VERSION
	.align		4
        /*0000*/ 	.byte	0x04, 0x37
        /*0002*/ 	.short	(.L_2337 - .L_2336)
.L_2336:
        /*0004*/ 	.word	0x00000082


	//----- nvinfo : EIATTR_KPARAM_INFO
	.align		4
.L_2337:
        /*0008*/ 	.byte	0x04, 0x17
        /*000a*/ 	.short	(.L_2339 - .L_2338)
.L_2338:
        /*000c*/ 	.word	0x00000000
        /*0010*/ 	.short	0x0006
        /*0012*/ 	.short	0x00ab
        /*0014*/ 	.byte	0x00, 0xf0, 0x05, 0x00


	//----- nvinfo : EIATTR_KPARAM_INFO
	.align		4
.L_2339:
        /*0018*/ 	.byte	0x04, 0x17
        /*001a*/ 	.short	(.L_2341 - .L_2340)
.L_2340:
        /*001c*/ 	.word	0x00000000
        /*0020*/ 	.short	0x0005
        /*0022*/ 	.short	0x00aa
        /*0024*/ 	.byte	0x00, 0xf0, 0x05, 0x00


	//----- nvinfo : EIATTR_KPARAM_INFO
	.align		4
.L_2341:
        /*0028*/ 	.byte	0x04, 0x17
        /*002a*/ 	.short	(.L_2343 - .L_2342)
.L_2342:
        /*002c*/ 	.word	0x00000000
        /*0030*/ 	.short	0x0004
        /*0032*/ 	.short	0x00a9
        /*0034*/ 	.byte	0x00, 0xf0, 0x05, 0x00


	//----- nvinfo : EIATTR_KPARAM_INFO
	.align		4
.L_2343:
        /*0038*/ 	.byte	0x04, 0x17
        /*003a*/ 	.short	(.L_2345 - .L_2344)
.L_2344:
        /*003c*/ 	.word	0x00000000
        /*0040*/ 	.short	0x0003
        /*0042*/ 	.short	0x00a8
        /*0044*/ 	.byte	0x00, 0xf0, 0x05, 0x00


	//----- nvinfo : EIATTR_KPARAM_INFO
	.align		4
.L_2345:
        /*0048*/ 	.byte	0x04, 0x17
        /*004a*/ 	.short	(.L_2347 - .L_2346)
.L_2346:
        /*004c*/ 	.word	0x00000000
        /*0050*/ 	.short	0x0002
        /*0052*/ 	.short	0x0098
        /*0054*/ 	.byte	0x00, 0xf0, 0x41, 0x00


	//----- nvinfo : EIATTR_KPARAM_INFO
	.align		4
.L_2347:
        /*0058*/ 	.byte	0x04, 0x17
        /*005a*/ 	.short	(.L_2349 - .L_2348)
.L_2348:
        /*005c*/ 	.word	0x00000000
        /*0060*/ 	.short	0x0001
        /*0062*/ 	.short	0x0008
        /*0064*/ 	.byte	0x00, 0xf0, 0x41, 0x02


	//----- nvinfo : EIATTR_KPARAM_INFO
	.align		4
.L_2349:
        /*0068*/ 	.byte	0x04, 0x17
        /*006a*/ 	.short	(.L_2351 - .L_2350)
.L_2350:
        /*006c*/ 	.word	0x00000000
        /*0070*/ 	.short	0x0000
        /*0072*/ 	.short	0x0000
        /*0074*/ 	.byte	0x00, 0xf0, 0x11, 0x00


	//----- nvinfo : EIATTR_SPARSE_MMA_MASK
	.align		4
.L_2351:
        /*0078*/ 	.byte	0x03, 0x50
        /*007a*/ 	.short	0x0000


	//----- nvinfo : EIATTR_MAXREG_COUNT
	.align		4
        /*007c*/ 	.byte	0x03, 0x1b
        /*007e*/ 	.short	0x00ff


	//----- nvinfo : EIATTR_MERCURY_ISA_VERSION
	.align		4
        /*0080*/ 	.byte	0x03, 0x5f
        /*0082*/ 	.short	0x0101


	//----- nvinfo : EIATTR_VRC_CTA_INIT_COUNT
	.align		4
        /*0084*/ 	.byte	0x02, 0x4a
	.zero		1
	.zero		1


	//----- nvinfo : EIATTR_EXIT_INSTR_OFFSETS
	.align		4
        /*0088*/ 	.byte	0x04, 0x1c
        /*008a*/ 	.short	(.L_2353 - .L_2352)


	//   ....[0]....
.L_2352:
        /*008c*/ 	.word	0x000059c0


	//   ....[1]....
        /*0090*/ 	.word	0x00005a20


	//----- nvinfo : EIATTR_MAX_THREADS
	.align		4
.L_2353:
        /*0094*/ 	.byte	0x04, 0x05
        /*0096*/ 	.short	(.L_2355 - .L_2354)
.L_2354:
        /*0098*/ 	.word	0x00000080
        /*009c*/ 	.word	0x00000001
        /*00a0*/ 	.word	0x00000001


	//----- nvinfo : EIATTR_CRS_STACK_SIZE
	.align		4
.L_2355:
        /*00a4*/ 	.byte	0x04, 0x1e
        /*00a6*/ 	.short	(.L_2357 - .L_2356)
.L_2356:
        /*00a8*/ 	.word	0x00000000


	//----- nvinfo : EIATTR_CBANK_PARAM_SIZE
	.align		4
.L_2357:
        /*00ac*/ 	.byte	0x03, 0x19
        /*00ae*/ 	.short	0x00ac


	//----- nvinfo : EIATTR_PARAM_CBANK
	.align		4
        /*00b0*/ 	.byte	0x04, 0x0a
        /*00b2*/ 	.short	(.L_2359 - .L_2358)
	.align		4
.L_2358:
        /*00b4*/ 	.word	index@(.nv.constant0._ZN2at6native27unrolled_elementwise_kernelIZZNS0_73_GLOBAL__N__c8866d80_35_SparseBinaryOpIntersectionKernel_cu_b2145a98_327142_sparse_binary_op_intersection_kernel_implINS2_18CUDAKernelLauncherENS2_36CUDAValueSelectionIntersectionKernelINS2_9RhsProjOpEEElLl8EEEvRNS_6TensorERKS8_SB_RKSt6vectorIlSaIlEERKSt8optionalIS8_ESK_bbENKUlvE3_clEvEUllE_St5arrayIPcLm2EELi4E23TrivialOffsetCalculatorILi1EjESR_NS0_6memory15LoadWithoutCastENSS_16StoreWithoutCastEEEviT_T0_T2_T3_T4_T5_)
        /*00b8*/ 	.short	0x0380
        /*00ba*/ 	.short	0x00ac


	//----- nvinfo : EIATTR_SW_WAR
	.align		4
.L_2359:
        /*00bc*/ 	.byte	0x04, 0x36
        /*00be*/ 	.short	(.L_2361 - .L_2360)
.L_2360:
        /*00c0*/ 	.word	0x00000008
.L_2361:


//--------------------- .nv.info._ZN2at6native29vectorized_elementwise_kernelILi2EZZNS0_73_GLOBAL__N__c8866d80_35_SparseBinaryOpIntersectionKernel_cu_b2145a98_327142_sparse_binary_op_intersection_kernel_implINS2_18CUDAKernelLauncherENS2_36CUDAValueSelectionIntersectionKernelINS2_9RhsProjOpEEElLl8EEEvRNS_6TensorERKS8_SB_RKSt6vectorIlSaIlEERKSt8optionalIS8_ESK_bbENKUlvE3_clEvEUllE_St5arrayIPcLm2EEEEviT0_T1_ --------------------------
	.section	.nv.info._ZN2at6native29vectorized_elementwise_kernelILi2EZZNS0_73_GLOBAL__N__c8866d80_35_SparseBinaryOpIntersectionKernel_cu_b2145a98_327142_sparse_binary_op_intersection_kernel_implINS2_18CUDAKernelLauncherENS2_36CUDAValueSelectionIntersectionKernelINS2_9RhsProjOpEEElLl8EEEvRNS_6TensorERKS8_SB_RKSt6vectorIlSaIlEERKSt8optionalIS8_ESK_bbENKUlvE3_clEvEUllE_St5arrayIPcLm2EEEEviT0_T1_,"",@"SHT_CUDA_INFO"
	.sectionflags	@""
	.align	4


	//----- nvinfo : EIATTR_CUDA_API_VERSION
	.align		4
        /*0000*/ 	.byte	0x04, 0x37
        /*0002*/ 	.short	(.L_2363 - .L_2362)
.L_2362:
        /*0004*/ 	.word	0x00000082


	//----- nvinfo : EIATTR_KPARAM_INFO
	.align		4
.L_2363:
        /*0008*/ 	.byte	0x04, 0x17
        /*000a*/ 	.short	(.L_2365 - .L_2364)
.L_2364:
        /*000c*/ 	.word	0x00000000
        /*0010*/ 	.short	0x0002
        /*0012*/ 	.short	0x0098
        /*0014*/ 	.byte	0x00, 0xf0, 0x41, 0x00


	//----- nvinfo : EIATTR_KPARAM_INFO
	.align		4
.L_2365:
        /*0018*/ 	.byte	0x04, 0x17
        /*001a*/ 	.short	(.L_2367 - .L_2366)
.L_2366:
        /*001c*/ 	.word	0x00000000
        /*0020*/ 	.short	0x0001
        /*0022*/ 	.short	0x0008
        /*0024*/ 	.byte	0x00, 0xf0, 0x41, 0x02


	//----- nvinfo : EIATTR_KPARAM_INFO
	.align		4
.L_2367:
        /*0028*/ 	.byte	0x04, 0x17
        /*002a*/ 	.short	(.L_2369 - .L_2368)
.L_2368:
        /*002c*/ 	.word	0x00000000
        /*0030*/ 	.short	0x0000
        /*0032*/ 	.short	0x0000
        /*0034*/ 	.byte	0x00, 0xf0, 0x11, 0x00


	//----- nvinfo : EIATTR_SPARSE_MMA_MASK
	.align		4
.L_2369:
        /*0038*/ 	.byte	0x03, 0x50
        /*003a*/ 	.short	0x0000


	//----- nvinfo : EIATTR_MAXREG_COUNT
	.align		4
        /*003c*/ 	.byte	0x03, 0x1b
        /*003e*/ 	.short	0x00ff


	//----- nvinfo : EIATTR_MERCURY_ISA_VERSION
	.align		4
        /*0040*/ 	.byte	0x03, 0x5f
        /*0042*/ 	.short	0x0101


	//----- nvinfo : EIATTR_VRC_CTA_INIT_COUNT
	.align		4
        /*0044*/ 	.byte	0x02, 0x4a
	.zero		1
	.zero		1


	//----- nvinfo : EIATTR_EXIT_INSTR_OFFSETS
	.align		4
        /*0048*/ 	.byte	0x04, 0x1c
        /*004a*/ 	.short	(.L_2371 - .L_2370)


	//   ....[0]....
.L_2370:
        /*004c*/ 	.word	0x0000a910


	//   ....[1]....
        /*0050*/ 	.word	0x0000a960


	//   ....[2]....
        /*0054*/ 	.word	0x00014920


	//----- nvinfo : EIATTR_MAX_THREADS
	.align		4
.L_2371:
        /*0058*/ 	.byte	0x04, 0x05
        /*005a*/ 	.short	(.L_2373 - .L_2372)
.L_2372:
        /*005c*/ 	.word	0x00000080
        /*0060*/ 	.word	0x00000001
        /*0064*/ 	.word	0x00000001


	//----- nvinfo : EIATTR_CRS_STACK_SIZE
	.align		4
.L_2373:
        /*0068*/ 	.byte	0x04, 0x1e
        /*006a*/ 	.short	(.L_2375 - .L_2374)
.L_2374:
        /*006c*/ 	.word	0x00000000


	//----- nvinfo : EIATTR_CBANK_PARAM_SIZE
	.align		4
.L_2375:
        /*0070*/ 	.byte	0x03, 0x19
        /*0072*/ 	.short	0x00a8


	//----- nvinfo : EIATTR_PARAM_CBANK
	.align		4
        /*0074*/ 	.byte	0x04, 0x0a
        /*0076*/ 	.short	(.L_2377 - .L_2376)
	.align		4
.L_2376:
        /*0078*/ 	.word	index@(.nv.constant0._ZN2at6native29vectorized_elementwise_kernelILi2EZZNS0_73_GLOBAL__N__c8866d80_35_SparseBinaryOpIntersectionKernel_cu_b2145a98_327142_sparse_binary_op_intersection_kernel_implINS2_18CUDAKernelLauncherENS2_36CUDAValueSelectionIntersectionKernelINS2_9RhsProjOpEEElLl8EEEvRNS_6TensorERKS8_SB_RKSt6vectorIlSaIlEERKSt8optionalIS8_ESK_bbENKUlvE3_clEvEUllE_St5arrayIPcLm2EEEEviT0_T1_)
        /*007c*/ 	.short	0x0380
        /*007e*/ 	.short	0x00a8


	//----- nvinfo : EIATTR_SW_WAR
	.align		4
.L_2377:
        /*0080*/ 	.byte	0x04, 0x36
        /*0082*/ 	.short	(.L_2379 - .L_2378)
.L_2378:
        /*0084*/ 	.word	0x00000008
.L_2379:


//--------------------- .nv.info._ZN2at6native29vectorized_elementwise_kernelILi4EZZNS0_73_GLOBAL__N__c8866d80_35_SparseBinaryOpIntersectionKernel_cu_b2145a98_327142_sparse_binary_op_intersection_kernel_implINS2_18CUDAKernelLauncherENS2_36CUDAValueSelectionIntersectionKernelINS2_9RhsProjOpEEElLl8EEEvRNS_6TensorERKS8_SB_RKSt6vectorIlSaIlEERKSt8optionalIS8_ESK_bbENKUlvE3_clEvEUllE_St5arrayIPcLm2EEEEviT0_T1_ --------------------------
	.section	.nv.info._ZN2at6native29vectorized_elementwise_kernelILi4EZZNS0_73_GLOBAL__N__c8866d80_35_SparseBinaryOpIntersectionKernel_cu_b2145a98_327142_sparse_binary_op_intersection_kernel_implINS2_18CUDAKernelLauncherENS2_36CUDAValueSelectionIntersectionKernelINS2_9RhsProjOpEEElLl8EEEvRNS_6TensorERKS8_SB_RKSt6vectorIlSaIlEERKSt8optionalIS8_ESK_bbENKUlvE3_clEvEUllE_St5arrayIPcLm2EEEEviT0_T1_,"",@"SHT_CUDA_INFO"
	.sectionflags	@""
	.align	4


	//----- nvinfo : EIATTR_CUDA_API_VERSION
	.align		4
        /*0000*/ 	.byte	0x04, 0x37
        /*0002*/ 	.short	(.L_2381 - .L_2380)
.L_2380:
        /*0004*/ 	.word	0x00000082


	//----- nvinfo : EIATTR_KPARAM_INFO
	.align		4
.L_2381:
        /*0008*/ 	.byte	0x04, 0x17
        /*000a*/ 	.short	(.L_2383 - .L_2382)
.L_2382:
        /*000c*/ 	.word	0x00000000
        /*0010*/ 	.short	0x0002
        /*0012*/ 	.short	0x0098
        /*0014*/ 	.byte	0x00, 0xf0, 0x41, 0x00


	//----- nvinfo : EIATTR_KPARAM_INFO
	.align		4
.L_2383:
        /*0018*/ 	.byte	0x04, 0x17
        /*001a*/ 	.short	(.L_2385 - .L_2384)
.L_2384:
        /*001c*/ 	.word	0x00000000
        /*0020*/ 	.short	0x0001
        /*0022*/ 	.short	0x0008
        /*0024*/ 	.byte	0x00, 0xf0, 0x41, 0x02


	//----- nvinfo : EIATTR_KPARAM_INFO
	.align		4
.L_2385:
        /*0028*/ 	.byte	0x04, 0x17
        /*002a*/ 	.short	(.L_2387 - .L_2386)
.L_2386:
        /*002c*/ 	.word	0x00000000
        /*0030*/ 	.short	0x0000
        /*0032*/ 	.short	0x0000
        /*0034*/ 	.byte	0x00, 0xf0, 0x11, 0x00


	//----- nvinfo : EIATTR_SPARSE_MMA_MASK
	.align		4
.L_2387:
        /*0038*/ 	.byte	0x03, 0x50
        /*003a*/ 	.short	0x0000


	//----- nvinfo : EIATTR_MAXREG_COUNT
	.align		4
        /*003c*/ 	.byte	0x03, 0x1b
        /*003e*/ 	.short	0x00ff


	//----- nvinfo : EIATTR_MERCURY_ISA_VERSION
	.align		4
        /*0040*/ 	.byte	0x03, 0x5f
        /*0042*/ 	.short	0x0101


	//----- nvinfo : EIATTR_VRC_CTA_INIT_COUNT
	.align		4
        /*0044*/ 	.byte	0x02, 0x4a
	.zero		1
	.zero		1


	//----- nvinfo : EIATTR_EXIT_INSTR_OFFSETS
	.align		4
        /*0048*/ 	.byte	0x04, 0x1c
        /*004a*/ 	.short	(.L_2389 - .L_2388)


	//   ....[0]....
.L_2388:
        /*004c*/ 	.word	0x0000a910


	//   ....[1]....
        /*0050*/ 	.word	0x0000a960


	//   ....[2]....
        /*0054*/ 	.word	0x000148e0


	//----- nvinfo : EIATTR_MAX_THREADS
	.align		4
.L_2389:
        /*0058*/ 	.byte	0x04, 0x05
        /*005a*/ 	.short	(.L_2391 - .L_2390)
.L_2390:
        /*005c*/ 	.word	0x00000080
        /*0060*/ 	.word	0x00000001
        /*0064*/ 	.word	0x00000001


	//----- nvinfo : EIATTR_CRS_STACK_SIZE
	.align		4
.L_2391:
        /*0068*/ 	.byte	0x04, 0x1e
        /*006a*/ 	.short	(.L_2393 - .L_2392)
.L_2392:
        /*006c*/ 	.word	0x00000000


	//----- nvinfo : EIATTR_CBANK_PARAM_SIZE
	.align		4
.L_2393:
        /*0070*/ 	.byte	0x03, 0x19
        /*0072*/ 	.short	0x00a8


	//----- nvinfo : EIATTR_PARAM_CBANK
	.align		4
        /*0074*/ 	.byte	0x04, 0x0a
        /*0076*/ 	.short	(.L_2395 - .L_2394)
	.align		4
.L_2394:
        /*0078*/ 	.word	index@(.nv.constant0._ZN2at6native29vectorized_elementwise_kernelILi4EZZNS0_73_GLOBAL__N__c8866d80_35_SparseBinaryOpIntersectionKernel_cu_b2145a98_327142_sparse_binary_op_intersection_kernel_implINS2_18CUDAKernelLauncherENS2_36CUDAValueSelectionIntersectionKernelINS2_9RhsProjOpEEElLl8EEEvRNS_6TensorERKS8_SB_RKSt6vectorIlSaIlEERKSt8optionalIS8_ESK_bbENKUlvE3_clEvEUllE_St5arrayIPcLm2EEEEviT0_T1_)
        /*007c*/ 	.short	0x0380
        /*007e*/ 	.short	0x00a8


	//----- nvinfo : EIATTR_SW_WAR
	.align		4
.L_2395:
        /*0080*/ 	.byte	0x04, 0x36
        /*0082*/ 	.short	(.L_2397 - .L_2396)
.L_2396:
        /*0084*/ 	.word	0x00000008
.L_2397:


//--------------------- .nv.info._ZN2at6native29vectorized_elementwise_kernelILi8EZZNS0_73_GLOBAL__N__c8866d80_35_SparseBinaryOpIntersectionKernel_cu_b2145a98_327142_sparse_binary_op_intersection_kernel_implINS2_18CUDAKernelLauncherENS2_36CUDAValueSelectionIntersectionKernelINS2_9RhsProjOpEEElLl8EEEvRNS_6TensorERKS8_SB_RKSt6vectorIlSaIlEERKSt8optionalIS8_ESK_bbENKUlvE3_clEvEUllE_St5arrayIPcLm2EEEEviT0_T1_ --------------------------
	.section	.nv.info._ZN2at6native29vectorized_elementwise_kernelILi8EZZNS0_73_GLOBAL__N__c8866d80_35_SparseBinaryOpIntersectionKernel_cu_b2145a98_327142_sparse_binary_op_intersection_kernel_implINS2_18CUDAKernelLauncherENS2_36CUDAValueSelectionIntersectionKernelINS2_9RhsProjOpEEElLl8EEEvRNS_6TensorERKS8_SB_RKSt6vectorIlSaIlEERKSt8optionalIS8_ESK_bbENKUlvE3_clEvEUllE_St5arrayIPcLm2EEEEviT0_T1_,"",@"SHT_CUDA_INFO"
	.sectionflags	@""
	.align	4


	//----- nvinfo : EIATTR_CUDA_API_VERSION
	.align		4
        /*0000*/ 	.byte	0x04, 0x37
        /*0002*/ 	.short	(.L_2399 - .L_2398)
.L_2398:
        /*0004*/ 	.word	0x00000082


	//----- nvinfo : EIATTR_KPARAM_INFO
	.align		4
.L_2399:
        /*0008*/ 	.byte	0x04, 0x17
        /*000a*/ 	.short	(.L_2401 - .L_2400)
.L_2400:
        /*000c*/ 	.word	0x00000000
        /*0010*/ 	.short	0x0002
        /*0012*/ 	.short	0x0098
        /*0014*/ 	.byte	0x00, 0xf0, 0x41, 0x00


	//----- nvinfo : EIATTR_KPARAM_INFO
	.align		4
.L_2401:
        /*0018*/ 	.byte	0x04, 0x17
        /*001a*/ 	.short	(.L_2403 - .L_2402)
.L_2402:
        /*001c*/ 	.word	0x00000000
        /*0020*/ 	.short	0x0001
        /*0022*/ 	.short	0x0008
        /*0024*/ 	.byte	0x00, 0xf0, 0x41, 0x02


	//----- nvinfo : EIATTR_KPARAM_INFO
	.align		4
.L_2403:
        /*0028*/ 	.byte	0x04, 0x17
        /*002a*/ 	.short	(.L_2405 - .L_2404)
.L_2404:
        /*002c*/ 	.word	0x00000000
        /*0030*/ 	.short	0x0000
        /*0032*/ 	.short	0x0000
        /*0034*/ 	.byte	0x00, 0xf0, 0x11, 0x00


	//----- nvinfo : EIATTR_SPARSE_MMA_MASK
	.align		4
.L_2405:
        /*0038*/ 	.byte	0x03, 0x50
        /*003a*/ 	.short	0x0000


	//----- nvinfo : EIATTR_MAXREG_COUNT
	.align		4
        /*003c*/ 	.byte	0x03, 0x1b
        /*003e*/ 	.short	0x00ff


	//----- nvinfo : EIATTR_MERCURY_ISA_VERSION
	.align		4
        /*0040*/ 	.byte	0x03, 0x5f
        /*0042*/ 	.short	0x0101


	//----- nvinfo : EIATTR_VRC_CTA_INIT_COUNT
	.align		4
        /*0044*/ 	.byte	0x02, 0x4a
	.zero		1
	.zero		1


	//----- nvinfo : EIATTR_EXIT_INSTR_OFFSETS
	.align		4
        /*0048*/ 	.byte	0x04, 0x1c
        /*004a*/ 	.short	(.L_2407 - .L_2406)


	//   ....[0]....
.L_2406:
        /*004c*/ 	.word	0x0000a910


	//   ....[1]....
        /*0050*/ 	.word	0x0000a960


	//   ....[2]....
        /*0054*/ 	.word	0x000148e0


	//----- nvinfo : EIATTR_MAX_THREADS
	.align		4
.L_2407:
        /*0058*/ 	.byte	0x04, 0x05
        /*005a*/ 	.short	(.L_2409 - .L_2408)
.L_2408:
        /*005c*/ 	.word	0x00000080
        /*0060*/ 	.word	0x00000001
        /*0064*/ 	.word	0x00000001


	//----- nvinfo : EIATTR_CRS_STACK_SIZE
	.align		4
.L_2409:
        /*0068*/ 	.byte	0x04, 0x1e
        /*006a*/ 	.short	(.L_2411 - .L_2410)
.L_2410:
        /*006c*/ 	.word	0x00000000


	//----- nvinfo : EIATTR_CBANK_PARAM_SIZE
	.align		4
.L_2411:
        /*0070*/ 	.byte	0x03, 0x19
        /*0072*/ 	.short	0x00a8


	//----- nvinfo : EIATTR_PARAM_CBANK
	.align		4
        /*0074*/ 	.byte	0x04, 0x0a
        /*0076*/ 	.short	(.L_2413 - .L_2412)
	.align		4
.L_2412:
        /*0078*/ 	.word	index@(.nv.constant0._ZN2at6native29vectorized_elementwise_kernelILi8EZZNS0_73_GLOBAL__N__c8866d80_35_SparseBinaryOpIntersectionKernel_cu_b2145a98_327142_sparse_binary_op_intersection_kernel_implINS2_18CUDAKernelLauncherENS2_36CUDAValueSelectionIntersectionKernelINS2_9RhsProjOpEEElLl8EEEvRNS_6TensorERKS8_SB_RKSt6vectorIlSaIlEERKSt8optionalIS8_ESK_bbENKUlvE3_clEvEUllE_St5arrayIPcLm2EEEEviT0_T1_)
        /*007c*/ 	.short	0x0380
        /*007e*/ 	.short	0x00a8


	//----- nvinfo : EIATTR_SW_WAR
	.align		4
.L_2413:
        /*0080*/ 	.byte	0x04, 0x36
        /*0082*/ 	.short	(.L_2415 - .L_2414)
.L_2414:
        /*0084*/ 	.word	0x00000008
.L_2415:


//--------------------- .nv.info._ZN2at6native18elementwise_kernelILi128ELi4EZNS0_15gpu_kernel_implIZZNS0_73_GLOBAL__N__c8866d80_35_SparseBinaryOpIntersectionKernel_cu_b2145a98_327142_sparse_binary_op_intersection_kernel_implINS3_18CUDAKernelLauncherENS3_36CUDAValueSelectionIntersectionKernelINS3_9RhsProjOpEEElLl8EEEvRNS_6TensorERKS9_SC_RKSt6vectorIlSaIlEERKSt8optionalIS9_ESL_bbENKUlvE1_clEvEUllE_EEvRNS_18TensorIteratorBaseERKT_EUliE_EEviT1_ --------------------------
	.section	.nv.info._ZN2at6native18elementwise_kernelILi128ELi4EZNS0_15gpu_kernel_implIZZNS0_73_GLOBAL__N__c8866d80_35_SparseBinaryOpIntersectionKernel_cu_b2145a98_327142_sparse_binary_op_intersection_kernel_implINS3_18CUDAKernelLauncherENS3_36CUDAValueSelectionIntersectionKernelINS3_9RhsProjOpEEElLl8EEEvRNS_6TensorERKS9_SC_RKSt6vectorIlSaIlEERKSt8optionalIS9_ESL_bbENKUlvE1_clEvEUllE_EEvRNS_18TensorIteratorBaseERKT_EUliE_EEviT1_,"",@"SHT_CUDA_INFO"
	.sectionflags	@""
	.align	4


	//----- nvinfo : EIATTR_CUDA_API_VERSION
	.align		4
        /*0000*/ 	.byte	0x04, 0x37
        /*0002*/ 	.short	(.L_2417 - .L_2416)
.L_2416:
        /*0004*/ 	.word	0x00000082


	//----- nvinfo : EIATTR_KPARAM_INFO
	.align		4
.L_2417:
        /*0008*/ 	.byte	0x04, 0x17
        /*000a*/ 	.short	(.L_2419 - .L_2418)
.L_2418:
        /*000c*/ 	.word	0x00000000
        /*0010*/ 	.short	0x0001
        /*0012*/ 	.short	0x0008
        /*0014*/ 	.byte	0x00, 0xf0, 0x01, 0x0a


	//----- nvinfo : EIATTR_KPARAM_INFO
	.align		4
.L_2419:
        /*0018*/ 	.byte	0x04, 0x17
        /*001a*/ 	.short	(.L_2421 - .L_2420)
.L_2420:
        /*001c*/ 	.word	0x00000000
        /*0020*/ 	.short	0x0000
        /*0022*/ 	.short	0x0000
        /*0024*/ 	.byte	0x00, 0xf0, 0x11, 0x00


	//----- nvinfo : EIATTR_SPARSE_MMA_MASK
	.align		4
.L_2421:
        /*0028*/ 	.byte	0x03, 0x50
        /*002a*/ 	.short	0x0000


	//----- nvinfo : EIATTR_MAXREG_COUNT
	.align		4
        /*002c*/ 	.byte	0x03, 0x1b
        /*002e*/ 	.short	0x0080


	//----- nvinfo : EIATTR_EXTERNS
	.align		4
        /*0030*/ 	.byte	0x04, 0x0f
        /*0032*/ 	.short	(.L_2423 - .L_2422)


	//   ....[0]....
	.align		4
.L_2422:
        /*0034*/ 	.word	index@(__assertfail)


	//----- nvinfo : EIATTR_MERCURY_ISA_VERSION
	.align		4
.L_2423:
        /*0038*/ 	.byte	0x03, 0x5f
        /*003a*/ 	.short	0x0101


	//----- nvinfo : EIATTR_VRC_CTA_INIT_COUNT
	.align		4
        /*003c*/ 	.byte	0x02, 0x4a
	.zero		1
	.zero		1


	//----- nvinfo : EIATTR_SYSCALL_OFFSETS
	.align		4
        /*0040*/ 	.byte	0x04, 0x46
        /*0042*/ 	.short	(.L_2425 - .L_2424)


	//   ....[0]....
.L_2424:
        /*0044*/ 	.word	0x00002170


	//   ....[1]....
        /*0048*/ 	.word	0x00003c00


	//   ....[2]....
        /*004c*/ 	.word	0x00005e80


	//   ....[3]....
        /*0050*/ 	.word	0x00007700


	//   ....[4]....
        /*0054*/ 	.word	0x00009ad0


	//   ....[5]....
        /*0058*/ 	.word	0x0000b350


	//   ....[6]....
        /*005c*/ 	.word	0x0000d720


	//   ....[7]....
        /*0060*/ 	.word	0x0000ef80


	//----- nvinfo : EIATTR_EXIT_INSTR_OFFSETS
	.align		4
.L_2425:
        /*0064*/ 	.byte	0x04, 0x1c
        /*0066*/ 	.short	(.L_2427 - .L_2426)


	//   ....[0]....
.L_2426:
        /*0068*/ 	.word	0x0000b630


	//   ....[1]....
        /*006c*/ 	.word	0x0000e520


	//   ....[2]....
        /*0070*/ 	.word	0x0000e540


	//   ....[3]....
        /*0074*/ 	.word	0x0000e5c0


	//   ....[4]....
        /*0078*/ 	.word	0x0000e5e0


	//   ....[5]....
        /*007c*/ 	.word	0x0000e600


	//   ....[6]....
        /*0080*/ 	.word	0x0000e690


	//   ....[7]....
        /*0084*/ 	.word	0x0000e6d0


	//   ....[8]....
        /*0088*/ 	.word	0x0000e770


	//   ....[9]....
        /*008c*/ 	.word	0x0000e7c0


	//   ....[10]....
        /*0090*/ 	.word	0x0000e7f0


	//   ....[11]....
        /*0094*/ 	.word	0x0000e8b0


	//   ....[12]....
        /*0098*/ 	.word	0x0000ea20


	//   ....[13]....
        /*009c*/ 	.word	0x0000eb90


	//   ....[14]....
        /*00a0*/ 	.word	0x0000ecf0


	//   ....[15]....
        /*00a4*/ 	.word	0x0000ed10


	//   ....[16]....
        /*00a8*/ 	.word	0x0000ed30


	//   ....[17]....
        /*00ac*/ 	.word	0x0000ede0


	//   ....[18]....
        /*00b0*/ 	.word	0x0000ee20


	//   ....[19]....
        /*00b4*/ 	.word	0x0000ef90


	//   ....[20]....
        /*00b8*/ 	.word	0x0000f0a0


	//   ....[21]....
        /*00bc*/ 	.word	0x0000f1e0


	//   ....[22]....
        /*00c0*/ 	.word	0x0000f220


	//----- nvinfo : EIATTR_MAX_THREADS
	.align		4
.L_2427:
        /*00c4*/ 	.byte	0x04, 0x05
        /*00c6*/ 	.short	(.L_2429 - .L_2428)
.L_2428:
        /*00c8*/ 	.word	0x00000080
        /*00cc*/ 	.word	0x00000001
        /*00d0*/ 	.word	0x00000001


	//----- nvinfo : EIATTR_CRS_STACK_SIZE
	.align		4
.L_2429:
        /*00d4*/ 	.byte	0x04, 0x1e
        /*00d6*/ 	.short	(.L_2431 - .L_2430)
.L_2430:
        /*00d8*/ 	.word	0x00000000


	//----- nvinfo : EIATTR_CBANK_PARAM_SIZE
	.align		4
.L_2431:
        /*00dc*/ 	.byte	0x03, 0x19
        /*00de*/ 	.short	0x0288


	//----- nvinfo : EIATTR_PARAM_CBANK
	.align		4
        /*00e0*/ 	.byte	0x04, 0x0a
        /*00e2*/ 	.short	(.L_2433 - .L_2432)
	.align		4
.L_2432:
        /*00e4*/ 	.word	index@(.nv.constant0._ZN2at6native18elementwise_kernelILi128ELi4EZNS0_15gpu_kernel_implIZZNS0_73_GLOBAL__N__c8866d80_35_SparseBinaryOpIntersectionKernel_cu_b2145a98_327142_sparse_binary_op_intersection_kernel_implINS3_18CUDAKernelLauncherENS3_36CUDAValueSelectionIntersectionKernelINS3_9RhsProjOpEEElLl8EEEvRNS_6TensorERKS9_SC_RKSt6vectorIlSaIlEERKSt8optionalIS9_ESL_bbENKUlvE1_clEvEUllE_EEvRNS_18TensorIteratorBaseERKT_EUliE_EEviT1_)
        /*00e8*/ 	.short	0x0380
        /*00ea*/ 	.short	0x0288


	//----- nvinfo : EIATTR_SW_WAR
	.align		4
.L_2433:
        /*00ec*/ 	.byte	0x04, 0x36
        /*00ee*/ 	.short	(.L_2435 - .L_2434)
.L_2434:
        /*00f0*/ 	.word	0x00000008
.L_2435:


//--------------------- .nv.info._ZN2at6native27unrolled_elementwise_kernelIZZNS0_73_GLOBAL__N__c8866d80_35_SparseBinaryOpIntersectionKernel_cu_b2145a98_327142_sparse_binary_op_intersection_kernel_implINS2_18CUDAKernelLauncherENS2_36CUDAValueSelectionIntersectionKernelINS2_9RhsProjOpEEElLl8EEEvRNS_6TensorERKS8_SB_RKSt6vectorIlSaIlEERKSt8optionalIS8_ESK_bbENKUlvE1_clEvEUllE_St5arrayIPcLm2EELi4E23TrivialOffsetCalculatorILi1EjESR_NS0_6memory12LoadWithCastILi1EEENSS_13StoreWithCastILi1EEEEEviT_T0_T2_T3_T4_T5_ --------------------------
	.section	.nv.info._ZN2at6native27unrolled_elementwise_kernelIZZNS0_73_GLOBAL__N__c8866d80_35_SparseBinaryOpIntersectionKernel_cu_b2145a98_327142_sparse_binary_op_intersection_kernel_implINS2_18CUDAKernelLauncherENS2_36CUDAValueSelectionIntersectionKernelINS2_9RhsProjOpEEElLl8EEEvRNS_6TensorERKS8_SB_RKSt6vectorIlSaIlEERKSt8optionalIS8_ESK_bbENKUlvE1_clEvEUllE_St5arrayIPcLm2EELi4E23TrivialOffsetCalculatorILi1EjESR_NS0_6memory12LoadWithCastILi1EEENSS_13StoreWithCastILi1EEEEEviT_T0_T2_T3_T4_T5_,"",@"SHT_CUDA_INFO"
	.sectionflags	@""
	.align	4


	//----- nvinfo : EIATTR_CUDA_API_VERSION
	.align		4
        /*0000*/ 	.byte	0x04, 0x37
        /*0002*/ 	.short	(.L_2437 - .L_2436)
.L_2436:
        /*0004*/ 	.word	0x00000082


	//----- nvinfo : EIATTR_KPARAM_INFO
	.align		4
.L_2437:
        /*0008*/ 	.byte	0x04, 0x17
        /*000a*/ 	.short	(.L_2439 - .L_2438)
.L_2438:
        /*000c*/ 	.word	0x00000000
        /*0010*/ 	.short	0x0006
        /*0012*/ 	.short	0x008c
        /*0014*/ 	.byte	0x00, 0xf0, 0x21, 0x00


	//----- nvinfo : EIATTR_KPARAM_INFO
	.align		4
.L_2439:
        /*0018*/ 	.byte	0x04, 0x17
        /*001a*/ 	.short	(.L_2441 - .L_2440)
.L_2440:
        /*001c*/ 	.word	0x00000000
        /*0020*/ 	.short	0x0005
        /*0022*/ 	.short	0x0084
        /*0024*/ 	.byte	0x00, 0xf0, 0x21, 0x00


	//----- nvinfo : EIATTR_KPARAM_INFO
	.align		4
.L_2441:
        /*0028*/ 	.byte	0x04, 0x17
        /*002a*/ 	.short	(.L_2443 - .L_2442)
.L_2442:
        /*002c*/ 	.word	0x00000000
        /*0030*/ 	.short	0x0004
        /*0032*/ 	.short	0x0081
        /*0034*/ 	.byte	0x00, 0xf0, 0x05, 0x00


	//----- nvinfo : EIATTR_KPARAM_INFO
	.align		4
.L_2443:
        /*0038*/ 	.byte	0x04, 0x17
        /*003a*/ 	.short	(.L_2445 - .L_2444)
.L_2444:
        /*003c*/ 	.word	0x00000000
        /*0040*/ 	.short	0x0003
        /*0042*/ 	.short	0x0080
        /*0044*/ 	.byte	0x00, 0xf0, 0x05, 0x00


	//----- nvinfo : EIATTR_KPARAM_INFO
	.align		4
.L_2445:
        /*0048*/ 	.byte	0x04, 0x17
        /*004a*/ 	.short	(.L_2447 - .L_2446)
.L_2446:
        /*004c*/ 	.word	0x00000000
        /*0050*/ 	.short	0x0002
        /*0052*/ 	.short	0x0070
        /*0054*/ 	.byte	0x00, 0xf0, 0x41, 0x00


	//----- nvinfo : EIATTR_KPARAM_INFO
	.align		4
.L_2447:
        /*0058*/ 	.byte	0x04, 0x17
        /*005a*/ 	.short	(.L_2449 - .L_2448)
.L_2448:
        /*005c*/ 	.word	0x00000000
        /*0060*/ 	.short	0x0001
        /*0062*/ 	.short	0x0008
        /*0064*/ 	.byte	0x00, 0xf0, 0xa1, 0x01


	//----- nvinfo : EIATTR_KPARAM_INFO
	.align		4
.L_2449:
        /*0068*/ 	.byte	0x04, 0x17
        /*006a*/ 	.short	(.L_2451 - .L_2450)
.L_2450:
        /*006c*/ 	.word	0x00000000
        /*0070*/ 	.short	0x0000
        /*0072*/ 	.short	0x0000
        /*0074*/ 	.byte	0x00, 0xf0, 0x11, 0x00


	//----- nvinfo : EIATTR_SPARSE_MMA_MASK
	.align		4
.L_2451:
        /*0078*/ 	.byte	0x03, 0x50
        /*007a*/ 	.short	0x0000


	//----- nvinfo : EIATTR_MAXREG_COUNT
	.align		4
        /*007c*/ 	.byte	0x03, 0x1b
        /*007e*/ 	.short	0x00ff


	//----- nvinfo : EIATTR_EXTERNS
	.align		4
        /*0080*/ 	.byte	0x04, 0x0f
        /*0082*/ 	.short	(.L_2453 - .L_2452)


	//   ....[0]....
	.align		4
.L_2452:
        /*0084*/ 	.word	index@(__assertfail)


	//----- nvinfo : EIATTR_MERCURY_ISA_VERSION
	.align		4
.L_2453:
        /*0088*/ 	.byte	0x03, 0x5f
        /*008a*/ 	.short	0x0101


	//----- nvinfo : EIATTR_VRC_CTA_INIT_COUNT
	.align		4
        /*008c*/ 	.byte	0x02, 0x4a
	.zero		1
	.zero		1


	//----- nvinfo : EIATTR_SYSCALL_OFFSETS
	.align		4
        /*0090*/ 	.byte	0x04, 0x46
        /*0092*/ 	.short	(.L_2455 - .L_2454)


	//   ....[0]....
.L_2454:
        /*0094*/ 	.word	0x00000fe0


	//   ....[1]....
        /*0098*/ 	.word	0x00001f70


	//   ....[2]....
        /*009c*/ 	.word	0x00002e50


	//   ....[3]....
        /*00a0*/ 	.word	0x00003d30


	//   ....[4]....
        /*00a4*/ 	.word	0x00008240


	//   ....[5]....
        /*00a8*/ 	.word	0x00008f90


	//   ....[6]....
        /*00ac*/ 	.word	0x00009e10


	//   ....[7]....
        /*00b0*/ 	.word	0x0000ac70


	//----- nvinfo : EIATTR_EXIT_INSTR_OFFSETS
	.align		4
.L_2455:
        /*00b4*/ 	.byte	0x04, 0x1c
        /*00b6*/ 	.short	(.L_2457 - .L_2456)


	//   ....[0]....
.L_2456:
        /*00b8*/ 	.word	0x0000a0e0


	//   ....[1]....
        /*00bc*/ 	.word	0x0000a210


	//   ....[2]....
        /*00c0*/ 	.word	0x0000a230


	//   ....[3]....
        /*00c4*/ 	.word	0x0000a2b0


	//   ....[4]....
        /*00c8*/ 	.word	0x0000a2d0


	//   ....[5]....
        /*00cc*/ 	.word	0x0000a2f0


	//   ....[6]....
        /*00d0*/ 	.word	0x0000a380


	//   ....[7]....
        /*00d4*/ 	.word	0x0000a3c0


	//   ....[8]....
        /*00d8*/ 	.word	0x0000a460


	//   ....[9]....
        /*00dc*/ 	.word	0x0000a4b0


	//   ....[10]....
        /*00e0*/ 	.word	0x0000a4e0


	//   ....[11]....
        /*00e4*/ 	.word	0x0000a5a0


	//   ....[12]....
        /*00e8*/ 	.word	0x0000a710


	//   ....[13]....
        /*00ec*/ 	.word	0x0000a880


	//   ....[14]....
        /*00f0*/ 	.word	0x0000a9e0


	//   ....[15]....
        /*00f4*/ 	.word	0x0000aa00


	//   ....[16]....
        /*00f8*/ 	.word	0x0000aa20


	//   ....[17]....
        /*00fc*/ 	.word	0x0000aad0


	//   ....[18]....
        /*0100*/ 	.word	0x0000ab10


	//   ....[19]....
        /*0104*/ 	.word	0x0000ac80


	//   ....[20]....
        /*0108*/ 	.word	0x0000ad90


	//   ....[21]....
        /*010c*/ 	.word	0x0000aed0


	//   ....[22]....
        /*0110*/ 	.word	0x0000af10


	//----- nvinfo : EIATTR_MAX_THREADS
	.align		4
.L_2457:
        /*0114*/ 	.byte	0x04, 0x05
        /*0116*/ 	.short	(.L_2459 - .L_2458)
.L_2458:
        /*0118*/ 	.word	0x00000080
        /*011c*/ 	.word	0x00000001
        /*0120*/ 	.word	0x00000001


	//----- nvinfo : EIATTR_CRS_STACK_SIZE
	.align		4
.L_2459:
        /*0124*/ 	.byte	0x04, 0x1e
        /*0126*/ 	.short	(.L_2461 - .L_2460)
.L_2460:
        /*0128*/ 	.word	0x00000000


	//----- nvinfo : EIATTR_CBANK_PARAM_SIZE
	.align		4
.L_2461:
        /*012c*/ 	.byte	0x03, 0x19
        /*012e*/ 	.short	0x0094


	//----- nvinfo : EIATTR_PARAM_CBANK
	.align		4
        /*0130*/ 	.byte	0x04, 0x0a
        /*0132*/ 	.short	(.L_2463 - .L_2462)
	.align		4
.L_2462:
        /*0134*/ 	.word	index@(.nv.constant0._ZN2at6native27unrolled_elementwise_kernelIZZNS0_73_GLOBAL__N__c8866d80_35_SparseBinaryOpIntersectionKernel_cu_b2145a98_327142_sparse_binary_op_intersection_kernel_implINS2_18CUDAKernelLauncherENS2_36CUDAValueSelectionIntersectionKernelINS2_9RhsProjOpEEElLl8EEEvRNS_6TensorERKS8_SB_RKSt6vectorIlSaIlEERKSt8optionalIS8_ESK_bbENKUlvE1_clEvEUllE_St5arrayIPcLm2EELi4E23TrivialOffsetCalculatorILi1EjESR_NS0_6memory12LoadWithCastILi1EEENSS_13StoreWithCastILi1EEEEEviT_T0_T2_T3_T4_T5_)
        /*0138*/ 	.short	0x0380
        /*013a*/ 	.short	0x0094


	//----- nvinfo : EIATTR_SW_WAR
	.align		4
.L_2463:
        /*013c*/ 	.byte	0x04, 0x36
        /*013e*/ 	.short	(.L_2465 - .L_2464)
.L_2464:
        /*0140*/ 	.word	0x00000008
.L_2465:


//--------------------- .nv.info._ZN2at6native18elementwise_kernelILi128ELi2EZNS0_22gpu_kernel_impl_nocastIZZNS0_73_GLOBAL__N__c8866d80_35_SparseBinaryOpIntersectionKernel_cu_b2145a98_327142_sparse_binary_op_intersection_kernel_implINS3_18CUDAKernelLauncherENS3_36CUDAValueSelectionIntersectionKernelINS3_9RhsProjOpEEElLl8EEEvRNS_6TensorERKS9_SC_RKSt6vectorIlSaIlEERKSt8optionalIS9_ESL_bbENKUlvE1_clEvEUllE_EEvRNS_18TensorIteratorBaseERKT_EUliE_EEviT1_ --------------------------
	.section	.nv.info._ZN2at6native18elementwise_kernelILi128ELi2EZNS0_22gpu_kernel_impl_nocastIZZNS0_73_GLOBAL__N__c8866d80_35_SparseBinaryOpIntersectionKernel_cu_b2145a98_327142_sparse_binary_op_intersection_kernel_implINS3_18CUDAKernelLauncherENS3_36CUDAValueSelectionIntersectionKernelINS3_9RhsProjOpEEElLl8EEEvRNS_6TensorERKS9_SC_RKSt6vectorIlSaIlEERKSt8optionalIS9_ESL_bbENKUlvE1_clEvEUllE_EEvRNS_18TensorIteratorBaseERKT_EUliE_EEviT1_,"",@"SHT_CUDA_INFO"
	.sectionflags	@""
	.align	4


	//----- nvinfo : EIATTR_CUDA_API_VERSION
	.align		4
        /*0000*/ 	.byte	0x04, 0x37
        /*0002*/ 	.short	(.L_2467 - .L_2466)
.L_2466:
        /*0004*/ 	.word	0x00000082


	//----- nvinfo : EIATTR_KPARAM_INFO
	.align		4
.L_2467:
        /*0008*/ 	.byte	0x04, 0x17
        /*000a*/ 	.short	(.L_2469 - .L_2468)
.L_2468:
        /*000c*/ 	.word	0x00000000
        /*0010*/ 	.short	0x0001
        /*0012*/ 	.short	0x0008
        /*0014*/ 	.byte	0x00, 0xf0, 0xe1, 0x09


	//----- nvinfo : EIATTR_KPARAM_INFO
	.align		4
.L_2469:
        /*0018*/ 	.byte	0x04, 0x17
        /*001a*/ 	.short	(.L_2471 - .L_2470)
.L_2470:
        /*001c*/ 	.word	0x00000000
        /*0020*/ 	.short	0x0000
        /*0022*/ 	.short	0x0000
        /*0024*/ 	.byte	0x00, 0xf0, 0x11, 0x00


	//----- nvinfo : EIATTR_SPARSE_MMA_MASK
	.align		4
.L_2471:
        /*0028*/ 	.byte	0x03, 0x50
        /*002a*/ 	.short	0x0000


	//----- nvinfo : EIATTR_MAXREG_COUNT
	.align		4
        /*002c*/ 	.byte	0x03, 0x1b
        /*002e*/ 	.short	0x0080


	//----- nvinfo : EIATTR_MERCURY_ISA_VERSION
	.align		4
        /*0030*/ 	.byte	0x03, 0x5f
        /*0032*/ 	.short	0x0101


	//----- nvinfo : EIATTR_VRC_CTA_INIT_COUNT
	.align		4
        /*0034*/ 	.byte	0x02, 0x4a
	.zero		1
	.zero		1


	//----- nvinfo : EIATTR_EXIT_INSTR_OFFSETS
	.align		4
        /*0038*/ 	.byte	0x04, 0x1c
        /*003a*/ 	.short	(.L_2473 - .L_2472)


	//   ....[0]....
.L_2472:
        /*003c*/ 	.word	0x000000f0


	//   ....[1]....
        /*0040*/ 	.word	0x00000120


	//   ....[2]....
        /*0044*/ 	.word	0x00000e60


	//   ....[3]....
        /*0048*/ 	.word	0x00001ac0


	//   ....[4]....
        /*004c*/ 	.word	0x00001af0


	//   ....[5]....
        /*0050*/ 	.word	0x00001b20


	//   ....[6]....
        /*0054*/ 	.word	0x00002d60


	//   ....[7]....
        /*0058*/ 	.word	0x00003ec0


	//   ....[8]....
        /*005c*/ 	.word	0x00005ee0


	//   ....[9]....
        /*0060*/ 	.word	0x00007de0


	//   ....[10]....
        /*0064*/ 	.word	0x00008fd0


	//   ....[11]....
        /*0068*/ 	.word	0x0000a130


	//----- nvinfo : EIATTR_MAX_THREADS
	.align		4
.L_2473:
        /*006c*/ 	.byte	0x04, 0x05
        /*006e*/ 	.short	(.L_2475 - .L_2474)
.L_2474:
        /*0070*/ 	.word	0x00000080
        /*0074*/ 	.word	0x00000001
        /*0078*/ 	.word	0x00000001


	//----- nvinfo : EIATTR_CRS_STACK_SIZE
	.align		4
.L_2475:
        /*007c*/ 	.byte	0x04, 0x1e
        /*007e*/ 	.short	(.L_2477 - .L_2476)
.L_2476:
        /*0080*/ 	.word	0x00000000


	//----- nvinfo : EIATTR_CBANK_PARAM_SIZE
	.align		4
.L_2477:
        /*0084*/ 	.byte	0x03, 0x19
        /*0086*/ 	.short	0x0280


	//----- nvinfo : EIATTR_PARAM_CBANK
	.align		4
        /*0088*/ 	.byte	0x04, 0x0a
        /*008a*/ 	.short	(.L_2479 - .L_2478)
	.align		4
.L_2478:
        /*008c*/ 	.word	index@(.nv.constant0._ZN2at6native18elementwise_kernelILi128ELi2EZNS0_22gpu_kernel_impl_nocastIZZNS0_73_GLOBAL__N__c8866d80_35_SparseBinaryOpIntersectionKernel_cu_b2145a98_327142_sparse_binary_op_intersection_kernel_implINS3_18CUDAKernelLauncherENS3_36CUDAValueSelectionIntersectionKernelINS3_9RhsProjOpEEElLl8EEEvRNS_6TensorERKS9_SC_RKSt6vectorIlSaIlEERKSt8optionalIS9_ESL_bbENKUlvE1_clEvEUllE_EEvRNS_18TensorIteratorBaseERKT_EUliE_EEviT1_)
        /*0090*/ 	.short	0x0380
        /*0092*/ 	.short	0x0280


	//----- nvinfo : EIATTR_SW_WAR
	.align		4
.L_2479:
        /*0094*/ 	.byte	0x04, 0x36
        /*0096*/ 	.short	(.L_2481 - .L_2480)
.L_2480:
        /*0098*/ 	.word	0x00000008
.L_2481:


//--------------------- .nv.info._ZN2at6native27unrolled_elementwise_kernelIZZNS0_73_GLOBAL__N__c8866d80_35_SparseBinaryOpIntersectionKernel_cu_b2145a98_327142_sparse_binary_op_intersection_kernel_implINS2_18CUDAKernelLauncherENS2_36CUDAValueSelectionIntersectionKernelINS2_9RhsProjOpEEElLl8EEEvRNS_6TensorERKS8_SB_RKSt6vectorIlSaIlEERKSt8optionalIS8_ESK_bbENKUlvE1_clEvEUllE_St5arrayIPcLm2EELi4E23TrivialOffsetCalculatorILi1EjESR_NS0_6memory15LoadWithoutCastENSS_16StoreWithoutCastEEEviT_T0_T2_T3_T4_T5_ --------------------------
	.section	.nv.info._ZN2at6native27unrolled_elementwise_kernelIZZNS0_73_GLOBAL__N__c8866d80_35_SparseBinaryOpIntersectionKernel_cu_b2145a98_327142_sparse_binary_op_intersection_kernel_implINS2_18CUDAKernelLauncherENS2_36CUDAValueSelectionIntersectionKernelINS2_9RhsProjOpEEElLl8EEEvRNS_6TensorERKS8_SB_RKSt6vectorIlSaIlEERKSt8optionalIS8_ESK_bbENKUlvE1_clEvEUllE_St5arrayIPcLm2EELi4E23TrivialOffsetCalculatorILi1EjESR_NS0_6memory15LoadWithoutCastENSS_16StoreWithoutCastEEEviT_T0_T2_T3_T4_T5_,"",@"SHT_CUDA_INFO"
	.sectionflags	@""
	.align	4


	//----- nvinfo : EIATTR_CUDA_API_VERSION
	.align		4
        /*0000*/ 	.byte	0x04, 0x37
        /*0002*/ 	.short	(.L_2483 - .L_2482)
.L_2482:
        /*0004*/ 	.word	0x00000082


	//----- nvinfo : EIATTR_KPARAM_INFO
	.align		4
.L_2483:
        /*0008*/ 	.byte	0x04, 0x17
        /*000a*/ 	.short	(.L_2485 - .L_2484)
.L_2484:
        /*000c*/ 	.word	0x00000000
        /*0010*/ 	.short	0x0006
        /*0012*/ 	.short	0x0083
        /*0014*/ 	.byte	0x00, 0xf0, 0x05, 0x00


	//----- nvinfo : EIATTR_KPARAM_INFO
	.align		4
.L_2485:
        /*0018*/ 	.byte	0x04, 0x17
        /*001a*/ 	.short	(.L_2487 - .L_2486)
.L_2486:
        /*001c*/ 	.word	0x00000000
        /*0020*/ 	.short	0x0005
        /*0022*/ 	.short	0x0082
        /*0024*/ 	.byte	0x00, 0xf0, 0x05, 0x00


	//----- nvinfo : EIATTR_KPARAM_INFO
	.align		4
.L_2487:
        /*0028*/ 	.byte	0x04, 0x17
        /*002a*/ 	.short	(.L_2489 - .L_2488)
.L_2488:
        /*002c*/ 	.word	0x00000000
        /*0030*/ 	.short	0x0004
        /*0032*/ 	.short	0x0081
        /*0034*/ 	.byte	0x00, 0xf0, 0x05, 0x00


	//----- nvinfo : EIATTR_KPARAM_INFO
	.align		4
.L_2489:
        /*0038*/ 	.byte	0x04, 0x17
        /*003a*/ 	.short	(.L_2491 - .L_2490)
.L_2490:
        /*003c*/ 	.word	0x00000000
        /*0040*/ 	.short	0x0003
        /*0042*/ 	.short	0x0080
        /*0044*/ 	.byte	0x00, 0xf0, 0x05, 0x00


	//----- nvinfo : EIATTR_KPARAM_INFO
	.align		4
.L_2491:
        /*0048*/ 	.byte	0x04, 0x17
        /*004a*/ 	.short	(.L_2493 - .L_2492)
.L_2492:
        /*004c*/ 	.word	0x00000000
        /*0050*/ 	.short	0x0002
        /*0052*/ 	.short	0x0070
        /*0054*/ 	.byte	0x00, 0xf0, 0x41, 0x00


	//----- nvinfo : EIATTR_KPARAM_INFO
	.align		4
.L_2493:
        /*0058*/ 	.byte	0x04, 0x17
        /*005a*/ 	.short	(.L_2495 - .L_2494)
.L_2494:
        /*005c*/ 	.word	0x00000000
        /*0060*/ 	.short	0x0001
        /*0062*/ 	.short	0x0008
        /*0064*/ 	.byte	0x00, 0xf0, 0xa1, 0x01


	//----- nvinfo : EIATTR_KPARAM_INFO
	.align		4
.L_2495:
        /*0068*/ 	.byte	0x04, 0x17
        /*006a*/ 	.short	(.L_2497 - .L_2496)
.L_2496:
        /*006c*/ 	.word	0x00000000
        /*0070*/ 	.short	0x0000
        /*0072*/ 	.short	0x0000
        /*0074*/ 	.byte	0x00, 0xf0, 0x11, 0x00


	//----- nvinfo : EIATTR_SPARSE_MMA_MASK
	.align		4
.L_2497:
        /*0078*/ 	.byte	0x03, 0x50
        /*007a*/ 	.short	0x0000


	//----- nvinfo : EIATTR_MAXREG_COUNT
	.align		4
        /*007c*/ 	.byte	0x03, 0x1b
        /*007e*/ 	.short	0x00ff


	//----- nvinfo : EIATTR_MERCURY_ISA_VERSION
	.align		4
        /*0080*/ 	.byte	0x03, 0x5f
        /*0082*/ 	.short	0x0101


	//----- nvinfo : EIATTR_VRC_CTA_INIT_COUNT
	.align		4
        /*0084*/ 	.byte	0x02, 0x4a
	.zero		1
	.zero		1


	//----- nvinfo : EIATTR_EXIT_INSTR_OFFSETS
	.align		4
        /*0088*/ 	.byte	0x04, 0x1c
        /*008a*/ 	.short	(.L_2499 - .L_2498)


	//   ....[0]....
.L_2498:
        /*008c*/ 	.word	0x00003fa0


	//   ....[1]....
        /*0090*/ 	.word	0x00004000


	//----- nvinfo : EIATTR_MAX_THREADS
	.align		4
.L_2499:
        /*0094*/ 	.byte	0x04, 0x05
        /*0096*/ 	.short	(.L_2501 - .L_2500)
.L_2500:
        /*0098*/ 	.word	0x00000080
        /*009c*/ 	.word	0x00000001
        /*00a0*/ 	.word	0x00000001


	//----- nvinfo : EIATTR_CRS_STACK_SIZE
	.align		4
.L_2501:
        /*00a4*/ 	.byte	0x04, 0x1e
        /*00a6*/ 	.short	(.L_2503 - .L_2502)
.L_2502:
        /*00a8*/ 	.word	0x00000000


	//----- nvinfo : EIATTR_CBANK_PARAM_SIZE
	.align		4
.L_2503:
        /*00ac*/ 	.byte	0x03, 0x19
        /*00ae*/ 	.short	0x0084


	//----- nvinfo : EIATTR_PARAM_CBANK
	.align		4
        /*00b0*/ 	.byte	0x04, 0x0a
        /*00b2*/ 	.short	(.L_2505 - .L_2504)
	.align		4
.L_2504:
        /*00b4*/ 	.word	index@(.nv.constant0._ZN2at6native27unrolled_elementwise_kernelIZZNS0_73_GLOBAL__N__c8866d80_35_SparseBinaryOpIntersectionKernel_cu_b2145a98_327142_sparse_binary_op_intersection_kernel_implINS2_18CUDAKernelLauncherENS2_36CUDAValueSelectionIntersectionKernelINS2_9RhsProjOpEEElLl8EEEvRNS_6TensorERKS8_SB_RKSt6vectorIlSaIlEERKSt8optionalIS8_ESK_bbENKUlvE1_clEvEUllE_St5arrayIPcLm2EELi4E23TrivialOffsetCalculatorILi1EjESR_NS0_6memory15LoadWithoutCastENSS_16StoreWithoutCastEEEviT_T0_T2_T3_T4_T5_)
        /*00b8*/ 	.short	0x0380
        /*00ba*/ 	.short	0x0084


	//----- nvinfo : EIATTR_SW_WAR
	.align		4
.L_2505:
        /*00bc*/ 	.byte	0x04, 0x36
        /*00be*/ 	.short	(.L_2507 - .L_2506)
.L_2506:
        /*00c0*/ 	.word	0x00000008
.L_2507:


//--------------------- .nv.info._ZN2at6native29vectorized_elementwise_kernelILi2EZZNS0_73_GLOBAL__N__c8866d80_35_SparseBinaryOpIntersectionKernel_cu_b2145a98_327142_sparse_binary_op_intersection_kernel_implINS2_18CUDAKernelLauncherENS2_36CUDAValueSelectionIntersectionKernelINS2_9RhsProjOpEEElLl8EEEvRNS_6TensorERKS8_SB_RKSt6vectorIlSaIlEERKSt8optionalIS8_ESK_bbENKUlvE1_clEvEUllE_St5arrayIPcLm2EEEEviT0_T1_ --------------------------
	.section	.nv.info._ZN2at6native29vectorized_elementwise_kernelILi2EZZNS0_73_GLOBAL__N__c8866d80_35_SparseBinaryOpIntersectionKernel_cu_b2145a98_327142_sparse_binary_op_intersection_kernel_implINS2_18CUDAKernelLauncherENS2_36CUDAValueSelectionIntersectionKernelINS2_9RhsProjOpEEElLl8EEEvRNS_6TensorERKS8_SB_RKSt6vectorIlSaIlEERKSt8optionalIS8_ESK_bbENKUlvE1_clEvEUllE_St5arrayIPcLm2EEEEviT0_T1_,"",@"SHT_CUDA_INFO"
	.sectionflags	@""
	.align	4


	//----- nvinfo : EIATTR_CUDA_API_VERSION
	.align		4
        /*0000*/ 	.byte	0x04, 0x37
        /*0002*/ 	.short	(.L_2509 - .L_2508)
.L_2508:
        /*0004*/ 	.word	0x00000082


	//----- nvinfo : EIATTR_KPARAM_INFO
	.align		4
.L_2509:
        /*0008*/ 	.byte	0x04, 0x17
        /*000a*/ 	.short	(.L_2511 - .L_2510)
.L_2510:
        /*000c*/ 	.word	0x00000000
        /*0010*/ 	.short	0x0002
        /*0012*/ 	.short	0x0070
        /*0014*/ 	.byte	0x00, 0xf0, 0x41, 0x00


	//----- nvinfo : EIATTR_KPARAM_INFO
	.align		4
.L_2511:
        /*0018*/ 	.byte	0x04, 0x17
        /*001a*/ 	.short	(.L_2513 - .L_2512)
.L_2512:
        /*001c*/ 	.word	0x00000000
        /*0020*/ 	.short	0x0001
        /*0022*/ 	.short	0x0008
        /*0024*/ 	.byte	0x00, 0xf0, 0xa1, 0x01


	//----- nvinfo : EIATTR_KPARAM_INFO
	.align		4
.L_2513:
        /*0028*/ 	.byte	0x04, 0x17
        /*002a*/ 	.short	(.L_2515 - .L_2514)
.L_2514:
        /*002c*/ 	.word	0x00000000
        /*0030*/ 	.short	0x0000
        /*0032*/ 	.short	0x0000
        /*0034*/ 	.byte	0x00, 0xf0, 0x11, 0x00


	//----- nvinfo : EIATTR_SPARSE_MMA_MASK
	.align		4
.L_2515:
        /*0038*/ 	.byte	0x03, 0x50
        /*003a*/ 	.short	0x0000


	//----- nvinfo : EIATTR_MAXREG_COUNT
	.align		4
        /*003c*/ 	.byte	0x03, 0x1b
        /*003e*/ 	.short	0x00ff


	//----- nvinfo : EIATTR_MERCURY_ISA_VERSION
	.align		4
        /*0040*/ 	.byte	0x03, 0x5f
        /*0042*/ 	.short	0x0101


	//----- nvinfo : EIATTR_VRC_CTA_INIT_COUNT
	.align		4
        /*0044*/ 	.byte	0x02, 0x4a
	.zero		1
	.zero		1


	//----- nvinfo : EIATTR_EXIT_INSTR_OFFSETS
	.align		4
        /*0048*/ 	.byte	0x04, 0x1c
        /*004a*/ 	.short	(.L_2517 - .L_2516)


	//   ....[0]....
.L_2516:
        /*004c*/ 	.word	0x00007180


	//   ....[1]....
        /*0050*/ 	.word	0x000071d0


	//   ....[2]....
        /*0054*/ 	.word	0x0000de00


	//----- nvinfo : EIATTR_MAX_THREADS
	.align		4
.L_2517:
        /*0058*/ 	.byte	0x04, 0x05
        /*005a*/ 	.short	(.L_2519 - .L_2518)
.L_2518:
        /*005c*/ 	.word	0x00000080
        /*0060*/ 	.word	0x00000001
        /*0064*/ 	.word	0x00000001


	//----- nvinfo : EIATTR_CRS_STACK_SIZE
	.align		4
.L_2519:
        /*0068*/ 	.byte	0x04, 0x1e
        /*006a*/ 	.short	(.L_2521 - .L_2520)
.L_2520:
        /*006c*/ 	.word	0x00000000


	//----- nvinfo : EIATTR_CBANK_PARAM_SIZE
	.align		4
.L_2521:
        /*0070*/ 	.byte	0x03, 0x19
        /*0072*/ 	.short	0x0080


	//----- nvinfo : EIATTR_PARAM_CBANK
	.align		4
        /*0074*/ 	.byte	0x04, 0x0a
        /*0076*/ 	.short	(.L_2523 - .L_2522)
	.align		4
.L_2522:
        /*0078*/ 	.word	index@(.nv.constant0._ZN2at6native29vectorized_elementwise_kernelILi2EZZNS0_73_GLOBAL__N__c8866d80_35_SparseBinaryOpIntersectionKernel_cu_b2145a98_327142_sparse_binary_op_intersection_kernel_implINS2_18CUDAKernelLauncherENS2_36CUDAValueSelectionIntersectionKernelINS2_9RhsProjOpEEElLl8EEEvRNS_6TensorERKS8_SB_RKSt6vectorIlSaIlEERKSt8optionalIS8_ESK_bbENKUlvE1_clEvEUllE_St5arrayIPcLm2EEEEviT0_T1_)
        /*007c*/ 	.short	0x0380
        /*007e*/ 	.short	0x0080


	//----- nvinfo : EIATTR_SW_WAR
	.align		4
.L_2523:
        /*0080*/ 	.byte	0x04, 0x36
        /*0082*/ 	.short	(.L_2525 - .L_2524)
.L_2524:
        /*0084*/ 	.word	0x00000008
.L_2525:


//--------------------- .nv.info._ZN2at6native29vectorized_elementwise_kernelILi4EZZNS0_73_GLOBAL__N__c8866d80_35_SparseBinaryOpIntersectionKernel_cu_b2145a98_327142_sparse_binary_op_intersection_kernel_implINS2_18CUDAKernelLauncherENS2_36CUDAValueSelectionIntersectionKernelINS2_9RhsProjOpEEElLl8EEEvRNS_6TensorERKS8_SB_RKSt6vectorIlSaIlEERKSt8optionalIS8_ESK_bbENKUlvE1_clEvEUllE_St5arrayIPcLm2EEEEviT0_T1_ --------------------------
	.section	.nv.info._ZN2at6native29vectorized_elementwise_kernelILi4EZZNS0_73_GLOBAL__N__c8866d80_35_SparseBinaryOpIntersectionKernel_cu_b2145a98_327142_sparse_binary_op_intersection_kernel_implINS2_18CUDAKernelLauncherENS2_36CUDAValueSelectionIntersectionKernelINS2_9RhsProjOpEEElLl8EEEvRNS_6TensorERKS8_SB_RKSt6vectorIlSaIlEERKSt8optionalIS8_ESK_bbENKUlvE1_clEvEUllE_St5arrayIPcLm2EEEEviT0_T1_,"",@"SHT_CUDA_INFO"
	.sectionflags	@""
	.align	4


	//----- nvinfo : EIATTR_CUDA_API_VERSION
	.align		4
        /*0000*/ 	.byte	0x04, 0x37
        /*0002*/ 	.short	(.L_2527 - .L_2526)
.L_2526:
        /*0004*/ 	.word	0x00000082


	//----- nvinfo : EIATTR_KPARAM_INFO
	.align		4
.L_2527:
        /*0008*/ 	.byte	0x04, 0x17
        /*000a*/ 	.short	(.L_2529 - .L_2528)
.L_2528:
        /*000c*/ 	.word	0x00000000
        /*0010*/ 	.short	0x0002
        /*0012*/ 	.short	0x0070
        /*0014*/ 	.byte	0x00, 0xf0, 0x41, 0x00


	//----- nvinfo : EIATTR_KPARAM_INFO
	.align		4
.L_2529:
        /*0018*/ 	.byte	0x04, 0x17
        /*001a*/ 	.short	(.L_2531 - .L_2530)
.L_2530:
        /*001c*/ 	.word	0x00000000
        /*0020*/ 	.short	0x0001
        /*0022*/ 	.short	0x0008
        /*0024*/ 	.byte	0x00, 0xf0, 0xa1, 0x01


	//----- nvinfo : EIATTR_KPARAM_INFO
	.align		4
.L_2531:
        /*0028*/ 	.byte	0x04, 0x17
        /*002a*/ 	.short	(.L_2533 - .L_2532)
.L_2532:
        /*002c*/ 	.word	0x00000000
        /*0030*/ 	.short	0x0000
        /*0032*/ 	.short	0x0000
        /*0034*/ 	.byte	0x00, 0xf0, 0x11, 0x00


	//----- nvinfo : EIATTR_SPARSE_MMA_MASK
	.align		4
.L_2533:
        /*0038*/ 	.byte	0x03, 0x50
        /*003a*/ 	.short	0x0000


	//----- nvinfo : EIATTR_MAXREG_COUNT
	.align		4
        /*003c*/ 	.byte	0x03, 0x1b
        /*003e*/ 	.short	0x00ff


	//----- nvinfo : EIATTR_MERCURY_ISA_VERSION
	.align		4
        /*0040*/ 	.byte	0x03, 0x5f
        /*0042*/ 	.short	0x0101


	//----- nvinfo : EIATTR_VRC_CTA_INIT_COUNT
	.align		4
        /*0044*/ 	.byte	0x02, 0x4a
	.zero		1
	.zero		1


	//----- nvinfo : EIATTR_EXIT_INSTR_OFFSETS
	.align		4
        /*0048*/ 	.byte	0x04, 0x1c
        /*004a*/ 	.short	(.L_2535 - .L_2534)


	//   ....[0]....
.L_2534:
        /*004c*/ 	.word	0x00007180


	//   ....[1]....
        /*0050*/ 	.word	0x000071d0


	//   ....[2]....
        /*0054*/ 	.word	0x0000ddd0


	//----- nvinfo : EIATTR_MAX_THREADS
	.align		4
.L_2535:
        /*0058*/ 	.byte	0x04, 0x05
        /*005a*/ 	.short	(.L_2537 - .L_2536)
.L_2536:
        /*005c*/ 	.word	0x00000080
        /*0060*/ 	.word	0x00000001
        /*0064*/ 	.word	0x00000001


	//----- nvinfo : EIATTR_CRS_STACK_SIZE
	.align		4
.L_2537:
        /*0068*/ 	.byte	0x04, 0x1e
        /*006a*/ 	.short	(.L_2539 - .L_2538)
.L_2538:
        /*006c*/ 	.word	0x00000000


	//----- nvinfo : EIATTR_CBANK_PARAM_SIZE
	.align		4
.L_2539:
        /*0070*/ 	.byte	0x03, 0x19
        /*0072*/ 	.short	0x0080


	//----- nvinfo : EIATTR_PARAM_CBANK
	.align		4
        /*0074*/ 	.byte	0x04, 0x0a
        /*0076*/ 	.short	(.L_2541 - .L_2540)
	.align		4
.L_2540:
        /*0078*/ 	.word	index@(.nv.constant0._ZN2at6native29vectorized_elementwise_kernelILi4EZZNS0_73_GLOBAL__N__c8866d80_35_SparseBinaryOpIntersectionKernel_cu_b2145a98_327142_sparse_binary_op_intersection_kernel_implINS2_18CUDAKernelLauncherENS2_36CUDAValueSelectionIntersectionKernelINS2_9RhsProjOpEEElLl8EEEvRNS_6TensorERKS8_SB_RKSt6vectorIlSaIlEERKSt8optionalIS8_ESK_bbENKUlvE1_clEvEUllE_St5arrayIPcLm2EEEEviT0_T1_)
        /*007c*/ 	.short	0x0380
        /*007e*/ 	.short	0x0080


	//----- nvinfo : EIATTR_SW_WAR
	.align		4
.L_2541:
        /*0080*/ 	.byte	0x04, 0x36
        /*0082*/ 	.short	(.L_2543 - .L_2542)
.L_2542:
        /*0084*/ 	.word	0x00000008
.L_2543:


//--------------------- .nv.info._ZN2at6native29vectorized_elementwise_kernelILi8EZZNS0_73_GLOBAL__N__c8866d80_35_SparseBinaryOpIntersectionKernel_cu_b2145a98_327142_sparse_binary_op_intersection_kernel_implINS2_18CUDAKernelLauncherENS2_36CUDAValueSelectionIntersectionKernelINS2_9RhsProjOpEEElLl8EEEvRNS_6TensorERKS8_SB_RKSt6vectorIlSaIlEERKSt8optionalIS8_ESK_bbENKUlvE1_clEvEUllE_St5arrayIPcLm2EEEEviT0_T1_ --------------------------
	.section	.nv.info._ZN2at6native29vectorized_elementwise_kernelILi8EZZNS0_73_GLOBAL__N__c8866d80_35_SparseBinaryOpIntersectionKernel_cu_b2145a98_327142_sparse_binary_op_intersection_kernel_implINS2_18CUDAKernelLauncherENS2_36CUDAValueSelectionIntersectionKernelINS2_9RhsProjOpEEElLl8EEEvRNS_6TensorERKS8_SB_RKSt6vectorIlSaIlEERKSt8optionalIS8_ESK_bbENKUlvE1_clEvEUllE_St5arrayIPcLm2EEEEviT0_T1_,"",@"SHT_CUDA_INFO"
	.sectionflags	@""
	.align	4


	//----- nvinfo : EIATTR_CUDA_API_VERSION
	.align		4
        /*0000*/ 	.byte	0x04, 0x37
        /*0002*/ 	.short	(.L_2545 - .L_2544)
.L_2544:
        /*0004*/ 	.word	0x00000082


	//----- nvinfo : EIATTR_KPARAM_INFO
	.align		4
.L_2545:
        /*0008*/ 	.byte	0x04, 0x17
        /*000a*/ 	.short	(.L_2547 - .L_2546)
.L_2546:
        /*000c*/ 	.word	0x00000000
        /*0010*/ 	.short	0x0002
        /*0012*/ 	.short	0x0070
        /*0014*/ 	.byte	0x00, 0xf0, 0x41, 0x00


	//----- nvinfo : EIATTR_KPARAM_INFO
	.align		4
.L_2547:
        /*0018*/ 	.byte	0x04, 0x17
        /*001a*/ 	.short	(.L_2549 - .L_2548)
.L_2548:
        /*001c*/ 	.word	0x00000000
        /*0020*/ 	.short	0x0001
        /*0022*/ 	.short	0x0008
        /*0024*/ 	.byte	0x00, 0xf0, 0xa1, 0x01


	//----- nvinfo : EIATTR_KPARAM_INFO
	.align		4
.L_2549:
        /*0028*/ 	.byte	0x04, 0x17
        /*002a*/ 	.short	(.L_2551 - .L_2550)
.L_2550:
        /*002c*/ 	.word	0x00000000
        /*0030*/ 	.short	0x0000
        /*0032*/ 	.short	0x0000
        /*0034*/ 	.byte	0x00, 0xf0, 0x11, 0x00


	//----- nvinfo : EIATTR_SPARSE_MMA_MASK
	.align		4
.L_2551:
        /*0038*/ 	.byte	0x03, 0x50
        /*003a*/ 	.short	0x0000


	//----- nvinfo : EIATTR_MAXREG_COUNT
	.align		4
        /*003c*/ 	.byte	0x03, 0x1b
        /*003e*/ 	.short	0x00ff


	//----- nvinfo : EIATTR_MERCURY_ISA_VERSION
	.align		4
        /*0040*/ 	.byte	0x03, 0x5f
        /*0042*/ 	.short	0x0101


	//----- nvinfo : EIATTR_VRC_CTA_INIT_COUNT
	.align		4
        /*0044*/ 	.byte	0x02, 0x4a
	.zero		1
	.zero		1


	//----- nvinfo : EIATTR_EXIT_INSTR_OFFSETS
	.align		4
        /*0048*/ 	.byte	0x04, 0x1c
        /*004a*/ 	.short	(.L_2553 - .L_2552)


	//   ....[0]....
.L_2552:
        /*004c*/ 	.word	0x00007180


	//   ....[1]....
        /*0050*/ 	.word	0x000071d0


	//   ....[2]....
        /*0054*/ 	.word	0x0000ddd0


	//----- nvinfo : EIATTR_MAX_THREADS
	.align		4
.L_2553:
        /*0058*/ 	.byte	0x04, 0x05
        /*005a*/ 	.short	(.L_2555 - .L_2554)
.L_2554:
        /*005c*/ 	.word	0x00000080
        /*0060*/ 	.word	0x00000001
        /*0064*/ 	.word	0x00000001


	//----- nvinfo : EIATTR_CRS_STACK_SIZE
	.align		4
.L_2555:
        /*0068*/ 	.byte	0x04, 0x1e
        /*006a*/ 	.short	(.L_2557 - .L_2556)
.L_2556:
        /*006c*/ 	.word	0x00000000


	//----- nvinfo : EIATTR_CBANK_PARAM_SIZE
	.align		4
.L_2557:
        /*0070*/ 	.byte	0x03, 0x19
        /*0072*/ 	.short	0x0080


	//----- nvinfo : EIATTR_PARAM_CBANK
	.align		4
        /*0074*/ 	.byte	0x04, 0x0a
        /*0076*/ 	.short	(.L_2559 - .L_2558)
	.align		4
.L_2558:
        /*0078*/ 	.word	index@(.nv.constant0._ZN2at6native29vectorized_elementwise_kernelILi8EZZNS0_73_GLOBAL__N__c8866d80_35_SparseBinaryOpIntersectionKernel_cu_b2145a98_327142_sparse_binary_op_intersection_kernel_implINS2_18CUDAKernelLauncherENS2_36CUDAValueSelectionIntersectionKernelINS2_9RhsProjOpEEElLl8EEEvRNS_6TensorERKS8_SB_RKSt6vectorIlSaIlEERKSt8optionalIS8_ESK_bbENKUlvE1_clEvEUllE_St5arrayIPcLm2EEEEviT0_T1_)
        /*007c*/ 	.short	0x0380
        /*007e*/ 	.short	0x0080


	//----- nvinfo : EIATTR_SW_WAR
	.align		4
.L_2559:
        /*0080*/ 	.byte	0x04, 0x36
        /*0082*/ 	.short	(.L_2561 - .L_2560)
.L_2560:
        /*0084*/ 	.word	0x00000008
.L_2561:


//--------------------- .nv.info._ZN2at6native18elementwise_kernelILi128ELi4EZNS0_15gpu_kernel_implIZZNS0_73_GLOBAL__N__c8866d80_35_SparseBinaryOpIntersectionKernel_cu_b2145a98_327142_sparse_binary_op_intersection_kernel_implINS3_18CUDAKernelLauncherENS3_36CUDAValueSelectionIntersectionKernelINS3_5MulOpEEElLl0EEEvRNS_6TensorERKS9_SC_RKSt6vectorIlSaIlEERKSt8optionalIS9_ESL_bbENKUlvE3_clEvEUllE_EEvRNS_18TensorIteratorBaseERKT_EUliE_EEviT1_ --------------------------
	.section	.nv.info._ZN2at6native18elementwise_kernelILi128ELi4EZNS0_15gpu_kernel_implIZZNS0_73_GLOBAL__N__c8866d80_35_SparseBinaryOpIntersectionKernel_cu_b2145a98_327142_sparse_binary_op_intersection_kernel_implINS3_18CUDAKernelLauncherENS3_36CUDAValueSelectionIntersectionKernelINS3_5MulOpEEElLl0EEEvRNS_6TensorERKS9_SC_RKSt6vectorIlSaIlEERKSt8optionalIS9_ESL_bbENKUlvE3_clEvEUllE_EEvRNS_18TensorIteratorBaseERKT_EUliE_EEviT1_,"",@"SHT_CUDA_INFO"
	.sectionflags	@""
	.align	4


	//----- nvinfo : EIATTR_CUDA_API_VERSION
	.align		4
        /*0000*/ 	.byte	0x04, 0x37
        /*0002*/ 	.short	(.L_2563 - .L_2562)
.L_2562:
        /*0004*/ 	.word	0x00000082


	//----- nvinfo : EIATTR_KPARAM_INFO
	.align		4
.L_2563:
        /*0008*/ 	.byte	0x04, 0x17
        /*000a*/ 	.short	(.L_2565 - .L_2564)
.L_2564:
        /*000c*/ 	.word	0x00000000
        /*0010*/ 	.short	0x0001
        /*0012*/ 	.short	0x0008
        /*0014*/ 	.byte	0x00, 0xf0, 0xc1, 0x09


	//----- nvinfo : EIATTR_KPARAM_INFO
	.align		4
.L_2565:
        /*0018*/ 	.byte	0x04, 0x17
        /*001a*/ 	.short	(.L_2567 - .L_2566)
.L_2566:
        /*001c*/ 	.word	0x00000000
        /*0020*/ 	.short	0x0000
        /*0022*/ 	.short	0x0000
        /*0024*/ 	.byte	0x00, 0xf0, 0x11, 0x00


	//----- nvinfo : EIATTR_SPARSE_MMA_MASK
	.align		4
.L_2567:
        /*0028*/ 	.byte	0x03, 0x50
        /*002a*/ 	.short	0x0000


	//----- nvinfo : EIATTR_MAXREG_COUNT
	.align		4
        /*002c*/ 	.byte	0x03, 0x1b
        /*002e*/ 	.short	0x0080


	//----- nvinfo : EIATTR_EXTERNS
	.align		4
        /*0030*/ 	.byte	0x04, 0x0f
        /*0032*/ 	.short	(.L_2569 - .L_2568)


	//   ....[0]....
	.align		4
.L_2568:
        /*0034*/ 	.word	index@(__assertfail)


	//----- nvinfo : EIATTR_MERCURY_ISA_VERSION
	.align		4
.L_2569:
        /*0038*/ 	.byte	0x03, 0x5f
        /*003a*/ 	.short	0x0101


	//----- nvinfo : EIATTR_VRC_CTA_INIT_COUNT
	.align		4
        /*003c*/ 	.byte	0x02, 0x4a
	.zero		1
	.zero		1


	//----- nvinfo : EIATTR_SYSCALL_OFFSETS
	.align		4
        /*0040*/ 	.byte	0x04, 0x46
        /*0042*/ 	.short	(.L_2571 - .L_2570)


	//   ....[0]....
.L_2570:
        /*0044*/ 	.word	0x00002220


	//   ....[1]....
        /*0048*/ 	.word	0x00003e40


	//   ....[2]....
        /*004c*/ 	.word	0x00005ff0


	//   ....[3]....
        /*0050*/ 	.word	0x00007b90


	//   ....[4]....
        /*0054*/ 	.word	0x00009d20


	//   ....[5]....
        /*0058*/ 	.word	0x0000b8c0


	//   ....[6]....
        /*005c*/ 	.word	0x0000da60


	//   ....[7]....
        /*0060*/ 	.word	0x0000f580


	//----- nvinfo : EIATTR_EXIT_INSTR_OFFSETS
	.align		4
.L_2571:
        /*0064*/ 	.byte	0x04, 0x1c
        /*0066*/ 	.short	(.L_2573 - .L_2572)


	//   ....[0]....
.L_2572:
        /*0068*/ 	.word	0x0000b950


	//   ....[1]....
        /*006c*/ 	.word	0x0000ef70


	//   ....[2]....
        /*0070*/ 	.word	0x0000ef90


	//   ....[3]....
        /*0074*/ 	.word	0x0000f010


	//   ....[4]....
        /*0078*/ 	.word	0x0000f030


	//   ....[5]....
        /*007c*/ 	.word	0x0000f050


	//   ....[6]....
        /*0080*/ 	.word	0x0000f0d0


	//   ....[7]....
        /*0084*/ 	.word	0x0000f0f0


	//   ....[8]....
        /*0088*/ 	.word	0x0000f170


	//   ....[9]....
        /*008c*/ 	.word	0x0000f190


	//   ....[10]....
        /*0090*/ 	.word	0x0000f1b0


	//   ....[11]....
        /*0094*/ 	.word	0x0000f250


	//   ....[12]....
        /*0098*/ 	.word	0x0000f270


	//   ....[13]....
        /*009c*/ 	.word	0x0000f2f0


	//   ....[14]....
        /*00a0*/ 	.word	0x0000f310


	//   ....[15]....
        /*00a4*/ 	.word	0x0000f330


	//   ....[16]....
        /*00a8*/ 	.word	0x0000f3d0


	//   ....[17]....
        /*00ac*/ 	.word	0x0000f3f0


	//   ....[18]....
        /*00b0*/ 	.word	0x0000f410


	//   ....[19]....
        /*00b4*/ 	.word	0x0000f480


	//   ....[20]....
        /*00b8*/ 	.word	0x0000f590


	//   ....[21]....
        /*00bc*/ 	.word	0x0000f5b0


	//   ....[22]....
        /*00c0*/ 	.word	0x0000f5d0


	//----- nvinfo : EIATTR_MAX_THREADS
	.align		4
.L_2573:
        /*00c4*/ 	.byte	0x04, 0x05
        /*00c6*/ 	.short	(.L_2575 - .L_2574)
.L_2574:
        /*00c8*/ 	.word	0x00000080
        /*00cc*/ 	.word	0x00000001
        /*00d0*/ 	.word	0x00000001


	//----- nvinfo : EIATTR_CRS_STACK_SIZE
	.align		4
.L_2575:
        /*00d4*/ 	.byte	0x04, 0x1e
        /*00d6*/ 	.short	(.L_2577 - .L_2576)
.L_2576:
        /*00d8*/ 	.word	0x00000000


	//----- nvinfo : EIATTR_CBANK_PARAM_SIZE
	.align		4
.L_2577:
        /*00dc*/ 	.byte	0x03, 0x19
        /*00de*/ 	.short	0x0278


	//----- nvinfo : EIATTR_PARAM_CBANK
	.align		4
        /*00e0*/ 	.byte	0x04, 0x0a
        /*00e2*/ 	.short	(.L_2579 - .L_2578)
	.align		4
.L_2578:
        /*00e4*/ 	.word	index@(.nv.constant0._ZN2at6native18elementwise_kernelILi128ELi4EZNS0_15gpu_kernel_implIZZNS0_73_GLOBAL__N__c8866d80_35_SparseBinaryOpIntersectionKernel_cu_b2145a98_327142_sparse_binary_op_intersection_kernel_implINS3_18CUDAKernelLauncherENS3_36CUDAValueSelectionIntersectionKernelINS3_5MulOpEEElLl0EEEvRNS_6TensorERKS9_SC_RKSt6vectorIlSaIlEERKSt8optionalIS9_ESL_bbENKUlvE3_clEvEUllE_EEvRNS_18TensorIteratorBaseERKT_EUliE_EEviT1_)
        /*00e8*/ 	.short	0x0380
        /*00ea*/ 	.short	0x0278


	//----- nvinfo : EIATTR_SW_WAR
	.align		4
.L_2579:
        /*00ec*/ 	.byte	0x04, 0x36
        /*00ee*/ 	.short	(.L_2581 - .L_2580)
.L_2580:
        /*00f0*/ 	.word	0x00000008
.L_2581:


//--------------------- .nv.info._ZN2at6native27unrolled_elementwise_kernelIZZNS0_73_GLOBAL__N__c8866d80_35_SparseBinaryOpIntersectionKernel_cu_b2145a98_327142_sparse_binary_op_intersection_kernel_implINS2_18CUDAKernelLauncherENS2_36CUDAValueSelectionIntersectionKernelINS2_5MulOpEEElLl0EEEvRNS_6TensorERKS8_SB_RKSt6vectorIlSaIlEERKSt8optionalIS8_ESK_bbENKUlvE3_clEvEUllE_St5arrayIPcLm2EELi4E23TrivialOffsetCalculatorILi1EjESR_NS0_6memory12LoadWithCastILi1EEENSS_13StoreWithCastILi1EEEEEviT_T0_T2_T3_T4_T5_ --------------------------
	.section	.nv.info._ZN2at6native27unrolled_elementwise_kernelIZZNS0_73_GLOBAL__N__c8866d80_35_SparseBinaryOpIntersectionKernel_cu_b2145a98_327142_sparse_binary_op_intersection_kernel_implINS2_18CUDAKernelLauncherENS2_36CUDAValueSelectionIntersectionKernelINS2_5MulOpEEElLl0EEEvRNS_6TensorERKS8_SB_RKSt6vectorIlSaIlEERKSt8optionalIS8_ESK_bbENKUlvE3_clEvEUllE_St5arrayIPcLm2EELi4E23TrivialOffsetCalculatorILi1EjESR_NS0_6memory12LoadWithCastILi1EEENSS_13StoreWithCastILi1EEEEEviT_T0_T2_T3_T4_T5_,"",@"SHT_CUDA_INFO"
	.sectionflags	@""
	.align	4


	//----- nvinfo : EIATTR_CUDA_API_VERSION
	.align		4
        /*0000*/ 	.byte	0x04, 0x37
        /*0002*/ 	.short	(.L_2583 - .L_2582)
.L_2582:
        /*0004*/ 	.word	0x00000082


	//----- nvinfo : EIATTR_KPARAM_INFO
	.align		4
.L_2583:
        /*0008*/ 	.byte	0x04, 0x17
        /*000a*/ 	.short	(.L_2585 - .L_2584)
.L_2584:
        /*000c*/ 	.word	0x00000000
        /*0010*/ 	.short	0x0006
        /*0012*/ 	.short	0x007c
        /*0014*/ 	.byte	0x00, 0xf0, 0x21, 0x00


	//----- nvinfo : EIATTR_KPARAM_INFO
	.align		4
.L_2585:
        /*0018*/ 	.byte	0x04, 0x17
        /*001a*/ 	.short	(.L_2587 - .L_2586)
.L_2586:
        /*001c*/ 	.word	0x00000000
        /*0020*/ 	.short	0x0005
        /*0022*/ 	.short	0x0074
        /*0024*/ 	.byte	0x00, 0xf0, 0x21, 0x00


	//----- nvinfo : EIATTR_KPARAM_INFO
	.align		4
.L_2587:
        /*0028*/ 	.byte	0x04, 0x17
        /*002a*/ 	.short	(.L_2589 - .L_2588)
.L_2588:
        /*002c*/ 	.word	0x00000000
        /*0030*/ 	.short	0x0004
        /*0032*/ 	.short	0x0071
        /*0034*/ 	.byte	0x00, 0xf0, 0x05, 0x00


	//----- nvinfo : EIATTR_KPARAM_INFO
	.align		4
.L_2589:
        /*0038*/ 	.byte	0x04, 0x17
        /*003a*/ 	.short	(.L_2591 - .L_2590)
.L_2590:
        /*003c*/ 	.word	0x00000000
        /*0040*/ 	.short	0x0003
        /*0042*/ 	.short	0x0070
        /*0044*/ 	.byte	0x00, 0xf0, 0x05, 0x00


	//----- nvinfo : EIATTR_KPARAM_INFO
	.align		4
.L_2591:
        /*0048*/ 	.byte	0x04, 0x17
        /*004a*/ 	.short	(.L_2593 - .L_2592)
.L_2592:
        /*004c*/ 	.word	0x00000000
        /*0050*/ 	.short	0x0002
        /*0052*/ 	.short	0x0060
        /*0054*/ 	.byte	0x00, 0xf0, 0x41, 0x00


	//----- nvinfo : EIATTR_KPARAM_INFO
	.align		4
.L_2593:
        /*0058*/ 	.byte	0x04, 0x17
        /*005a*/ 	.short	(.L_2595 - .L_2594)
.L_2594:
        /*005c*/ 	.word	0x00000000
        /*0060*/ 	.short	0x0001
        /*0062*/ 	.short	0x0008
        /*0064*/ 	.byte	0x00, 0xf0, 0x61, 0x01


	//----- nvinfo : EIATTR_KPARAM_INFO
	.align		4
.L_2595:
        /*0068*/ 	.byte	0x04, 0x17
        /*006a*/ 	.short	(.L_2597 - .L_2596)
.L_2596:
        /*006c*/ 	.word	0x00000000
        /*0070*/ 	.short	0x0000
        /*0072*/ 	.short	0x0000
        /*0074*/ 	.byte	0x00, 0xf0, 0x11, 0x00


	//----- nvinfo : EIATTR_SPARSE_MMA_MASK
	.align		4
.L_2597:
        /*0078*/ 	.byte	0x03, 0x50
        /*007a*/ 	.short	0x0000


	//----- nvinfo : EIATTR_MAXREG_COUNT
	.align		4
        /*007c*/ 	.byte	0x03, 0x1b
        /*007e*/ 	.short	0x00ff


	//----- nvinfo : EIATTR_EXTERNS
	.align		4
        /*0080*/ 	.byte	0x04, 0x0f
        /*0082*/ 	.short	(.L_2599 - .L_2598)


	//   ....[0]....
	.align		4
.L_2598:
        /*0084*/ 	.word	index@(__assertfail)


	//----- nvinfo : EIATTR_MERCURY_ISA_VERSION
	.align		4
.L_2599:
        /*0088*/ 	.byte	0x03, 0x5f
        /*008a*/ 	.short	0x0101


	//----- nvinfo : EIATTR_VRC_CTA_INIT_COUNT
	.align		4
        /*008c*/ 	.byte	0x02, 0x4a
	.zero		1
	.zero		1


	//----- nvinfo : EIATTR_SYSCALL_OFFSETS
	.align		4
        /*0090*/ 	.byte	0x04, 0x46
        /*0092*/ 	.short	(.L_2601 - .L_2600)


	//   ....[0]....
.L_2600:
        /*0094*/ 	.word	0x00000e80


	//   ....[1]....
        /*0098*/ 	.word	0x00001e10


	//   ....[2]....
        /*009c*/ 	.word	0x00002cf0


	//   ....[3]....
        /*00a0*/ 	.word	0x00003bd0


	//   ....[4]....
        /*00a4*/ 	.word	0x0000cb80


	//   ....[5]....
        /*00a8*/ 	.word	0x0000d370


	//   ....[6]....
        /*00ac*/ 	.word	0x0000db50


	//   ....[7]....
        /*00b0*/ 	.word	0x0000e310


	//----- nvinfo : EIATTR_EXIT_INSTR_OFFSETS
	.align		4
.L_2601:
        /*00b4*/ 	.byte	0x04, 0x1c
        /*00b6*/ 	.short	(.L_2603 - .L_2602)


	//   ....[0]....
.L_2602:
        /*00b8*/ 	.word	0x0000dbd0


	//   ....[1]....
        /*00bc*/ 	.word	0x0000dd00


	//   ....[2]....
        /*00c0*/ 	.word	0x0000dd20


	//   ....[3]....
        /*00c4*/ 	.word	0x0000dda0


	//   ....[4]....
        /*00c8*/ 	.word	0x0000ddc0


	//   ....[5]....
        /*00cc*/ 	.word	0x0000dde0


	//   ....[6]....
        /*00d0*/ 	.word	0x0000de60


	//   ....[7]....
        /*00d4*/ 	.word	0x0000de80


	//   ....[8]....
        /*00d8*/ 	.word	0x0000df00


	//   ....[9]....
        /*00dc*/ 	.word	0x0000df20


	//   ....[10]....
        /*00e0*/ 	.word	0x0000df40


	//   ....[11]....
        /*00e4*/ 	.word	0x0000dfe0


	//   ....[12]....
        /*00e8*/ 	.word	0x0000e000


	//   ....[13]....
        /*00ec*/ 	.word	0x0000e080


	//   ....[14]....
        /*00f0*/ 	.word	0x0000e0a0


	//   ....[15]....
        /*00f4*/ 	.word	0x0000e0c0


	//   ....[16]....
        /*00f8*/ 	.word	0x0000e160


	//   ....[17]....
        /*00fc*/ 	.word	0x0000e180


	//   ....[18]....
        /*0100*/ 	.word	0x0000e1a0


	//   ....[19]....
        /*0104*/ 	.word	0x0000e210


	//   ....[20]....
        /*0108*/ 	.word	0x0000e320


	//   ....[21]....
        /*010c*/ 	.word	0x0000e340


	//   ....[22]....
        /*0110*/ 	.word	0x0000e360


	//----- nvinfo : EIATTR_MAX_THREADS
	.align		4
.L_2603:
        /*0114*/ 	.byte	0x04, 0x05
        /*0116*/ 	.short	(.L_2605 - .L_2604)
.L_2604:
        /*0118*/ 	.word	0x00000080
        /*011c*/ 	.word	0x00000001
        /*0120*/ 	.word	0x00000001


	//----- nvinfo : EIATTR_CRS_STACK_SIZE
	.align		4
.L_2605:
        /*0124*/ 	.byte	0x04, 0x1e
        /*0126*/ 	.short	(.L_2607 - .L_2606)
.L_2606:
        /*0128*/ 	.word	0x00000000


	//----- nvinfo : EIATTR_CBANK_PARAM_SIZE
	.align		4
.L_2607:
        /*012c*/ 	.byte	0x03, 0x19
        /*012e*/ 	.short	0x0084


	//----- nvinfo : EIATTR_PARAM_CBANK
	.align		4
        /*0130*/ 	.byte	0x04, 0x0a
        /*0132*/ 	.short	(.L_2609 - .L_2608)
	.align		4
.L_2608:
        /*0134*/ 	.word	index@(.nv.constant0._ZN2at6native27unrolled_elementwise_kernelIZZNS0_73_GLOBAL__N__c8866d80_35_SparseBinaryOpIntersectionKernel_cu_b2145a98_327142_sparse_binary_op_intersection_kernel_implINS2_18CUDAKernelLauncherENS2_36CUDAValueSelectionIntersectionKernelINS2_5MulOpEEElLl0EEEvRNS_6TensorERKS8_SB_RKSt6vectorIlSaIlEERKSt8optionalIS8_ESK_bbENKUlvE3_clEvEUllE_St5arrayIPcLm2EELi4E23TrivialOffsetCalculatorILi1EjESR_NS0_6memory12LoadWithCastILi1EEENSS_13StoreWithCastILi1EEEEEviT_T0_T2_T3_T4_T5_)
        /*0138*/ 	.short	0x0380
        /*013a*/ 	.short	0x0084


	//----- nvinfo : EIATTR_SW_WAR
	.align		4
.L_2609:
        /*013c*/ 	.byte	0x04, 0x36
        /*013e*/ 	.short	(.L_2611 - .L_2610)
.L_2610:
        /*0140*/ 	.word	0x00000008
.L_2611:


//--------------------- .nv.info._ZN2at6native18elementwise_kernelILi128ELi2EZNS0_22gpu_kernel_impl_nocastIZZNS0_73_GLOBAL__N__c8866d80_35_SparseBinaryOpIntersectionKernel_cu_b2145a98_327142_sparse_binary_op_intersection_kernel_implINS3_18CUDAKernelLauncherENS3_36CUDAValueSelectionIntersectionKernelINS3_5MulOpEEElLl0EEEvRNS_6TensorERKS9_SC_RKSt6vectorIlSaIlEERKSt8optionalIS9_ESL_bbENKUlvE3_clEvEUllE_EEvRNS_18TensorIteratorBaseERKT_EUliE_EEviT1_ --------------------------
	.section	.nv.info._ZN2at6native18elementwise_kernelILi128ELi2EZNS0_22gpu_kernel_impl_nocastIZZNS0_73_GLOBAL__N__c8866d80_35_SparseBinaryOpIntersectionKernel_cu_b2145a98_327142_sparse_binary_op_intersection_kernel_implINS3_18CUDAKernelLauncherENS3_36CUDAValueSelectionIntersectionKernelINS3_5MulOpEEElLl0EEEvRNS_6TensorERKS9_SC_RKSt6vectorIlSaIlEERKSt8optionalIS9_ESL_bbENKUlvE3_clEvEUllE_EEvRNS_18TensorIteratorBaseERKT_EUliE_EEviT1_,"",@"SHT_CUDA_INFO"
	.sectionflags	@""
	.align	4


	//----- nvinfo : EIATTR_CUDA_API_VERSION
	.align		4
        /*0000*/ 	.byte	0x04, 0x37
        /*0002*/ 	.short	(.L_2613 - .L_2612)
.L_2612:
        /*0004*/ 	.word	0x00000082


	//----- nvinfo : EIATTR_KPARAM_INFO
	.align		4
.L_2613:
        /*0008*/ 	.byte	0x04, 0x17
        /*000a*/ 	.short	(.L_2615 - .L_2614)
.L_2614:
        /*000c*/ 	.word	0x00000000
        /*0010*/ 	.short	0x0001
        /*0012*/ 	.short	0x0008
        /*0014*/ 	.byte	0x00, 0xf0, 0xa1, 0x09


	//----- nvinfo : EIATTR_KPARAM_INFO
	.align		4
.L_2615:
        /*0018*/ 	.byte	0x04, 0x17
        /*001a*/ 	.short	(.L_2617 - .L_2616)
.L_2616:
        /*001c*/ 	.word	0x00000000
        /*0020*/ 	.short	0x0000
        /*0022*/ 	.short	0x0000
        /*0024*/ 	.byte	0x00, 0xf0, 0x11, 0x00


	//----- nvinfo : EIATTR_SPARSE_MMA_MASK
	.align		4
.L_2617:
        /*0028*/ 	.byte	0x03, 0x50
        /*002a*/ 	.short	0x0000


	//----- nvinfo : EIATTR_MAXREG_COUNT
	.align		4
        /*002c*/ 	.byte	0x03, 0x1b
        /*002e*/ 	.short	0x0080


	//----- nvinfo : EIATTR_MERCURY_ISA_VERSION
	.align		4
        /*0030*/ 	.byte	0x03, 0x5f
        /*0032*/ 	.short	0x0101


	//----- nvinfo : EIATTR_VRC_CTA_INIT_COUNT
	.align		4
        /*0034*/ 	.byte	0x02, 0x4a
	.zero		1
	.zero		1


	//----- nvinfo : EIATTR_EXIT_INSTR_OFFSETS
	.align		4
        /*0038*/ 	.byte	0x04, 0x1c
        /*003a*/ 	.short	(.L_2619 - .L_2618)


	//   ....[0]....
.L_2618:
        /*003c*/ 	.word	0x000015f0


	//   ....[1]....
        /*0040*/ 	.word	0x00002980


	//   ....[2]....
        /*0044*/ 	.word	0x00002fd0


	//   ....[3]....
        /*0048*/ 	.word	0x00003530


	//   ....[4]....
        /*004c*/ 	.word	0x00003680


	//   ....[5]....
        /*0050*/ 	.word	0x00003760


	//   ....[6]....
        /*0054*/ 	.word	0x00006010


	//   ....[7]....
        /*0058*/ 	.word	0x000086a0


	//   ....[8]....
        /*005c*/ 	.word	0x0000a030


	//   ....[9]....
        /*0060*/ 	.word	0x0000b8a0


	//   ....[10]....
        /*0064*/ 	.word	0x0000ccd0


	//   ....[11]....
        /*0068*/ 	.word	0x0000e070


	//----- nvinfo : EIATTR_MAX_THREADS
	.align		4
.L_2619:
        /*006c*/ 	.byte	0x04, 0x05
        /*006e*/ 	.short	(.L_2621 - .L_2620)
.L_2620:
        /*0070*/ 	.word	0x00000080
        /*0074*/ 	.word	0x00000001
        /*0078*/ 	.word	0x00000001


	//----- nvinfo : EIATTR_CRS_STACK_SIZE
	.align		4
.L_2621:
        /*007c*/ 	.byte	0x04, 0x1e
        /*007e*/ 	.short	(.L_2623 - .L_2622)
.L_2622:
        /*0080*/ 	.word	0x00000000


	//----- nvinfo : EIATTR_CBANK_PARAM_SIZE
	.align		4
.L_2623:
        /*0084*/ 	.byte	0x03, 0x19
        /*0086*/ 	.short	0x0270


	//----- nvinfo : EIATTR_PARAM_CBANK
	.align		4
        /*0088*/ 	.byte	0x04, 0x0a
        /*008a*/ 	.short	(.L_2625 - .L_2624)
	.align		4
.L_2624:
        /*008c*/ 	.word	index@(.nv.constant0._ZN2at6native18elementwise_kernelILi128ELi2EZNS0_22gpu_kernel_impl_nocastIZZNS0_73_GLOBAL__N__c8866d80_35_SparseBinaryOpIntersectionKernel_cu_b2145a98_327142_sparse_binary_op_intersection_kernel_implINS3_18CUDAKernelLauncherENS3_36CUDAValueSelectionIntersectionKernelINS3_5MulOpEEElLl0EEEvRNS_6TensorERKS9_SC_RKSt6vectorIlSaIlEERKSt8optionalIS9_ESL_bbENKUlvE3_clEvEUllE_EEvRNS_18TensorIteratorBaseERKT_EUliE_EEviT1_)
        /*0090*/ 	.short	0x0380
        /*0092*/ 	.short	0x0270


	//----- nvinfo : EIATTR_SW_WAR
	.align		4
.L_2625:
        /*0094*/ 	.byte	0x04, 0x36
        /*0096*/ 	.short	(.L_2627 - .L_2626)
.L_2626:
        /*0098*/ 	.word	0x00000008
.L_2627:


//--------------------- .nv.info._ZN2at6native27unrolled_elementwise_kernelIZZNS0_73_GLOBAL__N__c8866d80_35_SparseBinaryOpIntersectionKernel_cu_b2145a98_327142_sparse_binary_op_intersection_kernel_implINS2_18CUDAKernelLauncherENS2_36CUDAValueSelectionIntersectionKernelINS2_5MulOpEEElLl0EEEvRNS_6TensorERKS8_SB_RKSt6vectorIlSaIlEERKSt8optionalIS8_ESK_bbENKUlvE3_clEvEUllE_St5arrayIPcLm2EELi4E23TrivialOffsetCalculatorILi1EjESR_NS0_6memory15LoadWithoutCastENSS_16StoreWithoutCastEEEviT_T0_T2_T3_T4_T5_ --------------------------
	.section	.nv.info._ZN2at6native27unrolled_elementwise_kernelIZZNS0_73_GLOBAL__N__c8866d80_35_SparseBinaryOpIntersectionKernel_cu_b2145a98_327142_sparse_binary_op_intersection_kernel_implINS2_18CUDAKernelLauncherENS2_36CUDAValueSelectionIntersectionKernelINS2_5MulOpEEElLl0EEEvRNS_6TensorERKS8_SB_RKSt6vectorIlSaIlEERKSt8optionalIS8_ESK_bbENKUlvE3_clEvEUllE_St5arrayIPcLm2EELi4E23TrivialOffsetCalculatorILi1EjESR_NS0_6memory15LoadWithoutCastENSS_16StoreWithoutCastEEEviT_T0_T2_T3_T4_T5_,"",@"SHT_CUDA_INFO"
	.sectionflags	@""
	.align	4


	//----- nvinfo : EIATTR_CUDA_API_VERSION
	.align		4
        /*0000*/ 	.byte	0x04, 0x37
        /*0002*/ 	.short	(.L_2629 - .L_2628)
.L_2628:
        /*0004*/ 	.word	0x00000082


	//----- nvinfo : EIATTR_KPARAM_INFO
	.align		4
.L_2629:
        /*0008*/ 	.byte	0x04, 0x17
        /*000a*/ 	.short	(.L_2631 - .L_2630)
.L_2630:
        /*000c*/ 	.word	0x00000000
        /*0010*/ 	.short	0x0006
        /*0012*/ 	.short	0x0073
        /*0014*/ 	.byte	0x00, 0xf0, 0x05, 0x00


	//----- nvinfo : EIATTR_KPARAM_INFO
	.align		4
.L_2631:
        /*0018*/ 	.byte	0x04, 0x17
        /*001a*/ 	.short	(.L_2633 - .L_2632)
.L_2632:
        /*001c*/ 	.word	0x00000000
        /*0020*/ 	.short	0x0005
        /*0022*/ 	.short	0x0072
        /*0024*/ 	.byte	0x00, 0xf0, 0x05, 0x00


	//----- nvinfo : EIATTR_KPARAM_INFO
	.align		4
.L_2633:
        /*0028*/ 	.byte	0x04, 0x17
        /*002a*/ 	.short	(.L_2635 - .L_2634)
.L_2634:
        /*002c*/ 	.word	0x00000000
        /*0030*/ 	.short	0x0004
        /*0032*/ 	.short	0x0071
        /*0034*/ 	.byte	0x00, 0xf0, 0x05, 0x00


	//----- nvinfo : EIATTR_KPARAM_INFO
	.align		4
.L_2635:
        /*0038*/ 	.byte	0x04, 0x17
        /*003a*/ 	.short	(.L_2637 - .L_2636)
.L_2636:
        /*003c*/ 	.word	0x00000000
        /*0040*/ 	.short	0x0003
        /*0042*/ 	.short	0x0070
        /*0044*/ 	.byte	0x00, 0xf0, 0x05, 0x00


	//----- nvinfo : EIATTR_KPARAM_INFO
	.align		4
.L_2637:
        /*0048*/ 	.byte	0x04, 0x17
        /*004a*/ 	.short	(.L_2639 - .L_2638)
.L_2638:
        /*004c*/ 	.word	0x00000000
        /*0050*/ 	.short	0x0002
        /*0052*/ 	.short	0x0060
        /*0054*/ 	.byte	0x00, 0xf0, 0x41, 0x00


	//----- nvinfo : EIATTR_KPARAM_INFO
	.align		4
.L_2639:
        /*0058*/ 	.byte	0x04, 0x17
        /*005a*/ 	.short	(.L_2641 - .L_2640)
.L_2640:
        /*005c*/ 	.word	0x00000000
        /*0060*/ 	.short	0x0001
        /*0062*/ 	.short	0x0008
        /*0064*/ 	.byte	0x00, 0xf0, 0x61, 0x01


	//----- nvinfo : EIATTR_KPARAM_INFO
	.align		4
.L_2641:
        /*0068*/ 	.byte	0x04, 0x17
        /*006a*/ 	.short	(.L_2643 - .L_2642)
.L_2642:
        /*006c*/ 	.word	0x00000000
        /*0070*/ 	.short	0x0000
        /*0072*/ 	.short	0x0000
        /*0074*/ 	.byte	0x00, 0xf0, 0x11, 0x00


	//----- nvinfo : EIATTR_SPARSE_MMA_MASK
	.align		4
.L_2643:
        /*0078*/ 	.byte	0x03, 0x50
        /*007a*/ 	.short	0x0000


	//----- nvinfo : EIATTR_MAXREG_COUNT
	.align		4
        /*007c*/ 	.byte	0x03, 0x1b
        /*007e*/ 	.short	0x00ff


	//----- nvinfo : EIATTR_MERCURY_ISA_VERSION
	.align		4
        /*0080*/ 	.byte	0x03, 0x5f
        /*0082*/ 	.short	0x0101


	//----- nvinfo : EIATTR_VRC_CTA_INIT_COUNT
	.align		4
        /*0084*/ 	.byte	0x02, 0x4a
	.zero		1
	.zero		1


	//----- nvinfo : EIATTR_EXIT_INSTR_OFFSETS
	.align		4
        /*0088*/ 	.byte	0x04, 0x1c
        /*008a*/ 	.short	(.L_2645 - .L_2644)


	//   ....[0]....
.L_2644:
        /*008c*/ 	.word	0x00008ad0


	//   ....[1]....
        /*0090*/ 	.word	0x00008b20


	//----- nvinfo : EIATTR_MAX_THREADS
	.align		4
.L_2645:
        /*0094*/ 	.byte	0x04, 0x05
        /*0096*/ 	.short	(.L_2647 - .L_2646)
.L_2646:
        /*0098*/ 	.word	0x00000080
        /*009c*/ 	.word	0x00000001
        /*00a0*/ 	.word	0x00000001


	//----- nvinfo : EIATTR_CRS_STACK_SIZE
	.align		4
.L_2647:
        /*00a4*/ 	.byte	0x04, 0x1e
        /*00a6*/ 	.short	(.L_2649 - .L_2648)
.L_2648:
        /*00a8*/ 	.word	0x00000000


	//----- nvinfo : EIATTR_CBANK_PARAM_SIZE
	.align		4
.L_2649:
        /*00ac*/ 	.byte	0x03, 0x19
        /*00ae*/ 	.short	0x0074


	//----- nvinfo : EIATTR_PARAM_CBANK
	.align		4
        /*00b0*/ 	.byte	0x04, 0x0a
        /*00b2*/ 	.short	(.L_2651 - .L_2650)
	.align		4
.L_2650:
        /*00b4*/ 	.word	index@(.nv.constant0._ZN2at6native27unrolled_elementwise_kernelIZZNS0_73_GLOBAL__N__c8866d80_35_SparseBinaryOpIntersectionKernel_cu_b2145a98_327142_sparse_binary_op_intersection_kernel_implINS2_18CUDAKernelLauncherENS2_36CUDAValueSelectionIntersectionKernelINS2_5MulOpEEElLl0EEEvRNS_6TensorERKS8_SB_RKSt6vectorIlSaIlEERKSt8optionalIS8_ESK_bbENKUlvE3_clEvEUllE_St5arrayIPcLm2EELi4E23TrivialOffsetCalculatorILi1EjESR_NS0_6memory15LoadWithoutCastENSS_16StoreWithoutCastEEEviT_T0_T2_T3_T4_T5_)
        /*00b8*/ 	.short	0x0380
        /*00ba*/ 	.short	0x0074


	//----- nvinfo : EIATTR_SW_WAR
	.align		4
.L_2651:
        /*00bc*/ 	.byte	0x04, 0x36
        /*00be*/ 	.short	(.L_2653 - .L_2652)
.L_2652:
        /*00c0*/ 	.word	0x00000008
.L_2653:


//--------------------- .nv.info._ZN2at6native29vectorized_elementwise_kernelILi2EZZNS0_73_GLOBAL__N__c8866d80_35_SparseBinaryOpIntersectionKernel_cu_b2145a98_327142_sparse_binary_op_intersection_kernel_implINS2_18CUDAKernelLauncherENS2_36CUDAValueSelectionIntersectionKernelINS2_5MulOpEEElLl0EEEvRNS_6TensorERKS8_SB_RKSt6vectorIlSaIlEERKSt8optionalIS8_ESK_bbENKUlvE3_clEvEUllE_St5arrayIPcLm2EEEEviT0_T1_ --------------------------
	.section	.nv.info._ZN2at6native29vectorized_elementwise_kernelILi2EZZNS0_73_GLOBAL__N__c8866d80_35_SparseBinaryOpIntersectionKernel_cu_b2145a98_327142_sparse_binary_op_intersection_kernel_implINS2_18CUDAKernelLauncherENS2_36CUDAValueSelectionIntersectionKernelINS2_5MulOpEEElLl0EEEvRNS_6TensorERKS8_SB_RKSt6vectorIlSaIlEERKSt8optionalIS8_ESK_bbENKUlvE3_clEvEUllE_St5arrayIPcLm2EEEEviT0_T1_,"",@"SHT_CUDA_INFO"
	.sectionflags	@""
	.align	4


	//----- nvinfo : EIATTR_CUDA_API_VERSION
	.align		4
        /*0000*/ 	.byte	0x04, 0x37
        /*0002*/ 	.short	(.L_2655 - .L_2654)
.L_2654:
        /*0004*/ 	.word	0x00000082


	//----- nvinfo : EIATTR_KPARAM_INFO
	.align		4
.L_2655:
        /*0008*/ 	.byte	0x04, 0x17
        /*000a*/ 	.short	(.L_2657 - .L_2656)
.L_2656:
        /*000c*/ 	.word	0x00000000
        /*0010*/ 	.short	0x0002
        /*0012*/ 	.short	0x0060
        /*0014*/ 	.byte	0x00, 0xf0, 0x41, 0x00


	//----- nvinfo : EIATTR_KPARAM_INFO
	.align		4
.L_2657:
        /*0018*/ 	.byte	0x04, 0x17
        /*001a*/ 	.short	(.L_2659 - .L_2658)
.L_2658:
        /*001c*/ 	.word	0x00000000
        /*0020*/ 	.short	0x0001
        /*0022*/ 	.short	0x0008
        /*0024*/ 	.byte	0x00, 0xf0, 0x61, 0x01


	//----- nvinfo : EIATTR_KPARAM_INFO
	.align		4
.L_2659:
        /*0028*/ 	.byte	0x04, 0x17
        /*002a*/ 	.short	(.L_2661 - .L_2660)
.L_2660:
        /*002c*/ 	.word	0x00000000
        /*0030*/ 	.short	0x0000
        /*0032*/ 	.short	0x0000
        /*0034*/ 	.byte	0x00, 0xf0, 0x11, 0x00


	//----- nvinfo : EIATTR_SPARSE_MMA_MASK
	.align		4
.L_2661:
        /*0038*/ 	.byte	0x03, 0x50
        /*003a*/ 	.short	0x0000


	//----- nvinfo : EIATTR_MAXREG_COUNT
	.align		4
        /*003c*/ 	.byte	0x03, 0x1b
        /*003e*/ 	.short	0x00ff


	//----- nvinfo : EIATTR_MERCURY_ISA_VERSION
	.align		4
        /*0040*/ 	.byte	0x03, 0x5f
        /*0042*/ 	.short	0x0101


	//----- nvinfo : EIATTR_VRC_CTA_INIT_COUNT
	.align		4
        /*0044*/ 	.byte	0x02, 0x4a
	.zero		1
	.zero		1


	//----- nvinfo : EIATTR_EXIT_INSTR_OFFSETS
	.align		4
        /*0048*/ 	.byte	0x04, 0x1c
        /*004a*/ 	.short	(.L_2663 - .L_2662)


	//   ....[0]....
.L_2662:
        /*004c*/ 	.word	0x0000afa0


	//   ....[1]....
        /*0050*/ 	.word	0x0000aff0


	//   ....[2]....
        /*0054*/ 	.word	0x00018080


	//----- nvinfo : EIATTR_MAX_THREADS
	.align		4
.L_2663:
        /*0058*/ 	.byte	0x04, 0x05
        /*005a*/ 	.short	(.L_2665 - .L_2664)
.L_2664:
        /*005c*/ 	.word	0x00000080
        /*0060*/ 	.word	0x00000001
        /*0064*/ 	.word	0x00000001


	//----- nvinfo : EIATTR_CRS_STACK_SIZE
	.align		4
.L_2665:
        /*0068*/ 	.byte	0x04, 0x1e
        /*006a*/ 	.short	(.L_2667 - .L_2666)
.L_2666:
        /*006c*/ 	.word	0x00000000


	//----- nvinfo : EIATTR_CBANK_PARAM_SIZE
	.align		4
.L_2667:
        /*0070*/ 	.byte	0x03, 0x19
        /*0072*/ 	.short	0x0070


	//----- nvinfo : EIATTR_PARAM_CBANK
	.align		4
        /*0074*/ 	.byte	0x04, 0x0a
        /*0076*/ 	.short	(.L_2669 - .L_2668)
	.align		4
.L_2668:
        /*0078*/ 	.word	index@(.nv.constant0._ZN2at6native29vectorized_elementwise_kernelILi2EZZNS0_73_GLOBAL__N__c8866d80_35_SparseBinaryOpIntersectionKernel_cu_b2145a98_327142_sparse_binary_op_intersection_kernel_implINS2_18CUDAKernelLauncherENS2_36CUDAValueSelectionIntersectionKernelINS2_5MulOpEEElLl0EEEvRNS_6TensorERKS8_SB_RKSt6vectorIlSaIlEERKSt8optionalIS8_ESK_bbENKUlvE3_clEvEUllE_St5arrayIPcLm2EEEEviT0_T1_)
        /*007c*/ 	.short	0x0380
        /*007e*/ 	.short	0x0070


	//----- nvinfo : EIATTR_SW_WAR
	.align		4
.L_2669:
        /*0080*/ 	.byte	0x04, 0x36
        /*0082*/ 	.short	(.L_2671 - .L_2670)
.L_2670:
        /*0084*/ 	.word	0x00000008
.L_2671:


//--------------------- .nv.info._ZN2at6native29vectorized_elementwise_kernelILi4EZZNS0_73_GLOBAL__N__c8866d80_35_SparseBinaryOpIntersectionKernel_cu_b2145a98_327142_sparse_binary_op_intersection_kernel_implINS2_18CUDAKernelLauncherENS2_36CUDAValueSelectionIntersectionKernelINS2_5MulOpEEElLl0EEEvRNS_6TensorERKS8_SB_RKSt6vectorIlSaIlEERKSt8optionalIS8_ESK_bbENKUlvE3_clEvEUllE_St5arrayIPcLm2EEEEviT0_T1_ --------------------------
	.section	.nv.info._ZN2at6native29vectorized_elementwise_kernelILi4EZZNS0_73_GLOBAL__N__c8866d80_35_SparseBinaryOpIntersectionKernel_cu_b2145a98_327142_sparse_binary_op_intersection_kernel_implINS2_18CUDAKernelLauncherENS2_36CUDAValueSelectionIntersectionKernelINS2_5MulOpEEElLl0EEEvRNS_6TensorERKS8_SB_RKSt6vectorIlSaIlEERKSt8optionalIS8_ESK_bbENKUlvE3_clEvEUllE_St5arrayIPcLm2EEEEviT0_T1_,"",@"SHT_CUDA_INFO"
	.sectionflags	@""
	.align	4


	//----- nvinfo : EIATTR_CUDA_API_VERSION
	.align		4
        /*0000*/ 	.byte	0x04, 0x37
        /*0002*/ 	.short	(.L_2673 - .L_2672)
.L_2672:
        /*0004*/ 	.word	0x00000082


	//----- nvinfo : EIATTR_KPARAM_INFO
	.align		4
.L_2673:
        /*0008*/ 	.byte	0x04, 0x17
        /*000a*/ 	.short	(.L_2675 - .L_2674)
.L_2674:
        /*000c*/ 	.word	0x00000000
        /*0010*/ 	.short	0x0002
        /*0012*/ 	.short	0x0060
        /*0014*/ 	.byte	0x00, 0xf0, 0x41, 0x00


	//----- nvinfo : EIATTR_KPARAM_INFO
	.align		4
.L_2675:
        /*0018*/ 	.byte	0x04, 0x17
        /*001a*/ 	.short	(.L_2677 - .L_2676)
.L_2676:
        /*001c*/ 	.word	0x00000000
        /*0020*/ 	.short	0x0001
        /*0022*/ 	.short	0x0008
        /*0024*/ 	.byte	0x00, 0xf0, 0x61, 0x01


	//----- nvinfo : EIATTR_KPARAM_INFO
	.align		4
.L_2677:
        /*0028*/ 	.byte	0x04, 0x17
        /*002a*/ 	.short	(.L_2679 - .L_2678)
.L_2678:
        /*002c*/ 	.word	0x00000000
        /*0030*/ 	.short	0x0000
        /*0032*/ 	.short	0x0000
        /*0034*/ 	.byte	0x00, 0xf0, 0x11, 0x00


	//----- nvinfo : EIATTR_SPARSE_MMA_MASK
	.align		4
.L_2679:
        /*0038*/ 	.byte	0x03, 0x50
        /*003a*/ 	.short	0x0000


	//----- nvinfo : EIATTR_MAXREG_COUNT
	.align		4
        /*003c*/ 	.byte	0x03, 0x1b
        /*003e*/ 	.short	0x00ff


	//----- nvinfo : EIATTR_MERCURY_ISA_VERSION
	.align		4
        /*0040*/ 	.byte	0x03, 0x5f
        /*0042*/ 	.short	0x0101


	//----- nvinfo : EIATTR_VRC_CTA_INIT_COUNT
	.align		4
        /*0044*/ 	.byte	0x02, 0x4a
	.zero		1
	.zero		1


	//----- nvinfo : EIATTR_EXIT_INSTR_OFFSETS
	.align		4
        /*0048*/ 	.byte	0x04, 0x1c
        /*004a*/ 	.short	(.L_2681 - .L_2680)


	//   ....[0]....
.L_2680:
        /*004c*/ 	.word	0x0000afa0


	//   ....[1]....
        /*0050*/ 	.word	0x0000aff0


	//   ....[2]....
        /*0054*/ 	.word	0x00018040


	//----- nvinfo : EIATTR_MAX_THREADS
	.align		4
.L_2681:
        /*0058*/ 	.byte	0x04, 0x05
        /*005a*/ 	.short	(.L_2683 - .L_2682)
.L_2682:
        /*005c*/ 	.word	0x00000080
        /*0060*/ 	.word	0x00000001
        /*0064*/ 	.word	0x00000001


	//----- nvinfo : EIATTR_CRS_STACK_SIZE
	.align		4
.L_2683:
        /*0068*/ 	.byte	0x04, 0x1e
        /*006a*/ 	.short	(.L_2685 - .L_2684)
.L_2684:
        /*006c*/ 	.word	0x00000000


	//----- nvinfo : EIATTR_CBANK_PARAM_SIZE
	.align		4
.L_2685:
        /*0070*/ 	.byte	0x03, 0x19
        /*0072*/ 	.short	0x0070


	//----- nvinfo : EIATTR_PARAM_CBANK
	.align		4
        /*0074*/ 	.byte	0x04, 0x0a
        /*0076*/ 	.short	(.L_2687 - .L_2686)
	.align		4
.L_2686:
        /*0078*/ 	.word	index@(.nv.constant0._ZN2at6native29vectorized_elementwise_kernelILi4EZZNS0_73_GLOBAL__N__c8866d80_35_SparseBinaryOpIntersectionKernel_cu_b2145a98_327142_sparse_binary_op_intersection_kernel_implINS2_18CUDAKernelLauncherENS2_36CUDAValueSelectionIntersectionKernelINS2_5MulOpEEElLl0EEEvRNS_6TensorERKS8_SB_RKSt6vectorIlSaIlEERKSt8optionalIS8_ESK_bbENKUlvE3_clEvEUllE_St5arrayIPcLm2EEEEviT0_T1_)
        /*007c*/ 	.short	0x0380
        /*007e*/ 	.short	0x0070


	//----- nvinfo : EIATTR_SW_WAR
	.align		4
.L_2687:
        /*0080*/ 	.byte	0x04, 0x36
        /*0082*/ 	.short	(.L_2689 - .L_2688)
.L_2688:
        /*0084*/ 	.word	0x00000008
.L_2689:


//--------------------- .nv.info._ZN2at6native29vectorized_elementwise_kernelILi8EZZNS0_73_GLOBAL__N__c8866d80_35_SparseBinaryOpIntersectionKernel_cu_b2145a98_327142_sparse_binary_op_intersection_kernel_implINS2_18CUDAKernelLauncherENS2_36CUDAValueSelectionIntersectionKernelINS2_5MulOpEEElLl0EEEvRNS_6TensorERKS8_SB_RKSt6vectorIlSaIlEERKSt8optionalIS8_ESK_bbENKUlvE3_clEvEUllE_St5arrayIPcLm2EEEEviT0_T1_ --------------------------
	.section	.nv.info._ZN2at6native29vectorized_elementwise_kernelILi8EZZNS0_73_GLOBAL__N__c8866d80_35_SparseBinaryOpIntersectionKernel_cu_b2145a98_327142_sparse_binary_op_intersection_kernel_implINS2_18CUDAKernelLauncherENS2_36CUDAValueSelectionIntersectionKernelINS2_5MulOpEEElLl0EEEvRNS_6TensorERKS8_SB_RKSt6vectorIlSaIlEERKSt8optionalIS8_ESK_bbENKUlvE3_clEvEUllE_St5arrayIPcLm2EEEEviT0_T1_,"",@"SHT_CUDA_INFO"
	.sectionflags	@""
	.align	4


	//----- nvinfo : EIATTR_CUDA_API_VERSION
	.align		4
        /*0000*/ 	.byte	0x04, 0x37
        /*0002*/ 	.short	(.L_2691 - .L_2690)
.L_2690:
        /*0004*/ 	.word	0x00000082


	//----- nvinfo : EIATTR_KPARAM_INFO
	.align		4
.L_2691:
        /*0008*/ 	.byte	0x04, 0x17
        /*000a*/ 	.short	(.L_2693 - .L_2692)
.L_2692:
        /*000c*/ 	.word	0x00000000
        /*0010*/ 	.short	0x0002
        /*0012*/ 	.short	0x0060
        /*0014*/ 	.byte	0x00, 0xf0, 0x41, 0x00


	//----- nvinfo : EIATTR_KPARAM_INFO
	.align		4
.L_2693:
        /*0018*/ 	.byte	0x04, 0x17
        /*001a*/ 	.short	(.L_2695 - .L_2694)
.L_2694:
        /*001c*/ 	.word	0x00000000
        /*0020*/ 	.short	0x0001
        /*0022*/ 	.short	0x0008
        /*0024*/ 	.byte	0x00, 0xf0, 0x61, 0x01


	//----- nvinfo : EIATTR_KPARAM_INFO
	.align		4
.L_2695:
        /*0028*/ 	.byte	0x04, 0x17
        /*002a*/ 	.short	(.L_2697 - .L_2696)
.L_2696:
        /*002c*/ 	.word	0x00000000
        /*0030*/ 	.short	0x0000
        /*0032*/ 	.short	0x0000
        /*0034*/ 	.byte	0x00, 0xf0, 0x11, 0x00


	//----- nvinfo : EIATTR_SPARSE_MMA_MASK
	.align		4
.L_2697:
        /*0038*/ 	.byte	0x03, 0x50
        /*003a*/ 	.short	0x0000


	//----- nvinfo : EIATTR_MAXREG_COUNT
	.align		4
        /*003c*/ 	.byte	0x03, 0x1b
        /*003e*/ 	.short	0x00ff


	//----- nvinfo : EIATTR_MERCURY_ISA_VERSION
	.align		4
        /*0040*/ 	.byte	0x03, 0x5f
        /*0042*/ 	.short	0x0101


	//----- nvinfo : EIATTR_VRC_CTA_INIT_COUNT
	.align		4
        /*0044*/ 	.byte	0x02, 0x4a
	.zero		1
	.zero		1


	//----- nvinfo : EIATTR_EXIT_INSTR_OFFSETS
	.align		4
        /*0048*/ 	.byte	0x04, 0x1c
        /*004a*/ 	.short	(.L_2699 - .L_2698)


	//   ....[0]....
.L_2698:
        /*004c*/ 	.word	0x0000afa0


	//   ....[1]....
        /*0050*/ 	.word	0x0000aff0


	//   ....[2]....
        /*0054*/ 	.word	0x00018040


	//----- nvinfo : EIATTR_MAX_THREADS
	.align		4
.L_2699:
        /*0058*/ 	.byte	0x04, 0x05
        /*005a*/ 	.short	(.L_2701 - .L_2700)
.L_2700:
        /*005c*/ 	.word	0x00000080
        /*0060*/ 	.word	0x00000001
        /*0064*/ 	.word	0x00000001


	//----- nvinfo : EIATTR_CRS_STACK_SIZE
	.align		4
.L_2701:
        /*0068*/ 	.byte	0x04, 0x1e
        /*006a*/ 	.short	(.L_2703 - .L_2702)
.L_2702:
        /*006c*/ 	.word	0x00000000


	//----- nvinfo : EIATTR_CBANK_PARAM_SIZE
	.align		4
.L_2703:
        /*0070*/ 	.byte	0x03, 0x19
        /*0072*/ 	.short	0x0070


	//----- nvinfo : EIATTR_PARAM_CBANK
	.align		4
        /*0074*/ 	.byte	0x04, 0x0a
        /*0076*/ 	.short	(.L_2705 - .L_2704)
	.align		4
.L_2704:
        /*0078*/ 	.word	index@(.nv.constant0._ZN2at6native29vectorized_elementwise_kernelILi8EZZNS0_73_GLOBAL__N__c8866d80_35_SparseBinaryOpIntersectionKernel_cu_b2145a98_327142_sparse_binary_op_intersection_kernel_implINS2_18CUDAKernelLauncherENS2_36CUDAValueSelectionIntersectionKernelINS2_5MulOpEEElLl0EEEvRNS_6TensorERKS8_SB_RKSt6vectorIlSaIlEERKSt8optionalIS8_ESK_bbENKUlvE3_clEvEUllE_St5arrayIPcLm2EEEEviT0_T1_)
        /*007c*/ 	.short	0x0380
        /*007e*/ 	.short	0x0070


	//----- nvinfo : EIATTR_SW_WAR
	.align		4
.L_2705:
        /*0080*/ 	.byte	0x04, 0x36
        /*0082*/ 	.short	(.L_2707 - .L_2706)
.L_2706:
        /*0084*/ 	.word	0x00000008
.L_2707:


//--------------------- .nv.info._ZN2at6native18elementwise_kernelILi128ELi4EZNS0_15gpu_kernel_implIZZNS0_73_GLOBAL__N__c8866d80_35_SparseBinaryOpIntersectionKernel_cu_b2145a98_327142_sparse_binary_op_intersection_kernel_implINS3_18CUDAKernelLauncherENS3_36CUDAValueSelectionIntersectionKernelINS3_5MulOpEEElLl0EEEvRNS_6TensorERKS9_SC_RKSt6vectorIlSaIlEERKSt8optionalIS9_ESL_bbENKUlvE1_clEvEUllE_EEvRNS_18TensorIteratorBaseERKT_EUliE_EEviT1_ --------------------------
	.section	.nv.info._ZN2at6native18elementwise_kernelILi128ELi4EZNS0_15gpu_kernel_implIZZNS0_73_GLOBAL__N__c8866d80_35_SparseBinaryOpIntersectionKernel_cu_b2145a98_327142_sparse_binary_op_intersection_kernel_implINS3_18CUDAKernelLauncherENS3_36CUDAValueSelectionIntersectionKernelINS3_5MulOpEEElLl0EEEvRNS_6TensorERKS9_SC_RKSt6vectorIlSaIlEERKSt8optionalIS9_ESL_bbENKUlvE1_clEvEUllE_EEvRNS_18TensorIteratorBaseERKT_EUliE_EEviT1_,"",@"SHT_CUDA_INFO"
	.sectionflags	@""
	.align	4


	//----- nvinfo : EIATTR_CUDA_API_VERSION
	.align		4
        /*0000*/ 	.byte	0x04, 0x37
        /*0002*/ 	.short	(.L_2709 - .L_2708)
.L_2708:
        /*0004*/ 	.word	0x00000082


	//----- nvinfo : EIATTR_KPARAM_INFO
	.align		4
.L_2709:
        /*0008*/ 	.byte	0x04, 0x17
        /*000a*/ 	.short	(.L_2711 - .L_2710)
.L_2710:
        /*000c*/ 	.word	0x00000000
        /*0010*/ 	.short	0x0001
        /*0012*/ 	.short	0x0008
        /*0014*/ 	.byte	0x00, 0xf0, 0x21, 0x09


	//----- nvinfo : EIATTR_KPARAM_INFO
	.align		4
.L_2711:
        /*0018*/ 	.byte	0x04, 0x17
        /*001a*/ 	.short	(.L_2713 - .L_2712)
.L_2712:
        /*001c*/ 	.word	0x00000000
        /*0020*/ 	.short	0x0000
        /*0022*/ 	.short	0x0000
        /*0024*/ 	.byte	0x00, 0xf0, 0x11, 0x00


	//----- nvinfo : EIATTR_SPARSE_MMA_MASK
	.align		4
.L_2713:
        /*0028*/ 	.byte	0x03, 0x50
        /*002a*/ 	.short	0x0000


	//----- nvinfo : EIATTR_MAXREG_COUNT
	.align		4
        /*002c*/ 	.byte	0x03, 0x1b
        /*002e*/ 	.short	0x0080


	//----- nvinfo : EIATTR_EXTERNS
	.align		4
        /*0030*/ 	.byte	0x04, 0x0f
        /*0032*/ 	.short	(.L_2715 - .L_2714)


	//   ....[0]....
	.align		4
.L_2714:
        /*0034*/ 	.word	index@(__assertfail)


	//----- nvinfo : EIATTR_MERCURY_ISA_VERSION
	.align		4
.L_2715:
        /*0038*/ 	.byte	0x03, 0x5f
        /*003a*/ 	.short	0x0101


	//----- nvinfo : EIATTR_VRC_CTA_INIT_COUNT
	.align		4
        /*003c*/ 	.byte	0x02, 0x4a
	.zero		1
	.zero		1


	//----- nvinfo : EIATTR_SYSCALL_OFFSETS
	.align		4
        /*0040*/ 	.byte	0x04, 0x46
        /*0042*/ 	.short	(.L_2717 - .L_2716)


	//   ....[0]....
.L_2716:
        /*0044*/ 	.word	0x00002170


	//   ....[1]....
        /*0048*/ 	.word	0x00003ca0


	//   ....[2]....
        /*004c*/ 	.word	0x00005f20


	//   ....[3]....
        /*0050*/ 	.word	0x00007840


	//   ....[4]....
        /*0054*/ 	.word	0x00009c10


	//   ....[5]....
        /*0058*/ 	.word	0x0000b530


	//   ....[6]....
        /*005c*/ 	.word	0x0000d900


	//   ....[7]....
        /*0060*/ 	.word	0x0000f1f0


	//----- nvinfo : EIATTR_EXIT_INSTR_OFFSETS
	.align		4
.L_2717:
        /*0064*/ 	.byte	0x04, 0x1c
        /*0066*/ 	.short	(.L_2719 - .L_2718)


	//   ....[0]....
.L_2718:
        /*0068*/ 	.word	0x0000b810


	//   ....[1]....
        /*006c*/ 	.word	0x0000e790


	//   ....[2]....
        /*0070*/ 	.word	0x0000e7b0


	//   ....[3]....
        /*0074*/ 	.word	0x0000e830


	//   ....[4]....
        /*0078*/ 	.word	0x0000e850


	//   ....[5]....
        /*007c*/ 	.word	0x0000e870


	//   ....[6]....
        /*0080*/ 	.word	0x0000e900


	//   ....[7]....
        /*0084*/ 	.word	0x0000e940


	//   ....[8]....
        /*0088*/ 	.word	0x0000e9e0


	//   ....[9]....
        /*008c*/ 	.word	0x0000ea30


	//   ....[10]....
        /*0090*/ 	.word	0x0000ea60


	//   ....[11]....
        /*0094*/ 	.word	0x0000eb20


	//   ....[12]....
        /*0098*/ 	.word	0x0000ec90


	//   ....[13]....
        /*009c*/ 	.word	0x0000ee00


	//   ....[14]....
        /*00a0*/ 	.word	0x0000ef60


	//   ....[15]....
        /*00a4*/ 	.word	0x0000ef80


	//   ....[16]....
        /*00a8*/ 	.word	0x0000efa0


	//   ....[17]....
        /*00ac*/ 	.word	0x0000f050


	//   ....[18]....
        /*00b0*/ 	.word	0x0000f090


	//   ....[19]....
        /*00b4*/ 	.word	0x0000f200


	//   ....[20]....
        /*00b8*/ 	.word	0x0000f310


	//   ....[21]....
        /*00bc*/ 	.word	0x0000f450


	//   ....[22]....
        /*00c0*/ 	.word	0x0000f490


	//----- nvinfo : EIATTR_MAX_THREADS
	.align		4
.L_2719:
        /*00c4*/ 	.byte	0x04, 0x05
        /*00c6*/ 	.short	(.L_2721 - .L_2720)
.L_2720:
        /*00c8*/ 	.word	0x00000080
        /*00cc*/ 	.word	0x00000001
        /*00d0*/ 	.word	0x00000001


	//----- nvinfo : EIATTR_CRS_STACK_SIZE
	.align		4
.L_2721:
        /*00d4*/ 	.byte	0x04, 0x1e
        /*00d6*/ 	.short	(.L_2723 - .L_2722)
.L_2722:
        /*00d8*/ 	.word	0x00000000


	//----- nvinfo : EIATTR_CBANK_PARAM_SIZE
	.align		4
.L_2723:
        /*00dc*/ 	.byte	0x03, 0x19
        /*00de*/ 	.short	0x0250


	//----- nvinfo : EIATTR_PARAM_CBANK
	.align		4
        /*00e0*/ 	.byte	0x04, 0x0a
        /*00e2*/ 	.short	(.L_2725 - .L_2724)
	.align		4
.L_2724:
        /*00e4*/ 	.word	index@(.nv.constant0._ZN2at6native18elementwise_kernelILi128ELi4EZNS0_15gpu_kernel_implIZZNS0_73_GLOBAL__N__c8866d80_35_SparseBinaryOpIntersectionKernel_cu_b2145a98_327142_sparse_binary_op_intersection_kernel_implINS3_18CUDAKernelLauncherENS3_36CUDAValueSelectionIntersectionKernelINS3_5MulOpEEElLl0EEEvRNS_6TensorERKS9_SC_RKSt6vectorIlSaIlEERKSt8optionalIS9_ESL_bbENKUlvE1_clEvEUllE_EEvRNS_18TensorIteratorBaseERKT_EUliE_EEviT1_)
        /*00e8*/ 	.short	0x0380
        /*00ea*/ 	.short	0x0250


	//----- nvinfo : EIATTR_SW_WAR
	.align		4
.L_2725:
        /*00ec*/ 	.byte	0x04, 0x36
        /*00ee*/ 	.short	(.L_2727 - .L_2726)
.L_2726:
        /*00f0*/ 	.word	0x00000008
.L_2727:


//--------------------- .nv.info._ZN2at6native27unrolled_elementwise_kernelIZZNS0_73_GLOBAL__N__c8866d80_35_SparseBinaryOpIntersectionKernel_cu_b2145a98_327142_sparse_binary_op_intersection_kernel_implINS2_18CUDAKernelLauncherENS2_36CUDAValueSelectionIntersectionKernelINS2_5MulOpEEElLl0EEEvRNS_6TensorERKS8_SB_RKSt6vectorIlSaIlEERKSt8optionalIS8_ESK_bbENKUlvE1_clEvEUllE_St5arrayIPcLm2EELi4E23TrivialOffsetCalculatorILi1EjESR_NS0_6memory12LoadWithCastILi1EEENSS_13StoreWithCastILi1EEEEEviT_T0_T2_T3_T4_T5_ --------------------------
	.section	.nv.info._ZN2at6native27unrolled_elementwise_kernelIZZNS0_73_GLOBAL__N__c8866d80_35_SparseBinaryOpIntersectionKernel_cu_b2145a98_327142_sparse_binary_op_intersection_kernel_implINS2_18CUDAKernelLauncherENS2_36CUDAValueSelectionIntersectionKernelINS2_5MulOpEEElLl0EEEvRNS_6TensorERKS8_SB_RKSt6vectorIlSaIlEERKSt8optionalIS8_ESK_bbENKUlvE1_clEvEUllE_St5arrayIPcLm2EELi4E23TrivialOffsetCalculatorILi1EjESR_NS0_6memory12LoadWithCastILi1EEENSS_13StoreWithCastILi1EEEEEviT_T0_T2_T3_T4_T5_,"",@"SHT_CUDA_INFO"
	.sectionflags	@""
	.align	4


	//----- nvinfo : EIATTR_CUDA_API_VERSION
	.align		4
        /*0000*/ 	.byte	0x04, 0x37
        /*0002*/ 	.short	(.L_2729 - .L_2728)
.L_2728:
        /*0004*/ 	.word	0x00000082


	//----- nvinfo : EIATTR_KPARAM_INFO
	.align		4
.L_2729:
        /*0008*/ 	.byte	0x04, 0x17
        /*000a*/ 	.short	(.L_2731 - .L_2730)
.L_2730:
        /*000c*/ 	.word	0x00000000
        /*0010*/ 	.short	0x0006
        /*0012*/ 	.short	0x0054
        /*0014*/ 	.byte	0x00, 0xf0, 0x21, 0x00


	//----- nvinfo : EIATTR_KPARAM_INFO
	.align		4
.L_2731:
        /*0018*/ 	.byte	0x04, 0x17
        /*001a*/ 	.short	(.L_2733 - .L_2732)
.L_2732:
        /*001c*/ 	.word	0x00000000
        /*0020*/ 	.short	0x0005
        /*0022*/ 	.short	0x004c
        /*0024*/ 	.byte	0x00, 0xf0, 0x21, 0x00


	//----- nvinfo : EIATTR_KPARAM_INFO
	.align		4
.L_2733:
        /*0028*/ 	.byte	0x04, 0x17
        /*002a*/ 	.short	(.L_2735 - .L_2734)
.L_2734:
        /*002c*/ 	.word	0x00000000
        /*0030*/ 	.short	0x0004
        /*0032*/ 	.short	0x0049
        /*0034*/ 	.byte	0x00, 0xf0, 0x05, 0x00


	//----- nvinfo : EIATTR_KPARAM_INFO
	.align		4
.L_2735:
        /*0038*/ 	.byte	0x04, 0x17
        /*003a*/ 	.short	(.L_2737 - .L_2736)
.L_2736:
        /*003c*/ 	.word	0x00000000
        /*0040*/ 	.short	0x0003
        /*0042*/ 	.short	0x0048
        /*0044*/ 	.byte	0x00, 0xf0, 0x05, 0x00


	//----- nvinfo : EIATTR_KPARAM_INFO
	.align		4
.L_2737:
        /*0048*/ 	.byte	0x04, 0x17
        /*004a*/ 	.short	(.L_2739 - .L_2738)
.L_2738:
        /*004c*/ 	.word	0x00000000
        /*0050*/ 	.short	0x0002
        /*0052*/ 	.short	0x0038
        /*0054*/ 	.byte	0x00, 0xf0, 0x41, 0x00


	//----- nvinfo : EIATTR_KPARAM_INFO
	.align		4
.L_2739:
        /*0058*/ 	.byte	0x04, 0x17
        /*005a*/ 	.short	(.L_2741 - .L_2740)
.L_2740:
        /*005c*/ 	.word	0x00000000
        /*0060*/ 	.short	0x0001
        /*0062*/ 	.short	0x0008
        /*0064*/ 	.byte	0x00, 0xf0, 0xc1, 0x00


	//----- nvinfo : EIATTR_KPARAM_INFO
	.align		4
.L_2741:
        /*0068*/ 	.byte	0x04, 0x17
        /*006a*/ 	.short	(.L_2743 - .L_2742)
.L_2742:
        /*006c*/ 	.word	0x00000000
        /*0070*/ 	.short	0x0000
        /*0072*/ 	.short	0x0000
        /*0074*/ 	.byte	0x00, 0xf0, 0x11, 0x00


	//----- nvinfo : EIATTR_SPARSE_MMA_MASK
	.align		4
.L_2743:
        /*0078*/ 	.byte	0x03, 0x50
        /*007a*/ 	.short	0x0000


	//----- nvinfo : EIATTR_MAXREG_COUNT
	.align		4
        /*007c*/ 	.byte	0x03, 0x1b
        /*007e*/ 	.short	0x00ff


	//----- nvinfo : EIATTR_EXTERNS
	.align		4
        /*0080*/ 	.byte	0x04, 0x0f
        /*0082*/ 	.short	(.L_2745 - .L_2744)


	//   ....[0]....
	.align		4
.L_2744:
        /*0084*/ 	.word	index@(__assertfail)


	//----- nvinfo : EIATTR_MERCURY_ISA_VERSION
	.align		4
.L_2745:
        /*0088*/ 	.byte	0x03, 0x5f
        /*008a*/ 	.short	0x0101


	//----- nvinfo : EIATTR_VRC_CTA_INIT_COUNT
	.align		4
        /*008c*/ 	.byte	0x02, 0x4a
	.zero		1
	.zero		1


	//----- nvinfo : EIATTR_SYSCALL_OFFSETS
	.align		4
        /*0090*/ 	.byte	0x04, 0x46
        /*0092*/ 	.short	(.L_2747 - .L_2746)


	//   ....[0]....
.L_2746:
        /*0094*/ 	.word	0x00000e20


	//   ....[1]....
        /*0098*/ 	.word	0x00001db0


	//   ....[2]....
        /*009c*/ 	.word	0x00002c90


	//   ....[3]....
        /*00a0*/ 	.word	0x00003b70


	//   ....[4]....
        /*00a4*/ 	.word	0x00008030


	//   ....[5]....
        /*00a8*/ 	.word	0x00008d50


	//   ....[6]....
        /*00ac*/ 	.word	0x00009bd0


	//   ....[7]....
        /*00b0*/ 	.word	0x0000aa30


	//----- nvinfo : EIATTR_EXIT_INSTR_OFFSETS
	.align		4
.L_2747:
        /*00b4*/ 	.byte	0x04, 0x1c
        /*00b6*/ 	.short	(.L_2749 - .L_2748)


	//   ....[0]....
.L_2748:
        /*00b8*/ 	.word	0x00009ea0


	//   ....[1]....
        /*00bc*/ 	.word	0x00009fd0


	//   ....[2]....
        /*00c0*/ 	.word	0x00009ff0


	//   ....[3]....
        /*00c4*/ 	.word	0x0000a070


	//   ....[4]....
        /*00c8*/ 	.word	0x0000a090


	//   ....[5]....
        /*00cc*/ 	.word	0x0000a0b0


	//   ....[6]....
        /*00d0*/ 	.word	0x0000a140


	//   ....[7]....
        /*00d4*/ 	.word	0x0000a180


	//   ....[8]....
        /*00d8*/ 	.word	0x0000a220


	//   ....[9]....
        /*00dc*/ 	.word	0x0000a270


	//   ....[10]....
        /*00e0*/ 	.word	0x0000a2a0


	//   ....[11]....
        /*00e4*/ 	.word	0x0000a360


	//   ....[12]....
        /*00e8*/ 	.word	0x0000a4d0


	//   ....[13]....
        /*00ec*/ 	.word	0x0000a640


	//   ....[14]....
        /*00f0*/ 	.word	0x0000a7a0


	//   ....[15]....
        /*00f4*/ 	.word	0x0000a7c0


	//   ....[16]....
        /*00f8*/ 	.word	0x0000a7e0


	//   ....[17]....
        /*00fc*/ 	.word	0x0000a890


	//   ....[18]....
        /*0100*/ 	.word	0x0000a8d0


	//   ....[19]....
        /*0104*/ 	.word	0x0000aa40


	//   ....[20]....
        /*0108*/ 	.word	0x0000ab50


	//   ....[21]....
        /*010c*/ 	.word	0x0000ac90


	//   ....[22]....
        /*0110*/ 	.word	0x0000acd0


	//----- nvinfo : EIATTR_MAX_THREADS
	.align		4
.L_2749:
        /*0114*/ 	.byte	0x04, 0x05
        /*0116*/ 	.short	(.L_2751 - .L_2750)
.L_2750:
        /*0118*/ 	.word	0x00000080
        /*011c*/ 	.word	0x00000001
        /*0120*/ 	.word	0x00000001


	//----- nvinfo : EIATTR_CRS_STACK_SIZE
	.align		4
.L_2751:
        /*0124*/ 	.byte	0x04, 0x1e
        /*0126*/ 	.short	(.L_2753 - .L_2752)
.L_2752:
        /*0128*/ 	.word	0x00000000


	//----- nvinfo : EIATTR_CBANK_PARAM_SIZE
	.align		4
.L_2753:
        /*012c*/ 	.byte	0x03, 0x19
        /*012e*/ 	.short	0x005c


	//----- nvinfo : EIATTR_PARAM_CBANK
	.align		4
        /*0130*/ 	.byte	0x04, 0x0a
        /*0132*/ 	.short	(.L_2755 - .L_2754)
	.align		4
.L_2754:
        /*0134*/ 	.word	index@(.nv.constant0._ZN2at6native27unrolled_elementwise_kernelIZZNS0_73_GLOBAL__N__c8866d80_35_SparseBinaryOpIntersectionKernel_cu_b2145a98_327142_sparse_binary_op_intersection_kernel_implINS2_18CUDAKernelLauncherENS2_36CUDAValueSelectionIntersectionKernelINS2_5MulOpEEElLl0EEEvRNS_6TensorERKS8_SB_RKSt6vectorIlSaIlEERKSt8optionalIS8_ESK_bbENKUlvE1_clEvEUllE_St5arrayIPcLm2EELi4E23TrivialOffsetCalculatorILi1EjESR_NS0_6memory12LoadWithCastILi1EEENSS_13StoreWithCastILi1EEEEEviT_T0_T2_T3_T4_T5_)
        /*0138*/ 	.short	0x0380
        /*013a*/ 	.short	0x005c


	//----- nvinfo : EIATTR_SW_WAR
	.align		4
.L_2755:
        /*013c*/ 	.byte	0x04, 0x36
        /*013e*/ 	.short	(.L_2757 - .L_2756)
.L_2756:
        /*0140*/ 	.word	0x00000008
.L_2757:


//--------------------- .nv.info._ZN2at6native18elementwise_kernelILi128ELi2EZNS0_22gpu_kernel_impl_nocastIZZNS0_73_GLOBAL__N__c8866d80_35_SparseBinaryOpIntersectionKernel_cu_b2145a98_327142_sparse_binary_op_intersection_kernel_implINS3_18CUDAKernelLauncherENS3_36CUDAValueSelectionIntersectionKernelINS3_5MulOpEEElLl0EEEvRNS_6TensorERKS9_SC_RKSt6vectorIlSaIlEERKSt8optionalIS9_ESL_bbENKUlvE1_clEvEUllE_EEvRNS_18TensorIteratorBaseERKT_EUliE_EEviT1_ --------------------------
	.section	.nv.info._ZN2at6native18elementwise_kernelILi128ELi2EZNS0_22gpu_kernel_impl_nocastIZZNS0_73_GLOBAL__N__c8866d80_35_SparseBinaryOpIntersectionKernel_cu_b2145a98_327142_sparse_binary_op_intersection_kernel_implINS3_18CUDAKernelLauncherENS3_36CUDAValueSelectionIntersectionKernelINS3_5MulOpEEElLl0EEEvRNS_6TensorERKS9_SC_RKSt6vectorIlSaIlEERKSt8optionalIS9_ESL_bbENKUlvE1_clEvEUllE_EEvRNS_18TensorIteratorBaseERKT_EUliE_EEviT1_,"",@"SHT_CUDA_INFO"
	.sectionflags	@""
	.align	4


	//----- nvinfo : EIATTR_CUDA_API_VERSION
	.align		4
        /*0000*/ 	.byte	0x04, 0x37
        /*0002*/ 	.short	(.L_2759 - .L_2758)
.L_2758:
        /*0004*/ 	.word	0x00000082


	//----- nvinfo : EIATTR_KPARAM_INFO
	.align		4
.L_2759:
        /*0008*/ 	.byte	0x04, 0x17
        /*000a*/ 	.short	(.L_2761 - .L_2760)
.L_2760:
        /*000c*/ 	.word	0x00000000
        /*0010*/ 	.short	0x0001
        /*0012*/ 	.short	0x0008
        /*0014*/ 	.byte	0x00, 0xf0, 0x01, 0x09


	//----- nvinfo : EIATTR_KPARAM_INFO
	.align		4
.L_2761:
        /*0018*/ 	.byte	0x04, 0x17
        /*001a*/ 	.short	(.L_2763 - .L_2762)
.L_2762:
        /*001c*/ 	.word	0x00000000
        /*0020*/ 	.short	0x0000
        /*0022*/ 	.short	0x0000
        /*0024*/ 	.byte	0x00, 0xf0, 0x11, 0x00


	//----- nvinfo : EIATTR_SPARSE_MMA_MASK
	.align		4
.L_2763:
        /*0028*/ 	.byte	0x03, 0x50
        /*002a*/ 	.short	0x0000


	//----- nvinfo : EIATTR_MAXREG_COUNT
	.align		4
        /*002c*/ 	.byte	0x03, 0x1b
        /*002e*/ 	.short	0x0080


	//----- nvinfo : EIATTR_MERCURY_ISA_VERSION
	.align		4
        /*0030*/ 	.byte	0x03, 0x5f
        /*0032*/ 	.short	0x0101


	//----- nvinfo : EIATTR_VRC_CTA_INIT_COUNT
	.align		4
        /*0034*/ 	.byte	0x02, 0x4a
	.zero		1
	.zero		1


	//----- nvinfo : EIATTR_EXIT_INSTR_OFFSETS
	.align		4
        /*0038*/ 	.byte	0x04, 0x1c
        /*003a*/ 	.short	(.L_2765 - .L_2764)


	//   ....[0]....
.L_2764:
        /*003c*/ 	.word	0x000000f0


	//   ....[1]....
        /*0040*/ 	.word	0x00000120


	//   ....[2]....
        /*0044*/ 	.word	0x00001040


	//   ....[3]....
        /*0048*/ 	.word	0x00001e00


	//   ....[4]....
        /*004c*/ 	.word	0x00001e30


	//   ....[5]....
        /*0050*/ 	.word	0x00001e60


	//   ....[6]....
        /*0054*/ 	.word	0x000030b0


	//   ....[7]....
        /*0058*/ 	.word	0x00004220


	//   ....[8]....
        /*005c*/ 	.word	0x00006420


	//   ....[9]....
        /*0060*/ 	.word	0x000084b0


	//   ....[10]....
        /*0064*/ 	.word	0x000096b0


	//   ....[11]....
        /*0068*/ 	.word	0x0000a820


	//----- nvinfo : EIATTR_MAX_THREADS
	.align		4
.L_2765:
        /*006c*/ 	.byte	0x04, 0x05
        /*006e*/ 	.short	(.L_2767 - .L_2766)
.L_2766:
        /*0070*/ 	.word	0x00000080
        /*0074*/ 	.word	0x00000001
        /*0078*/ 	.word	0x00000001


	//----- nvinfo : EIATTR_CRS_STACK_SIZE
	.align		4
.L_2767:
        /*007c*/ 	.byte	0x04, 0x1e
        /*007e*/ 	.short	(.L_2769 - .L_2768)
.L_2768:
        /*0080*/ 	.word	0x00000000


	//----- nvinfo : EIATTR_CBANK_PARAM_SIZE
	.align		4
.L_2769:
        /*0084*/ 	.byte	0x03, 0x19
        /*0086*/ 	.short	0x0248


	//----- nvinfo : EIATTR_PARAM_CBANK
	.align		4
        /*0088*/ 	.byte	0x04, 0x0a
        /*008a*/ 	.short	(.L_2771 - .L_2770)
	.align		4
.L_2770:
        /*008c*/ 	.word	index@(.nv.constant0._ZN2at6native18elementwise_kernelILi128ELi2EZNS0_22gpu_kernel_impl_nocastIZZNS0_73_GLOBAL__N__c8866d80_35_SparseBinaryOpIntersectionKernel_cu_b2145a98_327142_sparse_binary_op_intersection_kernel_implINS3_18CUDAKernelLauncherENS3_36CUDAValueSelectionIntersectionKernelINS3_5MulOpEEElLl0EEEvRNS_6TensorERKS9_SC_RKSt6vectorIlSaIlEERKSt8optionalIS9_ESL_bbENKUlvE1_clEvEUllE_EEvRNS_18TensorIteratorBaseERKT_EUliE_EEviT1_)
        /*0090*/ 	.short	0x0380
        /*0092*/ 	.short	0x0248


	//----- nvinfo : EIATTR_SW_WAR
	.align		4
.L_2771:
        /*0094*/ 	.byte	0x04, 0x36
        /*0096*/ 	.short	(.L_2773 - .L_2772)
.L_2772:
        /*0098*/ 	.word	0x00000008
.L_2773:


//--------------------- .nv.info._ZN2at6native27unrolled_elementwise_kernelIZZNS0_73_GLOBAL__N__c8866d80_35_SparseBinaryOpIntersectionKernel_cu_b2145a98_327142_sparse_binary_op_intersection_kernel_implINS2_18CUDAKernelLauncherENS2_36CUDAValueSelectionIntersectionKernelINS2_5MulOpEEElLl0EEEvRNS_6TensorERKS8_SB_RKSt6vectorIlSaIlEERKSt8optionalIS8_ESK_bbENKUlvE1_clEvEUllE_St5arrayIPcLm2EELi4E23TrivialOffsetCalculatorILi1EjESR_NS0_6memory15LoadWithoutCastENSS_16StoreWithoutCastEEEviT_T0_T2_T3_T4_T5_ --------------------------
	.section	.nv.info._ZN2at6native27unrolled_elementwise_kernelIZZNS0_73_GLOBAL__N__c8866d80_35_SparseBinaryOpIntersectionKernel_cu_b2145a98_327142_sparse_binary_op_intersection_kernel_implINS2_18CUDAKernelLauncherENS2_36CUDAValueSelectionIntersectionKernelINS2_5MulOpEEElLl0EEEvRNS_6TensorERKS8_SB_RKSt6vectorIlSaIlEERKSt8optionalIS8_ESK_bbENKUlvE1_clEvEUllE_St5arrayIPcLm2EELi4E23TrivialOffsetCalculatorILi1EjESR_NS0_6memory15LoadWithoutCastENSS_16StoreWithoutCastEEEviT_T0_T2_T3_T4_T5_,"",@"SHT_CUDA_INFO"
	.sectionflags	@""
	.align	4


	//----- nvinfo : EIATTR_CUDA_API_VERSION
	.align		4
        /*0000*/ 	.byte	0x04, 0x37
        /*0002*/ 	.short	(.L_2775 - .L_2774)
.L_2774:
        /*0004*/ 	.word	0x00000082


	//----- nvinfo : EIATTR_KPARAM_INFO
	.align		4
.L_2775:
        /*0008*/ 	.byte	0x04, 0x17
        /*000a*/ 	.short	(.L_2777 - .L_2776)
.L_2776:
        /*000c*/ 	.word	0x00000000
        /*0010*/ 	.short	0x0006
        /*0012*/ 	.short	0x004b
        /*0014*/ 	.byte	0x00, 0xf0, 0x05, 0x00


	//----- nvinfo : EIATTR_KPARAM_INFO
	.align		4
.L_2777:
        /*0018*/ 	.byte	0x04, 0x17
        /*001a*/ 	.short	(.L_2779 - .L_2778)
.L_2778:
        /*001c*/ 	.word	0x00000000
        /*0020*/ 	.short	0x0005
        /*0022*/ 	.short	0x004a
        /*0024*/ 	.byte	0x00, 0xf0, 0x05, 0x00


	//----- nvinfo : EIATTR_KPARAM_INFO
	.align		4
.L_2779:
        /*0028*/ 	.byte	0x04, 0x17
        /*002a*/ 	.short	(.L_2781 - .L_2780)
.L_2780:
        /*002c*/ 	.word	0x00000000
        /*0030*/ 	.short	0x0004
        /*0032*/ 	.short	0x0049
        /*0034*/ 	.byte	0x00, 0xf0, 0x05, 0x00


	//----- nvinfo : EIATTR_KPARAM_INFO
	.align		4
.L_2781:
        /*0038*/ 	.byte	0x04, 0x17
        /*003a*/ 	.short	(.L_2783 - .L_2782)
.L_2782:
        /*003c*/ 	.word	0x00000000
        /*0040*/ 	.short	0x0003
        /*0042*/ 	.short	0x0048
        /*0044*/ 	.byte	0x00, 0xf0, 0x05, 0x00


	//----- nvinfo : EIATTR_KPARAM_INFO
	.align		4
.L_2783:
        /*0048*/ 	.byte	0x04, 0x17
        /*004a*/ 	.short	(.L_2785 - .L_2784)
.L_2784:
        /*004c*/ 	.word	0x00000000
        /*0050*/ 	.short	0x0002
        /*0052*/ 	.short	0x0038
        /*0054*/ 	.byte	0x00, 0xf0, 0x41, 0x00


	//----- nvinfo : EIATTR_KPARAM_INFO
	.align		4
.L_2785:
        /*0058*/ 	.byte	0x04, 0x17
        /*005a*/ 	.short	(.L_2787 - .L_2786)
.L_2786:
        /*005c*/ 	.word	0x00000000
        /*0060*/ 	.short	0x0001
        /*0062*/ 	.short	0x0008
        /*0064*/ 	.byte	0x00, 0xf0, 0xc1, 0x00


	//----- nvinfo : EIATTR_KPARAM_INFO
	.align		4
.L_2787:
        /*0068*/ 	.byte	0x04, 0x17
        /*006a*/ 	.short	(.L_2789 - .L_2788)
.L_2788:
        /*006c*/ 	.word	0x00000000
        /*0070*/ 	.short	0x0000
        /*0072*/ 	.short	0x0000
        /*0074*/ 	.byte	0x00, 0xf0, 0x11, 0x00


	//----- nvinfo : EIATTR_SPARSE_MMA_MASK
	.align		4
.L_2789:
        /*0078*/ 	.byte	0x03, 0x50
        /*007a*/ 	.short	0x0000


	//----- nvinfo : EIATTR_MAXREG_COUNT
	.align		4
        /*007c*/ 	.byte	0x03, 0x1b
        /*007e*/ 	.short	0x00ff


	//----- nvinfo : EIATTR_MERCURY_ISA_VERSION
	.align		4
        /*0080*/ 	.byte	0x03, 0x5f
        /*0082*/ 	.short	0x0101


	//----- nvinfo : EIATTR_VRC_CTA_INIT_COUNT
	.align		4
        /*0084*/ 	.byte	0x02, 0x4a
	.zero		1
	.zero		1


	//----- nvinfo : EIATTR_EXIT_INSTR_OFFSETS
	.align		4
        /*0088*/ 	.byte	0x04, 0x1c
        /*008a*/ 	.short	(.L_2791 - .L_2790)


	//   ....[0]....
.L_2790:
        /*008c*/ 	.word	0x00004130


	//   ....[1]....
        /*0090*/ 	.word	0x00004190


	//----- nvinfo : EIATTR_MAX_THREADS
	.align		4
.L_2791:
        /*0094*/ 	.byte	0x04, 0x05
        /*0096*/ 	.short	(.L_2793 - .L_2792)
.L_2792:
        /*0098*/ 	.word	0x00000080
        /*009c*/ 	.word	0x00000001
        /*00a0*/ 	.word	0x00000001


	//----- nvinfo : EIATTR_CRS_STACK_SIZE
	.align		4
.L_2793:
        /*00a4*/ 	.byte	0x04, 0x1e
        /*00a6*/ 	.short	(.L_2795 - .L_2794)
.L_2794:
        /*00a8*/ 	.word	0x00000000


	//----- nvinfo : EIATTR_CBANK_PARAM_SIZE
	.align		4
.L_2795:
        /*00ac*/ 	.byte	0x03, 0x19
        /*00ae*/ 	.short	0x004c


	//----- nvinfo : EIATTR_PARAM_CBANK
	.align		4
        /*00b0*/ 	.byte	0x04, 0x0a
        /*00b2*/ 	.short	(.L_2797 - .L_2796)
	.align		4
.L_2796:
        /*00b4*/ 	.word	index@(.nv.constant0._ZN2at6native27unrolled_elementwise_kernelIZZNS0_73_GLOBAL__N__c8866d80_35_SparseBinaryOpIntersectionKernel_cu_b2145a98_327142_sparse_binary_op_intersection_kernel_implINS2_18CUDAKernelLauncherENS2_36CUDAValueSelectionIntersectionKernelINS2_5MulOpEEElLl0EEEvRNS_6TensorERKS8_SB_RKSt6vectorIlSaIlEERKSt8optionalIS8_ESK_bbENKUlvE1_clEvEUllE_St5arrayIPcLm2EELi4E23TrivialOffsetCalculatorILi1EjESR_NS0_6memory15LoadWithoutCastENSS_16StoreWithoutCastEEEviT_T0_T2_T3_T4_T5_)
        /*00b8*/ 	.short	0x0380
        /*00ba*/ 	.short	0x004c


	//----- nvinfo : EIATTR_SW_WAR
	.align		4
.L_2797:
        /*00bc*/ 	.byte	0x04, 0x36
        /*00be*/ 	.short	(.L_2799 - .L_2798)
.L_2798:
        /*00c0*/ 	.word	0x00000008
.L_2799:


//--------------------- .nv.info._ZN2at6native29vectorized_elementwise_kernelILi2EZZNS0_73_GLOBAL__N__c8866d80_35_SparseBinaryOpIntersectionKernel_cu_b2145a98_327142_sparse_binary_op_intersection_kernel_implINS2_18CUDAKernelLauncherENS2_36CUDAValueSelectionIntersectionKernelINS2_5MulOpEEElLl0EEEvRNS_6TensorERKS8_SB_RKSt6vectorIlSaIlEERKSt8optionalIS8_ESK_bbENKUlvE1_clEvEUllE_St5arrayIPcLm2EEEEviT0_T1_ --------------------------
	.section	.nv.info._ZN2at6native29vectorized_elementwise_kernelILi2EZZNS0_73_GLOBAL__N__c8866d80_35_SparseBinaryOpIntersectionKernel_cu_b2145a98_327142_sparse_binary_op_intersection_kernel_implINS2_18CUDAKernelLauncherENS2_36CUDAValueSelectionIntersectionKernelINS2_5MulOpEEElLl0EEEvRNS_6TensorERKS8_SB_RKSt6vectorIlSaIlEERKSt8optionalIS8_ESK_bbENKUlvE1_clEvEUllE_St5arrayIPcLm2EEEEviT0_T1_,"",@"SHT_CUDA_INFO"
	.sectionflags	@""
	.align	4


	//----- nvinfo : EIATTR_CUDA_API_VERSION
	.align		4
        /*0000*/ 	.byte	0x04, 0x37
        /*0002*/ 	.short	(.L_2801 - .L_2800)
.L_2800:
        /*0004*/ 	.word	0x00000082


	//----- nvinfo : EIATTR_KPARAM_INFO
	.align		4
.L_2801:
        /*0008*/ 	.byte	0x04, 0x17
        /*000a*/ 	.short	(.L_2803 - .L_2802)
.L_2802:
        /*000c*/ 	.word	0x00000000
        /*0010*/ 	.short	0x0002
        /*0012*/ 	.short	0x0038
        /*0014*/ 	.byte	0x00, 0xf0, 0x41, 0x00


	//----- nvinfo : EIATTR_KPARAM_INFO
	.align		4
.L_2803:
        /*0018*/ 	.byte	0x04, 0x17
        /*001a*/ 	.short	(.L_2805 - .L_2804)
.L_2804:
        /*001c*/ 	.word	0x00000000
        /*0020*/ 	.short	0x0001
        /*0022*/ 	.short	0x0008
        /*0024*/ 	.byte	0x00, 0xf0, 0xc1, 0x00


	//----- nvinfo : EIATTR_KPARAM_INFO
	.align		4
.L_2805:
        /*0028*/ 	.byte	0x04, 0x17
        /*002a*/ 	.short	(.L_2807 - .L_2806)
.L_2806:
        /*002c*/ 	.word	0x00000000
        /*0030*/ 	.short	0x0000
        /*0032*/ 	.short	0x0000
        /*0034*/ 	.byte	0x00, 0xf0, 0x11, 0x00


	//----- nvinfo : EIATTR_SPARSE_MMA_MASK
	.align		4
.L_2807:
        /*0038*/ 	.byte	0x03, 0x50
        /*003a*/ 	.short	0x0000


	//----- nvinfo : EIATTR_MAXREG_COUNT
	.align		4
        /*003c*/ 	.byte	0x03, 0x1b
        /*003e*/ 	.short	0x00ff


	//----- nvinfo : EIATTR_MERCURY_ISA_VERSION
	.align		4
        /*0040*/ 	.byte	0x03, 0x5f
        /*0042*/ 	.short	0x0101


	//----- nvinfo : EIATTR_VRC_CTA_INIT_COUNT
	.align		4
        /*0044*/ 	.byte	0x02, 0x4a
	.zero		1
	.zero		1


	//----- nvinfo : EIATTR_EXIT_INSTR_OFFSETS
	.align		4
        /*0048*/ 	.byte	0x04, 0x1c
        /*004a*/ 	.short	(.L_2809 - .L_2808)


	//   ....[0]....
.L_2808:
        /*004c*/ 	.word	0x00008010


	//   ....[1]....
        /*0050*/ 	.word	0x00008060


	//   ....[2]....
        /*0054*/ 	.word	0x0000ed30


	//----- nvinfo : EIATTR_MAX_THREADS
	.align		4
.L_2809:
        /*0058*/ 	.byte	0x04, 0x05
        /*005a*/ 	.short	(.L_2811 - .L_2810)
.L_2810:
        /*005c*/ 	.word	0x00000080
        /*0060*/ 	.word	0x00000001
        /*0064*/ 	.word	0x00000001


	//----- nvinfo : EIATTR_CRS_STACK_SIZE
	.align		4
.L_2811:
        /*0068*/ 	.byte	0x04, 0x1e
        /*006a*/ 	.short	(.L_2813 - .L_2812)
.L_2812:
        /*006c*/ 	.word	0x00000000


	//----- nvinfo : EIATTR_CBANK_PARAM_SIZE
	.align		4
.L_2813:
        /*0070*/ 	.byte	0x03, 0x19
        /*0072*/ 	.short	0x0048


	//----- nvinfo : EIATTR_PARAM_CBANK
	.align		4
        /*0074*/ 	.byte	0x04, 0x0a
        /*0076*/ 	.short	(.L_2815 - .L_2814)
	.align		4
.L_2814:
        /*0078*/ 	.word	index@(.nv.constant0._ZN2at6native29vectorized_elementwise_kernelILi2EZZNS0_73_GLOBAL__N__c8866d80_35_SparseBinaryOpIntersectionKernel_cu_b2145a98_327142_sparse_binary_op_intersection_kernel_implINS2_18CUDAKernelLauncherENS2_36CUDAValueSelectionIntersectionKernelINS2_5MulOpEEElLl0EEEvRNS_6TensorERKS8_SB_RKSt6vectorIlSaIlEERKSt8optionalIS8_ESK_bbENKUlvE1_clEvEUllE_St5arrayIPcLm2EEEEviT0_T1_)
        /*007c*/ 	.short	0x0380
        /*007e*/ 	.short	0x0048


	//----- nvinfo : EIATTR_SW_WAR
	.align		4
.L_2815:
        /*0080*/ 	.byte	0x04, 0x36
        /*0082*/ 	.short	(.L_2817 - .L_2816)
.L_2816:
        /*0084*/ 	.word	0x00000008
.L_2817:


//--------------------- .nv.info._ZN2at6native29vectorized_elementwise_kernelILi4EZZNS0_73_GLOBAL__N__c8866d80_35_SparseBinaryOpIntersectionKernel_cu_b2145a98_327142_sparse_binary_op_intersection_kernel_implINS2_18CUDAKernelLauncherENS2_36CUDAValueSelectionIntersectionKernelINS2_5MulOpEEElLl0EEEvRNS_6TensorERKS8_SB_RKSt6vectorIlSaIlEERKSt8optionalIS8_ESK_bbENKUlvE1_clEvEUllE_St5arrayIPcLm2EEEEviT0_T1_ --------------------------
	.section	.nv.info._ZN2at6native29vectorized_elementwise_kernelILi4EZZNS0_73_GLOBAL__N__c8866d80_35_SparseBinaryOpIntersectionKernel_cu_b2145a98_327142_sparse_binary_op_intersection_kernel_implINS2_18CUDAKernelLauncherENS2_36CUDAValueSelectionIntersectionKernelINS2_5MulOpEEElLl0EEEvRNS_6TensorERKS8_SB_RKSt6vectorIlSaIlEERKSt8optionalIS8_ESK_bbENKUlvE1_clEvEUllE_St5arrayIPcLm2EEEEviT0_T1_,"",@"SHT_CUDA_INFO"
	.sectionflags	@""
	.align	4


	//----- nvinfo : EIATTR_CUDA_API_VERSION
	.align		4
        /*0000*/ 	.byte	0x04, 0x37
        /*0002*/ 	.short	(.L_2819 - .L_2818)
.L_2818:
        /*0004*/ 	.word	0x00000082


	//----- nvinfo : EIATTR_KPARAM_INFO
	.align		4
.L_2819:
        /*0008*/ 	.byte	0x04, 0x17
        /*000a*/ 	.short	(.L_2821 - .L_2820)
.L_2820:
        /*000c*/ 	.word	0x00000000
        /*0010*/ 	.short	0x0002
        /*0012*/ 	.short	0x0038
        /*0014*/ 	.byte	0x00, 0xf0, 0x41, 0x00


	//----- nvinfo : EIATTR_KPARAM_INFO
	.align		4
.L_2821:
        /*0018*/ 	.byte	0x04, 0x17
        /*001a*/ 	.short	(.L_2823 - .L_2822)
.L_2822:
        /*001c*/ 	.word	0x00000000
        /*0020*/ 	.short	0x0001
        /*0022*/ 	.short	0x0008
        /*0024*/ 	.byte	0x00, 0xf0, 0xc1, 0x00


	//----- nvinfo : EIATTR_KPARAM_INFO
	.align		4
.L_2823:
        /*0028*/ 	.byte	0x04, 0x17
        /*002a*/ 	.short	(.L_2825 - .L_2824)
.L_2824:
        /*002c*/ 	.word	0x00000000
        /*0030*/ 	.short	0x0000
        /*0032*/ 	.short	0x0000
        /*0034*/ 	.byte	0x00, 0xf0, 0x11, 0x00


	//----- nvinfo : EIATTR_SPARSE_MMA_MASK
	.align		4
.L_2825:
        /*0038*/ 	.byte	0x03, 0x50
        /*003a*/ 	.short	0x0000


	//----- nvinfo : EIATTR_MAXREG_COUNT
	.align		4
        /*003c*/ 	.byte	0x03, 0x1b
        /*003e*/ 	.short	0x00ff


	//----- nvinfo : EIATTR_MERCURY_ISA_VERSION
	.align		4
        /*0040*/ 	.byte	0x03, 0x5f
        /*0042*/ 	.short	0x0101


	//----- nvinfo : EIATTR_VRC_CTA_INIT_COUNT
	.align		4
        /*0044*/ 	.byte	0x02, 0x4a
	.zero		1
	.zero		1


	//----- nvinfo : EIATTR_EXIT_INSTR_OFFSETS
	.align		4
        /*0048*/ 	.byte	0x04, 0x1c
        /*004a*/ 	.short	(.L_2827 - .L_2826)


	//   ....[0]....
.L_2826:
        /*004c*/ 	.word	0x00008010


	//   ....[1]....
        /*0050*/ 	.word	0x00008060


	//   ....[2]....
        /*0054*/ 	.word	0x0000edc0


	//----- nvinfo : EIATTR_MAX_THREADS
	.align		4
.L_2827:
        /*0058*/ 	.byte	0x04, 0x05
        /*005a*/ 	.short	(.L_2829 - .L_2828)
.L_2828:
        /*005c*/ 	.word	0x00000080
        /*0060*/ 	.word	0x00000001
        /*0064*/ 	.word	0x00000001


	//----- nvinfo : EIATTR_CRS_STACK_SIZE
	.align		4
.L_2829:
        /*0068*/ 	.byte	0x04, 0x1e
        /*006a*/ 	.short	(.L_2831 - .L_2830)
.L_2830:
        /*006c*/ 	.word	0x00000000


	//----- nvinfo : EIATTR_CBANK_PARAM_SIZE
	.align		4
.L_2831:
        /*0070*/ 	.byte	0x03, 0x19
        /*0072*/ 	.short	0x0048


	//----- nvinfo : EIATTR_PARAM_CBANK
	.align		4
        /*0074*/ 	.byte	0x04, 0x0a
        /*0076*/ 	.short	(.L_2833 - .L_2832)
	.align		4
.L_2832:
        /*0078*/ 	.word	index@(.nv.constant0._ZN2at6native29vectorized_elementwise_kernelILi4EZZNS0_73_GLOBAL__N__c8866d80_35_SparseBinaryOpIntersectionKernel_cu_b2145a98_327142_sparse_binary_op_intersection_kernel_implINS2_18CUDAKernelLauncherENS2_36CUDAValueSelectionIntersectionKernelINS2_5MulOpEEElLl0EEEvRNS_6TensorERKS8_SB_RKSt6vectorIlSaIlEERKSt8optionalIS8_ESK_bbENKUlvE1_clEvEUllE_St5arrayIPcLm2EEEEviT0_T1_)
        /*007c*/ 	.short	0x0380
        /*007e*/ 	.short	0x0048


	//----- nvinfo : EIATTR_SW_WAR
	.align		4
.L_2833:
        /*0080*/ 	.byte	0x04, 0x36
        /*0082*/ 	.short	(.L_2835 - .L_2834)
.L_2834:
        /*0084*/ 	.word	0x00000008
.L_2835:


//--------------------- .nv.info._ZN2at6native29vectorized_elementwise_kernelILi8EZZNS0_73_GLOBAL__N__c8866d80_35_SparseBinaryOpIntersectionKernel_cu_b2145a98_327142_sparse_binary_op_intersection_kernel_implINS2_18CUDAKernelLauncherENS2_36CUDAValueSelectionIntersectionKernelINS2_5MulOpEEElLl0EEEvRNS_6TensorERKS8_SB_RKSt6vectorIlSaIlEERKSt8optionalIS8_ESK_bbENKUlvE1_clEvEUllE_St5arrayIPcLm2EEEEviT0_T1_ --------------------------
	.section	.nv.info._ZN2at6native29vectorized_elementwise_kernelILi8EZZNS0_73_GLOBAL__N__c8866d80_35_SparseBinaryOpIntersectionKernel_cu_b2145a98_327142_sparse_binary_op_intersection_kernel_implINS2_18CUDAKernelLauncherENS2_36CUDAValueSelectionIntersectionKernelINS2_5MulOpEEElLl0EEEvRNS_6TensorERKS8_SB_RKSt6vectorIlSaIlEERKSt8optionalIS8_ESK_bbENKUlvE1_clEvEUllE_St5arrayIPcLm2EEEEviT0_T1_,"",@"SHT_CUDA_INFO"
	.sectionflags	@""
	.align	4


	//----- nvinfo : EIATTR_CUDA_API_VERSION
	.align		4
        /*0000*/ 	.byte	0x04, 0x37
        /*0002*/ 	.short	(.L_2837 - .L_2836)
.L_2836:
        /*0004*/ 	.word	0x00000082


	//----- nvinfo : EIATTR_KPARAM_INFO
	.align		4
.L_2837:
        /*0008*/ 	.byte	0x04, 0x17
        /*000a*/ 	.short	(.L_2839 - .L_2838)
.L_2838:
        /*000c*/ 	.word	0x00000000
        /*0010*/ 	.short	0x0002
        /*0012*/ 	.short	0x0038
        /*0014*/ 	.byte	0x00, 0xf0, 0x41, 0x00


	//----- nvinfo : EIATTR_KPARAM_INFO
	.align		4
.L_2839:
        /*0018*/ 	.byte	0x04, 0x17
        /*001a*/ 	.short	(.L_2841 - .L_2840)
.L_2840:
        /*001c*/ 	.word	0x00000000
        /*0020*/ 	.short	0x0001
        /*0022*/ 	.short	0x0008
        /*0024*/ 	.byte	0x00, 0xf0, 0xc1, 0x00


	//----- nvinfo : EIATTR_KPARAM_INFO
	.align		4
.L_2841:
        /*0028*/ 	.byte	0x04, 0x17
        /*002a*/ 	.short	(.L_2843 - .L_2842)
.L_2842:
        /*002c*/ 	.word	0x00000000
        /*0030*/ 	.short	0x0000
        /*0032*/ 	.short	0x0000
        /*0034*/ 	.byte	0x00, 0xf0, 0x11, 0x00


	//----- nvinfo : EIATTR_SPARSE_MMA_MASK
	.align		4
.L_2843:
        /*0038*/ 	.byte	0x03, 0x50
        /*003a*/ 	.short	0x0000


	//----- nvinfo : EIATTR_MAXREG_COUNT
	.align		4
        /*003c*/ 	.byte	0x03, 0x1b
        /*003e*/ 	.short	0x00ff


	//----- nvinfo : EIATTR_MERCURY_ISA_VERSION
	.align		4
        /*0040*/ 	.byte	0x03, 0x5f
        /*0042*/ 	.short	0x0101


	//----- nvinfo : EIATTR_VRC_CTA_INIT_COUNT
	.align		4
        /*0044*/ 	.byte	0x02, 0x4a
	.zero		1
	.zero		1


	//----- nvinfo : EIATTR_EXIT_INSTR_OFFSETS
	.align		4
        /*0048*/ 	.byte	0x04, 0x1c
        /*004a*/ 	.short	(.L_2845 - .L_2844)


	//   ....[0]....
.L_2844:
        /*004c*/ 	.word	0x00008010


	//   ....[1]....
        /*0050*/ 	.word	0x00008060


	//   ....[2]....
        /*0054*/ 	.word	0x0000edc0


	//----- nvinfo : EIATTR_MAX_THREADS
	.align		4
.L_2845:
        /*0058*/ 	.byte	0x04, 0x05
        /*005a*/ 	.short	(.L_2847 - .L_2846)
.L_2846:
        /*005c*/ 	.word	0x00000080
        /*0060*/ 	.word	0x00000001
        /*0064*/ 	.word	0x00000001


	//----- nvinfo : EIATTR_CRS_STACK_SIZE
	.align		4
.L_2847:
        /*0068*/ 	.byte	0x04, 0x1e
        /*006a*/ 	.short	(.L_2849 - .L_2848)
.L_2848:
        /*006c*/ 	.word	0x00000000


	//----- nvinfo : EIATTR_CBANK_PARAM_SIZE
	.align		4
.L_2849:
        /*0070*/ 	.byte	0x03, 0x19
        /*0072*/ 	.short	0x0048


	//----- nvinfo : EIATTR_PARAM_CBANK
	.align		4
        /*0074*/ 	.byte	0x04, 0x0a
        /*0076*/ 	.short	(.L_2851 - .L_2850)
	.align		4
.L_2850:
        /*0078*/ 	.word	index@(.nv.constant0._ZN2at6native29vectorized_elementwise_kernelILi8EZZNS0_73_GLOBAL__N__c8866d80_35_SparseBinaryOpIntersectionKernel_cu_b2145a98_327142_sparse_binary_op_intersection_kernel_implINS2_18CUDAKernelLauncherENS2_36CUDAValueSelectionIntersectionKernelINS2_5MulOpEEElLl0EEEvRNS_6TensorERKS8_SB_RKSt6vectorIlSaIlEERKSt8optionalIS8_ESK_bbENKUlvE1_clEvEUllE_St5arrayIPcLm2EEEEviT0_T1_)
        /*007c*/ 	.short	0x0380
        /*007e*/ 	.short	0x0048


	//----- nvinfo : EIATTR_SW_WAR
	.align		4
.L_2851:
        /*0080*/ 	.byte	0x04, 0x36
        /*0082*/ 	.short	(.L_2853 - .L_2852)
.L_2852:
        /*0084*/ 	.word	0x00000008
.L_2853:


//--------------------- .nv.info._ZN2at6native18elementwise_kernelILi128ELi4EZNS0_15gpu_kernel_implIZZNS0_73_GLOBAL__N__c8866d80_35_SparseBinaryOpIntersectionKernel_cu_b2145a98_327142_sparse_binary_op_intersection_kernel_implINS3_18CUDAKernelLauncherENS3_36CUDAValueSelectionIntersectionKernelINS3_5MulOpEEElLl8EEEvRNS_6TensorERKS9_SC_RKSt6vectorIlSaIlEERKSt8optionalIS9_ESL_bbENKUlvE3_clEvEUllE_EEvRNS_18TensorIteratorBaseERKT_EUliE_EEviT1_ --------------------------
	.section	.nv.info._ZN2at6native18elementwise_kernelILi128ELi4EZNS0_15gpu_kernel_implIZZNS0_73_GLOBAL__N__c8866d80_35_SparseBinaryOpIntersectionKernel_cu_b2145a98_327142_sparse_binary_op_intersection_kernel_implINS3_18CUDAKernelLauncherENS3_36CUDAValueSelectionIntersectionKernelINS3_5MulOpEEElLl8EEEvRNS_6TensorERKS9_SC_RKSt6vectorIlSaIlEERKSt8optionalIS9_ESL_bbENKUlvE3_clEvEUllE_EEvRNS_18TensorIteratorBaseERKT_EUliE_EEviT1_,"",@"SHT_CUDA_INFO"
	.sectionflags	@""
	.align	4


	//----- nvinfo : EIATTR_CUDA_API_VERSION
	.align		4
        /*0000*/ 	.byte	0x04, 0x37
        /*0002*/ 	.short	(.L_2855 - .L_2854)
.L_2854:
        /*0004*/ 	.word	0x00000082


	//----- nvinfo : EIATTR_KPARAM_INFO
	.align		4
.L_2855:
        /*0008*/ 	.byte	0x04, 0x17
        /*000a*/ 	.short	(.L_2857 - .L_2856)
.L_2856:
        /*000c*/ 	.word	0x00000000
        /*0010*/ 	.short	0x0001
        /*0012*/ 	.short	0x0008
        /*0014*/ 	.byte	0x00, 0xf0, 0xa1, 0x0a


	//----- nvinfo : EIATTR_KPARAM_INFO
	.align		4
.L_2857:
        /*0018*/ 	.byte	0x04, 0x17
        /*001a*/ 	.short	(.L_2859 - .L_2858)
.L_2858:
        /*001c*/ 	.word	0x00000000
        /*0020*/ 	.short	0x0000
        /*0022*/ 	.short	0x0000
        /*0024*/ 	.byte	0x00, 0xf0, 0x11, 0x00


	//----- nvinfo : EIATTR_SPARSE_MMA_MASK
	.align		4
.L_2859:
        /*0028*/ 	.byte	0x03, 0x50
        /*002a*/ 	.short	0x0000


	//----- nvinfo : EIATTR_MAXREG_COUNT
	.align		4
        /*002c*/ 	.byte	0x03, 0x1b
        /*002e*/ 	.short	0x0080


	//----- nvinfo : EIATTR_EXTERNS
	.align		4
        /*0030*/ 	.byte	0x04, 0x0f
        /*0032*/ 	.short	(.L_2861 - .L_2860)


	//   ....[0]....
	.align		4
.L_2860:
        /*0034*/ 	.word	index@(__assertfail)


	//----- nvinfo : EIATTR_MERCURY_ISA_VERSION
	.align		4
.L_2861:
        /*0038*/ 	.byte	0x03, 0x5f
        /*003a*/ 	.short	0x0101


	//----- nvinfo : EIATTR_VRC_CTA_INIT_COUNT
	.align		4
        /*003c*/ 	.byte	0x02, 0x4a
	.zero		1
	.zero		1


	//----- nvinfo : EIATTR_SYSCALL_OFFSETS
	.align		4
        /*0040*/ 	.byte	0x04, 0x46
        /*0042*/ 	.short	(.L_2863 - .L_2862)


	//   ....[0]....
.L_2862:
        /*0044*/ 	.word	0x00002220


	//   ....[1]....
        /*0048*/ 	.word	0x00003d90


	//   ....[2]....
        /*004c*/ 	.word	0x00005f40


	//   ....[3]....
        /*0050*/ 	.word	0x00007a30


	//   ....[4]....
        /*0054*/ 	.word	0x00009bc0


	//   ....[5]....
        /*0058*/ 	.word	0x0000b6b0


	//   ....[6]....
        /*005c*/ 	.word	0x0000d850


	//   ....[7]....
        /*0060*/ 	.word	0x0000f2d0


	//----- nvinfo : EIATTR_EXIT_INSTR_OFFSETS
	.align		4
.L_2863:
        /*0064*/ 	.byte	0x04, 0x1c
        /*0066*/ 	.short	(.L_2865 - .L_2864)


	//   ....[0]....
.L_2864:
        /*0068*/ 	.word	0x0000b740


	//   ....[1]....
        /*006c*/ 	.word	0x0000ecc0


	//   ....[2]....
        /*0070*/ 	.word	0x0000ece0


	//   ....[3]....
        /*0074*/ 	.word	0x0000ed60


	//   ....[4]....
        /*0078*/ 	.word	0x0000ed80


	//   ....[5]....
        /*007c*/ 	.word	0x0000eda0


	//   ....[6]....
        /*0080*/ 	.word	0x0000ee20


	//   ....[7]....
        /*0084*/ 	.word	0x0000ee40


	//   ....[8]....
        /*0088*/ 	.word	0x0000eec0


	//   ....[9]....
        /*008c*/ 	.word	0x0000eee0


	//   ....[10]....
        /*0090*/ 	.word	0x0000ef00


	//   ....[11]....
        /*0094*/ 	.word	0x0000efa0


	//   ....[12]....
        /*0098*/ 	.word	0x0000efc0


	//   ....[13]....
        /*009c*/ 	.word	0x0000f040


	//   ....[14]....
        /*00a0*/ 	.word	0x0000f060


	//   ....[15]....
        /*00a4*/ 	.word	0x0000f080


	//   ....[16]....
        /*00a8*/ 	.word	0x0000f120


	//   ....[17]....
        /*00ac*/ 	.word	0x0000f140


	//   ....[18]....
        /*00b0*/ 	.word	0x0000f160


	//   ....[19]....
        /*00b4*/ 	.word	0x0000f1d0


	//   ....[20]....
        /*00b8*/ 	.word	0x0000f2e0


	//   ....[21]....
        /*00bc*/ 	.word	0x0000f300


	//   ....[22]....
        /*00c0*/ 	.word	0x0000f320


	//----- nvinfo : EIATTR_MAX_THREADS
	.align		4
.L_2865:
        /*00c4*/ 	.byte	0x04, 0x05
        /*00c6*/ 	.short	(.L_2867 - .L_2866)
.L_2866:
        /*00c8*/ 	.word	0x00000080
        /*00cc*/ 	.word	0x00000001
        /*00d0*/ 	.word	0x00000001


	//----- nvinfo : EIATTR_CRS_STACK_SIZE
	.align		4
.L_2867:
        /*00d4*/ 	.byte	0x04, 0x1e
        /*00d6*/ 	.short	(.L_2869 - .L_2868)
.L_2868:
        /*00d8*/ 	.word	0x00000000


	//----- nvinfo : EIATTR_CBANK_PARAM_SIZE
	.align		4
.L_2869:
        /*00dc*/ 	.byte	0x03, 0x19
        /*00de*/ 	.short	0x02b0


	//----- nvinfo : EIATTR_PARAM_CBANK
	.align		4
        /*00e0*/ 	.byte	0x04, 0x0a
        /*00e2*/ 	.short	(.L_2871 - .L_2870)
	.align		4
.L_2870:
        /*00e4*/ 	.word	index@(.nv.constant0._ZN2at6native18elementwise_kernelILi128ELi4EZNS0_15gpu_kernel_implIZZNS0_73_GLOBAL__N__c8866d80_35_SparseBinaryOpIntersectionKernel_cu_b2145a98_327142_sparse_binary_op_intersection_kernel_implINS3_18CUDAKernelLauncherENS3_36CUDAValueSelectionIntersectionKernelINS3_5MulOpEEElLl8EEEvRNS_6TensorERKS9_SC_RKSt6vectorIlSaIlEERKSt8optionalIS9_ESL_bbENKUlvE3_clEvEUllE_EEvRNS_18TensorIteratorBaseERKT_EUliE_EEviT1_)
        /*00e8*/ 	.short	0x0380
        /*00ea*/ 	.short	0x02b0


	//----- nvinfo : EIATTR_SW_WAR
	.align		4
.L_2871:
        /*00ec*/ 	.byte	0x04, 0x36
        /*00ee*/ 	.short	(.L_2873 - .L_2872)
.L_2872:
        /*00f0*/ 	.word	0x00000008
.L_2873:


//--------------------- .nv.info._ZN2at6native27unrolled_elementwise_kernelIZZNS0_73_GLOBAL__N__c8866d80_35_SparseBinaryOpIntersectionKernel_cu_b2145a98_327142_sparse_binary_op_intersection_kernel_implINS2_18CUDAKernelLauncherENS2_36CUDAValueSelectionIntersectionKernelINS2_5MulOpEEElLl8EEEvRNS_6TensorERKS8_SB_RKSt6vectorIlSaIlEERKSt8optionalIS8_ESK_bbENKUlvE3_clEvEUllE_St5arrayIPcLm2EELi4E23TrivialOffsetCalculatorILi1EjESR_NS0_6memory12LoadWithCastILi1EEENSS_13StoreWithCastILi1EEEEEviT_T0_T2_T3_T4_T5_ --------------------------
	.section	.nv.info._ZN2at6native27unrolled_elementwise_kernelIZZNS0_73_GLOBAL__N__c8866d80_35_SparseBinaryOpIntersectionKernel_cu_b2145a98_327142_sparse_binary_op_intersection_kernel_implINS2_18CUDAKernelLauncherENS2_36CUDAValueSelectionIntersectionKernelINS2_5MulOpEEElLl8EEEvRNS_6TensorERKS8_SB_RKSt6vectorIlSaIlEERKSt8optionalIS8_ESK_bbENKUlvE3_clEvEUllE_St5arrayIPcLm2EELi4E23TrivialOffsetCalculatorILi1EjESR_NS0_6memory12LoadWithCastILi1EEENSS_13StoreWithCastILi1EEEEEviT_T0_T2_T3_T4_T5_,"",@"SHT_CUDA_INFO"
	.sectionflags	@""
	.align	4


	//----- nvinfo : EIATTR_CUDA_API_VERSION
	.align		4
        /*0000*/ 	.byte	0x04, 0x37
        /*0002*/ 	.short	(.L_2875 - .L_2874)
.L_2874:
        /*0004*/ 	.word	0x00000082


	//----- nvinfo : EIATTR_KPARAM_INFO
	.align		4
.L_2875:
        /*0008*/ 	.byte	0x04, 0x17
        /*000a*/ 	.short	(.L_2877 - .L_2876)
.L_2876:
        /*000c*/ 	.word	0x00000000
        /*0010*/ 	.short	0x0006
        /*0012*/ 	.short	0x00b4
        /*0014*/ 	.byte	0x00, 0xf0, 0x21, 0x00


	//----- nvinfo : EIATTR_KPARAM_INFO
	.align		4
.L_2877:
        /*0018*/ 	.byte	0x04, 0x17
        /*001a*/ 	.short	(.L_2879 - .L_2878)
.L_2878:
        /*001c*/ 	.word	0x00000000
        /*0020*/ 	.short	0x0005
        /*0022*/ 	.short	0x00ac
        /*0024*/ 	.byte	0x00, 0xf0, 0x21, 0x00


	//----- nvinfo : EIATTR_KPARAM_INFO
	.align		4
.L_2879:
        /*0028*/ 	.byte	0x04, 0x17
        /*002a*/ 	.short	(.L_2881 - .L_2880)
.L_2880:
        /*002c*/ 	.word	0x00000000
        /*0030*/ 	.short	0x0004
        /*0032*/ 	.short	0x00a9
        /*0034*/ 	.byte	0x00, 0xf0, 0x05, 0x00


	//----- nvinfo : EIATTR_KPARAM_INFO
	.align		4
.L_2881:
        /*0038*/ 	.byte	0x04, 0x17
        /*003a*/ 	.short	(.L_2883 - .L_2882)
.L_2882:
        /*003c*/ 	.word	0x00000000
        /*0040*/ 	.short	0x0003
        /*0042*/ 	.short	0x00a8
        /*0044*/ 	.byte	0x00, 0xf0, 0x05, 0x00


	//----- nvinfo : EIATTR_KPARAM_INFO
	.align		4
.L_2883:
        /*0048*/ 	.byte	0x04, 0x17
        /*004a*/ 	.short	(.L_2885 - .L_2884)
.L_2884:
        /*004c*/ 	.word	0x00000000
        /*0050*/ 	.short	0x0002
        /*0052*/ 	.short	0x0098
        /*0054*/ 	.byte	0x00, 0xf0, 0x41, 0x00


	//----- nvinfo : EIATTR_KPARAM_INFO
	.align		4
.L_2885:
        /*0058*/ 	.byte	0x04, 0x17
        /*005a*/ 	.short	(.L_2887 - .L_2886)
.L_2886:
        /*005c*/ 	.word	0x00000000
        /*0060*/ 	.short	0x0001
        /*0062*/ 	.short	0x0008
        /*0064*/ 	.byte	0x00, 0xf0, 0x41, 0x02


	//----- nvinfo : EIATTR_KPARAM_INFO
	.align		4
.L_2887:
        /*0068*/ 	.byte	0x04, 0x17
        /*006a*/ 	.short	(.L_2889 - .L_2888)
.L_2888:
        /*006c*/ 	.word	0x00000000
        /*0070*/ 	.short	0x0000
        /*0072*/ 	.short	0x0000
        /*0074*/ 	.byte	0x00, 0xf0, 0x11, 0x00


	//----- nvinfo : EIATTR_SPARSE_MMA_MASK
	.align		4
.L_2889:
        /*0078*/ 	.byte	0x03, 0x50
        /*007a*/ 	.short	0x0000


	//----- nvinfo : EIATTR_MAXREG_COUNT
	.align		4
        /*007c*/ 	.byte	0x03, 0x1b
        /*007e*/ 	.short	0x00ff


	//----- nvinfo : EIATTR_EXTERNS
	.align		4
        /*0080*/ 	.byte	0x04, 0x0f
        /*0082*/ 	.short	(.L_2891 - .L_2890)


	//   ....[0]....
	.align		4
.L_2890:
        /*0084*/ 	.word	index@(__assertfail)


	//----- nvinfo : EIATTR_MERCURY_ISA_VERSION
	.align		4
.L_2891:
        /*0088*/ 	.byte	0x03, 0x5f
        /*008a*/ 	.short	0x0101


	//----- nvinfo : EIATTR_VRC_CTA_INIT_COUNT
	.align		4
        /*008c*/ 	.byte	0x02, 0x4a
	.zero		1
	.zero		1


	//----- nvinfo : EIATTR_SYSCALL_OFFSETS
	.align		4
        /*0090*/ 	.byte	0x04, 0x46
        /*0092*/ 	.short	(.L_2893 - .L_2892)


	//   ....[0]....
.L_2892:
        /*0094*/ 	.word	0x000010f0


	//   ....[1]....
        /*0098*/ 	.word	0x00002090


	//   ....[2]....
        /*009c*/ 	.word	0x00002f80


	//   ....[3]....
        /*00a0*/ 	.word	0x00003e70


	//   ....[4]....
        /*00a4*/ 	.word	0x00009870


	//   ....[5]....
        /*00a8*/ 	.word	0x0000a0a0


	//   ....[6]....
        /*00ac*/ 	.word	0x0000a890


	//   ....[7]....
        /*00b0*/ 	.word	0x0000b060


	//----- nvinfo : EIATTR_EXIT_INSTR_OFFSETS
	.align		4
.L_2893:
        /*00b4*/ 	.byte	0x04, 0x1c
        /*00b6*/ 	.short	(.L_2895 - .L_2894)


	//   ....[0]....
.L_2894:
        /*00b8*/ 	.word	0x0000a910


	//   ....[1]....
        /*00bc*/ 	.word	0x0000aa50


	//   ....[2]....
        /*00c0*/ 	.word	0x0000aa70


	//   ....[3]....
        /*00c4*/ 	.word	0x0000aaf0


	//   ....[4]....
        /*00c8*/ 	.word	0x0000ab10


	//   ....[5]....
        /*00cc*/ 	.word	0x0000ab30


	//   ....[6]....
        /*00d0*/ 	.word	0x0000abb0


	//   ....[7]....
        /*00d4*/ 	.word	0x0000abd0


	//   ....[8]....
        /*00d8*/ 	.word	0x0000ac50


	//   ....[9]....
        /*00dc*/ 	.word	0x0000ac70


	//   ....[10]....
        /*00e0*/ 	.word	0x0000ac90


	//   ....[11]....
        /*00e4*/ 	.word	0x0000ad30


	//   ....[12]....
        /*00e8*/ 	.word	0x0000ad50


	//   ....[13]....
        /*00ec*/ 	.word	0x0000add0


	//   ....[14]....
        /*00f0*/ 	.word	0x0000adf0


	//   ....[15]....
        /*00f4*/ 	.word	0x0000ae10


	//   ....[16]....
        /*00f8*/ 	.word	0x0000aeb0


	//   ....[17]....
        /*00fc*/ 	.word	0x0000aed0


	//   ....[18]....
        /*0100*/ 	.word	0x0000aef0


	//   ....[19]....
        /*0104*/ 	.word	0x0000af60


	//   ....[20]....
        /*0108*/ 	.word	0x0000b070


	//   ....[21]....
        /*010c*/ 	.word	0x0000b090


	//   ....[22]....
        /*0110*/ 	.word	0x0000b0b0


	//----- nvinfo : EIATTR_MAX_THREADS
	.align		4
.L_2895:
        /*0114*/ 	.byte	0x04, 0x05
        /*0116*/ 	.short	(.L_2897 - .L_2896)
.L_2896:
        /*0118*/ 	.word	0x00000080
        /*011c*/ 	.word	0x00000001
        /*0120*/ 	.word	0x00000001


	//----- nvinfo : EIATTR_CRS_STACK_SIZE
	.align		4
.L_2897:
        /*0124*/ 	.byte	0x04, 0x1e
        /*0126*/ 	.short	(.L_2899 - .L_2898)
.L_2898:
        /*0128*/ 	.word	0x00000000


	//----- nvinfo : EIATTR_CBANK_PARAM_SIZE
	.align		4
.L_2899:
        /*012c*/ 	.byte	0x03, 0x19
        /*012e*/ 	.short	0x00bc


	//----- nvinfo : EIATTR_PARAM_CBANK
	.align		4
        /*0130*/ 	.byte	0x04, 0x0a
        /*0132*/ 	.short	(.L_2901 - .L_2900)
	.align		4
.L_2900:
        /*0134*/ 	.word	index@(.nv.constant0._ZN2at6native27unrolled_elementwise_kernelIZZNS0_73_GLOBAL__N__c8866d80_35_SparseBinaryOpIntersectionKernel_cu_b2145a98_327142_sparse_binary_op_intersection_kernel_implINS2_18CUDAKernelLauncherENS2_36CUDAValueSelectionIntersectionKernelINS2_5MulOpEEElLl8EEEvRNS_6TensorERKS8_SB_RKSt6vectorIlSaIlEERKSt8optionalIS8_ESK_bbENKUlvE3_clEvEUllE_St5arrayIPcLm2EELi4E23TrivialOffsetCalculatorILi1EjESR_NS0_6memory12LoadWithCastILi1EEENSS_13StoreWithCastILi1EEEEEviT_T0_T2_T3_T4_T5_)
        /*0138*/ 	.short	0x0380
        /*013a*/ 	.short	0x00bc


	//----- nvinfo : EIATTR_SW_WAR
	.align		4
.L_2901:
        /*013c*/ 	.byte	0x04, 0x36
        /*013e*/ 	.short	(.L_2903 - .L_2902)
.L_2902:
        /*0140*/ 	.word	0x00000008
.L_2903:


//--------------------- .nv.info._ZN2at6native18elementwise_kernelILi128ELi2EZNS0_22gpu_kernel_impl_nocastIZZNS0_73_GLOBAL__N__c8866d80_35_SparseBinaryOpIntersectionKernel_cu_b2145a98_327142_sparse_binary_op_intersection_kernel_implINS3_18CUDAKernelLauncherENS3_36CUDAValueSelectionIntersectionKernelINS3_5MulOpEEElLl8EEEvRNS_6TensorERKS9_SC_RKSt6vectorIlSaIlEERKSt8optionalIS9_ESL_bbENKUlvE3_clEvEUllE_EEvRNS_18TensorIteratorBaseERKT_EUliE_EEviT1_ --------------------------
	.section	.nv.info._ZN2at6native18elementwise_kernelILi128ELi2EZNS0_22gpu_kernel_impl_nocastIZZNS0_73_GLOBAL__N__c8866d80_35_SparseBinaryOpIntersectionKernel_cu_b2145a98_327142_sparse_binary_op_intersection_kernel_implINS3_18CUDAKernelLauncherENS3_36CUDAValueSelectionIntersectionKernelINS3_5MulOpEEElLl8EEEvRNS_6TensorERKS9_SC_RKSt6vectorIlSaIlEERKSt8optionalIS9_ESL_bbENKUlvE3_clEvEUllE_EEvRNS_18TensorIteratorBaseERKT_EUliE_EEviT1_,"",@"SHT_CUDA_INFO"
	.sectionflags	@""
	.align	4


	//----- nvinfo : EIATTR_CUDA_API_VERSION
	.align		4
        /*0000*/ 	.byte	0x04, 0x37
        /*0002*/ 	.short	(.L_2905 - .L_2904)
.L_2904:
        /*0004*/ 	.word	0x00000082


	//----- nvinfo : EIATTR_KPARAM_INFO
	.align		4
.L_2905:
        /*0008*/ 	.byte	0x04, 0x17
        /*000a*/ 	.short	(.L_2907 - .L_2906)
.L_2906:
        /*000c*/ 	.word	0x00000000
        /*0010*/ 	.short	0x0001
        /*0012*/ 	.short	0x0008
        /*0014*/ 	.byte	0x00, 0xf0, 0x81, 0x0a


	//----- nvinfo : EIATTR_KPARAM_INFO
	.align		4
.L_2907:
        /*0018*/ 	.byte	0x04, 0x17
        /*001a*/ 	.short	(.L_2909 - .L_2908)
.L_2908:
        /*001c*/ 	.word	0x00000000
        /*0020*/ 	.short	0x0000
        /*0022*/ 	.short	0x0000
        /*0024*/ 	.byte	0x00, 0xf0, 0x11, 0x00


	//----- nvinfo : EIATTR_SPARSE_MMA_MASK
	.align		4
.L_2909:
        /*0028*/ 	.byte	0x03, 0x50
        /*002a*/ 	.short	0x0000


	//----- nvinfo : EIATTR_MAXREG_COUNT
	.align		4
        /*002c*/ 	.byte	0x03, 0x1b
        /*002e*/ 	.short	0x0080


	//----- nvinfo : EIATTR_MERCURY_ISA_VERSION
	.align		4
        /*0030*/ 	.byte	0x03, 0x5f
        /*0032*/ 	.short	0x0101


	//----- nvinfo : EIATTR_VRC_CTA_INIT_COUNT
	.align		4
        /*0034*/ 	.byte	0x02, 0x4a
	.zero		1
	.zero		1


	//----- nvinfo : EIATTR_EXIT_INSTR_OFFSETS
	.align		4
        /*0038*/ 	.byte	0x04, 0x1c
        /*003a*/ 	.short	(.L_2911 - .L_2910)


	//   ....[0]....
.L_2910:
        /*003c*/ 	.word	0x000014f0


	//   ....[1]....
        /*0040*/ 	.word	0x00002770


	//   ....[2]....
        /*0044*/ 	.word	0x00002dd0


	//   ....[3]....
        /*0048*/ 	.word	0x00003340


	//   ....[4]....
        /*004c*/ 	.word	0x000034a0


	//   ....[5]....
        /*0050*/ 	.word	0x00003590


	//   ....[6]....
        /*0054*/ 	.word	0x00005cd0


	//   ....[7]....
        /*0058*/ 	.word	0x000082f0


	//   ....[8]....
        /*005c*/ 	.word	0x00009c90


	//   ....[9]....
        /*0060*/ 	.word	0x0000b510


	//   ....[10]....
        /*0064*/ 	.word	0x0000c950


	//   ....[11]....
        /*0068*/ 	.word	0x0000dd00


	//----- nvinfo : EIATTR_MAX_THREADS
	.align		4
.L_2911:
        /*006c*/ 	.byte	0x04, 0x05
        /*006e*/ 	.short	(.L_2913 - .L_2912)
.L_2912:
        /*0070*/ 	.word	0x00000080
        /*0074*/ 	.word	0x00000001
        /*0078*/ 	.word	0x00000001


	//----- nvinfo : EIATTR_CRS_STACK_SIZE
	.align		4
.L_2913:
        /*007c*/ 	.byte	0x04, 0x1e
        /*007e*/ 	.short	(.L_2915 - .L_2914)
.L_2914:
        /*0080*/ 	.word	0x00000000


	//----- nvinfo : EIATTR_CBANK_PARAM_SIZE
	.align		4
.L_2915:
        /*0084*/ 	.byte	0x03, 0x19
        /*0086*/ 	.short	0x02a8


	//----- nvinfo : EIATTR_PARAM_CBANK
	.align		4
        /*0088*/ 	.byte	0x04, 0x0a
        /*008a*/ 	.short	(.L_2917 - .L_2916)
	.align		4
.L_2916:
        /*008c*/ 	.word	index@(.nv.constant0._ZN2at6native18elementwise_kernelILi128ELi2EZNS0_22gpu_kernel_impl_nocastIZZNS0_73_GLOBAL__N__c8866d80_35_SparseBinaryOpIntersectionKernel_cu_b2145a98_327142_sparse_binary_op_intersection_kernel_implINS3_18CUDAKernelLauncherENS3_36CUDAValueSelectionIntersectionKernelINS3_5MulOpEEElLl8EEEvRNS_6TensorERKS9_SC_RKSt6vectorIlSaIlEERKSt8optionalIS9_ESL_bbENKUlvE3_clEvEUllE_EEvRNS_18TensorIteratorBaseERKT_EUliE_EEviT1_)
        /*0090*/ 	.short	0x0380
        /*0092*/ 	.short	0x02a8


	//----- nvinfo : EIATTR_SW_WAR
	.align		4
.L_2917:
        /*0094*/ 	.byte	0x04, 0x36
        /*0096*/ 	.short	(.L_2919 - .L_2918)
.L_2918:
        /*0098*/ 	.word	0x00000008
.L_2919:


//--------------------- .nv.info._ZN2at6native27unrolled_elementwise_kernelIZZNS0_73_GLOBAL__N__c8866d80_35_SparseBinaryOpIntersectionKernel_cu_b2145a98_327142_sparse_binary_op_intersection_kernel_implINS2_18CUDAKernelLauncherENS2_36CUDAValueSelectionIntersectionKernelINS2_5MulOpEEElLl8EEEvRNS_6TensorERKS8_SB_RKSt6vectorIlSaIlEERKSt8optionalIS8_ESK_bbENKUlvE3_clEvEUllE_St5arrayIPcLm2EELi4E23TrivialOffsetCalculatorILi1EjESR_NS0_6memory15LoadWithoutCastENSS_16StoreWithoutCastEEEviT_T0_T2_T3_T4_T5_ --------------------------
	.section	.nv.info._ZN2at6native27unrolled_elementwise_kernelIZZNS0_73_GLOBAL__N__c8866d80_35_SparseBinaryOpIntersectionKernel_cu_b2145a98_327142_sparse_binary_op_intersection_kernel_implINS2_18CUDAKernelLauncherENS2_36CUDAValueSelectionIntersectionKernelINS2_5MulOpEEElLl8EEEvRNS_6TensorERKS8_SB_RKSt6vectorIlSaIlEERKSt8optionalIS8_ESK_bbENKUlvE3_clEvEUllE_St5arrayIPcLm2EELi4E23TrivialOffsetCalculatorILi1EjESR_NS0_6memory15LoadWithoutCastENSS_16StoreWithoutCastEEEviT_T0_T2_T3_T4_T5_,"",@"SHT_CUDA_INFO"
	.sectionflags	@""
	.align	4


	//----- nvinfo : EIATTR_CUDA_API_VERSION
	.align		4
        /*0000*/ 	.byte	0x04, 0x37
        /*0002*/ 	.short	(.L_2921 - .L_2920)
.L_2920:
        /*0004*/ 	.word	0x00000082


	//----- nvinfo : EIATTR_KPARAM_INFO
	.align		4
.L_2921:
        /*0008*/ 	.byte	0x04, 0x17
        /*000a*/ 	.short	(.L_2923 - .L_2922)
.L_2922:
        /*000c*/ 	.word	0x00000000
        /*0010*/ 	.short	0x0006
        /*0012*/ 	.short	0x00ab
        /*0014*/ 	.byte	0x00, 0xf0, 0x05, 0x00


	//----- nvinfo : EIATTR_KPARAM_INFO
	.align		4
.L_2923:
        /*0018*/ 	.byte	0x04, 0x17
        /*001a*/ 	.short	(.L_2925 - .L_2924)
.L_2924:
        /*001c*/ 	.word	0x00000000
        /*0020*/ 	.short	0x0005
        /*0022*/ 	.short	0x00aa
        /*0024*/ 	.byte	0x00, 0xf0, 0x05, 0x00


	//----- nvinfo : EIATTR_KPARAM_INFO
	.align		4
.L_2925:
        /*0028*/ 	.byte	0x04, 0x17
        /*002a*/ 	.short	(.L_2927 - .L_2926)
.L_2926:
        /*002c*/ 	.word	0x00000000
        /*0030*/ 	.short	0x0004
        /*0032*/ 	.short	0x00a9
        /*0034*/ 	.byte	0x00, 0xf0, 0x05, 0x00


	//----- nvinfo : EIATTR_KPARAM_INFO
	.align		4
.L_2927:
        /*0038*/ 	.byte	0x04, 0x17
        /*003a*/ 	.short	(.L_2929 - .L_2928)
.L_2928:
        /*003c*/ 	.word	0x00000000
        /*0040*/ 	.short	0x0003
        /*0042*/ 	.short	0x00a8
        /*0044*/ 	.byte	0x00, 0xf0, 0x05, 0x00


	//----- nvinfo : EIATTR_KPARAM_INFO
	.align		4
.L_2929:
        /*0048*/ 	.byte	0x04, 0x17
        /*004a*/ 	.short	(.L_2931 - .L_2930)
.L_2930:
        /*004c*/ 	.word	0x00000000
        /*0050*/ 	.short	0x0002
        /*0052*/ 	.short	0x0098
        /*0054*/ 	.byte	0x00, 0xf0, 0x41, 0x00


	//----- nvinfo : EIATTR_KPARAM_INFO
	.align		4
.L_2931:
        /*0058*/ 	.byte	0x04, 0x17
        /*005a*/ 	.short	(.L_2933 - .L_2932)
.L_2932:
        /*005c*/ 	.word	0x00000000
        /*0060*/ 	.short	0x0001
        /*0062*/ 	.short	0x0008
        /*0064*/ 	.byte	0x00, 0xf0, 0x41, 0x02


	//----- nvinfo : EIATTR_KPARAM_INFO
	.align		4
.L_2933:
        /*0068*/ 	.byte	0x04, 0x17
        /*006a*/ 	.short	(.L_2935 - .L_2934)
.L_2934:
        /*006c*/ 	.word	0x00000000
        /*0070*/ 	.short	0x0000
        /*0072*/ 	.short	0x0000
        /*0074*/ 	.byte	0x00, 0xf0, 0x11, 0x00


	//----- nvinfo : EIATTR_SPARSE_MMA_MASK
	.align		4
.L_2935:
        /*0078*/ 	.byte	0x03, 0x50
        /*007a*/ 	.short	0x0000


	//----- nvinfo : EIATTR_MAXREG_COUNT
	.align		4
        /*007c*/ 	.byte	0x03, 0x1b
        /*007e*/ 	.short	0x00ff


	//----- nvinfo : EIATTR_MERCURY_ISA_VERSION
	.align		4
        /*0080*/ 	.byte	0x03, 0x5f
        /*0082*/ 	.short	0x0101


	//----- nvinfo : EIATTR_VRC_CTA_INIT_COUNT
	.align		4
        /*0084*/ 	.byte	0x02, 0x4a
	.zero		1
	.zero		1


	//----- nvinfo : EIATTR_EXIT_INSTR_OFFSETS
	.align		4
        /*0088*/ 	.byte	0x04, 0x1c
        /*008a*/ 	.short	(.L_2937 - .L_2936)


	//   ....[0]....
.L_2936:
        /*008c*/ 	.word	0x000059c0


	//   ....[1]....
        /*0090*/ 	.word	0x00005a20


	//----- nvinfo : EIATTR_MAX_THREADS
	.align		4
.L_2937:
        /*0094*/ 	.byte	0x04, 0x05
        /*0096*/ 	.short	(.L_2939 - .L_2938)
.L_2938:
        /*0098*/ 	.word	0x00000080
        /*009c*/ 	.word	0x00000001
        /*00a0*/ 	.word	0x00000001


	//----- nvinfo : EIATTR_CRS_STACK_SIZE
	.align		4
.L_2939:
        /*00a4*/ 	.byte	0x04, 0x1e
        /*00a6*/ 	.short	(.L_2941 - .L_2940)
.L_2940:
        /*00a8*/ 	.word	0x00000000


	//----- nvinfo : EIATTR_CBANK_PARAM_SIZE
	.align		4
.L_2941:
        /*00ac*/ 	.byte	0x03, 0x19
        /*00ae*/ 	.short	0x00ac


	//----- nvinfo : EIATTR_PARAM_CBANK
	.align		4
        /*00b0*/ 	.byte	0x04, 0x0a
        /*00b2*/ 	.short	(.L_2943 - .L_2942)
	.align		4
.L_2942:
        /*00b4*/ 	.word	index@(.nv.constant0._ZN2at6native27unrolled_elementwise_kernelIZZNS0_73_GLOBAL__N__c8866d80_35_SparseBinaryOpIntersectionKernel_cu_b2145a98_327142_sparse_binary_op_intersection_kernel_implINS2_18CUDAKernelLauncherENS2_36CUDAValueSelectionIntersectionKernelINS2_5MulOpEEElLl8EEEvRNS_6TensorERKS8_SB_RKSt6vectorIlSaIlEERKSt8optionalIS8_ESK_bbENKUlvE3_clEvEUllE_St5arrayIPcLm2EELi4E23TrivialOffsetCalculatorILi1EjESR_NS0_6memory15LoadWithoutCastENSS_16StoreWithoutCastEEEviT_T0_T2_T3_T4_T5_)
        /*00b8*/ 	.short	0x0380
        /*00ba*/ 	.short	0x00ac


	//----- nvinfo : EIATTR_SW_WAR
	.align		4
.L_2943:
        /*00bc*/ 	.byte	0x04, 0x36
        /*00be*/ 	.short	(.L_2945 - .L_2944)
.L_2944:
        /*00c0*/ 	.word	0x00000008
.L_2945:


//--------------------- .nv.info._ZN2at6native29vectorized_elementwise_kernelILi2EZZNS0_73_GLOBAL__N__c8866d80_35_SparseBinaryOpIntersectionKernel_cu_b2145a98_327142_sparse_binary_op_intersection_kernel_implINS2_18CUDAKernelLauncherENS2_36CUDAValueSelectionIntersectionKernelINS2_5MulOpEEElLl8EEEvRNS_6TensorERKS8_SB_RKSt6vectorIlSaIlEERKSt8optionalIS8_ESK_bbENKUlvE3_clEvEUllE_St5arrayIPcLm2EEEEviT0_T1_ --------------------------
	.section	.nv.info._ZN2at6native29vectorized_elementwise_kernelILi2EZZNS0_73_GLOBAL__N__c8866d80_35_SparseBinaryOpIntersectionKernel_cu_b2145a98_327142_sparse_binary_op_intersection_kernel_implINS2_18CUDAKernelLauncherENS2_36CUDAValueSelectionIntersectionKernelINS2_5MulOpEEElLl8EEEvRNS_6TensorERKS8_SB_RKSt6vectorIlSaIlEERKSt8optionalIS8_ESK_bbENKUlvE3_clEvEUllE_St5arrayIPcLm2EEEEviT0_T1_,"",@"SHT_CUDA_INFO"
	.sectionflags	@""
	.align	4


	//----- nvinfo : EIATTR_CUDA_API_VERSION
	.align		4
        /*0000*/ 	.byte	0x04, 0x37
        /*0002*/ 	.short	(.L_2947 - .L_2946)
.L_2946:
        /*0004*/ 	.word	0x00000082


	//----- nvinfo : EIATTR_KPARAM_INFO
	.align		4
.L_2947:
        /*0008*/ 	.byte	0x04, 0x17
        /*000a*/ 	.short	(.L_2949 - .L_2948)
.L_2948:
        /*000c*/ 	.word	0x00000000
        /*0010*/ 	.short	0x0002
        /*0012*/ 	.short	0x0098
        /*0014*/ 	.byte	0x00, 0xf0, 0x41, 0x00


	//----- nvinfo : EIATTR_KPARAM_INFO
	.align		4
.L_2949:
        /*0018*/ 	.byte	0x04, 0x17
        /*001a*/ 	.short	(.L_2951 - .L_2950)
.L_2950:
        /*001c*/ 	.word	0x00000000
        /*0020*/ 	.short	0x0001
        /*0022*/ 	.short	0x0008
        /*0024*/ 	.byte	0x00, 0xf0, 0x41, 0x02


	//----- nvinfo : EIATTR_KPARAM_INFO
	.align		4
.L_2951:
        /*0028*/ 	.byte	0x04, 0x17
        /*002a*/ 	.short	(.L_2953 - .L_2952)
.L_2952:
        /*002c*/ 	.word	0x00000000
        /*0030*/ 	.short	0x0000
        /*0032*/ 	.short	0x0000
        /*0034*/ 	.byte	0x00, 0xf0, 0x11, 0x00


	//----- nvinfo : EIATTR_SPARSE_MMA_MASK
	.align		4
.L_2953:
        /*0038*/ 	.byte	0x03, 0x50
        /*003a*/ 	.short	0x0000


	//----- nvinfo : EIATTR_MAXREG_COUNT
	.align		4
        /*003c*/ 	.byte	0x03, 0x1b
        /*003e*/ 	.short	0x00ff


	//----- nvinfo : EIATTR_MERCURY_ISA_VERSION
	.align		4
        /*0040*/ 	.byte	0x03, 0x5f
        /*0042*/ 	.short	0x0101


	//----- nvinfo : EIATTR_VRC_CTA_INIT_COUNT
	.align		4
        /*0044*/ 	.byte	0x02, 0x4a
	.zero		1
	.zero		1


	//----- nvinfo : EIATTR_EXIT_INSTR_OFFSETS
	.align		4
        /*0048*/ 	.byte	0x04, 0x1c
        /*004a*/ 	.short	(.L_2955 - .L_2954)


	//   ....[0]....
.L_2954:
        /*004c*/ 	.word	0x0000a910


	//   ....[1]....
        /*0050*/ 	.word	0x0000a960


	//   ....[2]....
        /*0054*/ 	.word	0x00014920


	//----- nvinfo : EIATTR_MAX_THREADS
	.align		4
.L_2955:
        /*0058*/ 	.byte	0x04, 0x05
        /*005a*/ 	.short	(.L_2957 - .L_2956)
.L_2956:
        /*005c*/ 	.word	0x00000080
        /*0060*/ 	.word	0x00000001
        /*0064*/ 	.word	0x00000001


	//----- nvinfo : EIATTR_CRS_STACK_SIZE
	.align		4
.L_2957:
        /*0068*/ 	.byte	0x04, 0x1e
        /*006a*/ 	.short	(.L_2959 - .L_2958)
.L_2958:
        /*006c*/ 	.word	0x00000000


	//----- nvinfo : EIATTR_CBANK_PARAM_SIZE
	.align		4
.L_2959:
        /*0070*/ 	.byte	0x03, 0x19
        /*0072*/ 	.short	0x00a8


	//----- nvinfo : EIATTR_PARAM_CBANK
	.align		4
        /*0074*/ 	.byte	0x04, 0x0a
        /*0076*/ 	.short	(.L_2961 - .L_2960)
	.align		4
.L_2960:
        /*0078*/ 	.word	index@(.nv.constant0._ZN2at6native29vectorized_elementwise_kernelILi2EZZNS0_73_GLOBAL__N__c8866d80_35_SparseBinaryOpIntersectionKernel_cu_b2145a98_327142_sparse_binary_op_intersection_kernel_implINS2_18CUDAKernelLauncherENS2_36CUDAValueSelectionIntersectionKernelINS2_5MulOpEEElLl8EEEvRNS_6TensorERKS8_SB_RKSt6vectorIlSaIlEERKSt8optionalIS8_ESK_bbENKUlvE3_clEvEUllE_St5arrayIPcLm2EEEEviT0_T1_)
        /*007c*/ 	.short	0x0380
        /*007e*/ 	.short	0x00a8


	//----- nvinfo : EIATTR_SW_WAR
	.align		4
.L_2961:
        /*0080*/ 	.byte	0x04, 0x36
        /*0082*/ 	.short	(.L_2963 - .L_2962)
.L_2962:
        /*0084*/ 	.word	0x00000008
.L_2963:


//--------------------- .nv.info._ZN2at6native29vectorized_elementwise_kernelILi4EZZNS0_73_GLOBAL__N__c8866d80_35_SparseBinaryOpIntersectionKernel_cu_b2145a98_327142_sparse_binary_op_intersection_kernel_implINS2_18CUDAKernelLauncherENS2_36CUDAValueSelectionIntersectionKernelINS2_5MulOpEEElLl8EEEvRNS_6TensorERKS8_SB_RKSt6vectorIlSaIlEERKSt8optionalIS8_ESK_bbENKUlvE3_clEvEUllE_St5arrayIPcLm2EEEEviT0_T1_ --------------------------
	.section	.nv.info._ZN2at6native29vectorized_elementwise_kernelILi4EZZNS0_73_GLOBAL__N__c8866d80_35_SparseBinaryOpIntersectionKernel_cu_b2145a98_327142_sparse_binary_op_intersection_kernel_implINS2_18CUDAKernelLauncherENS2_36CUDAValueSelectionIntersectionKernelINS2_5MulOpEEElLl8EEEvRNS_6TensorERKS8_SB_RKSt6vectorIlSaIlEERKSt8optionalIS8_ESK_bbENKUlvE3_clEvEUllE_St5arrayIPcLm2EEEEviT0_T1_,"",@"SHT_CUDA_INFO"
	.sectionflags	@""
	.align	4


	//----- nvinfo : EIATTR_CUDA_API_VERSION
	.align		4
        /*0000*/ 	.byte	0x04, 0x37
        /*0002*/ 	.short	(.L_2965 - .L_2964)
.L_2964:
        /*0004*/ 	.word	0x00000082


	//----- nvinfo : EIATTR_KPARAM_INFO
	.align		4
.L_2965:
        /*0008*/ 	.byte	0x04, 0x17
        /*000a*/ 	.short	(.L_2967 - .L_2966)
.L_2966:
        /*000c*/ 	.word	0x00000000
        /*0010*/ 	.short	0x0002
        /*0012*/ 	.short	0x0098
        /*0014*/ 	.byte	0x00, 0xf0, 0x41, 0x00


	//----- nvinfo : EIATTR_KPARAM_INFO
	.align		4
.L_2967:
        /*0018*/ 	.byte	0x04, 0x17
        /*001a*/ 	.short	(.L_2969 - .L_2968)
.L_2968:
        /*001c*/ 	.word	0x00000000
        /*0020*/ 	.short	0x0001
        /*0022*/ 	.short	0x0008
        /*0024*/ 	.byte	0x00, 0xf0, 0x41, 0x02


	//----- nvinfo : EIATTR_KPARAM_INFO
	.align		4
.L_2969:
        /*0028*/ 	.byte	0x04, 0x17
        /*002a*/ 	.short	(.L_2971 - .L_2970)
.L_2970:
        /*002c*/ 	.word	0x00000000
        /*0030*/ 	.short	0x0000
        /*0032*/ 	.short	0x0000
        /*0034*/ 	.byte	0x00, 0xf0, 0x11, 0x00


	//----- nvinfo : EIATTR_SPARSE_MMA_MASK
	.align		4
.L_2971:
        /*0038*/ 	.byte	0x03, 0x50
        /*003a*/ 	.short	0x0000


	//----- nvinfo : EIATTR_MAXREG_COUNT
	.align		4
        /*003c*/ 	.byte	0x03, 0x1b
        /*003e*/ 	.short	0x00ff


	//----- nvinfo : EIATTR_MERCURY_ISA_VERSION
	.align		4
        /*0040*/ 	.byte	0x03, 0x5f
        /*0042*/ 	.short	0x0101


	//----- nvinfo : EIATTR_VRC_CTA_INIT_COUNT
	.align		4
        /*0044*/ 	.byte	0x02, 0x4a
	.zero		1
	.zero		1


	//----- nvinfo : EIATTR_EXIT_INSTR_OFFSETS
	.align		4
        /*0048*/ 	.byte	0x04, 0x1c
        /*004a*/ 	.short	(.L_2973 - .L_2972)


	//   ....[0]....
.L_2972:
        /*004c*/ 	.word	0x0000a910


	//   ....[1]....
        /*0050*/ 	.word	0x0000a960


	//   ....[2]....
        /*0054*/ 	.word	0x000148e0


	//----- nvinfo : EIATTR_MAX_THREADS
	.align		4
.L_2973:
        /*0058*/ 	.byte	0x04, 0x05
        /*005a*/ 	.short	(.L_2975 - .L_2974)
.L_2974:
        /*005c*/ 	.word	0x00000080
        /*0060*/ 	.word	0x00000001
        /*0064*/ 	.word	0x00000001


	//----- nvinfo : EIATTR_CRS_STACK_SIZE
	.align		4
.L_2975:
        /*0068*/ 	.byte	0x04, 0x1e
        /*006a*/ 	.short	(.L_2977 - .L_2976)
.L_2976:
        /*006c*/ 	.word	0x00000000


	//----- nvinfo : EIATTR_CBANK_PARAM_SIZE
	.align		4
.L_2977:
        /*0070*/ 	.byte	0x03, 0x19
        /*0072*/ 	.short	0x00a8


	//----- nvinfo : EIATTR_PARAM_CBANK
	.align		4
        /*0074*/ 	.byte	0x04, 0x0a
        /*0076*/ 	.short	(.L_2979 - .L_2978)
	.align		4
.L_2978:
        /*0078*/ 	.word	index@(.nv.constant0._ZN2at6native29vectorized_elementwise_kernelILi4EZZNS0_73_GLOBAL__N__c8866d80_35_SparseBinaryOpIntersectionKernel_cu_b2145a98_327142_sparse_binary_op_intersection_kernel_implINS2_18CUDAKernelLauncherENS2_36CUDAValueSelectionIntersectionKernelINS2_5MulOpEEElLl8EEEvRNS_6TensorERKS8_SB_RKSt6vectorIlSaIlEERKSt8optionalIS8_ESK_bbENKUlvE3_clEvEUllE_St5arrayIPcLm2EEEEviT0_T1_)
        /*007c*/ 	.short	0x0380
        /*007e*/ 	.short	0x00a8


	//----- nvinfo : EIATTR_SW_WAR
	.align		4
.L_2979:
        /*0080*/ 	.byte	0x04, 0x36
        /*0082*/ 	.short	(.L_2981 - .L_2980)
.L_2980:
        /*0084*/ 	.word	0x00000008
.L_2981:


//--------------------- .nv.info._ZN2at6native29vectorized_elementwise_kernelILi8EZZNS0_73_GLOBAL__N__c8866d80_35_SparseBinaryOpIntersectionKernel_cu_b2145a98_327142_sparse_binary_op_intersection_kernel_implINS2_18CUDAKernelLauncherENS2_36CUDAValueSelectionIntersectionKernelINS2_5MulOpEEElLl8EEEvRNS_6TensorERKS8_SB_RKSt6vectorIlSaIlEERKSt8optionalIS8_ESK_bbENKUlvE3_clEvEUllE_St5arrayIPcLm2EEEEviT0_T1_ --------------------------
	.section	.nv.info._ZN2at6native29vectorized_elementwise_kernelILi8EZZNS0_73_GLOBAL__N__c8866d80_35_SparseBinaryOpIntersectionKernel_cu_b2145a98_327142_sparse_binary_op_intersection_kernel_implINS2_18CUDAKernelLauncherENS2_36CUDAValueSelectionIntersectionKernelINS2_5MulOpEEElLl8EEEvRNS_6TensorERKS8_SB_RKSt6vectorIlSaIlEERKSt8optionalIS8_ESK_bbENKUlvE3_clEvEUllE_St5arrayIPcLm2EEEEviT0_T1_,"",@"SHT_CUDA_INFO"
	.sectionflags	@""
	.align	4


	//----- nvinfo : EIATTR_CUDA_API_VERSION
	.align		4
        /*0000*/ 	.byte	0x04, 0x37
        /*0002*/ 	.short	(.L_2983 - .L_2982)
.L_2982:
        /*0004*/ 	.word	0x00000082


	//----- nvinfo : EIATTR_KPARAM_INFO
	.align		4
.L_2983:
        /*0008*/ 	.byte	0x04, 0x17
        /*000a*/ 	.short	(.L_2985 - .L_2984)
.L_2984:
        /*000c*/ 	.word	0x00000000
        /*0010*/ 	.short	0x0002
        /*0012*/ 	.short	0x0098
        /*0014*/ 	.byte	0x00, 0xf0, 0x41, 0x00


	//----- nvinfo : EIATTR_KPARAM_INFO
	.align		4
.L_2985:
        /*0018*/ 	.byte	0x04, 0x17
        /*001a*/ 	.short	(.L_2987 - .L_2986)
.L_2986:
        /*001c*/ 	.word	0x00000000
        /*0020*/ 	.short	0x0001
        /*0022*/ 	.short	0x0008
        /*0024*/ 	.byte	0x00, 0xf0, 0x41, 0x02


	//----- nvinfo : EIATTR_KPARAM_INFO
	.align		4
.L_2987:
        /*0028*/ 	.byte	0x04, 0x17
        /*002a*/ 	.short	(.L_2989 - .L_2988)
.L_2988:
        /*002c*/ 	.word	0x00000000
        /*0030*/ 	.short	0x0000
        /*0032*/ 	.short	0x0000
        /*0034*/ 	.byte	0x00, 0xf0, 0x11, 0x00


	//----- nvinfo : EIATTR_SPARSE_MMA_MASK
	.align		4
.L_2989:
        /*0038*/ 	.byte	0x03, 0x50
        /*003a*/ 	.short	0x0000


	//----- nvinfo : EIATTR_MAXREG_COUNT
	.align		4
        /*003c*/ 	.byte	0x03, 0x1b
        /*003e*/ 	.short	0x00ff


	//----- nvinfo : EIATTR_MERCURY_ISA_VERSION
	.align		4
        /*0040*/ 	.byte	0x03, 0x5f
        /*0042*/ 	.short	0x0101


	//----- nvinfo : EIATTR_VRC_CTA_INIT_COUNT
	.align		4
        /*0044*/ 	.byte	0x02, 0x4a
	.zero		1
	.zero		1


	//----- nvinfo : EIATTR_EXIT_INSTR_OFFSETS
	.align		4
        /*0048*/ 	.byte	0x04, 0x1c
        /*004a*/ 	.short	(.L_2991 - .L_2990)


	//   ....[0]....
.L_2990:
        /*004c*/ 	.word	0x0000a910


	//   ....[1]....
        /*0050*/ 	.word	0x0000a960


	//   ....[2]....
        /*0054*/ 	.word	0x000148e0


	//----- nvinfo : EIATTR_MAX_THREADS
	.align		4
.L_2991:
        /*0058*/ 	.byte	0x04, 0x05
        /*005a*/ 	.short	(.L_2993 - .L_2992)
.L_2992:
        /*005c*/ 	.word	0x00000080
        /*0060*/ 	.word	0x00000001
        /*0064*/ 	.word	0x00000001


	//----- nvinfo : EIATTR_CRS_STACK_SIZE
	.align		4
.L_2993:
        /*0068*/ 	.byte	0x04, 0x1e
        /*006a*/ 	.short	(.L_2995 - .L_2994)
.L_2994:
        /*006c*/ 	.word	0x00000000


	//----- nvinfo : EIATTR_CBANK_PARAM_SIZE
	.align		4
.L_2995:
        /*0070*/ 	.byte	0x03, 0x19
        /*0072*/ 	.short	0x00a8


	//----- nvinfo : EIATTR_PARAM_CBANK
	.align		4
        /*0074*/ 	.byte	0x04, 0x0a
        /*0076*/ 	.short	(.L_2997 - .L_2996)
	.align		4
.L_2996:
        /*0078*/ 	.word	index@(.nv.constant0._ZN2at6native29vectorized_elementwise_kernelILi8EZZNS0_73_GLOBAL__N__c8866d80_35_SparseBinaryOpIntersectionKernel_cu_b2145a98_327142_sparse_binary_op_intersection_kernel_implINS2_18CUDAKernelLauncherENS2_36CUDAValueSelectionIntersectionKernelINS2_5MulOpEEElLl8EEEvRNS_6TensorERKS8_SB_RKSt6vectorIlSaIlEERKSt8optionalIS8_ESK_bbENKUlvE3_clEvEUllE_St5arrayIPcLm2EEEEviT0_T1_)
        /*007c*/ 	.short	0x0380
        /*007e*/ 	.short	0x00a8


	//----- nvinfo : EIATTR_SW_WAR
	.align		4
.L_2997:
        /*0080*/ 	.byte	0x04, 0x36
        /*0082*/ 	.short	(.L_2999 - .L_2998)
.L_2998:
        /*0084*/ 	.word	0x00000008
.L_2999:


//--------------------- .nv.info._ZN2at6native18elementwise_kernelILi128ELi4EZNS0_15gpu_kernel_implIZZNS0_73_GLOBAL__N__c8866d80_35_SparseBinaryOpIntersectionKernel_cu_b2145a98_327142_sparse_binary_op_intersection_kernel_implINS3_18CUDAKernelLauncherENS3_36CUDAValueSelectionIntersectionKernelINS3_5MulOpEEElLl8EEEvRNS_6TensorERKS9_SC_RKSt6vectorIlSaIlEERKSt8optionalIS9_ESL_bbENKUlvE1_clEvEUllE_EEvRNS_18TensorIteratorBaseERKT_EUliE_EEviT1_ --------------------------
	.section	.nv.info._ZN2at6native18elementwise_kernelILi128ELi4EZNS0_15gpu_kernel_implIZZNS0_73_GLOBAL__N__c8866d80_35_SparseBinaryOpIntersectionKernel_cu_b2145a98_327142_sparse_binary_op_intersection_kernel_implINS3_18CUDAKernelLauncherENS3_36CUDAValueSelectionIntersectionKernelINS3_5MulOpEEElLl8EEEvRNS_6TensorERKS9_SC_RKSt6vectorIlSaIlEERKSt8optionalIS9_ESL_bbENKUlvE1_clEvEUllE_EEvRNS_18TensorIteratorBaseERKT_EUliE_EEviT1_,"",@"SHT_CUDA_INFO"
	.sectionflags	@""
	.align	4


	//----- nvinfo : EIATTR_CUDA_API_VERSION
	.align		4
        /*0000*/ 	.byte	0x04, 0x37
        /*0002*/ 	.short	(.L_3001 - .L_3000)
.L_3000:
        /*0004*/ 	.word	0x00000082


	//----- nvinfo : EIATTR_KPARAM_INFO
	.align		4
.L_3001:
        /*0008*/ 	.byte	0x04, 0x17
        /*000a*/ 	.short	(.L_3003 - .L_3002)
.L_3002:
        /*000c*/ 	.word	0x00000000
        /*0010*/ 	.short	0x0001
        /*0012*/ 	.short	0x0008
        /*0014*/ 	.byte	0x00, 0xf0, 0x01, 0x0a


	//----- nvinfo : EIATTR_KPARAM_INFO
	.align		4
.L_3003:
        /*0018*/ 	.byte	0x04, 0x17
        /*001a*/ 	.short	(.L_3005 - .L_3004)
.L_3004:
        /*001c*/ 	.word	0x00000000
        /*0020*/ 	.short	0x0000
        /*0022*/ 	.short	0x0000
        /*0024*/ 	.byte	0x00, 0xf0, 0x11, 0x00


	//----- nvinfo : EIATTR_SPARSE_MMA_MASK
	.align		4
.L_3005:
        /*0028*/ 	.byte	0x03, 0x50
        /*002a*/ 	.short	0x0000


	//----- nvinfo : EIATTR_MAXREG_COUNT
	.align		4
        /*002c*/ 	.byte	0x03, 0x1b
        /*002e*/ 	.short	0x0080


	//----- nvinfo : EIATTR_EXTERNS
	.align		4
        /*0030*/ 	.byte	0x04, 0x0f
        /*0032*/ 	.short	(.L_3007 - .L_3006)


	//   ....[0]....
	.align		4
.L_3006:
        /*0034*/ 	.word	index@(__assertfail)


	//----- nvinfo : EIATTR_MERCURY_ISA_VERSION
	.align		4
.L_3007:
        /*0038*/ 	.byte	0x03, 0x5f
        /*003a*/ 	.short	0x0101


	//----- nvinfo : EIATTR_VRC_CTA_INIT_COUNT
	.align		4
        /*003c*/ 	.byte	0x02, 0x4a
	.zero		1
	.zero		1


	//----- nvinfo : EIATTR_SYSCALL_OFFSETS
	.align		4
        /*0040*/ 	.byte	0x04, 0x46
        /*0042*/ 	.short	(.L_3009 - .L_3008)


	//   ....[0]....
.L_3008:
        /*0044*/ 	.word	0x00002170


	//   ....[1]....
        /*0048*/ 	.word	0x00003c00


	//   ....[2]....
        /*004c*/ 	.word	0x00005e80


	//   ....[3]....
        /*0050*/ 	.word	0x00007700


	//   ....[4]....
        /*0054*/ 	.word	0x00009ad0


	//   ....[5]....
        /*0058*/ 	.word	0x0000b350


	//   ....[6]....
        /*005c*/ 	.word	0x0000d720


	//   ....[7]....
        /*0060*/ 	.word	0x0000ef80


	//----- nvinfo : EIATTR_EXIT_INSTR_OFFSETS
	.align		4
.L_3009:
        /*0064*/ 	.byte	0x04, 0x1c
        /*0066*/ 	.short	(.L_3011 - .L_3010)


	//   ....[0]....
.L_3010:
        /*0068*/ 	.word	0x0000b630


	//   ....[1]....
        /*006c*/ 	.word	0x0000e520


	//   ....[2]....
        /*0070*/ 	.word	0x0000e540


	//   ....[3]....
        /*0074*/ 	.word	0x0000e5c0


	//   ....[4]....
        /*0078*/ 	.word	0x0000e5e0


	//   ....[5]....
        /*007c*/ 	.word	0x0000e600


	//   ....[6]....
        /*0080*/ 	.word	0x0000e690


	//   ....[7]....
        /*0084*/ 	.word	0x0000e6d0


	//   ....[8]....
        /*0088*/ 	.word	0x0000e770


	//   ....[9]....
        /*008c*/ 	.word	0x0000e7c0


	//   ....[10]....
        /*0090*/ 	.word	0x0000e7f0


	//   ....[11]....
        /*0094*/ 	.word	0x0000e8b0


	//   ....[12]....
        /*0098*/ 	.word	0x0000ea20


	//   ....[13]....
        /*009c*/ 	.word	0x0000eb90


	//   ....[14]....
        /*00a0*/ 	.word	0x0000ecf0


	//   ....[15]....
        /*00a4*/ 	.word	0x0000ed10


	//   ....[16]....
        /*00a8*/ 	.word	0x0000ed30


	//   ....[17]....
        /*00ac*/ 	.word	0x0000ede0


	//   ....[18]....
        /*00b0*/ 	.word	0x0000ee20


	//   ....[19]....
        /*00b4*/ 	.word	0x0000ef90


	//   ....[20]....
        /*00b8*/ 	.word	0x0000f0a0


	//   ....[21]....
        /*00bc*/ 	.word	0x0000f1e0


	//   ....[22]....
        /*00c0*/ 	.word	0x0000f220


	//----- nvinfo : EIATTR_MAX_THREADS
	.align		4
.L_3011:
        /*00c4*/ 	.byte	0x04, 0x05
        /*00c6*/ 	.short	(.L_3013 - .L_3012)
.L_3012:
        /*00c8*/ 	.word	0x00000080
        /*00cc*/ 	.word	0x00000001
        /*00d0*/ 	.word	0x00000001


	//----- nvinfo : EIATTR_CRS_STACK_SIZE
	.align		4
.L_3013:
        /*00d4*/ 	.byte	0x04, 0x1e
        /*00d6*/ 	.short	(.L_3015 - .L_3014)
.L_3014:
        /*00d8*/ 	.word	0x00000000


	//----- nvinfo : EIATTR_CBANK_PARAM_SIZE
	.align		4
.L_3015:
        /*00dc*/ 	.byte	0x03, 0x19
        /*00de*/ 	.short	0x0288


	//----- nvinfo : EIATTR_PARAM_CBANK
	.align		4
        /*00e0*/ 	.byte	0x04, 0x0a
        /*00e2*/ 	.short	(.L_3017 - .L_3016)
	.align		4
.L_3016:
        /*00e4*/ 	.word	index@(.nv.constant0._ZN2at6native18elementwise_kernelILi128ELi4EZNS0_15gpu_kernel_implIZZNS0_73_GLOBAL__N__c8866d80_35_SparseBinaryOpIntersectionKernel_cu_b2145a98_327142_sparse_binary_op_intersection_kernel_implINS3_18CUDAKernelLauncherENS3_36CUDAValueSelectionIntersectionKernelINS3_5MulOpEEElLl8EEEvRNS_6TensorERKS9_SC_RKSt6vectorIlSaIlEERKSt8optionalIS9_ESL_bbENKUlvE1_clEvEUllE_EEvRNS_18TensorIteratorBaseERKT_EUliE_EEviT1_)
        /*00e8*/ 	.short	0x0380
        /*00ea*/ 	.short	0x0288


	//----- nvinfo : EIATTR_SW_WAR
	.align		4
.L_3017:
        /*00ec*/ 	.byte	0x04, 0x36
        /*00ee*/ 	.short	(.L_3019 - .L_3018)
.L_3018:
        /*00f0*/ 	.word	0x00000008
.L_3019:


//--------------------- .nv.info._ZN2at6native27unrolled_elementwise_kernelIZZNS0_73_GLOBAL__N__c8866d80_35_SparseBinaryOpIntersectionKernel_cu_b2145a98_327142_sparse_binary_op_intersection_kernel_implINS2_18CUDAKernelLauncherENS2_36CUDAValueSelectionIntersectionKernelINS2_5MulOpEEElLl8EEEvRNS_6TensorERKS8_SB_RKSt6vectorIlSaIlEERKSt8optionalIS8_ESK_bbENKUlvE1_clEvEUllE_St5arrayIPcLm2EELi4E23TrivialOffsetCalculatorILi1EjESR_NS0_6memory12LoadWithCastILi1EEENSS_13StoreWithCastILi1EEEEEviT_T0_T2_T3_T4_T5_ --------------------------
	.section	.nv.info._ZN2at6native27unrolled_elementwise_kernelIZZNS0_73_GLOBAL__N__c8866d80_35_SparseBinaryOpIntersectionKernel_cu_b2145a98_327142_sparse_binary_op_intersection_kernel_implINS2_18CUDAKernelLauncherENS2_36CUDAValueSelectionIntersectionKernelINS2_5MulOpEEElLl8EEEvRNS_6TensorERKS8_SB_RKSt6vectorIlSaIlEERKSt8optionalIS8_ESK_bbENKUlvE1_clEvEUllE_St5arrayIPcLm2EELi4E23TrivialOffsetCalculatorILi1EjESR_NS0_6memory12LoadWithCastILi1EEENSS_13StoreWithCastILi1EEEEEviT_T0_T2_T3_T4_T5_,"",@"SHT_CUDA_INFO"
	.sectionflags	@""
	.align	4


	//----- nvinfo : EIATTR_CUDA_API_VERSION
	.align		4
        /*0000*/ 	.byte	0x04, 0x37
        /*0002*/ 	.short	(.L_3021 - .L_3020)
.L_3020:
        /*0004*/ 	.word	0x00000082


	//----- nvinfo : EIATTR_KPARAM_INFO
	.align		4
.L_3021:
        /*0008*/ 	.byte	0x04, 0x17
        /*000a*/ 	.short	(.L_3023 - .L_3022)
.L_3022:
        /*000c*/ 	.word	0x00000000
        /*0010*/ 	.short	0x0006
        /*0012*/ 	.short	0x008c
        /*0014*/ 	.byte	0x00, 0xf0, 0x21, 0x00


	//----- nvinfo : EIATTR_KPARAM_INFO
	.align		4
.L_3023:
        /*0018*/ 	.byte	0x04, 0x17
        /*001a*/ 	.short	(.L_3025 - .L_3024)
.L_3024:
        /*001c*/ 	.word	0x00000000
        /*0020*/ 	.short	0x0005
        /*0022*/ 	.short	0x0084
        /*0024*/ 	.byte	0x00, 0xf0, 0x21, 0x00


	//----- nvinfo : EIATTR_KPARAM_INFO
	.align		4
.L_3025:
        /*0028*/ 	.byte	0x04, 0x17
        /*002a*/ 	.short	(.L_3027 - .L_3026)
.L_3026:
        /*002c*/ 	.word	0x00000000
        /*0030*/ 	.short	0x0004
        /*0032*/ 	.short	0x0081
        /*0034*/ 	.byte	0x00, 0xf0, 0x05, 0x00


	//----- nvinfo : EIATTR_KPARAM_INFO
	.align		4
.L_3027:
        /*0038*/ 	.byte	0x04, 0x17
        /*003a*/ 	.short	(.L_3029 - .L_3028)
.L_3028:
        /*003c*/ 	.word	0x00000000
        /*0040*/ 	.short	0x0003
        /*0042*/ 	.short	0x0080
        /*0044*/ 	.byte	0x00, 0xf0, 0x05, 0x00


	//----- nvinfo : EIATTR_KPARAM_INFO
	.align		4
.L_3029:
        /*0048*/ 	.byte	0x04, 0x17
        /*004a*/ 	.short	(.L_3031 - .L_3030)
.L_3030:
        /*004c*/ 	.word	0x00000000
        /*0050*/ 	.short	0x0002
        /*0052*/ 	.short	0x0070
        /*0054*/ 	.byte	0x00, 0xf0, 0x41, 0x00


	//----- nvinfo : EIATTR_KPARAM_INFO
	.align		4
.L_3031:
        /*0058*/ 	.byte	0x04, 0x17
        /*005a*/ 	.short	(.L_3033 - .L_3032)
.L_3032:
        /*005c*/ 	.word	0x00000000
        /*0060*/ 	.short	0x0001
        /*0062*/ 	.short	0x0008
        /*0064*/ 	.byte	0x00, 0xf0, 0xa1, 0x01


	//----- nvinfo : EIATTR_KPARAM_INFO
	.align		4
.L_3033:
        /*0068*/ 	.byte	0x04, 0x17
        /*006a*/ 	.short	(.L_3035 - .L_3034)
.L_3034:
        /*006c*/ 	.word	0x00000000
        /*0070*/ 	.short	0x0000
        /*0072*/ 	.short	0x0000
        /*0074*/ 	.byte	0x00, 0xf0, 0x11, 0x00


	//----- nvinfo : EIATTR_SPARSE_MMA_MASK
	.align		4
.L_3035:
        /*0078*/ 	.byte	0x03, 0x50
        /*007a*/ 	.short	0x0000


	//----- nvinfo : EIATTR_MAXREG_COUNT
	.align		4
        /*007c*/ 	.byte	0x03, 0x1b
        /*007e*/ 	.short	0x00ff


	//----- nvinfo : EIATTR_EXTERNS
	.align		4
        /*0080*/ 	.byte	0x04, 0x0f
        /*0082*/ 	.short	(.L_3037 - .L_3036)


	//   ....[0]....
	.align		4
.L_3036:
        /*0084*/ 	.word	index@(__assertfail)


	//----- nvinfo : EIATTR_MERCURY_ISA_VERSION
	.align		4
.L_3037:
        /*0088*/ 	.byte	0x03, 0x5f
        /*008a*/ 	.short	0x0101


	//----- nvinfo : EIATTR_VRC_CTA_INIT_COUNT
	.align		4
        /*008c*/ 	.byte	0x02, 0x4a
	.zero		1
	.zero		1


	//----- nvinfo : EIATTR_SYSCALL_OFFSETS
	.align		4
        /*0090*/ 	.byte	0x04, 0x46
        /*0092*/ 	.short	(.L_3039 - .L_3038)


	//   ....[0]....
.L_3038:
        /*0094*/ 	.word	0x00000fe0


	//   ....[1]....
        /*0098*/ 	.word	0x00001f70


	//   ....[2]....
        /*009c*/ 	.word	0x00002e50


	//   ....[3]....
        /*00a0*/ 	.word	0x00003d30


	//   ....[4]....
        /*00a4*/ 	.word	0x00008240


	//   ....[5]....
        /*00a8*/ 	.word	0x00008f90


	//   ....[6]....
        /*00ac*/ 	.word	0x00009e10


	//   ....[7]....
        /*00b0*/ 	.word	0x0000ac70


	//----- nvinfo : EIATTR_EXIT_INSTR_OFFSETS
	.align		4
.L_3039:
        /*00b4*/ 	.byte	0x04, 0x1c
        /*00b6*/ 	.short	(.L_3041 - .L_3040)


	//   ....[0]....
.L_3040:
        /*00b8*/ 	.word	0x0000a0e0


	//   ....[1]....
        /*00bc*/ 	.word	0x0000a210


	//   ....[2]....
        /*00c0*/ 	.word	0x0000a230


	//   ....[3]....
        /*00c4*/ 	.word	0x0000a2b0


	//   ....[4]....
        /*00c8*/ 	.word	0x0000a2d0


	//   ....[5]....
        /*00cc*/ 	.word	0x0000a2f0


	//   ....[6]....
        /*00d0*/ 	.word	0x0000a380


	//   ....[7]....
        /*00d4*/ 	.word	0x0000a3c0


	//   ....[8]....
        /*00d8*/ 	.word	0x0000a460


	//   ....[9]....
        /*00dc*/ 	.word	0x0000a4b0


	//   ....[10]....
        /*00e0*/ 	.word	0x0000a4e0


	//   ....[11]....
        /*00e4*/ 	.word	0x0000a5a0


	//   ....[12]....
        /*00e8*/ 	.word	0x0000a710


	//   ....[13]....
        /*00ec*/ 	.word	0x0000a880


	//   ....[14]....
        /*00f0*/ 	.word	0x0000a9e0


	//   ....[15]....
        /*00f4*/ 	.word	0x0000aa00


	//   ....[16]....
        /*00f8*/ 	.word	0x0000aa20


	//   ....[17]....
        /*00fc*/ 	.word	0x0000aad0


	//   ....[18]....
        /*0100*/ 	.word	0x0000ab10


	//   ....[19]....
        /*0104*/ 	.word	0x0000ac80


	//   ....[20]....
        /*0108*/ 	.word	0x0000ad90


	//   ....[21]....
        /*010c*/ 	.word	0x0000aed0


	//   ....[22]....
        /*0110*/ 	.word	0x0000af10


	//----- nvinfo : EIATTR_MAX_THREADS
	.align		4
.L_3041:
        /*0114*/ 	.byte	0x04, 0x05
        /*0116*/ 	.short	(.L_3043 - .L_3042)
.L_3042:
        /*0118*/ 	.word	0x00000080
        /*011c*/ 	.word	0x00000001
        /*0120*/ 	.word	0x00000001


	//----- nvinfo : EIATTR_CRS_STACK_SIZE
	.align		4
.L_3043:
        /*0124*/ 	.byte	0x04, 0x1e
        /*0126*/ 	.short	(.L_3045 - .L_3044)
.L_3044:
        /*0128*/ 	.word	0x00000000


	//----- nvinfo : EIATTR_CBANK_PARAM_SIZE
	.align		4
.L_3045:
        /*012c*/ 	.byte	0x03, 0x19
        /*012e*/ 	.short	0x0094


	//----- nvinfo : EIATTR_PARAM_CBANK
	.align		4
        /*0130*/ 	.byte	0x04, 0x0a
        /*0132*/ 	.short	(.L_3047 - .L_3046)
	.align		4
.L_3046:
        /*0134*/ 	.word	index@(.nv.constant0._ZN2at6native27unrolled_elementwise_kernelIZZNS0_73_GLOBAL__N__c8866d80_35_SparseBinaryOpIntersectionKernel_cu_b2145a98_327142_sparse_binary_op_intersection_kernel_implINS2_18CUDAKernelLauncherENS2_36CUDAValueSelectionIntersectionKernelINS2_5MulOpEEElLl8EEEvRNS_6TensorERKS8_SB_RKSt6vectorIlSaIlEERKSt8optionalIS8_ESK_bbENKUlvE1_clEvEUllE_St5arrayIPcLm2EELi4E23TrivialOffsetCalculatorILi1EjESR_NS0_6memory12LoadWithCastILi1EEENSS_13StoreWithCastILi1EEEEEviT_T0_T2_T3_T4_T5_)
        /*0138*/ 	.short	0x0380
        /*013a*/ 	.short	0x0094


	//----- nvinfo : EIATTR_SW_WAR
	.align		4
.L_3047:
        /*013c*/ 	.byte	0x04, 0x36
        /*013e*/ 	.short	(.L_3049 - .L_3048)
.L_3048:
        /*0140*/ 	.word	0x00000008
.L_3049:


//--------------------- .nv.info._ZN2at6native18elementwise_kernelILi128ELi2EZNS0_22gpu_kernel_impl_nocastIZZNS0_73_GLOBAL__N__c8866d80_35_SparseBinaryOpIntersectionKernel_cu_b2145a98_327142_sparse_binary_op_intersection_kernel_implINS3_18CUDAKernelLauncherENS3_36CUDAValueSelectionIntersectionKernelINS3_5MulOpEEElLl8EEEvRNS_6TensorERKS9_SC_RKSt6vectorIlSaIlEERKSt8optionalIS9_ESL_bbENKUlvE1_clEvEUllE_EEvRNS_18TensorIteratorBaseERKT_EUliE_EEviT1_ --------------------------
	.section	.nv.info._ZN2at6native18elementwise_kernelILi128ELi2EZNS0_22gpu_kernel_impl_nocastIZZNS0_73_GLOBAL__N__c8866d80_35_SparseBinaryOpIntersectionKernel_cu_b2145a98_327142_sparse_binary_op_intersection_kernel_implINS3_18CUDAKernelLauncherENS3_36CUDAValueSelectionIntersectionKernelINS3_5MulOpEEElLl8EEEvRNS_6TensorERKS9_SC_RKSt6vectorIlSaIlEERKSt8optionalIS9_ESL_bbENKUlvE1_clEvEUllE_EEvRNS_18TensorIteratorBaseERKT_EUliE_EEviT1_,"",@"SHT_CUDA_INFO"
	.sectionflags	@""
	.align	4


	//----- nvinfo : EIATTR_CUDA_API_VERSION
	.align		4
        /*0000*/ 	.byte	0x04, 0x37
        /*0002*/ 	.short	(.L_3051 - .L_3050)
.L_3050:
        /*0004*/ 	.word	0x00000082


	//----- nvinfo : EIATTR_KPARAM_INFO
	.align		4
.L_3051:
        /*0008*/ 	.byte	0x04, 0x17
        /*000a*/ 	.short	(.L_3053 - .L_3052)
.L_3052:
        /*000c*/ 	.word	0x00000000
        /*0010*/ 	.short	0x0001
        /*0012*/ 	.short	0x0008
        /*0014*/ 	.byte	0x00, 0xf0, 0xe1, 0x09


	//----- nvinfo : EIATTR_KPARAM_INFO
	.align		4
.L_3053:
        /*0018*/ 	.byte	0x04, 0x17
        /*001a*/ 	.short	(.L_3055 - .L_3054)
.L_3054:
        /*001c*/ 	.word	0x00000000
        /*0020*/ 	.short	0x0000
        /*0022*/ 	.short	0x0000
        /*0024*/ 	.byte	0x00, 0xf0, 0x11, 0x00


	//----- nvinfo : EIATTR_SPARSE_MMA_MASK
	.align		4
.L_3055:
        /*0028*/ 	.byte	0x03, 0x50
        /*002a*/ 	.short	0x0000


	//----- nvinfo : EIATTR_MAXREG_COUNT
	.align		4
        /*002c*/ 	.byte	0x03, 0x1b
        /*002e*/ 	.short	0x0080


	//----- nvinfo : EIATTR_MERCURY_ISA_VERSION
	.align		4
        /*0030*/ 	.byte	0x03, 0x5f
        /*0032*/ 	.short	0x0101


	//----- nvinfo : EIATTR_VRC_CTA_INIT_COUNT
	.align		4
        /*0034*/ 	.byte	0x02, 0x4a
	.zero		1
	.zero		1


	//----- nvinfo : EIATTR_EXIT_INSTR_OFFSETS
	.align		4
        /*0038*/ 	.byte	0x04, 0x1c
        /*003a*/ 	.short	(.L_3057 - .L_3056)


	//   ....[0]....
.L_3056:
        /*003c*/ 	.word	0x000000f0


	//   ....[1]....
        /*0040*/ 	.word	0x00000120


	//   ....[2]....
        /*0044*/ 	.word	0x00000e60


	//   ....[3]....
        /*0048*/ 	.word	0x00001ac0


	//   ....[4]....
        /*004c*/ 	.word	0x00001af0


	//   ....[5]....
        /*0050*/ 	.word	0x00001b20


	//   ....[6]....
        /*0054*/ 	.word	0x00002d60


	//   ....[7]....
        /*0058*/ 	.word	0x00003ec0


	//   ....[8]....
        /*005c*/ 	.word	0x00005ee0


	//   ....[9]....
        /*0060*/ 	.word	0x00007de0


	//   ....[10]....
        /*0064*/ 	.word	0x00008fd0


	//   ....[11]....
        /*0068*/ 	.word	0x0000a130


	//----- nvinfo : EIATTR_MAX_THREADS
	.align		4
.L_3057:
        /*006c*/ 	.byte	0x04, 0x05
        /*006e*/ 	.short	(.L_3059 - .L_3058)
.L_3058:
        /*0070*/ 	.word	0x00000080
        /*0074*/ 	.word	0x00000001
        /*0078*/ 	.word	0x00000001


	//----- nvinfo : EIATTR_CRS_STACK_SIZE
	.align		4
.L_3059:
        /*007c*/ 	.byte	0x04, 0x1e
        /*007e*/ 	.short	(.L_3061 - .L_3060)
.L_3060:
        /*0080*/ 	.word	0x00000000


	//----- nvinfo : EIATTR_CBANK_PARAM_SIZE
	.align		4
.L_3061:
        /*0084*/ 	.byte	0x03, 0x19
        /*0086*/ 	.short	0x0280


	//----- nvinfo : EIATTR_PARAM_CBANK
	.align		4
        /*0088*/ 	.byte	0x04, 0x0a
        /*008a*/ 	.short	(.L_3063 - .L_3062)
	.align		4
.L_3062:
        /*008c*/ 	.word	index@(.nv.constant0._ZN2at6native18elementwise_kernelILi128ELi2EZNS0_22gpu_kernel_impl_nocastIZZNS0_73_GLOBAL__N__c8866d80_35_SparseBinaryOpIntersectionKernel_cu_b2145a98_327142_sparse_binary_op_intersection_kernel_implINS3_18CUDAKernelLauncherENS3_36CUDAValueSelectionIntersectionKernelINS3_5MulOpEEElLl8EEEvRNS_6TensorERKS9_SC_RKSt6vectorIlSaIlEERKSt8optionalIS9_ESL_bbENKUlvE1_clEvEUllE_EEvRNS_18TensorIteratorBaseERKT_EUliE_EEviT1_)
        /*0090*/ 	.short	0x0380
        /*0092*/ 	.short	0x0280


	//----- nvinfo : EIATTR_SW_WAR
	.align		4
.L_3063:
        /*0094*/ 	.byte	0x04, 0x36
        /*0096*/ 	.short	(.L_3065 - .L_3064)
.L_3064:
        /*0098*/ 	.word	0x00000008
.L_3065:


//--------------------- .nv.info._ZN2at6native27unrolled_elementwise_kernelIZZNS0_73_GLOBAL__N__c8866d80_35_SparseBinaryOpIntersectionKernel_cu_b2145a98_327142_sparse_binary_op_intersection_kernel_implINS2_18CUDAKernelLauncherENS2_36CUDAValueSelectionIntersectionKernelINS2_5MulOpEEElLl8EEEvRNS_6TensorERKS8_SB_RKSt6vectorIlSaIlEERKSt8optionalIS8_ESK_bbENKUlvE1_clEvEUllE_St5arrayIPcLm2EELi4E23TrivialOffsetCalculatorILi1EjESR_NS0_6memory15LoadWithoutCastENSS_16StoreWithoutCastEEEviT_T0_T2_T3_T4_T5_ --------------------------
	.section	.nv.info._ZN2at6native27unrolled_elementwise_kernelIZZNS0_73_GLOBAL__N__c8866d80_35_SparseBinaryOpIntersectionKernel_cu_b2145a98_327142_sparse_binary_op_intersection_kernel_implINS2_18CUDAKernelLauncherENS2_36CUDAValueSelectionIntersectionKernelINS2_5MulOpEEElLl8EEEvRNS_6TensorERKS8_SB_RKSt6vectorIlSaIlEERKSt8optionalIS8_ESK_bbENKUlvE1_clEvEUllE_St5arrayIPcLm2EELi4E23TrivialOffsetCalculatorILi1EjESR_NS0_6memory15LoadWithoutCastENSS_16StoreWithoutCastEEEviT_T0_T2_T3_T4_T5_,"",@"SHT_CUDA_INFO"
	.sectionflags	@""
	.align	4


	//----- nvinfo : EIATTR_CUDA_API_VERSION
	.align		4
        /*0000*/ 	.byte	0x04, 0x37
        /*0002*/ 	.short	(.L_3067 - .L_3066)
.L_3066:
        /*0004*/ 	.word	0x00000082


	//----- nvinfo : EIATTR_KPARAM_INFO
	.align		4
.L_3067:
        /*0008*/ 	.byte	0x04, 0x17
        /*000a*/ 	.short	(.L_3069 - .L_3068)
.L_3068:
        /*000c*/ 	.word	0x00000000
        /*0010*/ 	.short	0x0006
        /*0012*/ 	.short	0x0083
        /*0014*/ 	.byte	0x00, 0xf0, 0x05, 0x00


	//----- nvinfo : EIATTR_KPARAM_INFO
	.align		4
.L_3069:
        /*0018*/ 	.byte	0x04, 0x17
        /*001a*/ 	.short	(.L_3071 - .L_3070)
.L_3070:
        /*001c*/ 	.word	0x00000000
        /*0020*/ 	.short	0x0005
        /*0022*/ 	.short	0x0082
        /*0024*/ 	.byte	0x00, 0xf0, 0x05, 0x00


	//----- nvinfo : EIATTR_KPARAM_INFO
	.align		4
.L_3071:
        /*0028*/ 	.byte	0x04, 0x17
        /*002a*/ 	.short	(.L_3073 - .L_3072)
.L_3072:
        /*002c*/ 	.word	0x00000000
        /*0030*/ 	.short	0x0004
        /*0032*/ 	.short	0x0081
        /*0034*/ 	.byte	0x00, 0xf0, 0x05, 0x00


	//----- nvinfo : EIATTR_KPARAM_INFO
	.align		4
.L_3073:
        /*0038*/ 	.byte	0x04, 0x17
        /*003a*/ 	.short	(.L_3075 - .L_3074)
.L_3074:
        /*003c*/ 	.word	0x00000000
        /*0040*/ 	.short	0x0003
        /*0042*/ 	.short	0x0080
        /*0044*/ 	.byte	0x00, 0xf0, 0x05, 0x00


	//----- nvinfo : EIATTR_KPARAM_INFO
	.align		4
.L_3075:
        /*0048*/ 	.byte	0x04, 0x17
        /*004a*/ 	.short	(.L_3077 - .L_3076)
.L_3076:
        /*004c*/ 	.word	0x00000000
        /*0050*/ 	.short	0x0002
        /*0052*/ 	.short	0x0070
        /*0054*/ 	.byte	0x00, 0xf0, 0x41, 0x00


	//----- nvinfo : EIATTR_KPARAM_INFO
	.align		4
.L_3077:
        /*0058*/ 	.byte	0x04, 0x17
        /*005a*/ 	.short	(.L_3079 - .L_3078)
.L_3078:
        /*005c*/ 	.word	0x00000000
        /*0060*/ 	.short	0x0001
        /*0062*/ 	.short	0x0008
        /*0064*/ 	.byte	0x00, 0xf0, 0xa1, 0x01


	//----- nvinfo : EIATTR_KPARAM_INFO
	.align		4
.L_3079:
        /*0068*/ 	.byte	0x04, 0x17
        /*006a*/ 	.short	(.L_3081 - .L_3080)
.L_3080:
        /*006c*/ 	.word	0x00000000
        /*0070*/ 	.short	0x0000
        /*0072*/ 	.short	0x0000
        /*0074*/ 	.byte	0x00, 0xf0, 0x11, 0x00


	//----- nvinfo : EIATTR_SPARSE_MMA_MASK
	.align		4
.L_3081:
        /*0078*/ 	.byte	0x03, 0x50
        /*007a*/ 	.short	0x0000


	//----- nvinfo : EIATTR_MAXREG_COUNT
	.align		4
        /*007c*/ 	.byte	0x03, 0x1b
        /*007e*/ 	.short	0x00ff


	//----- nvinfo : EIATTR_MERCURY_ISA_VERSION
	.align		4
        /*0080*/ 	.byte	0x03, 0x5f
        /*0082*/ 	.short	0x0101


	//----- nvinfo : EIATTR_VRC_CTA_INIT_COUNT
	.align		4
        /*0084*/ 	.byte	0x02, 0x4a
	.zero		1
	.zero		1


	//----- nvinfo : EIATTR_EXIT_INSTR_OFFSETS
	.align		4
        /*0088*/ 	.byte	0x04, 0x1c
        /*008a*/ 	.short	(.L_3083 - .L_3082)


	//   ....[0]....
.L_3082:
        /*008c*/ 	.word	0x00003fa0


	//   ....[1]....
        /*0090*/ 	.word	0x00004000


	//----- nvinfo : EIATTR_MAX_THREADS
	.align		4
.L_3083:
        /*0094*/ 	.byte	0x04, 0x05
        /*0096*/ 	.short	(.L_3085 - .L_3084)
.L_3084:
        /*0098*/ 	.word	0x00000080
        /*009c*/ 	.word	0x00000001
        /*00a0*/ 	.word	0x00000001


	//----- nvinfo : EIATTR_CRS_STACK_SIZE
	.align		4
.L_3085:
        /*00a4*/ 	.byte	0x04, 0x1e
        /*00a6*/ 	.short	(.L_3087 - .L_3086)
.L_3086:
        /*00a8*/ 	.word	0x00000000


	//----- nvinfo : EIATTR_CBANK_PARAM_SIZE
	.align		4
.L_3087:
        /*00ac*/ 	.byte	0x03, 0x19
        /*00ae*/ 	.short	0x0084


	//----- nvinfo : EIATTR_PARAM_CBANK
	.align		4
        /*00b0*/ 	.byte	0x04, 0x0a
        /*00b2*/ 	.short	(.L_3089 - .L_3088)
	.align		4
.L_3088:
        /*00b4*/ 	.word	index@(.nv.constant0._ZN2at6native27unrolled_elementwise_kernelIZZNS0_73_GLOBAL__N__c8866d80_35_SparseBinaryOpIntersectionKernel_cu_b2145a98_327142_sparse_binary_op_intersection_kernel_implINS2_18CUDAKernelLauncherENS2_36CUDAValueSelectionIntersectionKernelINS2_5MulOpEEElLl8EEEvRNS_6TensorERKS8_SB_RKSt6vectorIlSaIlEERKSt8optionalIS8_ESK_bbENKUlvE1_clEvEUllE_St5arrayIPcLm2EELi4E23TrivialOffsetCalculatorILi1EjESR_NS0_6memory15LoadWithoutCastENSS_16StoreWithoutCastEEEviT_T0_T2_T3_T4_T5_)
        /*00b8*/ 	.short	0x0380
        /*00ba*/ 	.short	0x0084


	//----- nvinfo : EIATTR_SW_WAR
	.align		4
.L_3089:
        /*00bc*/ 	.byte	0x04, 0x36
        /*00be*/ 	.short	(.L_3091 - .L_3090)
.L_3090:
        /*00c0*/ 	.word	0x00000008
.L_3091:


//--------------------- .nv.info._ZN2at6native29vectorized_elementwise_kernelILi2EZZNS0_73_GLOBAL__N__c8866d80_35_SparseBinaryOpIntersectionKernel_cu_b2145a98_327142_sparse_binary_op_intersection_kernel_implINS2_18CUDAKernelLauncherENS2_36CUDAValueSelectionIntersectionKernelINS2_5MulOpEEElLl8EEEvRNS_6TensorERKS8_SB_RKSt6vectorIlSaIlEERKSt8optionalIS8_ESK_bbENKUlvE1_clEvEUllE_St5arrayIPcLm2EEEEviT0_T1_ --------------------------
	.section	.nv.info._ZN2at6native29vectorized_elementwise_kernelILi2EZZNS0_73_GLOBAL__N__c8866d80_35_SparseBinaryOpIntersectionKernel_cu_b2145a98_327142_sparse_binary_op_intersection_kernel_implINS2_18CUDAKernelLauncherENS2_36CUDAValueSelectionIntersectionKernelINS2_5MulOpEEElLl8EEEvRNS_6TensorERKS8_SB_RKSt6vectorIlSaIlEERKSt8optionalIS8_ESK_bbENKUlvE1_clEvEUllE_St5arrayIPcLm2EEEEviT0_T1_,"",@"SHT_CUDA_INFO"
	.sectionflags	@""
	.align	4


	//----- nvinfo : EIATTR_CUDA_API_VERSION
	.align		4
        /*0000*/ 	.byte	0x04, 0x37
        /*0002*/ 	.short	(.L_3093 - .L_3092)
.L_3092:
        /*0004*/ 	.word	0x00000082


	//----- nvinfo : EIATTR_KPARAM_INFO
	.align		4
.L_3093:
        /*0008*/ 	.byte	0x04, 0x17
        /*000a*/ 	.short	(.L_3095 - .L_3094)
.L_3094:
        /*000c*/ 	.word	0x00000000
        /*0010*/ 	.short	0x0002
        /*0012*/ 	.short	0x0070
        /*0014*/ 	.byte	0x00, 0xf0, 0x41, 0x00


	//----- nvinfo : EIATTR_KPARAM_INFO
	.align		4
.L_3095:
        /*0018*/ 	.byte	0x04, 0x17
        /*001a*/ 	.short	(.L_3097 - .L_3096)
.L_3096:
        /*001c*/ 	.word	0x00000000
        /*0020*/ 	.short	0x0001
        /*0022*/ 	.short	0x0008
        /*0024*/ 	.byte	0x00, 0xf0, 0xa1, 0x01


	//----- nvinfo : EIATTR_KPARAM_INFO
	.align		4
.L_3097:
        /*0028*/ 	.byte	0x04, 0x17
        /*002a*/ 	.short	(.L_3099 - .L_3098)
.L_3098:
        /*002c*/ 	.word	0x00000000
        /*0030*/ 	.short	0x0000
        /*0032*/ 	.short	0x0000
        /*0034*/ 	.byte	0x00, 0xf0, 0x11, 0x00


	//----- nvinfo : EIATTR_SPARSE_MMA_MASK
	.align		4
.L_3099:
        /*0038*/ 	.byte	0x03, 0x50
        /*003a*/ 	.short	0x0000


	//----- nvinfo : EIATTR_MAXREG_COUNT
	.align		4
        /*003c*/ 	.byte	0x03, 0x1b
        /*003e*/ 	.short	0x00ff


	//----- nvinfo : EIATTR_MERCURY_ISA_VERSION
	.align		4
        /*0040*/ 	.byte	0x03, 0x5f
        /*0042*/ 	.short	0x0101


	//----- nvinfo : EIATTR_VRC_CTA_INIT_COUNT
	.align		4
        /*0044*/ 	.byte	0x02, 0x4a
	.zero		1
	.zero		1


	//----- nvinfo : EIATTR_EXIT_INSTR_OFFSETS
	.align		4
        /*0048*/ 	.byte	0x04, 0x1c
        /*004a*/ 	.short	(.L_3101 - .L_3100)


	//   ....[0]....
.L_3100:
        /*004c*/ 	.word	0x00007180


	//   ....[1]....
        /*0050*/ 	.word	0x000071d0


	//   ....[2]....
        /*0054*/ 	.word	0x0000de00


	//----- nvinfo : EIATTR_MAX_THREADS
	.align		4
.L_3101:
        /*0058*/ 	.byte	0x04, 0x05
        /*005a*/ 	.short	(.L_3103 - .L_3102)
.L_3102:
        /*005c*/ 	.word	0x00000080
        /*0060*/ 	.word	0x00000001
        /*0064*/ 	.word	0x00000001


	//----- nvinfo : EIATTR_CRS_STACK_SIZE
	.align		4
.L_3103:
        /*0068*/ 	.byte	0x04, 0x1e
        /*006a*/ 	.short	(.L_3105 - .L_3104)
.L_3104:
        /*006c*/ 	.word	0x00000000


	//----- nvinfo : EIATTR_CBANK_PARAM_SIZE
	.align		4
.L_3105:
        /*0070*/ 	.byte	0x03, 0x19
        /*0072*/ 	.short	0x0080


	//----- nvinfo : EIATTR_PARAM_CBANK
	.align		4
        /*0074*/ 	.byte	0x04, 0x0a
        /*0076*/ 	.short	(.L_3107 - .L_3106)
	.align		4
.L_3106:
        /*0078*/ 	.word	index@(.nv.constant0._ZN2at6native29vectorized_elementwise_kernelILi2EZZNS0_73_GLOBAL__N__c8866d80_35_SparseBinaryOpIntersectionKernel_cu_b2145a98_327142_sparse_binary_op_intersection_kernel_implINS2_18CUDAKernelLauncherENS2_36CUDAValueSelectionIntersectionKernelINS2_5MulOpEEElLl8EEEvRNS_6TensorERKS8_SB_RKSt6vectorIlSaIlEERKSt8optionalIS8_ESK_bbENKUlvE1_clEvEUllE_St5arrayIPcLm2EEEEviT0_T1_)
        /*007c*/ 	.short	0x0380
        /*007e*/ 	.short	0x0080


	//----- nvinfo : EIATTR_SW_WAR
	.align		4
.L_3107:
        /*0080*/ 	.byte	0x04, 0x36
        /*0082*/ 	.short	(.L_3109 - .L_3108)
.L_3108:
        /*0084*/ 	.word	0x00000008
.L_3109:


//--------------------- .nv.info._ZN2at6native29vectorized_elementwise_kernelILi4EZZNS0_73_GLOBAL__N__c8866d80_35_SparseBinaryOpIntersectionKernel_cu_b2145a98_327142_sparse_binary_op_intersection_kernel_implINS2_18CUDAKernelLauncherENS2_36CUDAValueSelectionIntersectionKernelINS2_5MulOpEEElLl8EEEvRNS_6TensorERKS8_SB_RKSt6vectorIlSaIlEERKSt8optionalIS8_ESK_bbENKUlvE1_clEvEUllE_St5arrayIPcLm2EEEEviT0_T1_ --------------------------
	.section	.nv.info._ZN2at6native29vectorized_elementwise_kernelILi4EZZNS0_73_GLOBAL__N__c8866d80_35_SparseBinaryOpIntersectionKernel_cu_b2145a98_327142_sparse_binary_op_intersection_kernel_implINS2_18CUDAKernelLauncherENS2_36CUDAValueSelectionIntersectionKernelINS2_5MulOpEEElLl8EEEvRNS_6TensorERKS8_SB_RKSt6vectorIlSaIlEERKSt8optionalIS8_ESK_bbENKUlvE1_clEvEUllE_St5arrayIPcLm2EEEEviT0_T1_,"",@"SHT_CUDA_INFO"
	.sectionflags	@""
	.align	4


	//----- nvinfo : EIATTR_CUDA_API_VERSION
	.align		4
        /*0000*/ 	.byte	0x04, 0x37
        /*0002*/ 	.short	(.L_3111 - .L_3110)
.L_3110:
        /*0004*/ 	.word	0x00000082


	//----- nvinfo : EIATTR_KPARAM_INFO
	.align		4
.L_3111:
        /*0008*/ 	.byte	0x04, 0x17
        /*000a*/ 	.short	(.L_3113 - .L_3112)
.L_3112:
        /*000c*/ 	.word	0x00000000
        /*0010*/ 	.short	0x0002
        /*0012*/ 	.short	0x0070
        /*0014*/ 	.byte	0x00, 0xf0, 0x41, 0x00


	//----- nvinfo : EIATTR_KPARAM_INFO
	.align		4
.L_3113:
        /*0018*/ 	.byte	0x04, 0x17
        /*001a*/ 	.short	(.L_3115 - .L_3114)
.L_3114:
        /*001c*/ 	.word	0x00000000
        /*0020*/ 	.short	0x0001
        /*0022*/ 	.short	0x0008
        /*0024*/ 	.byte	0x00, 0xf0, 0xa1, 0x01


	//----- nvinfo : EIATTR_KPARAM_INFO
	.align		4
.L_3115:
        /*0028*/ 	.byte	0x04, 0x17
        /*002a*/ 	.short	(.L_3117 - .L_3116)
.L_3116:
        /*002c*/ 	.word	0x00000000
        /*0030*/ 	.short	0x0000
        /*0032*/ 	.short	0x0000
        /*0034*/ 	.byte	0x00, 0xf0, 0x11, 0x00


	//----- nvinfo : EIATTR_SPARSE_MMA_MASK
	.align		4
.L_3117:
        /*0038*/ 	.byte	0x03, 0x50
        /*003a*/ 	.short	0x0000


	//----- nvinfo : EIATTR_MAXREG_COUNT
	.align		4
        /*003c*/ 	.byte	0x03, 0x1b
        /*003e*/ 	.short	0x00ff


	//----- nvinfo : EIATTR_MERCURY_ISA_VERSION
	.align		4
        /*0040*/ 	.byte	0x03, 0x5f
        /*0042*/ 	.short	0x0101


	//----- nvinfo : EIATTR_VRC_CTA_INIT_COUNT
	.align		4
        /*0044*/ 	.byte	0x02, 0x4a
	.zero		1
	.zero		1


	//----- nvinfo : EIATTR_EXIT_INSTR_OFFSETS
	.align		4
        /*0048*/ 	.byte	0x04, 0x1c
        /*004a*/ 	.short	(.L_3119 - .L_3118)


	//   ....[0]....
.L_3118:
        /*004c*/ 	.word	0x00007180


	//   ....[1]....
        /*0050*/ 	.word	0x000071d0


	//   ....[2]....
        /*0054*/ 	.word	0x0000ddd0


	//----- nvinfo : EIATTR_MAX_THREADS
	.align		4
.L_3119:
        /*0058*/ 	.byte	0x04, 0x05
        /*005a*/ 	.short	(.L_3121 - .L_3120)
.L_3120:
        /*005c*/ 	.word	0x00000080
        /*0060*/ 	.word	0x00000001
        /*0064*/ 	.word	0x00000001


	//----- nvinfo : EIATTR_CRS_STACK_SIZE
	.align		4
.L_3121:
        /*0068*/ 	.byte	0x04, 0x1e
        /*006a*/ 	.short	(.L_3123 - .L_3122)
.L_3122:
        /*006c*/ 	.word	0x00000000


	//----- nvinfo : EIATTR_CBANK_PARAM_SIZE
	.align		4
.L_3123:
        /*0070*/ 	.byte	0x03, 0x19
        /*0072*/ 	.short	0x0080


	//----- nvinfo : EIATTR_PARAM_CBANK
	.align		4
        /*0074*/ 	.byte	0x04, 0x0a
        /*0076*/ 	.short	(.L_3125 - .L_3124)
	.align		4
.L_3124:
        /*0078*/ 	.word	index@(.nv.constant0._ZN2at6native29vectorized_elementwise_kernelILi4EZZNS0_73_GLOBAL__N__c8866d80_35_SparseBinaryOpIntersectionKernel_cu_b2145a98_327142_sparse_binary_op_intersection_kernel_implINS2_18CUDAKernelLauncherENS2_36CUDAValueSelectionIntersectionKernelINS2_5MulOpEEElLl8EEEvRNS_6TensorERKS8_SB_RKSt6vectorIlSaIlEERKSt8optionalIS8_ESK_bbENKUlvE1_clEvEUllE_St5arrayIPcLm2EEEEviT0_T1_)
        /*007c*/ 	.short	0x0380
        /*007e*/ 	.short	0x0080


	//----- nvinfo : EIATTR_SW_WAR
	.align		4
.L_3125:
        /*0080*/ 	.byte	0x04, 0x36
        /*0082*/ 	.short	(.L_3127 - .L_3126)
.L_3126:
        /*0084*/ 	.word	0x00000008
.L_3127:


//--------------------- .nv.info._ZN2at6native29vectorized_elementwise_kernelILi8EZZNS0_73_GLOBAL__N__c8866d80_35_SparseBinaryOpIntersectionKernel_cu_b2145a98_327142_sparse_binary_op_intersection_kernel_implINS2_18CUDAKernelLauncherENS2_36CUDAValueSelectionIntersectionKernelINS2_5MulOpEEElLl8EEEvRNS_6TensorERKS8_SB_RKSt6vectorIlSaIlEERKSt8optionalIS8_ESK_bbENKUlvE1_clEvEUllE_St5arrayIPcLm2EEEEviT0_T1_ --------------------------
	.section	.nv.info._ZN2at6native29vectorized_elementwise_kernelILi8EZZNS0_73_GLOBAL__N__c8866d80_35_SparseBinaryOpIntersectionKernel_cu_b2145a98_327142_sparse_binary_op_intersection_kernel_implINS2_18CUDAKernelLauncherENS2_36CUDAValueSelectionIntersectionKernelINS2_5MulOpEEElLl8EEEvRNS_6TensorERKS8_SB_RKSt6vectorIlSaIlEERKSt8optionalIS8_ESK_bbENKUlvE1_clEvEUllE_St5arrayIPcLm2EEEEviT0_T1_,"",@"SHT_CUDA_INFO"
	.sectionflags	@""
	.align	4


	//----- nvinfo : EIATTR_CUDA_API_VERSION
	.align		4
        /*0000*/ 	.byte	0x04, 0x37
        /*0002*/ 	.short	(.L_3129 - .L_3128)
.L_3128:
        /*0004*/ 	.word	0x00000082


	//----- nvinfo : EIATTR_KPARAM_INFO
	.align		4
.L_3129:
        /*0008*/ 	.byte	0x04, 0x17
        /*000a*/ 	.short	(.L_3131 - .L_3130)
.L_3130:
        /*000c*/ 	.word	0x00000000
        /*0010*/ 	.short	0x0002
        /*0012*/ 	.short	0x0070
        /*0014*/ 	.byte	0x00, 0xf0, 0x41, 0x00


	//----- nvinfo : EIATTR_KPARAM_INFO
	.align		4
.L_3131:
        /*0018*/ 	.byte	0x04, 0x17
        /*001a*/ 	.short	(.L_3133 - .L_3132)
.L_3132:
        /*001c*/ 	.word	0x00000000
        /*0020*/ 	.short	0x0001
        /*0022*/ 	.short	0x0008
        /*0024*/ 	.byte	0x00, 0xf0, 0xa1, 0x01


	//----- nvinfo : EIATTR_KPARAM_INFO
	.align		4
.L_3133:
        /*0028*/ 	.byte	0x04, 0x17
        /*002a*/ 	.short	(.L_3135 - .L_3134)
.L_3134:
        /*002c*/ 	.word	0x00000000
        /*0030*/ 	.short	0x0000
        /*0032*/ 	.short	0x0000
        /*0034*/ 	.byte	0x00, 0xf0, 0x11, 0x00


	//----- nvinfo : EIATTR_SPARSE_MMA_MASK
	.align		4
.L_3135:
        /*0038*/ 	.byte	0x03, 0x50
        /*003a*/ 	.short	0x0000


	//----- nvinfo : EIATTR_MAXREG_COUNT
	.align		4
        /*003c*/ 	.byte	0x03, 0x1b
        /*003e*/ 	.short	0x00ff


	//----- nvinfo : EIATTR_MERCURY_ISA_VERSION
	.align		4
        /*0040*/ 	.byte	0x03, 0x5f
        /*0042*/ 	.short	0x0101


	//----- nvinfo : EIATTR_VRC_CTA_INIT_COUNT
	.align		4
        /*0044*/ 	.byte	0x02, 0x4a
	.zero		1
	.zero		1


	//----- nvinfo : EIATTR_EXIT_INSTR_OFFSETS
	.align		4
        /*0048*/ 	.byte	0x04, 0x1c
        /*004a*/ 	.short	(.L_3137 - .L_3136)


	//   ....[0]....
.L_3136:
        /*004c*/ 	.word	0x00007180


	//   ....[1]....
        /*0050*/ 	.word	0x000071d0


	//   ....[2]....
        /*0054*/ 	.word	0x0000ddd0


	//----- nvinfo : EIATTR_MAX_THREADS
	.align		4
.L_3137:
        /*0058*/ 	.byte	0x04, 0x05
        /*005a*/ 	.short	(.L_3139 - .L_3138)
.L_3138:
        /*005c*/ 	.word	0x00000080
        /*0060*/ 	.word	0x00000001
        /*0064*/ 	.word	0x00000001


	//----- nvinfo : EIATTR_CRS_STACK_SIZE
	.align		4
.L_3139:
        /*0068*/ 	.byte	0x04, 0x1e
        /*006a*/ 	.short	(.L_3141 - .L_3140)
.L_3140:
        /*006c*/ 	.word	0x00000000


	//----- nvinfo : EIATTR_CBANK_PARAM_SIZE
	.align		4
.L_3141:
        /*0070*/ 	.byte	0x03, 0x19
        /*0072*/ 	.short	0x0080


	//----- nvinfo : EIATTR_PARAM_CBANK
	.align		4
        /*0074*/ 	.byte	0x04, 0x0a
        /*0076*/ 	.short	(.L_3143 - .L_3142)
	.align		4
.L_3142:
        /*0078*/ 	.word	index@(.nv.constant0._ZN2at6native29vectorized_elementwise_kernelILi8EZZNS0_73_GLOBAL__N__c8866d80_35_SparseBinaryOpIntersectionKernel_cu_b2145a98_327142_sparse_binary_op_intersection_kernel_implINS2_18CUDAKernelLauncherENS2_36CUDAValueSelectionIntersectionKernelINS2_5MulOpEEElLl8EEEvRNS_6TensorERKS8_SB_RKSt6vectorIlSaIlEERKSt8optionalIS8_ESK_bbENKUlvE1_clEvEUllE_St5arrayIPcLm2EEEEviT0_T1_)
        /*007c*/ 	.short	0x0380
        /*007e*/ 	.short	0x0080


	//----- nvinfo : EIATTR_SW_WAR
	.align		4
.L_3143:
        /*0080*/ 	.byte	0x04, 0x36
        /*0082*/ 	.short	(.L_3145 - .L_3144)
.L_3144:
        /*0084*/ 	.word	0x00000008
.L_3145:


//--------------------- .nv.callgraph             --------------------------
	.section	.nv.callgraph,"",@"SHT_CUDA_CALLGRAPH"
	.align	4
	.sectionentsize	8
	.align		4
        /*0000*/ 	.word	0x00000000
	.align		4
        /*0004*/ 	.word	0xffffffff
	.align		4
        /*0008*/ 	.word	index@(_ZN2at6native18elementwise_kernelILi128ELi4EZNS0_15gpu_kernel_implIZZNS0_73_GLOBAL__N__c8866d80_35_SparseBinaryOpIntersectionKernel_cu_b2145a98_327142_sparse_binary_op_intersection_kernel_implINS3_18CUDAKernelLauncherENS3_36CUDAValueSelectionIntersectionKernelINS3_9LhsProjOpEEElLl0EEEvRNS_6TensorERKS9_SC_RKSt6vectorIlSaIlEERKSt8optionalIS9_ESL_bbENKUlvE3_clEvEUllE_EEvRNS_18TensorIteratorBaseERKT_EUliE_EEviT1_)
	.align		4
        /*000c*/ 	.word	index@(__assertfail)
	.align		4
        /*0010*/ 	.word	index@(_ZN2at6native27unrolled_elementwise_kernelIZZNS0_73_GLOBAL__N__c8866d80_35_SparseBinaryOpIntersectionKernel_cu_b2145a98_327142_sparse_binary_op_intersection_kernel_implINS2_18CUDAKernelLauncherENS2_36CUDAValueSelectionIntersectionKernelINS2_9LhsProjOpEEElLl0EEEvRNS_6TensorERKS8_SB_RKSt6vectorIlSaIlEERKSt8optionalIS8_ESK_bbENKUlvE3_clEvEUllE_St5arrayIPcLm2EELi4E23TrivialOffsetCalculatorILi1EjESR_NS0_6memory12LoadWithCastILi1EEENSS_13StoreWithCastILi1EEEEEviT_T0_T2_T3_T4_T5_)
	.align		4
        /*0014*/ 	.word	index@(__assertfail)
	.align		4
        /*0018*/ 	.word	index@(_ZN2at6native18elementwise_kernelILi128ELi4EZNS0_15gpu_kernel_implIZZNS0_73_GLOBAL__N__c8866d80_35_SparseBinaryOpIntersectionKernel_cu_b2145a98_327142_sparse_binary_op_intersection_kernel_implINS3_18CUDAKernelLauncherENS3_36CUDAValueSelectionIntersectionKernelINS3_9LhsProjOpEEElLl0EEEvRNS_6TensorERKS9_SC_RKSt6vectorIlSaIlEERKSt8optionalIS9_ESL_bbENKUlvE1_clEvEUllE_EEvRNS_18TensorIteratorBaseERKT_EUliE_EEviT1_)
	.align		4
        /*001c*/ 	.word	index@(__assertfail)
	.align		4
        /*0020*/ 	.word	index@(_ZN2at6native27unrolled_elementwise_kernelIZZNS0_73_GLOBAL__N__c8866d80_35_SparseBinaryOpIntersectionKernel_cu_b2145a98_327142_sparse_binary_op_intersection_kernel_implINS2_18CUDAKernelLauncherENS2_36CUDAValueSelectionIntersectionKernelINS2_9LhsProjOpEEElLl0EEEvRNS_6TensorERKS8_SB_RKSt6vectorIlSaIlEERKSt8optionalIS8_ESK_bbENKUlvE1_clEvEUllE_St5arrayIPcLm2EELi4E23TrivialOffsetCalculatorILi1EjESR_NS0_6memory12LoadWithCastILi1EEENSS_13StoreWithCastILi1EEEEEviT_T0_T2_T3_T4_T5_)
	.align		4
        /*0024*/ 	.word	index@(__assertfail)
	.align		4
        /*0028*/ 	.word	index@(_ZN2at6native18elementwise_kernelILi128ELi4EZNS0_15gpu_kernel_implIZZNS0_73_GLOBAL__N__c8866d80_35_SparseBinaryOpIntersectionKernel_cu_b2145a98_327142_sparse_binary_op_intersection_kernel_implINS3_18CUDAKernelLauncherENS3_36CUDAValueSelectionIntersectionKernelINS3_9LhsProjOpEEElLl8EEEvRNS_6TensorERKS9_SC_RKSt6vectorIlSaIlEERKSt8optionalIS9_ESL_bbENKUlvE3_clEvEUllE_EEvRNS_18TensorIteratorBaseERKT_EUliE_EEviT1_)
	.align		4
        /*002c*/ 	.word	index@(__assertfail)
	.align		4
        /*0030*/ 	.word	index@(_ZN2at6native27unrolled_elementwise_kernelIZZNS0_73_GLOBAL__N__c8866d80_35_SparseBinaryOpIntersectionKernel_cu_b2145a98_327142_sparse_binary_op_intersection_kernel_implINS2_18CUDAKernelLauncherENS2_36CUDAValueSelectionIntersectionKernelINS2_9LhsProjOpEEElLl8EEEvRNS_6TensorERKS8_SB_RKSt6vectorIlSaIlEERKSt8optionalIS8_ESK_bbENKUlvE3_clEvEUllE_St5arrayIPcLm2EELi4E23TrivialOffsetCalculatorILi1EjESR_NS0_6memory12LoadWithCastILi1EEENSS_13StoreWithCastILi1EEEEEviT_T0_T2_T3_T4_T5_)
	.align		4
        /*0034*/ 	.word	index@(__assertfail)
	.align		4
        /*0038*/ 	.word	index@(_ZN2at6native18elementwise_kernelILi128ELi4EZNS0_15gpu_kernel_implIZZNS0_73_GLOBAL__N__c8866d80_35_SparseBinaryOpIntersectionKernel_cu_b2145a98_327142_sparse_binary_op_intersection_kernel_implINS3_18CUDAKernelLauncherENS3_36CUDAValueSelectionIntersectionKernelINS3_9LhsProjOpEEElLl8EEEvRNS_6TensorERKS9_SC_RKSt6vectorIlSaIlEERKSt8optionalIS9_ESL_bbENKUlvE1_clEvEUllE_EEvRNS_18TensorIteratorBaseERKT_EUliE_EEviT1_)
	.align		4
        /*003c*/ 	.word	index@(__assertfail)
	.align		4
        /*0040*/ 	.word	index@(_ZN2at6native27unrolled_elementwise_kernelIZZNS0_73_GLOBAL__N__c8866d80_35_SparseBinaryOpIntersectionKernel_cu_b2145a98_327142_sparse_binary_op_intersection_kernel_implINS2_18CUDAKernelLauncherENS2_36CUDAValueSelectionIntersectionKernelINS2_9LhsProjOpEEElLl8EEEvRNS_6TensorERKS8_SB_RKSt6vectorIlSaIlEERKSt8optionalIS8_ESK_bbENKUlvE1_clEvEUllE_St5arrayIPcLm2EELi4E23TrivialOffsetCalculatorILi1EjESR_NS0_6memory12LoadWithCastILi1EEENSS_13StoreWithCastILi1EEEEEviT_T0_T2_T3_T4_T5_)
	.align		4
        /*0044*/ 	.word	index@(__assertfail)
	.align		4
        /*0048*/ 	.word	index@(_ZN2at6native18elementwise_kernelILi128ELi4EZNS0_15gpu_kernel_implIZZNS0_73_GLOBAL__N__c8866d80_35_SparseBinaryOpIntersectionKernel_cu_b2145a98_327142_sparse_binary_op_intersection_kernel_implINS3_18CUDAKernelLauncherENS3_36CUDAValueSelectionIntersectionKernelINS3_9RhsProjOpEEElLl0EEEvRNS_6TensorERKS9_SC_RKSt6vectorIlSaIlEERKSt8optionalIS9_ESL_bbENKUlvE3_clEvEUllE_EEvRNS_18TensorIteratorBaseERKT_EUliE_EEviT1_)
	.align		4
        /*004c*/ 	.word	index@(__assertfail)
	.align		4
        /*0050*/ 	.word	index@(_ZN2at6native27unrolled_elementwise_kernelIZZNS0_73_GLOBAL__N__c8866d80_35_SparseBinaryOpIntersectionKernel_cu_b2145a98_327142_sparse_binary_op_intersection_kernel_implINS2_18CUDAKernelLauncherENS2_36CUDAValueSelectionIntersectionKernelINS2_9RhsProjOpEEElLl0EEEvRNS_6TensorERKS8_SB_RKSt6vectorIlSaIlEERKSt8optionalIS8_ESK_bbENKUlvE3_clEvEUllE_St5arrayIPcLm2EELi4E23TrivialOffsetCalculatorILi1EjESR_NS0_6memory12LoadWithCastILi1EEENSS_13StoreWithCastILi1EEEEEviT_T0_T2_T3_T4_T5_)
	.align		4
        /*0054*/ 	.word	index@(__assertfail)
	.align		4
        /*0058*/ 	.word	index@(_ZN2at6native18elementwise_kernelILi128ELi4EZNS0_15gpu_kernel_implIZZNS0_73_GLOBAL__N__c8866d80_35_SparseBinaryOpIntersectionKernel_cu_b2145a98_327142_sparse_binary_op_intersection_kernel_implINS3_18CUDAKernelLauncherENS3_36CUDAValueSelectionIntersectionKernelINS3_9RhsProjOpEEElLl0EEEvRNS_6TensorERKS9_SC_RKSt6vectorIlSaIlEERKSt8optionalIS9_ESL_bbENKUlvE1_clEvEUllE_EEvRNS_18TensorIteratorBaseERKT_EUliE_EEviT1_)
	.align		4
        /*005c*/ 	.word	index@(__assertfail)
	.align		4
        /*0060*/ 	.word	index@(_ZN2at6native27unrolled_elementwise_kernelIZZNS0_73_GLOBAL__N__c8866d80_35_SparseBinaryOpIntersectionKernel_cu_b2145a98_327142_sparse_binary_op_intersection_kernel_implINS2_18CUDAKernelLauncherENS2_36CUDAValueSelectionIntersectionKernelINS2_9RhsProjOpEEElLl0EEEvRNS_6TensorERKS8_SB_RKSt6vectorIlSaIlEERKSt8optionalIS8_ESK_bbENKUlvE1_clEvEUllE_St5arrayIPcLm2EELi4E23TrivialOffsetCalculatorILi1EjESR_NS0_6memory12LoadWithCastILi1EEENSS_13StoreWithCastILi1EEEEEviT_T0_T2_T3_T4_T5_)
	.align		4
        /*0064*/ 	.word	index@(__assertfail)
	.align		4
        /*0068*/ 	.word	index@(_ZN2at6native18elementwise_kernelILi128ELi4EZNS0_15gpu_kernel_implIZZNS0_73_GLOBAL__N__c8866d80_35_SparseBinaryOpIntersectionKernel_cu_b2145a98_327142_sparse_binary_op_intersection_kernel_implINS3_18CUDAKernelLauncherENS3_36CUDAValueSelectionIntersectionKernelINS3_9RhsProjOpEEElLl8EEEvRNS_6TensorERKS9_SC_RKSt6vectorIlSaIlEERKSt8optionalIS9_ESL_bbENKUlvE3_clEvEUllE_EEvRNS_18TensorIteratorBaseERKT_EUliE_EEviT1_)
	.align		4
        /*006c*/ 	.word	index@(__assertfail)
	.align		4
        /*0070*/ 	.word	index@(_ZN2at6native27unrolled_elementwise_kernelIZZNS0_73_GLOBAL__N__c8866d80_35_SparseBinaryOpIntersectionKernel_cu_b2145a98_327142_sparse_binary_op_intersection_kernel_implINS2_18CUDAKernelLauncherENS2_36CUDAValueSelectionIntersectionKernelINS2_9RhsProjOpEEElLl8EEEvRNS_6TensorERKS8_SB_RKSt6vectorIlSaIlEERKSt8optionalIS8_ESK_bbENKUlvE3_clEvEUllE_St5arrayIPcLm2EELi4E23TrivialOffsetCalculatorILi1EjESR_NS0_6memory12LoadWithCastILi1EEENSS_13StoreWithCastILi1EEEEEviT_T0_T2_T3_T4_T5_)
	.align		4
        /*0074*/ 	.word	index@(__assertfail)
	.align		4
        /*0078*/ 	.word	index@(_ZN2at6native18elementwise_kernelILi128ELi4EZNS0_15gpu_kernel_implIZZNS0_73_GLOBAL__N__c8866d80_35_SparseBinaryOpIntersectionKernel_cu_b2145a98_327142_sparse_binary_op_intersection_kernel_implINS3_18CUDAKernelLauncherENS3_36CUDAValueSelectionIntersectionKernelINS3_9RhsProjOpEEElLl8EEEvRNS_6TensorERKS9_SC_RKSt6vectorIlSaIlEERKSt8optionalIS9_ESL_bbENKUlvE1_clEvEUllE_EEvRNS_18TensorIteratorBaseERKT_EUliE_EEviT1_)
	.align		4
        /*007c*/ 	.word	index@(__assertfail)
	.align		4
        /*0080*/ 	.word	index@(_ZN2at6native27unrolled_elementwise_kernelIZZNS0_73_GLOBAL__N__c8866d80_35_SparseBinaryOpIntersectionKernel_cu_b2145a98_327142_sparse_binary_op_intersection_kernel_implINS2_18CUDAKernelLauncherENS2_36CUDAValueSelectionIntersectionKernelINS2_9RhsProjOpEEElLl8EEEvRNS_6TensorERKS8_SB_RKSt6vectorIlSaIlEERKSt8optionalIS8_ESK_bbENKUlvE1_clEvEUllE_St5arrayIPcLm2EELi4E23TrivialOffsetCalculatorILi1EjESR_NS0_6memory12LoadWithCastILi1EEENSS_13StoreWithCastILi1EEEEEviT_T0_T2_T3_T4_T5_)
	.align		4
        /*0084*/ 	.word	index@(__assertfail)
	.align		4
        /*0088*/ 	.word	index@(_ZN2at6native18elementwise_kernelILi128ELi4EZNS0_15gpu_kernel_implIZZNS0_73_GLOBAL__N__c8866d80_35_SparseBinaryOpIntersectionKernel_cu_b2145a98_327142_sparse_binary_op_intersection_kernel_implINS3_18CUDAKernelLauncherENS3_36CUDAValueSelectionIntersectionKernelINS3_5MulOpEEElLl0EEEvRNS_6TensorERKS9_SC_RKSt6vectorIlSaIlEERKSt8optionalIS9_ESL_bbENKUlvE3_clEvEUllE_EEvRNS_18TensorIteratorBaseERKT_EUliE_EEviT1_)
	.align		4
        /*008c*/ 	.word	index@(__assertfail)
	.align		4
        /*0090*/ 	.word	index@(_ZN2at6native27unrolled_elementwise_kernelIZZNS0_73_GLOBAL__N__c8866d80_35_SparseBinaryOpIntersectionKernel_cu_b2145a98_327142_sparse_binary_op_intersection_kernel_implINS2_18CUDAKernelLauncherENS2_36CUDAValueSelectionIntersectionKernelINS2_5MulOpEEElLl0EEEvRNS_6TensorERKS8_SB_RKSt6vectorIlSaIlEERKSt8optionalIS8_ESK_bbENKUlvE3_clEvEUllE_St5arrayIPcLm2EELi4E23TrivialOffsetCalculatorILi1EjESR_NS0_6memory12LoadWithCastILi1EEENSS_13StoreWithCastILi1EEEEEviT_T0_T2_T3_T4_T5_)
	.align		4
        /*0094*/ 	.word	index@(__assertfail)
	.align		4
        /*0098*/ 	.word	index@(_ZN2at6native18elementwise_kernelILi128ELi4EZNS0_15gpu_kernel_implIZZNS0_73_GLOBAL__N__c8866d80_35_SparseBinaryOpIntersectionKernel_cu_b2145a98_327142_sparse_binary_op_intersection_kernel_implINS3_18CUDAKernelLauncherENS3_36CUDAValueSelectionIntersectionKernelINS3_5MulOpEEElLl0EEEvRNS_6TensorERKS9_SC_RKSt6vectorIlSaIlEERKSt8optionalIS9_ESL_bbENKUlvE1_clEvEUllE_EEvRNS_18TensorIteratorBaseERKT_EUliE_EEviT1_)
	.align		4
        /*009c*/ 	.word	index@(__assertfail)
	.align		4
        /*00a0*/ 	.word	index@(_ZN2at6native27unrolled_elementwise_kernelIZZNS0_73_GLOBAL__N__c8866d80_35_SparseBinaryOpIntersectionKernel_cu_b2145a98_327142_sparse_binary_op_intersection_kernel_implINS2_18CUDAKernelLauncherENS2_36CUDAValueSelectionIntersectionKernelINS2_5MulOpEEElLl0EEEvRNS_6TensorERKS8_SB_RKSt6vectorIlSaIlEERKSt8optionalIS8_ESK_bbENKUlvE1_clEvEUllE_St5arrayIPcLm2EELi4E23TrivialOffsetCalculatorILi1EjESR_NS0_6memory12LoadWithCastILi1EEENSS_13StoreWithCastILi1EEEEEviT_T0_T2_T3_T4_T5_)
	.align		4
        /*00a4*/ 	.word	index@(__assertfail)
	.align		4
        /*00a8*/ 	.word	index@(_ZN2at6native18elementwise_kernelILi128ELi4EZNS0_15gpu_kernel_implIZZNS0_73_GLOBAL__N__c8866d80_35_SparseBinaryOpIntersectionKernel_cu_b2145a98_327142_sparse_binary_op_intersection_kernel_implINS3_18CUDAKernelLauncherENS3_36CUDAValueSelectionIntersectionKernelINS3_5MulOpEEElLl8EEEvRNS_6TensorERKS9_SC_RKSt6vectorIlSaIlEERKSt8optionalIS9_ESL_bbENKUlvE3_clEvEUllE_EEvRNS_18TensorIteratorBaseERKT_EUliE_EEviT1_)
	.align		4
        /*00ac*/ 	.word	index@(__assertfail)
	.align		4
        /*00b0*/ 	.word	index@(_ZN2at6native27unrolled_elementwise_kernelIZZNS0_73_GLOBAL__N__c8866d80_35_SparseBinaryOpIntersectionKernel_cu_b2145a98_327142_sparse_binary_op_intersection_kernel_implINS2_18CUDAKernelLauncherENS2_36CUDAValueSelectionIntersectionKernelINS2_5MulOpEEElLl8EEEvRNS_6TensorERKS8_SB_RKSt6vectorIlSaIlEERKSt8optionalIS8_ESK_bbENKUlvE3_clEvEUllE_St5arrayIPcLm2EELi4E23TrivialOffsetCalculatorILi1EjESR_NS0_6memory12LoadWithCastILi1EEENSS_13StoreWithCastILi1EEEEEviT_T0_T2_T3_T4_T5_)
	.align		4
        /*00b4*/ 	.word	index@(__assertfail)
	.align		4
        /*00b8*/ 	.word	index@(_ZN2at6native18elementwise_kernelILi128ELi4EZNS0_15gpu_kernel_implIZZNS0_73_GLOBAL__N__c8866d80_35_SparseBinaryOpIntersectionKernel_cu_b2145a98_327142_sparse_binary_op_intersection_kernel_implINS3_18CUDAKernelLauncherENS3_36CUDAValueSelectionIntersectionKernelINS3_5MulOpEEElLl8EEEvRNS_6TensorERKS9_SC_RKSt6vectorIlSaIlEERKSt8optionalIS9_ESL_bbENKUlvE1_clEvEUllE_EEvRNS_18TensorIteratorBaseERKT_EUliE_EEviT1_)
	.align		4
        /*00bc*/ 	.word	index@(__assertfail)
	.align		4
        /*00c0*/ 	.word	index@(_ZN2at6native27unrolled_elementwise_kernelIZZNS0_73_GLOBAL__N__c8866d80_35_SparseBinaryOpIntersectionKernel_cu_b2145a98_327142_sparse_binary_op_intersection_kernel_implINS2_18CUDAKernelLauncherENS2_36CUDAValueSelectionIntersectionKernelINS2_5MulOpEEElLl8EEEvRNS_6TensorERKS8_SB_RKSt6vectorIlSaIlEERKSt8optionalIS8_ESK_bbENKUlvE1_clEvEUllE_St5arrayIPcLm2EELi4E23TrivialOffsetCalculatorILi1EjESR_NS0_6memory12LoadWithCastILi1EEENSS_13StoreWithCastILi1EEEEEviT_T0_T2_T3_T4_T5_)
	.align		4
        /*00c4*/ 	.word	index@(__assertfail)
	.align		4
        /*00c8*/ 	.word	0x00000000
	.align		4
        /*00cc*/ 	.word	0xfffffffe
	.align		4
        /*00d0*/ 	.word	0x00000000
	.align		4
        /*00d4*/ 	.word	0xfffffffd
	.align		4
        /*00d8*/ 	.word	0x00000000
	.align		4
        /*00dc*/ 	.word	0xfffffffc


//--------------------- .nv.constant4             --------------------------
	.section	.nv.constant4,"a",@progbits
	.align	8
	.align		8
.nv.constant4:
        /*0000*/ 	.dword	__unnamed_1
	.align		8
        /*0008*/ 	.dword	__unnamed_2
	.align		8
        /*0010*/ 	.dword	_ZN71_INTERNAL_c8866d80_35_SparseBinaryOpIntersectionKernel_cu_b2145a98_32714cuda3std3__45__cpo5beginE
	.align		8
        /*0018*/ 	.dword	_ZN71_INTERNAL_c8866d80_35_SparseBinaryOpIntersectionKernel_cu_b2145a98_32714cuda3std3__45__cpo3endE
	.align		8
        /*0020*/ 	.dword	_ZN71_INTERNAL_c8866d80_35_SparseBinaryOpIntersectionKernel_cu_b2145a98_32714cuda3std3__45__cpo6cbeginE
	.align		8
        /*0028*/ 	.dword	_ZN71_INTERNAL_c8866d80_35_SparseBinaryOpIntersectionKernel_cu_b2145a98_32714cuda3std3__45__cpo4cendE
	.align		8
        /*0030*/ 	.dword	_ZN71_INTERNAL_c8866d80_35_SparseBinaryOpIntersectionKernel_cu_b2145a98_32714cuda3std3__45__cpo6rbeginE
	.align		8
        /*0038*/ 	.dword	_ZN71_INTERNAL_c8866d80_35_SparseBinaryOpIntersectionKernel_cu_b2145a98_32714cuda3std3__45__cpo4rendE
	.align		8
        /*0040*/ 	.dword	_ZN71_INTERNAL_c8866d80_35_SparseBinaryOpIntersectionKernel_cu_b2145a98_32714cuda3std3__45__cpo7crbeginE
	.align		8
        /*0048*/ 	.dword	_ZN71_INTERNAL_c8866d80_35_SparseBinaryOpIntersectionKernel_cu_b2145a98_32714cuda3std3__45__cpo5crendE
	.align		8
        /*0050*/ 	.dword	_ZN71_INTERNAL_c8866d80_35_SparseBinaryOpIntersectionKernel_cu_b2145a98_32714cuda3std3__473_GLOBAL__N__c8866d80_35_SparseBinaryOpIntersectionKernel_cu_b2145a98_32716ignoreE
	.align		8
        /*0058*/ 	.dword	_ZN71_INTERNAL_c8866d80_35_SparseBinaryOpIntersectionKernel_cu_b2145a98_32714cuda3std3__419piecewise_constructE
	.align		8
        /*0060*/ 	.dword	_ZN71_INTERNAL_c8866d80_35_SparseBinaryOpIntersectionKernel_cu_b2145a98_32714cuda3std3__48in_placeE
	.align		8
        /*0068*/ 	.dword	_ZN71_INTERNAL_c8866d80_35_SparseBinaryOpIntersectionKernel_cu_b2145a98_32714cuda3std3__420unreachable_sentinelE
	.align		8
        /*0070*/ 	.dword	_ZN71_INTERNAL_c8866d80_35_SparseBinaryOpIntersectionKernel_cu_b2145a98_32714cuda3std6ranges3__45__cpo4swapE
	.align		8
        /*0078*/ 	.dword	_ZN71_INTERNAL_c8866d80_35_SparseBinaryOpIntersectionKernel_cu_b2145a98_32714cuda3std6ranges3__45__cpo9iter_moveE
	.align		8
        /*0080*/ 	.dword	_ZN71_INTERNAL_c8866d80_35_SparseBinaryOpIntersectionKernel_cu_b2145a98_32714cuda3std6ranges3__45__cpo5beginE
	.align		8
        /*0088*/ 	.dword	_ZN71_INTERNAL_c8866d80_35_SparseBinaryOpIntersectionKernel_cu_b2145a98_32714cuda3std6ranges3__45__cpo3endE
	.align		8
        /*0090*/ 	.dword	_ZN71_INTERNAL_c8866d80_35_SparseBinaryOpIntersectionKernel_cu_b2145a98_32714cuda3std6ranges3__45__cpo6cbeginE
	.align		8
        /*0098*/ 	.dword	_ZN71_INTERNAL_c8866d80_35_SparseBinaryOpIntersectionKernel_cu_b2145a98_32714cuda3std6ranges3__45__cpo4cendE
	.align		8
        /*00a0*/ 	.dword	_ZN71_INTERNAL_c8866d80_35_SparseBinaryOpIntersectionKernel_cu_b2145a98_32714cuda3std6ranges3__45__cpo7advanceE
	.align		8
        /*00a8*/ 	.dword	_ZN71_INTERNAL_c8866d80_35_SparseBinaryOpIntersectionKernel_cu_b2145a98_32714cuda3std6ranges3__45__cpo9iter_swapE
	.align		8
        /*00b0*/ 	.dword	_ZN71_INTERNAL_c8866d80_35_SparseBinaryOpIntersectionKernel_cu_b2145a98_32714cuda3std6ranges3__45__cpo4nextE
	.align		8
        /*00b8*/ 	.dword	_ZN71_INTERNAL_c8866d80_35_SparseBinaryOpIntersectionKernel_cu_b2145a98_32714cuda3std6ranges3__45__cpo4prevE
	.align		8
        /*00c0*/ 	.dword	_ZN71_INTERNAL_c8866d80_35_SparseBinaryOpIntersectionKernel_cu_b2145a98_32714cuda3std6ranges3__45__cpo4dataE
	.align		8
        /*00c8*/ 	.dword	_ZN71_INTERNAL_c8866d80_35_SparseBinaryOpIntersectionKernel_cu_b2145a98_32714cuda3std6ranges3__45__cpo5cdataE
	.align		8
        /*00d0*/ 	.dword	_ZN71_INTERNAL_c8866d80_35_SparseBinaryOpIntersectionKernel_cu_b2145a98_32714cuda3std6ranges3__45__cpo4sizeE
	.align		8
        /*00d8*/ 	.dword	_ZN71_INTERNAL_c8866d80_35_SparseBinaryOpIntersectionKernel_cu_b2145a98_32714cuda3std6ranges3__45__cpo5ssizeE
	.align		8
        /*00e0*/ 	.dword	_ZN71_INTERNAL_c8866d80_35_SparseBinaryOpIntersectionKernel_cu_b2145a98_32714cuda3std6ranges3__45__cpo8distanceE
	.align		8
        /*00e8*/ 	.dword	_ZN71_INTERNAL_c8866d80_35_SparseBinaryOpIntersectionKernel_cu_b2145a98_32716thrust24THRUST_300001_SM_1000_NS6system6detail10sequential3seqE
	.align		8
        /*00f0*/ 	.dword	$str$16
	.align		8
        /*00f8*/ 	.dword	$str$17
	.align		8
        /*0100*/ 	.dword	__assertfail


//--------------------- .text._ZN2at6native73_GLOBAL__N__c8866d80_35_SparseBinaryOpIntersectionKernel_cu_b2145a98_327112apply_kernelILi128ELi8EZNS1_29binary_op_intersection_kernelINS1_9LhsProjOpEN3c107complexINS5_4HalfEEElEEvRNS_14TensorIteratorEllRKNS_6TensorEbEUliE_EEviT1_ --------------------------
	.section	.text._ZN2at6native73_GLOBAL__N__c8866d80_35_SparseBinaryOpIntersectionKernel_cu_b2145a98_327112apply_kernelILi128ELi8EZNS1_29binary_op_intersection_kernelINS1_9LhsProjOpEN3c107complexINS5_4HalfEEElEEvRNS_14TensorIteratorEllRKNS_6TensorEbEUliE_EEviT1_,"ax",@progbits
	.align	128
.text._ZN2at6native73_GLOBAL__N__c8866d80_35_SparseBinaryOpIntersectionKernel_cu_b2145a98_327112apply_kernelILi128ELi8EZNS1_29binary_op_intersection_kernelINS1_9LhsProjOpEN3c107complexINS5_4HalfEEElEEvRNS_14TensorIteratorEllRKNS_6TensorEbEUliE_EEviT1_:
        .type           _ZN2at6native73_GLOBAL__N__c8866d80_35_SparseBinaryOpIntersectionKernel_cu_b2145a98_327112apply_kernelILi128ELi8EZNS1_29binary_op_intersection_kernelINS1_9LhsProjOpEN3c107complexINS5_4HalfEEElEEvRNS_14TensorIteratorEllRKNS_6TensorEbEUliE_EEviT1_,@function
        .size           _ZN2at6native73_GLOBAL__N__c8866d80_35_SparseBinaryOpIntersectionKernel_cu_b2145a98_327112apply_kernelILi128ELi8EZNS1_29binary_op_intersection_kernelINS1_9LhsProjOpEN3c107complexINS5_4HalfEEElEEvRNS_14TensorIteratorEllRKNS_6TensorEbEUliE_EEviT1_,(.L_x_18987 - _ZN2at6native73_GLOBAL__N__c8866d80_35_SparseBinaryOpIntersectionKernel_cu_b2145a98_327112apply_kernelILi128ELi8EZNS1_29binary_op_intersection_kernelINS1_9LhsProjOpEN3c107complexINS5_4HalfEEElEEvRNS_14TensorIteratorEllRKNS_6TensorEbEUliE_EEviT1_)
        .other          _ZN2at6native73_GLOBAL__N__c8866d80_35_SparseBinaryOpIntersectionKernel_cu_b2145a98_327112apply_kernelILi128ELi8EZNS1_29binary_op_intersection_kernelINS1_9LhsProjOpEN3c107complexINS5_4HalfEEElEEvRNS_14TensorIteratorEllRKNS_6TensorEbEUliE_EEviT1_,@"STO_CUDA_ENTRY STV_DEFAULT"
_ZN2at6native73_GLOBAL__N__c8866d80_35_SparseBinaryOpIntersectionKernel_cu_b2145a98_327112apply_kernelILi128ELi8EZNS1_29binary_op_intersection_kernelINS1_9LhsProjOpEN3c107complexINS5_4HalfEEElEEvRNS_14TensorIteratorEllRKNS_6TensorEbEUliE_EEviT1_:
[----:B------:R-:W-:Y:S08]  /*0000*/  LDC R1, c[0x0][0x37c] ;  /* 0x0000df00ff017b82 */ /* 0x000ff00000000800 */
[----:B------:R-:W0:Y:S01]  /*0010*/  LDC R2, c[0x0][0x388] ;  /* 0x0000e200ff027b82 */ /* 0x000e220000000800 */
[----:B------:R-:W1:Y:S01]  /*0020*/  S2R R3, SR_TID.X ;  /* 0x0000000000037919 */ /* 0x000e620000002100 */
[----:B------:R-:W2:Y:S01]  /*0030*/  LDCU.64 UR6, c[0x0][0x358] ;  /* 0x00006b00ff0677ac */ /* 0x000ea20008000a00 */
[----:B------:R-:W3:Y:S05]  /*0040*/  LDCU.U8 UR5, c[0x0][0x750] ;  /* 0x0000ea00ff0577ac */ /* 0x000eea0008000000 */
[----:B------:R-:W4:Y:S01]  /*0050*/  S2UR UR4, SR_CTAID.X ;  /* 0x00000000000479c3 */ /* 0x000f220000002500 */
[----:B0-----:R-:W-:Y:S01]  /*0060*/  ISETP.NE.AND P0, PT, R2, RZ, PT ;  /* 0x000000ff0200720c */ /* 0x001fe20003f05270 */
[----:B----4-:R-:W-:-:S06]  /*0070*/  USHF.L.U32 UR4, UR4, 0xa, URZ ;  /* 0x0000000a04047899 */ /* 0x010fcc00080006ff */
[----:B-1----:R-:W-:-:S06]  /*0080*/  LOP3.LUT R3, R3, UR4, RZ, 0xfc, !PT ;  /* 0x0000000403037c12 */ /* 0x002fcc000f8efcff */
[----:B--23--:R-:W-:Y:S05]  /*0090*/  @P0 BRA `(.L_x_0) ;  /* 0x0000004000c80947 */ /* 0x00cfea0003800000 */
[----:B------:R-:W0:Y:S01]  /*00a0*/  LDCU UR4, c[0x0][0x380] ;  /* 0x00007000ff0477ac */ /* 0x000e220008000800 */
[----:B------:R-:W-:Y:S04]  /*00b0*/  BSSY.RECONVERGENT B1, `(.L_x_1) ;  /* 0x00003ab000017945 */ /* 0x000fe80003800200 */
[----:B------:R-:W-:Y:S01]  /*00c0*/  BSSY.RELIABLE B0, `(.L_x_2) ;  /* 0x0000325000007945 */ /* 0x000fe20003800100 */
[----:B0-----:R-:W-:-:S13]  /*00d0*/  ISETP.GE.AND P0, PT, R3, UR4, PT ;  /* 0x0000000403007c0c */ /* 0x001fda000bf06270 */
[----:B------:R-:W-:Y:S05]  /*00e0*/  @P0 BRA `(.L_x_3) ;  /* 0x0000001000180947 */ /* 0x000fea0003800000 */
[----:B------:R-:W0:Y:S01]  /*00f0*/  LDC.64 R6, c[0x0][0x738] ;  /* 0x0001ce00ff067b82 */ /* 0x000e220000000a00 */
[----:B------:R-:W1:Y:S07]  /*0100*/  LDCU.64 UR8, c[0x0][0x740] ;  /* 0x0000e800ff0877ac */ /* 0x000e6e0008000a00 */
[----:B------:R-:W2:Y:S08]  /*0110*/  LDC.64 R4, c[0x0][0x720] ;  /* 0x0001c800ff047b82 */ /* 0x000eb00000000a00 */
[----:B------:R-:W3:Y:S01]  /*0120*/  LDC.64 R16, c[0x0][0x718] ;  /* 0x0001c600ff107b82 */ /* 0x000ee20000000a00 */
[----:B0-----:R-:W4:Y:S04]  /*0130*/  LDG.E.64 R6, desc[UR6][R6.64] ;  /* 0x0000000606067981 */ /* 0x001f28000c1e1b00 */
[----:B--2---:R-:W1:Y:S01]  /*0140*/  LDG.E.64 R4, desc[UR6][R4.64] ;  /* 0x0000000604047981 */ /* 0x004e62000c1e1b00 */
[----:B------:R-:W-:-:S02]  /*0150*/  ISETP.NE.AND P1, PT, RZ, UR5, PT ;  /* 0x00000005ff007c0c */ /* 0x000fc4000bf25270 */
[----:B----4-:R-:W-:-:S04]  /*0160*/  ISETP.LT.U32.AND P0, PT, R6, 0x1, PT ;  /* 0x000000010600780c */ /* 0x010fc80003f01070 */
[----:B------:R-:W-:-:S04]  /*0170*/  ISETP.LT.AND.EX P0, PT, R7, RZ, PT, P0 ;  /* 0x000000ff0700720c */ /* 0x000fc80003f01300 */
[----:B------:R-:W-:Y:S01]  /*0180*/  SEL R9, R6, 0x1, P0 ;  /* 0x0000000106097807 */ /* 0x000fe20000000000 */
[----:B-1----:R-:W-:Y:S01]  /*0190*/  IMAD R15, R5, UR8, RZ ;  /* 0x00000008050f7c24 */ /* 0x002fe2000f8e02ff */
[----:B------:R-:W-:Y:S01]  /*01a0*/  SEL R13, R7, RZ, P0 ;  /* 0x000000ff070d7207 */ /* 0x000fe20000000000 */
[C---:B------:R-:W-:Y:S01]  /*01b0*/  IMAD.WIDE.U32 R10, R4.reuse, UR8, RZ ;  /* 0x00000008040a7c25 */ /* 0x040fe2000f8e00ff */
[----:B------:R-:W-:Y:S02]  /*01c0*/  SEL R0, R9, R6, !P1 ;  /* 0x0000000609007207 */ /* 0x000fe40004800000 */
[----:B------:R-:W-:Y:S01]  /*01d0*/  SEL R5, R13, R7, !P1 ;  /* 0x000000070d057207 */ /* 0x000fe20004800000 */
[----:B------:R-:W-:Y:S01]  /*01e0*/  IMAD R15, R4, UR9, R15 ;  /* 0x00000009040f7c24 */ /* 0x000fe2000f8e020f */
[----:B------:R-:W-:Y:S01]  /*01f0*/  ISETP.GE.U32.AND P0, PT, R0, 0x1, PT ;  /* 0x000000010000780c */ /* 0x000fe20003f06070 */
[----:B------:R-:W-:Y:S01]  /*0200*/  HFMA2 R7, -RZ, RZ, 0, 0 ;  /* 0x00000000ff077431 */ /* 0x000fe200000001ff */
[----:B---3--:R-:W-:-:S02]  /*0210*/  LEA R8, P1, R10, R16, 0x2 ;  /* 0x000000100a087211 */ /* 0x008fc400078210ff */
[----:B------:R-:W-:Y:S02]  /*0220*/  ISETP.GE.AND.EX P0, PT, R5, RZ, PT, P0 ;  /* 0x000000ff0500720c */ /* 0x000fe40003f06300 */
[----:B------:R-:W-:Y:S02]  /*0230*/  IADD3 R2, PT, PT, R11, R15, RZ ;  /* 0x0000000f0b027210 */ /* 0x000fe40007ffe0ff */
[----:B------:R-:W-:Y:S02]  /*0240*/  MOV R11, RZ ;  /* 0x000000ff000b7202 */ /* 0x000fe40000000f00 */
[----:B------:R-:W-:-:S07]  /*0250*/  LEA.HI.X R9, R10, R17, R2, 0x2, P1 ;  /* 0x000000110a097211 */ /* 0x000fce00008f1402 */
[----:B------:R-:W-:Y:S05]  /*0260*/  @!P0 BRA `(.L_x_4) ;  /* 0x0000000400988947 */ /* 0x000fea0003800000 */
[----:B------:R-:W2:Y:S04]  /*0270*/  LDG.E.U16 R4, desc[UR6][R8.64] ;  /* 0x0000000608047981 */ /* 0x000ea8000c1e1500 */
[----:B------:R-:W3:Y:S01]  /*0280*/  LDG.E.U16 R6, desc[UR6][R8.64+0x2] ;  /* 0x0000020608067981 */ /* 0x000ee2000c1e1500 */
[C---:B------:R-:W-:Y:S02]  /*0290*/  ISETP.GE.U32.AND P1, PT, R0.reuse, 0x10, PT ;  /* 0x000000100000780c */ /* 0x040fe40003f26070 */
[----:B------:R-:W-:Y:S02]  /*02a0*/  LOP3.LUT R2, R0, 0xf, RZ, 0xc0, !PT ;  /* 0x0000000f00027812 */ /* 0x000fe400078ec0ff */
[----:B------:R-:W-:Y:S02]  /*02b0*/  ISETP.GE.U32.AND.EX P1, PT, R5, RZ, PT, P1 ;  /* 0x000000ff0500720c */ /* 0x000fe40003f26110 */
[----:B------:R-:W-:-:S02]  /*02c0*/  ISETP.NE.U32.AND P0, PT, R2, RZ, PT ;  /* 0x000000ff0200720c */ /* 0x000fc40003f05070 */
[----:B------:R-:W-:Y:S02]  /*02d0*/  MOV R11, RZ ;  /* 0x000000ff000b7202 */ /* 0x000fe40000000f00 */
[----:B------:R-:W-:Y:S02]  /*02e0*/  ISETP.NE.AND.EX P0, PT, RZ, RZ, PT, P0 ;  /* 0x000000ffff00720c */ /* 0x000fe40003f05300 */
[----:B------:R-:W-:Y:S01]  /*02f0*/  MOV R7, RZ ;  /* 0x000000ff00077202 */ /* 0x000fe20000000f00 */
[----:B--2---:R-:W-:Y:S02]  /*0300*/  HADD2.F32 R4, -RZ, R4.H0_H0 ;  /* 0x20000004ff047230 */ /* 0x004fe40000004100 */
[----:B---3--:R-:W-:Y:S02]  /*0310*/  HADD2.F32 R6, -RZ, R6.H0_H0 ;  /* 0x20000006ff067230 */ /* 0x008fe40000004100 */
[----:B------:R-:W-:Y:S06]  /*0320*/  @!P1 BRA `(.L_x_5) ;  /* 0x0000000000a09947 */ /* 0x000fec0003800000 */
[----:B------:R-:W-:Y:S01]  /*0330*/  HFMA2 R11, -RZ, RZ, 0, 0 ;  /* 0x00000000ff0b7431 */ /* 0x000fe200000001ff */
[----:B------:R-:W-:Y:S02]  /*0340*/  LOP3.LUT R5, R5, 0x7fffffff, RZ, 0xc0, !PT ;  /* 0x7fffffff05057812 */ /* 0x000fe400078ec0ff */
[----:B------:R-:W-:-:S07]  /*0350*/  LOP3.LUT R8, R0, 0xfffffff0, RZ, 0xc0, !PT ;  /* 0xfffffff000087812 */ /* 0x000fce00078ec0ff */
.L_x_6:
[----:B------:R-:W-:Y:S01]  /*0360*/  FADD.FTZ R7, R4, R7 ;  /* 0x0000000704077221 */ /* 0x000fe20000010000 */
[----:B------:R-:W-:Y:S01]  /*0370*/  FADD.FTZ R11, R6, R11 ;  /* 0x0000000b060b7221 */ /* 0x000fe20000010000 */
[----:B------:R-:W-:Y:S02]  /*0380*/  IADD3 R8, P1, PT, R8, -0x10, RZ ;  /* 0xfffffff008087810 */ /* 0x000fe40007f3e0ff */
[----:B------:R-:W-:Y:S01]  /*0390*/  FADD.FTZ R7, R4, R7 ;  /* 0x0000000704077221 */ /* 0x000fe20000010000 */
[----:B------:R-:W-:Y:S01]  /*03a0*/  FADD.FTZ R11, R6, R11 ;  /* 0x0000000b060b7221 */ /* 0x000fe20000010000 */
[----:B------:R-:W-:Y:S02]  /*03b0*/  IADD3.X R5, PT, PT, R5, -0x1, RZ, P1, !PT ;  /* 0xffffffff05057810 */ /* 0x000fe40000ffe4ff */
[----:B------:R-:W-:Y:S01]  /*03c0*/  FADD.FTZ R7, R4, R7 ;  /* 0x0000000704077221 */ /* 0x000fe20000010000 */
[----:B------:R-:W-:Y:S01]  /*03d0*/  FADD.FTZ R11, R6, R11 ;  /* 0x0000000b060b7221 */ /* 0x000fe20000010000 */
[----:B------:R-:W-:-:S02]  /*03e0*/  ISETP.NE.U32.AND P1, PT, R8, RZ, PT ;  /* 0x000000ff0800720c */ /* 0x000fc40003f25070 */
[----:B------:R-:W-:Y:S01]  /*03f0*/  FADD.FTZ R7, R4, R7 ;  /* 0x0000000704077221 */ /* 0x000fe20000010000 */
[----:B------:R-:W-:Y:S01]  /*0400*/  FADD.FTZ R11, R6, R11 ;  /* 0x0000000b060b7221 */ /* 0x000fe20000010000 */
[----:B------:R-:W-:Y:S02]  /*0410*/  ISETP.NE.AND.EX P1, PT, R5, RZ, PT, P1 ;  /* 0x000000ff0500720c */ /* 0x000fe40003f25310 */
[----:B------:R-:W-:Y:S01]  /*0420*/  FADD.FTZ R7, R4, R7 ;  /* 0x0000000704077221 */ /* 0x000fe20000010000 */
[----:B------:R-:W-:-:S03]  /*0430*/  FADD.FTZ R11, R6, R11 ;  /* 0x0000000b060b7221 */ /* 0x000fc60000010000 */
        /* <DEDUP_REMOVED lines=21> */
[----:B------:R-:W-:Y:S01]  /*0590*/  FADD.FTZ R11, R6, R11 ;  /* 0x0000000b060b7221 */ /* 0x000fe20000010000 */
[----:B------:R-:W-:Y:S06]  /*05a0*/  @P1 BRA `(.L_x_6) ;  /* 0xfffffffc006c1947 */ /* 0x000fec000383ffff */
.L_x_5:
[----:B------:R-:W-:Y:S05]  /*05b0*/  @!P0 BRA `(.L_x_4) ;  /* 0x0000000000c48947 */ /* 0x000fea0003800000 */
[----:B------:R-:W-:Y:S02]  /*05c0*/  ISETP.GE.U32.AND P0, PT, R2, 0x8, PT ;  /* 0x000000080200780c */ /* 0x000fe40003f06070 */
[----:B------:R-:W-:Y:S02]  /*05d0*/  LOP3.LUT R5, R0, 0x7, RZ, 0xc0, !PT ;  /* 0x0000000700057812 */ /* 0x000fe400078ec0ff */
[----:B------:R-:W-:Y:S02]  /*05e0*/  ISETP.GE.U32.AND.EX P0, PT, RZ, RZ, PT, P0 ;  /* 0x000000ffff00720c */ /* 0x000fe40003f06100 */
[----:B------:R-:W-:-:S04]  /*05f0*/  ISETP.NE.U32.AND P1, PT, R5, RZ, PT ;  /* 0x000000ff0500720c */ /* 0x000fc80003f25070 */
[----:B------:R-:W-:-:S07]  /*0600*/  ISETP.NE.AND.EX P1, PT, RZ, RZ, PT, P1 ;  /* 0x000000ffff00720c */ /* 0x000fce0003f25310 */
[----:B------:R-:W-:Y:S06]  /*0610*/  @!P0 BRA `(.L_x_7) ;  /* 0x0000000000408947 */ /* 0x000fec0003800000 */
        /* <DEDUP_REMOVED lines=15> */
[----:B------:R-:W-:-:S07]  /*0710*/  FADD.FTZ R11, R6, R11 ;  /* 0x0000000b060b7221 */ /* 0x000fce0000010000 */
.L_x_7:
        /* <DEDUP_REMOVED lines=15> */
.L_x_8:
[----:B------:R-:W-:Y:S05]  /*0810*/  @!P1 BRA `(.L_x_4) ;  /* 0x00000000002c9947 */ /* 0x000fea0003800000 */
[----:B------:R-:W-:Y:S01]  /*0820*/  ISETP.NE.U32.AND P0, PT, R0, 0x1, PT ;  /* 0x000000010000780c */ /* 0x000fe20003f05070 */
[----:B------:R-:W-:Y:S01]  /*0830*/  FADD.FTZ R7, R4, R7 ;  /* 0x0000000704077221 */ /* 0x000fe20000010000 */
[----:B------:R-:W-:Y:S02]  /*0840*/  FADD.FTZ R11, R6, R11 ;  /* 0x0000000b060b7221 */ /* 0x000fe40000010000 */
[----:B------:R-:W-:-:S13]  /*0850*/  ISETP.NE.AND.EX P0, PT, RZ, RZ, PT, P0 ;  /* 0x000000ffff00720c */ /* 0x000fda0003f05300 */
[----:B------:R-:W-:Y:S05]  /*0860*/  @!P0 BRA `(.L_x_4) ;  /* 0x0000000000188947 */ /* 0x000fea0003800000 */
[----:B------:R-:W-:Y:S01]  /*0870*/  ISETP.NE.U32.AND P0, PT, R0, 0x2, PT ;  /* 0x000000020000780c */ /* 0x000fe20003f05070 */
[----:B------:R-:W-:Y:S01]  /*0880*/  FADD.FTZ R7, R4, R7 ;  /* 0x0000000704077221 */ /* 0x000fe20000010000 */
[----:B------:R-:W-:Y:S02]  /*0890*/  FADD.FTZ R11, R6, R11 ;  /* 0x0000000b060b7221 */ /* 0x000fe40000010000 */
[----:B------:R-:W-:-:S13]  /*08a0*/  ISETP.NE.AND.EX P0, PT, RZ, RZ, PT, P0 ;  /* 0x000000ffff00720c */ /* 0x000fda0003f05300 */
[----:B------:R-:W-:Y:S01]  /*08b0*/  @P0 FADD.FTZ R7, R4, R7 ;  /* 0x0000000704070221 */ /* 0x000fe20000010000 */
[----:B------:R-:W-:-:S07]  /*08c0*/  @P0 FADD.FTZ R11, R6, R11 ;  /* 0x0000000b060b0221 */ /* 0x000fce0000010000 */
.L_x_4:
[----:B------:R-:W0:Y:S01]  /*08d0*/  LDC.64 R4, c[0x0][0x710] ;  /* 0x0001c400ff047b82 */ /* 0x000e220000000a00 */
[----:B------:R-:W-:Y:S02]  /*08e0*/  F2FP.F16.F32.PACK_AB R7, R11, R7 ;  /* 0x000000070b07723e */ /* 0x000fe400000000ff */
[----:B------:R-:W-:-:S04]  /*08f0*/  IADD3 R3, PT, PT, R3, 0x80, RZ ;  /* 0x0000008003037810 */ /* 0x000fc80007ffe0ff */
[----:B------:R-:W-:Y:S01]  /*0900*/  ISETP.GE.AND P0, PT, R3, UR4, PT ;  /* 0x0000000403007c0c */ /* 0x000fe2000bf06270 */
[----:B0-----:R0:W-:-:S12]  /*0910*/  STG.E desc[UR6][R4.64], R7 ;  /* 0x0000000704007986 */ /* 0x0011d8000c101906 */
[----:B------:R-:W-:Y:S05]  /*0920*/  @P0 BRA `(.L_x_9) ;  /* 0x0000001000200947 */ /* 0x000fea0003800000 */
[----:B0-----:R-:W0:Y:S01]  /*0930*/  LDC.64 R6, c[0x0][0x738] ;  /* 0x0001ce00ff067b82 */ /* 0x001e220000000a00 */
        /* <DEDUP_REMOVED lines=38> */
.L_x_12:
        /* <DEDUP_REMOVED lines=37> */
.L_x_11:
        /* <DEDUP_REMOVED lines=23> */
.L_x_13:
        /* <DEDUP_REMOVED lines=15> */
.L_x_14:
        /* <DEDUP_REMOVED lines=12> */
.L_x_10:
[----:B------:R-:W0:Y:S01]  /*1110*/  LDC.64 R4, c[0x0][0x710] ;  /* 0x0001c400ff047b82 */ /* 0x000e220000000a00 */
[----:B------:R-:W-:Y:S02]  /*1120*/  F2FP.F16.F32.PACK_AB R7, R11, R7 ;  /* 0x000000070b07723e */ /* 0x000fe400000000ff */
[----:B------:R-:W-:-:S03]  /*1130*/  IADD3 R3, PT, PT, R3, 0x80, RZ ;  /* 0x0000008003037810 */ /* 0x000fc60007ffe0ff */
[----:B0-----:R0:W-:Y:S04]  /*1140*/  STG.E desc[UR6][R4.64], R7 ;  /* 0x0000000704007986 */ /* 0x0011e8000c101906 */
.L_x_3:
[----:B------:R-:W-:-:S13]  /*1150*/  ISETP.GE.AND P0, PT, R3, UR4, PT ;  /* 0x0000000403007c0c */ /* 0x000fda000bf06270 */
        /* <DEDUP_REMOVED lines=38> */
[----:B------:R-:W-:Y:S01]  /*13c0*/  BSSY.RECONVERGENT B2, `(.L_x_17) ;  /* 0x0000028000027945 */ /* 0x000fe20003800200 */
[----:B------:R-:W-:Y:S02]  /*13d0*/  LOP3.LUT R5, R5, 0x7fffffff, RZ, 0xc0, !PT ;  /* 0x7fffffff05057812 */ /* 0x000fe400078ec0ff */
[----:B------:R-:W-:-:S07]  /*13e0*/  LOP3.LUT R8, R0, 0xfffffff0, RZ, 0xc0, !PT ;  /* 0xfffffff000087812 */ /* 0x000fce00078ec0ff */
.L_x_18:
        /* <DEDUP_REMOVED lines=37> */
[----:B------:R-:W-:Y:S05]  /*1640*/  BSYNC.RECONVERGENT B2 ;  /* 0x0000000000027941 */ /* 0x000fea0003800200 */
.L_x_17:
        /* <DEDUP_REMOVED lines=23> */
.L_x_19:
        /* <DEDUP_REMOVED lines=15> */
.L_x_20:
        /* <DEDUP_REMOVED lines=12> */
.L_x_16:
[----:B------:R-:W0:Y:S01]  /*1970*/  LDC.64 R4, c[0x0][0x710] ;  /* 0x0001c400ff047b82 */ /* 0x000e220000000a00 */
[----:B------:R-:W-:Y:S02]  /*1980*/  F2FP.F16.F32.PACK_AB R7, R11, R7 ;  /* 0x000000070b07723e */ /* 0x000fe400000000ff */
[----:B------:R-:W-:-:S03]  /*1990*/  IADD3 R3, PT, PT, R3, 0x80, RZ ;  /* 0x0000008003037810 */ /* 0x000fc60007ffe0ff */
[----:B0-----:R1:W-:Y:S04]  /*19a0*/  STG.E desc[UR6][R4.64], R7 ;  /* 0x0000000704007986 */ /* 0x0013e8000c101906 */
.L_x_9:
[----:B------:R-:W-:-:S13]  /*19b0*/  ISETP.GE.AND P0, PT, R3, UR4, PT ;  /* 0x0000000403007c0c */ /* 0x000fda000bf06270 */
[----:B------:R-:W-:Y:S05]  /*19c0*/  @P0 BRA `(.L_x_21) ;  /* 0x0000001000280947 */ /* 0x000fea0003800000 */
[----:B01----:R-:W0:Y:S01]  /*19d0*/  LDC.64 R6, c[0x0][0x738] ;  /* 0x0001ce00ff067b82 */ /* 0x003e220000000a00 */
        /* <DEDUP_REMOVED lines=39> */
.L_x_24:
        /* <DEDUP_REMOVED lines=38> */
.L_x_23:
        /* <DEDUP_REMOVED lines=23> */
.L_x_25:
        /* <DEDUP_REMOVED lines=15> */
.L_x_26:
        /* <DEDUP_REMOVED lines=12> */
.L_x_22:
[----:B------:R-:W0:Y:S01]  /*21d0*/  LDC.64 R4, c[0x0][0x710] ;  /* 0x0001c400ff047b82 */ /* 0x000e220000000a00 */
[----:B------:R-:W-:Y:S02]  /*21e0*/  F2FP.F16.F32.PACK_AB R7, R11, R7 ;  /* 0x000000070b07723e */ /* 0x000fe400000000ff */
[----:B------:R-:W-:-:S03]  /*21f0*/  IADD3 R3, PT, PT, R3, 0x80, RZ ;  /* 0x0000008003037810 */ /* 0x000fc60007ffe0ff */
[----:B0-----:R1:W-:Y:S04]  /*2200*/  STG.E desc[UR6][R4.64], R7 ;  /* 0x0000000704007986 */ /* 0x0013e8000c101906 */
.L_x_15:
        /* <DEDUP_REMOVED lines=42> */
.L_x_30:
        /* <DEDUP_REMOVED lines=38> */
.L_x_29:
        /* <DEDUP_REMOVED lines=23> */
.L_x_31:
        /* <DEDUP_REMOVED lines=15> */
.L_x_32:
        /* <DEDUP_REMOVED lines=12> */
.L_x_28:
[----:B------:R-:W0:Y:S01]  /*2a30*/  LDC.64 R4, c[0x0][0x710] ;  /* 0x0001c400ff047b82 */ /* 0x000e220000000a00 */
[----:B------:R-:W-:Y:S02]  /*2a40*/  F2FP.F16.F32.PACK_AB R7, R11, R7 ;  /* 0x000000070b07723e */ /* 0x000fe400000000ff */
[----:B------:R-:W-:-:S03]  /*2a50*/  IADD3 R3, PT, PT, R3, 0x80, RZ ;  /* 0x0000008003037810 */ /* 0x000fc60007ffe0ff */
[----:B0-----:R2:W-:Y:S04]  /*2a60*/  STG.E desc[UR6][R4.64], R7 ;  /* 0x0000000704007986 */ /* 0x0015e8000c101906 */
.L_x_21:
[----:B------:R-:W-:-:S13]  /*2a70*/  ISETP.GE.AND P0, PT, R3, UR4, PT ;  /* 0x0000000403007c0c */ /* 0x000fda000bf06270 */
[----:B------:R-:W-:Y:S05]  /*2a80*/  @P0 BREAK.RELIABLE B0 ;  /* 0x0000000000000942 */ /* 0x000fea0003800100 */
[----:B------:R-:W-:Y:S05]  /*2a90*/  @P0 BRA `(.L_x_33) ;  /* 0x0000001000300947 */ /* 0x000fea0003800000 */
[----:B012---:R-:W0:Y:S01]  /*2aa0*/  LDC.64 R6, c[0x0][0x738] ;  /* 0x0001ce00ff067b82 */ /* 0x007e220000000a00 */
        /* <DEDUP_REMOVED lines=39> */
.L_x_36:
        /* <DEDUP_REMOVED lines=38> */
.L_x_35:
        /* <DEDUP_REMOVED lines=23> */
.L_x_37:
        /* <DEDUP_REMOVED lines=15> */
.L_x_38:
        /* <DEDUP_REMOVED lines=12> */
.L_x_34:
[----:B------:R-:W0:Y:S01]  /*32a0*/  LDC.64 R4, c[0x0][0x710] ;  /* 0x0001c400ff047b82 */ /* 0x000e220000000a00 */
[----:B------:R-:W-:Y:S02]  /*32b0*/  F2FP.F16.F32.PACK_AB R7, R11, R7 ;  /* 0x000000070b07723e */ /* 0x000fe400000000ff */
[----:B------:R-:W-:-:S03]  /*32c0*/  IADD3 R3, PT, PT, R3, 0x80, RZ ;  /* 0x0000008003037810 */ /* 0x000fc60007ffe0ff */
[----:B0-----:R2:W-:Y:S04]  /*32d0*/  STG.E desc[UR6][R4.64], R7 ;  /* 0x0000000704007986 */ /* 0x0015e8000c101906 */
.L_x_27:
[----:B------:R-:W-:-:S13]  /*32e0*/  ISETP.GE.AND P0, PT, R3, UR4, PT ;  /* 0x0000000403007c0c */ /* 0x000fda000bf06270 */
[----:B------:R-:W-:Y:S05]  /*32f0*/  @P0 BREAK.RELIABLE B0 ;  /* 0x0000000000000942 */ /* 0x000fea0003800100 */
[----:B------:R-:W-:Y:S05]  /*3300*/  @P0 BRA `(.L_x_33) ;  /* 0x0000000800140947 */ /* 0x000fea0003800000 */
[----:B------:R-:W-:Y:S05]  /*3310*/  BSYNC.RELIABLE B0 ;  /* 0x0000000000007941 */ /* 0x000fea0003800100 */
.L_x_2:
        /* <DEDUP_REMOVED lines=40> */
.L_x_41:
        /* <DEDUP_REMOVED lines=38> */
.L_x_40:
        /* <DEDUP_REMOVED lines=23> */
.L_x_42:
        /* <DEDUP_REMOVED lines=15> */
.L_x_43:
        /* <DEDUP_REMOVED lines=12> */
.L_x_39:
[----:B------:R-:W0:Y:S01]  /*3b20*/  LDC.64 R4, c[0x0][0x710] ;  /* 0x0001c400ff047b82 */ /* 0x000e220000000a00 */
[----:B------:R-:W-:Y:S02]  /*3b30*/  F2FP.F16.F32.PACK_AB R7, R11, R7 ;  /* 0x000000070b07723e */ /* 0x000fe400000000ff */
[----:B------:R-:W-:-:S03]  /*3b40*/  IADD3 R3, PT, PT, R3, 0x80, RZ ;  /* 0x0000008003037810 */ /* 0x000fc60007ffe0ff */
[----:B0-----:R3:W-:Y:S04]  /*3b50*/  STG.E desc[UR6][R4.64], R7 ;  /* 0x0000000704007986 */ /* 0x0017e8000c101906 */
.L_x_33:
[----:B------:R-:W-:Y:S05]  /*3b60*/  BSYNC.RECONVERGENT B1 ;  /* 0x0000000000017941 */ /* 0x000fea0003800200 */
.L_x_1:
[----:B------:R-:W-:Y:S05]  /*3b70*/  WARPSYNC.ALL ;  /* 0x0000000000007948 */ /* 0x000fea0003800000 */
[----:B------:R-:W-:-:S13]  /*3b80*/  ISETP.GE.AND P0, PT, R3, UR4, PT ;  /* 0x0000000403007c0c */ /* 0x000fda000bf06270 */
[----:B------:R-:W-:Y:S05]  /*3b90*/  @P0 EXIT ;  /* 0x000000000000094d */ /* 0x000fea0003800000 */
[----:B0123--:R-:W0:Y:S01]  /*3ba0*/  LDC.64 R4, c[0x0][0x738] ;  /* 0x0001ce00ff047b82 */ /* 0x00fe220000000a00 */
[----:B------:R-:W1:Y:S07]  /*3bb0*/  LDCU.64 UR8, c[0x0][0x740] ;  /* 0x0000e800ff0877ac */ /* 0x000e6e0008000a00 */
[----:B------:R-:W2:Y:S08]  /*3bc0*/  LDC.64 R2, c[0x0][0x720] ;  /* 0x0001c800ff027b82 */ /* 0x000eb00000000a00 */
[----:B------:R-:W3:Y:S01]  /*3bd0*/  LDC.64 R14, c[0x0][0x718] ;  /* 0x0001c600ff0e7b82 */ /* 0x000ee20000000a00 */
[----:B0-----:R-:W4:Y:S04]  /*3be0*/  LDG.E.64 R4, desc[UR6][R4.64] ;  /* 0x0000000604047981 */ /* 0x001f28000c1e1b00 */
[----:B--2---:R-:W1:Y:S01]  /*3bf0*/  LDG.E.64 R2, desc[UR6][R2.64] ;  /* 0x0000000602027981 */ /* 0x004e62000c1e1b00 */
[----:B------:R-:W-:-:S02]  /*3c00*/  ISETP.NE.AND P1, PT, RZ, UR5, PT ;  /* 0x00000005ff007c0c */ /* 0x000fc4000bf25270 */
[----:B------:R-:W-:Y:S02]  /*3c10*/  MOV R10, RZ ;  /* 0x000000ff000a7202 */ /* 0x000fe40000000f00 */
        /* <DEDUP_REMOVED lines=9> */
[----:B------:R-:W-:Y:S02]  /*3cb0*/  ISETP.GE.U32.AND P0, PT, R0, 0x1, PT ;  /* 0x000000010000780c */ /* 0x000fe40003f06070 */
[----:B---3--:R-:W-:-:S02]  /*3cc0*/  LEA R6, P1, R8, R14, 0x2 ;  /* 0x0000000e08067211 */ /* 0x008fc400078210ff */
[----:B------:R-:W-:Y:S02]  /*3cd0*/  ISETP.GE.AND.EX P0, PT, R4, RZ, PT, P0 ;  /* 0x000000ff0400720c */ /* 0x000fe40003f06300 */
[----:B------:R-:W-:-:S04]  /*3ce0*/  IADD3 R2, PT, PT, R9, R13, RZ ;  /* 0x0000000d09027210 */ /* 0x000fc80007ffe0ff */
[----:B------:R-:W-:Y:S01]  /*3cf0*/  LEA.HI.X R7, R8, R15, R2, 0x2, P1 ;  /* 0x0000000f08077211 */ /* 0x000fe200008f1402 */
[----:B------:R-:W-:-:S06]  /*3d00*/  HFMA2 R8, -RZ, RZ, 0, 0 ;  /* 0x00000000ff087431 */ /* 0x000fcc00000001ff */
        /* <DEDUP_REMOVED lines=16> */
.L_x_46:
        /* <DEDUP_REMOVED lines=37> */
.L_x_45:
        /* <DEDUP_REMOVED lines=23> */
.L_x_47:
        /* <DEDUP_REMOVED lines=15> */
.L_x_48:
        /* <DEDUP_REMOVED lines=12> */
.L_x_44:
[----:B------:R-:W0:Y:S01]  /*4380*/  LDC.64 R2, c[0x0][0x710] ;  /* 0x0001c400ff027b82 */ /* 0x000e220000000a00 */
[----:B------:R-:W-:-:S05]  /*4390*/  F2FP.F16.F32.PACK_AB R5, R10, R8 ;  /* 0x000000080a05723e */ /* 0x000fca00000000ff */
[----:B0-----:R-:W-:Y:S01]  /*43a0*/  STG.E desc[UR6][R2.64], R5 ;  /* 0x0000000502007986 */ /* 0x001fe2000c101906 */
[----:B------:R-:W-:Y:S05]  /*43b0*/  EXIT ;  /* 0x000000000000794d */ /* 0x000fea0003800000 */
.L_x_0:
[----:B------:R-:W0:Y:S01]  /*43c0*/  LDCU UR4, c[0x0][0x380] ;  /* 0x00007000ff0477ac */ /* 0x000e220008000800 */
[----:B------:R-:W-:Y:S01]  /*43d0*/  IADD3 R2, PT, PT, R2, -0x1, RZ ;  /* 0xffffffff02027810 */ /* 0x000fe20007ffe0ff */
[----:B------:R-:W-:Y:S04]  /*43e0*/  BSSY.RECONVERGENT B1, `(.L_x_49) ;  /* 0x0000ee0000017945 */ /* 0x000fe80003800200 */
[----:B------:R-:W-:Y:S01]  /*43f0*/  BSSY.RELIABLE B0, `(.L_x_50) ;  /* 0x0000cc1000007945 */ /* 0x000fe20003800100 */
[----:B------:R-:W-:-:S04]  /*4400*/  VIMNMX.U32 R0, PT, PT, R2, 0x18, PT ;  /* 0x0000001802007848 */ /* 0x000fc80003fe0000 */
[----:B------:R-:W-:Y:S02]  /*4410*/  IADD3 R0, PT, PT, R0, 0x1, RZ ;  /* 0x0000000100007810 */ /* 0x000fe40007ffe0ff */
[----:B0-----:R-:W-:-:S13]  /*4420*/  ISETP.GE.AND P0, PT, R3, UR4, PT ;  /* 0x0000000403007c0c */ /* 0x001fda000bf06270 */
[----:B------:R-:W-:Y:S05]  /*4430*/  @P0 BRA `(.L_x_51) ;  /* 0x0000004000f00947 */ /* 0x000fea0003800000 */
[----:B------:R-:W0:Y:S01]  /*4440*/  LDCU.64 UR8, c[0x0][0x390] ;  /* 0x00007200ff0877ac */ /* 0x000e220008000a00 */
[----:B------:R-:W-:Y:S02]  /*4450*/  MOV R4, RZ ;  /* 0x000000ff00047202 */ /* 0x000fe40000000f00 */
[----:B------:R-:W-:Y:S01]  /*4460*/  MOV R5, R3 ;  /* 0x0000000300057202 */ /* 0x000fe20000000f00 */
[----:B------:R-:W1:Y:S01]  /*4470*/  LDCU UR10, c[0x0][0x38c] ;  /* 0x00007180ff0a77ac */ /* 0x000e620008000800 */
[----:B------:R-:W-:Y:S01]  /*4480*/  ISETP.NE.AND P0, PT, R2, RZ, PT ;  /* 0x000000ff0200720c */ /* 0x000fe20003f05270 */
[----:B------:R-:W2:Y:S01]  /*4490*/  LDCU UR11, c[0x0][0x4c0] ;  /* 0x00009800ff0b77ac */ /* 0x000ea20008000800 */
[----:B------:R-:W3:Y:S01]  /*44a0*/  LDCU.64 UR12, c[0x0][0x4b8] ;  /* 0x00009700ff0c77ac */ /* 0x000ee20008000a00 */
[----:B0-----:R-:W-:Y:S01]  /*44b0*/  IMAD.HI.U32 R8, R3, UR8, R4 ;  /* 0x0000000803087c27 */ /* 0x001fe2000f8e0004 */
[----:B------:R-:W0:Y:S04]  /*44c0*/  LDCU UR8, c[0x0][0x4cc] ;  /* 0x00009980ff0877ac */ /* 0x000e280008000800 */
[----:B------:R-:W-:-:S04]  /*44d0*/  SHF.R.U32.HI R9, RZ, UR9, R8 ;  /* 0x00000009ff097c19 */ /* 0x000fc80008011608 */
[----:B------:R-:W-:-:S05]  /*44e0*/  IADD3 R4, PT, PT, -R9, RZ, RZ ;  /* 0x000000ff09047210 */ /* 0x000fca0007ffe1ff */
[----:B-1----:R-:W-:-:S04]  /*44f0*/  IMAD R7, R4, UR10, R3 ;  /* 0x0000000a04077c24 */ /* 0x002fc8000f8e0203 */
[C---:B---3--:R-:W-:Y:S02]  /*4500*/  IMAD R5, R7.reuse, UR12, RZ ;  /* 0x0000000c07057c24 */ /* 0x048fe4000f8e02ff */
[C---:B------:R-:W-:Y:S02]  /*4510*/  IMAD R4, R7.reuse, UR13, RZ ;  /* 0x0000000d07047c24 */ /* 0x040fe4000f8e02ff */
[C---:B--2---:R-:W-:Y:S02]  /*4520*/  IMAD R6, R7.reuse, UR11, RZ ;  /* 0x0000000b07067c24 */ /* 0x044fe4000f8e02ff */
[----:B0-----:R-:W-:Y:S01]  /*4530*/  IMAD R7, R7, UR8, RZ ;  /* 0x0000000807077c24 */ /* 0x001fe2000f8e02ff */
[----:B------:R-:W-:Y:S06]  /*4540*/  @!P0 BRA `(.L_x_52) ;  /* 0x0000001400f48947 */ /* 0x000fec0003800000 */
[----:B------:R-:W0:Y:S01]  /*4550*/  LDCU.64 UR10, c[0x0][0x398] ;  /* 0x00007300ff0a77ac */ /* 0x000e220008000a00 */
[----:B------:R-:W-:Y:S01]  /*4560*/  HFMA2 R8, -RZ, RZ, 0, 0 ;  /* 0x00000000ff087431 */ /* 0x000fe200000001ff */
[----:B------:R-:W-:Y:S01]  /*4570*/  ISETP.NE.AND P0, PT, R0, 0x2, PT ;  /* 0x000000020000780c */ /* 0x000fe20003f05270 */
[----:B------:R-:W1:Y:S01]  /*4580*/  LDCU UR8, c[0x0][0x3a0] ;  /* 0x00007400ff0877ac */ /* 0x000e620008000800 */
[----:B------:R-:W2:Y:S01]  /*4590*/  LDCU UR9, c[0x0][0x4d8] ;  /* 0x00009b00ff0977ac */ /* 0x000ea20008000800 */
[----:B------:R-:W3:Y:S01]  /*45a0*/  LDCU.64 UR12, c[0x0][0x4d0] ;  /* 0x00009a00ff0c77ac */ /* 0x000ee20008000a00 */
[----:B0-----:R-:W-:Y:S01]  /*45b0*/  IMAD.HI.U32 R10, R9, UR11, R8 ;  /* 0x0000000b090a7c27 */ /* 0x001fe2000f8e0008 */
[----:B------:R-:W0:Y:S04]  /*45c0*/  LDCU UR11, c[0x0][0x4e4] ;  /* 0x00009c80ff0b77ac */ /* 0x000e280008000800 */
[----:B-1----:R-:W-:-:S04]  /*45d0*/  SHF.R.U32.HI R11, RZ, UR8, R10 ;  /* 0x00000008ff0b7c19 */ /* 0x002fc8000801160a */
[----:B------:R-:W-:-:S05]  /*45e0*/  IADD3 R8, PT, PT, -R11, RZ, RZ ;  /* 0x000000ff0b087210 */ /* 0x000fca0007ffe1ff */
[----:B------:R-:W-:-:S04]  /*45f0*/  IMAD R8, R8, UR10, R9 ;  /* 0x0000000a08087c24 */ /* 0x000fc8000f8e0209 */
[C---:B---3--:R-:W-:Y:S02]  /*4600*/  IMAD R5, R8.reuse, UR12, R5 ;  /* 0x0000000c08057c24 */ /* 0x048fe4000f8e0205 */
[C---:B------:R-:W-:Y:S02]  /*4610*/  IMAD R4, R8.reuse, UR13, R4 ;  /* 0x0000000d08047c24 */ /* 0x040fe4000f8e0204 */
[C---:B--2---:R-:W-:Y:S02]  /*4620*/  IMAD R6, R8.reuse, UR9, R6 ;  /* 0x0000000908067c24 */ /* 0x044fe4000f8e0206 */
[----:B0-----:R-:W-:Y:S01]  /*4630*/  IMAD R7, R8, UR11, R7 ;  /* 0x0000000b08077c24 */ /* 0x001fe2000f8e0207 */
[----:B------:R-:W-:Y:S06]  /*4640*/  @!P0 BRA `(.L_x_52) ;  /* 0x0000001400b48947 */ /* 0x000fec0003800000 */
[----:B------:R-:W0:Y:S01]  /*4650*/  LDCU.64 UR8, c[0x0][0x3a8] ;  /* 0x00007500ff0877ac */ /* 0x000e220008000a00 */
[----:B------:R-:W-:Y:S02]  /*4660*/  MOV R10, RZ ;  /* 0x000000ff000a7202 */ /* 0x000fe40000000f00 */
[----:B------:R-:W-:Y:S01]  /*4670*/  ISETP.NE.AND P0, PT, R0, 0x3, PT ;  /* 0x000000030000780c */ /* 0x000fe20003f05270 */
[----:B------:R-:W1:Y:S01]  /*4680*/  LDCU UR10, c[0x0][0x3a4] ;  /* 0x00007480ff0a77ac */ /* 0x000e620008000800 */
[----:B------:R-:W2:Y:S01]  /*4690*/  LDCU UR11, c[0x0][0x4f0] ;  /* 0x00009e00ff0b77ac */ /* 0x000ea20008000800 */
[----:B------:R-:W3:Y:S01]  /*46a0*/  LDCU.64 UR12, c[0x0][0x4e8] ;  /* 0x00009d00ff0c77ac */ /* 0x000ee20008000a00 */
[----:B0-----:R-:W-:Y:S01]  /*46b0*/  IMAD.HI.U32 R8, R11, UR8, R10 ;  /* 0x000000080b087c27 */ /* 0x001fe2000f8e000a */
[----:B------:R-:W0:Y:S04]  /*46c0*/  LDCU UR8, c[0x0][0x4fc] ;  /* 0x00009f80ff0877ac */ /* 0x000e280008000800 */
[----:B------:R-:W-:-:S04]  /*46d0*/  SHF.R.U32.HI R9, RZ, UR9, R8 ;  /* 0x00000009ff097c19 */ /* 0x000fc80008011608 */
[----:B------:R-:W-:-:S05]  /*46e0*/  IADD3 R10, PT, PT, -R9, RZ, RZ ;  /* 0x000000ff090a7210 */ /* 0x000fca0007ffe1ff */
[----:B-1----:R-:W-:-:S04]  /*46f0*/  IMAD R10, R10, UR10, R11 ;  /* 0x0000000a0a0a7c24 */ /* 0x002fc8000f8e020b */
        /* <DEDUP_REMOVED lines=325> */
[----:B------:R-:W-:Y:S01]  /*5b50*/  ISETP.NE.AND P0, PT, R0, 0x18, PT ;  /* 0x000000180000780c */ /* 0x000fe20003f05270 */
[----:B------:R-:W0:Y:S01]  /*5b60*/  LDCU.64 UR10, c[0x0][0x4a0] ;  /* 0x00009400ff0a77ac */ /* 0x000e220008000a00 */
[----:B------:R-:W-:Y:S01]  /*5b70*/  MOV R8, RZ ;  /* 0x000000ff00087202 */ /* 0x000fe20000000f00 */
[----:B------:R-:W1:Y:S01]  /*5b80*/  LDCU UR8, c[0x0][0x4a8] ;  /* 0x00009500ff0877ac */ /* 0x000e620008000800 */
[----:B------:R-:W2:Y:S09]  /*5b90*/  LDCU UR12, c[0x0][0x6f4] ;  /* 0x0000de80ff0c77ac */ /* 0x000eb20008000800 */
[----:B------:R-:W3:Y:S01]  /*5ba0*/  @P0 LDC.64 R14, c[0x0][0x4b0] ;  /* 0x00012c00ff0e0b82 */ /* 0x000ee20000000a00 */
[----:B0-----:R-:W-:Y:S01]  /*5bb0*/  IMAD.HI.U32 R12, R9, UR11, R8 ;  /* 0x0000000b090c7c27 */ /* 0x001fe2000f8e0008 */
[----:B------:R-:W0:Y:S06]  /*5bc0*/  LDCU UR11, c[0x0][0x6e8] ;  /* 0x0000dd00ff0b77ac */ /* 0x000e2c0008000800 */
[----:B------:R-:W4:Y:S01]  /*5bd0*/  @P0 LDC R17, c[0x0][0x4ac] ;  /* 0x00012b00ff110b82 */ /* 0x000f220000000800 */
[----:B-1----:R-:W-:Y:S01]  /*5be0*/  SHF.R.U32.HI R13, RZ, UR8, R12 ;  /* 0x00000008ff0d7c19 */ /* 0x002fe2000801160c */
[----:B------:R-:W1:Y:S01]  /*5bf0*/  LDCU.64 UR8, c[0x0][0x6e0] ;  /* 0x0000dc00ff0877ac */ /* 0x000e620008000a00 */
[----:B------:R-:W-:-:S02]  /*5c00*/  @P0 MOV R12, RZ ;  /* 0x000000ff000c0202 */ /* 0x000fc40000000f00 */
[----:B------:R-:W-:-:S03]  /*5c10*/  IADD3 R8, PT, PT, -R13, RZ, RZ ;  /* 0x000000ff0d087210 */ /* 0x000fc60007ffe1ff */
[----:B------:R-:W5:Y:S02]  /*5c20*/  @P0 LDC.64 R10, c[0x0][0x6f8] ;  /* 0x0001be00ff0a0b82 */ /* 0x000f640000000a00 */
[----:B------:R-:W-:-:S06]  /*5c30*/  IMAD R8, R8, UR10, R9 ;  /* 0x0000000a08087c24 */ /* 0x000fcc000f8e0209 */
[----:B------:R-:W5:Y:S01]  /*5c40*/  @P0 LDC R19, c[0x0][0x700] ;  /* 0x0001c000ff130b82 */ /* 0x000f620000000800 */
[----:B---3--:R-:W-:-:S04]  /*5c50*/  @P0 IMAD.HI.U32 R14, R13, R14, R12 ;  /* 0x0000000e0d0e0227 */ /* 0x008fc800078e000c */
[C---:B0-----:R-:W-:Y:S01]  /*5c60*/  IMAD R6, R8.reuse, UR11, R6 ;  /* 0x0000000b08067c24 */ /* 0x041fe2000f8e0206 */
[----:B------:R-:W-:Y:S01]  /*5c70*/  @P0 SHF.R.U32.HI R14, RZ, R15, R14 ;  /* 0x0000000fff0e0219 */ /* 0x000fe2000001160e */
[C---:B-1----:R-:W-:Y:S01]  /*5c80*/  IMAD R5, R8.reuse, UR8, R5 ;  /* 0x0000000808057c24 */ /* 0x042fe2000f8e0205 */
[----:B------:R-:W0:Y:S01]  /*5c90*/  @P0 LDC R16, c[0x0][0x70c] ;  /* 0x0001c300ff100b82 */ /* 0x000e220000000800 */
[----:B------:R-:W-:Y:S01]  /*5ca0*/  IMAD R4, R8, UR9, R4 ;  /* 0x0000000908047c24 */ /* 0x000fe2000f8e0204 */
[----:B------:R-:W-:Y:S01]  /*5cb0*/  @P0 IADD3 R12, PT, PT, -R14, RZ, RZ ;  /* 0x000000ff0e0c0210 */ /* 0x000fe20007ffe1ff */
[----:B--2---:R-:W-:-:S04]  /*5cc0*/  IMAD R7, R8, UR12, R7 ;  /* 0x0000000c08077c24 */ /* 0x004fc8000f8e0207 */
[----:B----4-:R-:W-:-:S04]  /*5cd0*/  @P0 IMAD R12, R12, R17, R13 ;  /* 0x000000110c0c0224 */ /* 0x010fc800078e020d */
[C---:B-----5:R-:W-:Y:S02]  /*5ce0*/  @P0 IMAD R5, R12.reuse, R10, R5 ;  /* 0x0000000a0c050224 */ /* 0x060fe400078e0205 */
[C---:B------:R-:W-:Y:S02]  /*5cf0*/  @P0 IMAD R4, R12.reuse, R11, R4 ;  /* 0x0000000b0c040224 */ /* 0x040fe400078e0204 */
[C---:B------:R-:W-:Y:S02]  /*5d00*/  @P0 IMAD R6, R12.reuse, R19, R6 ;  /* 0x000000130c060224 */ /* 0x040fe400078e0206 */
[----:B0-----:R-:W-:-:S07]  /*5d10*/  @P0 IMAD R7, R12, R16, R7 ;  /* 0x000000100c070224 */ /* 0x001fce00078e0207 */
.L_x_52:
[----:B------:R-:W0:Y:S01]  /*5d20*/  LDCU.64 UR10, c[0x0][0x738] ;  /* 0x0000e700ff0a77ac */ /* 0x000e220008000a00 */
[----:B------:R-:W1:Y:S01]  /*5d30*/  LDCU.64 UR8, c[0x0][0x720] ;  /* 0x0000e400ff0877ac */ /* 0x000e620008000a00 */
[----:B0-----:R-:W-:-:S04]  /*5d40*/  IADD3 R8, P0, PT, R7, UR10, RZ ;  /* 0x0000000a07087c10 */ /* 0x001fc8000ff1e0ff */
[----:B------:R-:W-:Y:S01]  /*5d50*/  IADD3.X R9, PT, PT, RZ, UR11, RZ, P0, !PT ;  /* 0x0000000bff097c10 */ /* 0x000fe200087fe4ff */
[----:B------:R-:W0:Y:S01]  /*5d60*/  LDCU.64 UR10, c[0x0][0x740] ;  /* 0x0000e800ff0a77ac */ /* 0x000e220008000a00 */
[----:B-1----:R-:W-:-:S04]  /*5d70*/  IADD3 R10, P0, PT, R6, UR8, RZ ;  /* 0x00000008060a7c10 */ /* 0x002fc8000ff1e0ff */
[----:B------:R-:W2:Y:S01]  /*5d80*/  LDG.E.64 R8, desc[UR6][R8.64] ;  /* 0x0000000608087981 */ /* 0x000ea2000c1e1b00 */
[----:B------:R-:W-:Y:S01]  /*5d90*/  IADD3.X R11, PT, PT, RZ, UR9, RZ, P0, !PT ;  /* 0x00000009ff0b7c10 */ /* 0x000fe200087fe4ff */
[----:B------:R-:W1:Y:S05]  /*5da0*/  LDCU.64 UR8, c[0x0][0x718] ;  /* 0x0000e300ff0877ac */ /* 0x000e6a0008000a00 */
[----:B------:R-:W0:Y:S01]  /*5db0*/  LDG.E.64 R10, desc[UR6][R10.64] ;  /* 0x000000060a0a7981 */ /* 0x000e22000c1e1b00 */
[----:B------:R-:W-:Y:S01]  /*5dc0*/  ISETP.NE.AND P2, PT, RZ, UR5, PT ;  /* 0x00000005ff007c0c */ /* 0x000fe2000bf45270 */
[----:B------:R-:W-:Y:S01]  /*5dd0*/  BSSY.RECONVERGENT B2, `(.L_x_53) ;  /* 0x000007d000027945 */ /* 0x000fe20003800200 */
[----:B------:R-:W-:-:S02]  /*5de0*/  MOV R12, RZ ;  /* 0x000000ff000c7202 */ /* 0x000fc40000000f00 */
[----:B------:R-:W-:Y:S02]  /*5df0*/  MOV R14, RZ ;  /* 0x000000ff000e7202 */ /* 0x000fe40000000f00 */
[----:B-1----:R-:W-:Y:S02]  /*5e00*/  IADD3 R15, P1, PT, R4, UR8, RZ ;  /* 0x00000008040f7c10 */ /* 0x002fe4000ff3e0ff */
[----:B--2---:R-:W-:-:S04]  /*5e10*/  ISETP.LT.U32.AND P0, PT, R8, 0x1, PT ;  /* 0x000000010800780c */ /* 0x004fc80003f01070 */
[----:B------:R-:W-:Y:S01]  /*5e20*/  ISETP.LT.AND.EX P0, PT, R9, RZ, PT, P0 ;  /* 0x000000ff0900720c */ /* 0x000fe20003f01300 */
[----:B0-----:R-:W-:-:S03]  /*5e30*/  IMAD R17, R11, UR10, RZ ;  /* 0x0000000a0b117c24 */ /* 0x001fc6000f8e02ff */
[----:B------:R-:W-:Y:S02]  /*5e40*/  SEL R7, R8, 0x1, P0 ;  /* 0x0000000108077807 */ /* 0x000fe40000000000 */
[----:B------:R-:W-:Y:S01]  /*5e50*/  SEL R13, R9, RZ, P0 ;  /* 0x000000ff090d7207 */ /* 0x000fe20000000000 */
[C---:B------:R-:W-:Y:S01]  /*5e60*/  IMAD R17, R10.reuse, UR11, R17 ;  /* 0x0000000b0a117c24 */ /* 0x040fe2000f8e0211 */
[----:B------:R-:W-:Y:S01]  /*5e70*/  SEL R4, R7, R8, !P2 ;  /* 0x0000000807047207 */ /* 0x000fe20005000000 */
[----:B------:R-:W-:Y:S01]  /*5e80*/  IMAD.WIDE.U32 R6, R10, UR10, RZ ;  /* 0x0000000a0a067c25 */ /* 0x000fe2000f8e00ff */
[----:B------:R-:W-:Y:S02]  /*5e90*/  SEL R13, R13, R9, !P2 ;  /* 0x000000090d0d7207 */ /* 0x000fe40005000000 */
[----:B------:R-:W-:Y:S02]  /*5ea0*/  ISETP.GE.U32.AND P0, PT, R4, 0x1, PT ;  /* 0x000000010400780c */ /* 0x000fe40003f06070 */
[----:B------:R-:W-:-:S02]  /*5eb0*/  IADD3.X R8, PT, PT, RZ, UR9, RZ, P1, !PT ;  /* 0x00000009ff087c10 */ /* 0x000fc40008ffe4ff */
[----:B------:R-:W-:Y:S02]  /*5ec0*/  ISETP.GE.AND.EX P0, PT, R13, RZ, PT, P0 ;  /* 0x000000ff0d00720c */ /* 0x000fe40003f06300 */
[----:B------:R-:W-:Y:S02]  /*5ed0*/  LEA R10, P1, R6, R15, 0x2 ;  /* 0x0000000f060a7211 */ /* 0x000fe400078210ff */
[----:B------:R-:W-:-:S04]  /*5ee0*/  IADD3 R7, PT, PT, R7, R17, RZ ;  /* 0x0000001107077210 */ /* 0x000fc80007ffe0ff */
[----:B------:R-:W-:-:S05]  /*5ef0*/  LEA.HI.X R11, R6, R8, R7, 0x2, P1 ;  /* 0x00000008060b7211 */ /* 0x000fca00008f1407 */
[----:B------:R-:W-:Y:S05]  /*5f00*/  @!P0 BRA `(.L_x_54) ;  /* 0x0000000400a48947 */ /* 0x000fea0003800000 */
[----:B------:R-:W2:Y:S04]  /*5f10*/  LDG.E.U16 R7, desc[UR6][R10.64] ;  /* 0x000000060a077981 */ /* 0x000ea8000c1e1500 */
[----:B------:R-:W3:Y:S01]  /*5f20*/  LDG.E.U16 R9, desc[UR6][R10.64+0x2] ;  /* 0x000002060a097981 */ /* 0x000ee2000c1e1500 */
[C---:B------:R-:W-:Y:S01]  /*5f30*/  ISETP.GE.U32.AND P1, PT, R4.reuse, 0x10, PT ;  /* 0x000000100400780c */ /* 0x040fe20003f26070 */
[----:B------:R-:W-:Y:S01]  /*5f40*/  BSSY.RECONVERGENT B3, `(.L_x_55) ;  /* 0x0000032000037945 */ /* 0x000fe20003800200 */
[----:B------:R-:W-:Y:S01]  /*5f50*/  LOP3.LUT R6, R4, 0xf, RZ, 0xc0, !PT ;  /* 0x0000000f04067812 */ /* 0x000fe200078ec0ff */
[----:B------:R-:W-:Y:S01]  /*5f60*/  HFMA2 R12, -RZ, RZ, 0, 0 ;  /* 0x00000000ff0c7431 */ /* 0x000fe200000001ff */
[----:B------:R-:W-:Y:S02]  /*5f70*/  ISETP.GE.U32.AND.EX P1, PT, R13, RZ, PT, P1 ;  /* 0x000000ff0d00720c */ /* 0x000fe40003f26110 */
[----:B------:R-:W-:-:S02]  /*5f80*/  ISETP.NE.U32.AND P0, PT, R6, RZ, PT ;  /* 0x000000ff0600720c */ /* 0x000fc40003f05070 */
[----:B------:R-:W-:Y:S02]  /*5f90*/  MOV R14, RZ ;  /* 0x000000ff000e7202 */ /* 0x000fe40000000f00 */
[----:B------:R-:W-:Y:S01]  /*5fa0*/  ISETP.NE.AND.EX P0, PT, RZ, RZ, PT, P0 ;  /* 0x000000ffff00720c */ /* 0x000fe20003f05300 */
[----:B--2---:R-:W-:Y:S02]  /*5fb0*/  HADD2.F32 R7, -RZ, R7.H0_H0 ;  /* 0x20000007ff077230 */ /* 0x004fe40000004100 */
[----:B---3--:R-:W-:-:S04]  /*5fc0*/  HADD2.F32 R9, -RZ, R9.H0_H0 ;  /* 0x20000009ff097230 */ /* 0x008fc80000004100 */
[----:B------:R-:W-:Y:S06]  /*5fd0*/  @!P1 BRA `(.L_x_56) ;  /* 0x0000000000a09947 */ /* 0x000fec0003800000 */
[----:B------:R-:W-:Y:S02]  /*5fe0*/  LOP3.LUT R8, R13, 0x7fffffff, RZ, 0xc0, !PT ;  /* 0x7fffffff0d087812 */ /* 0x000fe400078ec0ff */
[----:B------:R-:W-:Y:S02]  /*5ff0*/  LOP3.LUT R10, R4, 0xfffffff0, RZ, 0xc0, !PT ;  /* 0xfffffff0040a7812 */ /* 0x000fe400078ec0ff */
[----:B------:R-:W-:-:S07]  /*6000*/  MOV R14, RZ ;  /* 0x000000ff000e7202 */ /* 0x000fce0000000f00 */
.L_x_57:
        /* <DEDUP_REMOVED lines=37> */
.L_x_56:
[----:B------:R-:W-:Y:S05]  /*6260*/  BSYNC.RECONVERGENT B3 ;  /* 0x0000000000037941 */ /* 0x000fea0003800200 */
.L_x_55:
[----:B------:R-:W-:Y:S05]  /*6270*/  @!P0 BRA `(.L_x_54) ;  /* 0x0000000000c88947 */ /* 0x000fea0003800000 */
[----:B------:R-:W-:Y:S01]  /*6280*/  ISETP.GE.U32.AND P0, PT, R6, 0x8, PT ;  /* 0x000000080600780c */ /* 0x000fe20003f06070 */
[----:B------:R-:W-:Y:S01]  /*6290*/  BSSY.RECONVERGENT B3, `(.L_x_58) ;  /* 0x0000016000037945 */ /* 0x000fe20003800200 */
        /* <DEDUP_REMOVED lines=21> */
.L_x_59:
[----:B------:R-:W-:Y:S05]  /*63f0*/  BSYNC.RECONVERGENT B3 ;  /* 0x0000000000037941 */ /* 0x000fea0003800200 */
.L_x_58:
[----:B------:R-:W-:Y:S05]  /*6400*/  @!P1 BRA `(.L_x_54) ;  /* 0x0000000000649947 */ /* 0x000fea0003800000 */
[----:B------:R-:W-:Y:S02]  /*6410*/  ISETP.GE.U32.AND P0, PT, R8, 0x4, PT ;  /* 0x000000040800780c */ /* 0x000fe40003f06070 */
[----:B------:R-:W-:Y:S02]  /*6420*/  LOP3.LUT R4, R4, 0x3, RZ, 0xc0, !PT ;  /* 0x0000000304047812 */ /* 0x000fe400078ec0ff */
[----:B------:R-:W-:Y:S02]  /*6430*/  ISETP.GE.U32.AND.EX P0, PT, RZ, RZ, PT, P0 ;  /* 0x000000ffff00720c */ /* 0x000fe40003f06100 */
[----:B------:R-:W-:-:S04]  /*6440*/  ISETP.NE.U32.AND P1, PT, R4, RZ, PT ;  /* 0x000000ff0400720c */ /* 0x000fc80003f25070 */
[----:B------:R-:W-:-:S07]  /*6450*/  ISETP.NE.AND.EX P1, PT, RZ, RZ, PT, P1 ;  /* 0x000000ffff00720c */ /* 0x000fce0003f25310 */
[----:B------:R-:W-:Y:S01]  /*6460*/  @P0 FADD.FTZ R6, R7, R12 ;  /* 0x0000000c07060221 */ /* 0x000fe20000010000 */
[----:B------:R-:W-:-:S03]  /*6470*/  @P0 FADD.FTZ R8, R9, R14 ;  /* 0x0000000e09080221 */ /* 0x000fc60000010000 */
[----:B------:R-:W-:Y:S01]  /*6480*/  @P0 FADD.FTZ R6, R7, R6 ;  /* 0x0000000607060221 */ /* 0x000fe20000010000 */
[----:B------:R-:W-:-:S03]  /*6490*/  @P0 FADD.FTZ R8, R9, R8 ;  /* 0x0000000809080221 */ /* 0x000fc60000010000 */
[----:B------:R-:W-:Y:S01]  /*64a0*/  @P0 FADD.FTZ R6, R7, R6 ;  /* 0x0000000607060221 */ /* 0x000fe20000010000 */
[----:B------:R-:W-:-:S03]  /*64b0*/  @P0 FADD.FTZ R8, R9, R8 ;  /* 0x0000000809080221 */ /* 0x000fc60000010000 */
[----:B------:R-:W-:Y:S01]  /*64c0*/  @P0 FADD.FTZ R12, R7, R6 ;  /* 0x00000006070c0221 */ /* 0x000fe20000010000 */
[----:B------:R-:W-:Y:S01]  /*64d0*/  @P0 FADD.FTZ R14, R9, R8 ;  /* 0x00000008090e0221 */ /* 0x000fe20000010000 */
[----:B------:R-:W-:Y:S06]  /*64e0*/  @!P1 BRA `(.L_x_54) ;  /* 0x00000000002c9947 */ /* 0x000fec0003800000 */
        /* <DEDUP_REMOVED lines=11> */
.L_x_54:
[----:B------:R-:W-:Y:S05]  /*65a0*/  BSYNC.RECONVERGENT B2 ;  /* 0x0000000000027941 */ /* 0x000fea0003800200 */
.L_x_53:
[----:B------:R-:W0:Y:S01]  /*65b0*/  LDCU.64 UR8, c[0x0][0x710] ;  /* 0x0000e200ff0877ac */ /* 0x000e220008000a00 */
[----:B------:R-:W-:Y:S02]  /*65c0*/  F2FP.F16.F32.PACK_AB R7, R14, R12 ;  /* 0x0000000c0e07723e */ /* 0x000fe400000000ff */
[----:B------:R-:W-:Y:S02]  /*65d0*/  IADD3 R3, PT, PT, R3, 0x80, RZ ;  /* 0x0000008003037810 */ /* 0x000fe40007ffe0ff */
[----:B0-----:R-:W-:-:S04]  /*65e0*/  IADD3 R4, P0, PT, R5, UR8, RZ ;  /* 0x0000000805047c10 */ /* 0x001fc8000ff1e0ff */
[----:B------:R-:W-:Y:S02]  /*65f0*/  IADD3.X R5, PT, PT, RZ, UR9, RZ, P0, !PT ;  /* 0x00000009ff057c10 */ /* 0x000fe400087fe4ff */
[----:B------:R-:W-:-:S03]  /*6600*/  ISETP.GE.AND P0, PT, R3, UR4, PT ;  /* 0x0000000403007c0c */ /* 0x000fc6000bf06270 */
[----:B------:R0:W-:Y:S10]  /*6610*/  STG.E desc[UR6][R4.64], R7 ;  /* 0x0000000704007986 */ /* 0x0001f4000c101906 */
[----:B------:R-:W-:Y:S05]  /*6620*/  @P0 BRA `(.L_x_60) ;  /* 0x0000004000f00947 */ /* 0x000fea0003800000 */
[----:B------:R-:W1:Y:S01]  /*6630*/  LDCU.64 UR8, c[0x0][0x390] ;  /* 0x00007200ff0877ac */ /* 0x000e620008000a00 */
[----:B0-----:R-:W-:Y:S02]  /*6640*/  MOV R4, RZ ;  /* 0x000000ff00047202 */ /* 0x001fe40000000f00 */
[----:B------:R-:W-:Y:S01]  /*6650*/  MOV R5, R3 ;  /* 0x0000000300057202 */ /* 0x000fe20000000f00 */
[----:B------:R-:W0:Y:S01]  /*6660*/  LDCU UR10, c[0x0][0x38c] ;  /* 0x00007180ff0a77ac */ /* 0x000e220008000800 */
[----:B------:R-:W-:Y:S01]  /*6670*/  ISETP.NE.AND P0, PT, R2, RZ, PT ;  /* 0x000000ff0200720c */ /* 0x000fe20003f05270 */
[----:B------:R-:W2:Y:S01]  /*6680*/  LDCU UR11, c[0x0][0x4c0] ;  /* 0x00009800ff0b77ac */ /* 0x000ea20008000800 */
[----:B------:R-:W3:Y:S01]  /*6690*/  LDCU.64 UR12, c[0x0][0x4b8] ;  /* 0x00009700ff0c77ac */ /* 0x000ee20008000a00 */
[----:B-1----:R-:W-:Y:S01]  /*66a0*/  IMAD.HI.U32 R8, R3, UR8, R4 ;  /* 0x0000000803087c27 */ /* 0x002fe2000f8e0004 */
[----:B------:R-:W1:Y:S04]  /*66b0*/  LDCU UR8, c[0x0][0x4cc] ;  /* 0x00009980ff0877ac */ /* 0x000e680008000800 */
[----:B------:R-:W-:-:S04]  /*66c0*/  SHF.R.U32.HI R9, RZ, UR9, R8 ;  /* 0x00000009ff097c19 */ /* 0x000fc80008011608 */
[----:B------:R-:W-:-:S05]  /*66d0*/  IADD3 R4, PT, PT, -R9, RZ, RZ ;  /* 0x000000ff09047210 */ /* 0x000fca0007ffe1ff */
[----:B0-----:R-:W-:-:S04]  /*66e0*/  IMAD R7, R4, UR10, R3 ;  /* 0x0000000a04077c24 */ /* 0x001fc8000f8e0203 */
[C---:B---3--:R-:W-:Y:S02]  /*66f0*/  IMAD R5, R7.reuse, UR12, RZ ;  /* 0x0000000c07057c24 */ /* 0x048fe4000f8e02ff */
[C---:B------:R-:W-:Y:S02]  /*6700*/  IMAD R4, R7.reuse, UR13, RZ ;  /* 0x0000000d07047c24 */ /* 0x040fe4000f8e02ff */
[C---:B--2---:R-:W-:Y:S02]  /*6710*/  IMAD R6, R7.reuse, UR11, RZ ;  /* 0x0000000b07067c24 */ /* 0x044fe4000f8e02ff */
[----:B-1----:R-:W-:Y:S01]  /*6720*/  IMAD R7, R7, UR8, RZ ;  /* 0x0000000807077c24 */ /* 0x002fe2000f8e02ff */
        /* <DEDUP_REMOVED lines=382> */
.L_x_61:
        /* <DEDUP_REMOVED lines=47> */
.L_x_66:
        /* <DEDUP_REMOVED lines=37> */
.L_x_65:
[----:B------:R-:W-:Y:S05]  /*8450*/  BSYNC.RECONVERGENT B3 ;  /* 0x0000000000037941 */ /* 0x000fea0003800200 */
.L_x_64:
        /* <DEDUP_REMOVED lines=24> */
.L_x_68:
[----:B------:R-:W-:Y:S05]  /*85e0*/  BSYNC.RECONVERGENT B3 ;  /* 0x0000000000037941 */ /* 0x000fea0003800200 */
.L_x_67:
        /* <DEDUP_REMOVED lines=26> */
.L_x_63:
[----:B------:R-:W-:Y:S05]  /*8790*/  BSYNC.RECONVERGENT B2 ;  /* 0x0000000000027941 */ /* 0x000fea0003800200 */
.L_x_62:
[----:B------:R-:W0:Y:S01]  /*87a0*/  LDCU.64 UR8, c[0x0][0x710] ;  /* 0x0000e200ff0877ac */ /* 0x000e220008000a00 */
[----:B------:R-:W-:Y:S02]  /*87b0*/  F2FP.F16.F32.PACK_AB R7, R14, R12 ;  /* 0x0000000c0e07723e */ /* 0x000fe400000000ff */
[----:B------:R-:W-:Y:S02]  /*87c0*/  IADD3 R3, PT, PT, R3, 0x80, RZ ;  /* 0x0000008003037810 */ /* 0x000fe40007ffe0ff */
[----:B0-----:R-:W-:-:S04]  /*87d0*/  IADD3 R4, P0, PT, R5, UR8, RZ ;  /* 0x0000000805047c10 */ /* 0x001fc8000ff1e0ff */
[----:B------:R-:W-:-:S05]  /*87e0*/  IADD3.X R5, PT, PT, RZ, UR9, RZ, P0, !PT ;  /* 0x00000009ff057c10 */ /* 0x000fca00087fe4ff */
[----:B------:R0:W-:Y:S04]  /*87f0*/  STG.E desc[UR6][R4.64], R7 ;  /* 0x0000000704007986 */ /* 0x0001e8000c101906 */
.L_x_51:
[----:B------:R-:W-:-:S13]  /*8800*/  ISETP.GE.AND P0, PT, R3, UR4, PT ;  /* 0x0000000403007c0c */ /* 0x000fda000bf06270 */
        /* <DEDUP_REMOVED lines=399> */
.L_x_70:
        /* <DEDUP_REMOVED lines=47> */
.L_x_75:
        /* <DEDUP_REMOVED lines=37> */
.L_x_74:
[----:B------:R-:W-:Y:S05]  /*a640*/  BSYNC.RECONVERGENT B3 ;  /* 0x0000000000037941 */ /* 0x000fea0003800200 */
.L_x_73:
        /* <DEDUP_REMOVED lines=24> */
.L_x_77:
[----:B------:R-:W-:Y:S05]  /*a7d0*/  BSYNC.RECONVERGENT B3 ;  /* 0x0000000000037941 */ /* 0x000fea0003800200 */
.L_x_76:
        /* <DEDUP_REMOVED lines=26> */
.L_x_72:
[----:B------:R-:W-:Y:S05]  /*a980*/  BSYNC.RECONVERGENT B2 ;  /* 0x0000000000027941 */ /* 0x000fea0003800200 */
.L_x_71:
[----:B------:R-:W0:Y:S01]  /*a990*/  LDCU.64 UR8, c[0x0][0x710] ;  /* 0x0000e200ff0877ac */ /* 0x000e220008000a00 */
[----:B------:R-:W-:Y:S02]  /*a9a0*/  F2FP.F16.F32.PACK_AB R7, R14, R12 ;  /* 0x0000000c0e07723e */ /* 0x000fe400000000ff */
[----:B------:R-:W-:Y:S02]  /*a9b0*/  IADD3 R3, PT, PT, R3, 0x80, RZ ;  /* 0x0000008003037810 */ /* 0x000fe40007ffe0ff */
[----:B0-----:R-:W-:-:S04]  /*a9c0*/  IADD3 R4, P0, PT, R5, UR8, RZ ;  /* 0x0000000805047c10 */ /* 0x001fc8000ff1e0ff */
[----:B------:R-:W-:-:S05]  /*a9d0*/  IADD3.X R5, PT, PT, RZ, UR9, RZ, P0, !PT ;  /* 0x00000009ff057c10 */ /* 0x000fca00087fe4ff */
[----:B------:R1:W-:Y:S04]  /*a9e0*/  STG.E desc[UR6][R4.64], R7 ;  /* 0x0000000704007986 */ /* 0x0003e8000c101906 */
.L_x_60:
[----:B------:R-:W-:-:S13]  /*a9f0*/  ISETP.GE.AND P0, PT, R3, UR4, PT ;  /* 0x0000000403007c0c */ /* 0x000fda000bf06270 */
[----:B------:R-:W-:Y:S05]  /*aa00*/  @P0 BRA `(.L_x_78) ;  /* 0x0000004000f00947 */ /* 0x000fea0003800000 */
[----:B------:R-:W2:Y:S01]  /*aa10*/  LDCU.64 UR8, c[0x0][0x390] ;  /* 0x00007200ff0877ac */ /* 0x000ea20008000a00 */
[----:B01----:R-:W-:Y:S02]  /*aa20*/  MOV R4, RZ ;  /* 0x000000ff00047202 */ /* 0x003fe40000000f00 */
[----:B------:R-:W-:Y:S01]  /*aa30*/  MOV R5, R3 ;  /* 0x0000000300057202 */ /* 0x000fe20000000f00 */
[----:B------:R-:W0:Y:S01]  /*aa40*/  LDCU UR10, c[0x0][0x38c] ;  /* 0x00007180ff0a77ac */ /* 0x000e220008000800 */
[----:B------:R-:W-:Y:S01]  /*aa50*/  ISETP.NE.AND P0, PT, R2, RZ, PT ;  /* 0x000000ff0200720c */ /* 0x000fe20003f05270 */
[----:B------:R-:W1:Y:S01]  /*aa60*/  LDCU UR11, c[0x0][0x4c0] ;  /* 0x00009800ff0b77ac */ /* 0x000e620008000800 */
[----:B------:R-:W3:Y:S01]  /*aa70*/  LDCU.64 UR12, c[0x0][0x4b8] ;  /* 0x00009700ff0c77ac */ /* 0x000ee20008000a00 */
[----:B--2---:R-:W-:Y:S01]  /*aa80*/  IMAD.HI.U32 R8, R3, UR8, R4 ;  /* 0x0000000803087c27 */ /* 0x004fe2000f8e0004 */
[----:B------:R-:W2:Y:S04]  /*aa90*/  LDCU UR8, c[0x0][0x4cc] ;  /* 0x00009980ff0877ac */ /* 0x000ea80008000800 */
[----:B------:R-:W-:-:S04]  /*aaa0*/  SHF.R.U32.HI R9, RZ, UR9, R8 ;  /* 0x00000009ff097c19 */ /* 0x000fc80008011608 */
[----:B------:R-:W-:-:S05]  /*aab0*/  IADD3 R4, PT, PT, -R9, RZ, RZ ;  /* 0x000000ff09047210 */ /* 0x000fca0007ffe1ff */
[----:B0-----:R-:W-:-:S04]  /*aac0*/  IMAD R7, R4, UR10, R3 ;  /* 0x0000000a04077c24 */ /* 0x001fc8000f8e0203 */
[C---:B---3--:R-:W-:Y:S02]  /*aad0*/  IMAD R5, R7.reuse, UR12, RZ ;  /* 0x0000000c07057c24 */ /* 0x048fe4000f8e02ff */
[C---:B------:R-:W-:Y:S02]  /*aae0*/  IMAD R4, R7.reuse, UR13, RZ ;  /* 0x0000000d07047c24 */ /* 0x040fe4000f8e02ff */
[C---:B-1----:R-:W-:Y:S02]  /*aaf0*/  IMAD R6, R7.reuse, UR11, RZ ;  /* 0x0000000b07067c24 */ /* 0x042fe4000f8e02ff */
[----:B--2---:R-:W-:Y:S01]  /*ab00*/  IMAD R7, R7, UR8, RZ ;  /* 0x0000000807077c24 */ /* 0x004fe2000f8e02ff */
        /* <DEDUP_REMOVED lines=382> */
.L_x_79:
        /* <DEDUP_REMOVED lines=47> */
.L_x_84:
        /* <DEDUP_REMOVED lines=37> */
.L_x_83:
[----:B------:R-:W-:Y:S05]  /*c830*/  BSYNC.RECONVERGENT B3 ;  /* 0x0000000000037941 */ /* 0x000fea0003800200 */
.L_x_82:
        /* <DEDUP_REMOVED lines=24> */
.L_x_86:
[----:B------:R-:W-:Y:S05]  /*c9c0*/  BSYNC.RECONVERGENT B3 ;  /* 0x0000000000037941 */ /* 0x000fea0003800200 */
.L_x_85:
        /* <DEDUP_REMOVED lines=26> */
.L_x_81:
[----:B------:R-:W-:Y:S05]  /*cb70*/  BSYNC.RECONVERGENT B2 ;  /* 0x0000000000027941 */ /* 0x000fea0003800200 */
.L_x_80:
[----:B------:R-:W0:Y:S01]  /*cb80*/  LDCU.64 UR8, c[0x0][0x710] ;  /* 0x0000e200ff0877ac */ /* 0x000e220008000a00 */
[----:B------:R-:W-:Y:S02]  /*cb90*/  F2FP.F16.F32.PACK_AB R7, R14, R12 ;  /* 0x0000000c0e07723e */ /* 0x000fe400000000ff */
[----:B------:R-:W-:Y:S02]  /*cba0*/  IADD3 R3, PT, PT, R3, 0x80, RZ ;  /* 0x0000008003037810 */ /* 0x000fe40007ffe0ff */
[----:B0-----:R-:W-:-:S04]  /*cbb0*/  IADD3 R4, P0, PT, R5, UR8, RZ ;  /* 0x0000000805047c10 */ /* 0x001fc8000ff1e0ff */
[----:B------:R-:W-:-:S05]  /*cbc0*/  IADD3.X R5, PT, PT, RZ, UR9, RZ, P0, !PT ;  /* 0x00000009ff057c10 */ /* 0x000fca00087fe4ff */
[----:B------:R1:W-:Y:S04]  /*cbd0*/  STG.E desc[UR6][R4.64], R7 ;  /* 0x0000000704007986 */ /* 0x0003e8000c101906 */
.L_x_69:
        /* <DEDUP_REMOVED lines=400> */
.L_x_88:
        /* <DEDUP_REMOVED lines=47> */
.L_x_93:
        /* <DEDUP_REMOVED lines=37> */
.L_x_92:
[----:B------:R-:W-:Y:S05]  /*ea20*/  BSYNC.RECONVERGENT B3 ;  /* 0x0000000000037941 */ /* 0x000fea0003800200 */
.L_x_91:
        /* <DEDUP_REMOVED lines=24> */
.L_x_95:
[----:B------:R-:W-:Y:S05]  /*ebb0*/  BSYNC.RECONVERGENT B3 ;  /* 0x0000000000037941 */ /* 0x000fea0003800200 */
.L_x_94:
        /* <DEDUP_REMOVED lines=26> */
.L_x_90:
[----:B------:R-:W-:Y:S05]  /*ed60*/  BSYNC.RECONVERGENT B2 ;  /* 0x0000000000027941 */ /* 0x000fea0003800200 */
.L_x_89:
[----:B------:R-:W0:Y:S01]  /*ed70*/  LDCU.64 UR8, c[0x0][0x710] ;  /* 0x0000e200ff0877ac */ /* 0x000e220008000a00 */
[----:B------:R-:W-:Y:S02]  /*ed80*/  F2FP.F16.F32.PACK_AB R7, R14, R12 ;  /* 0x0000000c0e07723e */ /* 0x000fe400000000ff */
[----:B------:R-:W-:Y:S02]  /*ed90*/  IADD3 R3, PT, PT, R3, 0x80, RZ ;  /* 0x0000008003037810 */ /* 0x000fe40007ffe0ff */
[----:B0-----:R-:W-:-:S04]  /*eda0*/  IADD3 R4, P0, PT, R5, UR8, RZ ;  /* 0x0000000805047c10 */ /* 0x001fc8000ff1e0ff */
[----:B------:R-:W-:-:S05]  /*edb0*/  IADD3.X R5, PT, PT, RZ, UR9, RZ, P0, !PT ;  /* 0x00000009ff057c10 */ /* 0x000fca00087fe4ff */
[----:B------:R2:W-:Y:S04]  /*edc0*/  STG.E desc[UR6][R4.64], R7 ;  /* 0x0000000704007986 */ /* 0x0005e8000c101906 */
.L_x_78:
[----:B------:R-:W-:-:S13]  /*edd0*/  ISETP.GE.AND P0, PT, R3, UR4, PT ;  /* 0x0000000403007c0c */ /* 0x000fda000bf06270 */
[----:B------:R-:W-:Y:S05]  /*ede0*/  @P0 BREAK.RELIABLE B0 ;  /* 0x0000000000000942 */ /* 0x000fea0003800100 */
[----:B------:R-:W-:Y:S05]  /*edf0*/  @P0 BRA `(.L_x_96) ;  /* 0x0000004000f80947 */ /* 0x000fea0003800000 */
[----:B------:R-:W3:Y:S01]  /*ee00*/  LDCU.64 UR8, c[0x0][0x390] ;  /* 0x00007200ff0877ac */ /* 0x000ee20008000a00 */
[----:B012---:R-:W-:Y:S02]  /*ee10*/  MOV R4, RZ ;  /* 0x000000ff00047202 */ /* 0x007fe40000000f00 */
[----:B------:R-:W-:Y:S01]  /*ee20*/  MOV R5, R3 ;  /* 0x0000000300057202 */ /* 0x000fe20000000f00 */
[----:B------:R-:W0:Y:S01]  /*ee30*/  LDCU UR10, c[0x0][0x38c] ;  /* 0x00007180ff0a77ac */ /* 0x000e220008000800 */
[----:B------:R-:W-:Y:S01]  /*ee40*/  ISETP.NE.AND P0, PT, R2, RZ, PT ;  /* 0x000000ff0200720c */ /* 0x000fe20003f05270 */
[----:B------:R-:W1:Y:S01]  /*ee50*/  LDCU UR11, c[0x0][0x4c0] ;  /* 0x00009800ff0b77ac */ /* 0x000e620008000800 */
[----:B------:R-:W2:Y:S01]  /*ee60*/  LDCU.64 UR12, c[0x0][0x4b8] ;  /* 0x00009700ff0c77ac */ /* 0x000ea20008000a00 */
[----:B---3--:R-:W-:Y:S01]  /*ee70*/  IMAD.HI.U32 R8, R3, UR8, R4 ;  /* 0x0000000803087c27 */ /* 0x008fe2000f8e0004 */
[----:B------:R-:W3:Y:S04]  /*ee80*/  LDCU UR8, c[0x0][0x4cc] ;  /* 0x00009980ff0877ac */ /* 0x000ee80008000800 */
[----:B------:R-:W-:-:S04]  /*ee90*/  SHF.R.U32.HI R9, RZ, UR9, R8 ;  /* 0x00000009ff097c19 */ /* 0x000fc80008011608 */
[----:B------:R-:W-:-:S05]  /*eea0*/  IADD3 R4, PT, PT, -R9, RZ, RZ ;  /* 0x000000ff09047210 */ /* 0x000fca0007ffe1ff */
[----:B0-----:R-:W-:-:S04]  /*eeb0*/  IMAD R7, R4, UR10, R3 ;  /* 0x0000000a04077c24 */ /* 0x001fc8000f8e0203 */
[C---:B--2---:R-:W-:Y:S02]  /*eec0*/  IMAD R5, R7.reuse, UR12, RZ ;  /* 0x0000000c07057c24 */ /* 0x044fe4000f8e02ff */
[C---:B------:R-:W-:Y:S02]  /*eed0*/  IMAD R4, R7.reuse, UR13, RZ ;  /* 0x0000000d07047c24 */ /* 0x040fe4000f8e02ff */
[C---:B-1----:R-:W-:Y:S02]  /*eee0*/  IMAD R6, R7.reuse, UR11, RZ ;  /* 0x0000000b07067c24 */ /* 0x042fe4000f8e02ff */
[----:B---3--:R-:W-:Y:S01]  /*eef0*/  IMAD R7, R7, UR8, RZ ;  /* 0x0000000807077c24 */ /* 0x008fe2000f8e02ff */
        /* <DEDUP_REMOVED lines=382> */
.L_x_97:
        /* <DEDUP_REMOVED lines=47> */
.L_x_102:
        /* <DEDUP_REMOVED lines=37> */
.L_x_101:
[----:B------:R-:W-:Y:S05]  /*10c20*/  BSYNC.RECONVERGENT B3 ;  /* 0x0000000000037941 */ /* 0x000fea0003800200 */
.L_x_100:
        /* <DEDUP_REMOVED lines=24> */
.L_x_104:
[----:B------:R-:W-:Y:S05]  /*10db0*/  BSYNC.RECONVERGENT B3 ;  /* 0x0000000000037941 */ /* 0x000fea0003800200 */
.L_x_103:
        /* <DEDUP_REMOVED lines=26> */
.L_x_99:
[----:B------:R-:W-:Y:S05]  /*10f60*/  BSYNC.RECONVERGENT B2 ;  /* 0x0000000000027941 */ /* 0x000fea0003800200 */
.L_x_98:
[----:B------:R-:W0:Y:S01]  /*10f70*/  LDCU.64 UR8, c[0x0][0x710] ;  /* 0x0000e200ff0877ac */ /* 0x000e220008000a00 */
[----:B------:R-:W-:Y:S02]  /*10f80*/  F2FP.F16.F32.PACK_AB R7, R14, R12 ;  /* 0x0000000c0e07723e */ /* 0x000fe400000000ff */
[----:B------:R-:W-:Y:S02]  /*10f90*/  IADD3 R3, PT, PT, R3, 0x80, RZ ;  /* 0x0000008003037810 */ /* 0x000fe40007ffe0ff */
[----:B0-----:R-:W-:-:S04]  /*10fa0*/  IADD3 R4, P0, PT, R5, UR8, RZ ;  /* 0x0000000805047c10 */ /* 0x001fc8000ff1e0ff */
[----:B------:R-:W-:-:S05]  /*10fb0*/  IADD3.X R5, PT, PT, RZ, UR9, RZ, P0, !PT ;  /* 0x00000009ff057c10 */ /* 0x000fca00087fe4ff */
[----:B------:R2:W-:Y:S04]  /*10fc0*/  STG.E desc[UR6][R4.64], R7 ;  /* 0x0000000704007986 */ /* 0x0005e8000c101906 */
.L_x_87:
[----:B------:R-:W-:-:S13]  /*10fd0*/  ISETP.GE.AND P0, PT, R3, UR4, PT ;  /* 0x0000000403007c0c */ /* 0x000fda000bf06270 */
[----:B------:R-:W-:Y:S05]  /*10fe0*/  @P0 BREAK.RELIABLE B0 ;  /* 0x0000000000000942 */ /* 0x000fea0003800100 */
[----:B------:R-:W-:Y:S05]  /*10ff0*/  @P0 BRA `(.L_x_96) ;  /* 0x0000002000780947 */ /* 0x000fea0003800000 */
[----:B------:R-:W-:Y:S05]  /*11000*/  BSYNC.RELIABLE B0 ;  /* 0x0000000000007941 */ /* 0x000fea0003800100 */
.L_x_50:
        /* <DEDUP_REMOVED lines=398> */
.L_x_105:
        /* <DEDUP_REMOVED lines=47> */
.L_x_110:
        /* <DEDUP_REMOVED lines=37> */
.L_x_109:
[----:B------:R-:W-:Y:S05]  /*12e30*/  BSYNC.RECONVERGENT B3 ;  /* 0x0000000000037941 */ /* 0x000fea0003800200 */
.L_x_108:
        /* <DEDUP_REMOVED lines=24> */
.L_x_112:
[----:B------:R-:W-:Y:S05]  /*12fc0*/  BSYNC.RECONVERGENT B3 ;  /* 0x0000000000037941 */ /* 0x000fea0003800200 */
.L_x_111:
        /* <DEDUP_REMOVED lines=26> */
.L_x_107:
[----:B------:R-:W-:Y:S05]  /*13170*/  BSYNC.RECONVERGENT B2 ;  /* 0x0000000000027941 */ /* 0x000fea0003800200 */
.L_x_106:
[----:B------:R-:W0:Y:S01]  /*13180*/  LDCU.64 UR8, c[0x0][0x710] ;  /* 0x0000e200ff0877ac */ /* 0x000e220008000a00 */
[----:B------:R-:W-:Y:S02]  /*13190*/  F2FP.F16.F32.PACK_AB R7, R14, R12 ;  /* 0x0000000c0e07723e */ /* 0x000fe400000000ff */
[----:B------:R-:W-:Y:S02]  /*131a0*/  IADD3 R3, PT, PT, R3, 0x80, RZ ;  /* 0x0000008003037810 */ /* 0x000fe40007ffe0ff */
[----:B0-----:R-:W-:-:S04]  /*131b0*/  IADD3 R4, P0, PT, R5, UR8, RZ ;  /* 0x0000000805047c10 */ /* 0x001fc8000ff1e0ff */
[----:B------:R-:W-:-:S05]  /*131c0*/  IADD3.X R5, PT, PT, RZ, UR9, RZ, P0, !PT ;  /* 0x00000009ff057c10 */ /* 0x000fca00087fe4ff */
[----:B------:R3:W-:Y:S04]  /*131d0*/  STG.E desc[UR6][R4.64], R7 ;  /* 0x0000000704007986 */ /* 0x0007e8000c101906 */
.L_x_96:
[----:B------:R-:W-:Y:S05]  /*131e0*/  BSYNC.RECONVERGENT B1 ;  /* 0x0000000000017941 */ /* 0x000fea0003800200 */
.L_x_49:
[----:B------:R-:W-:Y:S05]  /*131f0*/  WARPSYNC.ALL ;  /* 0x0000000000007948 */ /* 0x000fea0003800000 */
[----:B------:R-:W-:-:S13]  /*13200*/  ISETP.GE.AND P0, PT, R3, UR4, PT ;  /* 0x0000000403007c0c */ /* 0x000fda000bf06270 */
[----:B------:R-:W-:Y:S05]  /*13210*/  @P0 EXIT ;  /* 0x000000000000094d */ /* 0x000fea0003800000 */
[----:B------:R-:W4:Y:S01]  /*13220*/  LDCU.64 UR8, c[0x0][0x390] ;  /* 0x00007200ff0877ac */ /* 0x000f220008000a00 */
[----:B0123--:R-:W-:Y:S02]  /*13230*/  MOV R4, RZ ;  /* 0x000000ff00047202 */ /* 0x00ffe40000000f00 */
[----:B------:R-:W-:Y:S01]  /*13240*/  MOV R5, R3 ;  /* 0x0000000300057202 */ /* 0x000fe20000000f00 */
[----:B------:R-:W0:Y:S01]  /*13250*/  LDCU UR4, c[0x0][0x38c] ;  /* 0x00007180ff0477ac */ /* 0x000e220008000800 */
[----:B------:R-:W-:Y:S01]  /*13260*/  ISETP.NE.AND P0, PT, R2, RZ, PT ;  /* 0x000000ff0200720c */ /* 0x000fe20003f05270 */
[----:B------:R-:W1:Y:S01]  /*13270*/  LDCU UR12, c[0x0][0x4c0] ;  /* 0x00009800ff0c77ac */ /* 0x000e620008000800 */
[----:B------:R-:W2:Y:S01]  /*13280*/  LDCU.64 UR10, c[0x0][0x4b8] ;  /* 0x00009700ff0a77ac */ /* 0x000ea20008000a00 */
[----:B----4-:R-:W-:Y:S01]  /*13290*/  IMAD.HI.U32 R6, R3, UR8, R4 ;  /* 0x0000000803067c27 */ /* 0x010fe2000f8e0004 */
        /* <DEDUP_REMOVED lines=365> */
[----:B------:R-:W2:Y:S09]  /*14970*/  LDCU.64 UR10, c[0x0][0x6e0] ;  /* 0x0000dc00ff0a77ac */ /* 0x000eb20008000a00 */
[----:B------:R-:W3:Y:S01]  /*14980*/  @P0 LDC.64 R12, c[0x0][0x4b0] ;  /* 0x00012c00ff0c0b82 */ /* 0x000ee20000000a00 */
[----:B0-----:R-:W-:Y:S01]  /*14990*/  IMAD.HI.U32 R10, R7, UR9, R6 ;  /* 0x00000009070a7c27 */ /* 0x001fe2000f8e0006 */
[----:B------:R-:W0:Y:S06]  /*149a0*/  LDCU UR9, c[0x0][0x6e8] ;  /* 0x0000dd00ff0977ac */ /* 0x000e2c0008000800 */
[----:B------:R-:W4:Y:S01]  /*149b0*/  @P0 LDC R15, c[0x0][0x4ac] ;  /* 0x00012b00ff0f0b82 */ /* 0x000f220000000800 */
[----:B-1----:R-:W-:Y:S01]  /*149c0*/  SHF.R.U32.HI R11, RZ, UR4, R10 ;  /* 0x00000004ff0b7c19 */ /* 0x002fe2000801160a */
[----:B------:R-:W1:Y:S01]  /*149d0*/  LDCU UR4, c[0x0][0x6f4] ;  /* 0x0000de80ff0477ac */ /* 0x000e620008000800 */
[----:B------:R-:W-:-:S02]  /*149e0*/  @P0 MOV R10, RZ ;  /* 0x000000ff000a0202 */ /* 0x000fc40000000f00 */
[----:B------:R-:W-:-:S03]  /*149f0*/  IADD3 R6, PT, PT, -R11, RZ, RZ ;  /* 0x000000ff0b067210 */ /* 0x000fc60007ffe1ff */
[----:B------:R-:W5:Y:S02]  /*14a00*/  @P0 LDC.64 R8, c[0x0][0x6f8] ;  /* 0x0001be00ff080b82 */ /* 0x000f640000000a00 */
[----:B------:R-:W-:-:S06]  /*14a10*/  IMAD R6, R6, UR8, R7 ;  /* 0x0000000806067c24 */ /* 0x000fcc000f8e0207 */
[----:B------:R-:W5:Y:S01]  /*14a20*/  @P0 LDC R17, c[0x0][0x700] ;  /* 0x0001c000ff110b82 */ /* 0x000f620000000800 */
[----:B---3--:R-:W-:-:S04]  /*14a30*/  @P0 IMAD.HI.U32 R0, R11, R12, R10 ;  /* 0x0000000c0b000227 */ /* 0x008fc800078e000a */
[C---:B--2---:R-:W-:Y:S01]  /*14a40*/  IMAD R3, R6.reuse, UR10, R3 ;  /* 0x0000000a06037c24 */ /* 0x044fe2000f8e0203 */
[----:B------:R-:W-:Y:S01]  /*14a50*/  @P0 SHF.R.U32.HI R0, RZ, R13, R0 ;  /* 0x0000000dff000219 */ /* 0x000fe20000011600 */
[C---:B------:R-:W-:Y:S01]  /*14a60*/  IMAD R2, R6.reuse, UR11, R2 ;  /* 0x0000000b06027c24 */ /* 0x040fe2000f8e0202 */
[----:B------:R-:W2:Y:S01]  /*14a70*/  @P0 LDC R14, c[0x0][0x70c] ;  /* 0x0001c300ff0e0b82 */ /* 0x000ea20000000800 */
[----:B0-----:R-:W-:Y:S01]  /*14a80*/  IMAD R4, R6, UR9, R4 ;  /* 0x0000000906047c24 */ /* 0x001fe2000f8e0204 */
[----:B------:R-:W-:Y:S01]  /*14a90*/  @P0 IADD3 R10, PT, PT, -R0, RZ, RZ ;  /* 0x000000ff000a0210 */ /* 0x000fe20007ffe1ff */
[----:B-1----:R-:W-:-:S04]  /*14aa0*/  IMAD R5, R6, UR4, R5 ;  /* 0x0000000406057c24 */ /* 0x002fc8000f8e0205 */
[----:B----4-:R-:W-:-:S04]  /*14ab0*/  @P0 IMAD R10, R15, R10, R11 ;  /* 0x0000000a0f0a0224 */ /* 0x010fc800078e020b */
[C---:B-----5:R-:W-:Y:S02]  /*14ac0*/  @P0 IMAD R3, R10.reuse, R8, R3 ;  /* 0x000000080a030224 */ /* 0x060fe400078e0203 */
[C---:B------:R-:W-:Y:S02]  /*14ad0*/  @P0 IMAD R2, R10.reuse, R9, R2 ;  /* 0x000000090a020224 */ /* 0x040fe400078e0202 */
[C---:B------:R-:W-:Y:S02]  /*14ae0*/  @P0 IMAD R4, R10.reuse, R17, R4 ;  /* 0x000000110a040224 */ /* 0x040fe400078e0204 */
[----:B--2---:R-:W-:-:S07]  /*14af0*/  @P0 IMAD R5, R10, R14, R5 ;  /* 0x0000000e0a050224 */ /* 0x004fce00078e0205 */
.L_x_113:
[----:B------:R-:W0:Y:S01]  /*14b00*/  LDCU.64 UR10, c[0x0][0x738] ;  /* 0x0000e700ff0a77ac */ /* 0x000e220008000a00 */
[----:B------:R-:W1:Y:S01]  /*14b10*/  LDCU.64 UR8, c[0x0][0x720] ;  /* 0x0000e400ff0877ac */ /* 0x000e620008000a00 */
[----:B------:R-:W2:Y:S01]  /*14b20*/  LDCU.64 UR12, c[0x0][0x740] ;  /* 0x0000e800ff0c77ac */ /* 0x000ea20008000a00 */
[----:B0-----:R-:W-:-:S04]  /*14b30*/  IADD3 R6, P1, PT, R5, UR10, RZ ;  /* 0x0000000a05067c10 */ /* 0x001fc8000ff3e0ff */
[----:B------:R-:W-:Y:S02]  /*14b40*/  IADD3.X R7, PT, PT, RZ, UR11, RZ, P1, !PT ;  /* 0x0000000bff077c10 */ /* 0x000fe40008ffe4ff */
[----:B-1----:R-:W-:-:S04]  /*14b50*/  IADD3 R4, P0, PT, R4, UR8, RZ ;  /* 0x0000000804047c10 */ /* 0x002fc8000ff1e0ff */
[----:B------:R-:W3:Y:S01]  /*14b60*/  LDG.E.64 R6, desc[UR6][R6.64] ;  /* 0x0000000606067981 */ /* 0x000ee2000c1e1b00 */
[----:B------:R-:W-:Y:S01]  /*14b70*/  IADD3.X R5, PT, PT, RZ, UR9, RZ, P0, !PT ;  /* 0x00000009ff057c10 */ /* 0x000fe200087fe4ff */
[----:B------:R-:W0:Y:S05]  /*14b80*/  LDCU.128 UR8, c[0x0][0x710] ;  /* 0x0000e200ff0877ac */ /* 0x000e2a0008000c00 */
[----:B------:R-:W2:Y:S01]  /*14b90*/  LDG.E.64 R4, desc[UR6][R4.64] ;  /* 0x0000000604047981 */ /* 0x000ea2000c1e1b00 */
[----:B------:R-:W-:Y:S01]  /*14ba0*/  ISETP.NE.AND P1, PT, RZ, UR5, PT ;  /* 0x00000005ff007c0c */ /* 0x000fe2000bf25270 */
[----:B------:R-:W-:Y:S01]  /*14bb0*/  BSSY.RECONVERGENT B1, `(.L_x_114) ;  /* 0x000007f000017945 */ /* 0x000fe20003800200 */
[----:B------:R-:W-:-:S02]  /*14bc0*/  MOV R12, RZ ;  /* 0x000000ff000c7202 */ /* 0x000fc40000000f00 */
[----:B---3--:R-:W-:-:S04]  /*14bd0*/  ISETP.LT.U32.AND P0, PT, R6, 0x1, PT ;  /* 0x000000010600780c */ /* 0x008fc80003f01070 */
[----:B------:R-:W-:-:S04]  /*14be0*/  ISETP.LT.AND.EX P0, PT, R7, RZ, PT, P0 ;  /* 0x000000ff0700720c */ /* 0x000fc80003f01300 */
[----:B------:R-:W-:Y:S02]  /*14bf0*/  SEL R9, R6, 0x1, P0 ;  /* 0x0000000106097807 */ /* 0x000fe40000000000 */
[----:B------:R-:W-:Y:S02]  /*14c00*/  SEL R13, R7, RZ, P0 ;  /* 0x000000ff070d7207 */ /* 0x000fe40000000000 */
[----:B------:R-:W-:Y:S01]  /*14c10*/  SEL R0, R9, R6, !P1 ;  /* 0x0000000609007207 */ /* 0x000fe20004800000 */
[----:B--2---:R-:W-:Y:S01]  /*14c20*/  IMAD R11, R5, UR12, RZ ;  /* 0x0000000c050b7c24 */ /* 0x004fe2000f8e02ff */
[----:B------:R-:W-:Y:S02]  /*14c30*/  SEL R6, R13, R7, !P1 ;  /* 0x000000070d067207 */ /* 0x000fe40004800000 */
[----:B------:R-:W-:Y:S01]  /*14c40*/  ISETP.GE.U32.AND P0, PT, R0, 0x1, PT ;  /* 0x000000010000780c */ /* 0x000fe20003f06070 */
[----:B------:R-:W-:Y:S01]  /*14c50*/  IMAD R15, R4, UR13, R11 ;  /* 0x0000000d040f7c24 */ /* 0x000fe2000f8e020b */
[----:B0-----:R-:W-:-:S02]  /*14c60*/  IADD3 R9, P2, PT, R2, UR10, RZ ;  /* 0x0000000a02097c10 */ /* 0x001fc4000ff5e0ff */
[----:B------:R-:W-:Y:S01]  /*14c70*/  ISETP.GE.AND.EX P0, PT, R6, RZ, PT, P0 ;  /* 0x000000ff0600720c */ /* 0x000fe20003f06300 */
[----:B------:R-:W-:Y:S01]  /*14c80*/  IMAD.WIDE.U32 R10, R4, UR12, RZ ;  /* 0x0000000c040a7c25 */ /* 0x000fe2000f8e00ff */
[----:B------:R-:W-:Y:S02]  /*14c90*/  IADD3 R2, P1, PT, R3, UR8, RZ ;  /* 0x0000000803027c10 */ /* 0x000fe4000ff3e0ff */
[----:B------:R-:W-:Y:S02]  /*14ca0*/  IADD3.X R4, PT, PT, RZ, UR11, RZ, P2, !PT ;  /* 0x0000000bff047c10 */ /* 0x000fe400097fe4ff */
[----:B------:R-:W-:Y:S02]  /*14cb0*/  LEA R8, P2, R10, R9, 0x2 ;  /* 0x000000090a087211 */ /* 0x000fe400078410ff */
[----:B------:R-:W-:-:S04]  /*14cc0*/  IADD3 R3, PT, PT, R11, R15, RZ ;  /* 0x0000000f0b037210 */ /* 0x000fc80007ffe0ff */
[----:B------:R-:W-:Y:S02]  /*14cd0*/  LEA.HI.X R9, R10, R4, R3, 0x2, P2 ;  /* 0x000000040a097211 */ /* 0x000fe400010f1403 */
[----:B------:R-:W-:Y:S02]  /*14ce0*/  IADD3.X R3, PT, PT, RZ, UR9, RZ, P1, !PT ;  /* 0x00000009ff037c10 */ /* 0x000fe40008ffe4ff */
[----:B------:R-:W-:Y:S01]  /*14cf0*/  MOV R10, RZ ;  /* 0x000000ff000a7202 */ /* 0x000fe20000000f00 */
[----:B------:R-:W-:Y:S06]  /*14d00*/  @!P0 BRA `(.L_x_115) ;  /* 0x0000000400a48947 */ /* 0x000fec0003800000 */
        /* <DEDUP_REMOVED lines=16> */
.L_x_118:
        /* <DEDUP_REMOVED lines=37> */
.L_x_117:
[----:B------:R-:W-:Y:S05]  /*15060*/  BSYNC.RECONVERGENT B2 ;  /* 0x0000000000027941 */ /* 0x000fea0003800200 */
.L_x_116:
        /* <DEDUP_REMOVED lines=24> */
.L_x_120:
[----:B------:R-:W-:Y:S05]  /*151f0*/  BSYNC.RECONVERGENT B2 ;  /* 0x0000000000027941 */ /* 0x000fea0003800200 */
.L_x_119:
        /* <DEDUP_REMOVED lines=26> */
.L_x_115:
[----:B------:R-:W-:Y:S05]  /*153a0*/  BSYNC.RECONVERGENT B1 ;  /* 0x0000000000017941 */ /* 0x000fea0003800200 */
.L_x_114:
[----:B------:R-:W-:-:S05]  /*153b0*/  F2FP.F16.F32.PACK_AB R5, R12, R10 ;  /* 0x0000000a0c05723e */ /* 0x000fca00000000ff */
[----:B------:R-:W-:Y:S01]  /*153c0*/  STG.E desc[UR6][R2.64], R5 ;  /* 0x0000000502007986 */ /* 0x000fe2000c101906 */
[----:B------:R-:W-:Y:S05]  /*153d0*/  EXIT ;  /* 0x000000000000794d */ /* 0x000fea0003800000 */
.L_x_121:
[----:B------:R-:W-:-:S00]  /*153e0*/  BRA `(.L_x_121) ;  /* 0xfffffffc00fc7947 */ /* 0x000fc0000383ffff */
[----:B------:R-:W-:-:S00]  /*153f0*/  NOP ;  /* 0x0000000000007918 */ /* 0x000fc00000000000 */
        /* <DEDUP_REMOVED lines=8> */
.L_x_18987:


//--------------------- .text._ZN2at6native73_GLOBAL__N__c8866d80_35_SparseBinaryOpIntersectionKernel_cu_b2145a98_327112apply_kernelILi128ELi8EZNS1_29binary_op_intersection_kernelINS1_9LhsProjOpEN3c108BFloat16ElEEvRNS_14TensorIteratorEllRKNS_6TensorEbEUliE_EEviT1_ --------------------------
	.section	.text._ZN2at6native73_GLOBAL__N__c8866d80_35_SparseBinaryOpIntersectionKernel_cu_b2145a98_327112apply_kernelILi128ELi8EZNS1_29binary_op_intersection_kernelINS1_9LhsProjOpEN3c108BFloat16ElEEvRNS_14TensorIteratorEllRKNS_6TensorEbEUliE_EEviT1_,"ax",@progbits
	.align	128
.text._ZN2at6native73_GLOBAL__N__c8866d80_35_SparseBinaryOpIntersectionKernel_cu_b2145a98_327112apply_kernelILi128ELi8EZNS1_29binary_op_intersection_kernelINS1_9LhsProjOpEN3c108BFloat16ElEEvRNS_14TensorIteratorEllRKNS_6TensorEbEUliE_EEviT1_:
        .type           _ZN2at6native73_GLOBAL__N__c8866d80_35_SparseBinaryOpIntersectionKernel_cu_b2145a98_327112apply_kernelILi128ELi8EZNS1_29binary_op_intersection_kernelINS1_9LhsProjOpEN3c108BFloat16ElEEvRNS_14TensorIteratorEllRKNS_6TensorEbEUliE_EEviT1_,@function
        .size           _ZN2at6native73_GLOBAL__N__c8866d80_35_SparseBinaryOpIntersectionKernel_cu_b2145a98_327112apply_kernelILi128ELi8EZNS1_29binary_op_intersection_kernelINS1_9LhsProjOpEN3c108BFloat16ElEEvRNS_14TensorIteratorEllRKNS_6TensorEbEUliE_EEviT1_,(.L_x_18988 - _ZN2at6native73_GLOBAL__N__c8866d80_35_SparseBinaryOpIntersectionKernel_cu_b2145a98_327112apply_kernelILi128ELi8EZNS1_29binary_op_intersection_kernelINS1_9LhsProjOpEN3c108BFloat16ElEEvRNS_14TensorIteratorEllRKNS_6TensorEbEUliE_EEviT1_)
        .other          _ZN2at6native73_GLOBAL__N__c8866d80_35_SparseBinaryOpIntersectionKernel_cu_b2145a98_327112apply_kernelILi128ELi8EZNS1_29binary_op_intersection_kernelINS1_9LhsProjOpEN3c108BFloat16ElEEvRNS_14TensorIteratorEllRKNS_6TensorEbEUliE_EEviT1_,@"STO_CUDA_ENTRY STV_DEFAULT"
_ZN2at6native73_GLOBAL__N__c8866d80_35_SparseBinaryOpIntersectionKernel_cu_b2145a98_327112apply_kernelILi128ELi8EZNS1_29binary_op_intersection_kernelINS1_9LhsProjOpEN3c108BFloat16ElEEvRNS_14TensorIteratorEllRKNS_6TensorEbEUliE_EEviT1_:
        /* <DEDUP_REMOVED lines=26> */
[----:B------:R-:W-:Y:S02]  /*01a0*/  SEL R11, R7, RZ, P0 ;  /* 0x000000ff070b7207 */ /* 0x000fe40000000000 */
[----:B------:R-:W-:Y:S01]  /*01b0*/  SEL R0, R9, R6, !P1 ;  /* 0x0000000609007207 */ /* 0x000fe20004800000 */
[----:B------:R-:W-:Y:S01]  /*01c0*/  IMAD.WIDE.U32 R8, R4, UR8, RZ ;  /* 0x0000000804087c25 */ /* 0x000fe2000f8e00ff */
[----:B------:R-:W-:-:S03]  /*01d0*/  SEL R10, R11, R7, !P1 ;  /* 0x000000070b0a7207 */ /* 0x000fc60004800000 */
[----:B------:R-:W-:Y:S01]  /*01e0*/  HFMA2 R7, -RZ, RZ, 0, 0 ;  /* 0x00000000ff077431 */ /* 0x000fe200000001ff */
[----:B------:R-:W-:Y:S01]  /*01f0*/  ISETP.GE.U32.AND P0, PT, R0, 0x1, PT ;  /* 0x000000010000780c */ /* 0x000fe20003f06070 */
[----:B------:R-:W-:Y:S01]  /*0200*/  IMAD R13, R4, UR9, R13 ;  /* 0x00000009040d7c24 */ /* 0x000fe2000f8e020d */
[----:B---3--:R-:W-:Y:S02]  /*0210*/  LEA R4, P1, R8, R14, 0x1 ;  /* 0x0000000e08047211 */ /* 0x008fe400078208ff */
[----:B------:R-:W-:Y:S02]  /*0220*/  ISETP.GE.AND.EX P0, PT, R10, RZ, PT, P0 ;  /* 0x000000ff0a00720c */ /* 0x000fe40003f06300 */
[----:B------:R-:W-:-:S04]  /*0230*/  IADD3 R2, PT, PT, R9, R13, RZ ;  /* 0x0000000d09027210 */ /* 0x000fc80007ffe0ff */
[----:B------:R-:W-:-:S07]  /*0240*/  LEA.HI.X R5, R8, R15, R2, 0x1, P1 ;  /* 0x0000000f08057211 */ /* 0x000fce00008f0c02 */
[----:B------:R-:W-:Y:S05]  /*0250*/  @!P0 BRA `(.L_x_126) ;  /* 0x00000004001c8947 */ /* 0x000fea0003800000 */
[----:B------:R-:W2:Y:S01]  /*0260*/  LDG.E.U16 R2, desc[UR6][R4.64] ;  /* 0x0000000604027981 */ /* 0x000ea2000c1e1500 */
[C---:B------:R-:W-:Y:S02]  /*0270*/  ISETP.GE.U32.AND P1, PT, R0.reuse, 0x10, PT ;  /* 0x000000100000780c */ /* 0x040fe40003f26070 */
[----:B------:R-:W-:Y:S02]  /*0280*/  LOP3.LUT R6, R0, 0xf, RZ, 0xc0, !PT ;  /* 0x0000000f00067812 */ /* 0x000fe400078ec0ff */
[----:B------:R-:W-:Y:S02]  /*0290*/  ISETP.GE.U32.AND.EX P1, PT, R10, RZ, PT, P1 ;  /* 0x000000ff0a00720c */ /* 0x000fe40003f26110 */
[----:B------:R-:W-:Y:S02]  /*02a0*/  ISETP.NE.U32.AND P0, PT, R6, RZ, PT ;  /* 0x000000ff0600720c */ /* 0x000fe40003f05070 */
[----:B------:R-:W-:Y:S02]  /*02b0*/  MOV R7, RZ ;  /* 0x000000ff00077202 */ /* 0x000fe40000000f00 */
[----:B------:R-:W-:-:S02]  /*02c0*/  ISETP.NE.AND.EX P0, PT, RZ, RZ, PT, P0 ;  /* 0x000000ffff00720c */ /* 0x000fc40003f05300 */
[----:B--2---:R-:W-:-:S05]  /*02d0*/  SHF.L.U32 R2, R2, 0x10, RZ ;  /* 0x0000001002027819 */ /* 0x004fca00000006ff */
[----:B------:R-:W-:Y:S06]  /*02e0*/  @!P1 BRA `(.L_x_127) ;  /* 0x0000000000609947 */ /* 0x000fec0003800000 */
[----:B------:R-:W-:Y:S02]  /*02f0*/  LOP3.LUT R4, R10, 0x7fffffff, RZ, 0xc0, !PT ;  /* 0x7fffffff0a047812 */ /* 0x000fe400078ec0ff */
[----:B------:R-:W-:Y:S02]  /*0300*/  LOP3.LUT R5, R0, 0xfffffff0, RZ, 0xc0, !PT ;  /* 0xfffffff000057812 */ /* 0x000fe400078ec0ff */
[----:B------:R-:W-:-:S07]  /*0310*/  MOV R7, RZ ;  /* 0x000000ff00077202 */ /* 0x000fce0000000f00 */
.L_x_128:
[----:B------:R-:W-:Y:S01]  /*0320*/  FADD.FTZ R7, R2, R7 ;  /* 0x0000000702077221 */ /* 0x000fe20000010000 */
[----:B------:R-:W-:-:S03]  /*0330*/  IADD3 R5, P1, PT, R5, -0x10, RZ ;  /* 0xfffffff005057810 */ /* 0x000fc60007f3e0ff */
[----:B------:R-:W-:Y:S01]  /*0340*/  FADD.FTZ R7, R2, R7 ;  /* 0x0000000702077221 */ /* 0x000fe20000010000 */
[----:B------:R-:W-:Y:S02]  /*0350*/  IADD3.X R4, PT, PT, R4, -0x1, RZ, P1, !PT ;  /* 0xffffffff04047810 */ /* 0x000fe40000ffe4ff */
[----:B------:R-:W-:Y:S01]  /*0360*/  ISETP.NE.U32.AND P1, PT, R5, RZ, PT ;  /* 0x000000ff0500720c */ /* 0x000fe20003f25070 */
[----:B------:R-:W-:-:S03]  /*0370*/  FADD.FTZ R7, R2, R7 ;  /* 0x0000000702077221 */ /* 0x000fc60000010000 */
[----:B------:R-:W-:Y:S01]  /*0380*/  ISETP.NE.AND.EX P1, PT, R4, RZ, PT, P1 ;  /* 0x000000ff0400720c */ /* 0x000fe20003f25310 */
[----:B------:R-:W-:-:S04]  /*0390*/  FADD.FTZ R7, R2, R7 ;  /* 0x0000000702077221 */ /* 0x000fc80000010000 */
        /* <DEDUP_REMOVED lines=11> */
[----:B------:R-:W-:Y:S01]  /*0450*/  FADD.FTZ R7, R2, R7 ;  /* 0x0000000702077221 */ /* 0x000fe20000010000 */
[----:B------:R-:W-:Y:S06]  /*0460*/  @P1 BRA `(.L_x_128) ;  /* 0xfffffffc00ac1947 */ /* 0x000fec000383ffff */
.L_x_127:
[----:B------:R-:W-:Y:S05]  /*0470*/  @!P0 BRA `(.L_x_126) ;  /* 0x0000000000948947 */ /* 0x000fea0003800000 */
[----:B------:R-:W-:Y:S02]  /*0480*/  ISETP.GE.U32.AND P0, PT, R6, 0x8, PT ;  /* 0x000000080600780c */ /* 0x000fe40003f06070 */
[----:B------:R-:W-:Y:S02]  /*0490*/  LOP3.LUT R4, R0, 0x7, RZ, 0xc0, !PT ;  /* 0x0000000700047812 */ /* 0x000fe400078ec0ff */
[----:B------:R-:W-:Y:S02]  /*04a0*/  ISETP.GE.U32.AND.EX P0, PT, RZ, RZ, PT, P0 ;  /* 0x000000ffff00720c */ /* 0x000fe40003f06100 */
[----:B------:R-:W-:-:S04]  /*04b0*/  ISETP.NE.U32.AND P1, PT, R4, RZ, PT ;  /* 0x000000ff0400720c */ /* 0x000fc80003f25070 */
[----:B------:R-:W-:-:S07]  /*04c0*/  ISETP.NE.AND.EX P1, PT, RZ, RZ, PT, P1 ;  /* 0x000000ffff00720c */ /* 0x000fce0003f25310 */
[----:B------:R-:W-:Y:S06]  /*04d0*/  @!P0 BRA `(.L_x_129) ;  /* 0x0000000000208947 */ /* 0x000fec0003800000 */
[----:B------:R-:W-:-:S04]  /*04e0*/  FADD.FTZ R7, R2, R7 ;  /* 0x0000000702077221 */ /* 0x000fc80000010000 */
[----:B------:R-:W-:-:S04]  /*04f0*/  FADD.FTZ R7, R2, R7 ;  /* 0x0000000702077221 */ /* 0x000fc80000010000 */
[----:B------:R-:W-:-:S04]  /*0500*/  FADD.FTZ R7, R2, R7 ;  /* 0x0000000702077221 */ /* 0x000fc80000010000 */
[----:B------:R-:W-:-:S04]  /*0510*/  FADD.FTZ R7, R2, R7 ;  /* 0x0000000702077221 */ /* 0x000fc80000010000 */
[----:B------:R-:W-:-:S04]  /*0520*/  FADD.FTZ R7, R2, R7 ;  /* 0x0000000702077221 */ /* 0x000fc80000010000 */
[----:B------:R-:W-:-:S04]  /*0530*/  FADD.FTZ R7, R2, R7 ;  /* 0x0000000702077221 */ /* 0x000fc80000010000 */
[----:B------:R-:W-:-:S04]  /*0540*/  FADD.FTZ R7, R2, R7 ;  /* 0x0000000702077221 */ /* 0x000fc80000010000 */
[----:B------:R-:W-:-:S07]  /*0550*/  FADD.FTZ R7, R2, R7 ;  /* 0x0000000702077221 */ /* 0x000fce0000010000 */
.L_x_129:
[----:B------:R-:W-:Y:S05]  /*0560*/  @!P1 BRA `(.L_x_126) ;  /* 0x0000000000589947 */ /* 0x000fea0003800000 */
[----:B------:R-:W-:Y:S01]  /*0570*/  LOP3.LUT R0, R0, 0x3, RZ, 0xc0, !PT ;  /* 0x0000000300007812 */ /* 0x000fe200078ec0ff */
[----:B------:R-:W-:Y:S01]  /*0580*/  FADD.FTZ R5, R2, R7 ;  /* 0x0000000702057221 */ /* 0x000fe20000010000 */
[----:B------:R-:W-:Y:S02]  /*0590*/  ISETP.GE.U32.AND P0, PT, R4, 0x4, PT ;  /* 0x000000040400780c */ /* 0x000fe40003f06070 */
[----:B------:R-:W-:Y:S01]  /*05a0*/  ISETP.NE.U32.AND P1, PT, R0, RZ, PT ;  /* 0x000000ff0000720c */ /* 0x000fe20003f25070 */
[C---:B------:R-:W-:Y:S01]  /*05b0*/  FADD.FTZ R5, R2.reuse, R5 ;  /* 0x0000000502057221 */ /* 0x040fe20000010000 */
[----:B------:R-:W-:Y:S02]  /*05c0*/  ISETP.GE.U32.AND.EX P0, PT, RZ, RZ, PT, P0 ;  /* 0x000000ffff00720c */ /* 0x000fe40003f06100 */
[----:B------:R-:W-:Y:S01]  /*05d0*/  ISETP.NE.AND.EX P1, PT, RZ, RZ, PT, P1 ;  /* 0x000000ffff00720c */ /* 0x000fe20003f25310 */
[----:B------:R-:W-:-:S04]  /*05e0*/  FADD.FTZ R5, R2, R5 ;  /* 0x0000000502057221 */ /* 0x000fc80000010000 */
[----:B------:R-:W-:-:S05]  /*05f0*/  FADD.FTZ R4, R2, R5 ;  /* 0x0000000502047221 */ /* 0x000fca0000010000 */
[-C--:B------:R-:W-:Y:S02]  /*0600*/  FSEL R5, R7, R4.reuse, !P0 ;  /* 0x0000000407057208 */ /* 0x080fe40004000000 */
[----:B------:R-:W-:Y:S01]  /*0610*/  MOV R7, R4 ;  /* 0x0000000400077202 */ /* 0x000fe20000000f00 */
[----:B------:R-:W-:Y:S06]  /*0620*/  @!P1 BRA `(.L_x_126) ;  /* 0x0000000000289947 */ /* 0x000fec0003800000 */
[----:B------:R-:W-:Y:S01]  /*0630*/  ISETP.NE.U32.AND P0, PT, R0, 0x1, PT ;  /* 0x000000010000780c */ /* 0x000fe20003f05070 */
[----:B------:R-:W-:Y:S01]  /*0640*/  FADD.FTZ R7, R2, R5 ;  /* 0x0000000502077221 */ /* 0x000fe20000010000 */
[----:B------:R-:W-:Y:S02]  /*0650*/  PLOP3.LUT P2, PT, PT, PT, PT, 0x8, 0x80 ;  /* 0x000000000080781c */ /* 0x000fe40003f4e170 */
[----:B------:R-:W-:-:S13]  /*0660*/  ISETP.NE.AND.EX P0, PT, RZ, RZ, PT, P0 ;  /* 0x000000ffff00720c */ /* 0x000fda0003f05300 */
[----:B------:R-:W-:Y:S01]  /*0670*/  @P0 ISETP.NE.U32.AND P1, PT, R0, 0x2, PT ;  /* 0x000000020000080c */ /* 0x000fe20003f25070 */
[----:B------:R-:W-:-:S03]  /*0680*/  @P0 FADD.FTZ R5, R2, R7 ;  /* 0x0000000702050221 */ /* 0x000fc60000010000 */
[----:B------:R-:W-:-:S04]  /*0690*/  @P0 ISETP.NE.AND.EX P1, PT, RZ, RZ, PT, P1 ;  /* 0x000000ffff00020c */ /* 0x000fc80003f25310 */
[----:B------:R-:W-:-:S13]  /*06a0*/  @P0 PLOP3.LUT P2, PT, P1, PT, PT, 0x80, 0x8 ;  /* 0x000000000008081c */ /* 0x000fda0000f4f070 */
[----:B------:R-:W-:-:S05]  /*06b0*/  @P2 FADD.FTZ R5, R2, R5 ;  /* 0x0000000502052221 */ /* 0x000fca0000010000 */
[----:B------:R-:W-:-:S07]  /*06c0*/  @P0 MOV R7, R5 ;  /* 0x0000000500070202 */ /* 0x000fce0000000f00 */
.L_x_126:
[----:B------:R-:W0:Y:S01]  /*06d0*/  LDC.64 R4, c[0x0][0x710] ;  /* 0x0001c400ff047b82 */ /* 0x000e220000000a00 */
[----:B------:R-:W-:Y:S02]  /*06e0*/  F2FP.BF16.F32.PACK_AB R7, RZ, R7 ;  /* 0x00000007ff07723e */ /* 0x000fe400000010ff */
[----:B------:R-:W-:-:S04]  /*06f0*/  IADD3 R3, PT, PT, R3, 0x80, RZ ;  /* 0x0000008003037810 */ /* 0x000fc80007ffe0ff */
[----:B------:R-:W-:Y:S01]  /*0700*/  ISETP.GE.AND P0, PT, R3, UR4, PT ;  /* 0x0000000403007c0c */ /* 0x000fe2000bf06270 */
[----:B0-----:R0:W-:-:S12]  /*0710*/  STG.E.U16 desc[UR6][R4.64], R7 ;  /* 0x0000000704007986 */ /* 0x0011d8000c101506 */
        /* <DEDUP_REMOVED lines=36> */
.L_x_133:
        /* <DEDUP_REMOVED lines=21> */
.L_x_132:
        /* <DEDUP_REMOVED lines=15> */
.L_x_134:
        /* <DEDUP_REMOVED lines=23> */
.L_x_131:
[----:B------:R-:W0:Y:S01]  /*0d10*/  LDC.64 R4, c[0x0][0x710] ;  /* 0x0001c400ff047b82 */ /* 0x000e220000000a00 */
[----:B------:R-:W-:Y:S02]  /*0d20*/  F2FP.BF16.F32.PACK_AB R7, RZ, R7 ;  /* 0x00000007ff07723e */ /* 0x000fe400000010ff */
[----:B------:R-:W-:-:S03]  /*0d30*/  IADD3 R3, PT, PT, R3, 0x80, RZ ;  /* 0x0000008003037810 */ /* 0x000fc60007ffe0ff */
[----:B0-----:R0:W-:Y:S04]  /*0d40*/  STG.E.U16 desc[UR6][R4.64], R7 ;  /* 0x0000000704007986 */ /* 0x0011e8000c101506 */
.L_x_125:
        /* <DEDUP_REMOVED lines=34> */
[----:B------:R-:W-:Y:S01]  /*0f70*/  BSSY.RECONVERGENT B2, `(.L_x_137) ;  /* 0x0000019000027945 */ /* 0x000fe20003800200 */
[----:B------:R-:W-:Y:S02]  /*0f80*/  LOP3.LUT R4, R10, 0x7fffffff, RZ, 0xc0, !PT ;  /* 0x7fffffff0a047812 */ /* 0x000fe400078ec0ff */
[----:B------:R-:W-:Y:S02]  /*0f90*/  LOP3.LUT R5, R0, 0xfffffff0, RZ, 0xc0, !PT ;  /* 0xfffffff000057812 */ /* 0x000fe400078ec0ff */
[----:B------:R-:W-:-:S07]  /*0fa0*/  MOV R7, RZ ;  /* 0x000000ff00077202 */ /* 0x000fce0000000f00 */
.L_x_138:
        /* <DEDUP_REMOVED lines=21> */
[----:B------:R-:W-:Y:S05]  /*1100*/  BSYNC.RECONVERGENT B2 ;  /* 0x0000000000027941 */ /* 0x000fea0003800200 */
.L_x_137:
        /* <DEDUP_REMOVED lines=15> */
.L_x_139:
        /* <DEDUP_REMOVED lines=23> */
.L_x_136:
[----:B------:R-:W0:Y:S01]  /*1370*/  LDC.64 R4, c[0x0][0x710] ;  /* 0x0001c400ff047b82 */ /* 0x000e220000000a00 */
[----:B------:R-:W-:Y:S02]  /*1380*/  F2FP.BF16.F32.PACK_AB R7, RZ, R7 ;  /* 0x00000007ff07723e */ /* 0x000fe400000010ff */
[----:B------:R-:W-:-:S03]  /*1390*/  IADD3 R3, PT, PT, R3, 0x80, RZ ;  /* 0x0000008003037810 */ /* 0x000fc60007ffe0ff */
[----:B0-----:R1:W-:Y:S04]  /*13a0*/  STG.E.U16 desc[UR6][R4.64], R7 ;  /* 0x0000000704007986 */ /* 0x0013e8000c101506 */
.L_x_130:
        /* <DEDUP_REMOVED lines=38> */
.L_x_143:
        /* <DEDUP_REMOVED lines=22> */
.L_x_142:
        /* <DEDUP_REMOVED lines=15> */
.L_x_144:
        /* <DEDUP_REMOVED lines=23> */
.L_x_141:
[----:B------:R-:W0:Y:S01]  /*19d0*/  LDC.64 R4, c[0x0][0x710] ;  /* 0x0001c400ff047b82 */ /* 0x000e220000000a00 */
[----:B------:R-:W-:Y:S02]  /*19e0*/  F2FP.BF16.F32.PACK_AB R7, RZ, R7 ;  /* 0x00000007ff07723e */ /* 0x000fe400000010ff */
[----:B------:R-:W-:-:S03]  /*19f0*/  IADD3 R3, PT, PT, R3, 0x80, RZ ;  /* 0x0000008003037810 */ /* 0x000fc60007ffe0ff */
[----:B0-----:R1:W-:Y:S04]  /*1a00*/  STG.E.U16 desc[UR6][R4.64], R7 ;  /* 0x0000000704007986 */ /* 0x0013e8000c101506 */
.L_x_135:
        /* <DEDUP_REMOVED lines=38> */
.L_x_148:
        /* <DEDUP_REMOVED lines=22> */
.L_x_147:
        /* <DEDUP_REMOVED lines=15> */
.L_x_149:
        /* <DEDUP_REMOVED lines=23> */
.L_x_146:
[----:B------:R-:W0:Y:S01]  /*2030*/  LDC.64 R4, c[0x0][0x710] ;  /* 0x0001c400ff047b82 */ /* 0x000e220000000a00 */
[----:B------:R-:W-:Y:S02]  /*2040*/  F2FP.BF16.F32.PACK_AB R7, RZ, R7 ;  /* 0x00000007ff07723e */ /* 0x000fe400000010ff */
[----:B------:R-:W-:-:S03]  /*2050*/  IADD3 R3, PT, PT, R3, 0x80, RZ ;  /* 0x0000008003037810 */ /* 0x000fc60007ffe0ff */
[----:B0-----:R2:W-:Y:S04]  /*2060*/  STG.E.U16 desc[UR6][R4.64], R7 ;  /* 0x0000000704007986 */ /* 0x0015e8000c101506 */
.L_x_140:
        /* <DEDUP_REMOVED lines=39> */
.L_x_153:
        /* <DEDUP_REMOVED lines=22> */
.L_x_152:
        /* <DEDUP_REMOVED lines=15> */
.L_x_154:
        /* <DEDUP_REMOVED lines=23> */
.L_x_151:
[----:B------:R-:W0:Y:S01]  /*26a0*/  LDC.64 R4, c[0x0][0x710] ;  /* 0x0001c400ff047b82 */ /* 0x000e220000000a00 */
[----:B------:R-:W-:Y:S02]  /*26b0*/  F2FP.BF16.F32.PACK_AB R7, RZ, R7 ;  /* 0x00000007ff07723e */ /* 0x000fe400000010ff */
[----:B------:R-:W-:-:S03]  /*26c0*/  IADD3 R3, PT, PT, R3, 0x80, RZ ;  /* 0x0000008003037810 */ /* 0x000fc60007ffe0ff */
[----:B0-----:R2:W-:Y:S04]  /*26d0*/  STG.E.U16 desc[UR6][R4.64], R7 ;  /* 0x0000000704007986 */ /* 0x0015e8000c101506 */
.L_x_145:
[----:B------:R-:W-:-:S13]  /*26e0*/  ISETP.GE.AND P0, PT, R3, UR4, PT ;  /* 0x0000000403007c0c */ /* 0x000fda000bf06270 */
[----:B------:R-:W-:Y:S05]  /*26f0*/  @P0 BREAK.RELIABLE B0 ;  /* 0x0000000000000942 */ /* 0x000fea0003800100 */
[----:B------:R-:W-:Y:S05]  /*2700*/  @P0 BRA `(.L_x_150) ;  /* 0x0000000400940947 */ /* 0x000fea0003800000 */
[----:B------:R-:W-:Y:S05]  /*2710*/  BSYNC.RELIABLE B0 ;  /* 0x0000000000007941 */ /* 0x000fea0003800100 */
.L_x_124:
        /* <DEDUP_REMOVED lines=36> */
.L_x_157:
        /* <DEDUP_REMOVED lines=22> */
.L_x_156:
        /* <DEDUP_REMOVED lines=15> */
.L_x_158:
        /* <DEDUP_REMOVED lines=23> */
.L_x_155:
[----:B------:R-:W0:Y:S01]  /*2d20*/  LDC.64 R4, c[0x0][0x710] ;  /* 0x0001c400ff047b82 */ /* 0x000e220000000a00 */
[----:B------:R-:W-:Y:S02]  /*2d30*/  F2FP.BF16.F32.PACK_AB R7, RZ, R7 ;  /* 0x00000007ff07723e */ /* 0x000fe400000010ff */
[----:B------:R-:W-:-:S03]  /*2d40*/  IADD3 R3, PT, PT, R3, 0x80, RZ ;  /* 0x0000008003037810 */ /* 0x000fc60007ffe0ff */
[----:B0-----:R3:W-:Y:S04]  /*2d50*/  STG.E.U16 desc[UR6][R4.64], R7 ;  /* 0x0000000704007986 */ /* 0x0017e8000c101506 */
.L_x_150:
[----:B------:R-:W-:Y:S05]  /*2d60*/  BSYNC.RECONVERGENT B1 ;  /* 0x0000000000017941 */ /* 0x000fea0003800200 */
.L_x_123:
        /* <DEDUP_REMOVED lines=17> */
[----:B------:R-:W-:Y:S02]  /*2e80*/  SEL R3, R9, R5, !P1 ;  /* 0x0000000509037207 */ /* 0x000fe40004800000 */
[----:B------:R-:W-:Y:S01]  /*2e90*/  ISETP.GE.U32.AND P0, PT, R0, 0x1, PT ;  /* 0x000000010000780c */ /* 0x000fe20003f06070 */
[----:B------:R-:W-:Y:S01]  /*2ea0*/  IMAD R11, R2, UR9, R11 ;  /* 0x00000009020b7c24 */ /* 0x000fe2000f8e020b */
[----:B---3--:R-:W-:-:S02]  /*2eb0*/  LEA R4, P1, R6, R12, 0x1 ;  /* 0x0000000c06047211 */ /* 0x008fc400078208ff */
[----:B------:R-:W-:Y:S02]  /*2ec0*/  ISETP.GE.AND.EX P0, PT, R3, RZ, PT, P0 ;  /* 0x000000ff0300720c */ /* 0x000fe40003f06300 */
[----:B------:R-:W-:Y:S01]  /*2ed0*/  IADD3 R2, PT, PT, R7, R11, RZ ;  /* 0x0000000b07027210 */ /* 0x000fe20007ffe0ff */
[----:B------:R-:W-:-:S03]  /*2ee0*/  HFMA2 R7, -RZ, RZ, 0, 0 ;  /* 0x00000000ff077431 */ /* 0x000fc600000001ff */
        /* <DEDUP_REMOVED lines=14> */
.L_x_161:
        /* <DEDUP_REMOVED lines=21> */
.L_x_160:
        /* <DEDUP_REMOVED lines=15> */
.L_x_162:
        /* <DEDUP_REMOVED lines=23> */
.L_x_159:
[----:B------:R-:W0:Y:S01]  /*3380*/  LDC.64 R2, c[0x0][0x710] ;  /* 0x0001c400ff027b82 */ /* 0x000e220000000a00 */
[----:B------:R-:W-:-:S05]  /*3390*/  F2FP.BF16.F32.PACK_AB R7, RZ, R7 ;  /* 0x00000007ff07723e */ /* 0x000fca00000010ff */
[----:B0-----:R-:W-:Y:S01]  /*33a0*/  STG.E.U16 desc[UR6][R2.64], R7 ;  /* 0x0000000702007986 */ /* 0x001fe2000c101506 */
[----:B------:R-:W-:Y:S05]  /*33b0*/  EXIT ;  /* 0x000000000000794d */ /* 0x000fea0003800000 */
.L_x_122:
        /* <DEDUP_REMOVED lines=9> */
[----:B------:R-:W-:Y:S01]  /*3450*/  HFMA2 R4, -RZ, RZ, 0, 0 ;  /* 0x00000000ff047431 */ /* 0x000fe200000001ff */
        /* <DEDUP_REMOVED lines=369> */
[----:B------:R-:W-:Y:S01]  /*4b70*/  HFMA2 R8, -RZ, RZ, 0, 0 ;  /* 0x00000000ff087431 */ /* 0x000fe200000001ff */
        /* <DEDUP_REMOVED lines=26> */
.L_x_166:
        /* <DEDUP_REMOVED lines=12> */
[----:B-1----:R-:W-:-:S02]  /*4de0*/  IADD3 R15, P1, PT, R4, UR8, RZ ;  /* 0x00000008040f7c10 */ /* 0x002fc4000ff3e0ff */
        /* <DEDUP_REMOVED lines=14> */
[----:B------:R-:W-:Y:S02]  /*4ed0*/  LEA.HI.X R9, R6, R9, R7, 0x1, P1 ;  /* 0x0000000906097211 */ /* 0x000fe400008f0c07 */
[----:B------:R-:W-:-:S03]  /*4ee0*/  MOV R7, RZ ;  /* 0x000000ff00077202 */ /* 0x000fc60000000f00 */
[----:B------:R-:W-:Y:S05]  /*4ef0*/  @!P0 BRA `(.L_x_168) ;  /* 0x0000000400208947 */ /* 0x000fea0003800000 */
[----:B------:R-:W2:Y:S01]  /*4f00*/  LDG.E.U16 R6, desc[UR6][R8.64] ;  /* 0x0000000608067981 */ /* 0x000ea2000c1e1500 */
[C---:B------:R-:W-:Y:S01]  /*4f10*/  ISETP.GE.U32.AND P1, PT, R4.reuse, 0x10, PT ;  /* 0x000000100400780c */ /* 0x040fe20003f26070 */
[----:B------:R-:W-:Y:S01]  /*4f20*/  BSSY.RECONVERGENT B3, `(.L_x_169) ;  /* 0x0000020000037945 */ /* 0x000fe20003800200 */
[----:B------:R-:W-:Y:S01]  /*4f30*/  LOP3.LUT R10, R4, 0xf, RZ, 0xc0, !PT ;  /* 0x0000000f040a7812 */ /* 0x000fe200078ec0ff */
[----:B------:R-:W-:Y:S01]  /*4f40*/  HFMA2 R7, -RZ, RZ, 0, 0 ;  /* 0x00000000ff077431 */ /* 0x000fe200000001ff */
[----:B------:R-:W-:Y:S02]  /*4f50*/  ISETP.GE.U32.AND.EX P1, PT, R13, RZ, PT, P1 ;  /* 0x000000ff0d00720c */ /* 0x000fe40003f26110 */
[----:B------:R-:W-:-:S04]  /*4f60*/  ISETP.NE.U32.AND P0, PT, R10, RZ, PT ;  /* 0x000000ff0a00720c */ /* 0x000fc80003f05070 */
[----:B------:R-:W-:Y:S02]  /*4f70*/  ISETP.NE.AND.EX P0, PT, RZ, RZ, PT, P0 ;  /* 0x000000ffff00720c */ /* 0x000fe40003f05300 */
[----:B--2---:R-:W-:-:S05]  /*4f80*/  SHF.L.U32 R6, R6, 0x10, RZ ;  /* 0x0000001006067819 */ /* 0x004fca00000006ff */
[----:B------:R-:W-:Y:S06]  /*4f90*/  @!P1 BRA `(.L_x_170) ;  /* 0x0000000000609947 */ /* 0x000fec0003800000 */
[----:B------:R-:W-:Y:S02]  /*4fa0*/  LOP3.LUT R8, R13, 0x7fffffff, RZ, 0xc0, !PT ;  /* 0x7fffffff0d087812 */ /* 0x000fe400078ec0ff */
[----:B------:R-:W-:Y:S02]  /*4fb0*/  LOP3.LUT R9, R4, 0xfffffff0, RZ, 0xc0, !PT ;  /* 0xfffffff004097812 */ /* 0x000fe400078ec0ff */
[----:B------:R-:W-:-:S07]  /*4fc0*/  MOV R7, RZ ;  /* 0x000000ff00077202 */ /* 0x000fce0000000f00 */
.L_x_171:
        /* <DEDUP_REMOVED lines=21> */
.L_x_170:
[----:B------:R-:W-:Y:S05]  /*5120*/  BSYNC.RECONVERGENT B3 ;  /* 0x0000000000037941 */ /* 0x000fea0003800200 */
.L_x_169:
[----:B------:R-:W-:Y:S05]  /*5130*/  @!P0 BRA `(.L_x_168) ;  /* 0x0000000000908947 */ /* 0x000fea0003800000 */
[----:B------:R-:W-:Y:S02]  /*5140*/  ISETP.GE.U32.AND P0, PT, R10, 0x8, PT ;  /* 0x000000080a00780c */ /* 0x000fe40003f06070 */
[----:B------:R-:W-:Y:S02]  /*5150*/  LOP3.LUT R8, R4, 0x7, RZ, 0xc0, !PT ;  /* 0x0000000704087812 */ /* 0x000fe400078ec0ff */
[----:B------:R-:W-:Y:S02]  /*5160*/  ISETP.GE.U32.AND.EX P0, PT, RZ, RZ, PT, P0 ;  /* 0x000000ffff00720c */ /* 0x000fe40003f06100 */
[----:B------:R-:W-:-:S04]  /*5170*/  ISETP.NE.U32.AND P1, PT, R8, RZ, PT ;  /* 0x000000ff0800720c */ /* 0x000fc80003f25070 */
[----:B------:R-:W-:-:S07]  /*5180*/  ISETP.NE.AND.EX P1, PT, RZ, RZ, PT, P1 ;  /* 0x000000ffff00720c */ /* 0x000fce0003f25310 */
[----:B------:R-:W-:-:S04]  /*5190*/  @P0 FADD.FTZ R9, R6, R7 ;  /* 0x0000000706090221 */ /* 0x000fc80000010000 */
[----:B------:R-:W-:-:S04]  /*51a0*/  @P0 FADD.FTZ R9, R6, R9 ;  /* 0x0000000906090221 */ /* 0x000fc80000010000 */
[----:B------:R-:W-:-:S04]  /*51b0*/  @P0 FADD.FTZ R9, R6, R9 ;  /* 0x0000000906090221 */ /* 0x000fc80000010000 */
[----:B------:R-:W-:-:S04]  /*51c0*/  @P0 FADD.FTZ R9, R6, R9 ;  /* 0x0000000906090221 */ /* 0x000fc80000010000 */
[----:B------:R-:W-:-:S04]  /*51d0*/  @P0 FADD.FTZ R9, R6, R9 ;  /* 0x0000000906090221 */ /* 0x000fc80000010000 */
[----:B------:R-:W-:-:S04]  /*51e0*/  @P0 FADD.FTZ R9, R6, R9 ;  /* 0x0000000906090221 */ /* 0x000fc80000010000 */
[----:B------:R-:W-:-:S04]  /*51f0*/  @P0 FADD.FTZ R9, R6, R9 ;  /* 0x0000000906090221 */ /* 0x000fc80000010000 */
[----:B------:R-:W-:Y:S01]  /*5200*/  @P0 FADD.FTZ R7, R6, R9 ;  /* 0x0000000906070221 */ /* 0x000fe20000010000 */
[----:B------:R-:W-:Y:S06]  /*5210*/  @!P1 BRA `(.L_x_168) ;  /* 0x0000000000589947 */ /* 0x000fec0003800000 */
        /* <DEDUP_REMOVED lines=22> */
.L_x_168:
[----:B------:R-:W-:Y:S05]  /*5380*/  BSYNC.RECONVERGENT B2 ;  /* 0x0000000000027941 */ /* 0x000fea0003800200 */
.L_x_167:
[----:B------:R-:W0:Y:S01]  /*5390*/  LDCU.64 UR8, c[0x0][0x710] ;  /* 0x0000e200ff0877ac */ /* 0x000e220008000a00 */
[----:B------:R-:W-:Y:S02]  /*53a0*/  F2FP.BF16.F32.PACK_AB R7, RZ, R7 ;  /* 0x00000007ff07723e */ /* 0x000fe400000010ff */
[----:B------:R-:W-:Y:S02]  /*53b0*/  IADD3 R3, PT, PT, R3, 0x80, RZ ;  /* 0x0000008003037810 */ /* 0x000fe40007ffe0ff */
[----:B0-----:R-:W-:-:S04]  /*53c0*/  IADD3 R4, P0, PT, R5, UR8, RZ ;  /* 0x0000000805047c10 */ /* 0x001fc8000ff1e0ff */
[----:B------:R-:W-:Y:S02]  /*53d0*/  IADD3.X R5, PT, PT, RZ, UR9, RZ, P0, !PT ;  /* 0x00000009ff057c10 */ /* 0x000fe400087fe4ff */
[----:B------:R-:W-:-:S03]  /*53e0*/  ISETP.GE.AND P0, PT, R3, UR4, PT ;  /* 0x0000000403007c0c */ /* 0x000fc6000bf06270 */
[----:B------:R0:W-:Y:S10]  /*53f0*/  STG.E.U16 desc[UR6][R4.64], R7 ;  /* 0x0000000704007986 */ /* 0x0001f4000c101506 */
[----:B------:R-:W-:Y:S05]  /*5400*/  @P0 BRA `(.L_x_172) ;  /* 0x0000003c00e00947 */ /* 0x000fea0003800000 */
[----:B------:R-:W1:Y:S01]  /*5410*/  LDCU.64 UR8, c[0x0][0x390] ;  /* 0x00007200ff0877ac */ /* 0x000e620008000a00 */
[----:B0-----:R-:W-:Y:S01]  /*5420*/  HFMA2 R4, -RZ, RZ, 0, 0 ;  /* 0x00000000ff047431 */ /* 0x001fe200000001ff */
        /* <DEDUP_REMOVED lines=396> */
.L_x_173:
        /* <DEDUP_REMOVED lines=43> */
.L_x_178:
        /* <DEDUP_REMOVED lines=21> */
.L_x_177:
[----:B------:R-:W-:Y:S05]  /*70f0*/  BSYNC.RECONVERGENT B3 ;  /* 0x0000000000037941 */ /* 0x000fea0003800200 */
.L_x_176:
        /* <DEDUP_REMOVED lines=37> */
.L_x_175:
[----:B------:R-:W-:Y:S05]  /*7350*/  BSYNC.RECONVERGENT B2 ;  /* 0x0000000000027941 */ /* 0x000fea0003800200 */
.L_x_174:
[----:B------:R-:W0:Y:S01]  /*7360*/  LDCU.64 UR8, c[0x0][0x710] ;  /* 0x0000e200ff0877ac */ /* 0x000e220008000a00 */
[----:B------:R-:W-:Y:S02]  /*7370*/  F2FP.BF16.F32.PACK_AB R7, RZ, R7 ;  /* 0x00000007ff07723e */ /* 0x000fe400000010ff */
[----:B------:R-:W-:Y:S02]  /*7380*/  IADD3 R3, PT, PT, R3, 0x80, RZ ;  /* 0x0000008003037810 */ /* 0x000fe40007ffe0ff */
[----:B0-----:R-:W-:-:S04]  /*7390*/  IADD3 R4, P0, PT, R5, UR8, RZ ;  /* 0x0000000805047c10 */ /* 0x001fc8000ff1e0ff */
[----:B------:R-:W-:-:S05]  /*73a0*/  IADD3.X R5, PT, PT, RZ, UR9, RZ, P0, !PT ;  /* 0x00000009ff057c10 */ /* 0x000fca00087fe4ff */
[----:B------:R0:W-:Y:S04]  /*73b0*/  STG.E.U16 desc[UR6][R4.64], R7 ;  /* 0x0000000704007986 */ /* 0x0001e8000c101506 */
.L_x_165:
[----:B------:R-:W-:-:S13]  /*73c0*/  ISETP.GE.AND P0, PT, R3, UR4, PT ;  /* 0x0000000403007c0c */ /* 0x000fda000bf06270 */
        /* <DEDUP_REMOVED lines=399> */
.L_x_180:
        /* <DEDUP_REMOVED lines=43> */
.L_x_185:
        /* <DEDUP_REMOVED lines=21> */
.L_x_184:
[----:B------:R-:W-:Y:S05]  /*90c0*/  BSYNC.RECONVERGENT B3 ;  /* 0x0000000000037941 */ /* 0x000fea0003800200 */
.L_x_183:
        /* <DEDUP_REMOVED lines=37> */
.L_x_182:
[----:B------:R-:W-:Y:S05]  /*9320*/  BSYNC.RECONVERGENT B2 ;  /* 0x0000000000027941 */ /* 0x000fea0003800200 */
.L_x_181:
[----:B------:R-:W0:Y:S01]  /*9330*/  LDCU.64 UR8, c[0x0][0x710] ;  /* 0x0000e200ff0877ac */ /* 0x000e220008000a00 */
[----:B------:R-:W-:Y:S02]  /*9340*/  F2FP.BF16.F32.PACK_AB R7, RZ, R7 ;  /* 0x00000007ff07723e */ /* 0x000fe400000010ff */
[----:B------:R-:W-:Y:S02]  /*9350*/  IADD3 R3, PT, PT, R3, 0x80, RZ ;  /* 0x0000008003037810 */ /* 0x000fe40007ffe0ff */
[----:B0-----:R-:W-:-:S04]  /*9360*/  IADD3 R4, P0, PT, R5, UR8, RZ ;  /* 0x0000000805047c10 */ /* 0x001fc8000ff1e0ff */
[----:B------:R-:W-:-:S05]  /*9370*/  IADD3.X R5, PT, PT, RZ, UR9, RZ, P0, !PT ;  /* 0x00000009ff057c10 */ /* 0x000fca00087fe4ff */
[----:B------:R1:W-:Y:S04]  /*9380*/  STG.E.U16 desc[UR6][R4.64], R7 ;  /* 0x0000000704007986 */ /* 0x0003e8000c101506 */
.L_x_172:
[----:B------:R-:W-:-:S13]  /*9390*/  ISETP.GE.AND P0, PT, R3, UR4, PT ;  /* 0x0000000403007c0c */ /* 0x000fda000bf06270 */
[----:B------:R-:W-:Y:S05]  /*93a0*/  @P0 BRA `(.L_x_186) ;  /* 0x0000003c00e00947 */ /* 0x000fea0003800000 */
[----:B------:R-:W2:Y:S01]  /*93b0*/  LDCU.64 UR8, c[0x0][0x390] ;  /* 0x00007200ff0877ac */ /* 0x000ea20008000a00 */
[----:B01----:R-:W-:Y:S01]  /*93c0*/  HFMA2 R4, -RZ, RZ, 0, 0 ;  /* 0x00000000ff047431 */ /* 0x003fe200000001ff */
        /* <DEDUP_REMOVED lines=396> */
.L_x_187:
        /* <DEDUP_REMOVED lines=43> */
.L_x_192:
        /* <DEDUP_REMOVED lines=21> */
.L_x_191:
[----:B------:R-:W-:Y:S05]  /*b090*/  BSYNC.RECONVERGENT B3 ;  /* 0x0000000000037941 */ /* 0x000fea0003800200 */
.L_x_190:
        /* <DEDUP_REMOVED lines=37> */
.L_x_189:
[----:B------:R-:W-:Y:S05]  /*b2f0*/  BSYNC.RECONVERGENT B2 ;  /* 0x0000000000027941 */ /* 0x000fea0003800200 */
.L_x_188:
[----:B------:R-:W0:Y:S01]  /*b300*/  LDCU.64 UR8, c[0x0][0x710] ;  /* 0x0000e200ff0877ac */ /* 0x000e220008000a00 */
[----:B------:R-:W-:Y:S02]  /*b310*/  F2FP.BF16.F32.PACK_AB R7, RZ, R7 ;  /* 0x00000007ff07723e */ /* 0x000fe400000010ff */
[----:B------:R-:W-:Y:S02]  /*b320*/  IADD3 R3, PT, PT, R3, 0x80, RZ ;  /* 0x0000008003037810 */ /* 0x000fe40007ffe0ff */
[----:B0-----:R-:W-:-:S04]  /*b330*/  IADD3 R4, P0, PT, R5, UR8, RZ ;  /* 0x0000000805047c10 */ /* 0x001fc8000ff1e0ff */
[----:B------:R-:W-:-:S05]  /*b340*/  IADD3.X R5, PT, PT, RZ, UR9, RZ, P0, !PT ;  /* 0x00000009ff057c10 */ /* 0x000fca00087fe4ff */
[----:B------:R1:W-:Y:S04]  /*b350*/  STG.E.U16 desc[UR6][R4.64], R7 ;  /* 0x0000000704007986 */ /* 0x0003e8000c101506 */
.L_x_179:
        /* <DEDUP_REMOVED lines=400> */
.L_x_194:
        /* <DEDUP_REMOVED lines=43> */
.L_x_199:
        /* <DEDUP_REMOVED lines=21> */
.L_x_198:
[----:B------:R-:W-:Y:S05]  /*d060*/  BSYNC.RECONVERGENT B3 ;  /* 0x0000000000037941 */ /* 0x000fea0003800200 */
.L_x_197:
        /* <DEDUP_REMOVED lines=37> */
.L_x_196:
[----:B------:R-:W-:Y:S05]  /*d2c0*/  BSYNC.RECONVERGENT B2 ;  /* 0x0000000000027941 */ /* 0x000fea0003800200 */
.L_x_195:
[----:B------:R-:W0:Y:S01]  /*d2d0*/  LDCU.64 UR8, c[0x0][0x710] ;  /* 0x0000e200ff0877ac */ /* 0x000e220008000a00 */
[----:B------:R-:W-:Y:S02]  /*d2e0*/  F2FP.BF16.F32.PACK_AB R7, RZ, R7 ;  /* 0x00000007ff07723e */ /* 0x000fe400000010ff */
[----:B------:R-:W-:Y:S02]  /*d2f0*/  IADD3 R3, PT, PT, R3, 0x80, RZ ;  /* 0x0000008003037810 */ /* 0x000fe40007ffe0ff */
[----:B0-----:R-:W-:-:S04]  /*d300*/  IADD3 R4, P0, PT, R5, UR8, RZ ;  /* 0x0000000805047c10 */ /* 0x001fc8000ff1e0ff */
[----:B------:R-:W-:-:S05]  /*d310*/  IADD3.X R5, PT, PT, RZ, UR9, RZ, P0, !PT ;  /* 0x00000009ff057c10 */ /* 0x000fca00087fe4ff */
[----:B------:R2:W-:Y:S04]  /*d320*/  STG.E.U16 desc[UR6][R4.64], R7 ;  /* 0x0000000704007986 */ /* 0x0005e8000c101506 */
.L_x_186:
[----:B------:R-:W-:-:S13]  /*d330*/  ISETP.GE.AND P0, PT, R3, UR4, PT ;  /* 0x0000000403007c0c */ /* 0x000fda000bf06270 */
[----:B------:R-:W-:Y:S05]  /*d340*/  @P0 BREAK.RELIABLE B0 ;  /* 0x0000000000000942 */ /* 0x000fea0003800100 */
[----:B------:R-:W-:Y:S05]  /*d350*/  @P0 BRA `(.L_x_200) ;  /* 0x0000003c00e80947 */ /* 0x000fea0003800000 */
[----:B------:R-:W3:Y:S01]  /*d360*/  LDCU.64 UR8, c[0x0][0x390] ;  /* 0x00007200ff0877ac */ /* 0x000ee20008000a00 */
[----:B012---:R-:W-:Y:S01]  /*d370*/  HFMA2 R4, -RZ, RZ, 0, 0 ;  /* 0x00000000ff047431 */ /* 0x007fe200000001ff */
        /* <DEDUP_REMOVED lines=396> */
.L_x_201:
        /* <DEDUP_REMOVED lines=43> */
.L_x_206:
        /* <DEDUP_REMOVED lines=21> */
.L_x_205:
[----:B------:R-:W-:Y:S05]  /*f040*/  BSYNC.RECONVERGENT B3 ;  /* 0x0000000000037941 */ /* 0x000fea0003800200 */
.L_x_204:
        /* <DEDUP_REMOVED lines=37> */
.L_x_203:
[----:B------:R-:W-:Y:S05]  /*f2a0*/  BSYNC.RECONVERGENT B2 ;  /* 0x0000000000027941 */ /* 0x000fea0003800200 */
.L_x_202:
[----:B------:R-:W0:Y:S01]  /*f2b0*/  LDCU.64 UR8, c[0x0][0x710] ;  /* 0x0000e200ff0877ac */ /* 0x000e220008000a00 */
[----:B------:R-:W-:Y:S02]  /*f2c0*/  F2FP.BF16.F32.PACK_AB R7, RZ, R7 ;  /* 0x00000007ff07723e */ /* 0x000fe400000010ff */
[----:B------:R-:W-:Y:S02]  /*f2d0*/  IADD3 R3, PT, PT, R3, 0x80, RZ ;  /* 0x0000008003037810 */ /* 0x000fe40007ffe0ff */
[----:B0-----:R-:W-:-:S04]  /*f2e0*/  IADD3 R4, P0, PT, R5, UR8, RZ ;  /* 0x0000000805047c10 */ /* 0x001fc8000ff1e0ff */
[----:B------:R-:W-:-:S05]  /*f2f0*/  IADD3.X R5, PT, PT, RZ, UR9, RZ, P0, !PT ;  /* 0x00000009ff057c10 */ /* 0x000fca00087fe4ff */
[----:B------:R2:W-:Y:S04]  /*f300*/  STG.E.U16 desc[UR6][R4.64], R7 ;  /* 0x0000000704007986 */ /* 0x0005e8000c101506 */
.L_x_193:
[----:B------:R-:W-:-:S13]  /*f310*/  ISETP.GE.AND P0, PT, R3, UR4, PT ;  /* 0x0000000403007c0c */ /* 0x000fda000bf06270 */
[----:B------:R-:W-:Y:S05]  /*f320*/  @P0 BREAK.RELIABLE B0 ;  /* 0x0000000000000942 */ /* 0x000fea0003800100 */
[----:B------:R-:W-:Y:S05]  /*f330*/  @P0 BRA `(.L_x_200) ;  /* 0x0000001c00f00947 */ /* 0x000fea0003800000 */
[----:B------:R-:W-:Y:S05]  /*f340*/  BSYNC.RELIABLE B0 ;  /* 0x0000000000007941 */ /* 0x000fea0003800100 */
.L_x_164:
        /* <DEDUP_REMOVED lines=398> */
.L_x_207:
        /* <DEDUP_REMOVED lines=43> */
.L_x_212:
        /* <DEDUP_REMOVED lines=21> */
.L_x_211:
[----:B------:R-:W-:Y:S05]  /*11030*/  BSYNC.RECONVERGENT B3 ;  /* 0x0000000000037941 */ /* 0x000fea0003800200 */
.L_x_210:
        /* <DEDUP_REMOVED lines=37> */
.L_x_209:
[----:B------:R-:W-:Y:S05]  /*11290*/  BSYNC.RECONVERGENT B2 ;  /* 0x0000000000027941 */ /* 0x000fea0003800200 */
.L_x_208:
[----:B------:R-:W0:Y:S01]  /*112a0*/  LDCU.64 UR8, c[0x0][0x710] ;  /* 0x0000e200ff0877ac */ /* 0x000e220008000a00 */
[----:B------:R-:W-:Y:S02]  /*112b0*/  F2FP.BF16.F32.PACK_AB R7, RZ, R7 ;  /* 0x00000007ff07723e */ /* 0x000fe400000010ff */
[----:B------:R-:W-:Y:S02]  /*112c0*/  IADD3 R3, PT, PT, R3, 0x80, RZ ;  /* 0x0000008003037810 */ /* 0x000fe40007ffe0ff */
[----:B0-----:R-:W-:-:S04]  /*112d0*/  IADD3 R4, P0, PT, R5, UR8, RZ ;  /* 0x0000000805047c10 */ /* 0x001fc8000ff1e0ff */
[----:B------:R-:W-:-:S05]  /*112e0*/  IADD3.X R5, PT, PT, RZ, UR9, RZ, P0, !PT ;  /* 0x00000009ff057c10 */ /* 0x000fca00087fe4ff */
[----:B------:R3:W-:Y:S04]  /*112f0*/  STG.E.U16 desc[UR6][R4.64], R7 ;  /* 0x0000000704007986 */ /* 0x0007e8000c101506 */
.L_x_200:
[----:B------:R-:W-:Y:S05]  /*11300*/  BSYNC.RECONVERGENT B1 ;  /* 0x0000000000017941 */ /* 0x000fea0003800200 */
.L_x_163:
[----:B------:R-:W-:Y:S05]  /*11310*/  WARPSYNC.ALL ;  /* 0x0000000000007948 */ /* 0x000fea0003800000 */
[----:B------:R-:W-:-:S13]  /*11320*/  ISETP.GE.AND P0, PT, R3, UR4, PT ;  /* 0x0000000403007c0c */ /* 0x000fda000bf06270 */
[----:B------:R-:W-:Y:S05]  /*11330*/  @P0 EXIT ;  /* 0x000000000000094d */ /* 0x000fea0003800000 */
[----:B------:R-:W4:Y:S01]  /*11340*/  LDCU.64 UR8, c[0x0][0x390] ;  /* 0x00007200ff0877ac */ /* 0x000f220008000a00 */
[----:B0123--:R-:W-:Y:S01]  /*11350*/  HFMA2 R4, -RZ, RZ, 0, 0 ;  /* 0x00000000ff047431 */ /* 0x00ffe200000001ff */
        /* <DEDUP_REMOVED lines=396> */
.L_x_213:
        /* <DEDUP_REMOVED lines=45> */
.L_x_218:
        /* <DEDUP_REMOVED lines=21> */
.L_x_217:
[----:B------:R-:W-:Y:S05]  /*13040*/  BSYNC.RECONVERGENT B2 ;  /* 0x0000000000027941 */ /* 0x000fea0003800200 */
.L_x_216:
        /* <DEDUP_REMOVED lines=37> */
.L_x_215:
[----:B------:R-:W-:Y:S05]  /*132a0*/  BSYNC.RECONVERGENT B1 ;  /* 0x0000000000017941 */ /* 0x000fea0003800200 */
.L_x_214:
[----:B------:R-:W-:-:S05]  /*132b0*/  F2FP.BF16.F32.PACK_AB R5, RZ, R5 ;  /* 0x00000005ff05723e */ /* 0x000fca00000010ff */
[----:B------:R-:W-:Y:S01]  /*132c0*/  STG.E.U16 desc[UR6][R2.64], R5 ;  /* 0x0000000502007986 */ /* 0x000fe2000c101506 */
[----:B------:R-:W-:Y:S05]  /*132d0*/  EXIT ;  /* 0x000000000000794d */ /* 0x000fea0003800000 */
.L_x_219:
        /* <DEDUP_REMOVED lines=10> */
.L_x_18988:


//--------------------- .text._ZN2at6native73_GLOBAL__N__c8866d80_35_SparseBinaryOpIntersectionKernel_cu_b2145a98_327112apply_kernelILi128ELi8EZNS1_29binary_op_intersection_kernelINS1_9LhsProjOpEN3c104HalfElEEvRNS_14TensorIteratorEllRKNS_6TensorEbEUliE_EEviT1_ --------------------------
	.section	.text._ZN2at6native73_GLOBAL__N__c8866d80_35_SparseBinaryOpIntersectionKernel_cu_b2145a98_327112apply_kernelILi128ELi8EZNS1_29binary_op_intersection_kernelINS1_9LhsProjOpEN3c104HalfElEEvRNS_14TensorIteratorEllRKNS_6TensorEbEUliE_EEviT1_,"ax",@progbits
	.align	128
.text._ZN2at6native73_GLOBAL__N__c8866d80_35_SparseBinaryOpIntersectionKernel_cu_b2145a98_327112apply_kernelILi128ELi8EZNS1_29binary_op_intersection_kernelINS1_9LhsProjOpEN3c104HalfElEEvRNS_14TensorIteratorEllRKNS_6TensorEbEUliE_EEviT1_:
        .type           _ZN2at6native73_GLOBAL__N__c8866d80_35_SparseBinaryOpIntersectionKernel_cu_b2145a98_327112apply_kernelILi128ELi8EZNS1_29binary_op_intersection_kernelINS1_9LhsProjOpEN3c104HalfElEEvRNS_14TensorIteratorEllRKNS_6TensorEbEUliE_EEviT1_,@function
        .size           _ZN2at6native73_GLOBAL__N__c8866d80_35_SparseBinaryOpIntersectionKernel_cu_b2145a98_327112apply_kernelILi128ELi8EZNS1_29binary_op_intersection_kernelINS1_9LhsProjOpEN3c104HalfElEEvRNS_14TensorIteratorEllRKNS_6TensorEbEUliE_EEviT1_,(.L_x_18989 - _ZN2at6native73_GLOBAL__N__c8866d80_35_SparseBinaryOpIntersectionKernel_cu_b2145a98_327112apply_kernelILi128ELi8EZNS1_29binary_op_intersection_kernelINS1_9LhsProjOpEN3c104HalfElEEvRNS_14TensorIteratorEllRKNS_6TensorEbEUliE_EEviT1_)
        .other          _ZN2at6native73_GLOBAL__N__c8866d80_35_SparseBinaryOpIntersectionKernel_cu_b2145a98_327112apply_kernelILi128ELi8EZNS1_29binary_op_intersection_kernelINS1_9LhsProjOpEN3c104HalfElEEvRNS_14TensorIteratorEllRKNS_6TensorEbEUliE_EEviT1_,@"STO_CUDA_ENTRY STV_DEFAULT"
_ZN2at6native73_GLOBAL__N__c8866d80_35_SparseBinaryOpIntersectionKernel_cu_b2145a98_327112apply_kernelILi128ELi8EZNS1_29binary_op_intersection_kernelINS1_9LhsProjOpEN3c104HalfElEEvRNS_14TensorIteratorEllRKNS_6TensorEbEUliE_EEviT1_:
        /* <DEDUP_REMOVED lines=44> */
[----:B------:R-:W-:Y:S01]  /*02c0*/  ISETP.NE.AND.EX P0, PT, RZ, RZ, PT, P0 ;  /* 0x000000ffff00720c */ /* 0x000fe20003f05300 */
[----:B--2---:R-:W-:-:S06]  /*02d0*/  HADD2.F32 R2, -RZ, R2.H0_H0 ;  /* 0x20000002ff027230 */ /* 0x004fcc0000004100 */
[----:B------:R-:W-:Y:S06]  /*02e0*/  @!P1 BRA `(.L_x_225) ;  /* 0x0000000000609947 */ /* 0x000fec0003800000 */
[----:B------:R-:W-:Y:S02]  /*02f0*/  LOP3.LUT R4, R10, 0x7fffffff, RZ, 0xc0, !PT ;  /* 0x7fffffff0a047812 */ /* 0x000fe400078ec0ff */
[----:B------:R-:W-:Y:S02]  /*0300*/  LOP3.LUT R5, R0, 0xfffffff0, RZ, 0xc0, !PT ;  /* 0xfffffff000057812 */ /* 0x000fe400078ec0ff */
[----:B------:R-:W-:-:S07]  /*0310*/  MOV R7, RZ ;  /* 0x000000ff00077202 */ /* 0x000fce0000000f00 */
.L_x_226:
        /* <DEDUP_REMOVED lines=21> */
.L_x_225:
        /* <DEDUP_REMOVED lines=15> */
.L_x_227:
        /* <DEDUP_REMOVED lines=23> */
.L_x_224:
[----:B------:R-:W0:Y:S01]  /*06d0*/  LDC.64 R4, c[0x0][0x710] ;  /* 0x0001c400ff047b82 */ /* 0x000e220000000a00 */
[----:B------:R-:W-:Y:S02]  /*06e0*/  F2FP.F16.F32.PACK_AB R7, RZ, R7 ;  /* 0x00000007ff07723e */ /* 0x000fe400000000ff */
        /* <DEDUP_REMOVED lines=39> */
.L_x_231:
        /* <DEDUP_REMOVED lines=21> */
.L_x_230:
        /* <DEDUP_REMOVED lines=15> */
.L_x_232:
        /* <DEDUP_REMOVED lines=23> */
.L_x_229:
[----:B------:R-:W0:Y:S01]  /*0d10*/  LDC.64 R4, c[0x0][0x710] ;  /* 0x0001c400ff047b82 */ /* 0x000e220000000a00 */
[----:B------:R-:W-:Y:S02]  /*0d20*/  F2FP.F16.F32.PACK_AB R7, RZ, R7 ;  /* 0x00000007ff07723e */ /* 0x000fe400000000ff */
[----:B------:R-:W-:-:S03]  /*0d30*/  IADD3 R3, PT, PT, R3, 0x80, RZ ;  /* 0x0000008003037810 */ /* 0x000fc60007ffe0ff */
[----:B0-----:R0:W-:Y:S04]  /*0d40*/  STG.E.U16 desc[UR6][R4.64], R7 ;  /* 0x0000000704007986 */ /* 0x0011e8000c101506 */
.L_x_223:
        /* <DEDUP_REMOVED lines=34> */
[----:B------:R-:W-:Y:S01]  /*0f70*/  BSSY.RECONVERGENT B2, `(.L_x_235) ;  /* 0x0000019000027945 */ /* 0x000fe20003800200 */
[----:B------:R-:W-:Y:S02]  /*0f80*/  LOP3.LUT R4, R10, 0x7fffffff, RZ, 0xc0, !PT ;  /* 0x7fffffff0a047812 */ /* 0x000fe400078ec0ff */
[----:B------:R-:W-:Y:S02]  /*0f90*/  LOP3.LUT R5, R0, 0xfffffff0, RZ, 0xc0, !PT ;  /* 0xfffffff000057812 */ /* 0x000fe400078ec0ff */
[----:B------:R-:W-:-:S07]  /*0fa0*/  MOV R7, RZ ;  /* 0x000000ff00077202 */ /* 0x000fce0000000f00 */
.L_x_236:
        /* <DEDUP_REMOVED lines=22> */
.L_x_235:
        /* <DEDUP_REMOVED lines=15> */
.L_x_237:
        /* <DEDUP_REMOVED lines=23> */
.L_x_234:
[----:B------:R-:W0:Y:S01]  /*1370*/  LDC.64 R4, c[0x0][0x710] ;  /* 0x0001c400ff047b82 */ /* 0x000e220000000a00 */
[----:B------:R-:W-:Y:S02]  /*1380*/  F2FP.F16.F32.PACK_AB R7, RZ, R7 ;  /* 0x00000007ff07723e */ /* 0x000fe400000000ff */
[----:B------:R-:W-:-:S03]  /*1390*/  IADD3 R3, PT, PT, R3, 0x80, RZ ;  /* 0x0000008003037810 */ /* 0x000fc60007ffe0ff */
[----:B0-----:R1:W-:Y:S04]  /*13a0*/  STG.E.U16 desc[UR6][R4.64], R7 ;  /* 0x0000000704007986 */ /* 0x0013e8000c101506 */
.L_x_228:
        /* <DEDUP_REMOVED lines=38> */
.L_x_241:
        /* <DEDUP_REMOVED lines=22> */
.L_x_240:
        /* <DEDUP_REMOVED lines=15> */
.L_x_242:
        /* <DEDUP_REMOVED lines=23> */
.L_x_239:
[----:B------:R-:W0:Y:S01]  /*19d0*/  LDC.64 R4, c[0x0][0x710] ;  /* 0x0001c400ff047b82 */ /* 0x000e220000000a00 */
[----:B------:R-:W-:Y:S02]  /*19e0*/  F2FP.F16.F32.PACK_AB R7, RZ, R7 ;  /* 0x00000007ff07723e */ /* 0x000fe400000000ff */
[----:B------:R-:W-:-:S03]  /*19f0*/  IADD3 R3, PT, PT, R3, 0x80, RZ ;  /* 0x0000008003037810 */ /* 0x000fc60007ffe0ff */
[----:B0-----:R1:W-:Y:S04]  /*1a00*/  STG.E.U16 desc[UR6][R4.64], R7 ;  /* 0x0000000704007986 */ /* 0x0013e8000c101506 */
.L_x_233:
        /* <DEDUP_REMOVED lines=38> */
.L_x_246:
        /* <DEDUP_REMOVED lines=22> */
.L_x_245:
        /* <DEDUP_REMOVED lines=15> */
.L_x_247:
        /* <DEDUP_REMOVED lines=23> */
.L_x_244:
[----:B------:R-:W0:Y:S01]  /*2030*/  LDC.64 R4, c[0x0][0x710] ;  /* 0x0001c400ff047b82 */ /* 0x000e220000000a00 */
[----:B------:R-:W-:Y:S02]  /*2040*/  F2FP.F16.F32.PACK_AB R7, RZ, R7 ;  /* 0x00000007ff07723e */ /* 0x000fe400000000ff */
[----:B------:R-:W-:-:S03]  /*2050*/  IADD3 R3, PT, PT, R3, 0x80, RZ ;  /* 0x0000008003037810 */ /* 0x000fc60007ffe0ff */
[----:B0-----:R2:W-:Y:S04]  /*2060*/  STG.E.U16 desc[UR6][R4.64], R7 ;  /* 0x0000000704007986 */ /* 0x0015e8000c101506 */
.L_x_238:
        /* <DEDUP_REMOVED lines=39> */
.L_x_251:
        /* <DEDUP_REMOVED lines=22> */
.L_x_250:
        /* <DEDUP_REMOVED lines=15> */
.L_x_252:
        /* <DEDUP_REMOVED lines=23> */
.L_x_249:
[----:B------:R-:W0:Y:S01]  /*26a0*/  LDC.64 R4, c[0x0][0x710] ;  /* 0x0001c400ff047b82 */ /* 0x000e220000000a00 */
[----:B------:R-:W-:Y:S02]  /*26b0*/  F2FP.F16.F32.PACK_AB R7, RZ, R7 ;  /* 0x00000007ff07723e */ /* 0x000fe400000000ff */
[----:B------:R-:W-:-:S03]  /*26c0*/  IADD3 R3, PT, PT, R3, 0x80, RZ ;  /* 0x0000008003037810 */ /* 0x000fc60007ffe0ff */
[----:B0-----:R2:W-:Y:S04]  /*26d0*/  STG.E.U16 desc[UR6][R4.64], R7 ;  /* 0x0000000704007986 */ /* 0x0015e8000c101506 */
.L_x_243:
[----:B------:R-:W-:-:S13]  /*26e0*/  ISETP.GE.AND P0, PT, R3, UR4, PT ;  /* 0x0000000403007c0c */ /* 0x000fda000bf06270 */
[----:B------:R-:W-:Y:S05]  /*26f0*/  @P0 BREAK.RELIABLE B0 ;  /* 0x0000000000000942 */ /* 0x000fea0003800100 */
[----:B------:R-:W-:Y:S05]  /*2700*/  @P0 BRA `(.L_x_248) ;  /* 0x0000000400940947 */ /* 0x000fea0003800000 */
[----:B------:R-:W-:Y:S05]  /*2710*/  BSYNC.RELIABLE B0 ;  /* 0x0000000000007941 */ /* 0x000fea0003800100 */
.L_x_222:
        /* <DEDUP_REMOVED lines=36> */
.L_x_255:
        /* <DEDUP_REMOVED lines=22> */
.L_x_254:
        /* <DEDUP_REMOVED lines=15> */
.L_x_256:
        /* <DEDUP_REMOVED lines=23> */
.L_x_253:
[----:B------:R-:W0:Y:S01]  /*2d20*/  LDC.64 R4, c[0x0][0x710] ;  /* 0x0001c400ff047b82 */ /* 0x000e220000000a00 */
[----:B------:R-:W-:Y:S02]  /*2d30*/  F2FP.F16.F32.PACK_AB R7, RZ, R7 ;  /* 0x00000007ff07723e */ /* 0x000fe400000000ff */
[----:B------:R-:W-:-:S03]  /*2d40*/  IADD3 R3, PT, PT, R3, 0x80, RZ ;  /* 0x0000008003037810 */ /* 0x000fc60007ffe0ff */
[----:B0-----:R3:W-:Y:S04]  /*2d50*/  STG.E.U16 desc[UR6][R4.64], R7 ;  /* 0x0000000704007986 */ /* 0x0017e8000c101506 */
.L_x_248:
[----:B------:R-:W-:Y:S05]  /*2d60*/  BSYNC.RECONVERGENT B1 ;  /* 0x0000000000017941 */ /* 0x000fea0003800200 */
.L_x_221:
        /* <DEDUP_REMOVED lines=38> */
.L_x_259:
        /* <DEDUP_REMOVED lines=21> */
.L_x_258:
        /* <DEDUP_REMOVED lines=15> */
.L_x_260:
        /* <DEDUP_REMOVED lines=23> */
.L_x_257:
[----:B------:R-:W0:Y:S01]  /*3380*/  LDC.64 R2, c[0x0][0x710] ;  /* 0x0001c400ff027b82 */ /* 0x000e220000000a00 */
[----:B------:R-:W-:-:S05]  /*3390*/  F2FP.F16.F32.PACK_AB R7, RZ, R7 ;  /* 0x00000007ff07723e */ /* 0x000fca00000000ff */
[----:B0-----:R-:W-:Y:S01]  /*33a0*/  STG.E.U16 desc[UR6][R2.64], R7 ;  /* 0x0000000702007986 */ /* 0x001fe2000c101506 */
[----:B------:R-:W-:Y:S05]  /*33b0*/  EXIT ;  /* 0x000000000000794d */ /* 0x000fea0003800000 */
.L_x_220:
        /* <DEDUP_REMOVED lines=406> */
.L_x_264:
        /* <DEDUP_REMOVED lines=37> */
[----:B------:R-:W-:Y:S01]  /*4f70*/  ISETP.NE.AND.EX P0, PT, RZ, RZ, PT, P0 ;  /* 0x000000ffff00720c */ /* 0x000fe20003f05300 */
[----:B--2---:R-:W-:-:S06]  /*4f80*/  HADD2.F32 R6, -RZ, R6.H0_H0 ;  /* 0x20000006ff067230 */ /* 0x004fcc0000004100 */
[----:B------:R-:W-:Y:S06]  /*4f90*/  @!P1 BRA `(.L_x_268) ;  /* 0x0000000000609947 */ /* 0x000fec0003800000 */
[----:B------:R-:W-:Y:S02]  /*4fa0*/  LOP3.LUT R8, R13, 0x7fffffff, RZ, 0xc0, !PT ;  /* 0x7fffffff0d087812 */ /* 0x000fe400078ec0ff */
[----:B------:R-:W-:Y:S02]  /*4fb0*/  LOP3.LUT R9, R4, 0xfffffff0, RZ, 0xc0, !PT ;  /* 0xfffffff004097812 */ /* 0x000fe400078ec0ff */
[----:B------:R-:W-:-:S07]  /*4fc0*/  MOV R7, RZ ;  /* 0x000000ff00077202 */ /* 0x000fce0000000f00 */
.L_x_269:
        /* <DEDUP_REMOVED lines=21> */
.L_x_268:
[----:B------:R-:W-:Y:S05]  /*5120*/  BSYNC.RECONVERGENT B3 ;  /* 0x0000000000037941 */ /* 0x000fea0003800200 */
.L_x_267:
        /* <DEDUP_REMOVED lines=37> */
.L_x_266:
[----:B------:R-:W-:Y:S05]  /*5380*/  BSYNC.RECONVERGENT B2 ;  /* 0x0000000000027941 */ /* 0x000fea0003800200 */
.L_x_265:
[----:B------:R-:W0:Y:S01]  /*5390*/  LDCU.64 UR8, c[0x0][0x710] ;  /* 0x0000e200ff0877ac */ /* 0x000e220008000a00 */
[----:B------:R-:W-:Y:S02]  /*53a0*/  F2FP.F16.F32.PACK_AB R7, RZ, R7 ;  /* 0x00000007ff07723e */ /* 0x000fe400000000ff */
        /* <DEDUP_REMOVED lines=404> */
.L_x_271:
        /* <DEDUP_REMOVED lines=43> */
.L_x_276:
        /* <DEDUP_REMOVED lines=21> */
.L_x_275:
[----:B------:R-:W-:Y:S05]  /*70f0*/  BSYNC.RECONVERGENT B3 ;  /* 0x0000000000037941 */ /* 0x000fea0003800200 */
.L_x_274:
        /* <DEDUP_REMOVED lines=37> */
.L_x_273:
[----:B------:R-:W-:Y:S05]  /*7350*/  BSYNC.RECONVERGENT B2 ;  /* 0x0000000000027941 */ /* 0x000fea0003800200 */
.L_x_272:
[----:B------:R-:W0:Y:S01]  /*7360*/  LDCU.64 UR8, c[0x0][0x710] ;  /* 0x0000e200ff0877ac */ /* 0x000e220008000a00 */
[----:B------:R-:W-:Y:S02]  /*7370*/  F2FP.F16.F32.PACK_AB R7, RZ, R7 ;  /* 0x00000007ff07723e */ /* 0x000fe400000000ff */
[----:B------:R-:W-:Y:S02]  /*7380*/  IADD3 R3, PT, PT, R3, 0x80, RZ ;  /* 0x0000008003037810 */ /* 0x000fe40007ffe0ff */
[----:B0-----:R-:W-:-:S04]  /*7390*/  IADD3 R4, P0, PT, R5, UR8, RZ ;  /* 0x0000000805047c10 */ /* 0x001fc8000ff1e0ff */
[----:B------:R-:W-:-:S05]  /*73a0*/  IADD3.X R5, PT, PT, RZ, UR9, RZ, P0, !PT ;  /* 0x00000009ff057c10 */ /* 0x000fca00087fe4ff */
[----:B------:R0:W-:Y:S04]  /*73b0*/  STG.E.U16 desc[UR6][R4.64], R7 ;  /* 0x0000000704007986 */ /* 0x0001e8000c101506 */
.L_x_263:
        /* <DEDUP_REMOVED lines=400> */
.L_x_278:
        /* <DEDUP_REMOVED lines=43> */
.L_x_283:
        /* <DEDUP_REMOVED lines=21> */
.L_x_282:
[----:B------:R-:W-:Y:S05]  /*90c0*/  BSYNC.RECONVERGENT B3 ;  /* 0x0000000000037941 */ /* 0x000fea0003800200 */
.L_x_281:
        /* <DEDUP_REMOVED lines=37> */
.L_x_280:
[----:B------:R-:W-:Y:S05]  /*9320*/  BSYNC.RECONVERGENT B2 ;  /* 0x0000000000027941 */ /* 0x000fea0003800200 */
.L_x_279:
[----:B------:R-:W0:Y:S01]  /*9330*/  LDCU.64 UR8, c[0x0][0x710] ;  /* 0x0000e200ff0877ac */ /* 0x000e220008000a00 */
[----:B------:R-:W-:Y:S02]  /*9340*/  F2FP.F16.F32.PACK_AB R7, RZ, R7 ;  /* 0x00000007ff07723e */ /* 0x000fe400000000ff */
[----:B------:R-:W-:Y:S02]  /*9350*/  IADD3 R3, PT, PT, R3, 0x80, RZ ;  /* 0x0000008003037810 */ /* 0x000fe40007ffe0ff */
[----:B0-----:R-:W-:-:S04]  /*9360*/  IADD3 R4, P0, PT, R5, UR8, RZ ;  /* 0x0000000805047c10 */ /* 0x001fc8000ff1e0ff */
[----:B------:R-:W-:-:S05]  /*9370*/  IADD3.X R5, PT, PT, RZ, UR9, RZ, P0, !PT ;  /* 0x00000009ff057c10 */ /* 0x000fca00087fe4ff */
[----:B------:R1:W-:Y:S04]  /*9380*/  STG.E.U16 desc[UR6][R4.64], R7 ;  /* 0x0000000704007986 */ /* 0x0003e8000c101506 */
.L_x_270:
        /* <DEDUP_REMOVED lines=400> */
.L_x_285:
        /* <DEDUP_REMOVED lines=43> */
.L_x_290:
        /* <DEDUP_REMOVED lines=21> */
.L_x_289:
[----:B------:R-:W-:Y:S05]  /*b090*/  BSYNC.RECONVERGENT B3 ;  /* 0x0000000000037941 */ /* 0x000fea0003800200 */
.L_x_288:
        /* <DEDUP_REMOVED lines=37> */
.L_x_287:
[----:B------:R-:W-:Y:S05]  /*b2f0*/  BSYNC.RECONVERGENT B2 ;  /* 0x0000000000027941 */ /* 0x000fea0003800200 */
.L_x_286:
[----:B------:R-:W0:Y:S01]  /*b300*/  LDCU.64 UR8, c[0x0][0x710] ;  /* 0x0000e200ff0877ac */ /* 0x000e220008000a00 */
[----:B------:R-:W-:Y:S02]  /*b310*/  F2FP.F16.F32.PACK_AB R7, RZ, R7 ;  /* 0x00000007ff07723e */ /* 0x000fe400000000ff */
[----:B------:R-:W-:Y:S02]  /*b320*/  IADD3 R3, PT, PT, R3, 0x80, RZ ;  /* 0x0000008003037810 */ /* 0x000fe40007ffe0ff */
[----:B0-----:R-:W-:-:S04]  /*b330*/  IADD3 R4, P0, PT, R5, UR8, RZ ;  /* 0x0000000805047c10 */ /* 0x001fc8000ff1e0ff */
[----:B------:R-:W-:-:S05]  /*b340*/  IADD3.X R5, PT, PT, RZ, UR9, RZ, P0, !PT ;  /* 0x00000009ff057c10 */ /* 0x000fca00087fe4ff */
[----:B------:R1:W-:Y:S04]  /*b350*/  STG.E.U16 desc[UR6][R4.64], R7 ;  /* 0x0000000704007986 */ /* 0x0003e8000c101506 */
.L_x_277:
        /* <DEDUP_REMOVED lines=400> */
.L_x_292:
        /* <DEDUP_REMOVED lines=43> */
.L_x_297:
        /* <DEDUP_REMOVED lines=21> */
.L_x_296:
[----:B------:R-:W-:Y:S05]  /*d060*/  BSYNC.RECONVERGENT B3 ;  /* 0x0000000000037941 */ /* 0x000fea0003800200 */
.L_x_295:
        /* <DEDUP_REMOVED lines=37> */
.L_x_294:
[----:B------:R-:W-:Y:S05]  /*d2c0*/  BSYNC.RECONVERGENT B2 ;  /* 0x0000000000027941 */ /* 0x000fea0003800200 */
.L_x_293:
[----:B------:R-:W0:Y:S01]  /*d2d0*/  LDCU.64 UR8, c[0x0][0x710] ;  /* 0x0000e200ff0877ac */ /* 0x000e220008000a00 */
[----:B------:R-:W-:Y:S02]  /*d2e0*/  F2FP.F16.F32.PACK_AB R7, RZ, R7 ;  /* 0x00000007ff07723e */ /* 0x000fe400000000ff */
[----:B------:R-:W-:Y:S02]  /*d2f0*/  IADD3 R3, PT, PT, R3, 0x80, RZ ;  /* 0x0000008003037810 */ /* 0x000fe40007ffe0ff */
[----:B0-----:R-:W-:-:S04]  /*d300*/  IADD3 R4, P0, PT, R5, UR8, RZ ;  /* 0x0000000805047c10 */ /* 0x001fc8000ff1e0ff */
[----:B------:R-:W-:-:S05]  /*d310*/  IADD3.X R5, PT, PT, RZ, UR9, RZ, P0, !PT ;  /* 0x00000009ff057c10 */ /* 0x000fca00087fe4ff */
[----:B------:R2:W-:Y:S04]  /*d320*/  STG.E.U16 desc[UR6][R4.64], R7 ;  /* 0x0000000704007986 */ /* 0x0005e8000c101506 */
.L_x_284:
        /* <DEDUP_REMOVED lines=401> */
.L_x_299:
        /* <DEDUP_REMOVED lines=43> */
.L_x_304:
        /* <DEDUP_REMOVED lines=21> */
.L_x_303:
[----:B------:R-:W-:Y:S05]  /*f040*/  BSYNC.RECONVERGENT B3 ;  /* 0x0000000000037941 */ /* 0x000fea0003800200 */
.L_x_302:
        /* <DEDUP_REMOVED lines=37> */
.L_x_301:
[----:B------:R-:W-:Y:S05]  /*f2a0*/  BSYNC.RECONVERGENT B2 ;  /* 0x0000000000027941 */ /* 0x000fea0003800200 */
.L_x_300:
[----:B------:R-:W0:Y:S01]  /*f2b0*/  LDCU.64 UR8, c[0x0][0x710] ;  /* 0x0000e200ff0877ac */ /* 0x000e220008000a00 */
[----:B------:R-:W-:Y:S02]  /*f2c0*/  F2FP.F16.F32.PACK_AB R7, RZ, R7 ;  /* 0x00000007ff07723e */ /* 0x000fe400000000ff */
[----:B------:R-:W-:Y:S02]  /*f2d0*/  IADD3 R3, PT, PT, R3, 0x80, RZ ;  /* 0x0000008003037810 */ /* 0x000fe40007ffe0ff */
[----:B0-----:R-:W-:-:S04]  /*f2e0*/  IADD3 R4, P0, PT, R5, UR8, RZ ;  /* 0x0000000805047c10 */ /* 0x001fc8000ff1e0ff */
[----:B------:R-:W-:-:S05]  /*f2f0*/  IADD3.X R5, PT, PT, RZ, UR9, RZ, P0, !PT ;  /* 0x00000009ff057c10 */ /* 0x000fca00087fe4ff */
[----:B------:R2:W-:Y:S04]  /*f300*/  STG.E.U16 desc[UR6][R4.64], R7 ;  /* 0x0000000704007986 */ /* 0x0005e8000c101506 */
.L_x_291:
[----:B------:R-:W-:-:S13]  /*f310*/  ISETP.GE.AND P0, PT, R3, UR4, PT ;  /* 0x0000000403007c0c */ /* 0x000fda000bf06270 */
[----:B------:R-:W-:Y:S05]  /*f320*/  @P0 BREAK.RELIABLE B0 ;  /* 0x0000000000000942 */ /* 0x000fea0003800100 */
[----:B------:R-:W-:Y:S05]  /*f330*/  @P0 BRA `(.L_x_298) ;  /* 0x0000001c00f00947 */ /* 0x000fea0003800000 */
[----:B------:R-:W-:Y:S05]  /*f340*/  BSYNC.RELIABLE B0 ;  /* 0x0000000000007941 */ /* 0x000fea0003800100 */
.L_x_262:
        /* <DEDUP_REMOVED lines=398> */
.L_x_305:
        /* <DEDUP_REMOVED lines=43> */
.L_x_310:
        /* <DEDUP_REMOVED lines=21> */
.L_x_309:
[----:B------:R-:W-:Y:S05]  /*11030*/  BSYNC.RECONVERGENT B3 ;  /* 0x0000000000037941 */ /* 0x000fea0003800200 */
.L_x_308:
        /* <DEDUP_REMOVED lines=37> */
.L_x_307:
[----:B------:R-:W-:Y:S05]  /*11290*/  BSYNC.RECONVERGENT B2 ;  /* 0x0000000000027941 */ /* 0x000fea0003800200 */
.L_x_306:
[----:B------:R-:W0:Y:S01]  /*112a0*/  LDCU.64 UR8, c[0x0][0x710] ;  /* 0x0000e200ff0877ac */ /* 0x000e220008000a00 */
[----:B------:R-:W-:Y:S02]  /*112b0*/  F2FP.F16.F32.PACK_AB R7, RZ, R7 ;  /* 0x00000007ff07723e */ /* 0x000fe400000000ff */
[----:B------:R-:W-:Y:S02]  /*112c0*/  IADD3 R3, PT, PT, R3, 0x80, RZ ;  /* 0x0000008003037810 */ /* 0x000fe40007ffe0ff */
[----:B0-----:R-:W-:-:S04]  /*112d0*/  IADD3 R4, P0, PT, R5, UR8, RZ ;  /* 0x0000000805047c10 */ /* 0x001fc8000ff1e0ff */
[----:B------:R-:W-:-:S05]  /*112e0*/  IADD3.X R5, PT, PT, RZ, UR9, RZ, P0, !PT ;  /* 0x00000009ff057c10 */ /* 0x000fca00087fe4ff */
[----:B------:R3:W-:Y:S04]  /*112f0*/  STG.E.U16 desc[UR6][R4.64], R7 ;  /* 0x0000000704007986 */ /* 0x0007e8000c101506 */
.L_x_298:
[----:B------:R-:W-:Y:S05]  /*11300*/  BSYNC.RECONVERGENT B1 ;  /* 0x0000000000017941 */ /* 0x000fea0003800200 */
.L_x_261:
        /* <DEDUP_REMOVED lines=401> */
.L_x_311:
        /* <DEDUP_REMOVED lines=45> */
.L_x_316:
        /* <DEDUP_REMOVED lines=21> */
.L_x_315:
[----:B------:R-:W-:Y:S05]  /*13040*/  BSYNC.RECONVERGENT B2 ;  /* 0x0000000000027941 */ /* 0x000fea0003800200 */
.L_x_314:
        /* <DEDUP_REMOVED lines=37> */
.L_x_313:
[----:B------:R-:W-:Y:S05]  /*132a0*/  BSYNC.RECONVERGENT B1 ;  /* 0x0000000000017941 */ /* 0x000fea0003800200 */
.L_x_312:
[----:B------:R-:W-:-:S05]  /*132b0*/  F2FP.F16.F32.PACK_AB R5, RZ, R5 ;  /* 0x00000005ff05723e */ /* 0x000fca00000000ff */
[----:B------:R-:W-:Y:S01]  /*132c0*/  STG.E.U16 desc[UR6][R2.64], R5 ;  /* 0x0000000502007986 */ /* 0x000fe2000c101506 */
[----:B------:R-:W-:Y:S05]  /*132d0*/  EXIT ;  /* 0x000000000000794d */ /* 0x000fea0003800000 */
.L_x_317:
        /* <DEDUP_REMOVED lines=10> */
.L_x_18989:


//--------------------- .text._ZN2at6native73_GLOBAL__N__c8866d80_35_SparseBinaryOpIntersectionKernel_cu_b2145a98_327112apply_kernelILi128ELi8EZNS1_29binary_op_intersection_kernelINS1_9LhsProjOpEblEEvRNS_14TensorIteratorEllRKNS_6TensorEbEUliE_EEviT1_ --------------------------
	.section	.text._ZN2at6native73_GLOBAL__N__c8866d80_35_SparseBinaryOpIntersectionKernel_cu_b2145a98_327112apply_kernelILi128ELi8EZNS1_29binary_op_intersection_kernelINS1_9LhsProjOpEblEEvRNS_14TensorIteratorEllRKNS_6TensorEbEUliE_EEviT1_,"ax",@progbits
	.align	128
.text._ZN2at6native73_GLOBAL__N__c8866d80_35_SparseBinaryOpIntersectionKernel_cu_b2145a98_327112apply_kernelILi128ELi8EZNS1_29binary_op_intersection_kernelINS1_9LhsProjOpEblEEvRNS_14TensorIteratorEllRKNS_6TensorEbEUliE_EEviT1_:
        .type           _ZN2at6native73_GLOBAL__N__c8866d80_35_SparseBinaryOpIntersectionKernel_cu_b2145a98_327112apply_kernelILi128ELi8EZNS1_29binary_op_intersection_kernelINS1_9LhsProjOpEblEEvRNS_14TensorIteratorEllRKNS_6TensorEbEUliE_EEviT1_,@function
        .size           _ZN2at6native73_GLOBAL__N__c8866d80_35_SparseBinaryOpIntersectionKernel_cu_b2145a98_327112apply_kernelILi128ELi8EZNS1_29binary_op_intersection_kernelINS1_9LhsProjOpEblEEvRNS_14TensorIteratorEllRKNS_6TensorEbEUliE_EEviT1_,(.L_x_18990 - _ZN2at6native73_GLOBAL__N__c8866d80_35_SparseBinaryOpIntersectionKernel_cu_b2145a98_327112apply_kernelILi128ELi8EZNS1_29binary_op_intersection_kernelINS1_9LhsProjOpEblEEvRNS_14TensorIteratorEllRKNS_6TensorEbEUliE_EEviT1_)
        .other          _ZN2at6native73_GLOBAL__N__c8866d80_35_SparseBinaryOpIntersectionKernel_cu_b2145a98_327112apply_kernelILi128ELi8EZNS1_29binary_op_intersection_kernelINS1_9LhsProjOpEblEEvRNS_14TensorIteratorEllRKNS_6TensorEbEUliE_EEviT1_,@"STO_CUDA_ENTRY STV_DEFAULT"
_ZN2at6native73_GLOBAL__N__c8866d80_35_SparseBinaryOpIntersectionKernel_cu_b2145a98_327112apply_kernelILi128ELi8EZNS1_29binary_op_intersection_kernelINS1_9LhsProjOpEblEEvRNS_14TensorIteratorEllRKNS_6TensorEbEUliE_EEviT1_:
        /* <DEDUP_REMOVED lines=15> */
[----:B------:R-:W0:Y:S02]  /*00f0*/  LDC.64 R4, c[0x0][0x738] ;  /* 0x0001ce00ff047b82 */ /* 0x000e240000000a00 */
[----:B0-----:R-:W2:Y:S01]  /*0100*/  LDG.E.64 R4, desc[UR6][R4.64] ;  /* 0x0000000604047981 */ /* 0x001ea2000c1e1b00 */
[----:B------:R-:W-:Y:S02]  /*0110*/  ISETP.NE.AND P1, PT, RZ, UR5, PT ;  /* 0x00000005ff007c0c */ /* 0x000fe4000bf25270 */
[----:B--2---:R-:W-:-:S04]  /*0120*/  ISETP.LT.U32.AND P0, PT, R4, 0x1, PT ;  /* 0x000000010400780c */ /* 0x004fc80003f01070 */
[----:B------:R-:W-:-:S04]  /*0130*/  ISETP.LT.AND.EX P0, PT, R5, RZ, PT, P0 ;  /* 0x000000ff0500720c */ /* 0x000fc80003f01300 */
[----:B------:R-:W-:Y:S02]  /*0140*/  SEL R7, R4, 0x1, P0 ;  /* 0x0000000104077807 */ /* 0x000fe40000000000 */
[----:B------:R-:W-:Y:S02]  /*0150*/  SEL R9, R5, RZ, P0 ;  /* 0x000000ff05097207 */ /* 0x000fe40000000000 */
[----:B------:R-:W-:Y:S02]  /*0160*/  SEL R2, R7, R4, !P1 ;  /* 0x0000000407027207 */ /* 0x000fe40004800000 */
[----:B------:R-:W-:Y:S02]  /*0170*/  SEL R10, R9, R5, !P1 ;  /* 0x00000005090a7207 */ /* 0x000fe40004800000 */
[----:B------:R-:W-:Y:S02]  /*0180*/  ISETP.GE.U32.AND P0, PT, R2, 0x1, PT ;  /* 0x000000010200780c */ /* 0x000fe40003f06070 */
[----:B------:R-:W-:-:S02]  /*0190*/  PRMT R9, RZ, 0x7610, R9 ;  /* 0x00007610ff097816 */ /* 0x000fc40000000009 */
[----:B------:R-:W-:-:S13]  /*01a0*/  ISETP.GE.AND.EX P0, PT, R10, RZ, PT, P0 ;  /* 0x000000ff0a00720c */ /* 0x000fda0003f06300 */
[----:B------:R-:W-:Y:S05]  /*01b0*/  @!P0 BRA `(.L_x_322) ;  /* 0x0000000400288947 */ /* 0x000fea0003800000 */
[----:B------:R-:W0:Y:S01]  /*01c0*/  LDC.64 R4, c[0x0][0x720] ;  /* 0x0001c800ff047b82 */ /* 0x000e220000000a00 */
[----:B------:R-:W1:Y:S07]  /*01d0*/  LDCU.64 UR8, c[0x0][0x740] ;  /* 0x0000e800ff0877ac */ /* 0x000e6e0008000a00 */
[----:B------:R-:W2:Y:S01]  /*01e0*/  LDC.64 R6, c[0x0][0x718] ;  /* 0x0001c600ff067b82 */ /* 0x000ea20000000a00 */
[----:B0-----:R-:W1:Y:S01]  /*01f0*/  LDG.E.64 R4, desc[UR6][R4.64] ;  /* 0x0000000604047981 */ /* 0x001e62000c1e1b00 */
[----:B------:R-:W-:Y:S01]  /*0200*/  ISETP.GE.U32.AND P0, PT, R2, 0x4, PT ;  /* 0x000000040200780c */ /* 0x000fe20003f06070 */
[----:B-1----:R-:W-:-:S02]  /*0210*/  IMAD R9, R5, UR8, RZ ;  /* 0x0000000805097c24 */ /* 0x002fc4000f8e02ff */
[----:B--2---:R-:W-:-:S04]  /*0220*/  IMAD.WIDE.U32 R6, R4, UR8, R6 ;  /* 0x0000000804067c25 */ /* 0x004fc8000f8e0006 */
[----:B------:R-:W-:-:S04]  /*0230*/  IMAD R9, R4, UR9, R9 ;  /* 0x0000000904097c24 */ /* 0x000fc8000f8e0209 */
[----:B------:R-:W-:-:S05]  /*0240*/  IMAD.IADD R7, R7, 0x1, R9 ;  /* 0x0000000107077824 */ /* 0x000fca00078e0209 */
[----:B------:R-:W2:Y:S01]  /*0250*/  LDG.E.U8 R6, desc[UR6][R6.64] ;  /* 0x0000000606067981 */ /* 0x000ea2000c1e1100 */
[----:B------:R-:W-:Y:S02]  /*0260*/  ISETP.GE.U32.AND.EX P0, PT, R10, RZ, PT, P0 ;  /* 0x000000ff0a00720c */ /* 0x000fe40003f06100 */
[----:B------:R-:W-:Y:S02]  /*0270*/  LOP3.LUT R8, R2, 0x3, RZ, 0xc0, !PT ;  /* 0x0000000302087812 */ /* 0x000fe400078ec0ff */
[----:B------:R-:W-:Y:S02]  /*0280*/  PRMT R9, RZ, 0x7610, R9 ;  /* 0x00007610ff097816 */ /* 0x000fe40000000009 */
[----:B--2---:R-:W-:-:S04]  /*0290*/  ISETP.NE.AND P1, PT, R6, RZ, PT ;  /* 0x000000ff0600720c */ /* 0x004fc80003f25270 */
[----:B------:R-:W-:-:S03]  /*02a0*/  SEL R0, RZ, 0xffffffff, !P1 ;  /* 0xffffffffff007807 */ /* 0x000fc60004800000 */
[----:B------:R-:W-:Y:S06]  /*02b0*/  @!P0 BRA `(.L_x_323) ;  /* 0x0000000000c88947 */ /* 0x000fec0003800000 */
[----:B------:R-:W-:Y:S02]  /*02c0*/  LOP3.LUT R4, R2, 0xfffffffc, RZ, 0xc0, !PT ;  /* 0xfffffffc02047812 */ /* 0x000fe400078ec0ff */
[----:B------:R-:W-:Y:S02]  /*02d0*/  LOP3.LUT R6, R10, 0x7fffffff, RZ, 0xc0, !PT ;  /* 0x7fffffff0a067812 */ /* 0x000fe400078ec0ff */
[----:B------:R-:W-:Y:S02]  /*02e0*/  ISETP.GT.U32.AND P0, PT, R4, RZ, PT ;  /* 0x000000ff0400720c */ /* 0x000fe40003f04070 */
[----:B------:R-:W-:Y:S02]  /*02f0*/  PRMT R9, RZ, 0x7610, R9 ;  /* 0x00007610ff097816 */ /* 0x000fe40000000009 */
[----:B------:R-:W-:-:S13]  /*0300*/  ISETP.GT.AND.EX P0, PT, R6, RZ, PT, P0 ;  /* 0x000000ff0600720c */ /* 0x000fda0003f04300 */
[----:B------:R-:W-:Y:S05]  /*0310*/  @!P0 BRA `(.L_x_324) ;  /* 0x00000000008c8947 */ /* 0x000fea0003800000 */
[----:B------:R-:W-:Y:S02]  /*0320*/  ISETP.GT.U32.AND P2, PT, R4, 0xc, PT ;  /* 0x0000000c0400780c */ /* 0x000fe40003f44070 */
[----:B------:R-:W-:Y:S02]  /*0330*/  PLOP3.LUT P0, PT, PT, PT, PT, 0x80, 0x8 ;  /* 0x000000000008781c */ /* 0x000fe40003f0f070 */
[----:B------:R-:W-:-:S13]  /*0340*/  ISETP.GT.AND.EX P2, PT, R6, RZ, PT, P2 ;  /* 0x000000ff0600720c */ /* 0x000fda0003f44320 */
[----:B------:R-:W-:Y:S05]  /*0350*/  @!P2 BRA `(.L_x_325) ;  /* 0x000000000040a947 */ /* 0x000fea0003800000 */
[----:B------:R-:W-:Y:S02]  /*0360*/  PLOP3.LUT P0, PT, PT, PT, PT, 0x8, 0x80 ;  /* 0x000000000080781c */ /* 0x000fe40003f0e170 */
[----:B------:R-:W-:-:S11]  /*0370*/  LOP3.LUT R2, R0, 0xff, RZ, 0xc0, !PT ;  /* 0x000000ff00027812 */ /* 0x000fd600078ec0ff */
.L_x_326:
[----:B------:R-:W-:Y:S02]  /*0380*/  LOP3.LUT R9, R9, 0xff, RZ, 0xc0, !PT ;  /* 0x000000ff09097812 */ /* 0x000fe400078ec0ff */
[----:B------:R-:W-:Y:S02]  /*0390*/  IADD3 R4, P3, PT, R4, -0x10, RZ ;  /* 0xfffffff004047810 */ /* 0x000fe40007f7e0ff */
[----:B------:R-:W-:Y:S02]  /*03a0*/  ISETP.NE.OR P2, PT, R9, R2, P1 ;  /* 0x000000020900720c */ /* 0x000fe40000f45670 */
[----:B------:R-:W-:Y:S02]  /*03b0*/  IADD3.X R6, PT, PT, R6, -0x1, RZ, P3, !PT ;  /* 0xffffffff06067810 */ /* 0x000fe40001ffe4ff */
[----:B------:R-:W-:-:S04]  /*03c0*/  SEL R5, RZ, 0x1, !P2 ;  /* 0x00000001ff057807 */ /* 0x000fc80005000000 */
[----:B------:R-:W-:-:S04]  /*03d0*/  ISETP.NE.OR P2, PT, R5, R2, P1 ;  /* 0x000000020500720c */ /* 0x000fc80000f45670 */
[----:B------:R-:W-:-:S04]  /*03e0*/  SEL R5, RZ, 0x1, !P2 ;  /* 0x00000001ff057807 */ /* 0x000fc80005000000 */
[----:B------:R-:W-:-:S04]  /*03f0*/  ISETP.NE.OR P2, PT, R5, R2, P1 ;  /* 0x000000020500720c */ /* 0x000fc80000f45670 */
[----:B------:R-:W-:Y:S02]  /*0400*/  SEL R5, RZ, 0x1, !P2 ;  /* 0x00000001ff057807 */ /* 0x000fe40005000000 */
[----:B------:R-:W-:Y:S02]  /*0410*/  ISETP.GT.U32.AND P2, PT, R4, 0xc, PT ;  /* 0x0000000c0400780c */ /* 0x000fe40003f44070 */
[----:B------:R-:W-:Y:S02]  /*0420*/  ISETP.NE.OR P3, PT, R5, R2, P1 ;  /* 0x000000020500720c */ /* 0x000fe40000f65670 */
[----:B------:R-:W-:Y:S02]  /*0430*/  ISETP.GT.AND.EX P2, PT, R6, RZ, PT, P2 ;  /* 0x000000ff0600720c */ /* 0x000fe40003f44320 */
[----:B------:R-:W-:-:S11]  /*0440*/  SEL R9, RZ, 0x1, !P3 ;  /* 0x00000001ff097807 */ /* 0x000fd60005800000 */
[----:B------:R-:W-:Y:S05]  /*0450*/  @P2 BRA `(.L_x_326) ;  /* 0xfffffffc00c82947 */ /* 0x000fea000383ffff */
.L_x_325:
[----:B------:R-:W-:-:S04]  /*0460*/  ISETP.GT.U32.AND P2, PT, R4, 0x4, PT ;  /* 0x000000040400780c */ /* 0x000fc80003f44070 */
[----:B------:R-:W-:-:S13]  /*0470*/  ISETP.GT.AND.EX P2, PT, R6, RZ, PT, P2 ;  /* 0x000000ff0600720c */ /* 0x000fda0003f44320 */
[----:B------:R-:W-:Y:S05]  /*0480*/  @!P2 BRA `(.L_x_327) ;  /* 0x000000000024a947 */ /* 0x000fea0003800000 */
[----:B------:R-:W-:Y:S02]  /*0490*/  LOP3.LUT R9, R9, 0xff, RZ, 0xc0, !PT ;  /* 0x000000ff09097812 */ /* 0x000fe400078ec0ff */
[----:B------:R-:W-:Y:S02]  /*04a0*/  LOP3.LUT R5, R0, 0xff, RZ, 0xc0, !PT ;  /* 0x000000ff00057812 */ /* 0x000fe400078ec0ff */
[----:B------:R-:W-:Y:S02]  /*04b0*/  IADD3 R4, P3, PT, R4, -0x8, RZ ;  /* 0xfffffff804047810 */ /* 0x000fe40007f7e0ff */
[----:B------:R-:W-:Y:S02]  /*04c0*/  ISETP.NE.OR P0, PT, R9, R5, P1 ;  /* 0x000000050900720c */ /* 0x000fe40000f05670 */
[----:B------:R-:W-:Y:S02]  /*04d0*/  IADD3.X R6, PT, PT, R6, -0x1, RZ, P3, !PT ;  /* 0xffffffff06067810 */ /* 0x000fe40001ffe4ff */
[----:B------:R-:W-:-:S02]  /*04e0*/  SEL R2, RZ, 0x1, !P0 ;  /* 0x00000001ff027807 */ /* 0x000fc40004000000 */
[----:B------:R-:W-:Y:S02]  /*04f0*/  PLOP3.LUT P0, PT, PT, PT, PT, 0x8, 0x80 ;  /* 0x000000000080781c */ /* 0x000fe40003f0e170 */
[----:B------:R-:W-:-:S04]  /*0500*/  ISETP.NE.OR P2, PT, R2, R5, P1 ;  /* 0x000000050200720c */ /* 0x000fc80000f45670 */
[----:B------:R-:W-:-:S09]  /*0510*/  SEL R9, RZ, 0x1, !P2 ;  /* 0x00000001ff097807 */ /* 0x000fd20005000000 */
.L_x_327:
[----:B------:R-:W-:-:S04]  /*0520*/  ISETP.NE.U32.AND P2, PT, R4, RZ, PT ;  /* 0x000000ff0400720c */ /* 0x000fc80003f45070 */
[----:B------:R-:W-:-:S13]  /*0530*/  ISETP.NE.OR.EX P0, PT, R6, RZ, P0, P2 ;  /* 0x000000ff0600720c */ /* 0x000fda0000705720 */
[----:B------:R-:W-:Y:S05]  /*0540*/  @!P0 BRA `(.L_x_323) ;  /* 0x0000000000248947 */ /* 0x000fea0003800000 */
.L_x_324:
[----:B------:R-:W-:-:S07]  /*0550*/  LOP3.LUT R2, R0, 0xff, RZ, 0xc0, !PT ;  /* 0x000000ff00027812 */ /* 0x000fce00078ec0ff */
.L_x_328:
[----:B------:R-:W-:Y:S02]  /*0560*/  IADD3 R4, P0, PT, R4, -0x4, RZ ;  /* 0xfffffffc04047810 */ /* 0x000fe40007f1e0ff */
[----:B------:R-:W-:Y:S02]  /*0570*/  LOP3.LUT R9, R9, 0xff, RZ, 0xc0, !PT ;  /* 0x000000ff09097812 */ /* 0x000fe400078ec0ff */
[----:B------:R-:W-:Y:S02]  /*0580*/  IADD3.X R6, PT, PT, R6, -0x1, RZ, P0, !PT ;  /* 0xffffffff06067810 */ /* 0x000fe400007fe4ff */
[----:B------:R-:W-:Y:S02]  /*0590*/  ISETP.NE.U32.AND P0, PT, R4, RZ, PT ;  /* 0x000000ff0400720c */ /* 0x000fe40003f05070 */
[----:B------:R-:W-:Y:S02]  /*05a0*/  ISETP.NE.OR P2, PT, R9, R2, P1 ;  /* 0x000000020900720c */ /* 0x000fe40000f45670 */
[----:B------:R-:W-:-:S02]  /*05b0*/  ISETP.NE.AND.EX P0, PT, R6, RZ, PT, P0 ;  /* 0x000000ff0600720c */ /* 0x000fc40003f05300 */
[----:B------:R-:W-:-:S11]  /*05c0*/  SEL R9, RZ, 0x1, !P2 ;  /* 0x00000001ff097807 */ /* 0x000fd60005000000 */
[----:B------:R-:W-:Y:S05]  /*05d0*/  @P0 BRA `(.L_x_328) ;  /* 0xfffffffc00e00947 */ /* 0x000fea000383ffff */
.L_x_323:
[----:B------:R-:W-:-:S04]  /*05e0*/  ISETP.NE.U32.AND P0, PT, R8, RZ, PT ;  /* 0x000000ff0800720c */ /* 0x000fc80003f05070 */
[----:B------:R-:W-:-:S13]  /*05f0*/  ISETP.NE.AND.EX P0, PT, RZ, RZ, PT, P0 ;  /* 0x000000ffff00720c */ /* 0x000fda0003f05300 */
[----:B------:R-:W-:Y:S02]  /*0600*/  @P0 ISETP.NE.U32.AND P2, PT, R8, 0x1, PT ;  /* 0x000000010800080c */ /* 0x000fe40003f45070 */
[----:B------:R-:W-:Y:S02]  /*0610*/  @P0 PRMT R5, R9, 0x9910, RZ ;  /* 0x0000991009050816 */ /* 0x000fe400000000ff */
[----:B------:R-:W-:-:S04]  /*0620*/  @P0 ISETP.NE.AND.EX P1, PT, RZ, RZ, P1, P2 ;  /* 0x000000ffff00020c */ /* 0x000fc80000f25320 */
[----:B------:R-:W-:-:S04]  /*0630*/  @P0 ISETP.NE.OR P1, PT, R5, R0, P1 ;  /* 0x000000000500020c */ /* 0x000fc80000f25670 */
[----:B------:R-:W-:-:S04]  /*0640*/  @P0 SEL R0, RZ, 0x1, !P1 ;  /* 0x00000001ff000807 */ /* 0x000fc80004800000 */
[----:B------:R-:W-:-:S07]  /*0650*/  @P0 PRMT R9, R0, 0x7610, R9 ;  /* 0x0000761000090816 */ /* 0x000fce0000000009 */
.L_x_322:
[----:B------:R-:W0:Y:S01]  /*0660*/  LDC.64 R4, c[0x0][0x710] ;  /* 0x0001c400ff047b82 */ /* 0x000e220000000a00 */
[----:B------:R-:W-:-:S05]  /*0670*/  VIADD R3, R3, 0x80 ;  /* 0x0000008003037836 */ /* 0x000fca0000000000 */
[----:B------:R-:W-:Y:S01]  /*0680*/  ISETP.GE.AND P0, PT, R3, UR4, PT ;  /* 0x0000000403007c0c */ /* 0x000fe2000bf06270 */
[----:B0-----:R0:W-:-:S12]  /*0690*/  STG.E.U8 desc[UR6][R4.64], R9 ;  /* 0x0000000904007986 */ /* 0x0011d8000c101106 */
[----:B------:R-:W-:Y:S05]  /*06a0*/  @P0 BRA `(.L_x_329) ;  /* 0x0000000800f00947 */ /* 0x000fea0003800000 */
[----:B0-----:R-:W0:Y:S02]  /*06b0*/  LDC.64 R4, c[0x0][0x738] ;  /* 0x0001ce00ff047b82 */ /* 0x001e240000000a00 */
        /* <DEDUP_REMOVED lines=40> */
.L_x_334:
        /* <DEDUP_REMOVED lines=14> */
.L_x_333:
        /* <DEDUP_REMOVED lines=12> */
.L_x_335:
[----:B------:R-:W-:-:S04]  /*0ae0*/  ISETP.NE.U32.AND P2, PT, R4, RZ, PT ;  /* 0x000000ff0400720c */ /* 0x000fc80003f45070 */
[----:B------:R-:W-:-:S13]  /*0af0*/  ISETP.NE.OR.EX P0, PT, R6, RZ, P0, P2 ;  /* 0x000000ff0600720c */ /* 0x000fda0000705720 */
[----:B------:R-:W-:Y:S05]  /*0b00*/  @!P0 BRA `(.L_x_331) ;  /* 0x0000000000248947 */ /* 0x000fea0003800000 */
.L_x_332:
[----:B------:R-:W-:-:S07]  /*0b10*/  LOP3.LUT R2, R0, 0xff, RZ, 0xc0, !PT ;  /* 0x000000ff00027812 */ /* 0x000fce00078ec0ff */
.L_x_336:
        /* <DEDUP_REMOVED lines=8> */
.L_x_331:
        /* <DEDUP_REMOVED lines=8> */
.L_x_330:
[----:B------:R-:W0:Y:S01]  /*0c20*/  LDC.64 R4, c[0x0][0x710] ;  /* 0x0001c400ff047b82 */ /* 0x000e220000000a00 */
[----:B------:R-:W-:Y:S01]  /*0c30*/  VIADD R3, R3, 0x80 ;  /* 0x0000008003037836 */ /* 0x000fe20000000000 */
[----:B0-----:R0:W-:Y:S06]  /*0c40*/  STG.E.U8 desc[UR6][R4.64], R9 ;  /* 0x0000000904007986 */ /* 0x0011ec000c101106 */
.L_x_321:
[----:B------:R-:W-:-:S13]  /*0c50*/  ISETP.GE.AND P0, PT, R3, UR4, PT ;  /* 0x0000000403007c0c */ /* 0x000fda000bf06270 */
        /* <DEDUP_REMOVED lines=30> */
[----:B------:R-:W-:Y:S01]  /*0e40*/  LOP3.LUT R4, R2, 0xfffffffc, RZ, 0xc0, !PT ;  /* 0xfffffffc02047812 */ /* 0x000fe200078ec0ff */
[----:B------:R-:W-:Y:S01]  /*0e50*/  BSSY.RECONVERGENT B2, `(.L_x_339) ;  /* 0x0000036000027945 */ /* 0x000fe20003800200 */
[----:B------:R-:W-:Y:S02]  /*0e60*/  LOP3.LUT R6, R10, 0x7fffffff, RZ, 0xc0, !PT ;  /* 0x7fffffff0a067812 */ /* 0x000fe400078ec0ff */
[----:B------:R-:W-:Y:S02]  /*0e70*/  ISETP.GT.U32.AND P0, PT, R4, RZ, PT ;  /* 0x000000ff0400720c */ /* 0x000fe40003f04070 */
[----:B------:R-:W-:Y:S02]  /*0e80*/  PRMT R9, RZ, 0x7610, R9 ;  /* 0x00007610ff097816 */ /* 0x000fe40000000009 */
[----:B------:R-:W-:-:S13]  /*0e90*/  ISETP.GT.AND.EX P0, PT, R6, RZ, PT, P0 ;  /* 0x000000ff0600720c */ /* 0x000fda0003f04300 */
[----:B------:R-:W-:Y:S05]  /*0ea0*/  @!P0 BRA `(.L_x_340) ;  /* 0x00000000009c8947 */ /* 0x000fea0003800000 */
[----:B------:R-:W-:Y:S01]  /*0eb0*/  ISETP.GT.U32.AND P2, PT, R4, 0xc, PT ;  /* 0x0000000c0400780c */ /* 0x000fe20003f44070 */
[----:B------:R-:W-:Y:S01]  /*0ec0*/  BSSY.RECONVERGENT B3, `(.L_x_341) ;  /* 0x0000014000037945 */ /* 0x000fe20003800200 */
[----:B------:R-:W-:Y:S02]  /*0ed0*/  PLOP3.LUT P0, PT, PT, PT, PT, 0x80, 0x8 ;  /* 0x000000000008781c */ /* 0x000fe40003f0f070 */
[----:B------:R-:W-:-:S13]  /*0ee0*/  ISETP.GT.AND.EX P2, PT, R6, RZ, PT, P2 ;  /* 0x000000ff0600720c */ /* 0x000fda0003f44320 */
[----:B------:R-:W-:Y:S05]  /*0ef0*/  @!P2 BRA `(.L_x_342) ;  /* 0x000000000040a947 */ /* 0x000fea0003800000 */
[----:B------:R-:W-:Y:S02]  /*0f00*/  PLOP3.LUT P0, PT, PT, PT, PT, 0x8, 0x80 ;  /* 0x000000000080781c */ /* 0x000fe40003f0e170 */
[----:B------:R-:W-:-:S11]  /*0f10*/  LOP3.LUT R2, R0, 0xff, RZ, 0xc0, !PT ;  /* 0x000000ff00027812 */ /* 0x000fd600078ec0ff */
.L_x_343:
        /* <DEDUP_REMOVED lines=14> */
.L_x_342:
[----:B------:R-:W-:Y:S05]  /*1000*/  BSYNC.RECONVERGENT B3 ;  /* 0x0000000000037941 */ /* 0x000fea0003800200 */
.L_x_341:
[----:B------:R-:W-:Y:S01]  /*1010*/  ISETP.GT.U32.AND P2, PT, R4, 0x4, PT ;  /* 0x000000040400780c */ /* 0x000fe20003f44070 */
[----:B------:R-:W-:Y:S03]  /*1020*/  BSSY.RECONVERGENT B3, `(.L_x_344) ;  /* 0x000000c000037945 */ /* 0x000fe60003800200 */
        /* <DEDUP_REMOVED lines=11> */
.L_x_345:
[----:B------:R-:W-:Y:S05]  /*10e0*/  BSYNC.RECONVERGENT B3 ;  /* 0x0000000000037941 */ /* 0x000fea0003800200 */
.L_x_344:
[----:B------:R-:W-:-:S04]  /*10f0*/  ISETP.NE.U32.AND P2, PT, R4, RZ, PT ;  /* 0x000000ff0400720c */ /* 0x000fc80003f45070 */
[----:B------:R-:W-:-:S13]  /*1100*/  ISETP.NE.OR.EX P0, PT, R6, RZ, P0, P2 ;  /* 0x000000ff0600720c */ /* 0x000fda0000705720 */
[----:B------:R-:W-:Y:S05]  /*1110*/  @!P0 BRA `(.L_x_346) ;  /* 0x0000000000248947 */ /* 0x000fea0003800000 */
.L_x_340:
[----:B------:R-:W-:-:S07]  /*1120*/  LOP3.LUT R2, R0, 0xff, RZ, 0xc0, !PT ;  /* 0x000000ff00027812 */ /* 0x000fce00078ec0ff */
.L_x_347:
        /* <DEDUP_REMOVED lines=8> */
.L_x_346:
[----:B------:R-:W-:Y:S05]  /*11b0*/  BSYNC.RECONVERGENT B2 ;  /* 0x0000000000027941 */ /* 0x000fea0003800200 */
.L_x_339:
        /* <DEDUP_REMOVED lines=8> */
.L_x_338:
[----:B------:R-:W0:Y:S01]  /*1240*/  LDC.64 R4, c[0x0][0x710] ;  /* 0x0001c400ff047b82 */ /* 0x000e220000000a00 */
[----:B------:R-:W-:Y:S01]  /*1250*/  IADD3 R3, PT, PT, R3, 0x80, RZ ;  /* 0x0000008003037810 */ /* 0x000fe20007ffe0ff */
[----:B0-----:R1:W-:Y:S06]  /*1260*/  STG.E.U8 desc[UR6][R4.64], R9 ;  /* 0x0000000904007986 */ /* 0x0013ec000c101106 */
.L_x_329:
[----:B------:R-:W-:-:S13]  /*1270*/  ISETP.GE.AND P0, PT, R3, UR4, PT ;  /* 0x0000000403007c0c */ /* 0x000fda000bf06270 */
[----:B------:R-:W-:Y:S05]  /*1280*/  @P0 BRA `(.L_x_348) ;  /* 0x0000000c00080947 */ /* 0x000fea0003800000 */
[----:B01----:R-:W0:Y:S02]  /*1290*/  LDC.64 R4, c[0x0][0x738] ;  /* 0x0001ce00ff047b82 */ /* 0x003e240000000a00 */
        /* <DEDUP_REMOVED lines=42> */
.L_x_354:
        /* <DEDUP_REMOVED lines=14> */
.L_x_353:
[----:B------:R-:W-:Y:S05]  /*1620*/  BSYNC.RECONVERGENT B3 ;  /* 0x0000000000037941 */ /* 0x000fea0003800200 */
.L_x_352:
        /* <DEDUP_REMOVED lines=13> */
.L_x_356:
[----:B------:R-:W-:Y:S05]  /*1700*/  BSYNC.RECONVERGENT B3 ;  /* 0x0000000000037941 */ /* 0x000fea0003800200 */
.L_x_355:
[----:B------:R-:W-:-:S04]  /*1710*/  ISETP.NE.U32.AND P2, PT, R4, RZ, PT ;  /* 0x000000ff0400720c */ /* 0x000fc80003f45070 */
[----:B------:R-:W-:-:S13]  /*1720*/  ISETP.NE.OR.EX P0, PT, R6, RZ, P0, P2 ;  /* 0x000000ff0600720c */ /* 0x000fda0000705720 */
[----:B------:R-:W-:Y:S05]  /*1730*/  @!P0 BRA `(.L_x_357) ;  /* 0x0000000000248947 */ /* 0x000fea0003800000 */
.L_x_351:
[----:B------:R-:W-:-:S07]  /*1740*/  LOP3.LUT R2, R0, 0xff, RZ, 0xc0, !PT ;  /* 0x000000ff00027812 */ /* 0x000fce00078ec0ff */
.L_x_358:
        /* <DEDUP_REMOVED lines=8> */
.L_x_357:
[----:B------:R-:W-:Y:S05]  /*17d0*/  BSYNC.RECONVERGENT B2 ;  /* 0x0000000000027941 */ /* 0x000fea0003800200 */
.L_x_350:
        /* <DEDUP_REMOVED lines=8> */
.L_x_349:
[----:B------:R-:W0:Y:S01]  /*1860*/  LDC.64 R4, c[0x0][0x710] ;  /* 0x0001c400ff047b82 */ /* 0x000e220000000a00 */
[----:B------:R-:W-:Y:S01]  /*1870*/  VIADD R3, R3, 0x80 ;  /* 0x0000008003037836 */ /* 0x000fe20000000000 */
[----:B0-----:R1:W-:Y:S06]  /*1880*/  STG.E.U8 desc[UR6][R4.64], R9 ;  /* 0x0000000904007986 */ /* 0x0013ec000c101106 */
.L_x_337:
        /* <DEDUP_REMOVED lines=45> */
.L_x_365:
        /* <DEDUP_REMOVED lines=14> */
.L_x_364:
[----:B------:R-:W-:Y:S05]  /*1c40*/  BSYNC.RECONVERGENT B3 ;  /* 0x0000000000037941 */ /* 0x000fea0003800200 */
.L_x_363:
        /* <DEDUP_REMOVED lines=13> */
.L_x_367:
[----:B------:R-:W-:Y:S05]  /*1d20*/  BSYNC.RECONVERGENT B3 ;  /* 0x0000000000037941 */ /* 0x000fea0003800200 */
.L_x_366:
[----:B------:R-:W-:-:S04]  /*1d30*/  ISETP.NE.U32.AND P2, PT, R4, RZ, PT ;  /* 0x000000ff0400720c */ /* 0x000fc80003f45070 */
[----:B------:R-:W-:-:S13]  /*1d40*/  ISETP.NE.OR.EX P0, PT, R6, RZ, P0, P2 ;  /* 0x000000ff0600720c */ /* 0x000fda0000705720 */
[----:B------:R-:W-:Y:S05]  /*1d50*/  @!P0 BRA `(.L_x_368) ;  /* 0x0000000000248947 */ /* 0x000fea0003800000 */
.L_x_362:
[----:B------:R-:W-:-:S07]  /*1d60*/  LOP3.LUT R2, R0, 0xff, RZ, 0xc0, !PT ;  /* 0x000000ff00027812 */ /* 0x000fce00078ec0ff */
.L_x_369:
        /* <DEDUP_REMOVED lines=8> */
.L_x_368:
[----:B------:R-:W-:Y:S05]  /*1df0*/  BSYNC.RECONVERGENT B2 ;  /* 0x0000000000027941 */ /* 0x000fea0003800200 */
.L_x_361:
        /* <DEDUP_REMOVED lines=8> */
.L_x_360:
[----:B------:R-:W0:Y:S01]  /*1e80*/  LDC.64 R4, c[0x0][0x710] ;  /* 0x0001c400ff047b82 */ /* 0x000e220000000a00 */
[----:B------:R-:W-:Y:S01]  /*1e90*/  VIADD R3, R3, 0x80 ;  /* 0x0000008003037836 */ /* 0x000fe20000000000 */
[----:B0-----:R2:W-:Y:S06]  /*1ea0*/  STG.E.U8 desc[UR6][R4.64], R9 ;  /* 0x0000000904007986 */ /* 0x0015ec000c101106 */
.L_x_348:
[----:B------:R-:W-:-:S13]  /*1eb0*/  ISETP.GE.AND P0, PT, R3, UR4, PT ;  /* 0x0000000403007c0c */ /* 0x000fda000bf06270 */
[----:B------:R-:W-:Y:S05]  /*1ec0*/  @P0 BREAK.RELIABLE B0 ;  /* 0x0000000000000942 */ /* 0x000fea0003800100 */
[----:B------:R-:W-:Y:S05]  /*1ed0*/  @P0 BRA `(.L_x_370) ;  /* 0x0000000c00100947 */ /* 0x000fea0003800000 */
[----:B012---:R-:W0:Y:S02]  /*1ee0*/  LDC.64 R4, c[0x0][0x738] ;  /* 0x0001ce00ff047b82 */ /* 0x007e240000000a00 */
        /* <DEDUP_REMOVED lines=42> */
.L_x_376:
        /* <DEDUP_REMOVED lines=14> */
.L_x_375:
[----:B------:R-:W-:Y:S05]  /*2270*/  BSYNC.RECONVERGENT B3 ;  /* 0x0000000000037941 */ /* 0x000fea0003800200 */
.L_x_374:
        /* <DEDUP_REMOVED lines=13> */
.L_x_378:
[----:B------:R-:W-:Y:S05]  /*2350*/  BSYNC.RECONVERGENT B3 ;  /* 0x0000000000037941 */ /* 0x000fea0003800200 */
.L_x_377:
[----:B------:R-:W-:-:S04]  /*2360*/  ISETP.NE.U32.AND P2, PT, R4, RZ, PT ;  /* 0x000000ff0400720c */ /* 0x000fc80003f45070 */
[----:B------:R-:W-:-:S13]  /*2370*/  ISETP.NE.OR.EX P0, PT, R6, RZ, P0, P2 ;  /* 0x000000ff0600720c */ /* 0x000fda0000705720 */
[----:B------:R-:W-:Y:S05]  /*2380*/  @!P0 BRA `(.L_x_379) ;  /* 0x0000000000248947 */ /* 0x000fea0003800000 */
.L_x_373:
[----:B------:R-:W-:-:S07]  /*2390*/  LOP3.LUT R2, R0, 0xff, RZ, 0xc0, !PT ;  /* 0x000000ff00027812 */ /* 0x000fce00078ec0ff */
.L_x_380:
        /* <DEDUP_REMOVED lines=8> */
.L_x_379:
[----:B------:R-:W-:Y:S05]  /*2420*/  BSYNC.RECONVERGENT B2 ;  /* 0x0000000000027941 */ /* 0x000fea0003800200 */
.L_x_372:
        /* <DEDUP_REMOVED lines=8> */
.L_x_371:
[----:B------:R-:W0:Y:S01]  /*24b0*/  LDC.64 R4, c[0x0][0x710] ;  /* 0x0001c400ff047b82 */ /* 0x000e220000000a00 */
[----:B------:R-:W-:Y:S01]  /*24c0*/  IADD3 R3, PT, PT, R3, 0x80, RZ ;  /* 0x0000008003037810 */ /* 0x000fe20007ffe0ff */
[----:B0-----:R2:W-:Y:S06]  /*24d0*/  STG.E.U8 desc[UR6][R4.64], R9 ;  /* 0x0000000904007986 */ /* 0x0015ec000c101106 */
.L_x_359:
[----:B------:R-:W-:-:S13]  /*24e0*/  ISETP.GE.AND P0, PT, R3, UR4, PT ;  /* 0x0000000403007c0c */ /* 0x000fda000bf06270 */
[----:B------:R-:W-:Y:S05]  /*24f0*/  @P0 BREAK.RELIABLE B0 ;  /* 0x0000000000000942 */ /* 0x000fea0003800100 */
[----:B------:R-:W-:Y:S05]  /*2500*/  @P0 BRA `(.L_x_370) ;  /* 0x0000000400840947 */ /* 0x000fea0003800000 */
[----:B------:R-:W-:Y:S05]  /*2510*/  BSYNC.RELIABLE B0 ;  /* 0x0000000000007941 */ /* 0x000fea0003800100 */
.L_x_320:
        /* <DEDUP_REMOVED lines=43> */
.L_x_386:
        /* <DEDUP_REMOVED lines=14> */
.L_x_385:
[----:B------:R-:W-:Y:S05]  /*28b0*/  BSYNC.RECONVERGENT B3 ;  /* 0x0000000000037941 */ /* 0x000fea0003800200 */
.L_x_384:
        /* <DEDUP_REMOVED lines=13> */
.L_x_388:
[----:B------:R-:W-:Y:S05]  /*2990*/  BSYNC.RECONVERGENT B3 ;  /* 0x0000000000037941 */ /* 0x000fea0003800200 */
.L_x_387:
[----:B------:R-:W-:-:S04]  /*29a0*/  ISETP.NE.U32.AND P2, PT, R4, RZ, PT ;  /* 0x000000ff0400720c */ /* 0x000fc80003f45070 */
[----:B------:R-:W-:-:S13]  /*29b0*/  ISETP.NE.OR.EX P0, PT, R6, RZ, P0, P2 ;  /* 0x000000ff0600720c */ /* 0x000fda0000705720 */
[----:B------:R-:W-:Y:S05]  /*29c0*/  @!P0 BRA `(.L_x_389) ;  /* 0x0000000000248947 */ /* 0x000fea0003800000 */
.L_x_383:
[----:B------:R-:W-:-:S07]  /*29d0*/  LOP3.LUT R2, R0, 0xff, RZ, 0xc0, !PT ;  /* 0x000000ff00027812 */ /* 0x000fce00078ec0ff */
.L_x_390:
        /* <DEDUP_REMOVED lines=8> */
.L_x_389:
[----:B------:R-:W-:Y:S05]  /*2a60*/  BSYNC.RECONVERGENT B2 ;  /* 0x0000000000027941 */ /* 0x000fea0003800200 */
.L_x_382:
        /* <DEDUP_REMOVED lines=8> */
.L_x_381:
[----:B------:R-:W0:Y:S01]  /*2af0*/  LDC.64 R4, c[0x0][0x710] ;  /* 0x0001c400ff047b82 */ /* 0x000e220000000a00 */
[----:B------:R-:W-:Y:S01]  /*2b00*/  VIADD R3, R3, 0x80 ;  /* 0x0000008003037836 */ /* 0x000fe20000000000 */
[----:B0-----:R3:W-:Y:S06]  /*2b10*/  STG.E.U8 desc[UR6][R4.64], R9 ;  /* 0x0000000904007986 */ /* 0x0017ec000c101106 */
.L_x_370:
[----:B------:R-:W-:Y:S05]  /*2b20*/  BSYNC.RECONVERGENT B1 ;  /* 0x0000000000017941 */ /* 0x000fea0003800200 */
.L_x_319:
        /* <DEDUP_REMOVED lines=16> */
[C---:B------:R-:W-:Y:S01]  /*2c30*/  IMAD R3, R2.reuse, UR9, R3 ;  /* 0x0000000902037c24 */ /* 0x040fe2000f8e0203 */
[----:B------:R-:W-:Y:S01]  /*2c40*/  SEL R9, R11, R5, !P1 ;  /* 0x000000050b097207 */ /* 0x000fe20004800000 */
[----:B---3--:R-:W-:Y:S01]  /*2c50*/  IMAD.WIDE.U32 R4, R2, UR8, R6 ;  /* 0x0000000802047c25 */ /* 0x008fe2000f8e0006 */
[----:B------:R-:W-:Y:S02]  /*2c60*/  ISETP.GE.U32.AND P0, PT, R8, 0x1, PT ;  /* 0x000000010800780c */ /* 0x000fe40003f06070 */
[----:B------:R-:W-:-:S02]  /*2c70*/  PRMT R7, RZ, 0x7610, R7 ;  /* 0x00007610ff077816 */ /* 0x000fc40000000007 */
[----:B------:R-:W-:-:S13]  /*2c80*/  ISETP.GE.AND.EX P0, PT, R9, RZ, PT, P0 ;  /* 0x000000ff0900720c */ /* 0x000fda0003f06300 */
[----:B------:R-:W-:Y:S05]  /*2c90*/  @!P0 BRA `(.L_x_391) ;  /* 0x00000004000c8947 */ /* 0x000fea0003800000 */
[----:B------:R-:W-:-:S05]  /*2ca0*/  IMAD.IADD R5, R5, 0x1, R3 ;  /* 0x0000000105057824 */ /* 0x000fca00078e0203 */
[----:B------:R-:W2:Y:S01]  /*2cb0*/  LDG.E.U8 R4, desc[UR6][R4.64] ;  /* 0x0000000604047981 */ /* 0x000ea2000c1e1100 */
[C---:B------:R-:W-:Y:S02]  /*2cc0*/  ISETP.GE.U32.AND P0, PT, R8.reuse, 0x4, PT ;  /* 0x000000040800780c */ /* 0x040fe40003f06070 */
[----:B------:R-:W-:Y:S02]  /*2cd0*/  LOP3.LUT R6, R8, 0x3, RZ, 0xc0, !PT ;  /* 0x0000000308067812 */ /* 0x000fe400078ec0ff */
[----:B------:R-:W-:Y:S02]  /*2ce0*/  ISETP.GE.U32.AND.EX P0, PT, R9, RZ, PT, P0 ;  /* 0x000000ff0900720c */ /* 0x000fe40003f06100 */
[----:B------:R-:W-:Y:S02]  /*2cf0*/  PRMT R7, RZ, 0x7610, R7 ;  /* 0x00007610ff077816 */ /* 0x000fe40000000007 */
[----:B--2---:R-:W-:-:S04]  /*2d00*/  ISETP.NE.AND P1, PT, R4, RZ, PT ;  /* 0x000000ff0400720c */ /* 0x004fc80003f25270 */
[----:B------:R-:W-:-:S05]  /*2d10*/  SEL R0, RZ, 0xffffffff, !P1 ;  /* 0xffffffffff007807 */ /* 0x000fca0004800000 */
[----:B------:R-:W-:Y:S05]  /*2d20*/  @!P0 BRA `(.L_x_392) ;  /* 0x0000000000c88947 */ /* 0x000fea0003800000 */
        /* <DEDUP_REMOVED lines=12> */
.L_x_395:
        /* <DEDUP_REMOVED lines=14> */
.L_x_394:
        /* <DEDUP_REMOVED lines=12> */
.L_x_396:
[----:B------:R-:W-:-:S04]  /*2f90*/  ISETP.NE.U32.AND P2, PT, R4, RZ, PT ;  /* 0x000000ff0400720c */ /* 0x000fc80003f45070 */
[----:B------:R-:W-:-:S13]  /*2fa0*/  ISETP.NE.OR.EX P0, PT, R5, RZ, P0, P2 ;  /* 0x000000ff0500720c */ /* 0x000fda0000705720 */
[----:B------:R-:W-:Y:S05]  /*2fb0*/  @!P0 BRA `(.L_x_392) ;  /* 0x0000000000248947 */ /* 0x000fea0003800000 */
.L_x_393:
[----:B------:R-:W-:-:S07]  /*2fc0*/  LOP3.LUT R2, R0, 0xff, RZ, 0xc0, !PT ;  /* 0x000000ff00027812 */ /* 0x000fce00078ec0ff */
.L_x_397:
        /* <DEDUP_REMOVED lines=8> */
.L_x_392:
        /* <DEDUP_REMOVED lines=8> */
.L_x_391:
[----:B------:R-:W0:Y:S02]  /*30d0*/  LDC.64 R2, c[0x0][0x710] ;  /* 0x0001c400ff027b82 */ /* 0x000e240000000a00 */
[----:B0-----:R-:W-:Y:S01]  /*30e0*/  STG.E.U8 desc[UR6][R2.64], R7 ;  /* 0x0000000702007986 */ /* 0x001fe2000c101106 */
[----:B------:R-:W-:Y:S05]  /*30f0*/  EXIT ;  /* 0x000000000000794d */ /* 0x000fea0003800000 */
.L_x_318:
[----:B------:R-:W0:Y:S01]  /*3100*/  LDCU UR4, c[0x0][0x380] ;  /* 0x00007000ff0477ac */ /* 0x000e220008000800 */
[----:B------:R-:W-:Y:S01]  /*3110*/  VIADD R2, R2, 0xffffffff ;  /* 0xffffffff02027836 */ /* 0x000fe20000000000 */
[----:B------:R-:W-:Y:S04]  /*3120*/  BSSY.RECONVERGENT B1, `(.L_x_398) ;  /* 0x0000e0e000017945 */ /* 0x000fe80003800200 */
[----:B------:R-:W-:Y:S01]  /*3130*/  BSSY.RELIABLE B0, `(.L_x_399) ;  /* 0x0000c0d000007945 */ /* 0x000fe20003800100 */
[----:B------:R-:W-:-:S05]  /*3140*/  VIMNMX.U32 R0, PT, PT, R2, 0x18, PT ;  /* 0x0000001802007848 */ /* 0x000fca0003fe0000 */
[----:B------:R-:W-:Y:S01]  /*3150*/  VIADD R0, R0, 0x1 ;  /* 0x0000000100007836 */ /* 0x000fe20000000000 */
[----:B0-----:R-:W-:-:S13]  /*3160*/  ISETP.GE.AND P0, PT, R3, UR4, PT ;  /* 0x0000000403007c0c */ /* 0x001fda000bf06270 */
[----:B------:R-:W-:Y:S05]  /*3170*/  @P0 BRA `(.L_x_400) ;  /* 0x0000004000000947 */ /* 0x000fea0003800000 */
[----:B------:R-:W0:Y:S01]  /*3180*/  LDCU.64 UR8, c[0x0][0x390] ;  /* 0x00007200ff0877ac */ /* 0x000e220008000a00 */
[----:B------:R-:W-:Y:S02]  /*3190*/  HFMA2 R4, -RZ, RZ, 0, 0 ;  /* 0x00000000ff047431 */ /* 0x000fe400000001ff */
[----:B------:R-:W-:Y:S01]  /*31a0*/  IMAD.MOV.U32 R5, RZ, RZ, R3 ;  /* 0x000000ffff057224 */ /* 0x000fe200078e0003 */
[----:B------:R-:W-:Y:S01]  /*31b0*/  ISETP.NE.AND P0, PT, R2, RZ, PT ;  /* 0x000000ff0200720c */ /* 0x000fe20003f05270 */
[----:B------:R-:W1:Y:S01]  /*31c0*/  LDCU UR10, c[0x0][0x38c] ;  /* 0x00007180ff0a77ac */ /* 0x000e620008000800 */
[----:B------:R-:W2:Y:S01]  /*31d0*/  LDCU UR11, c[0x0][0x4c0] ;  /* 0x00009800ff0b77ac */ /* 0x000ea20008000800 */
[----:B------:R-:W3:Y:S01]  /*31e0*/  LDCU.64 UR12, c[0x0][0x4b8] ;  /* 0x00009700ff0c77ac */ /* 0x000ee20008000a00 */
[----:B0-----:R-:W-:Y:S01]  /*31f0*/  IMAD.HI.U32 R8, R3, UR8, R4 ;  /* 0x0000000803087c27 */ /* 0x001fe2000f8e0004 */
[----:B------:R-:W0:Y:S04]  /*3200*/  LDCU UR8, c[0x0][0x4cc] ;  /* 0x00009980ff0877ac */ /* 0x000e280008000800 */
[----:B------:R-:W-:-:S05]  /*3210*/  SHF.R.U32.HI R9, RZ, UR9, R8 ;  /* 0x00000009ff097c19 */ /* 0x000fca0008011608 */
[----:B------:R-:W-:-:S04]  /*3220*/  IMAD.MOV R4, RZ, RZ, -R9 ;  /* 0x000000ffff047224 */ /* 0x000fc800078e0a09 */
[----:B-1----:R-:W-:-:S04]  /*3230*/  IMAD R7, R4, UR10, R3 ;  /* 0x0000000a04077c24 */ /* 0x002fc8000f8e0203 */
[C---:B---3--:R-:W-:Y:S02]  /*3240*/  IMAD R5, R7.reuse, UR12, RZ ;  /* 0x0000000c07057c24 */ /* 0x048fe4000f8e02ff */
[C---:B------:R-:W-:Y:S02]  /*3250*/  IMAD R4, R7.reuse, UR13, RZ ;  /* 0x0000000d07047c24 */ /* 0x040fe4000f8e02ff */
[C---:B--2---:R-:W-:Y:S02]  /*3260*/  IMAD R6, R7.reuse, UR11, RZ ;  /* 0x0000000b07067c24 */ /* 0x044fe4000f8e02ff */
[----:B0-----:R-:W-:Y:S01]  /*3270*/  IMAD R7, R7, UR8, RZ ;  /* 0x0000000807077c24 */ /* 0x001fe2000f8e02ff */
[----:B------:R-:W-:Y:S06]  /*3280*/  @!P0 BRA `(.L_x_401) ;  /* 0x0000001400f48947 */ /* 0x000fec0003800000 */
[----:B------:R-:W0:Y:S01]  /*3290*/  LDCU.64 UR10, c[0x0][0x398] ;  /* 0x00007300ff0a77ac */ /* 0x000e220008000a00 */
[----:B------:R-:W-:Y:S01]  /*32a0*/  IMAD.MOV.U32 R8, RZ, RZ, RZ ;  /* 0x000000ffff087224 */ /* 0x000fe200078e00ff */
[----:B------:R-:W-:Y:S01]  /*32b0*/  ISETP.NE.AND P0, PT, R0, 0x2, PT ;  /* 0x000000020000780c */ /* 0x000fe20003f05270 */
[----:B------:R-:W1:Y:S01]  /*32c0*/  LDCU UR8, c[0x0][0x3a0] ;  /* 0x00007400ff0877ac */ /* 0x000e620008000800 */
[----:B------:R-:W2:Y:S01]  /*32d0*/  LDCU UR9, c[0x0][0x4d8] ;  /* 0x00009b00ff0977ac */ /* 0x000ea20008000800 */
[----:B------:R-:W3:Y:S01]  /*32e0*/  LDCU.64 UR12, c[0x0][0x4d0] ;  /* 0x00009a00ff0c77ac */ /* 0x000ee20008000a00 */
[----:B0-----:R-:W-:Y:S01]  /*32f0*/  IMAD.HI.U32 R10, R9, UR11, R8 ;  /* 0x0000000b090a7c27 */ /* 0x001fe2000f8e0008 */
[----:B------:R-:W0:Y:S04]  /*3300*/  LDCU UR11, c[0x0][0x4e4] ;  /* 0x00009c80ff0b77ac */ /* 0x000e280008000800 */
[----:B-1----:R-:W-:-:S05]  /*3310*/  SHF.R.U32.HI R11, RZ, UR8, R10 ;  /* 0x00000008ff0b7c19 */ /* 0x002fca000801160a */
[----:B------:R-:W-:-:S04]  /*3320*/  IMAD.MOV R8, RZ, RZ, -R11 ;  /* 0x000000ffff087224 */ /* 0x000fc800078e0a0b */
[----:B------:R-:W-:-:S04]  /*3330*/  IMAD R8, R8, UR10, R9 ;  /* 0x0000000a08087c24 */ /* 0x000fc8000f8e0209 */
[C---:B---3--:R-:W-:Y:S02]  /*3340*/  IMAD R5, R8.reuse, UR12, R5 ;  /* 0x0000000c08057c24 */ /* 0x048fe4000f8e0205 */
[C---:B------:R-:W-:Y:S02]  /*3350*/  IMAD R4, R8.reuse, UR13, R4 ;  /* 0x0000000d08047c24 */ /* 0x040fe4000f8e0204 */
[C---:B--2---:R-:W-:Y:S02]  /*3360*/  IMAD R6, R8.reuse, UR9, R6 ;  /* 0x0000000908067c24 */ /* 0x044fe4000f8e0206 */
[----:B0-----:R-:W-:Y:S01]  /*3370*/  IMAD R7, R8, UR11, R7 ;  /* 0x0000000b08077c24 */ /* 0x001fe2000f8e0207 */
        /* <DEDUP_REMOVED lines=339> */
[----:B------:R-:W-:Y:S01]  /*48b0*/  IMAD.MOV.U32 R8, RZ, RZ, RZ ;  /* 0x000000ffff087224 */ /* 0x000fe200078e00ff */
        /* <DEDUP_REMOVED lines=8> */
[----:B------:R-:W-:-:S05]  /*4940*/  @P0 MOV R12, RZ ;  /* 0x000000ff000c0202 */ /* 0x000fca0000000f00 */
[----:B------:R-:W5:Y:S01]  /*4950*/  @P0 LDC.64 R10, c[0x0][0x6f8] ;  /* 0x0001be00ff0a0b82 */ /* 0x000f620000000a00 */
[----:B------:R-:W-:-:S04]  /*4960*/  IMAD.MOV R8, RZ, RZ, -R13 ;  /* 0x000000ffff087224 */ /* 0x000fc800078e0a0d */
[----:B------:R-:W-:-:S03]  /*4970*/  IMAD R8, R8, UR10, R9 ;  /* 0x0000000a08087c24 */ /* 0x000fc6000f8e0209 */
[----:B------:R-:W5:Y:S01]  /*4980*/  @P0 LDC R19, c[0x0][0x700] ;  /* 0x0001c000ff130b82 */ /* 0x000f620000000800 */
[----:B---3--:R-:W-:-:S04]  /*4990*/  @P0 IMAD.HI.U32 R14, R13, R14, R12 ;  /* 0x0000000e0d0e0227 */ /* 0x008fc800078e000c */
[C---:B0-----:R-:W-:Y:S01]  /*49a0*/  IMAD R6, R8.reuse, UR11, R6 ;  /* 0x0000000b08067c24 */ /* 0x041fe2000f8e0206 */
[----:B------:R-:W-:Y:S01]  /*49b0*/  @P0 SHF.R.U32.HI R14, RZ, R15, R14 ;  /* 0x0000000fff0e0219 */ /* 0x000fe2000001160e */
[C---:B-1----:R-:W-:Y:S01]  /*49c0*/  IMAD R5, R8.reuse, UR8, R5 ;  /* 0x0000000808057c24 */ /* 0x042fe2000f8e0205 */
[----:B------:R-:W0:Y:S01]  /*49d0*/  @P0 LDC R16, c[0x0][0x70c] ;  /* 0x0001c300ff100b82 */ /* 0x000e220000000800 */
[C---:B------:R-:W-:Y:S02]  /*49e0*/  IMAD R4, R8.reuse, UR9, R4 ;  /* 0x0000000908047c24 */ /* 0x040fe4000f8e0204 */
[----:B------:R-:W-:Y:S02]  /*49f0*/  @P0 IMAD.MOV R12, RZ, RZ, -R14 ;  /* 0x000000ffff0c0224 */ /* 0x000fe400078e0a0e */
[----:B--2---:R-:W-:Y:S02]  /*4a00*/  IMAD R7, R8, UR12, R7 ;  /* 0x0000000c08077c24 */ /* 0x004fe4000f8e0207 */
[----:B----4-:R-:W-:-:S04]  /*4a10*/  @P0 IMAD R12, R12, R17, R13 ;  /* 0x000000110c0c0224 */ /* 0x010fc800078e020d */
[C---:B-----5:R-:W-:Y:S02]  /*4a20*/  @P0 IMAD R5, R12.reuse, R10, R5 ;  /* 0x0000000a0c050224 */ /* 0x060fe400078e0205 */
[C---:B------:R-:W-:Y:S02]  /*4a30*/  @P0 IMAD R4, R12.reuse, R11, R4 ;  /* 0x0000000b0c040224 */ /* 0x040fe400078e0204 */
[C---:B------:R-:W-:Y:S02]  /*4a40*/  @P0 IMAD R6, R12.reuse, R19, R6 ;  /* 0x000000130c060224 */ /* 0x040fe400078e0206 */
[----:B0-----:R-:W-:-:S07]  /*4a50*/  @P0 IMAD R7, R12, R16, R7 ;  /* 0x000000100c070224 */ /* 0x001fce00078e0207 */
.L_x_401:
[----:B------:R-:W0:Y:S01]  /*4a60*/  LDCU.64 UR10, c[0x0][0x738] ;  /* 0x0000e700ff0a77ac */ /* 0x000e220008000a00 */
[----:B------:R-:W1:Y:S01]  /*4a70*/  LDCU.64 UR8, c[0x0][0x720] ;  /* 0x0000e400ff0877ac */ /* 0x000e620008000a00 */
[----:B0-----:R-:W-:-:S05]  /*4a80*/  IADD3 R10, P0, PT, R7, UR10, RZ ;  /* 0x0000000a070a7c10 */ /* 0x001fca000ff1e0ff */
[----:B------:R-:W-:Y:S01]  /*4a90*/  IMAD.X R11, RZ, RZ, UR11, P0 ;  /* 0x0000000bff0b7e24 */ /* 0x000fe200080e06ff */
[----:B------:R-:W-:Y:S01]  /*4aa0*/  ISETP.NE.AND P1, PT, RZ, UR5, PT ;  /* 0x00000005ff007c0c */ /* 0x000fe2000bf25270 */
[----:B------:R-:W0:Y:S04]  /*4ab0*/  LDCU.64 UR10, c[0x0][0x740] ;  /* 0x0000e800ff0a77ac */ /* 0x000e280008000a00 */
[----:B------:R-:W2:Y:S01]  /*4ac0*/  LDG.E.64 R10, desc[UR6][R10.64] ;  /* 0x000000060a0a7981 */ /* 0x000ea2000c1e1b00 */
[----:B-1----:R-:W-:-:S05]  /*4ad0*/  IADD3 R8, P0, PT, R6, UR8, RZ ;  /* 0x0000000806087c10 */ /* 0x002fca000ff1e0ff */
[----:B------:R-:W-:Y:S01]  /*4ae0*/  IMAD.X R9, RZ, RZ, UR9, P0 ;  /* 0x00000009ff097e24 */ /* 0x000fe200080e06ff */
[----:B------:R-:W1:Y:S05]  /*4af0*/  LDCU.64 UR8, c[0x0][0x710] ;  /* 0x0000e200ff0877ac */ /* 0x000e6a0008000a00 */
[----:B------:R-:W0:Y:S01]  /*4b00*/  LDG.E.64 R8, desc[UR6][R8.64] ;  /* 0x0000000608087981 */ /* 0x000e22000c1e1b00 */
[----:B------:R-:W-:Y:S01]  /*4b10*/  BSSY.RECONVERGENT B4, `(.L_x_402) ;  /* 0x0000063000047945 */ /* 0x000fe20003800200 */
[----:B--2---:R-:W-:-:S04]  /*4b20*/  ISETP.LT.U32.AND P0, PT, R10, 0x1, PT ;  /* 0x000000010a00780c */ /* 0x004fc80003f01070 */
[----:B------:R-:W-:-:S04]  /*4b30*/  ISETP.LT.AND.EX P0, PT, R11, RZ, PT, P0 ;  /* 0x000000ff0b00720c */ /* 0x000fc80003f01300 */
[----:B------:R-:W-:Y:S02]  /*4b40*/  SEL R7, R10, 0x1, P0 ;  /* 0x000000010a077807 */ /* 0x000fe40000000000 */
[----:B------:R-:W-:Y:S02]  /*4b50*/  SEL R13, R11, RZ, P0 ;  /* 0x000000ff0b0d7207 */ /* 0x000fe40000000000 */
[----:B------:R-:W-:Y:S01]  /*4b60*/  SEL R10, R7, R10, !P1 ;  /* 0x0000000a070a7207 */ /* 0x000fe20004800000 */
[----:B0-----:R-:W-:Y:S01]  /*4b70*/  IMAD R7, R9, UR10, RZ ;  /* 0x0000000a09077c24 */ /* 0x001fe2000f8e02ff */
[----:B------:R-:W-:Y:S02]  /*4b80*/  SEL R13, R13, R11, !P1 ;  /* 0x0000000b0d0d7207 */ /* 0x000fe40004800000 */
[----:B------:R-:W-:Y:S01]  /*4b90*/  ISETP.GE.U32.AND P0, PT, R10, 0x1, PT ;  /* 0x000000010a00780c */ /* 0x000fe20003f06070 */
[----:B------:R-:W-:Y:S01]  /*4ba0*/  IMAD R11, R8, UR11, R7 ;  /* 0x0000000b080b7c24 */ /* 0x000fe2000f8e0207 */
[----:B-1----:R-:W-:Y:S01]  /*4bb0*/  IADD3 R6, P1, PT, R5, UR8, RZ ;  /* 0x0000000805067c10 */ /* 0x002fe2000ff3e0ff */
[----:B------:R-:W-:Y:S01]  /*4bc0*/  IMAD.MOV.U32 R5, RZ, RZ, RZ ;  /* 0x000000ffff057224 */ /* 0x000fe200078e00ff */
[----:B------:R-:W-:-:S02]  /*4bd0*/  ISETP.GE.AND.EX P0, PT, R13, RZ, PT, P0 ;  /* 0x000000ff0d00720c */ /* 0x000fc40003f06300 */
[----:B------:R-:W-:Y:S01]  /*4be0*/  IADD3.X R7, PT, PT, RZ, UR9, RZ, P1, !PT ;  /* 0x00000009ff077c10 */ /* 0x000fe20008ffe4ff */
[----:B------:R-:W-:Y:S01]  /*4bf0*/  IMAD.WIDE.U32 R4, R8, UR10, R4 ;  /* 0x0000000a08047c25 */ /* 0x000fe2000f8e0004 */
[----:B------:R-:W-:-:S09]  /*4c00*/  PRMT R9, RZ, 0x7610, R9 ;  /* 0x00007610ff097816 */ /* 0x000fd20000000009 */
[----:B------:R-:W-:Y:S05]  /*4c10*/  @!P0 BRA `(.L_x_403) ;  /* 0x0000000400488947 */ /* 0x000fea0003800000 */
[----:B------:R-:W0:Y:S01]  /*4c20*/  LDCU.64 UR8, c[0x0][0x718] ;  /* 0x0000e300ff0877ac */ /* 0x000e220008000a00 */
[----:B------:R-:W-:Y:S01]  /*4c30*/  IMAD.IADD R11, R5, 0x1, R11 ;  /* 0x00000001050b7824 */ /* 0x000fe200078e020b */
[----:B0-----:R-:W-:-:S04]  /*4c40*/  IADD3 R4, P0, PT, R4, UR8, RZ ;  /* 0x0000000804047c10 */ /* 0x001fc8000ff1e0ff */
[----:B------:R-:W-:-:S05]  /*4c50*/  IADD3.X R5, PT, PT, R11, UR9, RZ, P0, !PT ;  /* 0x000000090b057c10 */ /* 0x000fca00087fe4ff */
[----:B------:R-:W2:Y:S01]  /*4c60*/  LDG.E.U8 R11, desc[UR6][R4.64] ;  /* 0x00000006040b7981 */ /* 0x000ea2000c1e1100 */
[C---:B------:R-:W-:Y:S01]  /*4c70*/  ISETP.GE.U32.AND P0, PT, R10.reuse, 0x4, PT ;  /* 0x000000040a00780c */ /* 0x040fe20003f06070 */
[----:B------:R-:W-:Y:S01]  /*4c80*/  BSSY.RECONVERGENT B3, `(.L_x_404) ;  /* 0x0000042000037945 */ /* 0x000fe20003800200 */
[----:B------:R-:W-:Y:S02]  /*4c90*/  LOP3.LUT R12, R10, 0x3, RZ, 0xc0, !PT ;  /* 0x000000030a0c7812 */ /* 0x000fe400078ec0ff */
[----:B------:R-:W-:Y:S02]  /*4ca0*/  ISETP.GE.U32.AND.EX P0, PT, R13, RZ, PT, P0 ;  /* 0x000000ff0d00720c */ /* 0x000fe40003f06100 */
[----:B------:R-:W-:Y:S02]  /*4cb0*/  PRMT R9, RZ, 0x7610, R9 ;  /* 0x00007610ff097816 */ /* 0x000fe40000000009 */
[----:B--2---:R-:W-:-:S04]  /*4cc0*/  ISETP.NE.AND P1, PT, R11, RZ, PT ;  /* 0x000000ff0b00720c */ /* 0x004fc80003f25270 */
[----:B------:R-:W-:-:S05]  /*4cd0*/  SEL R15, RZ, 0xffffffff, !P1 ;  /* 0xffffffffff0f7807 */ /* 0x000fca0004800000 */
[----:B------:R-:W-:Y:S05]  /*4ce0*/  @!P0 BRA `(.L_x_405) ;  /* 0x0000000000ec8947 */ /* 0x000fea0003800000 */
[----:B------:R-:W-:Y:S01]  /*4cf0*/  LOP3.LUT R5, R10, 0xfffffffc, RZ, 0xc0, !PT ;  /* 0xfffffffc0a057812 */ /* 0x000fe200078ec0ff */
[----:B------:R-:W-:Y:S01]  /*4d00*/  BSSY.RELIABLE B2, `(.L_x_406) ;  /* 0x000002f000027945 */ /* 0x000fe20003800100 */
        /* <DEDUP_REMOVED lines=12> */
.L_x_410:
        /* <DEDUP_REMOVED lines=14> */
.L_x_409:
[----:B------:R-:W-:Y:S05]  /*4eb0*/  BSYNC.RECONVERGENT B5 ;  /* 0x0000000000057941 */ /* 0x000fea0003800200 */
.L_x_408:
[----:B------:R-:W-:Y:S01]  /*4ec0*/  ISETP.GT.U32.AND P1, PT, R5, 0x4, PT ;  /* 0x000000040500780c */ /* 0x000fe20003f24070 */
[----:B------:R-:W-:Y:S03]  /*4ed0*/  BSSY.RECONVERGENT B5, `(.L_x_411) ;  /* 0x000000d000057945 */ /* 0x000fe60003800200 */
[----:B------:R-:W-:-:S13]  /*4ee0*/  ISETP.GT.AND.EX P1, PT, R8, RZ, PT, P1 ;  /* 0x000000ff0800720c */ /* 0x000fda0003f24310 */
[----:B------:R-:W-:Y:S05]  /*4ef0*/  @!P1 BRA `(.L_x_412) ;  /* 0x0000000000289947 */ /* 0x000fea0003800000 */
[----:B------:R-:W-:Y:S02]  /*4f00*/  ISETP.NE.AND P1, PT, R11, RZ, PT ;  /* 0x000000ff0b00720c */ /* 0x000fe40003f25270 */
[----:B------:R-:W-:Y:S02]  /*4f10*/  LOP3.LUT R9, R9, 0xff, RZ, 0xc0, !PT ;  /* 0x000000ff09097812 */ /* 0x000fe400078ec0ff */
[----:B------:R-:W-:Y:S02]  /*4f20*/  LOP3.LUT R10, R15, 0xff, RZ, 0xc0, !PT ;  /* 0x000000ff0f0a7812 */ /* 0x000fe400078ec0ff */
[----:B------:R-:W-:Y:S02]  /*4f30*/  IADD3 R5, P2, PT, R5, -0x8, RZ ;  /* 0xfffffff805057810 */ /* 0x000fe40007f5e0ff */
[----:B------:R-:W-:Y:S02]  /*4f40*/  ISETP.NE.OR P0, PT, R9, R10, P1 ;  /* 0x0000000a0900720c */ /* 0x000fe40000f05670 */
[----:B------:R-:W-:-:S02]  /*4f50*/  IADD3.X R8, PT, PT, R8, -0x1, RZ, P2, !PT ;  /* 0xffffffff08087810 */ /* 0x000fc400017fe4ff */
[----:B------:R-:W-:Y:S02]  /*4f60*/  SEL R4, RZ, 0x1, !P0 ;  /* 0x00000001ff047807 */ /* 0x000fe40004000000 */
[----:B------:R-:W-:Y:S02]  /*4f70*/  PLOP3.LUT P0, PT, PT, PT, PT, 0x8, 0x80 ;  /* 0x000000000080781c */ /* 0x000fe40003f0e170 */
[----:B------:R-:W-:-:S04]  /*4f80*/  ISETP.NE.OR P1, PT, R4, R10, P1 ;  /* 0x0000000a0400720c */ /* 0x000fc80000f25670 */
[----:B------:R-:W-:-:S09]  /*4f90*/  SEL R9, RZ, 0x1, !P1 ;  /* 0x00000001ff097807 */ /* 0x000fd20004800000 */
.L_x_412:
[----:B------:R-:W-:Y:S05]  /*4fa0*/  BSYNC.RECONVERGENT B5 ;  /* 0x0000000000057941 */ /* 0x000fea0003800200 */
.L_x_411:
[----:B------:R-:W-:-:S04]  /*4fb0*/  ISETP.NE.U32.AND P1, PT, R5, RZ, PT ;  /* 0x000000ff0500720c */ /* 0x000fc80003f25070 */
[----:B------:R-:W-:-:S13]  /*4fc0*/  ISETP.NE.OR.EX P0, PT, R8, RZ, P0, P1 ;  /* 0x000000ff0800720c */ /* 0x000fda0000705710 */
[----:B------:R-:W-:Y:S05]  /*4fd0*/  @!P0 BREAK.RELIABLE B2 ;  /* 0x0000000000028942 */ /* 0x000fea0003800100 */
[----:B------:R-:W-:Y:S05]  /*4fe0*/  @!P0 BRA `(.L_x_405) ;  /* 0x00000000002c8947 */ /* 0x000fea0003800000 */
.L_x_407:
[----:B------:R-:W-:Y:S05]  /*4ff0*/  BSYNC.RELIABLE B2 ;  /* 0x0000000000027941 */ /* 0x000fea0003800100 */
.L_x_406:
[----:B------:R-:W-:Y:S02]  /*5000*/  ISETP.NE.AND P1, PT, R11, RZ, PT ;  /* 0x000000ff0b00720c */ /* 0x000fe40003f25270 */
[----:B------:R-:W-:-:S11]  /*5010*/  LOP3.LUT R4, R15, 0xff, RZ, 0xc0, !PT ;  /* 0x000000ff0f047812 */ /* 0x000fd600078ec0ff */
.L_x_413:
        /* <DEDUP_REMOVED lines=8> */
.L_x_405:
[----:B------:R-:W-:Y:S05]  /*50a0*/  BSYNC.RECONVERGENT B3 ;  /* 0x0000000000037941 */ /* 0x000fea0003800200 */
.L_x_404:
[----:B------:R-:W-:-:S04]  /*50b0*/  ISETP.NE.U32.AND P0, PT, R12, RZ, PT ;  /* 0x000000ff0c00720c */ /* 0x000fc80003f05070 */
[----:B------:R-:W-:-:S13]  /*50c0*/  ISETP.NE.AND.EX P0, PT, RZ, RZ, PT, P0 ;  /* 0x000000ffff00720c */ /* 0x000fda0003f05300 */
[----:B------:R-:W-:Y:S02]  /*50d0*/  @P0 ISETP.NE.AND P2, PT, R11, RZ, PT ;  /* 0x000000ff0b00020c */ /* 0x000fe40003f45270 */
[----:B------:R-:W-:Y:S02]  /*50e0*/  @P0 ISETP.NE.U32.AND P1, PT, R12, 0x1, PT ;  /* 0x000000010c00080c */ /* 0x000fe40003f25070 */
[----:B------:R-:W-:Y:S02]  /*50f0*/  @P0 PRMT R4, R9, 0x9910, RZ ;  /* 0x0000991009040816 */ /* 0x000fe400000000ff */
[----:B------:R-:W-:-:S04]  /*5100*/  @P0 ISETP.NE.AND.EX P1, PT, RZ, RZ, P2, P1 ;  /* 0x000000ffff00020c */ /* 0x000fc80001725310 */
[----:B------:R-:W-:-:S04]  /*5110*/  @P0 ISETP.NE.OR P1, PT, R4, R15, P1 ;  /* 0x0000000f0400020c */ /* 0x000fc80000f25670 */
[----:B------:R-:W-:-:S04]  /*5120*/  @P0 SEL R4, RZ, 0x1, !P1 ;  /* 0x00000001ff040807 */ /* 0x000fc80004800000 */
[----:B------:R-:W-:-:S07]  /*5130*/  @P0 PRMT R9, R4, 0x7610, R9 ;  /* 0x0000761004090816 */ /* 0x000fce0000000009 */
.L_x_403:
[----:B------:R-:W-:Y:S05]  /*5140*/  BSYNC.RECONVERGENT B4 ;  /* 0x0000000000047941 */ /* 0x000fea0003800200 */
.L_x_402:
[----:B------:R0:W-:Y:S01]  /*5150*/  STG.E.U8 desc[UR6][R6.64], R9 ;  /* 0x0000000906007986 */ /* 0x0001e2000c101106 */
[----:B------:R-:W-:-:S05]  /*5160*/  VIADD R3, R3, 0x80 ;  /* 0x0000008003037836 */ /* 0x000fca0000000000 */
[----:B------:R-:W-:-:S13]  /*5170*/  ISETP.GE.AND P0, PT, R3, UR4, PT ;  /* 0x0000000403007c0c */ /* 0x000fda000bf06270 */
[----:B0-----:R-:W-:Y:S05]  /*5180*/  @P0 BRA `(.L_x_414) ;  /* 0x0000004000000947 */ /* 0x001fea0003800000 */
[----:B------:R-:W0:Y:S01]  /*5190*/  LDCU.64 UR8, c[0x0][0x390] ;  /* 0x00007200ff0877ac */ /* 0x000e220008000a00 */
[----:B------:R-:W-:Y:S01]  /*51a0*/  IMAD.MOV.U32 R4, RZ, RZ, RZ ;  /* 0x000000ffff047224 */ /* 0x000fe200078e00ff */
[----:B------:R-:W-:Y:S01]  /*51b0*/  ISETP.NE.AND P0, PT, R2, RZ, PT ;  /* 0x000000ff0200720c */ /* 0x000fe20003f05270 */
[----:B------:R-:W-:Y:S01]  /*51c0*/  IMAD.MOV.U32 R5, RZ, RZ, R3 ;  /* 0x000000ffff057224 */ /* 0x000fe200078e0003 */
        /* <DEDUP_REMOVED lines=376> */
[----:B------:R-:W-:-:S05]  /*6950*/  @P0 IMAD.MOV.U32 R12, RZ, RZ, RZ ;  /* 0x000000ffff0c0224 */ /* 0x000fca00078e00ff */
        /* <DEDUP_REMOVED lines=17> */
.L_x_415:
[----:B------:R-:W0:Y:S01]  /*6a70*/  LDCU.64 UR10, c[0x0][0x738] ;  /* 0x0000e700ff0a77ac */ /* 0x000e220008000a00 */
[----:B------:R-:W1:Y:S01]  /*6a80*/  LDCU.64 UR8, c[0x0][0x720] ;  /* 0x0000e400ff0877ac */ /* 0x000e620008000a00 */
[----:B0-----:R-:W-:-:S04]  /*6a90*/  IADD3 R10, P0, PT, R7, UR10, RZ ;  /* 0x0000000a070a7c10 */ /* 0x001fc8000ff1e0ff */
[----:B------:R-:W-:Y:S01]  /*6aa0*/  IADD3.X R11, PT, PT, RZ, UR11, RZ, P0, !PT ;  /* 0x0000000bff0b7c10 */ /* 0x000fe200087fe4ff */
[----:B------:R-:W0:Y:S05]  /*6ab0*/  LDCU.64 UR10, c[0x0][0x740] ;  /* 0x0000e800ff0a77ac */ /* 0x000e2a0008000a00 */
[----:B------:R-:W2:Y:S01]  /*6ac0*/  LDG.E.64 R10, desc[UR6][R10.64] ;  /* 0x000000060a0a7981 */ /* 0x000ea2000c1e1b00 */
[----:B-1----:R-:W-:-:S05]  /*6ad0*/  IADD3 R8, P0, PT, R6, UR8, RZ ;  /* 0x0000000806087c10 */ /* 0x002fca000ff1e0ff */
[----:B------:R-:W-:Y:S01]  /*6ae0*/  IMAD.X R9, RZ, RZ, UR9, P0 ;  /* 0x00000009ff097e24 */ /* 0x000fe200080e06ff */
[----:B------:R-:W-:Y:S01]  /*6af0*/  ISETP.NE.AND P1, PT, RZ, UR5, PT ;  /* 0x00000005ff007c0c */ /* 0x000fe2000bf25270 */
[----:B------:R-:W1:Y:S04]  /*6b00*/  LDCU.64 UR8, c[0x0][0x710] ;  /* 0x0000e200ff0877ac */ /* 0x000e680008000a00 */
        /* <DEDUP_REMOVED lines=14> */
[----:B------:R-:W-:Y:S01]  /*6bf0*/  PRMT R9, RZ, 0x7610, R9 ;  /* 0x00007610ff097816 */ /* 0x000fe20000000009 */
[----:B------:R-:W-:-:S04]  /*6c00*/  IMAD.WIDE.U32 R4, R8, UR10, R4 ;  /* 0x0000000a08047c25 */ /* 0x000fc8000f8e0004 */
[----:B------:R-:W-:-:S06]  /*6c10*/  IMAD.X R7, RZ, RZ, UR9, P1 ;  /* 0x00000009ff077e24 */ /* 0x000fcc00088e06ff */
        /* <DEDUP_REMOVED lines=28> */
.L_x_424:
        /* <DEDUP_REMOVED lines=14> */
.L_x_423:
[----:B------:R-:W-:Y:S05]  /*6ec0*/  BSYNC.RECONVERGENT B5 ;  /* 0x0000000000057941 */ /* 0x000fea0003800200 */
.L_x_422:
        /* <DEDUP_REMOVED lines=14> */
.L_x_426:
[----:B------:R-:W-:Y:S05]  /*6fb0*/  BSYNC.RECONVERGENT B5 ;  /* 0x0000000000057941 */ /* 0x000fea0003800200 */
.L_x_425:
[----:B------:R-:W-:-:S04]  /*6fc0*/  ISETP.NE.U32.AND P1, PT, R5, RZ, PT ;  /* 0x000000ff0500720c */ /* 0x000fc80003f25070 */
[----:B------:R-:W-:-:S13]  /*6fd0*/  ISETP.NE.OR.EX P0, PT, R8, RZ, P0, P1 ;  /* 0x000000ff0800720c */ /* 0x000fda0000705710 */
[----:B------:R-:W-:Y:S05]  /*6fe0*/  @!P0 BREAK.RELIABLE B2 ;  /* 0x0000000000028942 */ /* 0x000fea0003800100 */
[----:B------:R-:W-:Y:S05]  /*6ff0*/  @!P0 BRA `(.L_x_419) ;  /* 0x00000000002c8947 */ /* 0x000fea0003800000 */
.L_x_421:
[----:B------:R-:W-:Y:S05]  /*7000*/  BSYNC.RELIABLE B2 ;  /* 0x0000000000027941 */ /* 0x000fea0003800100 */
.L_x_420:
[----:B------:R-:W-:Y:S02]  /*7010*/  ISETP.NE.AND P1, PT, R11, RZ, PT ;  /* 0x000000ff0b00720c */ /* 0x000fe40003f25270 */
[----:B------:R-:W-:-:S11]  /*7020*/  LOP3.LUT R4, R15, 0xff, RZ, 0xc0, !PT ;  /* 0x000000ff0f047812 */ /* 0x000fd600078ec0ff */
.L_x_427:
        /* <DEDUP_REMOVED lines=8> */
.L_x_419:
[----:B------:R-:W-:Y:S05]  /*70b0*/  BSYNC.RECONVERGENT B3 ;  /* 0x0000000000037941 */ /* 0x000fea0003800200 */
.L_x_418:
        /* <DEDUP_REMOVED lines=9> */
.L_x_417:
[----:B------:R-:W-:Y:S05]  /*7150*/  BSYNC.RECONVERGENT B4 ;  /* 0x0000000000047941 */ /* 0x000fea0003800200 */
.L_x_416:
[----:B------:R0:W-:Y:S01]  /*7160*/  STG.E.U8 desc[UR6][R6.64], R9 ;  /* 0x0000000906007986 */ /* 0x0001e2000c101106 */
[----:B------:R-:W-:-:S07]  /*7170*/  VIADD R3, R3, 0x80 ;  /* 0x0000008003037836 */ /* 0x000fce0000000000 */
.L_x_400:
[----:B------:R-:W-:-:S13]  /*7180*/  ISETP.GE.AND P0, PT, R3, UR4, PT ;  /* 0x0000000403007c0c */ /* 0x000fda000bf06270 */
[----:B------:R-:W-:Y:S05]  /*7190*/  @P0 BRA `(.L_x_428) ;  /* 0x0000004000000947 */ /* 0x000fea0003800000 */
[----:B------:R-:W1:Y:S01]  /*71a0*/  LDCU.64 UR8, c[0x0][0x390] ;  /* 0x00007200ff0877ac */ /* 0x000e620008000a00 */
[----:B------:R-:W-:Y:S02]  /*71b0*/  HFMA2 R4, -RZ, RZ, 0, 0 ;  /* 0x00000000ff047431 */ /* 0x000fe400000001ff */
[----:B------:R-:W-:Y:S01]  /*71c0*/  IMAD.MOV.U32 R5, RZ, RZ, R3 ;  /* 0x000000ffff057224 */ /* 0x000fe200078e0003 */
[----:B------:R-:W-:Y:S01]  /*71d0*/  ISETP.NE.AND P0, PT, R2, RZ, PT ;  /* 0x000000ff0200720c */ /* 0x000fe20003f05270 */
[----:B------:R-:W2:Y:S01]  /*71e0*/  LDCU UR10, c[0x0][0x38c] ;  /* 0x00007180ff0a77ac */ /* 0x000ea20008000800 */
[----:B------:R-:W3:Y:S01]  /*71f0*/  LDCU UR11, c[0x0][0x4c0] ;  /* 0x00009800ff0b77ac */ /* 0x000ee20008000800 */
[----:B------:R-:W4:Y:S01]  /*7200*/  LDCU.64 UR12, c[0x0][0x4b8] ;  /* 0x00009700ff0c77ac */ /* 0x000f220008000a00 */
[----:B-1----:R-:W-:Y:S01]  /*7210*/  IMAD.HI.U32 R8, R3, UR8, R4 ;  /* 0x0000000803087c27 */ /* 0x002fe2000f8e0004 */
[----:B------:R-:W1:Y:S04]  /*7220*/  LDCU UR8, c[0x0][0x4cc] ;  /* 0x00009980ff0877ac */ /* 0x000e680008000800 */
[----:B0-----:R-:W-:-:S05]  /*7230*/  SHF.R.U32.HI R9, RZ, UR9, R8 ;  /* 0x00000009ff097c19 */ /* 0x001fca0008011608 */
[----:B------:R-:W-:-:S04]  /*7240*/  IMAD.MOV R4, RZ, RZ, -R9 ;  /* 0x000000ffff047224 */ /* 0x000fc800078e0a09 */
[----:B--2---:R-:W-:-:S04]  /*7250*/  IMAD R7, R4, UR10, R3 ;  /* 0x0000000a04077c24 */ /* 0x004fc8000f8e0203 */
[C---:B----4-:R-:W-:Y:S02]  /*7260*/  IMAD R5, R7.reuse, UR12, RZ ;  /* 0x0000000c07057c24 */ /* 0x050fe4000f8e02ff */
[C---:B------:R-:W-:Y:S02]  /*7270*/  IMAD R4, R7.reuse, UR13, RZ ;  /* 0x0000000d07047c24 */ /* 0x040fe4000f8e02ff */
[C---:B---3--:R-:W-:Y:S02]  /*7280*/  IMAD R6, R7.reuse, UR11, RZ ;  /* 0x0000000b07067c24 */ /* 0x048fe4000f8e02ff */
[----:B-1----:R-:W-:Y:S01]  /*7290*/  IMAD R7, R7, UR8, RZ ;  /* 0x0000000807077c24 */ /* 0x002fe2000f8e02ff */
        /* <DEDUP_REMOVED lines=382> */
.L_x_429:
        /* <DEDUP_REMOVED lines=55> */
.L_x_438:
        /* <DEDUP_REMOVED lines=14> */
.L_x_437:
[----:B------:R-:W-:Y:S05]  /*8ed0*/  BSYNC.RECONVERGENT B5 ;  /* 0x0000000000057941 */ /* 0x000fea0003800200 */
.L_x_436:
        /* <DEDUP_REMOVED lines=14> */
.L_x_440:
[----:B------:R-:W-:Y:S05]  /*8fc0*/  BSYNC.RECONVERGENT B5 ;  /* 0x0000000000057941 */ /* 0x000fea0003800200 */
.L_x_439:
[----:B------:R-:W-:-:S04]  /*8fd0*/  ISETP.NE.U32.AND P1, PT, R5, RZ, PT ;  /* 0x000000ff0500720c */ /* 0x000fc80003f25070 */
[----:B------:R-:W-:-:S13]  /*8fe0*/  ISETP.NE.OR.EX P0, PT, R8, RZ, P0, P1 ;  /* 0x000000ff0800720c */ /* 0x000fda0000705710 */
[----:B------:R-:W-:Y:S05]  /*8ff0*/  @!P0 BREAK.RELIABLE B2 ;  /* 0x0000000000028942 */ /* 0x000fea0003800100 */
[----:B------:R-:W-:Y:S05]  /*9000*/  @!P0 BRA `(.L_x_433) ;  /* 0x00000000002c8947 */ /* 0x000fea0003800000 */
.L_x_435:
[----:B------:R-:W-:Y:S05]  /*9010*/  BSYNC.RELIABLE B2 ;  /* 0x0000000000027941 */ /* 0x000fea0003800100 */
.L_x_434:
[----:B------:R-:W-:Y:S02]  /*9020*/  ISETP.NE.AND P1, PT, R11, RZ, PT ;  /* 0x000000ff0b00720c */ /* 0x000fe40003f25270 */
[----:B------:R-:W-:-:S11]  /*9030*/  LOP3.LUT R4, R15, 0xff, RZ, 0xc0, !PT ;  /* 0x000000ff0f047812 */ /* 0x000fd600078ec0ff */
.L_x_441:
        /* <DEDUP_REMOVED lines=8> */
.L_x_433:
[----:B------:R-:W-:Y:S05]  /*90c0*/  BSYNC.RECONVERGENT B3 ;  /* 0x0000000000037941 */ /* 0x000fea0003800200 */
.L_x_432:
        /* <DEDUP_REMOVED lines=9> */
.L_x_431:
[----:B------:R-:W-:Y:S05]  /*9160*/  BSYNC.RECONVERGENT B4 ;  /* 0x0000000000047941 */ /* 0x000fea0003800200 */
.L_x_430:
[----:B------:R0:W-:Y:S01]  /*9170*/  STG.E.U8 desc[UR6][R6.64], R9 ;  /* 0x0000000906007986 */ /* 0x0001e2000c101106 */
[----:B------:R-:W-:-:S07]  /*9180*/  VIADD R3, R3, 0x80 ;  /* 0x0000008003037836 */ /* 0x000fce0000000000 */
.L_x_414:
[----:B------:R-:W-:-:S13]  /*9190*/  ISETP.GE.AND P0, PT, R3, UR4, PT ;  /* 0x0000000403007c0c */ /* 0x000fda000bf06270 */
[----:B------:R-:W-:Y:S05]  /*91a0*/  @P0 BRA `(.L_x_442) ;  /* 0x0000004000000947 */ /* 0x000fea0003800000 */
[----:B------:R-:W1:Y:S01]  /*91b0*/  LDCU.64 UR8, c[0x0][0x390] ;  /* 0x00007200ff0877ac */ /* 0x000e620008000a00 */
[----:B------:R-:W-:Y:S01]  /*91c0*/  IMAD.MOV.U32 R4, RZ, RZ, RZ ;  /* 0x000000ffff047224 */ /* 0x000fe200078e00ff */
[----:B------:R-:W-:Y:S01]  /*91d0*/  ISETP.NE.AND P0, PT, R2, RZ, PT ;  /* 0x000000ff0200720c */ /* 0x000fe20003f05270 */
[----:B------:R-:W-:Y:S01]  /*91e0*/  IMAD.MOV.U32 R5, RZ, RZ, R3 ;  /* 0x000000ffff057224 */ /* 0x000fe200078e0003 */
        /* <DEDUP_REMOVED lines=394> */
.L_x_443:
        /* <DEDUP_REMOVED lines=55> */
.L_x_452:
        /* <DEDUP_REMOVED lines=14> */
.L_x_451:
[----:B------:R-:W-:Y:S05]  /*aee0*/  BSYNC.RECONVERGENT B5 ;  /* 0x0000000000057941 */ /* 0x000fea0003800200 */
.L_x_450:
        /* <DEDUP_REMOVED lines=14> */
.L_x_454:
[----:B------:R-:W-:Y:S05]  /*afd0*/  BSYNC.RECONVERGENT B5 ;  /* 0x0000000000057941 */ /* 0x000fea0003800200 */
.L_x_453:
[----:B------:R-:W-:-:S04]  /*afe0*/  ISETP.NE.U32.AND P1, PT, R5, RZ, PT ;  /* 0x000000ff0500720c */ /* 0x000fc80003f25070 */
[----:B------:R-:W-:-:S13]  /*aff0*/  ISETP.NE.OR.EX P0, PT, R8, RZ, P0, P1 ;  /* 0x000000ff0800720c */ /* 0x000fda0000705710 */
[----:B------:R-:W-:Y:S05]  /*b000*/  @!P0 BREAK.RELIABLE B2 ;  /* 0x0000000000028942 */ /* 0x000fea0003800100 */
[----:B------:R-:W-:Y:S05]  /*b010*/  @!P0 BRA `(.L_x_447) ;  /* 0x00000000002c8947 */ /* 0x000fea0003800000 */
.L_x_449:
[----:B------:R-:W-:Y:S05]  /*b020*/  BSYNC.RELIABLE B2 ;  /* 0x0000000000027941 */ /* 0x000fea0003800100 */
.L_x_448:
[----:B------:R-:W-:Y:S02]  /*b030*/  ISETP.NE.AND P1, PT, R11, RZ, PT ;  /* 0x000000ff0b00720c */ /* 0x000fe40003f25270 */
[----:B------:R-:W-:-:S11]  /*b040*/  LOP3.LUT R4, R15, 0xff, RZ, 0xc0, !PT ;  /* 0x000000ff0f047812 */ /* 0x000fd600078ec0ff */
.L_x_455:
        /* <DEDUP_REMOVED lines=8> */
.L_x_447:
[----:B------:R-:W-:Y:S05]  /*b0d0*/  BSYNC.RECONVERGENT B3 ;  /* 0x0000000000037941 */ /* 0x000fea0003800200 */
.L_x_446:
        /* <DEDUP_REMOVED lines=9> */
.L_x_445:
[----:B------:R-:W-:Y:S05]  /*b170*/  BSYNC.RECONVERGENT B4 ;  /* 0x0000000000047941 */ /* 0x000fea0003800200 */
.L_x_444:
[----:B------:R1:W-:Y:S01]  /*b180*/  STG.E.U8 desc[UR6][R6.64], R9 ;  /* 0x0000000906007986 */ /* 0x0003e2000c101106 */
[----:B------:R-:W-:-:S07]  /*b190*/  VIADD R3, R3, 0x80 ;  /* 0x0000008003037836 */ /* 0x000fce0000000000 */
.L_x_428:
[----:B------:R-:W-:-:S13]  /*b1a0*/  ISETP.GE.AND P0, PT, R3, UR4, PT ;  /* 0x0000000403007c0c */ /* 0x000fda000bf06270 */
[----:B------:R-:W-:Y:S05]  /*b1b0*/  @P0 BRA `(.L_x_456) ;  /* 0x0000004000040947 */ /* 0x000fea0003800000 */
[----:B------:R-:W2:Y:S01]  /*b1c0*/  LDCU.64 UR8, c[0x0][0x390] ;  /* 0x00007200ff0877ac */ /* 0x000ea20008000a00 */
[----:B------:R-:W-:Y:S02]  /*b1d0*/  HFMA2 R4, -RZ, RZ, 0, 0 ;  /* 0x00000000ff047431 */ /* 0x000fe400000001ff */
[----:B------:R-:W-:Y:S01]  /*b1e0*/  IMAD.MOV.U32 R5, RZ, RZ, R3 ;  /* 0x000000ffff057224 */ /* 0x000fe200078e0003 */
[----:B------:R-:W-:Y:S01]  /*b1f0*/  ISETP.NE.AND P0, PT, R2, RZ, PT ;  /* 0x000000ff0200720c */ /* 0x000fe20003f05270 */
[----:B------:R-:W3:Y:S01]  /*b200*/  LDCU UR10, c[0x0][0x38c] ;  /* 0x00007180ff0a77ac */ /* 0x000ee20008000800 */
[----:B------:R-:W4:Y:S01]  /*b210*/  LDCU UR11, c[0x0][0x4c0] ;  /* 0x00009800ff0b77ac */ /* 0x000f220008000800 */
[----:B------:R-:W5:Y:S01]  /*b220*/  LDCU.64 UR12, c[0x0][0x4b8] ;  /* 0x00009700ff0c77ac */ /* 0x000f620008000a00 */
[----:B--2---:R-:W-:Y:S01]  /*b230*/  IMAD.HI.U32 R8, R3, UR8, R4 ;  /* 0x0000000803087c27 */ /* 0x004fe2000f8e0004 */
[----:B------:R-:W2:Y:S04]  /*b240*/  LDCU UR8, c[0x0][0x4cc] ;  /* 0x00009980ff0877ac */ /* 0x000ea80008000800 */
[----:B01----:R-:W-:-:S05]  /*b250*/  SHF.R.U32.HI R9, RZ, UR9, R8 ;  /* 0x00000009ff097c19 */ /* 0x003fca0008011608 */
[----:B------:R-:W-:-:S04]  /*b260*/  IMAD.MOV R4, RZ, RZ, -R9 ;  /* 0x000000ffff047224 */ /* 0x000fc800078e0a09 */
[----:B---3--:R-:W-:-:S04]  /*b270*/  IMAD R7, R4, UR10, R3 ;  /* 0x0000000a04077c24 */ /* 0x008fc8000f8e0203 */
[C---:B-----5:R-:W-:Y:S02]  /*b280*/  IMAD R5, R7.reuse, UR12, RZ ;  /* 0x0000000c07057c24 */ /* 0x060fe4000f8e02ff */
[C---:B------:R-:W-:Y:S02]  /*b290*/  IMAD R4, R7.reuse, UR13, RZ ;  /* 0x0000000d07047c24 */ /* 0x040fe4000f8e02ff */
[C---:B----4-:R-:W-:Y:S02]  /*b2a0*/  IMAD R6, R7.reuse, UR11, RZ ;  /* 0x0000000b07067c24 */ /* 0x050fe4000f8e02ff */
[----:B--2---:R-:W-:Y:S01]  /*b2b0*/  IMAD R7, R7, UR8, RZ ;  /* 0x0000000807077c24 */ /* 0x004fe2000f8e02ff */
        /* <DEDUP_REMOVED lines=382> */
.L_x_457:
        /* <DEDUP_REMOVED lines=55> */
.L_x_466:
        /* <DEDUP_REMOVED lines=14> */
.L_x_465:
[----:B------:R-:W-:Y:S05]  /*cef0*/  BSYNC.RECONVERGENT B5 ;  /* 0x0000000000057941 */ /* 0x000fea0003800200 */
.L_x_464:
        /* <DEDUP_REMOVED lines=14> */
.L_x_468:
[----:B------:R-:W-:Y:S05]  /*cfe0*/  BSYNC.RECONVERGENT B5 ;  /* 0x0000000000057941 */ /* 0x000fea0003800200 */
.L_x_467:
[----:B------:R-:W-:-:S04]  /*cff0*/  ISETP.NE.U32.AND P1, PT, R5, RZ, PT ;  /* 0x000000ff0500720c */ /* 0x000fc80003f25070 */
[----:B------:R-:W-:-:S13]  /*d000*/  ISETP.NE.OR.EX P0, PT, R8, RZ, P0, P1 ;  /* 0x000000ff0800720c */ /* 0x000fda0000705710 */
[----:B------:R-:W-:Y:S05]  /*d010*/  @!P0 BREAK.RELIABLE B2 ;  /* 0x0000000000028942 */ /* 0x000fea0003800100 */
[----:B------:R-:W-:Y:S05]  /*d020*/  @!P0 BRA `(.L_x_461) ;  /* 0x00000000002c8947 */ /* 0x000fea0003800000 */
.L_x_463:
[----:B------:R-:W-:Y:S05]  /*d030*/  BSYNC.RELIABLE B2 ;  /* 0x0000000000027941 */ /* 0x000fea0003800100 */
.L_x_462:
[----:B------:R-:W-:Y:S02]  /*d040*/  ISETP.NE.AND P1, PT, R11, RZ, PT ;  /* 0x000000ff0b00720c */ /* 0x000fe40003f25270 */
[----:B------:R-:W-:-:S11]  /*d050*/  LOP3.LUT R4, R15, 0xff, RZ, 0xc0, !PT ;  /* 0x000000ff0f047812 */ /* 0x000fd600078ec0ff */
.L_x_469:
        /* <DEDUP_REMOVED lines=8> */
.L_x_461:
[----:B------:R-:W-:Y:S05]  /*d0e0*/  BSYNC.RECONVERGENT B3 ;  /* 0x0000000000037941 */ /* 0x000fea0003800200 */
.L_x_460:
        /* <DEDUP_REMOVED lines=9> */
.L_x_459:
[----:B------:R-:W-:Y:S05]  /*d180*/  BSYNC.RECONVERGENT B4 ;  /* 0x0000000000047941 */ /* 0x000fea0003800200 */
.L_x_458:
[----:B------:R1:W-:Y:S01]  /*d190*/  STG.E.U8 desc[UR6][R6.64], R9 ;  /* 0x0000000906007986 */ /* 0x0003e2000c101106 */
[----:B------:R-:W-:-:S07]  /*d1a0*/  VIADD R3, R3, 0x80 ;  /* 0x0000008003037836 */ /* 0x000fce0000000000 */
.L_x_442:
[----:B------:R-:W-:-:S13]  /*d1b0*/  ISETP.GE.AND P0, PT, R3, UR4, PT ;  /* 0x0000000403007c0c */ /* 0x000fda000bf06270 */
[----:B------:R-:W-:Y:S05]  /*d1c0*/  @P0 BREAK.RELIABLE B0 ;  /* 0x0000000000000942 */ /* 0x000fea0003800100 */
[----:B------:R-:W-:Y:S05]  /*d1d0*/  @P0 BRA `(.L_x_470) ;  /* 0x0000004000080947 */ /* 0x000fea0003800000 */
[----:B------:R-:W2:Y:S01]  /*d1e0*/  LDCU.64 UR8, c[0x0][0x390] ;  /* 0x00007200ff0877ac */ /* 0x000ea20008000a00 */
[----:B------:R-:W-:Y:S01]  /*d1f0*/  IMAD.MOV.U32 R4, RZ, RZ, RZ ;  /* 0x000000ffff047224 */ /* 0x000fe200078e00ff */
[----:B------:R-:W-:Y:S01]  /*d200*/  ISETP.NE.AND P0, PT, R2, RZ, PT ;  /* 0x000000ff0200720c */ /* 0x000fe20003f05270 */
[----:B------:R-:W-:Y:S01]  /*d210*/  IMAD.MOV.U32 R5, RZ, RZ, R3 ;  /* 0x000000ffff057224 */ /* 0x000fe200078e0003 */
        /* <DEDUP_REMOVED lines=394> */
.L_x_471:
        /* <DEDUP_REMOVED lines=55> */
.L_x_480:
        /* <DEDUP_REMOVED lines=14> */
.L_x_479:
[----:B------:R-:W-:Y:S05]  /*ef10*/  BSYNC.RECONVERGENT B5 ;  /* 0x0000000000057941 */ /* 0x000fea0003800200 */
.L_x_478:
        /* <DEDUP_REMOVED lines=14> */
.L_x_482:
[----:B------:R-:W-:Y:S05]  /*f000*/  BSYNC.RECONVERGENT B5 ;  /* 0x0000000000057941 */ /* 0x000fea0003800200 */
.L_x_481:
[----:B------:R-:W-:-:S04]  /*f010*/  ISETP.NE.U32.AND P1, PT, R5, RZ, PT ;  /* 0x000000ff0500720c */ /* 0x000fc80003f25070 */
[----:B------:R-:W-:-:S13]  /*f020*/  ISETP.NE.OR.EX P0, PT, R8, RZ, P0, P1 ;  /* 0x000000ff0800720c */ /* 0x000fda0000705710 */
[----:B------:R-:W-:Y:S05]  /*f030*/  @!P0 BREAK.RELIABLE B2 ;  /* 0x0000000000028942 */ /* 0x000fea0003800100 */
[----:B------:R-:W-:Y:S05]  /*f040*/  @!P0 BRA `(.L_x_475) ;  /* 0x00000000002c8947 */ /* 0x000fea0003800000 */
.L_x_477:
[----:B------:R-:W-:Y:S05]  /*f050*/  BSYNC.RELIABLE B2 ;  /* 0x0000000000027941 */ /* 0x000fea0003800100 */
.L_x_476:
[----:B------:R-:W-:Y:S02]  /*f060*/  ISETP.NE.AND P1, PT, R11, RZ, PT ;  /* 0x000000ff0b00720c */ /* 0x000fe40003f25270 */
[----:B------:R-:W-:-:S11]  /*f070*/  LOP3.LUT R4, R15, 0xff, RZ, 0xc0, !PT ;  /* 0x000000ff0f047812 */ /* 0x000fd600078ec0ff */
.L_x_483:
        /* <DEDUP_REMOVED lines=8> */
.L_x_475:
[----:B------:R-:W-:Y:S05]  /*f100*/  BSYNC.RECONVERGENT B3 ;  /* 0x0000000000037941 */ /* 0x000fea0003800200 */
.L_x_474:
        /* <DEDUP_REMOVED lines=9> */
.L_x_473:
[----:B------:R-:W-:Y:S05]  /*f1a0*/  BSYNC.RECONVERGENT B4 ;  /* 0x0000000000047941 */ /* 0x000fea0003800200 */
.L_x_472:
[----:B------:R2:W-:Y:S01]  /*f1b0*/  STG.E.U8 desc[UR6][R6.64], R9 ;  /* 0x0000000906007986 */ /* 0x0005e2000c101106 */
[----:B------:R-:W-:-:S07]  /*f1c0*/  VIADD R3, R3, 0x80 ;  /* 0x0000008003037836 */ /* 0x000fce0000000000 */
.L_x_456:
[----:B------:R-:W-:-:S13]  /*f1d0*/  ISETP.GE.AND P0, PT, R3, UR4, PT ;  /* 0x0000000403007c0c */ /* 0x000fda000bf06270 */
[----:B------:R-:W-:Y:S05]  /*f1e0*/  @P0 BREAK.RELIABLE B0 ;  /* 0x0000000000000942 */ /* 0x000fea0003800100 */
[----:B------:R-:W-:Y:S05]  /*f1f0*/  @P0 BRA `(.L_x_470) ;  /* 0x0000002000000947 */ /* 0x000fea0003800000 */
[----:B------:R-:W-:Y:S05]  /*f200*/  BSYNC.RELIABLE B0 ;  /* 0x0000000000007941 */ /* 0x000fea0003800100 */
.L_x_399:
[----:B------:R-:W3:Y:S01]  /*f210*/  LDCU.64 UR8, c[0x0][0x390] ;  /* 0x00007200ff0877ac */ /* 0x000ee20008000a00 */
[----:B------:R-:W-:Y:S02]  /*f220*/  HFMA2 R4, -RZ, RZ, 0, 0 ;  /* 0x00000000ff047431 */ /* 0x000fe400000001ff */
[----:B------:R-:W-:Y:S01]  /*f230*/  IMAD.MOV.U32 R5, RZ, RZ, R3 ;  /* 0x000000ffff057224 */ /* 0x000fe200078e0003 */
[----:B------:R-:W-:Y:S01]  /*f240*/  ISETP.NE.AND P0, PT, R2, RZ, PT ;  /* 0x000000ff0200720c */ /* 0x000fe20003f05270 */
[----:B------:R-:W4:Y:S01]  /*f250*/  LDCU UR10, c[0x0][0x38c] ;  /* 0x00007180ff0a77ac */ /* 0x000f220008000800 */
[----:B------:R-:W5:Y:S01]  /*f260*/  LDCU UR11, c[0x0][0x4c0] ;  /* 0x00009800ff0b77ac */ /* 0x000f620008000800 */
[----:B------:R-:W5:Y:S01]  /*f270*/  LDCU.64 UR12, c[0x0][0x4b8] ;  /* 0x00009700ff0c77ac */ /* 0x000f620008000a00 */
[----:B---3--:R-:W-:Y:S01]  /*f280*/  IMAD.HI.U32 R8, R3, UR8, R4 ;  /* 0x0000000803087c27 */ /* 0x008fe2000f8e0004 */
[----:B------:R-:W3:Y:S04]  /*f290*/  LDCU UR8, c[0x0][0x4cc] ;  /* 0x00009980ff0877ac */ /* 0x000ee80008000800 */
[----:B012---:R-:W-:-:S05]  /*f2a0*/  SHF.R.U32.HI R9, RZ, UR9, R8 ;  /* 0x00000009ff097c19 */ /* 0x007fca0008011608 */
[----:B------:R-:W-:-:S04]  /*f2b0*/  IMAD.MOV R4, RZ, RZ, -R9 ;  /* 0x000000ffff047224 */ /* 0x000fc800078e0a09 */
[----:B----4-:R-:W-:-:S04]  /*f2c0*/  IMAD R7, R4, UR10, R3 ;  /* 0x0000000a04077c24 */ /* 0x010fc8000f8e0203 */
[C---:B-----5:R-:W-:Y:S02]  /*f2d0*/  IMAD R5, R7.reuse, UR12, RZ ;  /* 0x0000000c07057c24 */ /* 0x060fe4000f8e02ff */
[C---:B------:R-:W-:Y:S02]  /*f2e0*/  IMAD R4, R7.reuse, UR13, RZ ;  /* 0x0000000d07047c24 */ /* 0x040fe4000f8e02ff */
[C---:B------:R-:W-:Y:S02]  /*f2f0*/  IMAD R6, R7.reuse, UR11, RZ ;  /* 0x0000000b07067c24 */ /* 0x040fe4000f8e02ff */
[----:B---3--:R-:W-:Y:S01]  /*f300*/  IMAD R7, R7, UR8, RZ ;  /* 0x0000000807077c24 */ /* 0x008fe2000f8e02ff */
        /* <DEDUP_REMOVED lines=382> */
.L_x_484:
        /* <DEDUP_REMOVED lines=55> */
.L_x_493:
        /* <DEDUP_REMOVED lines=14> */
.L_x_492:
[----:B------:R-:W-:Y:S05]  /*10f40*/  BSYNC.RECONVERGENT B5 ;  /* 0x0000000000057941 */ /* 0x000fea0003800200 */
.L_x_491:
        /* <DEDUP_REMOVED lines=14> */
.L_x_495:
[----:B------:R-:W-:Y:S05]  /*11030*/  BSYNC.RECONVERGENT B5 ;  /* 0x0000000000057941 */ /* 0x000fea0003800200 */
.L_x_494:
[----:B------:R-:W-:-:S04]  /*11040*/  ISETP.NE.U32.AND P1, PT, R5, RZ, PT ;  /* 0x000000ff0500720c */ /* 0x000fc80003f25070 */
[----:B------:R-:W-:-:S13]  /*11050*/  ISETP.NE.OR.EX P0, PT, R8, RZ, P0, P1 ;  /* 0x000000ff0800720c */ /* 0x000fda0000705710 */
[----:B------:R-:W-:Y:S05]  /*11060*/  @!P0 BREAK.RELIABLE B2 ;  /* 0x0000000000028942 */ /* 0x000fea0003800100 */
[----:B------:R-:W-:Y:S05]  /*11070*/  @!P0 BRA `(.L_x_488) ;  /* 0x00000000002c8947 */ /* 0x000fea0003800000 */
.L_x_490:
[----:B------:R-:W-:Y:S05]  /*11080*/  BSYNC.RELIABLE B2 ;  /* 0x0000000000027941 */ /* 0x000fea0003800100 */
.L_x_489:
[----:B------:R-:W-:Y:S02]  /*11090*/  ISETP.NE.AND P1, PT, R11, RZ, PT ;  /* 0x000000ff0b00720c */ /* 0x000fe40003f25270 */
[----:B------:R-:W-:-:S11]  /*110a0*/  LOP3.LUT R4, R15, 0xff, RZ, 0xc0, !PT ;  /* 0x000000ff0f047812 */ /* 0x000fd600078ec0ff */
.L_x_496:
        /* <DEDUP_REMOVED lines=8> */
.L_x_488:
[----:B------:R-:W-:Y:S05]  /*11130*/  BSYNC.RECONVERGENT B3 ;  /* 0x0000000000037941 */ /* 0x000fea0003800200 */
.L_x_487:
        /* <DEDUP_REMOVED lines=9> */
.L_x_486:
[----:B------:R-:W-:Y:S05]  /*111d0*/  BSYNC.RECONVERGENT B4 ;  /* 0x0000000000047941 */ /* 0x000fea0003800200 */
.L_x_485:
[----:B------:R3:W-:Y:S01]  /*111e0*/  STG.E.U8 desc[UR6][R6.64], R9 ;  /* 0x0000000906007986 */ /* 0x0007e2000c101106 */
[----:B------:R-:W-:-:S07]  /*111f0*/  VIADD R3, R3, 0x80 ;  /* 0x0000008003037836 */ /* 0x000fce0000000000 */
.L_x_470:
[----:B------:R-:W-:Y:S05]  /*11200*/  BSYNC.RECONVERGENT B1 ;  /* 0x0000000000017941 */ /* 0x000fea0003800200 */
.L_x_398:
[----:B------:R-:W-:Y:S05]  /*11210*/  WARPSYNC.ALL ;  /* 0x0000000000007948 */ /* 0x000fea0003800000 */
[----:B------:R-:W-:-:S13]  /*11220*/  ISETP.GE.AND P0, PT, R3, UR4, PT ;  /* 0x0000000403007c0c */ /* 0x000fda000bf06270 */
[----:B------:R-:W-:Y:S05]  /*11230*/  @P0 EXIT ;  /* 0x000000000000094d */ /* 0x000fea0003800000 */
[----:B------:R-:W0:Y:S01]  /*11240*/  LDCU.64 UR8, c[0x0][0x390] ;  /* 0x00007200ff0877ac */ /* 0x000e220008000a00 */
[----:B------:R-:W-:Y:S01]  /*11250*/  IMAD.MOV.U32 R4, RZ, RZ, RZ ;  /* 0x000000ffff047224 */ /* 0x000fe200078e00ff */
[----:B------:R-:W-:Y:S01]  /*11260*/  ISETP.NE.AND P0, PT, R2, RZ, PT ;  /* 0x000000ff0200720c */ /* 0x000fe20003f05270 */
[----:B------:R-:W-:Y:S01]  /*11270*/  IMAD.MOV.U32 R5, RZ, RZ, R3 ;  /* 0x000000ffff057224 */ /* 0x000fe200078e0003 */
[----:B------:R-:W4:Y:S01]  /*11280*/  LDCU UR4, c[0x0][0x38c] ;  /* 0x00007180ff0477ac */ /* 0x000f220008000800 */
[----:B------:R-:W5:Y:S01]  /*11290*/  LDCU UR12, c[0x0][0x4c0] ;  /* 0x00009800ff0c77ac */ /* 0x000f620008000800 */
[----:B------:R-:W5:Y:S01]  /*112a0*/  LDCU.64 UR10, c[0x0][0x4b8] ;  /* 0x00009700ff0a77ac */ /* 0x000f620008000a00 */
[----:B0123--:R-:W-:Y:S01]  /*112b0*/  IMAD.HI.U32 R6, R3, UR8, R4 ;  /* 0x0000000803067c27 */ /* 0x00ffe2000f8e0004 */
[----:B------:R-:W0:Y:S04]  /*112c0*/  LDCU UR8, c[0x0][0x4cc] ;  /* 0x00009980ff0877ac */ /* 0x000e280008000800 */
[----:B------:R-:W-:-:S04]  /*112d0*/  SHF.R.U32.HI R7, RZ, UR9, R6 ;  /* 0x00000009ff077c19 */ /* 0x000fc80008011606 */
[----:B------:R-:W-:-:S05]  /*112e0*/  IADD3 R4, PT, PT, -R7, RZ, RZ ;  /* 0x000000ff07047210 */ /* 0x000fca0007ffe1ff */
[----:B----4-:R-:W-:-:S04]  /*112f0*/  IMAD R5, R4, UR4, R3 ;  /* 0x0000000404057c24 */ /* 0x010fc8000f8e0203 */
[C---:B-----5:R-:W-:Y:S02]  /*11300*/  IMAD R3, R5.reuse, UR10, RZ ;  /* 0x0000000a05037c24 */ /* 0x060fe4000f8e02ff */
[C---:B------:R-:W-:Y:S02]  /*11310*/  IMAD R2, R5.reuse, UR11, RZ ;  /* 0x0000000b05027c24 */ /* 0x040fe4000f8e02ff */
[C---:B------:R-:W-:Y:S02]  /*11320*/  IMAD R4, R5.reuse, UR12, RZ ;  /* 0x0000000c05047c24 */ /* 0x040fe4000f8e02ff */
        /* <DEDUP_REMOVED lines=364> */
[----:B------:R-:W-:Y:S01]  /*129f0*/  @P0 IMAD.MOV.U32 R10, RZ, RZ, RZ ;  /* 0x000000ffff0a0224 */ /* 0x000fe200078e00ff */
[----:B------:R-:W1:Y:S05]  /*12a00*/  LDCU UR4, c[0x0][0x6f4] ;  /* 0x0000de80ff0477ac */ /* 0x000e6a0008000800 */
[----:B------:R-:W5:Y:S01]  /*12a10*/  @P0 LDC.64 R8, c[0x0][0x6f8] ;  /* 0x0001be00ff080b82 */ /* 0x000f620000000a00 */
[----:B------:R-:W-:-:S04]  /*12a20*/  IMAD.MOV R6, RZ, RZ, -R11 ;  /* 0x000000ffff067224 */ /* 0x000fc800078e0a0b */
[----:B------:R-:W-:-:S03]  /*12a30*/  IMAD R6, R6, UR8, R7 ;  /* 0x0000000806067c24 */ /* 0x000fc6000f8e0207 */
[----:B------:R-:W5:Y:S01]  /*12a40*/  @P0 LDC R17, c[0x0][0x700] ;  /* 0x0001c000ff110b82 */ /* 0x000f620000000800 */
[----:B---3--:R-:W-:-:S04]  /*12a50*/  @P0 IMAD.HI.U32 R0, R11, R12, R10 ;  /* 0x0000000c0b000227 */ /* 0x008fc800078e000a */
[C---:B--2---:R-:W-:Y:S01]  /*12a60*/  IMAD R3, R6.reuse, UR10, R3 ;  /* 0x0000000a06037c24 */ /* 0x044fe2000f8e0203 */
[----:B------:R-:W-:Y:S01]  /*12a70*/  @P0 SHF.R.U32.HI R0, RZ, R13, R0 ;  /* 0x0000000dff000219 */ /* 0x000fe20000011600 */
[C---:B------:R-:W-:Y:S01]  /*12a80*/  IMAD R2, R6.reuse, UR11, R2 ;  /* 0x0000000b06027c24 */ /* 0x040fe2000f8e0202 */
[----:B------:R-:W2:Y:S01]  /*12a90*/  @P0 LDC R14, c[0x0][0x70c] ;  /* 0x0001c300ff0e0b82 */ /* 0x000ea20000000800 */
[C---:B0-----:R-:W-:Y:S02]  /*12aa0*/  IMAD R4, R6.reuse, UR9, R4 ;  /* 0x0000000906047c24 */ /* 0x041fe4000f8e0204 */
[----:B------:R-:W-:Y:S02]  /*12ab0*/  @P0 IMAD.MOV R10, RZ, RZ, -R0 ;  /* 0x000000ffff0a0224 */ /* 0x000fe400078e0a00 */
[----:B-1----:R-:W-:Y:S02]  /*12ac0*/  IMAD R5, R6, UR4, R5 ;  /* 0x0000000406057c24 */ /* 0x002fe4000f8e0205 */
[----:B----4-:R-:W-:-:S04]  /*12ad0*/  @P0 IMAD R10, R15, R10, R11 ;  /* 0x0000000a0f0a0224 */ /* 0x010fc800078e020b */
[C---:B-----5:R-:W-:Y:S02]  /*12ae0*/  @P0 IMAD R3, R10.reuse, R8, R3 ;  /* 0x000000080a030224 */ /* 0x060fe400078e0203 */
[C---:B------:R-:W-:Y:S02]  /*12af0*/  @P0 IMAD R2, R10.reuse, R9, R2 ;  /* 0x000000090a020224 */ /* 0x040fe400078e0202 */
[C---:B------:R-:W-:Y:S02]  /*12b00*/  @P0 IMAD R4, R10.reuse, R17, R4 ;  /* 0x000000110a040224 */ /* 0x040fe400078e0204 */
[----:B--2---:R-:W-:-:S07]  /*12b10*/  @P0 IMAD R5, R10, R14, R5 ;  /* 0x0000000e0a050224 */ /* 0x004fce00078e0205 */
.L_x_497:
[----:B------:R-:W0:Y:S01]  /*12b20*/  LDCU.64 UR10, c[0x0][0x738] ;  /* 0x0000e700ff0a77ac */ /* 0x000e220008000a00 */
[----:B------:R-:W1:Y:S01]  /*12b30*/  LDCU.64 UR8, c[0x0][0x720] ;  /* 0x0000e400ff0877ac */ /* 0x000e620008000a00 */
[----:B------:R-:W2:Y:S01]  /*12b40*/  LDCU.64 UR12, c[0x0][0x740] ;  /* 0x0000e800ff0c77ac */ /* 0x000ea20008000a00 */
[----:B0-----:R-:W-:-:S05]  /*12b50*/  IADD3 R6, P0, PT, R5, UR10, RZ ;  /* 0x0000000a05067c10 */ /* 0x001fca000ff1e0ff */
[----:B------:R-:W-:-:S06]  /*12b60*/  IMAD.X R7, RZ, RZ, UR11, P0 ;  /* 0x0000000bff077e24 */ /* 0x000fcc00080e06ff */
[----:B------:R-:W3:Y:S01]  /*12b70*/  LDG.E.64 R6, desc[UR6][R6.64] ;  /* 0x0000000606067981 */ /* 0x000ee2000c1e1b00 */
[----:B-1----:R-:W-:-:S04]  /*12b80*/  IADD3 R4, P0, PT, R4, UR8, RZ ;  /* 0x0000000804047c10 */ /* 0x002fc8000ff1e0ff */
[----:B------:R-:W-:Y:S01]  /*12b90*/  IADD3.X R5, PT, PT, RZ, UR9, RZ, P0, !PT ;  /* 0x00000009ff057c10 */ /* 0x000fe200087fe4ff */
[----:B------:R-:W0:Y:S05]  /*12ba0*/  LDCU.128 UR8, c[0x0][0x710] ;  /* 0x0000e200ff0877ac */ /* 0x000e2a0008000c00 */
[----:B------:R-:W2:Y:S01]  /*12bb0*/  LDG.E.64 R4, desc[UR6][R4.64] ;  /* 0x0000000604047981 */ /* 0x000ea2000c1e1b00 */
[----:B------:R-:W-:Y:S01]  /*12bc0*/  ISETP.NE.AND P1, PT, RZ, UR5, PT ;  /* 0x00000005ff007c0c */ /* 0x000fe2000bf25270 */
[----:B------:R-:W-:Y:S01]  /*12bd0*/  IMAD.MOV.U32 R8, RZ, RZ, R2 ;  /* 0x000000ffff087224 */ /* 0x000fe200078e0002 */
[----:B------:R-:W-:Y:S01]  /*12be0*/  BSSY.RECONVERGENT B1, `(.L_x_498) ;  /* 0x0000061000017945 */ /* 0x000fe20003800200 */
[----:B------:R-:W-:Y:S01]  /*12bf0*/  IMAD.MOV.U32 R9, RZ, RZ, RZ ;  /* 0x000000ffff097224 */ /* 0x000fe200078e00ff */
[----:B---3--:R-:W-:-:S04]  /*12c00*/  ISETP.LT.U32.AND P0, PT, R6, 0x1, PT ;  /* 0x000000010600780c */ /* 0x008fc80003f01070 */
[----:B------:R-:W-:-:S04]  /*12c10*/  ISETP.LT.AND.EX P0, PT, R7, RZ, PT, P0 ;  /* 0x000000ff0700720c */ /* 0x000fc80003f01300 */
[----:B------:R-:W-:Y:S02]  /*12c20*/  SEL R11, R6, 0x1, P0 ;  /* 0x00000001060b7807 */ /* 0x000fe40000000000 */
[----:B------:R-:W-:Y:S01]  /*12c30*/  SEL R13, R7, RZ, P0 ;  /* 0x000000ff070d7207 */ /* 0x000fe20000000000 */
[----:B--2---:R-:W-:Y:S01]  /*12c40*/  IMAD.WIDE.U32 R8, R4, UR12, R8 ;  /* 0x0000000c04087c25 */ /* 0x004fe2000f8e0008 */
[----:B------:R-:W-:Y:S02]  /*12c50*/  SEL R0, R11, R6, !P1 ;  /* 0x000000060b007207 */ /* 0x000fe40004800000 */
[----:B------:R-:W-:Y:S01]  /*12c60*/  SEL R13, R13, R7, !P1 ;  /* 0x000000070d0d7207 */ /* 0x000fe20004800000 */
[----:B------:R-:W-:Y:S01]  /*12c70*/  IMAD R11, R5, UR12, RZ ;  /* 0x0000000c050b7c24 */ /* 0x000fe2000f8e02ff */
[----:B------:R-:W-:Y:S02]  /*12c80*/  ISETP.GE.U32.AND P0, PT, R0, 0x1, PT ;  /* 0x000000010000780c */ /* 0x000fe40003f06070 */
[----:B0-----:R-:W-:Y:S01]  /*12c90*/  IADD3 R2, P1, PT, R3, UR8, RZ ;  /* 0x0000000803027c10 */ /* 0x001fe2000ff3e0ff */
[----:B------:R-:W-:Y:S01]  /*12ca0*/  IMAD R11, R4, UR13, R11 ;  /* 0x0000000d040b7c24 */ /* 0x000fe2000f8e020b */
[----:B------:R-:W-:-:S02]  /*12cb0*/  ISETP.GE.AND.EX P0, PT, R13, RZ, PT, P0 ;  /* 0x000000ff0d00720c */ /* 0x000fc40003f06300 */
[----:B------:R-:W-:Y:S01]  /*12cc0*/  IADD3 R4, P2, PT, R8, UR10, RZ ;  /* 0x0000000a08047c10 */ /* 0x000fe2000ff5e0ff */
[----:B------:R-:W-:Y:S01]  /*12cd0*/  IMAD.X R3, RZ, RZ, UR9, P1 ;  /* 0x00000009ff037e24 */ /* 0x000fe200088e06ff */
[----:B------:R-:W-:Y:S02]  /*12ce0*/  PRMT R7, RZ, 0x7610, R7 ;  /* 0x00007610ff077816 */ /* 0x000fe40000000007 */
[----:B------:R-:W-:-:S07]  /*12cf0*/  IADD3.X R5, PT, PT, R9, UR11, R11, P2, !PT ;  /* 0x0000000b09057c10 */ /* 0x000fce00097fe40b */
[----:B------:R-:W-:Y:S05]  /*12d00*/  @!P0 BRA `(.L_x_499) ;  /* 0x0000000400388947 */ /* 0x000fea0003800000 */
        /* <DEDUP_REMOVED lines=23> */
.L_x_506:
        /* <DEDUP_REMOVED lines=14> */
.L_x_505:
[----:B------:R-:W-:Y:S05]  /*12f60*/  BSYNC.RECONVERGENT B4 ;  /* 0x0000000000047941 */ /* 0x000fea0003800200 */
.L_x_504:
        /* <DEDUP_REMOVED lines=14> */
.L_x_508:
[----:B------:R-:W-:Y:S05]  /*13050*/  BSYNC.RECONVERGENT B4 ;  /* 0x0000000000047941 */ /* 0x000fea0003800200 */
.L_x_507:
[----:B------:R-:W-:-:S04]  /*13060*/  ISETP.NE.U32.AND P1, PT, R4, RZ, PT ;  /* 0x000000ff0400720c */ /* 0x000fc80003f25070 */
[----:B------:R-:W-:-:S13]  /*13070*/  ISETP.NE.OR.EX P0, PT, R5, RZ, P0, P1 ;  /* 0x000000ff0500720c */ /* 0x000fda0000705710 */
[----:B------:R-:W-:Y:S05]  /*13080*/  @!P0 BREAK.RELIABLE B3 ;  /* 0x0000000000038942 */ /* 0x000fea0003800100 */
[----:B------:R-:W-:Y:S05]  /*13090*/  @!P0 BRA `(.L_x_501) ;  /* 0x00000000002c8947 */ /* 0x000fea0003800000 */
.L_x_503:
[----:B------:R-:W-:Y:S05]  /*130a0*/  BSYNC.RELIABLE B3 ;  /* 0x0000000000037941 */ /* 0x000fea0003800100 */
.L_x_502:
[----:B------:R-:W-:Y:S02]  /*130b0*/  ISETP.NE.AND P1, PT, R6, RZ, PT ;  /* 0x000000ff0600720c */ /* 0x000fe40003f25270 */
[----:B------:R-:W-:-:S11]  /*130c0*/  LOP3.LUT R0, R9, 0xff, RZ, 0xc0, !PT ;  /* 0x000000ff09007812 */ /* 0x000fd600078ec0ff */
.L_x_509:
        /* <DEDUP_REMOVED lines=8> */
.L_x_501:
[----:B------:R-:W-:Y:S05]  /*13150*/  BSYNC.RECONVERGENT B2 ;  /* 0x0000000000027941 */ /* 0x000fea0003800200 */
.L_x_500:
        /* <DEDUP_REMOVED lines=9> */
.L_x_499:
[----:B------:R-:W-:Y:S05]  /*131f0*/  BSYNC.RECONVERGENT B1 ;  /* 0x0000000000017941 */ /* 0x000fea0003800200 */
.L_x_498:
[----:B------:R-:W-:Y:S05]  /*13200*/  WARPSYNC.ALL ;  /* 0x0000000000007948 */ /* 0x000fea0003800000 */
[----:B------:R-:W-:Y:S01]  /*13210*/  STG.E.U8 desc[UR6][R2.64], R7 ;  /* 0x0000000702007986 */ /* 0x000fe2000c101106 */
[----:B------:R-:W-:Y:S05]  /*13220*/  EXIT ;  /* 0x000000000000794d */ /* 0x000fea0003800000 */
.L_x_510:
        /* <DEDUP_REMOVED lines=13> */
.L_x_18990:


//--------------------- .text._ZN2at6native73_GLOBAL__N__c8866d80_35_SparseBinaryOpIntersectionKernel_cu_b2145a98_327112apply_kernelILi128ELi8EZNS1_29binary_op_intersection_kernelINS1_9LhsProjOpEN3c107complexIfEElEEvRNS_14TensorIteratorEllRKNS_6TensorEbEUliE_EEviT1_ --------------------------
	.section	.text._ZN2at6native73_GLOBAL__N__c8866d80_35_SparseBinaryOpIntersectionKernel_cu_b2145a98_327112apply_kernelILi128ELi8EZNS1_29binary_op_intersection_kernelINS1_9LhsProjOpEN3c107complexIfEElEEvRNS_14TensorIteratorEllRKNS_6TensorEbEUliE_EEviT1_,"ax",@progbits
	.align	128
.text._ZN2at6native73_GLOBAL__N__c8866d80_35_SparseBinaryOpIntersectionKernel_cu_b2145a98_327112apply_kernelILi128ELi8EZNS1_29binary_op_intersection_kernelINS1_9LhsProjOpEN3c107complexIfEElEEvRNS_14TensorIteratorEllRKNS_6TensorEbEUliE_EEviT1_:
        .type           _ZN2at6native73_GLOBAL__N__c8866d80_35_SparseBinaryOpIntersectionKernel_cu_b2145a98_327112apply_kernelILi128ELi8EZNS1_29binary_op_intersection_kernelINS1_9LhsProjOpEN3c107complexIfEElEEvRNS_14TensorIteratorEllRKNS_6TensorEbEUliE_EEviT1_,@function
        .size           _ZN2at6native73_GLOBAL__N__c8866d80_35_SparseBinaryOpIntersectionKernel_cu_b2145a98_327112apply_kernelILi128ELi8EZNS1_29binary_op_intersection_kernelINS1_9LhsProjOpEN3c107complexIfEElEEvRNS_14TensorIteratorEllRKNS_6TensorEbEUliE_EEviT1_,(.L_x_18991 - _ZN2at6native73_GLOBAL__N__c8866d80_35_SparseBinaryOpIntersectionKernel_cu_b2145a98_327112apply_kernelILi128ELi8EZNS1_29binary_op_intersection_kernelINS1_9LhsProjOpEN3c107complexIfEElEEvRNS_14TensorIteratorEllRKNS_6TensorEbEUliE_EEviT1_)
        .other          _ZN2at6native73_GLOBAL__N__c8866d80_35_SparseBinaryOpIntersectionKernel_cu_b2145a98_327112apply_kernelILi128ELi8EZNS1_29binary_op_intersection_kernelINS1_9LhsProjOpEN3c107complexIfEElEEvRNS_14TensorIteratorEllRKNS_6TensorEbEUliE_EEviT1_,@"STO_CUDA_ENTRY STV_DEFAULT"
_ZN2at6native73_GLOBAL__N__c8866d80_35_SparseBinaryOpIntersectionKernel_cu_b2145a98_327112apply_kernelILi128ELi8EZNS1_29binary_op_intersection_kernelINS1_9LhsProjOpEN3c107complexIfEElEEvRNS_14TensorIteratorEllRKNS_6TensorEbEUliE_EEviT1_:
        /* <DEDUP_REMOVED lines=34> */
[----:B------:R-:W-:-:S04]  /*0220*/  IADD3 R5, PT, PT, R9, R5, RZ ;  /* 0x0000000509057210 */ /* 0x000fc80007ffe0ff */
[----:B------:R-:W-:Y:S02]  /*0230*/  LEA.HI.X R5, R8, R15, R5, 0x3, P1 ;  /* 0x0000000f08057211 */ /* 0x000fe400008f1c05 */
[----:B------:R-:W-:-:S05]  /*0240*/  CS2R R8, SRZ ;  /* 0x0000000000087805 */ /* 0x000fca000001ff00 */
[----:B------:R-:W-:Y:S05]  /*0250*/  @!P0 BRA `(.L_x_515) ;  /* 0x0000000400a88947 */ /* 0x000fea0003800000 */
[----:B------:R-:W5:Y:S01]  /*0260*/  LDG.E.64 R4, desc[UR6][R4.64] ;  /* 0x0000000604047981 */ /* 0x000f62000c1e1b00 */
[C---:B------:R-:W-:Y:S02]  /*0270*/  ISETP.GE.U32.AND P0, PT, R2.reuse, 0x4, PT ;  /* 0x000000040200780c */ /* 0x040fe40003f06070 */
[----:B------:R-:W-:Y:S02]  /*0280*/  CS2R R8, SRZ ;  /* 0x0000000000087805 */ /* 0x000fe4000001ff00 */
[----:B------:R-:W-:Y:S02]  /*0290*/  LOP3.LUT R6, R2, 0x3, RZ, 0xc0, !PT ;  /* 0x0000000302067812 */ /* 0x000fe400078ec0ff */
[----:B------:R-:W-:-:S13]  /*02a0*/  ISETP.GE.U32.AND.EX P0, PT, R0, RZ, PT, P0 ;  /* 0x000000ff0000720c */ /* 0x000fda0003f06100 */
[----:B------:R-:W-:Y:S05]  /*02b0*/  @!P0 BRA `(.L_x_516) ;  /* 0x0000000400588947 */ /* 0x000fea0003800000 */
[----:B------:R-:W-:Y:S01]  /*02c0*/  LOP3.LUT R2, R2, 0xfffffffc, RZ, 0xc0, !PT ;  /* 0xfffffffc02027812 */ /* 0x000fe200078ec0ff */
[----:B------:R-:W-:Y:S01]  /*02d0*/  HFMA2 R9, -RZ, RZ, 0, 0 ;  /* 0x00000000ff097431 */ /* 0x000fe200000001ff */
[----:B------:R-:W-:Y:S02]  /*02e0*/  LOP3.LUT R0, R0, 0x7fffffff, RZ, 0xc0, !PT ;  /* 0x7fffffff00007812 */ /* 0x000fe400078ec0ff */
[----:B------:R-:W-:-:S04]  /*02f0*/  ISETP.GT.U32.AND P0, PT, R2, RZ, PT ;  /* 0x000000ff0200720c */ /* 0x000fc80003f04070 */
[----:B------:R-:W-:-:S13]  /*0300*/  ISETP.GT.AND.EX P0, PT, R0, RZ, PT, P0 ;  /* 0x000000ff0000720c */ /* 0x000fda0003f04300 */
[----:B------:R-:W-:Y:S05]  /*0310*/  @!P0 BRA `(.L_x_517) ;  /* 0x00000004000c8947 */ /* 0x000fea0003800000 */
[----:B------:R-:W-:Y:S02]  /*0320*/  ISETP.GT.U32.AND P1, PT, R2, 0xc, PT ;  /* 0x0000000c0200780c */ /* 0x000fe40003f24070 */
[----:B------:R-:W-:Y:S02]  /*0330*/  PLOP3.LUT P0, PT, PT, PT, PT, 0x80, 0x8 ;  /* 0x000000000008781c */ /* 0x000fe40003f0f070 */
[----:B------:R-:W-:-:S13]  /*0340*/  ISETP.GT.AND.EX P1, PT, R0, RZ, PT, P1 ;  /* 0x000000ff0000720c */ /* 0x000fda0003f24310 */
[----:B------:R-:W-:Y:S05]  /*0350*/  @!P1 BRA `(.L_x_518) ;  /* 0x0000000000989947 */ /* 0x000fea0003800000 */
[----:B------:R-:W-:-:S13]  /*0360*/  PLOP3.LUT P0, PT, PT, PT, PT, 0x8, 0x80 ;  /* 0x000000000080781c */ /* 0x000fda0003f0e170 */
.L_x_519:
[----:B-----5:R-:W-:Y:S01]  /*0370*/  FADD.FTZ R7, R4, R8 ;  /* 0x0000000804077221 */ /* 0x020fe20000010000 */
[C---:B------:R-:W-:Y:S01]  /*0380*/  FADD.FTZ R8, R5.reuse, R9 ;  /* 0x0000000905087221 */ /* 0x040fe20000010000 */
[----:B------:R-:W-:Y:S02]  /*0390*/  IADD3 R2, P1, PT, R2, -0x10, RZ ;  /* 0xfffffff002027810 */ /* 0x000fe40007f3e0ff */
[----:B------:R-:W-:Y:S01]  /*03a0*/  FADD.FTZ R7, R4, R7 ;  /* 0x0000000704077221 */ /* 0x000fe20000010000 */
[C---:B------:R-:W-:Y:S01]  /*03b0*/  FADD.FTZ R8, R5.reuse, R8 ;  /* 0x0000000805087221 */ /* 0x040fe20000010000 */
[----:B------:R-:W-:Y:S02]  /*03c0*/  IADD3.X R0, PT, PT, R0, -0x1, RZ, P1, !PT ;  /* 0xffffffff00007810 */ /* 0x000fe40000ffe4ff */
[----:B------:R-:W-:Y:S01]  /*03d0*/  FADD.FTZ R7, R4, R7 ;  /* 0x0000000704077221 */ /* 0x000fe20000010000 */
[----:B------:R-:W-:Y:S01]  /*03e0*/  FADD.FTZ R8, R5, R8 ;  /* 0x0000000805087221 */ /* 0x000fe20000010000 */
[----:B------:R-:W-:-:S02]  /*03f0*/  ISETP.GT.U32.AND P1, PT, R2, 0xc, PT ;  /* 0x0000000c0200780c */ /* 0x000fc40003f24070 */
[----:B------:R-:W-:Y:S01]  /*0400*/  FADD.FTZ R7, R4, R7 ;  /* 0x0000000704077221 */ /* 0x000fe20000010000 */
[C---:B------:R-:W-:Y:S01]  /*0410*/  FADD.FTZ R8, R5.reuse, R8 ;  /* 0x0000000805087221 */ /* 0x040fe20000010000 */
[----:B------:R-:W-:Y:S02]  /*0420*/  ISETP.GT.AND.EX P1, PT, R0, RZ, PT, P1 ;  /* 0x000000ff0000720c */ /* 0x000fe40003f24310 */
        /* <DEDUP_REMOVED lines=25> */
.L_x_518:
[----:B------:R-:W-:-:S04]  /*05c0*/  ISETP.GT.U32.AND P1, PT, R2, 0x4, PT ;  /* 0x000000040200780c */ /* 0x000fc80003f24070 */
[----:B------:R-:W-:-:S13]  /*05d0*/  ISETP.GT.AND.EX P1, PT, R0, RZ, PT, P1 ;  /* 0x000000ff0000720c */ /* 0x000fda0003f24310 */
[----:B------:R-:W-:Y:S05]  /*05e0*/  @!P1 BRA `(.L_x_520) ;  /* 0x00000000004c9947 */ /* 0x000fea0003800000 */
[----:B-----5:R-:W-:Y:S01]  /*05f0*/  FADD.FTZ R7, R4, R8 ;  /* 0x0000000804077221 */ /* 0x020fe20000010000 */
[C---:B------:R-:W-:Y:S01]  /*0600*/  FADD.FTZ R8, R5.reuse, R9 ;  /* 0x0000000905087221 */ /* 0x040fe20000010000 */
[----:B------:R-:W-:Y:S02]  /*0610*/  IADD3 R2, P1, PT, R2, -0x8, RZ ;  /* 0xfffffff802027810 */ /* 0x000fe40007f3e0ff */
[C---:B------:R-:W-:Y:S01]  /*0620*/  FADD.FTZ R7, R4.reuse, R7 ;  /* 0x0000000704077221 */ /* 0x040fe20000010000 */
[C---:B------:R-:W-:Y:S01]  /*0630*/  FADD.FTZ R8, R5.reuse, R8 ;  /* 0x0000000805087221 */ /* 0x040fe20000010000 */
[----:B------:R-:W-:Y:S02]  /*0640*/  PLOP3.LUT P0, PT, PT, PT, PT, 0x8, 0x80 ;  /* 0x000000000080781c */ /* 0x000fe40003f0e170 */
[----:B------:R-:W-:Y:S01]  /*0650*/  FADD.FTZ R7, R4, R7 ;  /* 0x0000000704077221 */ /* 0x000fe20000010000 */
[----:B------:R-:W-:Y:S01]  /*0660*/  FADD.FTZ R8, R5, R8 ;  /* 0x0000000805087221 */ /* 0x000fe20000010000 */
[----:B------:R-:W-:-:S02]  /*0670*/  IADD3.X R0, PT, PT, R0, -0x1, RZ, P1, !PT ;  /* 0xffffffff00007810 */ /* 0x000fc40000ffe4ff */
        /* <DEDUP_REMOVED lines=10> */
.L_x_520:
[----:B------:R-:W-:-:S04]  /*0720*/  ISETP.NE.U32.AND P1, PT, R2, RZ, PT ;  /* 0x000000ff0200720c */ /* 0x000fc80003f25070 */
[----:B------:R-:W-:-:S13]  /*0730*/  ISETP.NE.OR.EX P0, PT, R0, RZ, P0, P1 ;  /* 0x000000ff0000720c */ /* 0x000fda0000705710 */
[----:B------:R-:W-:Y:S05]  /*0740*/  @!P0 BRA `(.L_x_516) ;  /* 0x0000000000348947 */ /* 0x000fea0003800000 */
.L_x_517:
[----:B------:R-:W-:Y:S01]  /*0750*/  IADD3 R2, P0, PT, R2, -0x4, RZ ;  /* 0xfffffffc02027810 */ /* 0x000fe20007f1e0ff */
[----:B-----5:R-:W-:Y:S01]  /*0760*/  FADD.FTZ R7, R4, R8 ;  /* 0x0000000804077221 */ /* 0x020fe20000010000 */
[C---:B------:R-:W-:Y:S02]  /*0770*/  FADD.FTZ R8, R5.reuse, R9 ;  /* 0x0000000905087221 */ /* 0x040fe40000010000 */
[----:B------:R-:W-:Y:S01]  /*0780*/  IADD3.X R0, PT, PT, R0, -0x1, RZ, P0, !PT ;  /* 0xffffffff00007810 */ /* 0x000fe200007fe4ff */
[----:B------:R-:W-:Y:S01]  /*0790*/  FADD.FTZ R7, R4, R7 ;  /* 0x0000000704077221 */ /* 0x000fe20000010000 */
[----:B------:R-:W-:Y:S01]  /*07a0*/  ISETP.NE.U32.AND P0, PT, R2, RZ, PT ;  /* 0x000000ff0200720c */ /* 0x000fe20003f05070 */
[C---:B------:R-:W-:Y:S02]  /*07b0*/  FADD.FTZ R8, R5.reuse, R8 ;  /* 0x0000000805087221 */ /* 0x040fe40000010000 */
[----:B------:R-:W-:Y:S01]  /*07c0*/  FADD.FTZ R7, R4, R7 ;  /* 0x0000000704077221 */ /* 0x000fe20000010000 */
[----:B------:R-:W-:Y:S01]  /*07d0*/  ISETP.NE.AND.EX P0, PT, R0, RZ, PT, P0 ;  /* 0x000000ff0000720c */ /* 0x000fe20003f05300 */
[----:B------:R-:W-:-:S02]  /*07e0*/  FADD.FTZ R10, R5, R8 ;  /* 0x00000008050a7221 */ /* 0x000fc40000010000 */
[----:B------:R-:W-:Y:S02]  /*07f0*/  FADD.FTZ R8, R4, R7 ;  /* 0x0000000704087221 */ /* 0x000fe40000010000 */
[----:B------:R-:W-:-:S08]  /*0800*/  FADD.FTZ R9, R5, R10 ;  /* 0x0000000a05097221 */ /* 0x000fd00000010000 */
[----:B------:R-:W-:Y:S05]  /*0810*/  @P0 BRA `(.L_x_517) ;  /* 0xfffffffc00cc0947 */ /* 0x000fea000383ffff */
.L_x_516:
[----:B------:R-:W-:-:S04]  /*0820*/  ISETP.NE.U32.AND P0, PT, R6, RZ, PT ;  /* 0x000000ff0600720c */ /* 0x000fc80003f05070 */
[----:B------:R-:W-:-:S13]  /*0830*/  ISETP.NE.AND.EX P0, PT, RZ, RZ, PT, P0 ;  /* 0x000000ffff00720c */ /* 0x000fda0003f05300 */
[----:B------:R-:W-:Y:S05]  /*0840*/  @!P0 BRA `(.L_x_515) ;  /* 0x00000000002c8947 */ /* 0x000fea0003800000 */
[----:B------:R-:W-:Y:S01]  /*0850*/  ISETP.NE.U32.AND P0, PT, R6, 0x1, PT ;  /* 0x000000010600780c */ /* 0x000fe20003f05070 */
[----:B-----5:R-:W-:Y:S01]  /*0860*/  FADD.FTZ R8, R4, R8 ;  /* 0x0000000804087221 */ /* 0x020fe20000010000 */
        /* <DEDUP_REMOVED lines=9> */
.L_x_515:
[----:B-----5:R-:W0:Y:S01]  /*0900*/  LDC.64 R4, c[0x0][0x710] ;  /* 0x0001c400ff047b82 */ /* 0x020e220000000a00 */
[----:B------:R-:W-:-:S04]  /*0910*/  IADD3 R3, PT, PT, R3, 0x80, RZ ;  /* 0x0000008003037810 */ /* 0x000fc80007ffe0ff */
[----:B------:R-:W-:Y:S01]  /*0920*/  ISETP.GE.AND P0, PT, R3, UR4, PT ;  /* 0x0000000403007c0c */ /* 0x000fe2000bf06270 */
[----:B0-----:R0:W-:-:S12]  /*0930*/  STG.E.64 desc[UR6][R4.64], R8 ;  /* 0x0000000804007986 */ /* 0x0011d8000c101b06 */
[----:B------:R-:W-:Y:S05]  /*0940*/  @P0 BRA `(.L_x_521) ;  /* 0x0000001000400947 */ /* 0x000fea0003800000 */
[----:B------:R-:W1:Y:S01]  /*0950*/  LDC.64 R6, c[0x0][0x738] ;  /* 0x0001ce00ff067b82 */ /* 0x000e620000000a00 */
[----:B------:R-:W2:Y:S07]  /*0960*/  LDCU.64 UR8, c[0x0][0x740] ;  /* 0x0000e800ff0877ac */ /* 0x000eae0008000a00 */
[----:B0-----:R-:W0:Y:S08]  /*0970*/  LDC.64 R4, c[0x0][0x720] ;  /* 0x0001c800ff047b82 */ /* 0x001e300000000a00 */
[----:B------:R-:W3:Y:S01]  /*0980*/  LDC.64 R14, c[0x0][0x718] ;  /* 0x0001c600ff0e7b82 */ /* 0x000ee20000000a00 */
[----:B-1----:R-:W4:Y:S04]  /*0990*/  LDG.E.64 R6, desc[UR6][R6.64] ;  /* 0x0000000606067981 */ /* 0x002f28000c1e1b00 */
[----:B0-----:R-:W2:Y:S01]  /*09a0*/  LDG.E.64 R4, desc[UR6][R4.64] ;  /* 0x0000000604047981 */ /* 0x001ea2000c1e1b00 */
[----:B------:R-:W-:-:S02]  /*09b0*/  ISETP.NE.AND P1, PT, RZ, UR5, PT ;  /* 0x00000005ff007c0c */ /* 0x000fc4000bf25270 */
[----:B----4-:R-:W-:-:S04]  /*09c0*/  ISETP.LT.U32.AND P0, PT, R6, 0x1, PT ;  /* 0x000000010600780c */ /* 0x010fc80003f01070 */
[----:B------:R-:W-:-:S04]  /*09d0*/  ISETP.LT.AND.EX P0, PT, R7, RZ, PT, P0 ;  /* 0x000000ff0700720c */ /* 0x000fc80003f01300 */
[----:B------:R-:W-:Y:S01]  /*09e0*/  SEL R9, R6, 0x1, P0 ;  /* 0x0000000106097807 */ /* 0x000fe20000000000 */
[----:B--2---:R-:W-:Y:S01]  /*09f0*/  IMAD R13, R5, UR8, RZ ;  /* 0x00000008050d7c24 */ /* 0x004fe2000f8e02ff */
        /* <DEDUP_REMOVED lines=29> */
.L_x_526:
        /* <DEDUP_REMOVED lines=37> */
.L_x_525:
        /* <DEDUP_REMOVED lines=22> */
.L_x_527:
[----:B------:R-:W-:-:S04]  /*0f80*/  ISETP.NE.U32.AND P1, PT, R2, RZ, PT ;  /* 0x000000ff0200720c */ /* 0x000fc80003f25070 */
[----:B------:R-:W-:-:S13]  /*0f90*/  ISETP.NE.OR.EX P0, PT, R0, RZ, P0, P1 ;  /* 0x000000ff0000720c */ /* 0x000fda0000705710 */
[----:B------:R-:W-:Y:S05]  /*0fa0*/  @!P0 BRA `(.L_x_523) ;  /* 0x0000000000348947 */ /* 0x000fea0003800000 */
.L_x_524:
        /* <DEDUP_REMOVED lines=13> */
.L_x_523:
        /* <DEDUP_REMOVED lines=14> */
.L_x_522:
[----:B-----5:R-:W0:Y:S01]  /*1160*/  LDC.64 R4, c[0x0][0x710] ;  /* 0x0001c400ff047b82 */ /* 0x020e220000000a00 */
[----:B------:R-:W-:Y:S01]  /*1170*/  IADD3 R3, PT, PT, R3, 0x80, RZ ;  /* 0x0000008003037810 */ /* 0x000fe20007ffe0ff */
[----:B0-----:R0:W-:Y:S06]  /*1180*/  STG.E.64 desc[UR6][R4.64], R8 ;  /* 0x0000000804007986 */ /* 0x0011ec000c101b06 */
.L_x_514:
[----:B------:R-:W-:-:S13]  /*1190*/  ISETP.GE.AND P0, PT, R3, UR4, PT ;  /* 0x0000000403007c0c */ /* 0x000fda000bf06270 */
        /* <DEDUP_REMOVED lines=31> */
[----:B------:R-:W-:Y:S01]  /*1390*/  BSSY.RECONVERGENT B2, `(.L_x_530) ;  /* 0x000005a000027945 */ /* 0x000fe20003800200 */
[----:B------:R-:W-:Y:S01]  /*13a0*/  LOP3.LUT R0, R0, 0x7fffffff, RZ, 0xc0, !PT ;  /* 0x7fffffff00007812 */ /* 0x000fe200078ec0ff */
[----:B------:R-:W-:Y:S01]  /*13b0*/  HFMA2 R9, -RZ, RZ, 0, 0 ;  /* 0x00000000ff097431 */ /* 0x000fe200000001ff */
[----:B------:R-:W-:-:S04]  /*13c0*/  ISETP.GT.U32.AND P0, PT, R2, RZ, PT ;  /* 0x000000ff0200720c */ /* 0x000fc80003f04070 */
[----:B------:R-:W-:-:S13]  /*13d0*/  ISETP.GT.AND.EX P0, PT, R0, RZ, PT, P0 ;  /* 0x000000ff0000720c */ /* 0x000fda0003f04300 */
[----:B------:R-:W-:Y:S05]  /*13e0*/  @!P0 BRA `(.L_x_531) ;  /* 0x00000004001c8947 */ /* 0x000fea0003800000 */
[----:B------:R-:W-:Y:S01]  /*13f0*/  ISETP.GT.U32.AND P1, PT, R2, 0xc, PT ;  /* 0x0000000c0200780c */ /* 0x000fe20003f24070 */
[----:B------:R-:W-:Y:S01]  /*1400*/  BSSY.RECONVERGENT B3, `(.L_x_532) ;  /* 0x000002a000037945 */ /* 0x000fe20003800200 */
[----:B------:R-:W-:Y:S02]  /*1410*/  PLOP3.LUT P0, PT, PT, PT, PT, 0x80, 0x8 ;  /* 0x000000000008781c */ /* 0x000fe40003f0f070 */
[----:B------:R-:W-:-:S13]  /*1420*/  ISETP.GT.AND.EX P1, PT, R0, RZ, PT, P1 ;  /* 0x000000ff0000720c */ /* 0x000fda0003f24310 */
[----:B------:R-:W-:Y:S05]  /*1430*/  @!P1 BRA `(.L_x_533) ;  /* 0x0000000000989947 */ /* 0x000fea0003800000 */
[----:B------:R-:W-:-:S13]  /*1440*/  PLOP3.LUT P0, PT, PT, PT, PT, 0x8, 0x80 ;  /* 0x000000000080781c */ /* 0x000fda0003f0e170 */
.L_x_534:
        /* <DEDUP_REMOVED lines=37> */
.L_x_533:
[----:B------:R-:W-:Y:S05]  /*16a0*/  BSYNC.RECONVERGENT B3 ;  /* 0x0000000000037941 */ /* 0x000fea0003800200 */
.L_x_532:
[----:B------:R-:W-:Y:S01]  /*16b0*/  ISETP.GT.U32.AND P1, PT, R2, 0x4, PT ;  /* 0x000000040200780c */ /* 0x000fe20003f24070 */
[----:B------:R-:W-:Y:S03]  /*16c0*/  BSSY.RECONVERGENT B3, `(.L_x_535) ;  /* 0x0000016000037945 */ /* 0x000fe60003800200 */
        /* <DEDUP_REMOVED lines=21> */
.L_x_536:
[----:B------:R-:W-:Y:S05]  /*1820*/  BSYNC.RECONVERGENT B3 ;  /* 0x0000000000037941 */ /* 0x000fea0003800200 */
.L_x_535:
[----:B------:R-:W-:-:S04]  /*1830*/  ISETP.NE.U32.AND P1, PT, R2, RZ, PT ;  /* 0x000000ff0200720c */ /* 0x000fc80003f25070 */
[----:B------:R-:W-:-:S13]  /*1840*/  ISETP.NE.OR.EX P0, PT, R0, RZ, P0, P1 ;  /* 0x000000ff0000720c */ /* 0x000fda0000705710 */
[----:B------:R-:W-:Y:S05]  /*1850*/  @!P0 BRA `(.L_x_537) ;  /* 0x0000000000348947 */ /* 0x000fea0003800000 */
.L_x_531:
        /* <DEDUP_REMOVED lines=13> */
.L_x_537:
[----:B------:R-:W-:Y:S05]  /*1930*/  BSYNC.RECONVERGENT B2 ;  /* 0x0000000000027941 */ /* 0x000fea0003800200 */
.L_x_530:
        /* <DEDUP_REMOVED lines=14> */
.L_x_529:
[----:B-----5:R-:W0:Y:S01]  /*1a20*/  LDC.64 R4, c[0x0][0x710] ;  /* 0x0001c400ff047b82 */ /* 0x020e220000000a00 */
[----:B------:R-:W-:Y:S01]  /*1a30*/  IADD3 R3, PT, PT, R3, 0x80, RZ ;  /* 0x0000008003037810 */ /* 0x000fe20007ffe0ff */
[----:B0-----:R1:W-:Y:S06]  /*1a40*/  STG.E.64 desc[UR6][R4.64], R8 ;  /* 0x0000000804007986 */ /* 0x0013ec000c101b06 */
.L_x_521:
[----:B------:R-:W-:-:S13]  /*1a50*/  ISETP.GE.AND P0, PT, R3, UR4, PT ;  /* 0x0000000403007c0c */ /* 0x000fda000bf06270 */
[----:B------:R-:W-:Y:S05]  /*1a60*/  @P0 BRA `(.L_x_538) ;  /* 0x0000001000580947 */ /* 0x000fea0003800000 */
[----:B------:R-:W2:Y:S01]  /*1a70*/  LDC.64 R6, c[0x0][0x738] ;  /* 0x0001ce00ff067b82 */ /* 0x000ea20000000a00 */
[----:B------:R-:W3:Y:S07]  /*1a80*/  LDCU.64 UR8, c[0x0][0x740] ;  /* 0x0000e800ff0877ac */ /* 0x000eee0008000a00 */
[----:B01----:R-:W0:Y:S08]  /*1a90*/  LDC.64 R4, c[0x0][0x720] ;  /* 0x0001c800ff047b82 */ /* 0x003e300000000a00 */
[----:B------:R-:W1:Y:S01]  /*1aa0*/  LDC.64 R14, c[0x0][0x718] ;  /* 0x0001c600ff0e7b82 */ /* 0x000e620000000a00 */
[----:B--2---:R-:W2:Y:S04]  /*1ab0*/  LDG.E.64 R6, desc[UR6][R6.64] ;  /* 0x0000000606067981 */ /* 0x004ea8000c1e1b00 */
[----:B0-----:R-:W3:Y:S01]  /*1ac0*/  LDG.E.64 R4, desc[UR6][R4.64] ;  /* 0x0000000604047981 */ /* 0x001ee2000c1e1b00 */
[----:B------:R-:W-:-:S02]  /*1ad0*/  ISETP.NE.AND P1, PT, RZ, UR5, PT ;  /* 0x00000005ff007c0c */ /* 0x000fc4000bf25270 */
[----:B--2---:R-:W-:-:S04]  /*1ae0*/  ISETP.LT.U32.AND P0, PT, R6, 0x1, PT ;  /* 0x000000010600780c */ /* 0x004fc80003f01070 */
[----:B------:R-:W-:-:S04]  /*1af0*/  ISETP.LT.AND.EX P0, PT, R7, RZ, PT, P0 ;  /* 0x000000ff0700720c */ /* 0x000fc80003f01300 */
[----:B------:R-:W-:Y:S01]  /*1b00*/  SEL R9, R6, 0x1, P0 ;  /* 0x0000000106097807 */ /* 0x000fe20000000000 */
[----:B---3--:R-:W-:Y:S01]  /*1b10*/  IMAD R13, R5, UR8, RZ ;  /* 0x00000008050d7c24 */ /* 0x008fe2000f8e02ff */
[----:B------:R-:W-:Y:S02]  /*1b20*/  SEL R11, R7, RZ, P0 ;  /* 0x000000ff070b7207 */ /* 0x000fe40000000000 */
[----:B------:R-:W-:Y:S01]  /*1b30*/  SEL R2, R9, R6, !P1 ;  /* 0x0000000609027207 */ /* 0x000fe20004800000 */
[----:B------:R-:W-:Y:S01]  /*1b40*/  IMAD.WIDE.U32 R8, R4, UR8, RZ ;  /* 0x0000000804087c25 */ /* 0x000fe2000f8e00ff */
[----:B------:R-:W-:Y:S02]  /*1b50*/  SEL R0, R11, R7, !P1 ;  /* 0x000000070b007207 */ /* 0x000fe40004800000 */
[----:B------:R-:W-:Y:S01]  /*1b60*/  ISETP.GE.U32.AND P0, PT, R2, 0x1, PT ;  /* 0x000000010200780c */ /* 0x000fe20003f06070 */
[----:B------:R-:W-:Y:S01]  /*1b70*/  IMAD R5, R4, UR9, R13 ;  /* 0x0000000904057c24 */ /* 0x000fe2000f8e020d */
[----:B-1----:R-:W-:-:S02]  /*1b80*/  LEA R4, P1, R8, R14, 0x3 ;  /* 0x0000000e08047211 */ /* 0x002fc400078218ff */
        /* <DEDUP_REMOVED lines=24> */
.L_x_544:
        /* <DEDUP_REMOVED lines=37> */
.L_x_543:
[----:B------:R-:W-:Y:S05]  /*1f60*/  BSYNC.RECONVERGENT B3 ;  /* 0x0000000000037941 */ /* 0x000fea0003800200 */
.L_x_542:
        /* <DEDUP_REMOVED lines=23> */
.L_x_546:
[----:B------:R-:W-:Y:S05]  /*20e0*/  BSYNC.RECONVERGENT B3 ;  /* 0x0000000000037941 */ /* 0x000fea0003800200 */
.L_x_545:
[----:B------:R-:W-:-:S04]  /*20f0*/  ISETP.NE.U32.AND P1, PT, R2, RZ, PT ;  /* 0x000000ff0200720c */ /* 0x000fc80003f25070 */
[----:B------:R-:W-:-:S13]  /*2100*/  ISETP.NE.OR.EX P0, PT, R0, RZ, P0, P1 ;  /* 0x000000ff0000720c */ /* 0x000fda0000705710 */
[----:B------:R-:W-:Y:S05]  /*2110*/  @!P0 BRA `(.L_x_547) ;  /* 0x0000000000348947 */ /* 0x000fea0003800000 */
.L_x_541:
        /* <DEDUP_REMOVED lines=13> */
.L_x_547:
[----:B------:R-:W-:Y:S05]  /*21f0*/  BSYNC.RECONVERGENT B2 ;  /* 0x0000000000027941 */ /* 0x000fea0003800200 */
.L_x_540:
        /* <DEDUP_REMOVED lines=14> */
.L_x_539:
[----:B-----5:R-:W0:Y:S01]  /*22e0*/  LDC.64 R4, c[0x0][0x710] ;  /* 0x0001c400ff047b82 */ /* 0x020e220000000a00 */
[----:B------:R-:W-:Y:S01]  /*22f0*/  IADD3 R3, PT, PT, R3, 0x80, RZ ;  /* 0x0000008003037810 */ /* 0x000fe20007ffe0ff */
[----:B0-----:R1:W-:Y:S06]  /*2300*/  STG.E.64 desc[UR6][R4.64], R8 ;  /* 0x0000000804007986 */ /* 0x0013ec000c101b06 */
.L_x_528:
        /* <DEDUP_REMOVED lines=44> */
.L_x_554:
        /* <DEDUP_REMOVED lines=37> */
.L_x_553:
[----:B------:R-:W-:Y:S05]  /*2820*/  BSYNC.RECONVERGENT B3 ;  /* 0x0000000000037941 */ /* 0x000fea0003800200 */
.L_x_552:
        /* <DEDUP_REMOVED lines=23> */
.L_x_556:
[----:B------:R-:W-:Y:S05]  /*29a0*/  BSYNC.RECONVERGENT B3 ;  /* 0x0000000000037941 */ /* 0x000fea0003800200 */
.L_x_555:
[----:B------:R-:W-:-:S04]  /*29b0*/  ISETP.NE.U32.AND P1, PT, R2, RZ, PT ;  /* 0x000000ff0200720c */ /* 0x000fc80003f25070 */
[----:B------:R-:W-:-:S13]  /*29c0*/  ISETP.NE.OR.EX P0, PT, R0, RZ, P0, P1 ;  /* 0x000000ff0000720c */ /* 0x000fda0000705710 */
[----:B------:R-:W-:Y:S05]  /*29d0*/  @!P0 BRA `(.L_x_557) ;  /* 0x0000000000348947 */ /* 0x000fea0003800000 */
.L_x_551:
        /* <DEDUP_REMOVED lines=13> */
.L_x_557:
[----:B------:R-:W-:Y:S05]  /*2ab0*/  BSYNC.RECONVERGENT B2 ;  /* 0x0000000000027941 */ /* 0x000fea0003800200 */
.L_x_550:
        /* <DEDUP_REMOVED lines=14> */
.L_x_549:
[----:B-----5:R-:W0:Y:S01]  /*2ba0*/  LDC.64 R4, c[0x0][0x710] ;  /* 0x0001c400ff047b82 */ /* 0x020e220000000a00 */
[----:B------:R-:W-:Y:S01]  /*2bb0*/  IADD3 R3, PT, PT, R3, 0x80, RZ ;  /* 0x0000008003037810 */ /* 0x000fe20007ffe0ff */
[----:B0-----:R2:W-:Y:S06]  /*2bc0*/  STG.E.64 desc[UR6][R4.64], R8 ;  /* 0x0000000804007986 */ /* 0x0015ec000c101b06 */
.L_x_538:
[----:B------:R-:W-:-:S13]  /*2bd0*/  ISETP.GE.AND P0, PT, R3, UR4, PT ;  /* 0x0000000403007c0c */ /* 0x000fda000bf06270 */
[----:B------:R-:W-:Y:S05]  /*2be0*/  @P0 BREAK.RELIABLE B0 ;  /* 0x0000000000000942 */ /* 0x000fea0003800100 */
[----:B------:R-:W-:Y:S05]  /*2bf0*/  @P0 BRA `(.L_x_558) ;  /* 0x0000001000600947 */ /* 0x000fea0003800000 */
[----:B------:R-:W3:Y:S01]  /*2c00*/  LDC.64 R6, c[0x0][0x738] ;  /* 0x0001ce00ff067b82 */ /* 0x000ee20000000a00 */
[----:B------:R-:W4:Y:S07]  /*2c10*/  LDCU.64 UR8, c[0x0][0x740] ;  /* 0x0000e800ff0877ac */ /* 0x000f2e0008000a00 */
[----:B012---:R-:W0:Y:S08]  /*2c20*/  LDC.64 R4, c[0x0][0x720] ;  /* 0x0001c800ff047b82 */ /* 0x007e300000000a00 */
[----:B------:R-:W1:Y:S01]  /*2c30*/  LDC.64 R14, c[0x0][0x718] ;  /* 0x0001c600ff0e7b82 */ /* 0x000e620000000a00 */
[----:B---3--:R-:W2:Y:S04]  /*2c40*/  LDG.E.64 R6, desc[UR6][R6.64] ;  /* 0x0000000606067981 */ /* 0x008ea8000c1e1b00 */
[----:B0-----:R-:W4:Y:S01]  /*2c50*/  LDG.E.64 R4, desc[UR6][R4.64] ;  /* 0x0000000604047981 */ /* 0x001f22000c1e1b00 */
[----:B------:R-:W-:-:S02]  /*2c60*/  ISETP.NE.AND P1, PT, RZ, UR5, PT ;  /* 0x00000005ff007c0c */ /* 0x000fc4000bf25270 */
[----:B--2---:R-:W-:-:S04]  /*2c70*/  ISETP.LT.U32.AND P0, PT, R6, 0x1, PT ;  /* 0x000000010600780c */ /* 0x004fc80003f01070 */
[----:B------:R-:W-:-:S04]  /*2c80*/  ISETP.LT.AND.EX P0, PT, R7, RZ, PT, P0 ;  /* 0x000000ff0700720c */ /* 0x000fc80003f01300 */
[----:B------:R-:W-:Y:S01]  /*2c90*/  SEL R9, R6, 0x1, P0 ;  /* 0x0000000106097807 */ /* 0x000fe20000000000 */
[----:B----4-:R-:W-:Y:S01]  /*2ca0*/  IMAD R13, R5, UR8, RZ ;  /* 0x00000008050d7c24 */ /* 0x010fe2000f8e02ff */
        /* <DEDUP_REMOVED lines=31> */
.L_x_564:
        /* <DEDUP_REMOVED lines=37> */
.L_x_563:
[----:B------:R-:W-:Y:S05]  /*30f0*/  BSYNC.RECONVERGENT B3 ;  /* 0x0000000000037941 */ /* 0x000fea0003800200 */
.L_x_562:
        /* <DEDUP_REMOVED lines=23> */
.L_x_566:
[----:B------:R-:W-:Y:S05]  /*3270*/  BSYNC.RECONVERGENT B3 ;  /* 0x0000000000037941 */ /* 0x000fea0003800200 */
.L_x_565:
[----:B------:R-:W-:-:S04]  /*3280*/  ISETP.NE.U32.AND P1, PT, R2, RZ, PT ;  /* 0x000000ff0200720c */ /* 0x000fc80003f25070 */
[----:B------:R-:W-:-:S13]  /*3290*/  ISETP.NE.OR.EX P0, PT, R0, RZ, P0, P1 ;  /* 0x000000ff0000720c */ /* 0x000fda0000705710 */
[----:B------:R-:W-:Y:S05]  /*32a0*/  @!P0 BRA `(.L_x_567) ;  /* 0x0000000000348947 */ /* 0x000fea0003800000 */
.L_x_561:
        /* <DEDUP_REMOVED lines=13> */
.L_x_567:
[----:B------:R-:W-:Y:S05]  /*3380*/  BSYNC.RECONVERGENT B2 ;  /* 0x0000000000027941 */ /* 0x000fea0003800200 */
.L_x_560:
        /* <DEDUP_REMOVED lines=14> */
.L_x_559:
[----:B-----5:R-:W0:Y:S01]  /*3470*/  LDC.64 R4, c[0x0][0x710] ;  /* 0x0001c400ff047b82 */ /* 0x020e220000000a00 */
[----:B------:R-:W-:Y:S01]  /*3480*/  IADD3 R3, PT, PT, R3, 0x80, RZ ;  /* 0x0000008003037810 */ /* 0x000fe20007ffe0ff */
[----:B0-----:R2:W-:Y:S06]  /*3490*/  STG.E.64 desc[UR6][R4.64], R8 ;  /* 0x0000000804007986 */ /* 0x0015ec000c101b06 */
.L_x_548:
[----:B------:R-:W-:-:S13]  /*34a0*/  ISETP.GE.AND P0, PT, R3, UR4, PT ;  /* 0x0000000403007c0c */ /* 0x000fda000bf06270 */
[----:B------:R-:W-:Y:S05]  /*34b0*/  @P0 BREAK.RELIABLE B0 ;  /* 0x0000000000000942 */ /* 0x000fea0003800100 */
[----:B------:R-:W-:Y:S05]  /*34c0*/  @P0 BRA `(.L_x_558) ;  /* 0x00000008002c0947 */ /* 0x000fea0003800000 */
[----:B------:R-:W-:Y:S05]  /*34d0*/  BSYNC.RELIABLE B0 ;  /* 0x0000000000007941 */ /* 0x000fea0003800100 */
.L_x_513:
        /* <DEDUP_REMOVED lines=42> */
.L_x_573:
        /* <DEDUP_REMOVED lines=37> */
.L_x_572:
[----:B------:R-:W-:Y:S05]  /*39d0*/  BSYNC.RECONVERGENT B3 ;  /* 0x0000000000037941 */ /* 0x000fea0003800200 */
.L_x_571:
        /* <DEDUP_REMOVED lines=23> */
.L_x_575:
[----:B------:R-:W-:Y:S05]  /*3b50*/  BSYNC.RECONVERGENT B3 ;  /* 0x0000000000037941 */ /* 0x000fea0003800200 */
.L_x_574:
[----:B------:R-:W-:-:S04]  /*3b60*/  ISETP.NE.U32.AND P1, PT, R2, RZ, PT ;  /* 0x000000ff0200720c */ /* 0x000fc80003f25070 */
[----:B------:R-:W-:-:S13]  /*3b70*/  ISETP.NE.OR.EX P0, PT, R0, RZ, P0, P1 ;  /* 0x000000ff0000720c */ /* 0x000fda0000705710 */
[----:B------:R-:W-:Y:S05]  /*3b80*/  @!P0 BRA `(.L_x_576) ;  /* 0x0000000000348947 */ /* 0x000fea0003800000 */
.L_x_570:
        /* <DEDUP_REMOVED lines=13> */
.L_x_576:
[----:B------:R-:W-:Y:S05]  /*3c60*/  BSYNC.RECONVERGENT B2 ;  /* 0x0000000000027941 */ /* 0x000fea0003800200 */
.L_x_569:
        /* <DEDUP_REMOVED lines=14> */
.L_x_568:
[----:B-----5:R-:W0:Y:S01]  /*3d50*/  LDC.64 R4, c[0x0][0x710] ;  /* 0x0001c400ff047b82 */ /* 0x020e220000000a00 */
[----:B------:R-:W-:Y:S01]  /*3d60*/  IADD3 R3, PT, PT, R3, 0x80, RZ ;  /* 0x0000008003037810 */ /* 0x000fe20007ffe0ff */
[----:B0-----:R3:W-:Y:S06]  /*3d70*/  STG.E.64 desc[UR6][R4.64], R8 ;  /* 0x0000000804007986 */ /* 0x0017ec000c101b06 */
.L_x_558:
[----:B------:R-:W-:Y:S05]  /*3d80*/  BSYNC.RECONVERGENT B1 ;  /* 0x0000000000017941 */ /* 0x000fea0003800200 */
.L_x_512:
        /* <DEDUP_REMOVED lines=43> */
.L_x_581:
        /* <DEDUP_REMOVED lines=37> */
.L_x_580:
        /* <DEDUP_REMOVED lines=22> */
.L_x_582:
[----:B------:R-:W-:-:S04]  /*43f0*/  ISETP.NE.U32.AND P1, PT, R0, RZ, PT ;  /* 0x000000ff0000720c */ /* 0x000fc80003f25070 */
[----:B------:R-:W-:-:S13]  /*4400*/  ISETP.NE.OR.EX P0, PT, R4, RZ, P0, P1 ;  /* 0x000000ff0400720c */ /* 0x000fda0000705710 */
[----:B------:R-:W-:Y:S05]  /*4410*/  @!P0 BRA `(.L_x_578) ;  /* 0x0000000000348947 */ /* 0x000fea0003800000 */
.L_x_579:
        /* <DEDUP_REMOVED lines=13> */
.L_x_578:
        /* <DEDUP_REMOVED lines=14> */
.L_x_577:
[----:B-----5:R-:W0:Y:S02]  /*45d0*/  LDC.64 R2, c[0x0][0x710] ;  /* 0x0001c400ff027b82 */ /* 0x020e240000000a00 */
[----:B0-----:R-:W-:Y:S01]  /*45e0*/  STG.E.64 desc[UR6][R2.64], R6 ;  /* 0x0000000602007986 */ /* 0x001fe2000c101b06 */
[----:B------:R-:W-:Y:S05]  /*45f0*/  EXIT ;  /* 0x000000000000794d */ /* 0x000fea0003800000 */
.L_x_511:
        /* <DEDUP_REMOVED lines=406> */
.L_x_586:
[----:B------:R-:W0:Y:S01]  /*5f60*/  LDCU.64 UR10, c[0x0][0x738] ;  /* 0x0000e700ff0a77ac */ /* 0x000e220008000a00 */
[----:B------:R-:W1:Y:S01]  /*5f70*/  LDCU.64 UR8, c[0x0][0x720] ;  /* 0x0000e400ff0877ac */ /* 0x000e620008000a00 */
[----:B0-----:R-:W-:-:S04]  /*5f80*/  IADD3 R8, P0, PT, R7, UR10, RZ ;  /* 0x0000000a07087c10 */ /* 0x001fc8000ff1e0ff */
[----:B------:R-:W-:Y:S01]  /*5f90*/  IADD3.X R9, PT, PT, RZ, UR11, RZ, P0, !PT ;  /* 0x0000000bff097c10 */ /* 0x000fe200087fe4ff */
[----:B------:R-:W0:Y:S01]  /*5fa0*/  LDCU.64 UR10, c[0x0][0x740] ;  /* 0x0000e800ff0a77ac */ /* 0x000e220008000a00 */
[----:B-1----:R-:W-:-:S03]  /*5fb0*/  IADD3 R10, P0, PT, R6, UR8, RZ ;  /* 0x00000008060a7c10 */ /* 0x002fc6000ff1e0ff */
[----:B------:R-:W2:Y:S01]  /*5fc0*/  LDG.E.64 R6, desc[UR6][R8.64] ;  /* 0x0000000608067981 */ /* 0x000ea2000c1e1b00 */
[----:B------:R-:W-:Y:S01]  /*5fd0*/  IADD3.X R11, PT, PT, RZ, UR9, RZ, P0, !PT ;  /* 0x00000009ff0b7c10 */ /* 0x000fe200087fe4ff */
[----:B------:R-:W1:Y:S05]  /*5fe0*/  LDCU.64 UR8, c[0x0][0x718] ;  /* 0x0000e300ff0877ac */ /* 0x000e6a0008000a00 */
[----:B------:R-:W0:Y:S01]  /*5ff0*/  LDG.E.64 R10, desc[UR6][R10.64] ;  /* 0x000000060a0a7981 */ /* 0x000e22000c1e1b00 */
[----:B------:R-:W-:Y:S01]  /*6000*/  ISETP.NE.AND P2, PT, RZ, UR5, PT ;  /* 0x00000005ff007c0c */ /* 0x000fe2000bf45270 */
[----:B------:R-:W-:Y:S01]  /*6010*/  BSSY.RECONVERGENT B4, `(.L_x_587) ;  /* 0x0000086000047945 */ /* 0x000fe20003800200 */
[----:B-1----:R-:W-:-:S04]  /*6020*/  IADD3 R17, P1, PT, R4, UR8, RZ ;  /* 0x0000000804117c10 */ /* 0x002fc8000ff3e0ff */
[----:B------:R-:W-:Y:S02]  /*6030*/  IADD3.X R4, PT, PT, RZ, UR9, RZ, P1, !PT ;  /* 0x00000009ff047c10 */ /* 0x000fe40008ffe4ff */
[----:B--2---:R-:W-:-:S04]  /*6040*/  ISETP.LT.U32.AND P0, PT, R6, 0x1, PT ;  /* 0x000000010600780c */ /* 0x004fc80003f01070 */
[----:B------:R-:W-:Y:S01]  /*6050*/  ISETP.LT.AND.EX P0, PT, R7, RZ, PT, P0 ;  /* 0x000000ff0700720c */ /* 0x000fe20003f01300 */
[----:B0-----:R-:W-:-:S03]  /*6060*/  IMAD R19, R11, UR10, RZ ;  /* 0x0000000a0b137c24 */ /* 0x001fc6000f8e02ff */
[----:B------:R-:W-:Y:S01]  /*6070*/  SEL R13, R6, 0x1, P0 ;  /* 0x00000001060d7807 */ /* 0x000fe20000000000 */
[C---:B------:R-:W-:Y:S01]  /*6080*/  IMAD.WIDE.U32 R8, R10.reuse, UR10, RZ ;  /* 0x0000000a0a087c25 */ /* 0x040fe2000f8e00ff */
[----:B------:R-:W-:Y:S02]  /*6090*/  SEL R15, R7, RZ, P0 ;  /* 0x000000ff070f7207 */ /* 0x000fe40000000000 */
[----:B------:R-:W-:Y:S01]  /*60a0*/  SEL R13, R13, R6, !P2 ;  /* 0x000000060d0d7207 */ /* 0x000fe20005000000 */
[----:B------:R-:W-:Y:S01]  /*60b0*/  IMAD R19, R10, UR11, R19 ;  /* 0x0000000b0a137c24 */ /* 0x000fe2000f8e0213 */
[----:B------:R-:W-:Y:S02]  /*60c0*/  SEL R15, R15, R7, !P2 ;  /* 0x000000070f0f7207 */ /* 0x000fe40005000000 */
[----:B------:R-:W-:Y:S02]  /*60d0*/  CS2R R10, SRZ ;  /* 0x00000000000a7805 */ /* 0x000fe4000001ff00 */
[----:B------:R-:W-:-:S02]  /*60e0*/  ISETP.GE.U32.AND P0, PT, R13, 0x1, PT ;  /* 0x000000010d00780c */ /* 0x000fc40003f06070 */
[----:B------:R-:W-:Y:S02]  /*60f0*/  LEA R6, P1, R8, R17, 0x3 ;  /* 0x0000001108067211 */ /* 0x000fe400078218ff */
[----:B------:R-:W-:Y:S02]  /*6100*/  ISETP.GE.AND.EX P0, PT, R15, RZ, PT, P0 ;  /* 0x000000ff0f00720c */ /* 0x000fe40003f06300 */
[----:B------:R-:W-:-:S04]  /*6110*/  IADD3 R7, PT, PT, R9, R19, RZ ;  /* 0x0000001309077210 */ /* 0x000fc80007ffe0ff */
[----:B------:R-:W-:-:S07]  /*6120*/  LEA.HI.X R7, R8, R4, R7, 0x3, P1 ;  /* 0x0000000408077211 */ /* 0x000fce00008f1c07 */
[----:B------:R-:W-:Y:S05]  /*6130*/  @!P0 BRA `(.L_x_588) ;  /* 0x0000000400cc8947 */ /* 0x000fea0003800000 */
[----:B------:R-:W5:Y:S01]  /*6140*/  LDG.E.64 R6, desc[UR6][R6.64] ;  /* 0x0000000606067981 */ /* 0x000f62000c1e1b00 */
[C---:B------:R-:W-:Y:S01]  /*6150*/  ISETP.GE.U32.AND P0, PT, R13.reuse, 0x4, PT ;  /* 0x000000040d00780c */ /* 0x040fe20003f06070 */
[----:B------:R-:W-:Y:S01]  /*6160*/  BSSY.RECONVERGENT B3, `(.L_x_589) ;  /* 0x0000062000037945 */ /* 0x000fe20003800200 */
[----:B------:R-:W-:Y:S02]  /*6170*/  LOP3.LUT R9, R13, 0x3, RZ, 0xc0, !PT ;  /* 0x000000030d097812 */ /* 0x000fe400078ec0ff */
[----:B------:R-:W-:Y:S02]  /*6180*/  CS2R R10, SRZ ;  /* 0x00000000000a7805 */ /* 0x000fe4000001ff00 */
[----:B------:R-:W-:-:S13]  /*6190*/  ISETP.GE.U32.AND.EX P0, PT, R15, RZ, PT, P0 ;  /* 0x000000ff0f00720c */ /* 0x000fda0003f06100 */
[----:B------:R-:W-:Y:S05]  /*61a0*/  @!P0 BRA `(.L_x_590) ;  /* 0x0000000400748947 */ /* 0x000fea0003800000 */
[----:B------:R-:W-:Y:S01]  /*61b0*/  LOP3.LUT R8, R13, 0xfffffffc, RZ, 0xc0, !PT ;  /* 0xfffffffc0d087812 */ /* 0x000fe200078ec0ff */
[----:B------:R-:W-:Y:S01]  /*61c0*/  BSSY.RELIABLE B2, `(.L_x_591) ;  /* 0x000004e000027945 */ /* 0x000fe20003800100 */
        /* <DEDUP_REMOVED lines=11> */
.L_x_595:
        /* <DEDUP_REMOVED lines=37> */
.L_x_594:
[----:B------:R-:W-:Y:S05]  /*64d0*/  BSYNC.RECONVERGENT B5 ;  /* 0x0000000000057941 */ /* 0x000fea0003800200 */
.L_x_593:
        /* <DEDUP_REMOVED lines=23> */
.L_x_597:
[----:B------:R-:W-:Y:S05]  /*6650*/  BSYNC.RECONVERGENT B5 ;  /* 0x0000000000057941 */ /* 0x000fea0003800200 */
.L_x_596:
[----:B------:R-:W-:-:S04]  /*6660*/  ISETP.NE.U32.AND P1, PT, R8, RZ, PT ;  /* 0x000000ff0800720c */ /* 0x000fc80003f25070 */
[----:B------:R-:W-:-:S13]  /*6670*/  ISETP.NE.OR.EX P0, PT, R4, RZ, P0, P1 ;  /* 0x000000ff0400720c */ /* 0x000fda0000705710 */
[----:B------:R-:W-:Y:S05]  /*6680*/  @!P0 BREAK.RELIABLE B2 ;  /* 0x0000000000028942 */ /* 0x000fea0003800100 */
[----:B------:R-:W-:Y:S05]  /*6690*/  @!P0 BRA `(.L_x_590) ;  /* 0x0000000000388947 */ /* 0x000fea0003800000 */
.L_x_592:
[----:B------:R-:W-:Y:S05]  /*66a0*/  BSYNC.RELIABLE B2 ;  /* 0x0000000000027941 */ /* 0x000fea0003800100 */
.L_x_591:
        /* <DEDUP_REMOVED lines=13> */
.L_x_590:
[----:B------:R-:W-:Y:S05]  /*6780*/  BSYNC.RECONVERGENT B3 ;  /* 0x0000000000037941 */ /* 0x000fea0003800200 */
.L_x_589:
        /* <DEDUP_REMOVED lines=14> */
.L_x_588:
[----:B------:R-:W-:Y:S05]  /*6870*/  BSYNC.RECONVERGENT B4 ;  /* 0x0000000000047941 */ /* 0x000fea0003800200 */
.L_x_587:
[----:B------:R-:W0:Y:S01]  /*6880*/  LDCU.64 UR8, c[0x0][0x710] ;  /* 0x0000e200ff0877ac */ /* 0x000e220008000a00 */
[----:B------:R-:W-:Y:S02]  /*6890*/  IADD3 R3, PT, PT, R3, 0x80, RZ ;  /* 0x0000008003037810 */ /* 0x000fe40007ffe0ff */
[----:B0-----:R-:W-:-:S04]  /*68a0*/  IADD3 R4, P0, PT, R5, UR8, RZ ;  /* 0x0000000805047c10 */ /* 0x001fc8000ff1e0ff */
[----:B------:R-:W-:Y:S02]  /*68b0*/  IADD3.X R5, PT, PT, RZ, UR9, RZ, P0, !PT ;  /* 0x00000009ff057c10 */ /* 0x000fe400087fe4ff */
[----:B------:R-:W-:-:S03]  /*68c0*/  ISETP.GE.AND P0, PT, R3, UR4, PT ;  /* 0x0000000403007c0c */ /* 0x000fc6000bf06270 */
[----:B------:R0:W-:Y:S10]  /*68d0*/  STG.E.64 desc[UR6][R4.64], R10 ;  /* 0x0000000a04007986 */ /* 0x0001f4000c101b06 */
        /* <DEDUP_REMOVED lines=12> */
[----:B0----5:R-:W-:-:S04]  /*69a0*/  IMAD R7, R4, UR10, R3 ;  /* 0x0000000a04077c24 */ /* 0x021fc8000f8e0203 */
        /* <DEDUP_REMOVED lines=386> */
.L_x_599:
        /* <DEDUP_REMOVED lines=50> */
.L_x_608:
        /* <DEDUP_REMOVED lines=37> */
.L_x_607:
[----:B------:R-:W-:Y:S05]  /*8740*/  BSYNC.RECONVERGENT B5 ;  /* 0x0000000000057941 */ /* 0x000fea0003800200 */
.L_x_606:
        /* <DEDUP_REMOVED lines=23> */
.L_x_610:
[----:B------:R-:W-:Y:S05]  /*88c0*/  BSYNC.RECONVERGENT B5 ;  /* 0x0000000000057941 */ /* 0x000fea0003800200 */
.L_x_609:
[----:B------:R-:W-:-:S04]  /*88d0*/  ISETP.NE.U32.AND P1, PT, R8, RZ, PT ;  /* 0x000000ff0800720c */ /* 0x000fc80003f25070 */
[----:B------:R-:W-:-:S13]  /*88e0*/  ISETP.NE.OR.EX P0, PT, R4, RZ, P0, P1 ;  /* 0x000000ff0400720c */ /* 0x000fda0000705710 */
[----:B------:R-:W-:Y:S05]  /*88f0*/  @!P0 BREAK.RELIABLE B2 ;  /* 0x0000000000028942 */ /* 0x000fea0003800100 */
[----:B------:R-:W-:Y:S05]  /*8900*/  @!P0 BRA `(.L_x_603) ;  /* 0x0000000000388947 */ /* 0x000fea0003800000 */
.L_x_605:
[----:B------:R-:W-:Y:S05]  /*8910*/  BSYNC.RELIABLE B2 ;  /* 0x0000000000027941 */ /* 0x000fea0003800100 */
.L_x_604:
        /* <DEDUP_REMOVED lines=13> */
.L_x_603:
[----:B------:R-:W-:Y:S05]  /*89f0*/  BSYNC.RECONVERGENT B3 ;  /* 0x0000000000037941 */ /* 0x000fea0003800200 */
.L_x_602:
        /* <DEDUP_REMOVED lines=14> */
.L_x_601:
[----:B------:R-:W-:Y:S05]  /*8ae0*/  BSYNC.RECONVERGENT B4 ;  /* 0x0000000000047941 */ /* 0x000fea0003800200 */
.L_x_600:
[----:B------:R-:W0:Y:S01]  /*8af0*/  LDCU.64 UR8, c[0x0][0x710] ;  /* 0x0000e200ff0877ac */ /* 0x000e220008000a00 */
[----:B------:R-:W-:Y:S02]  /*8b00*/  IADD3 R3, PT, PT, R3, 0x80, RZ ;  /* 0x0000008003037810 */ /* 0x000fe40007ffe0ff */
[----:B0-----:R-:W-:-:S04]  /*8b10*/  IADD3 R4, P0, PT, R5, UR8, RZ ;  /* 0x0000000805047c10 */ /* 0x001fc8000ff1e0ff */
[----:B------:R-:W-:-:S05]  /*8b20*/  IADD3.X R5, PT, PT, RZ, UR9, RZ, P0, !PT ;  /* 0x00000009ff057c10 */ /* 0x000fca00087fe4ff */
[----:B------:R0:W-:Y:S04]  /*8b30*/  STG.E.64 desc[UR6][R4.64], R10 ;  /* 0x0000000a04007986 */ /* 0x0001e8000c101b06 */
.L_x_585:
        /* <DEDUP_REMOVED lines=400> */
.L_x_612:
        /* <DEDUP_REMOVED lines=50> */
.L_x_621:
        /* <DEDUP_REMOVED lines=37> */
.L_x_620:
[----:B------:R-:W-:Y:S05]  /*a9b0*/  BSYNC.RECONVERGENT B5 ;  /* 0x0000000000057941 */ /* 0x000fea0003800200 */
.L_x_619:
        /* <DEDUP_REMOVED lines=23> */
.L_x_623:
[----:B------:R-:W-:Y:S05]  /*ab30*/  BSYNC.RECONVERGENT B5 ;  /* 0x0000000000057941 */ /* 0x000fea0003800200 */
.L_x_622:
[----:B------:R-:W-:-:S04]  /*ab40*/  ISETP.NE.U32.AND P1, PT, R8, RZ, PT ;  /* 0x000000ff0800720c */ /* 0x000fc80003f25070 */
[----:B------:R-:W-:-:S13]  /*ab50*/  ISETP.NE.OR.EX P0, PT, R4, RZ, P0, P1 ;  /* 0x000000ff0400720c */ /* 0x000fda0000705710 */
[----:B------:R-:W-:Y:S05]  /*ab60*/  @!P0 BREAK.RELIABLE B2 ;  /* 0x0000000000028942 */ /* 0x000fea0003800100 */
[----:B------:R-:W-:Y:S05]  /*ab70*/  @!P0 BRA `(.L_x_616) ;  /* 0x0000000000388947 */ /* 0x000fea0003800000 */
.L_x_618:
[----:B------:R-:W-:Y:S05]  /*ab80*/  BSYNC.RELIABLE B2 ;  /* 0x0000000000027941 */ /* 0x000fea0003800100 */
.L_x_617:
        /* <DEDUP_REMOVED lines=13> */
.L_x_616:
[----:B------:R-:W-:Y:S05]  /*ac60*/  BSYNC.RECONVERGENT B3 ;  /* 0x0000000000037941 */ /* 0x000fea0003800200 */
.L_x_615:
        /* <DEDUP_REMOVED lines=14> */
.L_x_614:
[----:B------:R-:W-:Y:S05]  /*ad50*/  BSYNC.RECONVERGENT B4 ;  /* 0x0000000000047941 */ /* 0x000fea0003800200 */
.L_x_613:
[----:B------:R-:W0:Y:S01]  /*ad60*/  LDCU.64 UR8, c[0x0][0x710] ;  /* 0x0000e200ff0877ac */ /* 0x000e220008000a00 */
[----:B------:R-:W-:Y:S02]  /*ad70*/  IADD3 R3, PT, PT, R3, 0x80, RZ ;  /* 0x0000008003037810 */ /* 0x000fe40007ffe0ff */
[----:B0-----:R-:W-:-:S04]  /*ad80*/  IADD3 R4, P0, PT, R5, UR8, RZ ;  /* 0x0000000805047c10 */ /* 0x001fc8000ff1e0ff */
[----:B------:R-:W-:-:S05]  /*ad90*/  IADD3.X R5, PT, PT, RZ, UR9, RZ, P0, !PT ;  /* 0x00000009ff057c10 */ /* 0x000fca00087fe4ff */
[----:B------:R1:W-:Y:S04]  /*ada0*/  STG.E.64 desc[UR6][R4.64], R10 ;  /* 0x0000000a04007986 */ /* 0x0003e8000c101b06 */
.L_x_598:
        /* <DEDUP_REMOVED lines=13> */
[----:B0----5:R-:W-:-:S04]  /*ae80*/  IMAD R7, R4, UR10, R3 ;  /* 0x0000000a04077c24 */ /* 0x021fc8000f8e0203 */
        /* <DEDUP_REMOVED lines=386> */
.L_x_625:
        /* <DEDUP_REMOVED lines=50> */
.L_x_634:
        /* <DEDUP_REMOVED lines=37> */
.L_x_633:
[----:B------:R-:W-:Y:S05]  /*cc20*/  BSYNC.RECONVERGENT B5 ;  /* 0x0000000000057941 */ /* 0x000fea0003800200 */
.L_x_632:
        /* <DEDUP_REMOVED lines=23> */
.L_x_636:
[----:B------:R-:W-:Y:S05]  /*cda0*/  BSYNC.RECONVERGENT B5 ;  /* 0x0000000000057941 */ /* 0x000fea0003800200 */
.L_x_635:
[----:B------:R-:W-:-:S04]  /*cdb0*/  ISETP.NE.U32.AND P1, PT, R8, RZ, PT ;  /* 0x000000ff0800720c */ /* 0x000fc80003f25070 */
[----:B------:R-:W-:-:S13]  /*cdc0*/  ISETP.NE.OR.EX P0, PT, R4, RZ, P0, P1 ;  /* 0x000000ff0400720c */ /* 0x000fda0000705710 */
[----:B------:R-:W-:Y:S05]  /*cdd0*/  @!P0 BREAK.RELIABLE B2 ;  /* 0x0000000000028942 */ /* 0x000fea0003800100 */
[----:B------:R-:W-:Y:S05]  /*cde0*/  @!P0 BRA `(.L_x_629) ;  /* 0x0000000000388947 */ /* 0x000fea0003800000 */
.L_x_631:
[----:B------:R-:W-:Y:S05]  /*cdf0*/  BSYNC.RELIABLE B2 ;  /* 0x0000000000027941 */ /* 0x000fea0003800100 */
.L_x_630:
        /* <DEDUP_REMOVED lines=13> */
.L_x_629:
[----:B------:R-:W-:Y:S05]  /*ced0*/  BSYNC.RECONVERGENT B3 ;  /* 0x0000000000037941 */ /* 0x000fea0003800200 */
.L_x_628:
        /* <DEDUP_REMOVED lines=14> */
.L_x_627:
[----:B------:R-:W-:Y:S05]  /*cfc0*/  BSYNC.RECONVERGENT B4 ;  /* 0x0000000000047941 */ /* 0x000fea0003800200 */
.L_x_626:
[----:B------:R-:W0:Y:S01]  /*cfd0*/  LDCU.64 UR8, c[0x0][0x710] ;  /* 0x0000e200ff0877ac */ /* 0x000e220008000a00 */
[----:B------:R-:W-:Y:S02]  /*cfe0*/  IADD3 R3, PT, PT, R3, 0x80, RZ ;  /* 0x0000008003037810 */ /* 0x000fe40007ffe0ff */
[----:B0-----:R-:W-:-:S04]  /*cff0*/  IADD3 R4, P0, PT, R5, UR8, RZ ;  /* 0x0000000805047c10 */ /* 0x001fc8000ff1e0ff */
[----:B------:R-:W-:-:S05]  /*d000*/  IADD3.X R5, PT, PT, RZ, UR9, RZ, P0, !PT ;  /* 0x00000009ff057c10 */ /* 0x000fca00087fe4ff */
[----:B------:R1:W-:Y:S04]  /*d010*/  STG.E.64 desc[UR6][R4.64], R10 ;  /* 0x0000000a04007986 */ /* 0x0003e8000c101b06 */
.L_x_611:
        /* <DEDUP_REMOVED lines=400> */
.L_x_638:
        /* <DEDUP_REMOVED lines=50> */
.L_x_647:
        /* <DEDUP_REMOVED lines=37> */
.L_x_646:
[----:B------:R-:W-:Y:S05]  /*ee90*/  BSYNC.RECONVERGENT B5 ;  /* 0x0000000000057941 */ /* 0x000fea0003800200 */
.L_x_645:
        /* <DEDUP_REMOVED lines=23> */
.L_x_649:
[----:B------:R-:W-:Y:S05]  /*f010*/  BSYNC.RECONVERGENT B5 ;  /* 0x0000000000057941 */ /* 0x000fea0003800200 */
.L_x_648:
[----:B------:R-:W-:-:S04]  /*f020*/  ISETP.NE.U32.AND P1, PT, R8, RZ, PT ;  /* 0x000000ff0800720c */ /* 0x000fc80003f25070 */
[----:B------:R-:W-:-:S13]  /*f030*/  ISETP.NE.OR.EX P0, PT, R4, RZ, P0, P1 ;  /* 0x000000ff0400720c */ /* 0x000fda0000705710 */
[----:B------:R-:W-:Y:S05]  /*f040*/  @!P0 BREAK.RELIABLE B2 ;  /* 0x0000000000028942 */ /* 0x000fea0003800100 */
[----:B------:R-:W-:Y:S05]  /*f050*/  @!P0 BRA `(.L_x_642) ;  /* 0x0000000000388947 */ /* 0x000fea0003800000 */
.L_x_644:
[----:B------:R-:W-:Y:S05]  /*f060*/  BSYNC.RELIABLE B2 ;  /* 0x0000000000027941 */ /* 0x000fea0003800100 */
.L_x_643:
        /* <DEDUP_REMOVED lines=13> */
.L_x_642:
[----:B------:R-:W-:Y:S05]  /*f140*/  BSYNC.RECONVERGENT B3 ;  /* 0x0000000000037941 */ /* 0x000fea0003800200 */
.L_x_641:
        /* <DEDUP_REMOVED lines=14> */
.L_x_640:
[----:B------:R-:W-:Y:S05]  /*f230*/  BSYNC.RECONVERGENT B4 ;  /* 0x0000000000047941 */ /* 0x000fea0003800200 */
.L_x_639:
[----:B------:R-:W0:Y:S01]  /*f240*/  LDCU.64 UR8, c[0x0][0x710] ;  /* 0x0000e200ff0877ac */ /* 0x000e220008000a00 */
[----:B------:R-:W-:Y:S02]  /*f250*/  IADD3 R3, PT, PT, R3, 0x80, RZ ;  /* 0x0000008003037810 */ /* 0x000fe40007ffe0ff */
[----:B0-----:R-:W-:-:S04]  /*f260*/  IADD3 R4, P0, PT, R5, UR8, RZ ;  /* 0x0000000805047c10 */ /* 0x001fc8000ff1e0ff */
[----:B------:R-:W-:-:S05]  /*f270*/  IADD3.X R5, PT, PT, RZ, UR9, RZ, P0, !PT ;  /* 0x00000009ff057c10 */ /* 0x000fca00087fe4ff */
[----:B------:R2:W-:Y:S04]  /*f280*/  STG.E.64 desc[UR6][R4.64], R10 ;  /* 0x0000000a04007986 */ /* 0x0005e8000c101b06 */
.L_x_624:
        /* <DEDUP_REMOVED lines=14> */
[----:B0----5:R-:W-:-:S04]  /*f370*/  IMAD R7, R4, UR10, R3 ;  /* 0x0000000a04077c24 */ /* 0x021fc8000f8e0203 */
        /* <DEDUP_REMOVED lines=386> */
.L_x_651:
        /* <DEDUP_REMOVED lines=50> */
.L_x_660:
        /* <DEDUP_REMOVED lines=37> */
.L_x_659:
[----:B------:R-:W-:Y:S05]  /*11110*/  BSYNC.RECONVERGENT B5 ;  /* 0x0000000000057941 */ /* 0x000fea0003800200 */
.L_x_658:
        /* <DEDUP_REMOVED lines=23> */
.L_x_662:
[----:B------:R-:W-:Y:S05]  /*11290*/  BSYNC.RECONVERGENT B5 ;  /* 0x0000000000057941 */ /* 0x000fea0003800200 */
.L_x_661:
[----:B------:R-:W-:-:S04]  /*112a0*/  ISETP.NE.U32.AND P1, PT, R8, RZ, PT ;  /* 0x000000ff0800720c */ /* 0x000fc80003f25070 */
[----:B------:R-:W-:-:S13]  /*112b0*/  ISETP.NE.OR.EX P0, PT, R4, RZ, P0, P1 ;  /* 0x000000ff0400720c */ /* 0x000fda0000705710 */
[----:B------:R-:W-:Y:S05]  /*112c0*/  @!P0 BREAK.RELIABLE B2 ;  /* 0x0000000000028942 */ /* 0x000fea0003800100 */
[----:B------:R-:W-:Y:S05]  /*112d0*/  @!P0 BRA `(.L_x_655) ;  /* 0x0000000000388947 */ /* 0x000fea0003800000 */
.L_x_657:
[----:B------:R-:W-:Y:S05]  /*112e0*/  BSYNC.RELIABLE B2 ;  /* 0x0000000000027941 */ /* 0x000fea0003800100 */
.L_x_656:
        /* <DEDUP_REMOVED lines=13> */
.L_x_655:
[----:B------:R-:W-:Y:S05]  /*113c0*/  BSYNC.RECONVERGENT B3 ;  /* 0x0000000000037941 */ /* 0x000fea0003800200 */
.L_x_654:
        /* <DEDUP_REMOVED lines=14> */
.L_x_653:
[----:B------:R-:W-:Y:S05]  /*114b0*/  BSYNC.RECONVERGENT B4 ;  /* 0x0000000000047941 */ /* 0x000fea0003800200 */
.L_x_652:
[----:B------:R-:W0:Y:S01]  /*114c0*/  LDCU.64 UR8, c[0x0][0x710] ;  /* 0x0000e200ff0877ac */ /* 0x000e220008000a00 */
[----:B------:R-:W-:Y:S02]  /*114d0*/  IADD3 R3, PT, PT, R3, 0x80, RZ ;  /* 0x0000008003037810 */ /* 0x000fe40007ffe0ff */
[----:B0-----:R-:W-:-:S04]  /*114e0*/  IADD3 R4, P0, PT, R5, UR8, RZ ;  /* 0x0000000805047c10 */ /* 0x001fc8000ff1e0ff */
[----:B------:R-:W-:-:S05]  /*114f0*/  IADD3.X R5, PT, PT, RZ, UR9, RZ, P0, !PT ;  /* 0x00000009ff057c10 */ /* 0x000fca00087fe4ff */
[----:B------:R2:W-:Y:S04]  /*11500*/  STG.E.64 desc[UR6][R4.64], R10 ;  /* 0x0000000a04007986 */ /* 0x0005e8000c101b06 */
.L_x_637:
[----:B------:R-:W-:-:S13]  /*11510*/  ISETP.GE.AND P0, PT, R3, UR4, PT ;  /* 0x0000000403007c0c */ /* 0x000fda000bf06270 */
[----:B------:R-:W-:Y:S05]  /*11520*/  @P0 BREAK.RELIABLE B0 ;  /* 0x0000000000000942 */ /* 0x000fea0003800100 */
[----:B------:R-:W-:Y:S05]  /*11530*/  @P0 BRA `(.L_x_650) ;  /* 0x0000002000980947 */ /* 0x000fea0003800000 */
[----:B------:R-:W-:Y:S05]  /*11540*/  BSYNC.RELIABLE B0 ;  /* 0x0000000000007941 */ /* 0x000fea0003800100 */
.L_x_584:
        /* <DEDUP_REMOVED lines=398> */
.L_x_663:
        /* <DEDUP_REMOVED lines=50> */
.L_x_672:
        /* <DEDUP_REMOVED lines=37> */
.L_x_671:
[----:B------:R-:W-:Y:S05]  /*133a0*/  BSYNC.RECONVERGENT B5 ;  /* 0x0000000000057941 */ /* 0x000fea0003800200 */
.L_x_670:
        /* <DEDUP_REMOVED lines=23> */
.L_x_674:
[----:B------:R-:W-:Y:S05]  /*13520*/  BSYNC.RECONVERGENT B5 ;  /* 0x0000000000057941 */ /* 0x000fea0003800200 */
.L_x_673:
[----:B------:R-:W-:-:S04]  /*13530*/  ISETP.NE.U32.AND P1, PT, R8, RZ, PT ;  /* 0x000000ff0800720c */ /* 0x000fc80003f25070 */
[----:B------:R-:W-:-:S13]  /*13540*/  ISETP.NE.OR.EX P0, PT, R4, RZ, P0, P1 ;  /* 0x000000ff0400720c */ /* 0x000fda0000705710 */
[----:B------:R-:W-:Y:S05]  /*13550*/  @!P0 BREAK.RELIABLE B2 ;  /* 0x0000000000028942 */ /* 0x000fea0003800100 */
[----:B------:R-:W-:Y:S05]  /*13560*/  @!P0 BRA `(.L_x_667) ;  /* 0x0000000000388947 */ /* 0x000fea0003800000 */
.L_x_669:
[----:B------:R-:W-:Y:S05]  /*13570*/  BSYNC.RELIABLE B2 ;  /* 0x0000000000027941 */ /* 0x000fea0003800100 */
.L_x_668:
        /* <DEDUP_REMOVED lines=13> */
.L_x_667:
[----:B------:R-:W-:Y:S05]  /*13650*/  BSYNC.RECONVERGENT B3 ;  /* 0x0000000000037941 */ /* 0x000fea0003800200 */
.L_x_666:
        /* <DEDUP_REMOVED lines=14> */
.L_x_665:
[----:B------:R-:W-:Y:S05]  /*13740*/  BSYNC.RECONVERGENT B4 ;  /* 0x0000000000047941 */ /* 0x000fea0003800200 */
.L_x_664:
[----:B------:R-:W0:Y:S01]  /*13750*/  LDCU.64 UR8, c[0x0][0x710] ;  /* 0x0000e200ff0877ac */ /* 0x000e220008000a00 */
[----:B------:R-:W-:Y:S02]  /*13760*/  IADD3 R3, PT, PT, R3, 0x80, RZ ;  /* 0x0000008003037810 */ /* 0x000fe40007ffe0ff */
[----:B0-----:R-:W-:-:S04]  /*13770*/  IADD3 R4, P0, PT, R5, UR8, RZ ;  /* 0x0000000805047c10 */ /* 0x001fc8000ff1e0ff */
[----:B------:R-:W-:-:S05]  /*13780*/  IADD3.X R5, PT, PT, RZ, UR9, RZ, P0, !PT ;  /* 0x00000009ff057c10 */ /* 0x000fca00087fe4ff */
[----:B------:R3:W-:Y:S04]  /*13790*/  STG.E.64 desc[UR6][R4.64], R10 ;  /* 0x0000000a04007986 */ /* 0x0007e8000c101b06 */
.L_x_650:
[----:B------:R-:W-:Y:S05]  /*137a0*/  BSYNC.RECONVERGENT B1 ;  /* 0x0000000000017941 */ /* 0x000fea0003800200 */
.L_x_583:
        /* <DEDUP_REMOVED lines=10> */
[----:B----45:R-:W-:Y:S01]  /*13850*/  IMAD.HI.U32 R6, R3, UR8, R4 ;  /* 0x0000000803067c27 */ /* 0x030fe2000f8e0004 */
        /* <DEDUP_REMOVED lines=390> */
.L_x_675:
        /* <DEDUP_REMOVED lines=30> */
[----:B------:R-:W-:Y:S01]  /*152a0*/  CS2R R8, SRZ ;  /* 0x0000000000087805 */ /* 0x000fe2000001ff00 */
[----:B------:R-:W-:Y:S06]  /*152b0*/  @!P0 BRA `(.L_x_677) ;  /* 0x0000000400cc8947 */ /* 0x000fec0003800000 */
        /* <DEDUP_REMOVED lines=20> */
.L_x_684:
        /* <DEDUP_REMOVED lines=37> */
.L_x_683:
[----:B------:R-:W-:Y:S05]  /*15650*/  BSYNC.RECONVERGENT B4 ;  /* 0x0000000000047941 */ /* 0x000fea0003800200 */
.L_x_682:
        /* <DEDUP_REMOVED lines=23> */
.L_x_686:
[----:B------:R-:W-:Y:S05]  /*157d0*/  BSYNC.RECONVERGENT B4 ;  /* 0x0000000000047941 */ /* 0x000fea0003800200 */
.L_x_685:
[----:B------:R-:W-:-:S04]  /*157e0*/  ISETP.NE.U32.AND P1, PT, R6, RZ, PT ;  /* 0x000000ff0600720c */ /* 0x000fc80003f25070 */
[----:B------:R-:W-:-:S13]  /*157f0*/  ISETP.NE.OR.EX P0, PT, R0, RZ, P0, P1 ;  /* 0x000000ff0000720c */ /* 0x000fda0000705710 */
[----:B------:R-:W-:Y:S05]  /*15800*/  @!P0 BREAK.RELIABLE B3 ;  /* 0x0000000000038942 */ /* 0x000fea0003800100 */
[----:B------:R-:W-:Y:S05]  /*15810*/  @!P0 BRA `(.L_x_679) ;  /* 0x0000000000388947 */ /* 0x000fea0003800000 */
.L_x_681:
[----:B------:R-:W-:Y:S05]  /*15820*/  BSYNC.RELIABLE B3 ;  /* 0x0000000000037941 */ /* 0x000fea0003800100 */
.L_x_680:
        /* <DEDUP_REMOVED lines=13> */
.L_x_679:
[----:B------:R-:W-:Y:S05]  /*15900*/  BSYNC.RECONVERGENT B2 ;  /* 0x0000000000027941 */ /* 0x000fea0003800200 */
.L_x_678:
        /* <DEDUP_REMOVED lines=14> */
.L_x_677:
[----:B------:R-:W-:Y:S05]  /*159f0*/  BSYNC.RECONVERGENT B1 ;  /* 0x0000000000017941 */ /* 0x000fea0003800200 */
.L_x_676:
[----:B------:R-:W-:Y:S05]  /*15a00*/  WARPSYNC.ALL ;  /* 0x0000000000007948 */ /* 0x000fea0003800000 */
[----:B------:R-:W-:Y:S01]  /*15a10*/  STG.E.64 desc[UR6][R2.64], R8 ;  /* 0x0000000802007986 */ /* 0x000fe2000c101b06 */
[----:B------:R-:W-:Y:S05]  /*15a20*/  EXIT ;  /* 0x000000000000794d */ /* 0x000fea0003800000 */
.L_x_687:
        /* <DEDUP_REMOVED lines=13> */
.L_x_18991:


//--------------------- .text._ZN2at6native73_GLOBAL__N__c8866d80_35_SparseBinaryOpIntersectionKernel_cu_b2145a98_327112apply_kernelILi128ELi8EZNS1_29binary_op_intersection_kernelINS1_9LhsProjOpEN3c107complexIdEElEEvRNS_14TensorIteratorEllRKNS_6TensorEbEUliE_EEviT1_ --------------------------
	.section	.text._ZN2at6native73_GLOBAL__N__c8866d80_35_SparseBinaryOpIntersectionKernel_cu_b2145a98_327112apply_kernelILi128ELi8EZNS1_29binary_op_intersection_kernelINS1_9LhsProjOpEN3c107complexIdEElEEvRNS_14TensorIteratorEllRKNS_6TensorEbEUliE_EEviT1_,"ax",@progbits
	.align	128
.text._ZN2at6native73_GLOBAL__N__c8866d80_35_SparseBinaryOpIntersectionKernel_cu_b2145a98_327112apply_kernelILi128ELi8EZNS1_29binary_op_intersection_kernelINS1_9LhsProjOpEN3c107complexIdEElEEvRNS_14TensorIteratorEllRKNS_6TensorEbEUliE_EEviT1_:
        .type           _ZN2at6native73_GLOBAL__N__c8866d80_35_SparseBinaryOpIntersectionKernel_cu_b2145a98_327112apply_kernelILi128ELi8EZNS1_29binary_op_intersection_kernelINS1_9LhsProjOpEN3c107complexIdEElEEvRNS_14TensorIteratorEllRKNS_6TensorEbEUliE_EEviT1_,@function
        .size           _ZN2at6native73_GLOBAL__N__c8866d80_35_SparseBinaryOpIntersectionKernel_cu_b2145a98_327112apply_kernelILi128ELi8EZNS1_29binary_op_intersection_kernelINS1_9LhsProjOpEN3c107complexIdEElEEvRNS_14TensorIteratorEllRKNS_6TensorEbEUliE_EEviT1_,(.L_x_18992 - _ZN2at6native73_GLOBAL__N__c8866d80_35_SparseBinaryOpIntersectionKernel_cu_b2145a98_327112apply_kernelILi128ELi8EZNS1_29binary_op_intersection_kernelINS1_9LhsProjOpEN3c107complexIdEElEEvRNS_14TensorIteratorEllRKNS_6TensorEbEUliE_EEviT1_)
        .other          _ZN2at6native73_GLOBAL__N__c8866d80_35_SparseBinaryOpIntersectionKernel_cu_b2145a98_327112apply_kernelILi128ELi8EZNS1_29binary_op_intersection_kernelINS1_9LhsProjOpEN3c107complexIdEElEEvRNS_14TensorIteratorEllRKNS_6TensorEbEUliE_EEviT1_,@"STO_CUDA_ENTRY STV_DEFAULT"
_ZN2at6native73_GLOBAL__N__c8866d80_35_SparseBinaryOpIntersectionKernel_cu_b2145a98_327112apply_kernelILi128ELi8EZNS1_29binary_op_intersection_kernelINS1_9LhsProjOpEN3c107complexIdEElEEvRNS_14TensorIteratorEllRKNS_6TensorEbEUliE_EEviT1_:
        /* <DEDUP_REMOVED lines=30> */
[----:B------:R-:W-:Y:S02]  /*01e0*/  CS2R R6, SRZ ;  /* 0x0000000000067805 */ /* 0x000fe4000001ff00 */
        /* <DEDUP_REMOVED lines=8> */
[----:B------:R-:W5:Y:S01]  /*0270*/  LDG.E.128 R8, desc[UR6][R10.64] ;  /* 0x000000060a087981 */ /* 0x000f62000c1e1d00 */
[C---:B------:R-:W-:Y:S02]  /*0280*/  ISETP.GE.U32.AND P0, PT, R2.reuse, 0x4, PT ;  /* 0x000000040200780c */ /* 0x040fe40003f06070 */
[----:B------:R-:W-:Y:S02]  /*0290*/  CS2R R6, SRZ ;  /* 0x0000000000067805 */ /* 0x000fe4000001ff00 */
[----:B------:R-:W-:Y:S02]  /*02a0*/  LOP3.LUT R12, R2, 0x3, RZ, 0xc0, !PT ;  /* 0x00000003020c7812 */ /* 0x000fe400078ec0ff */
[----:B------:R-:W-:Y:S02]  /*02b0*/  CS2R R4, SRZ ;  /* 0x0000000000047805 */ /* 0x000fe4000001ff00 */
[----:B------:R-:W-:-:S13]  /*02c0*/  ISETP.GE.U32.AND.EX P0, PT, R0, RZ, PT, P0 ;  /* 0x000000ff0000720c */ /* 0x000fda0003f06100 */
[----:B------:R-:W-:Y:S05]  /*02d0*/  @!P0 BRA `(.L_x_693) ;  /* 0x0000000400588947 */ /* 0x000fea0003800000 */
[----:B------:R-:W-:Y:S02]  /*02e0*/  LOP3.LUT R2, R2, 0xfffffffc, RZ, 0xc0, !PT ;  /* 0xfffffffc02027812 */ /* 0x000fe400078ec0ff */
[----:B------:R-:W-:Y:S02]  /*02f0*/  CS2R R6, SRZ ;  /* 0x0000000000067805 */ /* 0x000fe4000001ff00 */
        /* <DEDUP_REMOVED lines=9> */
.L_x_696:
[----:B-----5:R-:W-:Y:S01]  /*0390*/  DADD R4, R8, R4 ;  /* 0x0000000008047229 */ /* 0x020fe20000000004 */
[----:B------:R-:W-:Y:S01]  /*03a0*/  IADD3 R2, P1, PT, R2, -0x10, RZ ;  /* 0xfffffff002027810 */ /* 0x000fe20007f3e0ff */
[----:B------:R-:W-:-:S03]  /*03b0*/  DADD R6, R10, R6 ;  /* 0x000000000a067229 */ /* 0x000fc60000000006 */
[----:B------:R-:W-:Y:S02]  /*03c0*/  IADD3.X R0, PT, PT, R0, -0x1, RZ, P1, !PT ;  /* 0xffffffff00007810 */ /* 0x000fe40000ffe4ff */
[----:B------:R-:W-:Y:S01]  /*03d0*/  ISETP.GT.U32.AND P1, PT, R2, 0xc, PT ;  /* 0x0000000c0200780c */ /* 0x000fe20003f24070 */
[----:B------:R-:W-:Y:S02]  /*03e0*/  DADD R4, R8, R4 ;  /* 0x0000000008047229 */ /* 0x000fe40000000004 */
[----:B------:R-:W-:Y:S01]  /*03f0*/  DADD R6, R10, R6 ;  /* 0x000000000a067229 */ /* 0x000fe20000000006 */
[----:B------:R-:W-:-:S05]  /*0400*/  ISETP.GT.AND.EX P1, PT, R0, RZ, PT, P1 ;  /* 0x000000ff0000720c */ /* 0x000fca0003f24310 */
[----:B------:R-:W-:Y:S02]  /*0410*/  DADD R4, R8, R4 ;  /* 0x0000000008047229 */ /* 0x000fe40000000004 */
[----:B------:R-:W-:-:S06]  /*0420*/  DADD R6, R10, R6 ;  /* 0x000000000a067229 */ /* 0x000fcc0000000006 */
        /* <DEDUP_REMOVED lines=25> */
[----:B------:R-:W-:Y:S01]  /*05c0*/  DADD R6, R10, R6 ;  /* 0x000000000a067229 */ /* 0x000fe20000000006 */
[----:B------:R-:W-:Y:S10]  /*05d0*/  @P1 BRA `(.L_x_696) ;  /* 0xfffffffc006c1947 */ /* 0x000ff4000383ffff */
.L_x_695:
[----:B------:R-:W-:-:S04]  /*05e0*/  ISETP.GT.U32.AND P1, PT, R2, 0x4, PT ;  /* 0x000000040200780c */ /* 0x000fc80003f24070 */
[----:B------:R-:W-:-:S13]  /*05f0*/  ISETP.GT.AND.EX P1, PT, R0, RZ, PT, P1 ;  /* 0x000000ff0000720c */ /* 0x000fda0003f24310 */
[----:B------:R-:W-:Y:S05]  /*0600*/  @!P1 BRA `(.L_x_697) ;  /* 0x00000000004c9947 */ /* 0x000fea0003800000 */
[----:B-----5:R-:W-:Y:S01]  /*0610*/  DADD R4, R8, R4 ;  /* 0x0000000008047229 */ /* 0x020fe20000000004 */
[----:B------:R-:W-:Y:S01]  /*0620*/  IADD3 R2, P1, PT, R2, -0x8, RZ ;  /* 0xfffffff802027810 */ /* 0x000fe20007f3e0ff */
[----:B------:R-:W-:Y:S01]  /*0630*/  DADD R6, R10, R6 ;  /* 0x000000000a067229 */ /* 0x000fe20000000006 */
[----:B------:R-:W-:Y:S02]  /*0640*/  PLOP3.LUT P0, PT, PT, PT, PT, 0x8, 0x80 ;  /* 0x000000000080781c */ /* 0x000fe40003f0e170 */
[----:B------:R-:W-:-:S03]  /*0650*/  IADD3.X R0, PT, PT, R0, -0x1, RZ, P1, !PT ;  /* 0xffffffff00007810 */ /* 0x000fc60000ffe4ff */
        /* <DEDUP_REMOVED lines=13> */
[----:B------:R-:W-:-:S11]  /*0730*/  DADD R6, R10, R6 ;  /* 0x000000000a067229 */ /* 0x000fd60000000006 */
.L_x_697:
[----:B------:R-:W-:-:S04]  /*0740*/  ISETP.NE.U32.AND P1, PT, R2, RZ, PT ;  /* 0x000000ff0200720c */ /* 0x000fc80003f25070 */
[----:B------:R-:W-:-:S13]  /*0750*/  ISETP.NE.OR.EX P0, PT, R0, RZ, P0, P1 ;  /* 0x000000ff0000720c */ /* 0x000fda0000705710 */
[----:B------:R-:W-:Y:S05]  /*0760*/  @!P0 BRA `(.L_x_693) ;  /* 0x0000000000348947 */ /* 0x000fea0003800000 */
.L_x_694:
[----:B-----5:R-:W-:Y:S01]  /*0770*/  DADD R4, R8, R4 ;  /* 0x0000000008047229 */ /* 0x020fe20000000004 */
[----:B------:R-:W-:Y:S01]  /*0780*/  IADD3 R2, P0, PT, R2, -0x4, RZ ;  /* 0xfffffffc02027810 */ /* 0x000fe20007f1e0ff */
[----:B------:R-:W-:-:S03]  /*0790*/  DADD R6, R10, R6 ;  /* 0x000000000a067229 */ /* 0x000fc60000000006 */
[----:B------:R-:W-:Y:S02]  /*07a0*/  IADD3.X R0, PT, PT, R0, -0x1, RZ, P0, !PT ;  /* 0xffffffff00007810 */ /* 0x000fe400007fe4ff */
[----:B------:R-:W-:Y:S01]  /*07b0*/  ISETP.NE.U32.AND P0, PT, R2, RZ, PT ;  /* 0x000000ff0200720c */ /* 0x000fe20003f05070 */
[----:B------:R-:W-:Y:S02]  /*07c0*/  DADD R4, R8, R4 ;  /* 0x0000000008047229 */ /* 0x000fe40000000004 */
[----:B------:R-:W-:Y:S01]  /*07d0*/  DADD R6, R10, R6 ;  /* 0x000000000a067229 */ /* 0x000fe20000000006 */
[----:B------:R-:W-:-:S05]  /*07e0*/  ISETP.NE.AND.EX P0, PT, R0, RZ, PT, P0 ;  /* 0x000000ff0000720c */ /* 0x000fca0003f05300 */
[----:B------:R-:W-:Y:S02]  /*07f0*/  DADD R4, R8, R4 ;  /* 0x0000000008047229 */ /* 0x000fe40000000004 */
[----:B------:R-:W-:-:S06]  /*0800*/  DADD R6, R10, R6 ;  /* 0x000000000a067229 */ /* 0x000fcc0000000006 */
[----:B------:R-:W-:Y:S02]  /*0810*/  DADD R4, R8, R4 ;  /* 0x0000000008047229 */ /* 0x000fe40000000004 */
[----:B------:R-:W-:Y:S01]  /*0820*/  DADD R6, R10, R6 ;  /* 0x000000000a067229 */ /* 0x000fe20000000006 */
[----:B------:R-:W-:Y:S10]  /*0830*/  @P0 BRA `(.L_x_694) ;  /* 0xfffffffc00cc0947 */ /* 0x000ff4000383ffff */
.L_x_693:
[----:B------:R-:W-:-:S04]  /*0840*/  ISETP.NE.U32.AND P0, PT, R12, RZ, PT ;  /* 0x000000ff0c00720c */ /* 0x000fc80003f05070 */
[----:B------:R-:W-:-:S13]  /*0850*/  ISETP.NE.AND.EX P0, PT, RZ, RZ, PT, P0 ;  /* 0x000000ffff00720c */ /* 0x000fda0003f05300 */
[----:B------:R-:W-:Y:S05]  /*0860*/  @!P0 BRA `(.L_x_692) ;  /* 0x00000000002c8947 */ /* 0x000fea0003800000 */
[----:B------:R-:W-:Y:S01]  /*0870*/  ISETP.NE.U32.AND P0, PT, R12, 0x1, PT ;  /* 0x000000010c00780c */ /* 0x000fe20003f05070 */
[----:B-----5:R-:W-:Y:S02]  /*0880*/  DADD R4, R8, R4 ;  /* 0x0000000008047229 */ /* 0x020fe40000000004 */
[----:B------:R-:W-:Y:S01]  /*0890*/  DADD R6, R10, R6 ;  /* 0x000000000a067229 */ /* 0x000fe20000000006 */
[----:B------:R-:W-:-:S13]  /*08a0*/  ISETP.NE.AND.EX P0, PT, RZ, RZ, PT, P0 ;  /* 0x000000ffff00720c */ /* 0x000fda0003f05300 */
[----:B------:R-:W-:Y:S05]  /*08b0*/  @!P0 BRA `(.L_x_692) ;  /* 0x0000000000188947 */ /* 0x000fea0003800000 */
[----:B------:R-:W-:Y:S01]  /*08c0*/  ISETP.NE.U32.AND P0, PT, R12, 0x2, PT ;  /* 0x000000020c00780c */ /* 0x000fe20003f05070 */
[----:B------:R-:W-:Y:S02]  /*08d0*/  DADD R4, R8, R4 ;  /* 0x0000000008047229 */ /* 0x000fe40000000004 */
[----:B------:R-:W-:Y:S01]  /*08e0*/  DADD R6, R10, R6 ;  /* 0x000000000a067229 */ /* 0x000fe20000000006 */
[----:B------:R-:W-:-:S13]  /*08f0*/  ISETP.NE.AND.EX P0, PT, RZ, RZ, PT, P0 ;  /* 0x000000ffff00720c */ /* 0x000fda0003f05300 */
[----:B------:R-:W-:Y:S02]  /*0900*/  @P0 DADD R4, R8, R4 ;  /* 0x0000000008040229 */ /* 0x000fe40000000004 */
[----:B------:R-:W-:-:S11]  /*0910*/  @P0 DADD R6, R10, R6 ;  /* 0x000000000a060229 */ /* 0x000fd60000000006 */
.L_x_692:
[----:B-----5:R-:W0:Y:S01]  /*0920*/  LDC.64 R8, c[0x0][0x710] ;  /* 0x0001c400ff087b82 */ /* 0x020e220000000a00 */
[----:B------:R-:W-:-:S05]  /*0930*/  VIADD R3, R3, 0x80 ;  /* 0x0000008003037836 */ /* 0x000fca0000000000 */
[----:B------:R-:W-:Y:S01]  /*0940*/  ISETP.GE.AND P0, PT, R3, UR4, PT ;  /* 0x0000000403007c0c */ /* 0x000fe2000bf06270 */
[----:B0-----:R0:W-:-:S12]  /*0950*/  STG.E.128 desc[UR6][R8.64], R4 ;  /* 0x0000000408007986 */ /* 0x0011d8000c101d06 */
        /* <DEDUP_REMOVED lines=43> */
.L_x_703:
        /* <DEDUP_REMOVED lines=37> */
.L_x_702:
        /* <DEDUP_REMOVED lines=22> */
.L_x_704:
[----:B------:R-:W-:-:S04]  /*0fc0*/  ISETP.NE.U32.AND P1, PT, R2, RZ, PT ;  /* 0x000000ff0200720c */ /* 0x000fc80003f25070 */
[----:B------:R-:W-:-:S13]  /*0fd0*/  ISETP.NE.OR.EX P0, PT, R0, RZ, P0, P1 ;  /* 0x000000ff0000720c */ /* 0x000fda0000705710 */
[----:B------:R-:W-:Y:S05]  /*0fe0*/  @!P0 BRA `(.L_x_700) ;  /* 0x0000000000348947 */ /* 0x000fea0003800000 */
.L_x_701:
        /* <DEDUP_REMOVED lines=13> */
.L_x_700:
        /* <DEDUP_REMOVED lines=14> */
.L_x_699:
[----:B-----5:R-:W0:Y:S01]  /*11a0*/  LDC.64 R4, c[0x0][0x710] ;  /* 0x0001c400ff047b82 */ /* 0x020e220000000a00 */
[----:B------:R-:W-:Y:S01]  /*11b0*/  VIADD R3, R3, 0x80 ;  /* 0x0000008003037836 */ /* 0x000fe20000000000 */
[----:B0-----:R0:W-:Y:S06]  /*11c0*/  STG.E.128 desc[UR6][R4.64], R8 ;  /* 0x0000000804007986 */ /* 0x0011ec000c101d06 */
.L_x_691:
        /* <DEDUP_REMOVED lines=33> */
[----:B------:R-:W-:Y:S01]  /*13e0*/  LOP3.LUT R2, R2, 0xfffffffc, RZ, 0xc0, !PT ;  /* 0xfffffffc02027812 */ /* 0x000fe200078ec0ff */
[----:B------:R-:W-:Y:S01]  /*13f0*/  BSSY.RECONVERGENT B2, `(.L_x_707) ;  /* 0x000005a000027945 */ /* 0x000fe20003800200 */
[----:B------:R-:W-:Y:S02]  /*1400*/  LOP3.LUT R0, R0, 0x7fffffff, RZ, 0xc0, !PT ;  /* 0x7fffffff00007812 */ /* 0x000fe400078ec0ff */
[----:B------:R-:W-:Y:S02]  /*1410*/  CS2R R10, SRZ ;  /* 0x00000000000a7805 */ /* 0x000fe4000001ff00 */
        /* <DEDUP_REMOVED lines=9> */
.L_x_711:
        /* <DEDUP_REMOVED lines=37> */
.L_x_710:
[----:B------:R-:W-:Y:S05]  /*1700*/  BSYNC.RECONVERGENT B3 ;  /* 0x0000000000037941 */ /* 0x000fea0003800200 */
.L_x_709:
[----:B------:R-:W-:Y:S01]  /*1710*/  ISETP.GT.U32.AND P1, PT, R2, 0x4, PT ;  /* 0x000000040200780c */ /* 0x000fe20003f24070 */
[----:B------:R-:W-:Y:S03]  /*1720*/  BSSY.RECONVERGENT B3, `(.L_x_712) ;  /* 0x0000016000037945 */ /* 0x000fe60003800200 */
        /* <DEDUP_REMOVED lines=21> */
.L_x_713:
[----:B------:R-:W-:Y:S05]  /*1880*/  BSYNC.RECONVERGENT B3 ;  /* 0x0000000000037941 */ /* 0x000fea0003800200 */
.L_x_712:
[----:B------:R-:W-:-:S04]  /*1890*/  ISETP.NE.U32.AND P1, PT, R2, RZ, PT ;  /* 0x000000ff0200720c */ /* 0x000fc80003f25070 */
[----:B------:R-:W-:-:S13]  /*18a0*/  ISETP.NE.OR.EX P0, PT, R0, RZ, P0, P1 ;  /* 0x000000ff0000720c */ /* 0x000fda0000705710 */
[----:B------:R-:W-:Y:S05]  /*18b0*/  @!P0 BRA `(.L_x_714) ;  /* 0x0000000000348947 */ /* 0x000fea0003800000 */
.L_x_708:
        /* <DEDUP_REMOVED lines=13> */
.L_x_714:
[----:B------:R-:W-:Y:S05]  /*1990*/  BSYNC.RECONVERGENT B2 ;  /* 0x0000000000027941 */ /* 0x000fea0003800200 */
.L_x_707:
        /* <DEDUP_REMOVED lines=14> */
.L_x_706:
[----:B-----5:R-:W0:Y:S01]  /*1a80*/  LDC.64 R4, c[0x0][0x710] ;  /* 0x0001c400ff047b82 */ /* 0x020e220000000a00 */
[----:B------:R-:W-:Y:S01]  /*1a90*/  VIADD R3, R3, 0x80 ;  /* 0x0000008003037836 */ /* 0x000fe20000000000 */
[----:B0-----:R1:W-:Y:S06]  /*1aa0*/  STG.E.128 desc[UR6][R4.64], R8 ;  /* 0x0000000804007986 */ /* 0x0013ec000c101d06 */
.L_x_698:
[----:B------:R-:W-:-:S13]  /*1ab0*/  ISETP.GE.AND P0, PT, R3, UR4, PT ;  /* 0x0000000403007c0c */ /* 0x000fda000bf06270 */
[----:B------:R-:W-:Y:S05]  /*1ac0*/  @P0 BRA `(.L_x_715) ;  /* 0x0000001000680947 */ /* 0x000fea0003800000 */
[----:B0-----:R-:W0:Y:S01]  /*1ad0*/  LDC.64 R6, c[0x0][0x738] ;  /* 0x0001ce00ff067b82 */ /* 0x001e220000000a00 */
[----:B------:R-:W2:Y:S07]  /*1ae0*/  LDCU.64 UR8, c[0x0][0x740] ;  /* 0x0000e800ff0877ac */ /* 0x000eae0008000a00 */
[----:B-1----:R-:W1:Y:S08]  /*1af0*/  LDC.64 R4, c[0x0][0x720] ;  /* 0x0001c800ff047b82 */ /* 0x002e700000000a00 */
[----:B------:R-:W3:Y:S01]  /*1b00*/  LDC.64 R14, c[0x0][0x718] ;  /* 0x0001c600ff0e7b82 */ /* 0x000ee20000000a00 */
[----:B0-----:R-:W4:Y:S04]  /*1b10*/  LDG.E.64 R6, desc[UR6][R6.64] ;  /* 0x0000000606067981 */ /* 0x001f28000c1e1b00 */
[----:B-1----:R-:W2:Y:S01]  /*1b20*/  LDG.E.64 R4, desc[UR6][R4.64] ;  /* 0x0000000604047981 */ /* 0x002ea2000c1e1b00 */
        /* <DEDUP_REMOVED lines=38> */
.L_x_721:
        /* <DEDUP_REMOVED lines=37> */
.L_x_720:
[----:B------:R-:W-:Y:S05]  /*1fe0*/  BSYNC.RECONVERGENT B3 ;  /* 0x0000000000037941 */ /* 0x000fea0003800200 */
.L_x_719:
        /* <DEDUP_REMOVED lines=23> */
.L_x_723:
[----:B------:R-:W-:Y:S05]  /*2160*/  BSYNC.RECONVERGENT B3 ;  /* 0x0000000000037941 */ /* 0x000fea0003800200 */
.L_x_722:
[----:B------:R-:W-:-:S04]  /*2170*/  ISETP.NE.U32.AND P1, PT, R2, RZ, PT ;  /* 0x000000ff0200720c */ /* 0x000fc80003f25070 */
[----:B------:R-:W-:-:S13]  /*2180*/  ISETP.NE.OR.EX P0, PT, R0, RZ, P0, P1 ;  /* 0x000000ff0000720c */ /* 0x000fda0000705710 */
[----:B------:R-:W-:Y:S05]  /*2190*/  @!P0 BRA `(.L_x_724) ;  /* 0x0000000000348947 */ /* 0x000fea0003800000 */
.L_x_718:
        /* <DEDUP_REMOVED lines=13> */
.L_x_724:
[----:B------:R-:W-:Y:S05]  /*2270*/  BSYNC.RECONVERGENT B2 ;  /* 0x0000000000027941 */ /* 0x000fea0003800200 */
.L_x_717:
        /* <DEDUP_REMOVED lines=14> */
.L_x_716:
[----:B-----5:R-:W0:Y:S01]  /*2360*/  LDC.64 R4, c[0x0][0x710] ;  /* 0x0001c400ff047b82 */ /* 0x020e220000000a00 */
[----:B------:R-:W-:Y:S01]  /*2370*/  VIADD R3, R3, 0x80 ;  /* 0x0000008003037836 */ /* 0x000fe20000000000 */
[----:B0-----:R1:W-:Y:S06]  /*2380*/  STG.E.128 desc[UR6][R4.64], R8 ;  /* 0x0000000804007986 */ /* 0x0013ec000c101d06 */
.L_x_705:
        /* <DEDUP_REMOVED lines=17> */
[----:B------:R-:W-:Y:S02]  /*24a0*/  CS2R R10, SRZ ;  /* 0x00000000000a7805 */ /* 0x000fe4000001ff00 */
        /* <DEDUP_REMOVED lines=28> */
.L_x_731:
        /* <DEDUP_REMOVED lines=37> */
.L_x_730:
[----:B------:R-:W-:Y:S05]  /*28c0*/  BSYNC.RECONVERGENT B3 ;  /* 0x0000000000037941 */ /* 0x000fea0003800200 */
.L_x_729:
        /* <DEDUP_REMOVED lines=23> */
.L_x_733:
[----:B------:R-:W-:Y:S05]  /*2a40*/  BSYNC.RECONVERGENT B3 ;  /* 0x0000000000037941 */ /* 0x000fea0003800200 */
.L_x_732:
[----:B------:R-:W-:-:S04]  /*2a50*/  ISETP.NE.U32.AND P1, PT, R2, RZ, PT ;  /* 0x000000ff0200720c */ /* 0x000fc80003f25070 */
[----:B------:R-:W-:-:S13]  /*2a60*/  ISETP.NE.OR.EX P0, PT, R0, RZ, P0, P1 ;  /* 0x000000ff0000720c */ /* 0x000fda0000705710 */
[----:B------:R-:W-:Y:S05]  /*2a70*/  @!P0 BRA `(.L_x_734) ;  /* 0x0000000000348947 */ /* 0x000fea0003800000 */
.L_x_728:
        /* <DEDUP_REMOVED lines=13> */
.L_x_734:
[----:B------:R-:W-:Y:S05]  /*2b50*/  BSYNC.RECONVERGENT B2 ;  /* 0x0000000000027941 */ /* 0x000fea0003800200 */
.L_x_727:
        /* <DEDUP_REMOVED lines=14> */
.L_x_726:
[----:B-----5:R-:W0:Y:S01]  /*2c40*/  LDC.64 R4, c[0x0][0x710] ;  /* 0x0001c400ff047b82 */ /* 0x020e220000000a00 */
[----:B------:R-:W-:Y:S01]  /*2c50*/  VIADD R3, R3, 0x80 ;  /* 0x0000008003037836 */ /* 0x000fe20000000000 */
[----:B0-----:R2:W-:Y:S06]  /*2c60*/  STG.E.128 desc[UR6][R4.64], R8 ;  /* 0x0000000804007986 */ /* 0x0015ec000c101d06 */
.L_x_715:
[----:B------:R-:W-:-:S13]  /*2c70*/  ISETP.GE.AND P0, PT, R3, UR4, PT ;  /* 0x0000000403007c0c */ /* 0x000fda000bf06270 */
[----:B------:R-:W-:Y:S05]  /*2c80*/  @P0 BREAK.RELIABLE B0 ;  /* 0x0000000000000942 */ /* 0x000fea0003800100 */
[----:B------:R-:W-:Y:S05]  /*2c90*/  @P0 BRA `(.L_x_735) ;  /* 0x0000001000700947 */ /* 0x000fea0003800000 */
[----:B0-----:R-:W0:Y:S01]  /*2ca0*/  LDC.64 R6, c[0x0][0x738] ;  /* 0x0001ce00ff067b82 */ /* 0x001e220000000a00 */
[----:B------:R-:W3:Y:S07]  /*2cb0*/  LDCU.64 UR8, c[0x0][0x740] ;  /* 0x0000e800ff0877ac */ /* 0x000eee0008000a00 */
[----:B-12---:R-:W1:Y:S08]  /*2cc0*/  LDC.64 R4, c[0x0][0x720] ;  /* 0x0001c800ff047b82 */ /* 0x006e700000000a00 */
[----:B------:R-:W2:Y:S01]  /*2cd0*/  LDC.64 R14, c[0x0][0x718] ;  /* 0x0001c600ff0e7b82 */ /* 0x000ea20000000a00 */
[----:B0-----:R-:W4:Y:S04]  /*2ce0*/  LDG.E.64 R6, desc[UR6][R6.64] ;  /* 0x0000000606067981 */ /* 0x001f28000c1e1b00 */
[----:B-1----:R-:W3:Y:S01]  /*2cf0*/  LDG.E.64 R4, desc[UR6][R4.64] ;  /* 0x0000000604047981 */ /* 0x002ee2000c1e1b00 */
[----:B------:R-:W-:-:S02]  /*2d00*/  ISETP.NE.AND P1, PT, RZ, UR5, PT ;  /* 0x00000005ff007c0c */ /* 0x000fc4000bf25270 */
[----:B----4-:R-:W-:-:S04]  /*2d10*/  ISETP.LT.U32.AND P0, PT, R6, 0x1, PT ;  /* 0x000000010600780c */ /* 0x010fc80003f01070 */
        /* <DEDUP_REMOVED lines=10> */
[----:B--2---:R-:W-:-:S02]  /*2dc0*/  LEA R4, P1, R8, R14, 0x4 ;  /* 0x0000000e08047211 */ /* 0x004fc400078220ff */
        /* <DEDUP_REMOVED lines=25> */
.L_x_741:
        /* <DEDUP_REMOVED lines=37> */
.L_x_740:
[----:B------:R-:W-:Y:S05]  /*31b0*/  BSYNC.RECONVERGENT B3 ;  /* 0x0000000000037941 */ /* 0x000fea0003800200 */
.L_x_739:
        /* <DEDUP_REMOVED lines=23> */
.L_x_743:
[----:B------:R-:W-:Y:S05]  /*3330*/  BSYNC.RECONVERGENT B3 ;  /* 0x0000000000037941 */ /* 0x000fea0003800200 */
.L_x_742:
[----:B------:R-:W-:-:S04]  /*3340*/  ISETP.NE.U32.AND P1, PT, R2, RZ, PT ;  /* 0x000000ff0200720c */ /* 0x000fc80003f25070 */
[----:B------:R-:W-:-:S13]  /*3350*/  ISETP.NE.OR.EX P0, PT, R0, RZ, P0, P1 ;  /* 0x000000ff0000720c */ /* 0x000fda0000705710 */
[----:B------:R-:W-:Y:S05]  /*3360*/  @!P0 BRA `(.L_x_744) ;  /* 0x0000000000348947 */ /* 0x000fea0003800000 */
.L_x_738:
        /* <DEDUP_REMOVED lines=13> */
.L_x_744:
[----:B------:R-:W-:Y:S05]  /*3440*/  BSYNC.RECONVERGENT B2 ;  /* 0x0000000000027941 */ /* 0x000fea0003800200 */
.L_x_737:
        /* <DEDUP_REMOVED lines=14> */
.L_x_736:
[----:B-----5:R-:W0:Y:S01]  /*3530*/  LDC.64 R4, c[0x0][0x710] ;  /* 0x0001c400ff047b82 */ /* 0x020e220000000a00 */
[----:B------:R-:W-:Y:S01]  /*3540*/  VIADD R3, R3, 0x80 ;  /* 0x0000008003037836 */ /* 0x000fe20000000000 */
[----:B0-----:R2:W-:Y:S06]  /*3550*/  STG.E.128 desc[UR6][R4.64], R8 ;  /* 0x0000000804007986 */ /* 0x0015ec000c101d06 */
.L_x_725:
[----:B------:R-:W-:-:S13]  /*3560*/  ISETP.GE.AND P0, PT, R3, UR4, PT ;  /* 0x0000000403007c0c */ /* 0x000fda000bf06270 */
[----:B------:R-:W-:Y:S05]  /*3570*/  @P0 BREAK.RELIABLE B0 ;  /* 0x0000000000000942 */ /* 0x000fea0003800100 */
[----:B------:R-:W-:Y:S05]  /*3580*/  @P0 BRA `(.L_x_735) ;  /* 0x0000000800340947 */ /* 0x000fea0003800000 */
[----:B------:R-:W-:Y:S05]  /*3590*/  BSYNC.RELIABLE B0 ;  /* 0x0000000000007941 */ /* 0x000fea0003800100 */
.L_x_690:
        /* <DEDUP_REMOVED lines=44> */
.L_x_750:
        /* <DEDUP_REMOVED lines=37> */
.L_x_749:
[----:B------:R-:W-:Y:S05]  /*3ab0*/  BSYNC.RECONVERGENT B3 ;  /* 0x0000000000037941 */ /* 0x000fea0003800200 */
.L_x_748:
        /* <DEDUP_REMOVED lines=23> */
.L_x_752:
[----:B------:R-:W-:Y:S05]  /*3c30*/  BSYNC.RECONVERGENT B3 ;  /* 0x0000000000037941 */ /* 0x000fea0003800200 */
.L_x_751:
[----:B------:R-:W-:-:S04]  /*3c40*/  ISETP.NE.U32.AND P1, PT, R2, RZ, PT ;  /* 0x000000ff0200720c */ /* 0x000fc80003f25070 */
[----:B------:R-:W-:-:S13]  /*3c50*/  ISETP.NE.OR.EX P0, PT, R0, RZ, P0, P1 ;  /* 0x000000ff0000720c */ /* 0x000fda0000705710 */
[----:B------:R-:W-:Y:S05]  /*3c60*/  @!P0 BRA `(.L_x_753) ;  /* 0x0000000000348947 */ /* 0x000fea0003800000 */
.L_x_747:
        /* <DEDUP_REMOVED lines=13> */
.L_x_753:
[----:B------:R-:W-:Y:S05]  /*3d40*/  BSYNC.RECONVERGENT B2 ;  /* 0x0000000000027941 */ /* 0x000fea0003800200 */
.L_x_746:
        /* <DEDUP_REMOVED lines=14> */
.L_x_745:
[----:B-----5:R-:W0:Y:S01]  /*3e30*/  LDC.64 R4, c[0x0][0x710] ;  /* 0x0001c400ff047b82 */ /* 0x020e220000000a00 */
[----:B------:R-:W-:Y:S01]  /*3e40*/  VIADD R3, R3, 0x80 ;  /* 0x0000008003037836 */ /* 0x000fe20000000000 */
[----:B0-----:R3:W-:Y:S06]  /*3e50*/  STG.E.128 desc[UR6][R4.64], R8 ;  /* 0x0000000804007986 */ /* 0x0017ec000c101d06 */
.L_x_735:
[----:B------:R-:W-:Y:S05]  /*3e60*/  BSYNC.RECONVERGENT B1 ;  /* 0x0000000000017941 */ /* 0x000fea0003800200 */
.L_x_689:
        /* <DEDUP_REMOVED lines=23> */
[----:B------:R-:W-:Y:S02]  /*3fe0*/  IADD3 R2, PT, PT, R7, R11, RZ ;  /* 0x0000000b07027210 */ /* 0x000fe40007ffe0ff */
[----:B------:R-:W-:Y:S02]  /*3ff0*/  CS2R R10, SRZ ;  /* 0x00000000000a7805 */ /* 0x000fe4000001ff00 */
[----:B------:R-:W-:-:S07]  /*4000*/  LEA.HI.X R5, R6, R15, R2, 0x4, P1 ;  /* 0x0000000f06057211 */ /* 0x000fce00008f2402 */
        /* <DEDUP_REMOVED lines=19> */
.L_x_758:
        /* <DEDUP_REMOVED lines=37> */
.L_x_757:
        /* <DEDUP_REMOVED lines=22> */
.L_x_759:
[----:B------:R-:W-:-:S04]  /*44f0*/  ISETP.NE.U32.AND P1, PT, R2, RZ, PT ;  /* 0x000000ff0200720c */ /* 0x000fc80003f25070 */
[----:B------:R-:W-:-:S13]  /*4500*/  ISETP.NE.OR.EX P0, PT, R0, RZ, P0, P1 ;  /* 0x000000ff0000720c */ /* 0x000fda0000705710 */
[----:B------:R-:W-:Y:S05]  /*4510*/  @!P0 BRA `(.L_x_755) ;  /* 0x0000000000348947 */ /* 0x000fea0003800000 */
.L_x_756:
        /* <DEDUP_REMOVED lines=13> */
.L_x_755:
        /* <DEDUP_REMOVED lines=14> */
.L_x_754:
[----:B------:R-:W0:Y:S02]  /*46d0*/  LDC.64 R2, c[0x0][0x710] ;  /* 0x0001c400ff027b82 */ /* 0x000e240000000a00 */
[----:B0-----:R-:W-:Y:S01]  /*46e0*/  STG.E.128 desc[UR6][R2.64], R8 ;  /* 0x0000000802007986 */ /* 0x001fe2000c101d06 */
[----:B------:R-:W-:Y:S05]  /*46f0*/  EXIT ;  /* 0x000000000000794d */ /* 0x000fea0003800000 */
.L_x_688:
[----:B------:R-:W0:Y:S01]  /*4700*/  LDCU UR4, c[0x0][0x380] ;  /* 0x00007000ff0477ac */ /* 0x000e220008000800 */
[----:B------:R-:W-:Y:S01]  /*4710*/  VIADD R2, R2, 0xffffffff ;  /* 0xffffffff02027836 */ /* 0x000fe20000000000 */
[----:B------:R-:W-:Y:S04]  /*4720*/  BSSY.RECONVERGENT B1, `(.L_x_760) ;  /* 0x0000f26000017945 */ /* 0x000fe80003800200 */
[----:B------:R-:W-:Y:S01]  /*4730*/  BSSY.RELIABLE B0, `(.L_x_761) ;  /* 0x0000cfd000007945 */ /* 0x000fe20003800100 */
[----:B------:R-:W-:-:S04]  /*4740*/  VIMNMX.U32 R0, PT, PT, R2, 0x18, PT ;  /* 0x0000001802007848 */ /* 0x000fc80003fe0000 */
[----:B------:R-:W-:Y:S02]  /*4750*/  IADD3 R0, PT, PT, R0, 0x1, RZ ;  /* 0x0000000100007810 */ /* 0x000fe40007ffe0ff */
[----:B0-----:R-:W-:-:S13]  /*4760*/  ISETP.GE.AND P0, PT, R3, UR4, PT ;  /* 0x0000000403007c0c */ /* 0x001fda000bf06270 */
[----:B------:R-:W-:Y:S05]  /*4770*/  @P0 BRA `(.L_x_762) ;  /* 0x0000004400400947 */ /* 0x000fea0003800000 */
[----:B------:R-:W0:Y:S01]  /*4780*/  LDCU.64 UR8, c[0x0][0x390] ;  /* 0x00007200ff0877ac */ /* 0x000e220008000a00 */
[----:B------:R-:W-:Y:S01]  /*4790*/  MOV R5, R3 ;  /* 0x0000000300057202 */ /* 0x000fe20000000f00 */
[----:B------:R-:W-:Y:S01]  /*47a0*/  IMAD.MOV.U32 R4, RZ, RZ, RZ ;  /* 0x000000ffff047224 */ /* 0x000fe200078e00ff */
        /* <DEDUP_REMOVED lines=377> */
[----:B------:R-:W-:-:S02]  /*5f40*/  @P0 IMAD.MOV.U32 R14, RZ, RZ, RZ ;  /* 0x000000ffff0e0224 */ /* 0x000fc400078e00ff */
        /* <DEDUP_REMOVED lines=17> */
.L_x_763:
[----:B------:R-:W0:Y:S01]  /*6060*/  LDCU.64 UR10, c[0x0][0x738] ;  /* 0x0000e700ff0a77ac */ /* 0x000e220008000a00 */
[----:B------:R-:W1:Y:S01]  /*6070*/  LDCU.64 UR8, c[0x0][0x720] ;  /* 0x0000e400ff0877ac */ /* 0x000e620008000a00 */
[----:B0-----:R-:W-:-:S04]  /*6080*/  IADD3 R6, P0, PT, R6, UR10, RZ ;  /* 0x0000000a06067c10 */ /* 0x001fc8000ff1e0ff */
[----:B------:R-:W-:Y:S01]  /*6090*/  IADD3.X R7, PT, PT, RZ, UR11, RZ, P0, !PT ;  /* 0x0000000bff077c10 */ /* 0x000fe200087fe4ff */
[----:B------:R-:W0:Y:S01]  /*60a0*/  LDCU.64 UR10, c[0x0][0x740] ;  /* 0x0000e800ff0a77ac */ /* 0x000e220008000a00 */
[----:B-1----:R-:W-:-:S04]  /*60b0*/  IADD3 R8, P0, PT, R5, UR8, RZ ;  /* 0x0000000805087c10 */ /* 0x002fc8000ff1e0ff */
[----:B------:R-:W2:Y:S01]  /*60c0*/  LDG.E.64 R6, desc[UR6][R6.64] ;  /* 0x0000000606067981 */ /* 0x000ea2000c1e1b00 */
[----:B------:R-:W-:Y:S01]  /*60d0*/  IMAD.X R9, RZ, RZ, UR9, P0 ;  /* 0x00000009ff097e24 */ /* 0x000fe200080e06ff */
        /* <DEDUP_REMOVED lines=14> */
[----:B------:R-:W-:Y:S02]  /*61c0*/  CS2R R8, SRZ ;  /* 0x0000000000087805 */ /* 0x000fe4000001ff00 */
[----:B------:R-:W-:Y:S01]  /*61d0*/  ISETP.GE.U32.AND P0, PT, R14, 0x1, PT ;  /* 0x000000010e00780c */ /* 0x000fe20003f06070 */
[----:B------:R-:W-:Y:S01]  /*61e0*/  IMAD.IADD R5, R5, 0x1, R17 ;  /* 0x0000000105057824 */ /* 0x000fe200078e0211 */
[----:B------:R-:W-:-:S02]  /*61f0*/  IADD3.X R7, PT, PT, RZ, UR9, RZ, P1, !PT ;  /* 0x00000009ff077c10 */ /* 0x000fc40008ffe4ff */
[----:B------:R-:W-:Y:S02]  /*6200*/  CS2R R10, SRZ ;  /* 0x00000000000a7805 */ /* 0x000fe4000001ff00 */
[----:B------:R-:W-:Y:S02]  /*6210*/  ISETP.GE.AND.EX P0, PT, R12, RZ, PT, P0 ;  /* 0x000000ff0c00720c */ /* 0x000fe40003f06300 */
[----:B------:R-:W-:-:S04]  /*6220*/  LEA R6, P1, R4, R15, 0x4 ;  /* 0x0000000f04067211 */ /* 0x000fc800078220ff */
[----:B------:R-:W-:-:S07]  /*6230*/  LEA.HI.X R7, R4, R7, R5, 0x4, P1 ;  /* 0x0000000704077211 */ /* 0x000fce00008f2405 */
[----:B------:R-:W-:Y:S05]  /*6240*/  @!P0 BRA `(.L_x_765) ;  /* 0x0000000400d08947 */ /* 0x000fea0003800000 */
[----:B------:R-:W5:Y:S01]  /*6250*/  LDG.E.128 R4, desc[UR6][R6.64] ;  /* 0x0000000606047981 */ /* 0x000f62000c1e1d00 */
[C---:B------:R-:W-:Y:S01]  /*6260*/  ISETP.GE.U32.AND P0, PT, R14.reuse, 0x4, PT ;  /* 0x000000040e00780c */ /* 0x040fe20003f06070 */
[----:B------:R-:W-:Y:S01]  /*6270*/  BSSY.RECONVERGENT B3, `(.L_x_766) ;  /* 0x0000063000037945 */ /* 0x000fe20003800200 */
[----:B------:R-:W-:Y:S02]  /*6280*/  LOP3.LUT R15, R14, 0x3, RZ, 0xc0, !PT ;  /* 0x000000030e0f7812 */ /* 0x000fe400078ec0ff */
[----:B------:R-:W-:Y:S02]  /*6290*/  CS2R R10, SRZ ;  /* 0x00000000000a7805 */ /* 0x000fe4000001ff00 */
[----:B------:R-:W-:Y:S02]  /*62a0*/  ISETP.GE.U32.AND.EX P0, PT, R12, RZ, PT, P0 ;  /* 0x000000ff0c00720c */ /* 0x000fe40003f06100 */
[----:B------:R-:W-:-:S11]  /*62b0*/  CS2R R8, SRZ ;  /* 0x0000000000087805 */ /* 0x000fd6000001ff00 */
[----:B------:R-:W-:Y:S05]  /*62c0*/  @!P0 BRA `(.L_x_767) ;  /* 0x0000000400748947 */ /* 0x000fea0003800000 */
[----:B------:R-:W-:Y:S01]  /*62d0*/  LOP3.LUT R14, R14, 0xfffffffc, RZ, 0xc0, !PT ;  /* 0xfffffffc0e0e7812 */ /* 0x000fe200078ec0ff */
[----:B------:R-:W-:Y:S01]  /*62e0*/  BSSY.RELIABLE B2, `(.L_x_768) ;  /* 0x000004e000027945 */ /* 0x000fe20003800100 */
        /* <DEDUP_REMOVED lines=11> */
.L_x_772:
        /* <DEDUP_REMOVED lines=37> */
.L_x_771:
[----:B------:R-:W-:Y:S05]  /*65f0*/  BSYNC.RECONVERGENT B5 ;  /* 0x0000000000057941 */ /* 0x000fea0003800200 */
.L_x_770:
        /* <DEDUP_REMOVED lines=23> */
.L_x_774:
[----:B------:R-:W-:Y:S05]  /*6770*/  BSYNC.RECONVERGENT B5 ;  /* 0x0000000000057941 */ /* 0x000fea0003800200 */
.L_x_773:
[----:B------:R-:W-:-:S04]  /*6780*/  ISETP.NE.U32.AND P1, PT, R14, RZ, PT ;  /* 0x000000ff0e00720c */ /* 0x000fc80003f25070 */
[----:B------:R-:W-:-:S13]  /*6790*/  ISETP.NE.OR.EX P0, PT, R12, RZ, P0, P1 ;  /* 0x000000ff0c00720c */ /* 0x000fda0000705710 */
[----:B------:R-:W-:Y:S05]  /*67a0*/  @!P0 BREAK.RELIABLE B2 ;  /* 0x0000000000028942 */ /* 0x000fea0003800100 */
[----:B------:R-:W-:Y:S05]  /*67b0*/  @!P0 BRA `(.L_x_767) ;  /* 0x0000000000388947 */ /* 0x000fea0003800000 */
.L_x_769:
[----:B------:R-:W-:Y:S05]  /*67c0*/  BSYNC.RELIABLE B2 ;  /* 0x0000000000027941 */ /* 0x000fea0003800100 */
.L_x_768:
        /* <DEDUP_REMOVED lines=13> */
.L_x_767:
[----:B------:R-:W-:Y:S05]  /*68a0*/  BSYNC.RECONVERGENT B3 ;  /* 0x0000000000037941 */ /* 0x000fea0003800200 */
.L_x_766:
        /* <DEDUP_REMOVED lines=14> */
.L_x_765:
[----:B------:R-:W-:Y:S05]  /*6990*/  BSYNC.RECONVERGENT B4 ;  /* 0x0000000000047941 */ /* 0x000fea0003800200 */
.L_x_764:
[----:B------:R-:W0:Y:S01]  /*69a0*/  LDCU.64 UR8, c[0x0][0x710] ;  /* 0x0000e200ff0877ac */ /* 0x000e220008000a00 */
[----:B------:R-:W-:Y:S01]  /*69b0*/  VIADD R3, R3, 0x80 ;  /* 0x0000008003037836 */ /* 0x000fe20000000000 */
[----:B0----5:R-:W-:-:S04]  /*69c0*/  IADD3 R4, P0, PT, R13, UR8, RZ ;  /* 0x000000080d047c10 */ /* 0x021fc8000ff1e0ff */
[----:B------:R-:W-:Y:S02]  /*69d0*/  IADD3.X R5, PT, PT, RZ, UR9, RZ, P0, !PT ;  /* 0x00000009ff057c10 */ /* 0x000fe400087fe4ff */
[----:B------:R-:W-:-:S03]  /*69e0*/  ISETP.GE.AND P0, PT, R3, UR4, PT ;  /* 0x0000000403007c0c */ /* 0x000fc6000bf06270 */
[----:B------:R0:W-:Y:S10]  /*69f0*/  STG.E.128 desc[UR6][R4.64], R8 ;  /* 0x0000000804007986 */ /* 0x0001f4000c101d06 */
[----:B------:R-:W-:Y:S05]  /*6a00*/  @P0 BRA `(.L_x_775) ;  /* 0x0000004400400947 */ /* 0x000fea0003800000 */
[----:B------:R-:W1:Y:S01]  /*6a10*/  LDCU.64 UR8, c[0x0][0x390] ;  /* 0x00007200ff0877ac */ /* 0x000e620008000a00 */
[----:B0-----:R-:W-:Y:S01]  /*6a20*/  MOV R4, RZ ;  /* 0x000000ff00047202 */ /* 0x001fe20000000f00 */
[----:B------:R-:W-:Y:S01]  /*6a30*/  IMAD.MOV.U32 R5, RZ, RZ, R3 ;  /* 0x000000ffff057224 */ /* 0x000fe200078e0003 */
[----:B------:R-:W-:Y:S01]  /*6a40*/  ISETP.NE.AND P0, PT, R2, RZ, PT ;  /* 0x000000ff0200720c */ /* 0x000fe20003f05270 */
[----:B------:R-:W0:Y:S01]  /*6a50*/  LDCU UR10, c[0x0][0x38c] ;  /* 0x00007180ff0a77ac */ /* 0x000e220008000800 */
        /* <DEDUP_REMOVED lines=393> */
.L_x_776:
[----:B------:R-:W0:Y:S01]  /*82f0*/  LDCU.64 UR10, c[0x0][0x738] ;  /* 0x0000e700ff0a77ac */ /* 0x000e220008000a00 */
[----:B------:R-:W1:Y:S01]  /*8300*/  LDCU.64 UR8, c[0x0][0x720] ;  /* 0x0000e400ff0877ac */ /* 0x000e620008000a00 */
[----:B0-----:R-:W-:-:S05]  /*8310*/  IADD3 R6, P0, PT, R6, UR10, RZ ;  /* 0x0000000a06067c10 */ /* 0x001fca000ff1e0ff */
[----:B------:R-:W-:Y:S01]  /*8320*/  IMAD.X R7, RZ, RZ, UR11, P0 ;  /* 0x0000000bff077e24 */ /* 0x000fe200080e06ff */
[----:B-1----:R-:W-:Y:S01]  /*8330*/  IADD3 R8, P0, PT, R5, UR8, RZ ;  /* 0x0000000805087c10 */ /* 0x002fe2000ff1e0ff */
[----:B------:R-:W0:Y:S04]  /*8340*/  LDCU.64 UR10, c[0x0][0x740] ;  /* 0x0000e800ff0a77ac */ /* 0x000e280008000a00 */
        /* <DEDUP_REMOVED lines=18> */
[----:B------:R-:W-:Y:S01]  /*8470*/  IMAD.X R7, RZ, RZ, UR9, P1 ;  /* 0x00000009ff077e24 */ /* 0x000fe200088e06ff */
[----:B------:R-:W-:-:S02]  /*8480*/  LEA R6, P1, R4, R15, 0x4 ;  /* 0x0000000f04067211 */ /* 0x000fc400078220ff */
[----:B------:R-:W-:Y:S02]  /*8490*/  CS2R R10, SRZ ;  /* 0x00000000000a7805 */ /* 0x000fe4000001ff00 */
[----:B------:R-:W-:Y:S02]  /*84a0*/  ISETP.GE.AND.EX P0, PT, R12, RZ, PT, P0 ;  /* 0x000000ff0c00720c */ /* 0x000fe40003f06300 */
[----:B------:R-:W-:-:S04]  /*84b0*/  IADD3 R5, PT, PT, R5, R17, RZ ;  /* 0x0000001105057210 */ /* 0x000fc80007ffe0ff */
        /* <DEDUP_REMOVED lines=23> */
.L_x_785:
        /* <DEDUP_REMOVED lines=37> */
.L_x_784:
[----:B------:R-:W-:Y:S05]  /*8880*/  BSYNC.RECONVERGENT B5 ;  /* 0x0000000000057941 */ /* 0x000fea0003800200 */
.L_x_783:
        /* <DEDUP_REMOVED lines=23> */
.L_x_787:
[----:B------:R-:W-:Y:S05]  /*8a00*/  BSYNC.RECONVERGENT B5 ;  /* 0x0000000000057941 */ /* 0x000fea0003800200 */
.L_x_786:
[----:B------:R-:W-:-:S04]  /*8a10*/  ISETP.NE.U32.AND P1, PT, R14, RZ, PT ;  /* 0x000000ff0e00720c */ /* 0x000fc80003f25070 */
[----:B------:R-:W-:-:S13]  /*8a20*/  ISETP.NE.OR.EX P0, PT, R12, RZ, P0, P1 ;  /* 0x000000ff0c00720c */ /* 0x000fda0000705710 */
[----:B------:R-:W-:Y:S05]  /*8a30*/  @!P0 BREAK.RELIABLE B2 ;  /* 0x0000000000028942 */ /* 0x000fea0003800100 */
[----:B------:R-:W-:Y:S05]  /*8a40*/  @!P0 BRA `(.L_x_780) ;  /* 0x0000000000388947 */ /* 0x000fea0003800000 */
.L_x_782:
[----:B------:R-:W-:Y:S05]  /*8a50*/  BSYNC.RELIABLE B2 ;  /* 0x0000000000027941 */ /* 0x000fea0003800100 */
.L_x_781:
        /* <DEDUP_REMOVED lines=13> */
.L_x_780:
[----:B------:R-:W-:Y:S05]  /*8b30*/  BSYNC.RECONVERGENT B3 ;  /* 0x0000000000037941 */ /* 0x000fea0003800200 */
.L_x_779:
        /* <DEDUP_REMOVED lines=14> */
.L_x_778:
[----:B------:R-:W-:Y:S05]  /*8c20*/  BSYNC.RECONVERGENT B4 ;  /* 0x0000000000047941 */ /* 0x000fea0003800200 */
.L_x_777:
[----:B------:R-:W0:Y:S01]  /*8c30*/  LDCU.64 UR8, c[0x0][0x710] ;  /* 0x0000e200ff0877ac */ /* 0x000e220008000a00 */
[----:B------:R-:W-:Y:S02]  /*8c40*/  IADD3 R3, PT, PT, R3, 0x80, RZ ;  /* 0x0000008003037810 */ /* 0x000fe40007ffe0ff */
[----:B0----5:R-:W-:-:S05]  /*8c50*/  IADD3 R4, P0, PT, R13, UR8, RZ ;  /* 0x000000080d047c10 */ /* 0x021fca000ff1e0ff */
[----:B------:R-:W-:-:S05]  /*8c60*/  IMAD.X R5, RZ, RZ, UR9, P0 ;  /* 0x00000009ff057e24 */ /* 0x000fca00080e06ff */
[----:B------:R0:W-:Y:S03]  /*8c70*/  STG.E.128 desc[UR6][R4.64], R8 ;  /* 0x0000000804007986 */ /* 0x0001e6000c101d06 */
.L_x_762:
[----:B------:R-:W-:-:S13]  /*8c80*/  ISETP.GE.AND P0, PT, R3, UR4, PT ;  /* 0x0000000403007c0c */ /* 0x000fda000bf06270 */
[----:B------:R-:W-:Y:S05]  /*8c90*/  @P0 BRA `(.L_x_788) ;  /* 0x0000004400400947 */ /* 0x000fea0003800000 */
[----:B------:R-:W1:Y:S01]  /*8ca0*/  LDCU.64 UR8, c[0x0][0x390] ;  /* 0x00007200ff0877ac */ /* 0x000e620008000a00 */
[----:B0-----:R-:W-:Y:S01]  /*8cb0*/  MOV R5, R3 ;  /* 0x0000000300057202 */ /* 0x001fe20000000f00 */
[----:B------:R-:W-:Y:S01]  /*8cc0*/  IMAD.MOV.U32 R4, RZ, RZ, RZ ;  /* 0x000000ffff047224 */ /* 0x000fe200078e00ff */
[----:B------:R-:W-:Y:S01]  /*8cd0*/  ISETP.NE.AND P0, PT, R2, RZ, PT ;  /* 0x000000ff0200720c */ /* 0x000fe20003f05270 */
[----:B------:R-:W0:Y:S01]  /*8ce0*/  LDCU UR10, c[0x0][0x38c] ;  /* 0x00007180ff0a77ac */ /* 0x000e220008000800 */
[----:B------:R-:W2:Y:S01]  /*8cf0*/  LDCU UR11, c[0x0][0x4c0] ;  /* 0x00009800ff0b77ac */ /* 0x000ea20008000800 */
[----:B------:R-:W3:Y:S01]  /*8d00*/  LDCU.64 UR12, c[0x0][0x4b8] ;  /* 0x00009700ff0c77ac */ /* 0x000ee20008000a00 */
[----:B-1----:R-:W-:Y:S01]  /*8d10*/  IMAD.HI.U32 R8, R3, UR8, R4 ;  /* 0x0000000803087c27 */ /* 0x002fe2000f8e0004 */
[----:B------:R-:W1:Y:S04]  /*8d20*/  LDCU UR8, c[0x0][0x4cc] ;  /* 0x00009980ff0877ac */ /* 0x000e680008000800 */
[----:B------:R-:W-:-:S05]  /*8d30*/  SHF.R.U32.HI R9, RZ, UR9, R8 ;  /* 0x00000009ff097c19 */ /* 0x000fca0008011608 */
[----:B------:R-:W-:-:S04]  /*8d40*/  IMAD.MOV R6, RZ, RZ, -R9 ;  /* 0x000000ffff067224 */ /* 0x000fc800078e0a09 */
        /* <DEDUP_REMOVED lines=387> */
.L_x_789:
        /* <DEDUP_REMOVED lines=52> */
.L_x_798:
        /* <DEDUP_REMOVED lines=37> */
.L_x_797:
[----:B------:R-:W-:Y:S05]  /*ab10*/  BSYNC.RECONVERGENT B5 ;  /* 0x0000000000057941 */ /* 0x000fea0003800200 */
.L_x_796:
        /* <DEDUP_REMOVED lines=23> */
.L_x_800:
[----:B------:R-:W-:Y:S05]  /*ac90*/  BSYNC.RECONVERGENT B5 ;  /* 0x0000000000057941 */ /* 0x000fea0003800200 */
.L_x_799:
[----:B------:R-:W-:-:S04]  /*aca0*/  ISETP.NE.U32.AND P1, PT, R14, RZ, PT ;  /* 0x000000ff0e00720c */ /* 0x000fc80003f25070 */
[----:B------:R-:W-:-:S13]  /*acb0*/  ISETP.NE.OR.EX P0, PT, R12, RZ, P0, P1 ;  /* 0x000000ff0c00720c */ /* 0x000fda0000705710 */
[----:B------:R-:W-:Y:S05]  /*acc0*/  @!P0 BREAK.RELIABLE B2 ;  /* 0x0000000000028942 */ /* 0x000fea0003800100 */
[----:B------:R-:W-:Y:S05]  /*acd0*/  @!P0 BRA `(.L_x_793) ;  /* 0x0000000000388947 */ /* 0x000fea0003800000 */
.L_x_795:
[----:B------:R-:W-:Y:S05]  /*ace0*/  BSYNC.RELIABLE B2 ;  /* 0x0000000000027941 */ /* 0x000fea0003800100 */
.L_x_794:
        /* <DEDUP_REMOVED lines=13> */
.L_x_793:
[----:B------:R-:W-:Y:S05]  /*adc0*/  BSYNC.RECONVERGENT B3 ;  /* 0x0000000000037941 */ /* 0x000fea0003800200 */
.L_x_792:
        /* <DEDUP_REMOVED lines=14> */
.L_x_791:
[----:B------:R-:W-:Y:S05]  /*aeb0*/  BSYNC.RECONVERGENT B4 ;  /* 0x0000000000047941 */ /* 0x000fea0003800200 */
.L_x_790:
[----:B------:R-:W0:Y:S01]  /*aec0*/  LDCU.64 UR8, c[0x0][0x710] ;  /* 0x0000e200ff0877ac */ /* 0x000e220008000a00 */
[----:B------:R-:W-:Y:S01]  /*aed0*/  VIADD R3, R3, 0x80 ;  /* 0x0000008003037836 */ /* 0x000fe20000000000 */
[----:B0----5:R-:W-:-:S04]  /*aee0*/  IADD3 R4, P0, PT, R13, UR8, RZ ;  /* 0x000000080d047c10 */ /* 0x021fc8000ff1e0ff */
[----:B------:R-:W-:-:S05]  /*aef0*/  IADD3.X R5, PT, PT, RZ, UR9, RZ, P0, !PT ;  /* 0x00000009ff057c10 */ /* 0x000fca00087fe4ff */
[----:B------:R1:W-:Y:S04]  /*af00*/  STG.E.128 desc[UR6][R4.64], R8 ;  /* 0x0000000804007986 */ /* 0x0003e8000c101d06 */
.L_x_775:
[----:B------:R-:W-:-:S13]  /*af10*/  ISETP.GE.AND P0, PT, R3, UR4, PT ;  /* 0x0000000403007c0c */ /* 0x000fda000bf06270 */
[----:B------:R-:W-:Y:S05]  /*af20*/  @P0 BRA `(.L_x_801) ;  /* 0x0000004400400947 */ /* 0x000fea0003800000 */
[----:B------:R-:W2:Y:S01]  /*af30*/  LDCU.64 UR8, c[0x0][0x390] ;  /* 0x00007200ff0877ac */ /* 0x000ea20008000a00 */
[----:B01----:R-:W-:Y:S01]  /*af40*/  MOV R4, RZ ;  /* 0x000000ff00047202 */ /* 0x003fe20000000f00 */
[----:B------:R-:W-:Y:S01]  /*af50*/  IMAD.MOV.U32 R5, RZ, RZ, R3 ;  /* 0x000000ffff057224 */ /* 0x000fe200078e0003 */
[----:B------:R-:W-:Y:S01]  /*af60*/  ISETP.NE.AND P0, PT, R2, RZ, PT ;  /* 0x000000ff0200720c */ /* 0x000fe20003f05270 */
[----:B------:R-:W0:Y:S01]  /*af70*/  LDCU UR10, c[0x0][0x38c] ;  /* 0x00007180ff0a77ac */ /* 0x000e220008000800 */
        /* <DEDUP_REMOVED lines=393> */
.L_x_802:
        /* <DEDUP_REMOVED lines=52> */
.L_x_811:
        /* <DEDUP_REMOVED lines=37> */
.L_x_810:
[----:B------:R-:W-:Y:S05]  /*cda0*/  BSYNC.RECONVERGENT B5 ;  /* 0x0000000000057941 */ /* 0x000fea0003800200 */
.L_x_809:
        /* <DEDUP_REMOVED lines=23> */
.L_x_813:
[----:B------:R-:W-:Y:S05]  /*cf20*/  BSYNC.RECONVERGENT B5 ;  /* 0x0000000000057941 */ /* 0x000fea0003800200 */
.L_x_812:
[----:B------:R-:W-:-:S04]  /*cf30*/  ISETP.NE.U32.AND P1, PT, R14, RZ, PT ;  /* 0x000000ff0e00720c */ /* 0x000fc80003f25070 */
[----:B------:R-:W-:-:S13]  /*cf40*/  ISETP.NE.OR.EX P0, PT, R12, RZ, P0, P1 ;  /* 0x000000ff0c00720c */ /* 0x000fda0000705710 */
[----:B------:R-:W-:Y:S05]  /*cf50*/  @!P0 BREAK.RELIABLE B2 ;  /* 0x0000000000028942 */ /* 0x000fea0003800100 */
[----:B------:R-:W-:Y:S05]  /*cf60*/  @!P0 BRA `(.L_x_806) ;  /* 0x0000000000388947 */ /* 0x000fea0003800000 */
.L_x_808:
[----:B------:R-:W-:Y:S05]  /*cf70*/  BSYNC.RELIABLE B2 ;  /* 0x0000000000027941 */ /* 0x000fea0003800100 */
.L_x_807:
        /* <DEDUP_REMOVED lines=13> */
.L_x_806:
[----:B------:R-:W-:Y:S05]  /*d050*/  BSYNC.RECONVERGENT B3 ;  /* 0x0000000000037941 */ /* 0x000fea0003800200 */
.L_x_805:
        /* <DEDUP_REMOVED lines=14> */
.L_x_804:
[----:B------:R-:W-:Y:S05]  /*d140*/  BSYNC.RECONVERGENT B4 ;  /* 0x0000000000047941 */ /* 0x000fea0003800200 */
.L_x_803:
[----:B------:R-:W0:Y:S01]  /*d150*/  LDCU.64 UR8, c[0x0][0x710] ;  /* 0x0000e200ff0877ac */ /* 0x000e220008000a00 */
[----:B------:R-:W-:Y:S02]  /*d160*/  IADD3 R3, PT, PT, R3, 0x80, RZ ;  /* 0x0000008003037810 */ /* 0x000fe40007ffe0ff */
[----:B0----5:R-:W-:-:S05]  /*d170*/  IADD3 R4, P0, PT, R13, UR8, RZ ;  /* 0x000000080d047c10 */ /* 0x021fca000ff1e0ff */
[----:B------:R-:W-:-:S05]  /*d180*/  IMAD.X R5, RZ, RZ, UR9, P0 ;  /* 0x00000009ff057e24 */ /* 0x000fca00080e06ff */
[----:B------:R1:W-:Y:S03]  /*d190*/  STG.E.128 desc[UR6][R4.64], R8 ;  /* 0x0000000804007986 */ /* 0x0003e6000c101d06 */
.L_x_788:
[----:B------:R-:W-:-:S13]  /*d1a0*/  ISETP.GE.AND P0, PT, R3, UR4, PT ;  /* 0x0000000403007c0c */ /* 0x000fda000bf06270 */
[----:B------:R-:W-:Y:S05]  /*d1b0*/  @P0 BRA `(.L_x_814) ;  /* 0x0000004400440947 */ /* 0x000fea0003800000 */
[----:B------:R-:W2:Y:S01]  /*d1c0*/  LDCU.64 UR8, c[0x0][0x390] ;  /* 0x00007200ff0877ac */ /* 0x000ea20008000a00 */
[----:B01----:R-:W-:Y:S01]  /*d1d0*/  MOV R5, R3 ;  /* 0x0000000300057202 */ /* 0x003fe20000000f00 */
[----:B------:R-:W-:Y:S01]  /*d1e0*/  IMAD.MOV.U32 R4, RZ, RZ, RZ ;  /* 0x000000ffff047224 */ /* 0x000fe200078e00ff */
[----:B------:R-:W-:Y:S01]  /*d1f0*/  ISETP.NE.AND P0, PT, R2, RZ, PT ;  /* 0x000000ff0200720c */ /* 0x000fe20003f05270 */
[----:B------:R-:W0:Y:S01]  /*d200*/  LDCU UR10, c[0x0][0x38c] ;  /* 0x00007180ff0a77ac */ /* 0x000e220008000800 */
[----:B------:R-:W1:Y:S01]  /*d210*/  LDCU UR11, c[0x0][0x4c0] ;  /* 0x00009800ff0b77ac */ /* 0x000e620008000800 */
[----:B------:R-:W3:Y:S01]  /*d220*/  LDCU.64 UR12, c[0x0][0x4b8] ;  /* 0x00009700ff0c77ac */ /* 0x000ee20008000a00 */
[----:B--2---:R-:W-:Y:S01]  /*d230*/  IMAD.HI.U32 R8, R3, UR8, R4 ;  /* 0x0000000803087c27 */ /* 0x004fe2000f8e0004 */
[----:B------:R-:W2:Y:S04]  /*d240*/  LDCU UR8, c[0x0][0x4cc] ;  /* 0x00009980ff0877ac */ /* 0x000ea80008000800 */
[----:B------:R-:W-:-:S05]  /*d250*/  SHF.R.U32.HI R9, RZ, UR9, R8 ;  /* 0x00000009ff097c19 */ /* 0x000fca0008011608 */
[----:B------:R-:W-:-:S04]  /*d260*/  IMAD.MOV R6, RZ, RZ, -R9 ;  /* 0x000000ffff067224 */ /* 0x000fc800078e0a09 */
        /* <DEDUP_REMOVED lines=387> */
.L_x_815:
        /* <DEDUP_REMOVED lines=52> */
.L_x_824:
        /* <DEDUP_REMOVED lines=37> */
.L_x_823:
[----:B------:R-:W-:Y:S05]  /*f030*/  BSYNC.RECONVERGENT B5 ;  /* 0x0000000000057941 */ /* 0x000fea0003800200 */
.L_x_822:
        /* <DEDUP_REMOVED lines=23> */
.L_x_826:
[----:B------:R-:W-:Y:S05]  /*f1b0*/  BSYNC.RECONVERGENT B5 ;  /* 0x0000000000057941 */ /* 0x000fea0003800200 */
.L_x_825:
[----:B------:R-:W-:-:S04]  /*f1c0*/  ISETP.NE.U32.AND P1, PT, R14, RZ, PT ;  /* 0x000000ff0e00720c */ /* 0x000fc80003f25070 */
[----:B------:R-:W-:-:S13]  /*f1d0*/  ISETP.NE.OR.EX P0, PT, R12, RZ, P0, P1 ;  /* 0x000000ff0c00720c */ /* 0x000fda0000705710 */
[----:B------:R-:W-:Y:S05]  /*f1e0*/  @!P0 BREAK.RELIABLE B2 ;  /* 0x0000000000028942 */ /* 0x000fea0003800100 */
[----:B------:R-:W-:Y:S05]  /*f1f0*/  @!P0 BRA `(.L_x_819) ;  /* 0x0000000000388947 */ /* 0x000fea0003800000 */
.L_x_821:
[----:B------:R-:W-:Y:S05]  /*f200*/  BSYNC.RELIABLE B2 ;  /* 0x0000000000027941 */ /* 0x000fea0003800100 */
.L_x_820:
        /* <DEDUP_REMOVED lines=13> */
.L_x_819:
[----:B------:R-:W-:Y:S05]  /*f2e0*/  BSYNC.RECONVERGENT B3 ;  /* 0x0000000000037941 */ /* 0x000fea0003800200 */
.L_x_818:
        /* <DEDUP_REMOVED lines=14> */
.L_x_817:
[----:B------:R-:W-:Y:S05]  /*f3d0*/  BSYNC.RECONVERGENT B4 ;  /* 0x0000000000047941 */ /* 0x000fea0003800200 */
.L_x_816:
[----:B------:R-:W0:Y:S01]  /*f3e0*/  LDCU.64 UR8, c[0x0][0x710] ;  /* 0x0000e200ff0877ac */ /* 0x000e220008000a00 */
[----:B------:R-:W-:Y:S01]  /*f3f0*/  VIADD R3, R3, 0x80 ;  /* 0x0000008003037836 */ /* 0x000fe20000000000 */
[----:B0----5:R-:W-:-:S04]  /*f400*/  IADD3 R4, P0, PT, R13, UR8, RZ ;  /* 0x000000080d047c10 */ /* 0x021fc8000ff1e0ff */
[----:B------:R-:W-:-:S05]  /*f410*/  IADD3.X R5, PT, PT, RZ, UR9, RZ, P0, !PT ;  /* 0x00000009ff057c10 */ /* 0x000fca00087fe4ff */
[----:B------:R2:W-:Y:S04]  /*f420*/  STG.E.128 desc[UR6][R4.64], R8 ;  /* 0x0000000804007986 */ /* 0x0005e8000c101d06 */
.L_x_801:
[----:B------:R-:W-:-:S13]  /*f430*/  ISETP.GE.AND P0, PT, R3, UR4, PT ;  /* 0x0000000403007c0c */ /* 0x000fda000bf06270 */
[----:B------:R-:W-:Y:S05]  /*f440*/  @P0 BREAK.RELIABLE B0 ;  /* 0x0000000000000942 */ /* 0x000fea0003800100 */
[----:B------:R-:W-:Y:S05]  /*f450*/  @P0 BRA `(.L_x_827) ;  /* 0x0000004400480947 */ /* 0x000fea0003800000 */
[----:B------:R-:W3:Y:S01]  /*f460*/  LDCU.64 UR8, c[0x0][0x390] ;  /* 0x00007200ff0877ac */ /* 0x000ee20008000a00 */
[----:B012---:R-:W-:Y:S01]  /*f470*/  MOV R4, RZ ;  /* 0x000000ff00047202 */ /* 0x007fe20000000f00 */
[----:B------:R-:W-:Y:S01]  /*f480*/  IMAD.MOV.U32 R5, RZ, RZ, R3 ;  /* 0x000000ffff057224 */ /* 0x000fe200078e0003 */
[----:B------:R-:W-:Y:S01]  /*f490*/  ISETP.NE.AND P0, PT, R2, RZ, PT ;  /* 0x000000ff0200720c */ /* 0x000fe20003f05270 */
[----:B------:R-:W0:Y:S01]  /*f4a0*/  LDCU UR10, c[0x0][0x38c] ;  /* 0x00007180ff0a77ac */ /* 0x000e220008000800 */
        /* <DEDUP_REMOVED lines=393> */
.L_x_828:
        /* <DEDUP_REMOVED lines=52> */
.L_x_837:
        /* <DEDUP_REMOVED lines=37> */
.L_x_836:
[----:B------:R-:W-:Y:S05]  /*112d0*/  BSYNC.RECONVERGENT B5 ;  /* 0x0000000000057941 */ /* 0x000fea0003800200 */
.L_x_835:
        /* <DEDUP_REMOVED lines=23> */
.L_x_839:
[----:B------:R-:W-:Y:S05]  /*11450*/  BSYNC.RECONVERGENT B5 ;  /* 0x0000000000057941 */ /* 0x000fea0003800200 */
.L_x_838:
[----:B------:R-:W-:-:S04]  /*11460*/  ISETP.NE.U32.AND P1, PT, R14, RZ, PT ;  /* 0x000000ff0e00720c */ /* 0x000fc80003f25070 */
[----:B------:R-:W-:-:S13]  /*11470*/  ISETP.NE.OR.EX P0, PT, R12, RZ, P0, P1 ;  /* 0x000000ff0c00720c */ /* 0x000fda0000705710 */
[----:B------:R-:W-:Y:S05]  /*11480*/  @!P0 BREAK.RELIABLE B2 ;  /* 0x0000000000028942 */ /* 0x000fea0003800100 */
[----:B------:R-:W-:Y:S05]  /*11490*/  @!P0 BRA `(.L_x_832) ;  /* 0x0000000000388947 */ /* 0x000fea0003800000 */
.L_x_834:
[----:B------:R-:W-:Y:S05]  /*114a0*/  BSYNC.RELIABLE B2 ;  /* 0x0000000000027941 */ /* 0x000fea0003800100 */
.L_x_833:
        /* <DEDUP_REMOVED lines=13> */
.L_x_832:
[----:B------:R-:W-:Y:S05]  /*11580*/  BSYNC.RECONVERGENT B3 ;  /* 0x0000000000037941 */ /* 0x000fea0003800200 */
.L_x_831:
        /* <DEDUP_REMOVED lines=14> */
.L_x_830:
[----:B------:R-:W-:Y:S05]  /*11670*/  BSYNC.RECONVERGENT B4 ;  /* 0x0000000000047941 */ /* 0x000fea0003800200 */
.L_x_829:
[----:B------:R-:W0:Y:S01]  /*11680*/  LDCU.64 UR8, c[0x0][0x710] ;  /* 0x0000e200ff0877ac */ /* 0x000e220008000a00 */
[----:B------:R-:W-:Y:S02]  /*11690*/  IADD3 R3, PT, PT, R3, 0x80, RZ ;  /* 0x0000008003037810 */ /* 0x000fe40007ffe0ff */
[----:B0----5:R-:W-:-:S05]  /*116a0*/  IADD3 R4, P0, PT, R13, UR8, RZ ;  /* 0x000000080d047c10 */ /* 0x021fca000ff1e0ff */
[----:B------:R-:W-:-:S05]  /*116b0*/  IMAD.X R5, RZ, RZ, UR9, P0 ;  /* 0x00000009ff057e24 */ /* 0x000fca00080e06ff */
[----:B------:R2:W-:Y:S03]  /*116c0*/  STG.E.128 desc[UR6][R4.64], R8 ;  /* 0x0000000804007986 */ /* 0x0005e6000c101d06 */
.L_x_814:
[----:B------:R-:W-:-:S13]  /*116d0*/  ISETP.GE.AND P0, PT, R3, UR4, PT ;  /* 0x0000000403007c0c */ /* 0x000fda000bf06270 */
[----:B------:R-:W-:Y:S05]  /*116e0*/  @P0 BREAK.RELIABLE B0 ;  /* 0x0000000000000942 */ /* 0x000fea0003800100 */
[----:B------:R-:W-:Y:S05]  /*116f0*/  @P0 BRA `(.L_x_827) ;  /* 0x0000002000a00947 */ /* 0x000fea0003800000 */
[----:B------:R-:W-:Y:S05]  /*11700*/  BSYNC.RELIABLE B0 ;  /* 0x0000000000007941 */ /* 0x000fea0003800100 */
.L_x_761:
[----:B------:R-:W3:Y:S01]  /*11710*/  LDCU.64 UR8, c[0x0][0x390] ;  /* 0x00007200ff0877ac */ /* 0x000ee20008000a00 */
[----:B012---:R-:W-:Y:S01]  /*11720*/  MOV R5, R3 ;  /* 0x0000000300057202 */ /* 0x007fe20000000f00 */
[----:B------:R-:W-:Y:S01]  /*11730*/  IMAD.MOV.U32 R4, RZ, RZ, RZ ;  /* 0x000000ffff047224 */ /* 0x000fe200078e00ff */
[----:B------:R-:W-:Y:S01]  /*11740*/  ISETP.NE.AND P0, PT, R2, RZ, PT ;  /* 0x000000ff0200720c */ /* 0x000fe20003f05270 */
[----:B------:R-:W0:Y:S01]  /*11750*/  LDCU UR10, c[0x0][0x38c] ;  /* 0x00007180ff0a77ac */ /* 0x000e220008000800 */
[----:B------:R-:W1:Y:S01]  /*11760*/  LDCU UR11, c[0x0][0x4c0] ;  /* 0x00009800ff0b77ac */ /* 0x000e620008000800 */
[----:B------:R-:W2:Y:S01]  /*11770*/  LDCU.64 UR12, c[0x0][0x4b8] ;  /* 0x00009700ff0c77ac */ /* 0x000ea20008000a00 */
[----:B---3--:R-:W-:Y:S01]  /*11780*/  IMAD.HI.U32 R8, R3, UR8, R4 ;  /* 0x0000000803087c27 */ /* 0x008fe2000f8e0004 */
[----:B------:R-:W3:Y:S04]  /*11790*/  LDCU UR8, c[0x0][0x4cc] ;  /* 0x00009980ff0877ac */ /* 0x000ee80008000800 */
[----:B------:R-:W-:-:S05]  /*117a0*/  SHF.R.U32.HI R9, RZ, UR9, R8 ;  /* 0x00000009ff097c19 */ /* 0x000fca0008011608 */
[----:B------:R-:W-:-:S04]  /*117b0*/  IMAD.MOV R6, RZ, RZ, -R9 ;  /* 0x000000ffff067224 */ /* 0x000fc800078e0a09 */
        /* <DEDUP_REMOVED lines=387> */
.L_x_840:
        /* <DEDUP_REMOVED lines=52> */
.L_x_849:
        /* <DEDUP_REMOVED lines=37> */
.L_x_848:
[----:B------:R-:W-:Y:S05]  /*13580*/  BSYNC.RECONVERGENT B5 ;  /* 0x0000000000057941 */ /* 0x000fea0003800200 */
.L_x_847:
        /* <DEDUP_REMOVED lines=23> */
.L_x_851:
[----:B------:R-:W-:Y:S05]  /*13700*/  BSYNC.RECONVERGENT B5 ;  /* 0x0000000000057941 */ /* 0x000fea0003800200 */
.L_x_850:
[----:B------:R-:W-:-:S04]  /*13710*/  ISETP.NE.U32.AND P1, PT, R14, RZ, PT ;  /* 0x000000ff0e00720c */ /* 0x000fc80003f25070 */
[----:B------:R-:W-:-:S13]  /*13720*/  ISETP.NE.OR.EX P0, PT, R12, RZ, P0, P1 ;  /* 0x000000ff0c00720c */ /* 0x000fda0000705710 */
[----:B------:R-:W-:Y:S05]  /*13730*/  @!P0 BREAK.RELIABLE B2 ;  /* 0x0000000000028942 */ /* 0x000fea0003800100 */
[----:B------:R-:W-:Y:S05]  /*13740*/  @!P0 BRA `(.L_x_844) ;  /* 0x0000000000388947 */ /* 0x000fea0003800000 */
.L_x_846:
[----:B------:R-:W-:Y:S05]  /*13750*/  BSYNC.RELIABLE B2 ;  /* 0x0000000000027941 */ /* 0x000fea0003800100 */
.L_x_845:
        /* <DEDUP_REMOVED lines=13> */
.L_x_844:
[----:B------:R-:W-:Y:S05]  /*13830*/  BSYNC.RECONVERGENT B3 ;  /* 0x0000000000037941 */ /* 0x000fea0003800200 */
.L_x_843:
        /* <DEDUP_REMOVED lines=14> */
.L_x_842:
[----:B------:R-:W-:Y:S05]  /*13920*/  BSYNC.RECONVERGENT B4 ;  /* 0x0000000000047941 */ /* 0x000fea0003800200 */
.L_x_841:
[----:B------:R-:W0:Y:S01]  /*13930*/  LDCU.64 UR8, c[0x0][0x710] ;  /* 0x0000e200ff0877ac */ /* 0x000e220008000a00 */
[----:B------:R-:W-:Y:S01]  /*13940*/  VIADD R3, R3, 0x80 ;  /* 0x0000008003037836 */ /* 0x000fe20000000000 */
[----:B0----5:R-:W-:-:S04]  /*13950*/  IADD3 R4, P0, PT, R13, UR8, RZ ;  /* 0x000000080d047c10 */ /* 0x021fc8000ff1e0ff */
[----:B------:R-:W-:-:S05]  /*13960*/  IADD3.X R5, PT, PT, RZ, UR9, RZ, P0, !PT ;  /* 0x00000009ff057c10 */ /* 0x000fca00087fe4ff */
[----:B------:R3:W-:Y:S04]  /*13970*/  STG.E.128 desc[UR6][R4.64], R8 ;  /* 0x0000000804007986 */ /* 0x0007e8000c101d06 */
.L_x_827:
[----:B------:R-:W-:Y:S05]  /*13980*/  BSYNC.RECONVERGENT B1 ;  /* 0x0000000000017941 */ /* 0x000fea0003800200 */
.L_x_760:
        /* <DEDUP_REMOVED lines=401> */
.L_x_852:
        /* <DEDUP_REMOVED lines=24> */
[----:B------:R-:W-:-:S03]  /*15420*/  IADD3 R2, P1, PT, R3, UR8, RZ ;  /* 0x0000000803027c10 */ /* 0x000fc6000ff3e0ff */
[----:B------:R-:W-:Y:S01]  /*15430*/  IMAD.X R0, RZ, RZ, UR11, P2 ;  /* 0x0000000bff007e24 */ /* 0x000fe200090e06ff */
[----:B------:R-:W-:Y:S02]  /*15440*/  LEA R4, P2, R8, R5, 0x4 ;  /* 0x0000000508047211 */ /* 0x000fe400078420ff */
[----:B------:R-:W-:-:S04]  /*15450*/  IADD3 R3, PT, PT, R9, R15, RZ ;  /* 0x0000000f09037210 */ /* 0x000fc80007ffe0ff */
[----:B------:R-:W-:Y:S02]  /*15460*/  LEA.HI.X R5, R8, R0, R3, 0x4, P2 ;  /* 0x0000000008057211 */ /* 0x000fe400010f2403 */
[----:B------:R-:W-:Y:S02]  /*15470*/  IADD3.X R3, PT, PT, RZ, UR9, RZ, P1, !PT ;  /* 0x00000009ff037c10 */ /* 0x000fe40008ffe4ff */
[----:B------:R-:W-:Y:S02]  /*15480*/  CS2R R8, SRZ ;  /* 0x0000000000087805 */ /* 0x000fe4000001ff00 */
[----:B------:R-:W-:Y:S01]  /*15490*/  CS2R R10, SRZ ;  /* 0x00000000000a7805 */ /* 0x000fe2000001ff00 */
[----:B------:R-:W-:Y:S06]  /*154a0*/  @!P0 BRA `(.L_x_854) ;  /* 0x0000000400d08947 */ /* 0x000fec0003800000 */
        /* <DEDUP_REMOVED lines=21> */
.L_x_861:
        /* <DEDUP_REMOVED lines=37> */
.L_x_860:
[----:B------:R-:W-:Y:S05]  /*15850*/  BSYNC.RECONVERGENT B4 ;  /* 0x0000000000047941 */ /* 0x000fea0003800200 */
.L_x_859:
        /* <DEDUP_REMOVED lines=23> */
.L_x_863:
[----:B------:R-:W-:Y:S05]  /*159d0*/  BSYNC.RECONVERGENT B4 ;  /* 0x0000000000047941 */ /* 0x000fea0003800200 */
.L_x_862:
[----:B------:R-:W-:-:S04]  /*159e0*/  ISETP.NE.U32.AND P1, PT, R12, RZ, PT ;  /* 0x000000ff0c00720c */ /* 0x000fc80003f25070 */
[----:B------:R-:W-:-:S13]  /*159f0*/  ISETP.NE.OR.EX P0, PT, R0, RZ, P0, P1 ;  /* 0x000000ff0000720c */ /* 0x000fda0000705710 */
[----:B------:R-:W-:Y:S05]  /*15a00*/  @!P0 BREAK.RELIABLE B3 ;  /* 0x0000000000038942 */ /* 0x000fea0003800100 */
[----:B------:R-:W-:Y:S05]  /*15a10*/  @!P0 BRA `(.L_x_856) ;  /* 0x0000000000388947 */ /* 0x000fea0003800000 */
.L_x_858:
[----:B------:R-:W-:Y:S05]  /*15a20*/  BSYNC.RELIABLE B3 ;  /* 0x0000000000037941 */ /* 0x000fea0003800100 */
.L_x_857:
        /* <DEDUP_REMOVED lines=13> */
.L_x_856:
[----:B------:R-:W-:Y:S05]  /*15b00*/  BSYNC.RECONVERGENT B2 ;  /* 0x0000000000027941 */ /* 0x000fea0003800200 */
.L_x_855:
        /* <DEDUP_REMOVED lines=14> */
.L_x_854:
[----:B------:R-:W-:Y:S05]  /*15bf0*/  BSYNC.RECONVERGENT B1 ;  /* 0x0000000000017941 */ /* 0x000fea0003800200 */
.L_x_853:
[----:B------:R-:W-:Y:S05]  /*15c00*/  WARPSYNC.ALL ;  /* 0x0000000000007948 */ /* 0x000fea0003800000 */
[----:B------:R-:W-:Y:S01]  /*15c10*/  STG.E.128 desc[UR6][R2.64], R8 ;  /* 0x0000000802007986 */ /* 0x000fe2000c101d06 */
[----:B------:R-:W-:Y:S05]  /*15c20*/  EXIT ;  /* 0x000000000000794d */ /* 0x000fea0003800000 */
.L_x_864:
        /* <DEDUP_REMOVED lines=13> */
.L_x_18992:


//--------------------- .text._ZN2at6native73_GLOBAL__N__c8866d80_35_SparseBinaryOpIntersectionKernel_cu_b2145a98_327112apply_kernelILi128ELi8EZNS1_29binary_op_intersection_kernelINS1_9LhsProjOpEflEEvRNS_14TensorIteratorEllRKNS_6TensorEbEUliE_EEviT1_ --------------------------
	.section	.text._ZN2at6native73_GLOBAL__N__c8866d80_35_SparseBinaryOpIntersectionKernel_cu_b2145a98_327112apply_kernelILi128ELi8EZNS1_29binary_op_intersection_kernelINS1_9LhsProjOpEflEEvRNS_14TensorIteratorEllRKNS_6TensorEbEUliE_EEviT1_,"ax",@progbits
	.align	128
.text._ZN2at6native73_GLOBAL__N__c8866d80_35_SparseBinaryOpIntersectionKernel_cu_b2145a98_327112apply_kernelILi128ELi8EZNS1_29binary_op_intersection_kernelINS1_9LhsProjOpEflEEvRNS_14TensorIteratorEllRKNS_6TensorEbEUliE_EEviT1_:
        .type           _ZN2at6native73_GLOBAL__N__c8866d80_35_SparseBinaryOpIntersectionKernel_cu_b2145a98_327112apply_kernelILi128ELi8EZNS1_29binary_op_intersection_kernelINS1_9LhsProjOpEflEEvRNS_14TensorIteratorEllRKNS_6TensorEbEUliE_EEviT1_,@function
        .size           _ZN2at6native73_GLOBAL__N__c8866d80_35_SparseBinaryOpIntersectionKernel_cu_b2145a98_327112apply_kernelILi128ELi8EZNS1_29binary_op_intersection_kernelINS1_9LhsProjOpEflEEvRNS_14TensorIteratorEllRKNS_6TensorEbEUliE_EEviT1_,(.L_x_18993 - _ZN2at6native73_GLOBAL__N__c8866d80_35_SparseBinaryOpIntersectionKernel_cu_b2145a98_327112apply_kernelILi128ELi8EZNS1_29binary_op_intersection_kernelINS1_9LhsProjOpEflEEvRNS_14TensorIteratorEllRKNS_6TensorEbEUliE_EEviT1_)
        .other          _ZN2at6native73_GLOBAL__N__c8866d80_35_SparseBinaryOpIntersectionKernel_cu_b2145a98_327112apply_kernelILi128ELi8EZNS1_29binary_op_intersection_kernelINS1_9LhsProjOpEflEEvRNS_14TensorIteratorEllRKNS_6TensorEbEUliE_EEviT1_,@"STO_CUDA_ENTRY STV_DEFAULT"
_ZN2at6native73_GLOBAL__N__c8866d80_35_SparseBinaryOpIntersectionKernel_cu_b2145a98_327112apply_kernelILi128ELi8EZNS1_29binary_op_intersection_kernelINS1_9LhsProjOpEflEEvRNS_14TensorIteratorEllRKNS_6TensorEbEUliE_EEviT1_:
        /* <DEDUP_REMOVED lines=38> */
[----:B------:R0:W5:Y:S01]  /*0260*/  LDG.E R0, desc[UR6][R4.64] ;  /* 0x0000000604007981 */ /* 0x000162000c1e1900 */
[C---:B------:R-:W-:Y:S02]  /*0270*/  ISETP.GE.U32.AND P0, PT, R10.reuse, 0x4, PT ;  /* 0x000000040a00780c */ /* 0x040fe40003f06070 */
[----:B------:R-:W-:Y:S02]  /*0280*/  LOP3.LUT R2, R10, 0x3, RZ, 0xc0, !PT ;  /* 0x000000030a027812 */ /* 0x000fe400078ec0ff */
[----:B------:R-:W-:Y:S02]  /*0290*/  ISETP.GE.U32.AND.EX P0, PT, R6, RZ, PT, P0 ;  /* 0x000000ff0600720c */ /* 0x000fe40003f06100 */
[----:B------:R-:W-:-:S11]  /*02a0*/  MOV R7, RZ ;  /* 0x000000ff00077202 */ /* 0x000fd60000000f00 */
[----:B0-----:R-:W-:Y:S05]  /*02b0*/  @!P0 BRA `(.L_x_870) ;  /* 0x0000000000e88947 */ /* 0x001fea0003800000 */
[----:B------:R-:W-:Y:S02]  /*02c0*/  LOP3.LUT R4, R10, 0xfffffffc, RZ, 0xc0, !PT ;  /* 0xfffffffc0a047812 */ /* 0x000fe400078ec0ff */
[----:B------:R-:W-:Y:S02]  /*02d0*/  LOP3.LUT R5, R6, 0x7fffffff, RZ, 0xc0, !PT ;  /* 0x7fffffff06057812 */ /* 0x000fe400078ec0ff */
[----:B------:R-:W-:Y:S02]  /*02e0*/  ISETP.GT.U32.AND P0, PT, R4, RZ, PT ;  /* 0x000000ff0400720c */ /* 0x000fe40003f04070 */
[----:B------:R-:W-:Y:S02]  /*02f0*/  MOV R7, RZ ;  /* 0x000000ff00077202 */ /* 0x000fe40000000f00 */
[----:B------:R-:W-:-:S13]  /*0300*/  ISETP.GT.AND.EX P0, PT, R5, RZ, PT, P0 ;  /* 0x000000ff0500720c */ /* 0x000fda0003f04300 */
[----:B------:R-:W-:Y:S05]  /*0310*/  @!P0 BRA `(.L_x_871) ;  /* 0x0000000000ac8947 */ /* 0x000fea0003800000 */
[----:B------:R-:W-:Y:S02]  /*0320*/  ISETP.GT.U32.AND P1, PT, R4, 0xc, PT ;  /* 0x0000000c0400780c */ /* 0x000fe40003f24070 */
[----:B------:R-:W-:Y:S02]  /*0330*/  PLOP3.LUT P0, PT, PT, PT, PT, 0x80, 0x8 ;  /* 0x000000000008781c */ /* 0x000fe40003f0f070 */
[----:B------:R-:W-:-:S13]  /*0340*/  ISETP.GT.AND.EX P1, PT, R5, RZ, PT, P1 ;  /* 0x000000ff0500720c */ /* 0x000fda0003f24310 */
[----:B------:R-:W-:Y:S05]  /*0350*/  @!P1 BRA `(.L_x_872) ;  /* 0x0000000000589947 */ /* 0x000fea0003800000 */
[----:B------:R-:W-:-:S13]  /*0360*/  PLOP3.LUT P0, PT, PT, PT, PT, 0x8, 0x80 ;  /* 0x000000000080781c */ /* 0x000fda0003f0e170 */
.L_x_873:
[----:B-----5:R-:W-:Y:S01]  /*0370*/  FADD.FTZ R7, R0, R7 ;  /* 0x0000000700077221 */ /* 0x020fe20000010000 */
[----:B------:R-:W-:-:S03]  /*0380*/  IADD3 R4, P1, PT, R4, -0x10, RZ ;  /* 0xfffffff004047810 */ /* 0x000fc60007f3e0ff */
[----:B------:R-:W-:Y:S01]  /*0390*/  FADD.FTZ R7, R0, R7 ;  /* 0x0000000700077221 */ /* 0x000fe20000010000 */
[----:B------:R-:W-:Y:S02]  /*03a0*/  IADD3.X R5, PT, PT, R5, -0x1, RZ, P1, !PT ;  /* 0xffffffff05057810 */ /* 0x000fe40000ffe4ff */
[----:B------:R-:W-:Y:S01]  /*03b0*/  ISETP.GT.U32.AND P1, PT, R4, 0xc, PT ;  /* 0x0000000c0400780c */ /* 0x000fe20003f24070 */
[----:B------:R-:W-:-:S03]  /*03c0*/  FADD.FTZ R7, R0, R7 ;  /* 0x0000000700077221 */ /* 0x000fc60000010000 */
[----:B------:R-:W-:Y:S01]  /*03d0*/  ISETP.GT.AND.EX P1, PT, R5, RZ, PT, P1 ;  /* 0x000000ff0500720c */ /* 0x000fe20003f24310 */
        /* <DEDUP_REMOVED lines=14> */
.L_x_872:
[----:B------:R-:W-:-:S04]  /*04c0*/  ISETP.GT.U32.AND P1, PT, R4, 0x4, PT ;  /* 0x000000040400780c */ /* 0x000fc80003f24070 */
[----:B------:R-:W-:-:S13]  /*04d0*/  ISETP.GT.AND.EX P1, PT, R5, RZ, PT, P1 ;  /* 0x000000ff0500720c */ /* 0x000fda0003f24310 */
[----:B------:R-:W-:Y:S05]  /*04e0*/  @!P1 BRA `(.L_x_874) ;  /* 0x00000000002c9947 */ /* 0x000fea0003800000 */
[----:B-----5:R-:W-:Y:S01]  /*04f0*/  FADD.FTZ R7, R0, R7 ;  /* 0x0000000700077221 */ /* 0x020fe20000010000 */
[----:B------:R-:W-:Y:S02]  /*0500*/  IADD3 R4, P1, PT, R4, -0x8, RZ ;  /* 0xfffffff804047810 */ /* 0x000fe40007f3e0ff */
[----:B------:R-:W-:Y:S01]  /*0510*/  PLOP3.LUT P0, PT, PT, PT, PT, 0x8, 0x80 ;  /* 0x000000000080781c */ /* 0x000fe20003f0e170 */
[----:B------:R-:W-:Y:S01]  /*0520*/  FADD.FTZ R7, R0, R7 ;  /* 0x0000000700077221 */ /* 0x000fe20000010000 */
[----:B------:R-:W-:-:S03]  /*0530*/  IADD3.X R5, PT, PT, R5, -0x1, RZ, P1, !PT ;  /* 0xffffffff05057810 */ /* 0x000fc60000ffe4ff */
[----:B------:R-:W-:-:S04]  /*0540*/  FADD.FTZ R7, R0, R7 ;  /* 0x0000000700077221 */ /* 0x000fc80000010000 */
[----:B------:R-:W-:-:S04]  /*0550*/  FADD.FTZ R7, R0, R7 ;  /* 0x0000000700077221 */ /* 0x000fc80000010000 */
[----:B------:R-:W-:-:S04]  /*0560*/  FADD.FTZ R7, R0, R7 ;  /* 0x0000000700077221 */ /* 0x000fc80000010000 */
[----:B------:R-:W-:-:S04]  /*0570*/  FADD.FTZ R7, R0, R7 ;  /* 0x0000000700077221 */ /* 0x000fc80000010000 */
[----:B------:R-:W-:-:S04]  /*0580*/  FADD.FTZ R7, R0, R7 ;  /* 0x0000000700077221 */ /* 0x000fc80000010000 */
[----:B------:R-:W-:-:S07]  /*0590*/  FADD.FTZ R7, R0, R7 ;  /* 0x0000000700077221 */ /* 0x000fce0000010000 */
.L_x_874:
[----:B------:R-:W-:-:S04]  /*05a0*/  ISETP.NE.U32.AND P1, PT, R4, RZ, PT ;  /* 0x000000ff0400720c */ /* 0x000fc80003f25070 */
[----:B------:R-:W-:-:S13]  /*05b0*/  ISETP.NE.OR.EX P0, PT, R5, RZ, P0, P1 ;  /* 0x000000ff0500720c */ /* 0x000fda0000705710 */
[----:B------:R-:W-:Y:S05]  /*05c0*/  @!P0 BRA `(.L_x_870) ;  /* 0x0000000000248947 */ /* 0x000fea0003800000 */
.L_x_871:
[----:B------:R-:W-:Y:S01]  /*05d0*/  IADD3 R4, P0, PT, R4, -0x4, RZ ;  /* 0xfffffffc04047810 */ /* 0x000fe20007f1e0ff */
[----:B-----5:R-:W-:-:S03]  /*05e0*/  FADD.FTZ R7, R0, R7 ;  /* 0x0000000700077221 */ /* 0x020fc60000010000 */
[----:B------:R-:W-:Y:S01]  /*05f0*/  IADD3.X R5, PT, PT, R5, -0x1, RZ, P0, !PT ;  /* 0xffffffff05057810 */ /* 0x000fe200007fe4ff */
[----:B------:R-:W-:Y:S01]  /*0600*/  FADD.FTZ R7, R0, R7 ;  /* 0x0000000700077221 */ /* 0x000fe20000010000 */
[----:B------:R-:W-:-:S03]  /*0610*/  ISETP.NE.U32.AND P0, PT, R4, RZ, PT ;  /* 0x000000ff0400720c */ /* 0x000fc60003f05070 */
[----:B------:R-:W-:Y:S01]  /*0620*/  FADD.FTZ R7, R0, R7 ;  /* 0x0000000700077221 */ /* 0x000fe20000010000 */
[----:B------:R-:W-:-:S03]  /*0630*/  ISETP.NE.AND.EX P0, PT, R5, RZ, PT, P0 ;  /* 0x000000ff0500720c */ /* 0x000fc60003f05300 */
[----:B------:R-:W-:-:S10]  /*0640*/  FADD.FTZ R7, R0, R7 ;  /* 0x0000000700077221 */ /* 0x000fd40000010000 */
[----:B------:R-:W-:Y:S05]  /*0650*/  @P0 BRA `(.L_x_871) ;  /* 0xfffffffc00dc0947 */ /* 0x000fea000383ffff */
.L_x_870:
[----:B------:R-:W-:-:S04]  /*0660*/  ISETP.NE.U32.AND P0, PT, R2, RZ, PT ;  /* 0x000000ff0200720c */ /* 0x000fc80003f05070 */
[----:B------:R-:W-:-:S13]  /*0670*/  ISETP.NE.AND.EX P0, PT, RZ, RZ, PT, P0 ;  /* 0x000000ffff00720c */ /* 0x000fda0003f05300 */
[----:B------:R-:W-:Y:S05]  /*0680*/  @!P0 BRA `(.L_x_869) ;  /* 0x0000000000288947 */ /* 0x000fea0003800000 */
[----:B------:R-:W-:Y:S01]  /*0690*/  ISETP.NE.U32.AND P0, PT, R2, 0x1, PT ;  /* 0x000000010200780c */ /* 0x000fe20003f05070 */
[----:B-----5:R-:W-:Y:S01]  /*06a0*/  FADD.FTZ R7, R0, R7 ;  /* 0x0000000700077221 */ /* 0x020fe20000010000 */
        /* <DEDUP_REMOVED lines=8> */
.L_x_869:
[----:B------:R-:W0:Y:S01]  /*0730*/  LDC.64 R4, c[0x0][0x710] ;  /* 0x0001c400ff047b82 */ /* 0x000e220000000a00 */
        /* <DEDUP_REMOVED lines=24> */
[----:B-----5:R-:W-:-:S04]  /*08c0*/  IADD3 R0, PT, PT, R9, R13, RZ ;  /* 0x0000000d09007210 */ /* 0x020fc80007ffe0ff */
        /* <DEDUP_REMOVED lines=19> */
.L_x_880:
        /* <DEDUP_REMOVED lines=21> */
.L_x_879:
        /* <DEDUP_REMOVED lines=14> */
.L_x_881:
[----:B------:R-:W-:-:S04]  /*0c30*/  ISETP.NE.U32.AND P1, PT, R4, RZ, PT ;  /* 0x000000ff0400720c */ /* 0x000fc80003f25070 */
[----:B------:R-:W-:-:S13]  /*0c40*/  ISETP.NE.OR.EX P0, PT, R5, RZ, P0, P1 ;  /* 0x000000ff0500720c */ /* 0x000fda0000705710 */
[----:B------:R-:W-:Y:S05]  /*0c50*/  @!P0 BRA `(.L_x_877) ;  /* 0x0000000000248947 */ /* 0x000fea0003800000 */
.L_x_878:
        /* <DEDUP_REMOVED lines=9> */
.L_x_877:
        /* <DEDUP_REMOVED lines=13> */
.L_x_876:
[----:B------:R-:W0:Y:S01]  /*0dc0*/  LDC.64 R4, c[0x0][0x710] ;  /* 0x0001c400ff047b82 */ /* 0x000e220000000a00 */
[----:B------:R-:W-:Y:S01]  /*0dd0*/  IADD3 R3, PT, PT, R3, 0x80, RZ ;  /* 0x0000008003037810 */ /* 0x000fe20007ffe0ff */
[----:B0-----:R0:W-:Y:S06]  /*0de0*/  STG.E desc[UR6][R4.64], R7 ;  /* 0x0000000704007986 */ /* 0x0011ec000c101906 */
.L_x_868:
        /* <DEDUP_REMOVED lines=31> */
[----:B------:R-:W-:Y:S01]  /*0fe0*/  LOP3.LUT R4, R10, 0xfffffffc, RZ, 0xc0, !PT ;  /* 0xfffffffc0a047812 */ /* 0x000fe200078ec0ff */
[----:B------:R-:W-:Y:S01]  /*0ff0*/  BSSY.RECONVERGENT B2, `(.L_x_884) ;  /* 0x000003e000027945 */ /* 0x000fe20003800200 */
[----:B------:R-:W-:Y:S02]  /*1000*/  LOP3.LUT R5, R6, 0x7fffffff, RZ, 0xc0, !PT ;  /* 0x7fffffff06057812 */ /* 0x000fe400078ec0ff */
[----:B------:R-:W-:Y:S02]  /*1010*/  ISETP.GT.U32.AND P0, PT, R4, RZ, PT ;  /* 0x000000ff0400720c */ /* 0x000fe40003f04070 */
[----:B------:R-:W-:Y:S02]  /*1020*/  MOV R7, RZ ;  /* 0x000000ff00077202 */ /* 0x000fe40000000f00 */
        /* <DEDUP_REMOVED lines=8> */
.L_x_888:
        /* <DEDUP_REMOVED lines=21> */
.L_x_887:
[----:B------:R-:W-:Y:S05]  /*1200*/  BSYNC.RECONVERGENT B3 ;  /* 0x0000000000037941 */ /* 0x000fea0003800200 */
.L_x_886:
[----:B------:R-:W-:Y:S01]  /*1210*/  ISETP.GT.U32.AND P1, PT, R4, 0x4, PT ;  /* 0x000000040400780c */ /* 0x000fe20003f24070 */
[----:B------:R-:W-:Y:S03]  /*1220*/  BSSY.RECONVERGENT B3, `(.L_x_889) ;  /* 0x000000e000037945 */ /* 0x000fe60003800200 */
        /* <DEDUP_REMOVED lines=13> */
.L_x_890:
[----:B------:R-:W-:Y:S05]  /*1300*/  BSYNC.RECONVERGENT B3 ;  /* 0x0000000000037941 */ /* 0x000fea0003800200 */
.L_x_889:
[----:B------:R-:W-:-:S04]  /*1310*/  ISETP.NE.U32.AND P1, PT, R4, RZ, PT ;  /* 0x000000ff0400720c */ /* 0x000fc80003f25070 */
[----:B------:R-:W-:-:S13]  /*1320*/  ISETP.NE.OR.EX P0, PT, R5, RZ, P0, P1 ;  /* 0x000000ff0500720c */ /* 0x000fda0000705710 */
[----:B------:R-:W-:Y:S05]  /*1330*/  @!P0 BRA `(.L_x_891) ;  /* 0x0000000000248947 */ /* 0x000fea0003800000 */
.L_x_885:
        /* <DEDUP_REMOVED lines=9> */
.L_x_891:
[----:B------:R-:W-:Y:S05]  /*13d0*/  BSYNC.RECONVERGENT B2 ;  /* 0x0000000000027941 */ /* 0x000fea0003800200 */
.L_x_884:
        /* <DEDUP_REMOVED lines=13> */
.L_x_883:
[----:B------:R-:W0:Y:S01]  /*14b0*/  LDC.64 R4, c[0x0][0x710] ;  /* 0x0001c400ff047b82 */ /* 0x000e220000000a00 */
[----:B------:R-:W-:Y:S01]  /*14c0*/  IADD3 R3, PT, PT, R3, 0x80, RZ ;  /* 0x0000008003037810 */ /* 0x000fe20007ffe0ff */
[----:B0-----:R1:W-:Y:S06]  /*14d0*/  STG.E desc[UR6][R4.64], R7 ;  /* 0x0000000704007986 */ /* 0x0013ec000c101906 */
.L_x_875:
        /* <DEDUP_REMOVED lines=44> */
.L_x_898:
        /* <DEDUP_REMOVED lines=21> */
.L_x_897:
[----:B------:R-:W-:Y:S05]  /*18f0*/  BSYNC.RECONVERGENT B3 ;  /* 0x0000000000037941 */ /* 0x000fea0003800200 */
.L_x_896:
        /* <DEDUP_REMOVED lines=15> */
.L_x_900:
[----:B------:R-:W-:Y:S05]  /*19f0*/  BSYNC.RECONVERGENT B3 ;  /* 0x0000000000037941 */ /* 0x000fea0003800200 */
.L_x_899:
[----:B------:R-:W-:-:S04]  /*1a00*/  ISETP.NE.U32.AND P1, PT, R4, RZ, PT ;  /* 0x000000ff0400720c */ /* 0x000fc80003f25070 */
[----:B------:R-:W-:-:S13]  /*1a10*/  ISETP.NE.OR.EX P0, PT, R5, RZ, P0, P1 ;  /* 0x000000ff0500720c */ /* 0x000fda0000705710 */
[----:B------:R-:W-:Y:S05]  /*1a20*/  @!P0 BRA `(.L_x_901) ;  /* 0x0000000000248947 */ /* 0x000fea0003800000 */
.L_x_895:
        /* <DEDUP_REMOVED lines=9> */
.L_x_901:
[----:B------:R-:W-:Y:S05]  /*1ac0*/  BSYNC.RECONVERGENT B2 ;  /* 0x0000000000027941 */ /* 0x000fea0003800200 */
.L_x_894:
        /* <DEDUP_REMOVED lines=13> */
.L_x_893:
[----:B------:R-:W0:Y:S01]  /*1ba0*/  LDC.64 R4, c[0x0][0x710] ;  /* 0x0001c400ff047b82 */ /* 0x000e220000000a00 */
[----:B------:R-:W-:Y:S01]  /*1bb0*/  IADD3 R3, PT, PT, R3, 0x80, RZ ;  /* 0x0000008003037810 */ /* 0x000fe20007ffe0ff */
[----:B0-----:R1:W-:Y:S06]  /*1bc0*/  STG.E desc[UR6][R4.64], R7 ;  /* 0x0000000704007986 */ /* 0x0013ec000c101906 */
.L_x_882:
        /* <DEDUP_REMOVED lines=44> */
.L_x_908:
        /* <DEDUP_REMOVED lines=21> */
.L_x_907:
[----:B------:R-:W-:Y:S05]  /*1fe0*/  BSYNC.RECONVERGENT B3 ;  /* 0x0000000000037941 */ /* 0x000fea0003800200 */
.L_x_906:
        /* <DEDUP_REMOVED lines=15> */
.L_x_910:
[----:B------:R-:W-:Y:S05]  /*20e0*/  BSYNC.RECONVERGENT B3 ;  /* 0x0000000000037941 */ /* 0x000fea0003800200 */
.L_x_909:
[----:B------:R-:W-:-:S04]  /*20f0*/  ISETP.NE.U32.AND P1, PT, R4, RZ, PT ;  /* 0x000000ff0400720c */ /* 0x000fc80003f25070 */
[----:B------:R-:W-:-:S13]  /*2100*/  ISETP.NE.OR.EX P0, PT, R5, RZ, P0, P1 ;  /* 0x000000ff0500720c */ /* 0x000fda0000705710 */
[----:B------:R-:W-:Y:S05]  /*2110*/  @!P0 BRA `(.L_x_911) ;  /* 0x0000000000248947 */ /* 0x000fea0003800000 */
.L_x_905:
        /* <DEDUP_REMOVED lines=9> */
.L_x_911:
[----:B------:R-:W-:Y:S05]  /*21b0*/  BSYNC.RECONVERGENT B2 ;  /* 0x0000000000027941 */ /* 0x000fea0003800200 */
.L_x_904:
        /* <DEDUP_REMOVED lines=13> */
.L_x_903:
[----:B------:R-:W0:Y:S01]  /*2290*/  LDC.64 R4, c[0x0][0x710] ;  /* 0x0001c400ff047b82 */ /* 0x000e220000000a00 */
[----:B------:R-:W-:Y:S01]  /*22a0*/  IADD3 R3, PT, PT, R3, 0x80, RZ ;  /* 0x0000008003037810 */ /* 0x000fe20007ffe0ff */
[----:B0-----:R2:W-:Y:S06]  /*22b0*/  STG.E desc[UR6][R4.64], R7 ;  /* 0x0000000704007986 */ /* 0x0015ec000c101906 */
.L_x_892:
        /* <DEDUP_REMOVED lines=45> */
.L_x_918:
        /* <DEDUP_REMOVED lines=21> */
.L_x_917:
[----:B------:R-:W-:Y:S05]  /*26e0*/  BSYNC.RECONVERGENT B3 ;  /* 0x0000000000037941 */ /* 0x000fea0003800200 */
.L_x_916:
        /* <DEDUP_REMOVED lines=15> */
.L_x_920:
[----:B------:R-:W-:Y:S05]  /*27e0*/  BSYNC.RECONVERGENT B3 ;  /* 0x0000000000037941 */ /* 0x000fea0003800200 */
.L_x_919:
[----:B------:R-:W-:-:S04]  /*27f0*/  ISETP.NE.U32.AND P1, PT, R4, RZ, PT ;  /* 0x000000ff0400720c */ /* 0x000fc80003f25070 */
[----:B------:R-:W-:-:S13]  /*2800*/  ISETP.NE.OR.EX P0, PT, R5, RZ, P0, P1 ;  /* 0x000000ff0500720c */ /* 0x000fda0000705710 */
[----:B------:R-:W-:Y:S05]  /*2810*/  @!P0 BRA `(.L_x_921) ;  /* 0x0000000000248947 */ /* 0x000fea0003800000 */
.L_x_915:
        /* <DEDUP_REMOVED lines=9> */
.L_x_921:
[----:B------:R-:W-:Y:S05]  /*28b0*/  BSYNC.RECONVERGENT B2 ;  /* 0x0000000000027941 */ /* 0x000fea0003800200 */
.L_x_914:
        /* <DEDUP_REMOVED lines=13> */
.L_x_913:
[----:B------:R-:W0:Y:S01]  /*2990*/  LDC.64 R4, c[0x0][0x710] ;  /* 0x0001c400ff047b82 */ /* 0x000e220000000a00 */
[----:B------:R-:W-:Y:S01]  /*29a0*/  IADD3 R3, PT, PT, R3, 0x80, RZ ;  /* 0x0000008003037810 */ /* 0x000fe20007ffe0ff */
[----:B0-----:R2:W-:Y:S06]  /*29b0*/  STG.E desc[UR6][R4.64], R7 ;  /* 0x0000000704007986 */ /* 0x0015ec000c101906 */
.L_x_902:
[----:B------:R-:W-:-:S13]  /*29c0*/  ISETP.GE.AND P0, PT, R3, UR4, PT ;  /* 0x0000000403007c0c */ /* 0x000fda000bf06270 */
[----:B------:R-:W-:Y:S05]  /*29d0*/  @P0 BREAK.RELIABLE B0 ;  /* 0x0000000000000942 */ /* 0x000fea0003800100 */
[----:B------:R-:W-:Y:S05]  /*29e0*/  @P0 BRA `(.L_x_912) ;  /* 0x0000000400b80947 */ /* 0x000fea0003800000 */
[----:B------:R-:W-:Y:S05]  /*29f0*/  BSYNC.RELIABLE B0 ;  /* 0x0000000000007941 */ /* 0x000fea0003800100 */
.L_x_867:
        /* <DEDUP_REMOVED lines=42> */
.L_x_927:
        /* <DEDUP_REMOVED lines=21> */
.L_x_926:
[----:B------:R-:W-:Y:S05]  /*2df0*/  BSYNC.RECONVERGENT B3 ;  /* 0x0000000000037941 */ /* 0x000fea0003800200 */
.L_x_925:
        /* <DEDUP_REMOVED lines=15> */
.L_x_929:
[----:B------:R-:W-:Y:S05]  /*2ef0*/  BSYNC.RECONVERGENT B3 ;  /* 0x0000000000037941 */ /* 0x000fea0003800200 */
.L_x_928:
[----:B------:R-:W-:-:S04]  /*2f00*/  ISETP.NE.U32.AND P1, PT, R4, RZ, PT ;  /* 0x000000ff0400720c */ /* 0x000fc80003f25070 */
[----:B------:R-:W-:-:S13]  /*2f10*/  ISETP.NE.OR.EX P0, PT, R5, RZ, P0, P1 ;  /* 0x000000ff0500720c */ /* 0x000fda0000705710 */
[----:B------:R-:W-:Y:S05]  /*2f20*/  @!P0 BRA `(.L_x_930) ;  /* 0x0000000000248947 */ /* 0x000fea0003800000 */
.L_x_924:
        /* <DEDUP_REMOVED lines=9> */
.L_x_930:
[----:B------:R-:W-:Y:S05]  /*2fc0*/  BSYNC.RECONVERGENT B2 ;  /* 0x0000000000027941 */ /* 0x000fea0003800200 */
.L_x_923:
        /* <DEDUP_REMOVED lines=13> */
.L_x_922:
[----:B------:R-:W0:Y:S01]  /*30a0*/  LDC.64 R4, c[0x0][0x710] ;  /* 0x0001c400ff047b82 */ /* 0x000e220000000a00 */
[----:B------:R-:W-:Y:S01]  /*30b0*/  IADD3 R3, PT, PT, R3, 0x80, RZ ;  /* 0x0000008003037810 */ /* 0x000fe20007ffe0ff */
[----:B0-----:R3:W-:Y:S06]  /*30c0*/  STG.E desc[UR6][R4.64], R7 ;  /* 0x0000000704007986 */ /* 0x0017ec000c101906 */
.L_x_912:
[----:B------:R-:W-:Y:S05]  /*30d0*/  BSYNC.RECONVERGENT B1 ;  /* 0x0000000000017941 */ /* 0x000fea0003800200 */
.L_x_866:
        /* <DEDUP_REMOVED lines=22> */
[----:B-----5:R-:W-:Y:S01]  /*3240*/  IADD3 R0, PT, PT, R7, R11, RZ ;  /* 0x0000000b07007210 */ /* 0x020fe20007ffe0ff */
[----:B------:R-:W-:-:S03]  /*3250*/  HFMA2 R7, -RZ, RZ, 0, 0 ;  /* 0x00000000ff077431 */ /* 0x000fc600000001ff */
        /* <DEDUP_REMOVED lines=19> */
.L_x_935:
        /* <DEDUP_REMOVED lines=21> */
.L_x_934:
[----:B------:R-:W-:-:S04]  /*34e0*/  ISETP.GT.U32.AND P1, PT, R3, 0x4, PT ;  /* 0x000000040300780c */ /* 0x000fc80003f24070 */
[----:B------:R-:W-:-:S13]  /*34f0*/  ISETP.GT.AND.EX P1, PT, R4, RZ, PT, P1 ;  /* 0x000000ff0400720c */ /* 0x000fda0003f24310 */
[----:B------:R-:W-:Y:S05]  /*3500*/  @!P1 BRA `(.L_x_936) ;  /* 0x00000000002c9947 */ /* 0x000fea0003800000 */
[C---:B-----5:R-:W-:Y:S01]  /*3510*/  FADD.FTZ R7, R0.reuse, R7 ;  /* 0x0000000700077221 */ /* 0x060fe20000010000 */
        /* <DEDUP_REMOVED lines=10> */
.L_x_936:
[----:B------:R-:W-:-:S04]  /*35c0*/  ISETP.NE.U32.AND P1, PT, R3, RZ, PT ;  /* 0x000000ff0300720c */ /* 0x000fc80003f25070 */
[----:B------:R-:W-:-:S13]  /*35d0*/  ISETP.NE.OR.EX P0, PT, R4, RZ, P0, P1 ;  /* 0x000000ff0400720c */ /* 0x000fda0000705710 */
[----:B------:R-:W-:Y:S05]  /*35e0*/  @!P0 BRA `(.L_x_932) ;  /* 0x0000000000248947 */ /* 0x000fea0003800000 */
.L_x_933:
        /* <DEDUP_REMOVED lines=9> */
.L_x_932:
        /* <DEDUP_REMOVED lines=13> */
.L_x_931:
[----:B------:R-:W0:Y:S02]  /*3750*/  LDC.64 R2, c[0x0][0x710] ;  /* 0x0001c400ff027b82 */ /* 0x000e240000000a00 */
[----:B0-----:R-:W-:Y:S01]  /*3760*/  STG.E desc[UR6][R2.64], R7 ;  /* 0x0000000702007986 */ /* 0x001fe2000c101906 */
[----:B------:R-:W-:Y:S05]  /*3770*/  EXIT ;  /* 0x000000000000794d */ /* 0x000fea0003800000 */
.L_x_865:
        /* <DEDUP_REMOVED lines=406> */
.L_x_940:
        /* <DEDUP_REMOVED lines=23> */
[----:B------:R-:W-:Y:S02]  /*5250*/  ISETP.GE.U32.AND P0, PT, R13, 0x1, PT ;  /* 0x000000010d00780c */ /* 0x000fe40003f06070 */
[----:B------:R-:W-:-:S02]  /*5260*/  LEA R6, P1, R8, R17, 0x2 ;  /* 0x0000001108067211 */ /* 0x000fc400078210ff */
[----:B------:R-:W-:Y:S02]  /*5270*/  ISETP.GE.AND.EX P0, PT, R15, RZ, PT, P0 ;  /* 0x000000ff0f00720c */ /* 0x000fe40003f06300 */
[----:B------:R-:W-:Y:S02]  /*5280*/  IADD3 R7, PT, PT, R9, R19, RZ ;  /* 0x0000001309077210 */ /* 0x000fe40007ffe0ff */
[----:B------:R-:W-:Y:S02]  /*5290*/  MOV R10, RZ ;  /* 0x000000ff000a7202 */ /* 0x000fe40000000f00 */
[----:B------:R-:W-:-:S07]  /*52a0*/  LEA.HI.X R7, R8, R4, R7, 0x2, P1 ;  /* 0x0000000408077211 */ /* 0x000fce00008f1407 */
[----:B------:R-:W-:Y:S05]  /*52b0*/  @!P0 BRA `(.L_x_942) ;  /* 0x00000004004c8947 */ /* 0x000fea0003800000 */
[----:B------:R0:W5:Y:S01]  /*52c0*/  LDG.E R7, desc[UR6][R6.64] ;  /* 0x0000000606077981 */ /* 0x000162000c1e1900 */
[C---:B------:R-:W-:Y:S01]  /*52d0*/  ISETP.GE.U32.AND P0, PT, R13.reuse, 0x4, PT ;  /* 0x000000040d00780c */ /* 0x040fe20003f06070 */
[----:B------:R-:W-:Y:S01]  /*52e0*/  BSSY.RECONVERGENT B2, `(.L_x_943) ;  /* 0x0000043000027945 */ /* 0x000fe20003800200 */
[----:B------:R-:W-:Y:S01]  /*52f0*/  HFMA2 R10, -RZ, RZ, 0, 0 ;  /* 0x00000000ff0a7431 */ /* 0x000fe200000001ff */
[----:B------:R-:W-:Y:S02]  /*5300*/  LOP3.LUT R8, R13, 0x3, RZ, 0xc0, !PT ;  /* 0x000000030d087812 */ /* 0x000fe400078ec0ff */
[----:B------:R-:W-:-:S13]  /*5310*/  ISETP.GE.U32.AND.EX P0, PT, R15, RZ, PT, P0 ;  /* 0x000000ff0f00720c */ /* 0x000fda0003f06100 */
[----:B0-----:R-:W-:Y:S05]  /*5320*/  @!P0 BRA `(.L_x_944) ;  /* 0x0000000000f88947 */ /* 0x001fea0003800000 */
[----:B------:R-:W-:Y:S02]  /*5330*/  LOP3.LUT R4, R13, 0xfffffffc, RZ, 0xc0, !PT ;  /* 0xfffffffc0d047812 */ /* 0x000fe400078ec0ff */
        /* <DEDUP_REMOVED lines=11> */
.L_x_948:
[----:B-----5:R-:W-:Y:S01]  /*53f0*/  FADD.FTZ R10, R7, R10 ;  /* 0x0000000a070a7221 */ /* 0x020fe20000010000 */
[----:B------:R-:W-:-:S03]  /*5400*/  IADD3 R4, P1, PT, R4, -0x10, RZ ;  /* 0xfffffff004047810 */ /* 0x000fc60007f3e0ff */
[C---:B------:R-:W-:Y:S01]  /*5410*/  FADD.FTZ R10, R7.reuse, R10 ;  /* 0x0000000a070a7221 */ /* 0x040fe20000010000 */
        /* <DEDUP_REMOVED lines=18> */
.L_x_947:
[----:B------:R-:W-:Y:S05]  /*5540*/  BSYNC.RECONVERGENT B4 ;  /* 0x0000000000047941 */ /* 0x000fea0003800200 */
.L_x_946:
[----:B------:R-:W-:Y:S01]  /*5550*/  ISETP.GT.U32.AND P1, PT, R4, 0x4, PT ;  /* 0x000000040400780c */ /* 0x000fe20003f24070 */
[----:B------:R-:W-:Y:S03]  /*5560*/  BSSY.RECONVERGENT B4, `(.L_x_949) ;  /* 0x000000e000047945 */ /* 0x000fe60003800200 */
        /* <DEDUP_REMOVED lines=13> */
.L_x_950:
[----:B------:R-:W-:Y:S05]  /*5640*/  BSYNC.RECONVERGENT B4 ;  /* 0x0000000000047941 */ /* 0x000fea0003800200 */
.L_x_949:
[----:B------:R-:W-:-:S04]  /*5650*/  ISETP.NE.U32.AND P1, PT, R4, RZ, PT ;  /* 0x000000ff0400720c */ /* 0x000fc80003f25070 */
[----:B------:R-:W-:-:S13]  /*5660*/  ISETP.NE.OR.EX P0, PT, R6, RZ, P0, P1 ;  /* 0x000000ff0600720c */ /* 0x000fda0000705710 */
[----:B------:R-:W-:Y:S05]  /*5670*/  @!P0 BRA `(.L_x_944) ;  /* 0x0000000000248947 */ /* 0x000fea0003800000 */
.L_x_945:
        /* <DEDUP_REMOVED lines=9> */
.L_x_944:
[----:B------:R-:W-:Y:S05]  /*5710*/  BSYNC.RECONVERGENT B2 ;  /* 0x0000000000027941 */ /* 0x000fea0003800200 */
.L_x_943:
        /* <DEDUP_REMOVED lines=13> */
.L_x_942:
[----:B------:R-:W-:Y:S05]  /*57f0*/  BSYNC.RECONVERGENT B3 ;  /* 0x0000000000037941 */ /* 0x000fea0003800200 */
.L_x_941:
[----:B------:R-:W0:Y:S01]  /*5800*/  LDCU.64 UR8, c[0x0][0x710] ;  /* 0x0000e200ff0877ac */ /* 0x000e220008000a00 */
[----:B------:R-:W-:Y:S02]  /*5810*/  IADD3 R3, PT, PT, R3, 0x80, RZ ;  /* 0x0000008003037810 */ /* 0x000fe40007ffe0ff */
[----:B0-----:R-:W-:-:S04]  /*5820*/  IADD3 R4, P0, PT, R5, UR8, RZ ;  /* 0x0000000805047c10 */ /* 0x001fc8000ff1e0ff */
[----:B------:R-:W-:Y:S02]  /*5830*/  IADD3.X R5, PT, PT, RZ, UR9, RZ, P0, !PT ;  /* 0x00000009ff057c10 */ /* 0x000fe400087fe4ff */
[----:B------:R-:W-:-:S03]  /*5840*/  ISETP.GE.AND P0, PT, R3, UR4, PT ;  /* 0x0000000403007c0c */ /* 0x000fc6000bf06270 */
[----:B------:R0:W-:Y:S10]  /*5850*/  STG.E desc[UR6][R4.64], R10 ;  /* 0x0000000a04007986 */ /* 0x0001f4000c101906 */
        /* <DEDUP_REMOVED lines=399> */
.L_x_952:
        /* <DEDUP_REMOVED lines=49> */
.L_x_960:
        /* <DEDUP_REMOVED lines=21> */
.L_x_959:
[----:B------:R-:W-:Y:S05]  /*75b0*/  BSYNC.RECONVERGENT B4 ;  /* 0x0000000000047941 */ /* 0x000fea0003800200 */
.L_x_958:
        /* <DEDUP_REMOVED lines=15> */
.L_x_962:
[----:B------:R-:W-:Y:S05]  /*76b0*/  BSYNC.RECONVERGENT B4 ;  /* 0x0000000000047941 */ /* 0x000fea0003800200 */
.L_x_961:
[----:B------:R-:W-:-:S04]  /*76c0*/  ISETP.NE.U32.AND P1, PT, R4, RZ, PT ;  /* 0x000000ff0400720c */ /* 0x000fc80003f25070 */
[----:B------:R-:W-:-:S13]  /*76d0*/  ISETP.NE.OR.EX P0, PT, R6, RZ, P0, P1 ;  /* 0x000000ff0600720c */ /* 0x000fda0000705710 */
[----:B------:R-:W-:Y:S05]  /*76e0*/  @!P0 BRA `(.L_x_956) ;  /* 0x0000000000248947 */ /* 0x000fea0003800000 */
.L_x_957:
        /* <DEDUP_REMOVED lines=9> */
.L_x_956:
[----:B------:R-:W-:Y:S05]  /*7780*/  BSYNC.RECONVERGENT B2 ;  /* 0x0000000000027941 */ /* 0x000fea0003800200 */
.L_x_955:
        /* <DEDUP_REMOVED lines=13> */
.L_x_954:
[----:B------:R-:W-:Y:S05]  /*7860*/  BSYNC.RECONVERGENT B3 ;  /* 0x0000000000037941 */ /* 0x000fea0003800200 */
.L_x_953:
[----:B------:R-:W0:Y:S01]  /*7870*/  LDCU.64 UR8, c[0x0][0x710] ;  /* 0x0000e200ff0877ac */ /* 0x000e220008000a00 */
[----:B------:R-:W-:Y:S02]  /*7880*/  IADD3 R3, PT, PT, R3, 0x80, RZ ;  /* 0x0000008003037810 */ /* 0x000fe40007ffe0ff */
[----:B0-----:R-:W-:-:S04]  /*7890*/  IADD3 R4, P0, PT, R5, UR8, RZ ;  /* 0x0000000805047c10 */ /* 0x001fc8000ff1e0ff */
[----:B------:R-:W-:-:S05]  /*78a0*/  IADD3.X R5, PT, PT, RZ, UR9, RZ, P0, !PT ;  /* 0x00000009ff057c10 */ /* 0x000fca00087fe4ff */
[----:B------:R0:W-:Y:S04]  /*78b0*/  STG.E desc[UR6][R4.64], R10 ;  /* 0x0000000a04007986 */ /* 0x0001e8000c101906 */
.L_x_939:
        /* <DEDUP_REMOVED lines=400> */
.L_x_964:
        /* <DEDUP_REMOVED lines=49> */
.L_x_972:
        /* <DEDUP_REMOVED lines=21> */
.L_x_971:
[----:B------:R-:W-:Y:S05]  /*9620*/  BSYNC.RECONVERGENT B4 ;  /* 0x0000000000047941 */ /* 0x000fea0003800200 */
.L_x_970:
        /* <DEDUP_REMOVED lines=15> */
.L_x_974:
[----:B------:R-:W-:Y:S05]  /*9720*/  BSYNC.RECONVERGENT B4 ;  /* 0x0000000000047941 */ /* 0x000fea0003800200 */
.L_x_973:
[----:B------:R-:W-:-:S04]  /*9730*/  ISETP.NE.U32.AND P1, PT, R4, RZ, PT ;  /* 0x000000ff0400720c */ /* 0x000fc80003f25070 */
[----:B------:R-:W-:-:S13]  /*9740*/  ISETP.NE.OR.EX P0, PT, R6, RZ, P0, P1 ;  /* 0x000000ff0600720c */ /* 0x000fda0000705710 */
[----:B------:R-:W-:Y:S05]  /*9750*/  @!P0 BRA `(.L_x_968) ;  /* 0x0000000000248947 */ /* 0x000fea0003800000 */
.L_x_969:
        /* <DEDUP_REMOVED lines=9> */
.L_x_968:
[----:B------:R-:W-:Y:S05]  /*97f0*/  BSYNC.RECONVERGENT B2 ;  /* 0x0000000000027941 */ /* 0x000fea0003800200 */
.L_x_967:
        /* <DEDUP_REMOVED lines=13> */
.L_x_966:
[----:B------:R-:W-:Y:S05]  /*98d0*/  BSYNC.RECONVERGENT B3 ;  /* 0x0000000000037941 */ /* 0x000fea0003800200 */
.L_x_965:
[----:B------:R-:W0:Y:S01]  /*98e0*/  LDCU.64 UR8, c[0x0][0x710] ;  /* 0x0000e200ff0877ac */ /* 0x000e220008000a00 */
[----:B------:R-:W-:Y:S02]  /*98f0*/  IADD3 R3, PT, PT, R3, 0x80, RZ ;  /* 0x0000008003037810 */ /* 0x000fe40007ffe0ff */
[----:B0-----:R-:W-:-:S04]  /*9900*/  IADD3 R4, P0, PT, R5, UR8, RZ ;  /* 0x0000000805047c10 */ /* 0x001fc8000ff1e0ff */
[----:B------:R-:W-:-:S05]  /*9910*/  IADD3.X R5, PT, PT, RZ, UR9, RZ, P0, !PT ;  /* 0x00000009ff057c10 */ /* 0x000fca00087fe4ff */
[----:B------:R1:W-:Y:S04]  /*9920*/  STG.E desc[UR6][R4.64], R10 ;  /* 0x0000000a04007986 */ /* 0x0003e8000c101906 */
.L_x_951:
        /* <DEDUP_REMOVED lines=400> */
.L_x_976:
        /* <DEDUP_REMOVED lines=49> */
.L_x_984:
        /* <DEDUP_REMOVED lines=21> */
.L_x_983:
[----:B------:R-:W-:Y:S05]  /*b690*/  BSYNC.RECONVERGENT B4 ;  /* 0x0000000000047941 */ /* 0x000fea0003800200 */
.L_x_982:
        /* <DEDUP_REMOVED lines=15> */
.L_x_986:
[----:B------:R-:W-:Y:S05]  /*b790*/  BSYNC.RECONVERGENT B4 ;  /* 0x0000000000047941 */ /* 0x000fea0003800200 */
.L_x_985:
[----:B------:R-:W-:-:S04]  /*b7a0*/  ISETP.NE.U32.AND P1, PT, R4, RZ, PT ;  /* 0x000000ff0400720c */ /* 0x000fc80003f25070 */
[----:B------:R-:W-:-:S13]  /*b7b0*/  ISETP.NE.OR.EX P0, PT, R6, RZ, P0, P1 ;  /* 0x000000ff0600720c */ /* 0x000fda0000705710 */
[----:B------:R-:W-:Y:S05]  /*b7c0*/  @!P0 BRA `(.L_x_980) ;  /* 0x0000000000248947 */ /* 0x000fea0003800000 */
.L_x_981:
        /* <DEDUP_REMOVED lines=9> */
.L_x_980:
[----:B------:R-:W-:Y:S05]  /*b860*/  BSYNC.RECONVERGENT B2 ;  /* 0x0000000000027941 */ /* 0x000fea0003800200 */
.L_x_979:
        /* <DEDUP_REMOVED lines=13> */
.L_x_978:
[----:B------:R-:W-:Y:S05]  /*b940*/  BSYNC.RECONVERGENT B3 ;  /* 0x0000000000037941 */ /* 0x000fea0003800200 */
.L_x_977:
[----:B------:R-:W0:Y:S01]  /*b950*/  LDCU.64 UR8, c[0x0][0x710] ;  /* 0x0000e200ff0877ac */ /* 0x000e220008000a00 */
[----:B------:R-:W-:Y:S02]  /*b960*/  IADD3 R3, PT, PT, R3, 0x80, RZ ;  /* 0x0000008003037810 */ /* 0x000fe40007ffe0ff */
[----:B0-----:R-:W-:-:S04]  /*b970*/  IADD3 R4, P0, PT, R5, UR8, RZ ;  /* 0x0000000805047c10 */ /* 0x001fc8000ff1e0ff */
[----:B------:R-:W-:-:S05]  /*b980*/  IADD3.X R5, PT, PT, RZ, UR9, RZ, P0, !PT ;  /* 0x00000009ff057c10 */ /* 0x000fca00087fe4ff */
[----:B------:R1:W-:Y:S04]  /*b990*/  STG.E desc[UR6][R4.64], R10 ;  /* 0x0000000a04007986 */ /* 0x0003e8000c101906 */
.L_x_963:
        /* <DEDUP_REMOVED lines=400> */
.L_x_988:
        /* <DEDUP_REMOVED lines=49> */
.L_x_996:
        /* <DEDUP_REMOVED lines=21> */
.L_x_995:
[----:B------:R-:W-:Y:S05]  /*d700*/  BSYNC.RECONVERGENT B4 ;  /* 0x0000000000047941 */ /* 0x000fea0003800200 */
.L_x_994:
        /* <DEDUP_REMOVED lines=15> */
.L_x_998:
[----:B------:R-:W-:Y:S05]  /*d800*/  BSYNC.RECONVERGENT B4 ;  /* 0x0000000000047941 */ /* 0x000fea0003800200 */
.L_x_997:
[----:B------:R-:W-:-:S04]  /*d810*/  ISETP.NE.U32.AND P1, PT, R4, RZ, PT ;  /* 0x000000ff0400720c */ /* 0x000fc80003f25070 */
[----:B------:R-:W-:-:S13]  /*d820*/  ISETP.NE.OR.EX P0, PT, R6, RZ, P0, P1 ;  /* 0x000000ff0600720c */ /* 0x000fda0000705710 */
[----:B------:R-:W-:Y:S05]  /*d830*/  @!P0 BRA `(.L_x_992) ;  /* 0x0000000000248947 */ /* 0x000fea0003800000 */
.L_x_993:
        /* <DEDUP_REMOVED lines=9> */
.L_x_992:
[----:B------:R-:W-:Y:S05]  /*d8d0*/  BSYNC.RECONVERGENT B2 ;  /* 0x0000000000027941 */ /* 0x000fea0003800200 */
.L_x_991:
        /* <DEDUP_REMOVED lines=13> */
.L_x_990:
[----:B------:R-:W-:Y:S05]  /*d9b0*/  BSYNC.RECONVERGENT B3 ;  /* 0x0000000000037941 */ /* 0x000fea0003800200 */
.L_x_989:
[----:B------:R-:W0:Y:S01]  /*d9c0*/  LDCU.64 UR8, c[0x0][0x710] ;  /* 0x0000e200ff0877ac */ /* 0x000e220008000a00 */
[----:B------:R-:W-:Y:S02]  /*d9d0*/  IADD3 R3, PT, PT, R3, 0x80, RZ ;  /* 0x0000008003037810 */ /* 0x000fe40007ffe0ff */
[----:B0-----:R-:W-:-:S04]  /*d9e0*/  IADD3 R4, P0, PT, R5, UR8, RZ ;  /* 0x0000000805047c10 */ /* 0x001fc8000ff1e0ff */
[----:B------:R-:W-:-:S05]  /*d9f0*/  IADD3.X R5, PT, PT, RZ, UR9, RZ, P0, !PT ;  /* 0x00000009ff057c10 */ /* 0x000fca00087fe4ff */
[----:B------:R2:W-:Y:S04]  /*da00*/  STG.E desc[UR6][R4.64], R10 ;  /* 0x0000000a04007986 */ /* 0x0005e8000c101906 */
.L_x_975:
        /* <DEDUP_REMOVED lines=401> */
.L_x_1000:
        /* <DEDUP_REMOVED lines=49> */
.L_x_1008:
        /* <DEDUP_REMOVED lines=21> */
.L_x_1007:
[----:B------:R-:W-:Y:S05]  /*f780*/  BSYNC.RECONVERGENT B4 ;  /* 0x0000000000047941 */ /* 0x000fea0003800200 */
.L_x_1006:
        /* <DEDUP_REMOVED lines=15> */
.L_x_1010:
[----:B------:R-:W-:Y:S05]  /*f880*/  BSYNC.RECONVERGENT B4 ;  /* 0x0000000000047941 */ /* 0x000fea0003800200 */
.L_x_1009:
[----:B------:R-:W-:-:S04]  /*f890*/  ISETP.NE.U32.AND P1, PT, R4, RZ, PT ;  /* 0x000000ff0400720c */ /* 0x000fc80003f25070 */
[----:B------:R-:W-:-:S13]  /*f8a0*/  ISETP.NE.OR.EX P0, PT, R6, RZ, P0, P1 ;  /* 0x000000ff0600720c */ /* 0x000fda0000705710 */
[----:B------:R-:W-:Y:S05]  /*f8b0*/  @!P0 BRA `(.L_x_1004) ;  /* 0x0000000000248947 */ /* 0x000fea0003800000 */
.L_x_1005:
        /* <DEDUP_REMOVED lines=9> */
.L_x_1004:
[----:B------:R-:W-:Y:S05]  /*f950*/  BSYNC.RECONVERGENT B2 ;  /* 0x0000000000027941 */ /* 0x000fea0003800200 */
.L_x_1003:
        /* <DEDUP_REMOVED lines=13> */
.L_x_1002:
[----:B------:R-:W-:Y:S05]  /*fa30*/  BSYNC.RECONVERGENT B3 ;  /* 0x0000000000037941 */ /* 0x000fea0003800200 */
.L_x_1001:
[----:B------:R-:W0:Y:S01]  /*fa40*/  LDCU.64 UR8, c[0x0][0x710] ;  /* 0x0000e200ff0877ac */ /* 0x000e220008000a00 */
[----:B------:R-:W-:Y:S02]  /*fa50*/  IADD3 R3, PT, PT, R3, 0x80, RZ ;  /* 0x0000008003037810 */ /* 0x000fe40007ffe0ff */
[----:B0-----:R-:W-:-:S04]  /*fa60*/  IADD3 R4, P0, PT, R5, UR8, RZ ;  /* 0x0000000805047c10 */ /* 0x001fc8000ff1e0ff */
[----:B------:R-:W-:-:S05]  /*fa70*/  IADD3.X R5, PT, PT, RZ, UR9, RZ, P0, !PT ;  /* 0x00000009ff057c10 */ /* 0x000fca00087fe4ff */
[----:B------:R2:W-:Y:S04]  /*fa80*/  STG.E desc[UR6][R4.64], R10 ;  /* 0x0000000a04007986 */ /* 0x0005e8000c101906 */
.L_x_987:
[----:B------:R-:W-:-:S13]  /*fa90*/  ISETP.GE.AND P0, PT, R3, UR4, PT ;  /* 0x0000000403007c0c */ /* 0x000fda000bf06270 */
[----:B------:R-:W-:Y:S05]  /*faa0*/  @P0 BREAK.RELIABLE B0 ;  /* 0x0000000000000942 */ /* 0x000fea0003800100 */
[----:B------:R-:W-:Y:S05]  /*fab0*/  @P0 BRA `(.L_x_999) ;  /* 0x0000002000180947 */ /* 0x000fea0003800000 */
[----:B------:R-:W-:Y:S05]  /*fac0*/  BSYNC.RELIABLE B0 ;  /* 0x0000000000007941 */ /* 0x000fea0003800100 */
.L_x_938:
        /* <DEDUP_REMOVED lines=398> */
.L_x_1011:
        /* <DEDUP_REMOVED lines=49> */
.L_x_1019:
        /* <DEDUP_REMOVED lines=21> */
.L_x_1018:
[----:B------:R-:W-:Y:S05]  /*11810*/  BSYNC.RECONVERGENT B4 ;  /* 0x0000000000047941 */ /* 0x000fea0003800200 */
.L_x_1017:
        /* <DEDUP_REMOVED lines=15> */
.L_x_1021:
[----:B------:R-:W-:Y:S05]  /*11910*/  BSYNC.RECONVERGENT B4 ;  /* 0x0000000000047941 */ /* 0x000fea0003800200 */
.L_x_1020:
[----:B------:R-:W-:-:S04]  /*11920*/  ISETP.NE.U32.AND P1, PT, R4, RZ, PT ;  /* 0x000000ff0400720c */ /* 0x000fc80003f25070 */
[----:B------:R-:W-:-:S13]  /*11930*/  ISETP.NE.OR.EX P0, PT, R6, RZ, P0, P1 ;  /* 0x000000ff0600720c */ /* 0x000fda0000705710 */
[----:B------:R-:W-:Y:S05]  /*11940*/  @!P0 BRA `(.L_x_1015) ;  /* 0x0000000000248947 */ /* 0x000fea0003800000 */
.L_x_1016:
        /* <DEDUP_REMOVED lines=9> */
.L_x_1015:
[----:B------:R-:W-:Y:S05]  /*119e0*/  BSYNC.RECONVERGENT B2 ;  /* 0x0000000000027941 */ /* 0x000fea0003800200 */
.L_x_1014:
        /* <DEDUP_REMOVED lines=13> */
.L_x_1013:
[----:B------:R-:W-:Y:S05]  /*11ac0*/  BSYNC.RECONVERGENT B3 ;  /* 0x0000000000037941 */ /* 0x000fea0003800200 */
.L_x_1012:
[----:B------:R-:W0:Y:S01]  /*11ad0*/  LDCU.64 UR8, c[0x0][0x710] ;  /* 0x0000e200ff0877ac */ /* 0x000e220008000a00 */
[----:B------:R-:W-:Y:S02]  /*11ae0*/  IADD3 R3, PT, PT, R3, 0x80, RZ ;  /* 0x0000008003037810 */ /* 0x000fe40007ffe0ff */
[----:B0-----:R-:W-:-:S04]  /*11af0*/  IADD3 R4, P0, PT, R5, UR8, RZ ;  /* 0x0000000805047c10 */ /* 0x001fc8000ff1e0ff */
[----:B------:R-:W-:-:S05]  /*11b00*/  IADD3.X R5, PT, PT, RZ, UR9, RZ, P0, !PT ;  /* 0x00000009ff057c10 */ /* 0x000fca00087fe4ff */
[----:B------:R3:W-:Y:S04]  /*11b10*/  STG.E desc[UR6][R4.64], R10 ;  /* 0x0000000a04007986 */ /* 0x0007e8000c101906 */
.L_x_999:
[----:B------:R-:W-:Y:S05]  /*11b20*/  BSYNC.RECONVERGENT B1 ;  /* 0x0000000000017941 */ /* 0x000fea0003800200 */
.L_x_937:
        /* <DEDUP_REMOVED lines=12> */
[----:B-----5:R-:W-:-:S04]  /*11bf0*/  SHF.R.U32.HI R7, RZ, UR9, R6 ;  /* 0x00000009ff077c19 */ /* 0x020fc80008011606 */
        /* <DEDUP_REMOVED lines=388> */
.L_x_1022:
        /* <DEDUP_REMOVED lines=51> */
.L_x_1030:
        /* <DEDUP_REMOVED lines=21> */
.L_x_1029:
[----:B------:R-:W-:Y:S05]  /*138c0*/  BSYNC.RECONVERGENT B3 ;  /* 0x0000000000037941 */ /* 0x000fea0003800200 */
.L_x_1028:
        /* <DEDUP_REMOVED lines=15> */
.L_x_1032:
[----:B------:R-:W-:Y:S05]  /*139c0*/  BSYNC.RECONVERGENT B3 ;  /* 0x0000000000037941 */ /* 0x000fea0003800200 */
.L_x_1031:
[----:B------:R-:W-:-:S04]  /*139d0*/  ISETP.NE.U32.AND P1, PT, R5, RZ, PT ;  /* 0x000000ff0500720c */ /* 0x000fc80003f25070 */
[----:B------:R-:W-:-:S13]  /*139e0*/  ISETP.NE.OR.EX P0, PT, R6, RZ, P0, P1 ;  /* 0x000000ff0600720c */ /* 0x000fda0000705710 */
[----:B------:R-:W-:Y:S05]  /*139f0*/  @!P0 BRA `(.L_x_1026) ;  /* 0x0000000000248947 */ /* 0x000fea0003800000 */
.L_x_1027:
        /* <DEDUP_REMOVED lines=9> */
.L_x_1026:
[----:B------:R-:W-:Y:S05]  /*13a90*/  BSYNC.RECONVERGENT B2 ;  /* 0x0000000000027941 */ /* 0x000fea0003800200 */
.L_x_1025:
        /* <DEDUP_REMOVED lines=13> */
.L_x_1024:
[----:B------:R-:W-:Y:S05]  /*13b70*/  BSYNC.RECONVERGENT B1 ;  /* 0x0000000000017941 */ /* 0x000fea0003800200 */
.L_x_1023:
[----:B------:R-:W-:Y:S01]  /*13b80*/  STG.E desc[UR6][R2.64], R9 ;  /* 0x0000000902007986 */ /* 0x000fe2000c101906 */
[----:B------:R-:W-:Y:S05]  /*13b90*/  EXIT ;  /* 0x000000000000794d */ /* 0x000fea0003800000 */
.L_x_1033:
        /* <DEDUP_REMOVED lines=14> */
.L_x_18993:


//--------------------- .text._ZN2at6native73_GLOBAL__N__c8866d80_35_SparseBinaryOpIntersectionKernel_cu_b2145a98_327112apply_kernelILi128ELi8EZNS1_29binary_op_intersection_kernelINS1_9LhsProjOpEdlEEvRNS_14TensorIteratorEllRKNS_6TensorEbEUliE_EEviT1_ --------------------------
	.section	.text._ZN2at6native73_GLOBAL__N__c8866d80_35_SparseBinaryOpIntersectionKernel_cu_b2145a98_327112apply_kernelILi128ELi8EZNS1_29binary_op_intersection_kernelINS1_9LhsProjOpEdlEEvRNS_14TensorIteratorEllRKNS_6TensorEbEUliE_EEviT1_,"ax",@progbits
	.align	128
.text._ZN2at6native73_GLOBAL__N__c8866d80_35_SparseBinaryOpIntersectionKernel_cu_b2145a98_327112apply_kernelILi128ELi8EZNS1_29binary_op_intersection_kernelINS1_9LhsProjOpEdlEEvRNS_14TensorIteratorEllRKNS_6TensorEbEUliE_EEviT1_:
        .type           _ZN2at6native73_GLOBAL__N__c8866d80_35_SparseBinaryOpIntersectionKernel_cu_b2145a98_327112apply_kernelILi128ELi8EZNS1_29binary_op_intersection_kernelINS1_9LhsProjOpEdlEEvRNS_14TensorIteratorEllRKNS_6TensorEbEUliE_EEviT1_,@function
        .size           _ZN2at6native73_GLOBAL__N__c8866d80_35_SparseBinaryOpIntersectionKernel_cu_b2145a98_327112apply_kernelILi128ELi8EZNS1_29binary_op_intersection_kernelINS1_9LhsProjOpEdlEEvRNS_14TensorIteratorEllRKNS_6TensorEbEUliE_EEviT1_,(.L_x_18994 - _ZN2at6native73_GLOBAL__N__c8866d80_35_SparseBinaryOpIntersectionKernel_cu_b2145a98_327112apply_kernelILi128ELi8EZNS1_29binary_op_intersection_kernelINS1_9LhsProjOpEdlEEvRNS_14TensorIteratorEllRKNS_6TensorEbEUliE_EEviT1_)
        .other          _ZN2at6native73_GLOBAL__N__c8866d80_35_SparseBinaryOpIntersectionKernel_cu_b2145a98_327112apply_kernelILi128ELi8EZNS1_29binary_op_intersection_kernelINS1_9LhsProjOpEdlEEvRNS_14TensorIteratorEllRKNS_6TensorEbEUliE_EEviT1_,@"STO_CUDA_ENTRY STV_DEFAULT"
_ZN2at6native73_GLOBAL__N__c8866d80_35_SparseBinaryOpIntersectionKernel_cu_b2145a98_327112apply_kernelILi128ELi8EZNS1_29binary_op_intersection_kernelINS1_9LhsProjOpEdlEEvRNS_14TensorIteratorEllRKNS_6TensorEbEUliE_EEviT1_:
        /* <DEDUP_REMOVED lines=55> */
.L_x_1042:
[----:B-----5:R-:W-:Y:S01]  /*0370*/  DADD R8, R4, R8 ;  /* 0x0000000004087229 */ /* 0x020fe20000000008 */
[----:B------:R-:W-:-:S04]  /*0380*/  IADD3 R6, P1, PT, R6, -0x10, RZ ;  /* 0xfffffff006067810 */ /* 0x000fc80007f3e0ff */
[----:B------:R-:W-:Y:S02]  /*0390*/  IADD3.X R0, PT, PT, R0, -0x1, RZ, P1, !PT ;  /* 0xffffffff00007810 */ /* 0x000fe40000ffe4ff */
[----:B------:R-:W-:Y:S01]  /*03a0*/  ISETP.GT.U32.AND P1, PT, R6, 0xc, PT ;  /* 0x0000000c0600780c */ /* 0x000fe20003f24070 */
[----:B------:R-:W-:-:S03]  /*03b0*/  DADD R8, R4, R8 ;  /* 0x0000000004087229 */ /* 0x000fc60000000008 */
[----:B------:R-:W-:-:S05]  /*03c0*/  ISETP.GT.AND.EX P1, PT, R0, RZ, PT, P1 ;  /* 0x000000ff0000720c */ /* 0x000fca0003f24310 */
[----:B------:R-:W-:-:S08]  /*03d0*/  DADD R8, R4, R8 ;  /* 0x0000000004087229 */ /* 0x000fd00000000008 */
        /* <DEDUP_REMOVED lines=12> */
[----:B------:R-:W-:Y:S01]  /*04a0*/  DADD R8, R4, R8 ;  /* 0x0000000004087229 */ /* 0x000fe20000000008 */
[----:B------:R-:W-:Y:S10]  /*04b0*/  @P1 BRA `(.L_x_1042) ;  /* 0xfffffffc00ac1947 */ /* 0x000ff4000383ffff */
.L_x_1041:
[----:B------:R-:W-:-:S04]  /*04c0*/  ISETP.GT.U32.AND P1, PT, R6, 0x4, PT ;  /* 0x000000040600780c */ /* 0x000fc80003f24070 */
[----:B------:R-:W-:-:S13]  /*04d0*/  ISETP.GT.AND.EX P1, PT, R0, RZ, PT, P1 ;  /* 0x000000ff0000720c */ /* 0x000fda0003f24310 */
[----:B------:R-:W-:Y:S05]  /*04e0*/  @!P1 BRA `(.L_x_1043) ;  /* 0x00000000002c9947 */ /* 0x000fea0003800000 */
[----:B-----5:R-:W-:Y:S01]  /*04f0*/  DADD R8, R4, R8 ;  /* 0x0000000004087229 */ /* 0x020fe20000000008 */
[----:B------:R-:W-:Y:S02]  /*0500*/  IADD3 R6, P1, PT, R6, -0x8, RZ ;  /* 0xfffffff806067810 */ /* 0x000fe40007f3e0ff */
[----:B------:R-:W-:Y:S02]  /*0510*/  PLOP3.LUT P0, PT, PT, PT, PT, 0x8, 0x80 ;  /* 0x000000000080781c */ /* 0x000fe40003f0e170 */
[----:B------:R-:W-:-:S03]  /*0520*/  IADD3.X R0, PT, PT, R0, -0x1, RZ, P1, !PT ;  /* 0xffffffff00007810 */ /* 0x000fc60000ffe4ff */
[----:B------:R-:W-:-:S08]  /*0530*/  DADD R8, R4, R8 ;  /* 0x0000000004087229 */ /* 0x000fd00000000008 */
[----:B------:R-:W-:-:S08]  /*0540*/  DADD R8, R4, R8 ;  /* 0x0000000004087229 */ /* 0x000fd00000000008 */
[----:B------:R-:W-:-:S08]  /*0550*/  DADD R8, R4, R8 ;  /* 0x0000000004087229 */ /* 0x000fd00000000008 */
[----:B------:R-:W-:-:S08]  /*0560*/  DADD R8, R4, R8 ;  /* 0x0000000004087229 */ /* 0x000fd00000000008 */
[----:B------:R-:W-:-:S08]  /*0570*/  DADD R8, R4, R8 ;  /* 0x0000000004087229 */ /* 0x000fd00000000008 */
[----:B------:R-:W-:-:S08]  /*0580*/  DADD R8, R4, R8 ;  /* 0x0000000004087229 */ /* 0x000fd00000000008 */
[----:B------:R-:W-:-:S11]  /*0590*/  DADD R8, R4, R8 ;  /* 0x0000000004087229 */ /* 0x000fd60000000008 */
.L_x_1043:
[----:B------:R-:W-:-:S04]  /*05a0*/  ISETP.NE.U32.AND P1, PT, R6, RZ, PT ;  /* 0x000000ff0600720c */ /* 0x000fc80003f25070 */
[----:B------:R-:W-:-:S13]  /*05b0*/  ISETP.NE.OR.EX P0, PT, R0, RZ, P0, P1 ;  /* 0x000000ff0000720c */ /* 0x000fda0000705710 */
[----:B------:R-:W-:Y:S05]  /*05c0*/  @!P0 BRA `(.L_x_1039) ;  /* 0x0000000000248947 */ /* 0x000fea0003800000 */
.L_x_1040:
[----:B-----5:R-:W-:Y:S01]  /*05d0*/  DADD R8, R4, R8 ;  /* 0x0000000004087229 */ /* 0x020fe20000000008 */
[----:B------:R-:W-:-:S04]  /*05e0*/  IADD3 R6, P0, PT, R6, -0x4, RZ ;  /* 0xfffffffc06067810 */ /* 0x000fc80007f1e0ff */
[----:B------:R-:W-:Y:S02]  /*05f0*/  IADD3.X R0, PT, PT, R0, -0x1, RZ, P0, !PT ;  /* 0xffffffff00007810 */ /* 0x000fe400007fe4ff */
[----:B------:R-:W-:Y:S01]  /*0600*/  ISETP.NE.U32.AND P0, PT, R6, RZ, PT ;  /* 0x000000ff0600720c */ /* 0x000fe20003f05070 */
[----:B------:R-:W-:-:S03]  /*0610*/  DADD R8, R4, R8 ;  /* 0x0000000004087229 */ /* 0x000fc60000000008 */
[----:B------:R-:W-:-:S05]  /*0620*/  ISETP.NE.AND.EX P0, PT, R0, RZ, PT, P0 ;  /* 0x000000ff0000720c */ /* 0x000fca0003f05300 */
[----:B------:R-:W-:-:S08]  /*0630*/  DADD R8, R4, R8 ;  /* 0x0000000004087229 */ /* 0x000fd00000000008 */
[----:B------:R-:W-:Y:S01]  /*0640*/  DADD R8, R4, R8 ;  /* 0x0000000004087229 */ /* 0x000fe20000000008 */
[----:B------:R-:W-:Y:S10]  /*0650*/  @P0 BRA `(.L_x_1040) ;  /* 0xfffffffc00dc0947 */ /* 0x000ff4000383ffff */
.L_x_1039:
[----:B------:R-:W-:-:S04]  /*0660*/  ISETP.NE.U32.AND P0, PT, R2, RZ, PT ;  /* 0x000000ff0200720c */ /* 0x000fc80003f05070 */
[----:B------:R-:W-:-:S13]  /*0670*/  ISETP.NE.AND.EX P0, PT, RZ, RZ, PT, P0 ;  /* 0x000000ffff00720c */ /* 0x000fda0003f05300 */
[----:B------:R-:W-:Y:S05]  /*0680*/  @!P0 BRA `(.L_x_1038) ;  /* 0x0000000000288947 */ /* 0x000fea0003800000 */
[----:B------:R-:W-:Y:S01]  /*0690*/  ISETP.NE.U32.AND P0, PT, R2, 0x1, PT ;  /* 0x000000010200780c */ /* 0x000fe20003f05070 */
[----:B-----5:R-:W-:-:S03]  /*06a0*/  DADD R8, R4, R8 ;  /* 0x0000000004087229 */ /* 0x020fc60000000008 */
[----:B------:R-:W-:-:S13]  /*06b0*/  ISETP.NE.AND.EX P0, PT, RZ, RZ, PT, P0 ;  /* 0x000000ffff00720c */ /* 0x000fda0003f05300 */
[----:B------:R-:W-:Y:S05]  /*06c0*/  @!P0 BRA `(.L_x_1038) ;  /* 0x0000000000188947 */ /* 0x000fea0003800000 */
[----:B------:R-:W-:Y:S01]  /*06d0*/  DADD R8, R4, R8 ;  /* 0x0000000004087229 */ /* 0x000fe20000000008 */
[----:B------:R-:W-:-:S04]  /*06e0*/  ISETP.NE.U32.AND P0, PT, R2, 0x2, PT ;  /* 0x000000020200780c */ /* 0x000fc80003f05070 */
[----:B------:R-:W-:-:S03]  /*06f0*/  ISETP.NE.AND.EX P0, PT, RZ, RZ, PT, P0 ;  /* 0x000000ffff00720c */ /* 0x000fc60003f05300 */
[----:B------:R-:W-:-:S10]  /*0700*/  DADD R4, R4, R8 ;  /* 0x0000000004047229 */ /* 0x000fd40000000008 */
[----:B------:R-:W-:Y:S02]  /*0710*/  FSEL R8, R8, R4, !P0 ;  /* 0x0000000408087208 */ /* 0x000fe40004000000 */
[----:B------:R-:W-:-:S07]  /*0720*/  FSEL R9, R9, R5, !P0 ;  /* 0x0000000509097208 */ /* 0x000fce0004000000 */
.L_x_1038:
[----:B-----5:R-:W0:Y:S01]  /*0730*/  LDC.64 R4, c[0x0][0x710] ;  /* 0x0001c400ff047b82 */ /* 0x020e220000000a00 */
[----:B------:R-:W-:-:S05]  /*0740*/  VIADD R3, R3, 0x80 ;  /* 0x0000008003037836 */ /* 0x000fca0000000000 */
        /* <DEDUP_REMOVED lines=43> */
.L_x_1049:
        /* <DEDUP_REMOVED lines=21> */
.L_x_1048:
        /* <DEDUP_REMOVED lines=14> */
.L_x_1050:
[----:B------:R-:W-:-:S04]  /*0c30*/  ISETP.NE.U32.AND P1, PT, R6, RZ, PT ;  /* 0x000000ff0600720c */ /* 0x000fc80003f25070 */
[----:B------:R-:W-:-:S13]  /*0c40*/  ISETP.NE.OR.EX P0, PT, R0, RZ, P0, P1 ;  /* 0x000000ff0000720c */ /* 0x000fda0000705710 */
[----:B------:R-:W-:Y:S05]  /*0c50*/  @!P0 BRA `(.L_x_1046) ;  /* 0x0000000000248947 */ /* 0x000fea0003800000 */
.L_x_1047:
        /* <DEDUP_REMOVED lines=9> */
.L_x_1046:
        /* <DEDUP_REMOVED lines=13> */
.L_x_1045:
[----:B-----5:R-:W0:Y:S01]  /*0dc0*/  LDC.64 R4, c[0x0][0x710] ;  /* 0x0001c400ff047b82 */ /* 0x020e220000000a00 */
[----:B------:R-:W-:Y:S01]  /*0dd0*/  VIADD R3, R3, 0x80 ;  /* 0x0000008003037836 */ /* 0x000fe20000000000 */
[----:B0-----:R0:W-:Y:S06]  /*0de0*/  STG.E.64 desc[UR6][R4.64], R8 ;  /* 0x0000000804007986 */ /* 0x0011ec000c101b06 */
.L_x_1037:
        /* <DEDUP_REMOVED lines=44> */
.L_x_1057:
        /* <DEDUP_REMOVED lines=21> */
.L_x_1056:
[----:B------:R-:W-:Y:S05]  /*1200*/  BSYNC.RECONVERGENT B3 ;  /* 0x0000000000037941 */ /* 0x000fea0003800200 */
.L_x_1055:
[----:B------:R-:W-:Y:S01]  /*1210*/  ISETP.GT.U32.AND P1, PT, R6, 0x4, PT ;  /* 0x000000040600780c */ /* 0x000fe20003f24070 */
[----:B------:R-:W-:Y:S03]  /*1220*/  BSSY.RECONVERGENT B3, `(.L_x_1058) ;  /* 0x000000e000037945 */ /* 0x000fe60003800200 */
        /* <DEDUP_REMOVED lines=13> */
.L_x_1059:
[----:B------:R-:W-:Y:S05]  /*1300*/  BSYNC.RECONVERGENT B3 ;  /* 0x0000000000037941 */ /* 0x000fea0003800200 */
.L_x_1058:
[----:B------:R-:W-:-:S04]  /*1310*/  ISETP.NE.U32.AND P1, PT, R6, RZ, PT ;  /* 0x000000ff0600720c */ /* 0x000fc80003f25070 */
[----:B------:R-:W-:-:S13]  /*1320*/  ISETP.NE.OR.EX P0, PT, R0, RZ, P0, P1 ;  /* 0x000000ff0000720c */ /* 0x000fda0000705710 */
[----:B------:R-:W-:Y:S05]  /*1330*/  @!P0 BRA `(.L_x_1060) ;  /* 0x0000000000248947 */ /* 0x000fea0003800000 */
.L_x_1054:
        /* <DEDUP_REMOVED lines=9> */
.L_x_1060:
[----:B------:R-:W-:Y:S05]  /*13d0*/  BSYNC.RECONVERGENT B2 ;  /* 0x0000000000027941 */ /* 0x000fea0003800200 */
.L_x_1053:
        /* <DEDUP_REMOVED lines=13> */
.L_x_1052:
[----:B-----5:R-:W0:Y:S01]  /*14b0*/  LDC.64 R4, c[0x0][0x710] ;  /* 0x0001c400ff047b82 */ /* 0x020e220000000a00 */
[----:B------:R-:W-:Y:S01]  /*14c0*/  VIADD R3, R3, 0x80 ;  /* 0x0000008003037836 */ /* 0x000fe20000000000 */
[----:B0-----:R1:W-:Y:S06]  /*14d0*/  STG.E.64 desc[UR6][R4.64], R8 ;  /* 0x0000000804007986 */ /* 0x0013ec000c101b06 */
.L_x_1044:
        /* <DEDUP_REMOVED lines=44> */
.L_x_1067:
        /* <DEDUP_REMOVED lines=21> */
.L_x_1066:
[----:B------:R-:W-:Y:S05]  /*18f0*/  BSYNC.RECONVERGENT B3 ;  /* 0x0000000000037941 */ /* 0x000fea0003800200 */
.L_x_1065:
        /* <DEDUP_REMOVED lines=15> */
.L_x_1069:
[----:B------:R-:W-:Y:S05]  /*19f0*/  BSYNC.RECONVERGENT B3 ;  /* 0x0000000000037941 */ /* 0x000fea0003800200 */
.L_x_1068:
[----:B------:R-:W-:-:S04]  /*1a00*/  ISETP.NE.U32.AND P1, PT, R6, RZ, PT ;  /* 0x000000ff0600720c */ /* 0x000fc80003f25070 */
[----:B------:R-:W-:-:S13]  /*1a10*/  ISETP.NE.OR.EX P0, PT, R0, RZ, P0, P1 ;  /* 0x000000ff0000720c */ /* 0x000fda0000705710 */
[----:B------:R-:W-:Y:S05]  /*1a20*/  @!P0 BRA `(.L_x_1070) ;  /* 0x0000000000248947 */ /* 0x000fea0003800000 */
.L_x_1064:
        /* <DEDUP_REMOVED lines=9> */
.L_x_1070:
[----:B------:R-:W-:Y:S05]  /*1ac0*/  BSYNC.RECONVERGENT B2 ;  /* 0x0000000000027941 */ /* 0x000fea0003800200 */
.L_x_1063:
        /* <DEDUP_REMOVED lines=13> */
.L_x_1062:
[----:B-----5:R-:W0:Y:S01]  /*1ba0*/  LDC.64 R4, c[0x0][0x710] ;  /* 0x0001c400ff047b82 */ /* 0x020e220000000a00 */
[----:B------:R-:W-:Y:S01]  /*1bb0*/  VIADD R3, R3, 0x80 ;  /* 0x0000008003037836 */ /* 0x000fe20000000000 */
[----:B0-----:R1:W-:Y:S06]  /*1bc0*/  STG.E.64 desc[UR6][R4.64], R8 ;  /* 0x0000000804007986 */ /* 0x0013ec000c101b06 */
.L_x_1051:
        /* <DEDUP_REMOVED lines=44> */
.L_x_1077:
        /* <DEDUP_REMOVED lines=21> */
.L_x_1076:
[----:B------:R-:W-:Y:S05]  /*1fe0*/  BSYNC.RECONVERGENT B3 ;  /* 0x0000000000037941 */ /* 0x000fea0003800200 */
.L_x_1075:
        /* <DEDUP_REMOVED lines=15> */
.L_x_1079:
[----:B------:R-:W-:Y:S05]  /*20e0*/  BSYNC.RECONVERGENT B3 ;  /* 0x0000000000037941 */ /* 0x000fea0003800200 */
.L_x_1078:
[----:B------:R-:W-:-:S04]  /*20f0*/  ISETP.NE.U32.AND P1, PT, R6, RZ, PT ;  /* 0x000000ff0600720c */ /* 0x000fc80003f25070 */
[----:B------:R-:W-:-:S13]  /*2100*/  ISETP.NE.OR.EX P0, PT, R0, RZ, P0, P1 ;  /* 0x000000ff0000720c */ /* 0x000fda0000705710 */
[----:B------:R-:W-:Y:S05]  /*2110*/  @!P0 BRA `(.L_x_1080) ;  /* 0x0000000000248947 */ /* 0x000fea0003800000 */
.L_x_1074:
        /* <DEDUP_REMOVED lines=9> */
.L_x_1080:
[----:B------:R-:W-:Y:S05]  /*21b0*/  BSYNC.RECONVERGENT B2 ;  /* 0x0000000000027941 */ /* 0x000fea0003800200 */
.L_x_1073:
        /* <DEDUP_REMOVED lines=13> */
.L_x_1072:
[----:B-----5:R-:W0:Y:S01]  /*2290*/  LDC.64 R4, c[0x0][0x710] ;  /* 0x0001c400ff047b82 */ /* 0x020e220000000a00 */
[----:B------:R-:W-:Y:S01]  /*22a0*/  VIADD R3, R3, 0x80 ;  /* 0x0000008003037836 */ /* 0x000fe20000000000 */
[----:B0-----:R2:W-:Y:S06]  /*22b0*/  STG.E.64 desc[UR6][R4.64], R8 ;  /* 0x0000000804007986 */ /* 0x0015ec000c101b06 */
.L_x_1061:
        /* <DEDUP_REMOVED lines=45> */
.L_x_1087:
        /* <DEDUP_REMOVED lines=21> */
.L_x_1086:
[----:B------:R-:W-:Y:S05]  /*26e0*/  BSYNC.RECONVERGENT B3 ;  /* 0x0000000000037941 */ /* 0x000fea0003800200 */
.L_x_1085:
        /* <DEDUP_REMOVED lines=15> */
.L_x_1089:
[----:B------:R-:W-:Y:S05]  /*27e0*/  BSYNC.RECONVERGENT B3 ;  /* 0x0000000000037941 */ /* 0x000fea0003800200 */
.L_x_1088:
[----:B------:R-:W-:-:S04]  /*27f0*/  ISETP.NE.U32.AND P1, PT, R6, RZ, PT ;  /* 0x000000ff0600720c */ /* 0x000fc80003f25070 */
[----:B------:R-:W-:-:S13]  /*2800*/  ISETP.NE.OR.EX P0, PT, R0, RZ, P0, P1 ;  /* 0x000000ff0000720c */ /* 0x000fda0000705710 */
[----:B------:R-:W-:Y:S05]  /*2810*/  @!P0 BRA `(.L_x_1090) ;  /* 0x0000000000248947 */ /* 0x000fea0003800000 */
.L_x_1084:
        /* <DEDUP_REMOVED lines=9> */
.L_x_1090:
[----:B------:R-:W-:Y:S05]  /*28b0*/  BSYNC.RECONVERGENT B2 ;  /* 0x0000000000027941 */ /* 0x000fea0003800200 */
.L_x_1083:
        /* <DEDUP_REMOVED lines=13> */
.L_x_1082:
[----:B-----5:R-:W0:Y:S01]  /*2990*/  LDC.64 R4, c[0x0][0x710] ;  /* 0x0001c400ff047b82 */ /* 0x020e220000000a00 */
[----:B------:R-:W-:Y:S01]  /*29a0*/  VIADD R3, R3, 0x80 ;  /* 0x0000008003037836 */ /* 0x000fe20000000000 */
[----:B0-----:R2:W-:Y:S06]  /*29b0*/  STG.E.64 desc[UR6][R4.64], R8 ;  /* 0x0000000804007986 */ /* 0x0015ec000c101b06 */
.L_x_1071:
[----:B------:R-:W-:-:S13]  /*29c0*/  ISETP.GE.AND P0, PT, R3, UR4, PT ;  /* 0x0000000403007c0c */ /* 0x000fda000bf06270 */
[----:B------:R-:W-:Y:S05]  /*29d0*/  @P0 BREAK.RELIABLE B0 ;  /* 0x0000000000000942 */ /* 0x000fea0003800100 */
[----:B------:R-:W-:Y:S05]  /*29e0*/  @P0 BRA `(.L_x_1081) ;  /* 0x0000000400b80947 */ /* 0x000fea0003800000 */
[----:B------:R-:W-:Y:S05]  /*29f0*/  BSYNC.RELIABLE B0 ;  /* 0x0000000000007941 */ /* 0x000fea0003800100 */
.L_x_1036:
        /* <DEDUP_REMOVED lines=42> */
.L_x_1096:
        /* <DEDUP_REMOVED lines=21> */
.L_x_1095:
[----:B------:R-:W-:Y:S05]  /*2df0*/  BSYNC.RECONVERGENT B3 ;  /* 0x0000000000037941 */ /* 0x000fea0003800200 */
.L_x_1094:
        /* <DEDUP_REMOVED lines=15> */
.L_x_1098:
[----:B------:R-:W-:Y:S05]  /*2ef0*/  BSYNC.RECONVERGENT B3 ;  /* 0x0000000000037941 */ /* 0x000fea0003800200 */
.L_x_1097:
[----:B------:R-:W-:-:S04]  /*2f00*/  ISETP.NE.U32.AND P1, PT, R6, RZ, PT ;  /* 0x000000ff0600720c */ /* 0x000fc80003f25070 */
[----:B------:R-:W-:-:S13]  /*2f10*/  ISETP.NE.OR.EX P0, PT, R0, RZ, P0, P1 ;  /* 0x000000ff0000720c */ /* 0x000fda0000705710 */
[----:B------:R-:W-:Y:S05]  /*2f20*/  @!P0 BRA `(.L_x_1099) ;  /* 0x0000000000248947 */ /* 0x000fea0003800000 */
.L_x_1093:
        /* <DEDUP_REMOVED lines=9> */
.L_x_1099:
[----:B------:R-:W-:Y:S05]  /*2fc0*/  BSYNC.RECONVERGENT B2 ;  /* 0x0000000000027941 */ /* 0x000fea0003800200 */
.L_x_1092:
        /* <DEDUP_REMOVED lines=13> */
.L_x_1091:
[----:B-----5:R-:W0:Y:S01]  /*30a0*/  LDC.64 R4, c[0x0][0x710] ;  /* 0x0001c400ff047b82 */ /* 0x020e220000000a00 */
[----:B------:R-:W-:Y:S01]  /*30b0*/  VIADD R3, R3, 0x80 ;  /* 0x0000008003037836 */ /* 0x000fe20000000000 */
[----:B0-----:R3:W-:Y:S06]  /*30c0*/  STG.E.64 desc[UR6][R4.64], R8 ;  /* 0x0000000804007986 */ /* 0x0017ec000c101b06 */
.L_x_1081:
[----:B------:R-:W-:Y:S05]  /*30d0*/  BSYNC.RECONVERGENT B1 ;  /* 0x0000000000017941 */ /* 0x000fea0003800200 */
.L_x_1035:
        /* <DEDUP_REMOVED lines=43> */
.L_x_1104:
        /* <DEDUP_REMOVED lines=21> */
.L_x_1103:
        /* <DEDUP_REMOVED lines=14> */
.L_x_1105:
[----:B------:R-:W-:-:S04]  /*35c0*/  ISETP.NE.U32.AND P1, PT, R5, RZ, PT ;  /* 0x000000ff0500720c */ /* 0x000fc80003f25070 */
[----:B------:R-:W-:-:S13]  /*35d0*/  ISETP.NE.OR.EX P0, PT, R0, RZ, P0, P1 ;  /* 0x000000ff0000720c */ /* 0x000fda0000705710 */
[----:B------:R-:W-:Y:S05]  /*35e0*/  @!P0 BRA `(.L_x_1101) ;  /* 0x0000000000248947 */ /* 0x000fea0003800000 */
.L_x_1102:
        /* <DEDUP_REMOVED lines=9> */
.L_x_1101:
        /* <DEDUP_REMOVED lines=13> */
.L_x_1100:
[----:B-----5:R-:W0:Y:S02]  /*3750*/  LDC.64 R2, c[0x0][0x710] ;  /* 0x0001c400ff027b82 */ /* 0x020e240000000a00 */
[----:B0-----:R-:W-:Y:S01]  /*3760*/  STG.E.64 desc[UR6][R2.64], R6 ;  /* 0x0000000602007986 */ /* 0x001fe2000c101b06 */
[----:B------:R-:W-:Y:S05]  /*3770*/  EXIT ;  /* 0x000000000000794d */ /* 0x000fea0003800000 */
.L_x_1034:
        /* <DEDUP_REMOVED lines=406> */
.L_x_1109:
[----:B------:R-:W0:Y:S01]  /*50e0*/  LDCU.64 UR10, c[0x0][0x738] ;  /* 0x0000e700ff0a77ac */ /* 0x000e220008000a00 */
[----:B------:R-:W1:Y:S01]  /*50f0*/  LDCU.64 UR8, c[0x0][0x720] ;  /* 0x0000e400ff0877ac */ /* 0x000e620008000a00 */
[----:B0-----:R-:W-:-:S04]  /*5100*/  IADD3 R8, P0, PT, R7, UR10, RZ ;  /* 0x0000000a07087c10 */ /* 0x001fc8000ff1e0ff */
[----:B------:R-:W-:Y:S01]  /*5110*/  IADD3.X R9, PT, PT, RZ, UR11, RZ, P0, !PT ;  /* 0x0000000bff097c10 */ /* 0x000fe200087fe4ff */
[----:B------:R-:W0:Y:S01]  /*5120*/  LDCU.64 UR10, c[0x0][0x740] ;  /* 0x0000e800ff0a77ac */ /* 0x000e220008000a00 */
[----:B-1----:R-:W-:-:S03]  /*5130*/  IADD3 R10, P0, PT, R6, UR8, RZ ;  /* 0x00000008060a7c10 */ /* 0x002fc6000ff1e0ff */
[----:B------:R-:W2:Y:S02]  /*5140*/  LDG.E.64 R6, desc[UR6][R8.64] ;  /* 0x0000000608067981 */ /* 0x000ea4000c1e1b00 */
[----:B------:R-:W-:Y:S01]  /*5150*/  IMAD.X R11, RZ, RZ, UR9, P0 ;  /* 0x00000009ff0b7e24 */ /* 0x000fe200080e06ff */
[----:B------:R-:W1:Y:S05]  /*5160*/  LDCU.64 UR8, c[0x0][0x718] ;  /* 0x0000e300ff0877ac */ /* 0x000e6a0008000a00 */
[----:B------:R-:W0:Y:S01]  /*5170*/  LDG.E.64 R10, desc[UR6][R10.64] ;  /* 0x000000060a0a7981 */ /* 0x000e22000c1e1b00 */
[----:B------:R-:W-:Y:S01]  /*5180*/  ISETP.NE.AND P2, PT, RZ, UR5, PT ;  /* 0x00000005ff007c0c */ /* 0x000fe2000bf45270 */
[----:B------:R-:W-:Y:S01]  /*5190*/  BSSY.RECONVERGENT B3, `(.L_x_1110) ;  /* 0x0000065000037945 */ /* 0x000fe20003800200 */
[----:B-1----:R-:W-:-:S04]  /*51a0*/  IADD3 R17, P1, PT, R4, UR8, RZ ;  /* 0x0000000804117c10 */ /* 0x002fc8000ff3e0ff */
[----:B------:R-:W-:Y:S02]  /*51b0*/  IADD3.X R4, PT, PT, RZ, UR9, RZ, P1, !PT ;  /* 0x00000009ff047c10 */ /* 0x000fe40008ffe4ff */
[----:B--2---:R-:W-:-:S04]  /*51c0*/  ISETP.LT.U32.AND P0, PT, R6, 0x1, PT ;  /* 0x000000010600780c */ /* 0x004fc80003f01070 */
[----:B------:R-:W-:-:S04]  /*51d0*/  ISETP.LT.AND.EX P0, PT, R7, RZ, PT, P0 ;  /* 0x000000ff0700720c */ /* 0x000fc80003f01300 */
[----:B------:R-:W-:Y:S01]  /*51e0*/  SEL R13, R6, 0x1, P0 ;  /* 0x00000001060d7807 */ /* 0x000fe20000000000 */
[----:B0-----:R-:W-:Y:S01]  /*51f0*/  IMAD R19, R11, UR10, RZ ;  /* 0x0000000a0b137c24 */ /* 0x001fe2000f8e02ff */
[----:B------:R-:W-:Y:S01]  /*5200*/  SEL R15, R7, RZ, P0 ;  /* 0x000000ff070f7207 */ /* 0x000fe20000000000 */
[C---:B------:R-:W-:Y:S01]  /*5210*/  IMAD.WIDE.U32 R8, R10.reuse, UR10, RZ ;  /* 0x0000000a0a087c25 */ /* 0x040fe2000f8e00ff */
[----:B------:R-:W-:Y:S02]  /*5220*/  SEL R13, R13, R6, !P2 ;  /* 0x000000060d0d7207 */ /* 0x000fe40005000000 */
[----:B------:R-:W-:Y:S01]  /*5230*/  SEL R15, R15, R7, !P2 ;  /* 0x000000070f0f7207 */ /* 0x000fe20005000000 */
[----:B------:R-:W-:Y:S01]  /*5240*/  IMAD R19, R10, UR11, R19 ;  /* 0x0000000b0a137c24 */ /* 0x000fe2000f8e0213 */
[----:B------:R-:W-:Y:S02]  /*5250*/  ISETP.GE.U32.AND P0, PT, R13, 0x1, PT ;  /* 0x000000010d00780c */ /* 0x000fe40003f06070 */
[----:B------:R-:W-:-:S02]  /*5260*/  CS2R R10, SRZ ;  /* 0x00000000000a7805 */ /* 0x000fc4000001ff00 */
[----:B------:R-:W-:Y:S01]  /*5270*/  LEA R6, P1, R8, R17, 0x3 ;  /* 0x0000001108067211 */ /* 0x000fe200078218ff */
[----:B------:R-:W-:Y:S01]  /*5280*/  IMAD.IADD R7, R9, 0x1, R19 ;  /* 0x0000000109077824 */ /* 0x000fe200078e0213 */
[----:B------:R-:W-:-:S04]  /*5290*/  ISETP.GE.AND.EX P0, PT, R15, RZ, PT, P0 ;  /* 0x000000ff0f00720c */ /* 0x000fc80003f06300 */
[----:B------:R-:W-:-:S09]  /*52a0*/  LEA.HI.X R7, R8, R4, R7, 0x3, P1 ;  /* 0x0000000408077211 */ /* 0x000fd200008f1c07 */
        /* <DEDUP_REMOVED lines=20> */
.L_x_1117:
        /* <DEDUP_REMOVED lines=21> */
.L_x_1116:
[----:B------:R-:W-:Y:S05]  /*5540*/  BSYNC.RECONVERGENT B4 ;  /* 0x0000000000047941 */ /* 0x000fea0003800200 */
.L_x_1115:
        /* <DEDUP_REMOVED lines=15> */
.L_x_1119:
[----:B------:R-:W-:Y:S05]  /*5640*/  BSYNC.RECONVERGENT B4 ;  /* 0x0000000000047941 */ /* 0x000fea0003800200 */
.L_x_1118:
[----:B------:R-:W-:-:S04]  /*5650*/  ISETP.NE.U32.AND P1, PT, R9, RZ, PT ;  /* 0x000000ff0900720c */ /* 0x000fc80003f25070 */
[----:B------:R-:W-:-:S13]  /*5660*/  ISETP.NE.OR.EX P0, PT, R4, RZ, P0, P1 ;  /* 0x000000ff0400720c */ /* 0x000fda0000705710 */
[----:B------:R-:W-:Y:S05]  /*5670*/  @!P0 BRA `(.L_x_1113) ;  /* 0x0000000000248947 */ /* 0x000fea0003800000 */
.L_x_1114:
        /* <DEDUP_REMOVED lines=9> */
.L_x_1113:
[----:B------:R-:W-:Y:S05]  /*5710*/  BSYNC.RECONVERGENT B2 ;  /* 0x0000000000027941 */ /* 0x000fea0003800200 */
.L_x_1112:
[----:B------:R-:W-:-:S04]  /*5720*/  ISETP.NE.U32.AND P0, PT, R8, RZ, PT ;  /* 0x000000ff0800720c */ /* 0x000fc80003f05070 */
[----:B------:R-:W-:-:S13]  /*5730*/  ISETP.NE.AND.EX P0, PT, RZ, RZ, PT, P0 ;  /* 0x000000ffff00720c */ /* 0x000fda0003f05300 */
[----:B------:R-:W-:Y:S05]  /*5740*/  @!P0 BRA `(.L_x_1111) ;  /* 0x0000000000248947 */ /* 0x000fea0003800000 */
[----:B------:R-:W-:Y:S01]  /*5750*/  ISETP.NE.U32.AND P0, PT, R8, 0x1, PT ;  /* 0x000000010800780c */ /* 0x000fe20003f05070 */
[----:B-----5:R-:W-:-:S03]  /*5760*/  DADD R10, R6, R10 ;  /* 0x00000000060a7229 */ /* 0x020fc6000000000a */
[----:B------:R-:W-:-:S13]  /*5770*/  ISETP.NE.AND.EX P0, PT, RZ, RZ, PT, P0 ;  /* 0x000000ffff00720c */ /* 0x000fda0003f05300 */
[----:B------:R-:W-:Y:S01]  /*5780*/  @P0 DADD R12, R6, R10 ;  /* 0x00000000060c0229 */ /* 0x000fe2000000000a */
[----:B------:R-:W-:-:S04]  /*5790*/  @P0 ISETP.NE.U32.AND P1, PT, R8, 0x2, PT ;  /* 0x000000020800080c */ /* 0x000fc80003f25070 */
[----:B------:R-:W-:-:S03]  /*57a0*/  @P0 ISETP.NE.AND.EX P1, PT, RZ, RZ, PT, P1 ;  /* 0x000000ffff00020c */ /* 0x000fc60003f25310 */
[----:B------:R-:W-:-:S10]  /*57b0*/  @P0 DADD R6, R6, R12 ;  /* 0x0000000006060229 */ /* 0x000fd4000000000c */
[----:B------:R-:W-:Y:S02]  /*57c0*/  @P0 FSEL R10, R12, R6, !P1 ;  /* 0x000000060c0a0208 */ /* 0x000fe40004800000 */
[----:B------:R-:W-:-:S07]  /*57d0*/  @P0 FSEL R11, R13, R7, !P1 ;  /* 0x000000070d0b0208 */ /* 0x000fce0004800000 */
.L_x_1111:
[----:B------:R-:W-:Y:S05]  /*57e0*/  BSYNC.RECONVERGENT B3 ;  /* 0x0000000000037941 */ /* 0x000fea0003800200 */
.L_x_1110:
[----:B------:R-:W0:Y:S01]  /*57f0*/  LDCU.64 UR8, c[0x0][0x710] ;  /* 0x0000e200ff0877ac */ /* 0x000e220008000a00 */
[----:B------:R-:W-:Y:S01]  /*5800*/  VIADD R3, R3, 0x80 ;  /* 0x0000008003037836 */ /* 0x000fe20000000000 */
[----:B0-----:R-:W-:-:S04]  /*5810*/  IADD3 R4, P0, PT, R5, UR8, RZ ;  /* 0x0000000805047c10 */ /* 0x001fc8000ff1e0ff */
[----:B------:R-:W-:Y:S02]  /*5820*/  IADD3.X R5, PT, PT, RZ, UR9, RZ, P0, !PT ;  /* 0x00000009ff057c10 */ /* 0x000fe400087fe4ff */
[----:B------:R-:W-:-:S03]  /*5830*/  ISETP.GE.AND P0, PT, R3, UR4, PT ;  /* 0x0000000403007c0c */ /* 0x000fc6000bf06270 */
[----:B------:R0:W-:Y:S10]  /*5840*/  STG.E.64 desc[UR6][R4.64], R10 ;  /* 0x0000000a04007986 */ /* 0x0001f4000c101b06 */
        /* <DEDUP_REMOVED lines=399> */
.L_x_1121:
[----:B------:R-:W0:Y:S01]  /*7140*/  LDCU.64 UR10, c[0x0][0x738] ;  /* 0x0000e700ff0a77ac */ /* 0x000e220008000a00 */
[----:B------:R-:W1:Y:S01]  /*7150*/  LDCU.64 UR8, c[0x0][0x720] ;  /* 0x0000e400ff0877ac */ /* 0x000e620008000a00 */
[----:B0-----:R-:W-:-:S05]  /*7160*/  IADD3 R8, P0, PT, R7, UR10, RZ ;  /* 0x0000000a07087c10 */ /* 0x001fca000ff1e0ff */
[----:B------:R-:W-:Y:S01]  /*7170*/  IMAD.X R9, RZ, RZ, UR11, P0 ;  /* 0x0000000bff097e24 */ /* 0x000fe200080e06ff */
[----:B-1----:R-:W-:Y:S01]  /*7180*/  IADD3 R10, P0, PT, R6, UR8, RZ ;  /* 0x00000008060a7c10 */ /* 0x002fe2000ff1e0ff */
[----:B------:R-:W0:Y:S03]  /*7190*/  LDCU.64 UR10, c[0x0][0x740] ;  /* 0x0000e800ff0a77ac */ /* 0x000e260008000a00 */
[----:B------:R-:W2:Y:S01]  /*71a0*/  LDG.E.64 R6, desc[UR6][R8.64] ;  /* 0x0000000608067981 */ /* 0x000ea2000c1e1b00 */
[----:B------:R-:W-:Y:S01]  /*71b0*/  IADD3.X R11, PT, PT, RZ, UR9, RZ, P0, !PT ;  /* 0x00000009ff0b7c10 */ /* 0x000fe200087fe4ff */
[----:B------:R-:W1:Y:S05]  /*71c0*/  LDCU.64 UR8, c[0x0][0x718] ;  /* 0x0000e300ff0877ac */ /* 0x000e6a0008000a00 */
[----:B------:R-:W0:Y:S01]  /*71d0*/  LDG.E.64 R10, desc[UR6][R10.64] ;  /* 0x000000060a0a7981 */ /* 0x000e22000c1e1b00 */
[----:B------:R-:W-:Y:S01]  /*71e0*/  ISETP.NE.AND P2, PT, RZ, UR5, PT ;  /* 0x00000005ff007c0c */ /* 0x000fe2000bf45270 */
[----:B------:R-:W-:Y:S01]  /*71f0*/  BSSY.RECONVERGENT B3, `(.L_x_1122) ;  /* 0x0000065000037945 */ /* 0x000fe20003800200 */
[----:B-1----:R-:W-:-:S05]  /*7200*/  IADD3 R17, P1, PT, R4, UR8, RZ ;  /* 0x0000000804117c10 */ /* 0x002fca000ff3e0ff */
[----:B------:R-:W-:Y:S01]  /*7210*/  IMAD.X R4, RZ, RZ, UR9, P1 ;  /* 0x00000009ff047e24 */ /* 0x000fe200088e06ff */
        /* <DEDUP_REMOVED lines=35> */
.L_x_1129:
        /* <DEDUP_REMOVED lines=21> */
.L_x_1128:
[----:B------:R-:W-:Y:S05]  /*75a0*/  BSYNC.RECONVERGENT B4 ;  /* 0x0000000000047941 */ /* 0x000fea0003800200 */
.L_x_1127:
        /* <DEDUP_REMOVED lines=15> */
.L_x_1131:
[----:B------:R-:W-:Y:S05]  /*76a0*/  BSYNC.RECONVERGENT B4 ;  /* 0x0000000000047941 */ /* 0x000fea0003800200 */
.L_x_1130:
[----:B------:R-:W-:-:S04]  /*76b0*/  ISETP.NE.U32.AND P1, PT, R9, RZ, PT ;  /* 0x000000ff0900720c */ /* 0x000fc80003f25070 */
[----:B------:R-:W-:-:S13]  /*76c0*/  ISETP.NE.OR.EX P0, PT, R4, RZ, P0, P1 ;  /* 0x000000ff0400720c */ /* 0x000fda0000705710 */
[----:B------:R-:W-:Y:S05]  /*76d0*/  @!P0 BRA `(.L_x_1125) ;  /* 0x0000000000248947 */ /* 0x000fea0003800000 */
.L_x_1126:
        /* <DEDUP_REMOVED lines=9> */
.L_x_1125:
[----:B------:R-:W-:Y:S05]  /*7770*/  BSYNC.RECONVERGENT B2 ;  /* 0x0000000000027941 */ /* 0x000fea0003800200 */
.L_x_1124:
        /* <DEDUP_REMOVED lines=12> */
.L_x_1123:
[----:B------:R-:W-:Y:S05]  /*7840*/  BSYNC.RECONVERGENT B3 ;  /* 0x0000000000037941 */ /* 0x000fea0003800200 */
.L_x_1122:
[----:B------:R-:W0:Y:S01]  /*7850*/  LDCU.64 UR8, c[0x0][0x710] ;  /* 0x0000e200ff0877ac */ /* 0x000e220008000a00 */
[----:B------:R-:W-:Y:S02]  /*7860*/  IADD3 R3, PT, PT, R3, 0x80, RZ ;  /* 0x0000008003037810 */ /* 0x000fe40007ffe0ff */
[----:B0-----:R-:W-:-:S05]  /*7870*/  IADD3 R4, P0, PT, R5, UR8, RZ ;  /* 0x0000000805047c10 */ /* 0x001fca000ff1e0ff */
[----:B------:R-:W-:-:S05]  /*7880*/  IMAD.X R5, RZ, RZ, UR9, P0 ;  /* 0x00000009ff057e24 */ /* 0x000fca00080e06ff */
[----:B------:R0:W-:Y:S03]  /*7890*/  STG.E.64 desc[UR6][R4.64], R10 ;  /* 0x0000000a04007986 */ /* 0x0001e6000c101b06 */
.L_x_1108:
        /* <DEDUP_REMOVED lines=13> */
[----:B0----5:R-:W-:-:S04]  /*7970*/  IMAD R7, R4, UR10, R3 ;  /* 0x0000000a04077c24 */ /* 0x021fc8000f8e0203 */
        /* <DEDUP_REMOVED lines=386> */
.L_x_1133:
        /* <DEDUP_REMOVED lines=49> */
.L_x_1141:
        /* <DEDUP_REMOVED lines=21> */
.L_x_1140:
[----:B------:R-:W-:Y:S05]  /*9600*/  BSYNC.RECONVERGENT B4 ;  /* 0x0000000000047941 */ /* 0x000fea0003800200 */
.L_x_1139:
        /* <DEDUP_REMOVED lines=15> */
.L_x_1143:
[----:B------:R-:W-:Y:S05]  /*9700*/  BSYNC.RECONVERGENT B4 ;  /* 0x0000000000047941 */ /* 0x000fea0003800200 */
.L_x_1142:
[----:B------:R-:W-:-:S04]  /*9710*/  ISETP.NE.U32.AND P1, PT, R9, RZ, PT ;  /* 0x000000ff0900720c */ /* 0x000fc80003f25070 */
[----:B------:R-:W-:-:S13]  /*9720*/  ISETP.NE.OR.EX P0, PT, R4, RZ, P0, P1 ;  /* 0x000000ff0400720c */ /* 0x000fda0000705710 */
[----:B------:R-:W-:Y:S05]  /*9730*/  @!P0 BRA `(.L_x_1137) ;  /* 0x0000000000248947 */ /* 0x000fea0003800000 */
.L_x_1138:
        /* <DEDUP_REMOVED lines=9> */
.L_x_1137:
[----:B------:R-:W-:Y:S05]  /*97d0*/  BSYNC.RECONVERGENT B2 ;  /* 0x0000000000027941 */ /* 0x000fea0003800200 */
.L_x_1136:
        /* <DEDUP_REMOVED lines=12> */
.L_x_1135:
[----:B------:R-:W-:Y:S05]  /*98a0*/  BSYNC.RECONVERGENT B3 ;  /* 0x0000000000037941 */ /* 0x000fea0003800200 */
.L_x_1134:
[----:B------:R-:W0:Y:S01]  /*98b0*/  LDCU.64 UR8, c[0x0][0x710] ;  /* 0x0000e200ff0877ac */ /* 0x000e220008000a00 */
[----:B------:R-:W-:Y:S01]  /*98c0*/  VIADD R3, R3, 0x80 ;  /* 0x0000008003037836 */ /* 0x000fe20000000000 */
[----:B0-----:R-:W-:-:S04]  /*98d0*/  IADD3 R4, P0, PT, R5, UR8, RZ ;  /* 0x0000000805047c10 */ /* 0x001fc8000ff1e0ff */
[----:B------:R-:W-:-:S05]  /*98e0*/  IADD3.X R5, PT, PT, RZ, UR9, RZ, P0, !PT ;  /* 0x00000009ff057c10 */ /* 0x000fca00087fe4ff */
[----:B------:R1:W-:Y:S04]  /*98f0*/  STG.E.64 desc[UR6][R4.64], R10 ;  /* 0x0000000a04007986 */ /* 0x0003e8000c101b06 */
.L_x_1120:
        /* <DEDUP_REMOVED lines=400> */
.L_x_1145:
        /* <DEDUP_REMOVED lines=49> */
.L_x_1153:
        /* <DEDUP_REMOVED lines=21> */
.L_x_1152:
[----:B------:R-:W-:Y:S05]  /*b660*/  BSYNC.RECONVERGENT B4 ;  /* 0x0000000000047941 */ /* 0x000fea0003800200 */
.L_x_1151:
        /* <DEDUP_REMOVED lines=15> */
.L_x_1155:
[----:B------:R-:W-:Y:S05]  /*b760*/  BSYNC.RECONVERGENT B4 ;  /* 0x0000000000047941 */ /* 0x000fea0003800200 */
.L_x_1154:
[----:B------:R-:W-:-:S04]  /*b770*/  ISETP.NE.U32.AND P1, PT, R9, RZ, PT ;  /* 0x000000ff0900720c */ /* 0x000fc80003f25070 */
[----:B------:R-:W-:-:S13]  /*b780*/  ISETP.NE.OR.EX P0, PT, R4, RZ, P0, P1 ;  /* 0x000000ff0400720c */ /* 0x000fda0000705710 */
[----:B------:R-:W-:Y:S05]  /*b790*/  @!P0 BRA `(.L_x_1149) ;  /* 0x0000000000248947 */ /* 0x000fea0003800000 */
.L_x_1150:
        /* <DEDUP_REMOVED lines=9> */
.L_x_1149:
[----:B------:R-:W-:Y:S05]  /*b830*/  BSYNC.RECONVERGENT B2 ;  /* 0x0000000000027941 */ /* 0x000fea0003800200 */
.L_x_1148:
        /* <DEDUP_REMOVED lines=12> */
.L_x_1147:
[----:B------:R-:W-:Y:S05]  /*b900*/  BSYNC.RECONVERGENT B3 ;  /* 0x0000000000037941 */ /* 0x000fea0003800200 */
.L_x_1146:
[----:B------:R-:W0:Y:S01]  /*b910*/  LDCU.64 UR8, c[0x0][0x710] ;  /* 0x0000e200ff0877ac */ /* 0x000e220008000a00 */
[----:B------:R-:W-:Y:S02]  /*b920*/  IADD3 R3, PT, PT, R3, 0x80, RZ ;  /* 0x0000008003037810 */ /* 0x000fe40007ffe0ff */
[----:B0-----:R-:W-:-:S05]  /*b930*/  IADD3 R4, P0, PT, R5, UR8, RZ ;  /* 0x0000000805047c10 */ /* 0x001fca000ff1e0ff */
[----:B------:R-:W-:-:S05]  /*b940*/  IMAD.X R5, RZ, RZ, UR9, P0 ;  /* 0x00000009ff057e24 */ /* 0x000fca00080e06ff */
[----:B------:R1:W-:Y:S03]  /*b950*/  STG.E.64 desc[UR6][R4.64], R10 ;  /* 0x0000000a04007986 */ /* 0x0003e6000c101b06 */
.L_x_1132:
        /* <DEDUP_REMOVED lines=13> */
[----:B0----5:R-:W-:-:S04]  /*ba30*/  IMAD R7, R4, UR10, R3 ;  /* 0x0000000a04077c24 */ /* 0x021fc8000f8e0203 */
        /* <DEDUP_REMOVED lines=386> */
.L_x_1157:
        /* <DEDUP_REMOVED lines=49> */
.L_x_1165:
        /* <DEDUP_REMOVED lines=21> */
.L_x_1164:
[----:B------:R-:W-:Y:S05]  /*d6c0*/  BSYNC.RECONVERGENT B4 ;  /* 0x0000000000047941 */ /* 0x000fea0003800200 */
.L_x_1163:
        /* <DEDUP_REMOVED lines=15> */
.L_x_1167:
[----:B------:R-:W-:Y:S05]  /*d7c0*/  BSYNC.RECONVERGENT B4 ;  /* 0x0000000000047941 */ /* 0x000fea0003800200 */
.L_x_1166:
[----:B------:R-:W-:-:S04]  /*d7d0*/  ISETP.NE.U32.AND P1, PT, R9, RZ, PT ;  /* 0x000000ff0900720c */ /* 0x000fc80003f25070 */
[----:B------:R-:W-:-:S13]  /*d7e0*/  ISETP.NE.OR.EX P0, PT, R4, RZ, P0, P1 ;  /* 0x000000ff0400720c */ /* 0x000fda0000705710 */
[----:B------:R-:W-:Y:S05]  /*d7f0*/  @!P0 BRA `(.L_x_1161) ;  /* 0x0000000000248947 */ /* 0x000fea0003800000 */
.L_x_1162:
        /* <DEDUP_REMOVED lines=9> */
.L_x_1161:
[----:B------:R-:W-:Y:S05]  /*d890*/  BSYNC.RECONVERGENT B2 ;  /* 0x0000000000027941 */ /* 0x000fea0003800200 */
.L_x_1160:
        /* <DEDUP_REMOVED lines=12> */
.L_x_1159:
[----:B------:R-:W-:Y:S05]  /*d960*/  BSYNC.RECONVERGENT B3 ;  /* 0x0000000000037941 */ /* 0x000fea0003800200 */
.L_x_1158:
[----:B------:R-:W0:Y:S01]  /*d970*/  LDCU.64 UR8, c[0x0][0x710] ;  /* 0x0000e200ff0877ac */ /* 0x000e220008000a00 */
[----:B------:R-:W-:Y:S01]  /*d980*/  VIADD R3, R3, 0x80 ;  /* 0x0000008003037836 */ /* 0x000fe20000000000 */
[----:B0-----:R-:W-:-:S04]  /*d990*/  IADD3 R4, P0, PT, R5, UR8, RZ ;  /* 0x0000000805047c10 */ /* 0x001fc8000ff1e0ff */
[----:B------:R-:W-:-:S05]  /*d9a0*/  IADD3.X R5, PT, PT, RZ, UR9, RZ, P0, !PT ;  /* 0x00000009ff057c10 */ /* 0x000fca00087fe4ff */
[----:B------:R2:W-:Y:S04]  /*d9b0*/  STG.E.64 desc[UR6][R4.64], R10 ;  /* 0x0000000a04007986 */ /* 0x0005e8000c101b06 */
.L_x_1144:
        /* <DEDUP_REMOVED lines=401> */
.L_x_1169:
        /* <DEDUP_REMOVED lines=49> */
.L_x_1177:
        /* <DEDUP_REMOVED lines=21> */
.L_x_1176:
[----:B------:R-:W-:Y:S05]  /*f730*/  BSYNC.RECONVERGENT B4 ;  /* 0x0000000000047941 */ /* 0x000fea0003800200 */
.L_x_1175:
        /* <DEDUP_REMOVED lines=15> */
.L_x_1179:
[----:B------:R-:W-:Y:S05]  /*f830*/  BSYNC.RECONVERGENT B4 ;  /* 0x0000000000047941 */ /* 0x000fea0003800200 */
.L_x_1178:
[----:B------:R-:W-:-:S04]  /*f840*/  ISETP.NE.U32.AND P1, PT, R9, RZ, PT ;  /* 0x000000ff0900720c */ /* 0x000fc80003f25070 */
[----:B------:R-:W-:-:S13]  /*f850*/  ISETP.NE.OR.EX P0, PT, R4, RZ, P0, P1 ;  /* 0x000000ff0400720c */ /* 0x000fda0000705710 */
[----:B------:R-:W-:Y:S05]  /*f860*/  @!P0 BRA `(.L_x_1173) ;  /* 0x0000000000248947 */ /* 0x000fea0003800000 */
.L_x_1174:
        /* <DEDUP_REMOVED lines=9> */
.L_x_1173:
[----:B------:R-:W-:Y:S05]  /*f900*/  BSYNC.RECONVERGENT B2 ;  /* 0x0000000000027941 */ /* 0x000fea0003800200 */
.L_x_1172:
        /* <DEDUP_REMOVED lines=12> */
.L_x_1171:
[----:B------:R-:W-:Y:S05]  /*f9d0*/  BSYNC.RECONVERGENT B3 ;  /* 0x0000000000037941 */ /* 0x000fea0003800200 */
.L_x_1170:
[----:B------:R-:W0:Y:S01]  /*f9e0*/  LDCU.64 UR8, c[0x0][0x710] ;  /* 0x0000e200ff0877ac */ /* 0x000e220008000a00 */
[----:B------:R-:W-:Y:S02]  /*f9f0*/  IADD3 R3, PT, PT, R3, 0x80, RZ ;  /* 0x0000008003037810 */ /* 0x000fe40007ffe0ff */
[----:B0-----:R-:W-:-:S05]  /*fa00*/  IADD3 R4, P0, PT, R5, UR8, RZ ;  /* 0x0000000805047c10 */ /* 0x001fca000ff1e0ff */
[----:B------:R-:W-:-:S05]  /*fa10*/  IMAD.X R5, RZ, RZ, UR9, P0 ;  /* 0x00000009ff057e24 */ /* 0x000fca00080e06ff */
[----:B------:R2:W-:Y:S03]  /*fa20*/  STG.E.64 desc[UR6][R4.64], R10 ;  /* 0x0000000a04007986 */ /* 0x0005e6000c101b06 */
.L_x_1156:
[----:B------:R-:W-:-:S13]  /*fa30*/  ISETP.GE.AND P0, PT, R3, UR4, PT ;  /* 0x0000000403007c0c */ /* 0x000fda000bf06270 */
[----:B------:R-:W-:Y:S05]  /*fa40*/  @P0 BREAK.RELIABLE B0 ;  /* 0x0000000000000942 */ /* 0x000fea0003800100 */
[----:B------:R-:W-:Y:S05]  /*fa50*/  @P0 BRA `(.L_x_1168) ;  /* 0x0000002000140947 */ /* 0x000fea0003800000 */
[----:B------:R-:W-:Y:S05]  /*fa60*/  BSYNC.RELIABLE B0 ;  /* 0x0000000000007941 */ /* 0x000fea0003800100 */
.L_x_1107:
        /* <DEDUP_REMOVED lines=11> */
[----:B0----5:R-:W-:-:S04]  /*fb20*/  IMAD R7, R4, UR10, R3 ;  /* 0x0000000a04077c24 */ /* 0x021fc8000f8e0203 */
        /* <DEDUP_REMOVED lines=386> */
.L_x_1180:
        /* <DEDUP_REMOVED lines=49> */
.L_x_1188:
        /* <DEDUP_REMOVED lines=21> */
.L_x_1187:
[----:B------:R-:W-:Y:S05]  /*117b0*/  BSYNC.RECONVERGENT B4 ;  /* 0x0000000000047941 */ /* 0x000fea0003800200 */
.L_x_1186:
        /* <DEDUP_REMOVED lines=15> */
.L_x_1190:
[----:B------:R-:W-:Y:S05]  /*118b0*/  BSYNC.RECONVERGENT B4 ;  /* 0x0000000000047941 */ /* 0x000fea0003800200 */
.L_x_1189:
[----:B------:R-:W-:-:S04]  /*118c0*/  ISETP.NE.U32.AND P1, PT, R9, RZ, PT ;  /* 0x000000ff0900720c */ /* 0x000fc80003f25070 */
[----:B------:R-:W-:-:S13]  /*118d0*/  ISETP.NE.OR.EX P0, PT, R4, RZ, P0, P1 ;  /* 0x000000ff0400720c */ /* 0x000fda0000705710 */
[----:B------:R-:W-:Y:S05]  /*118e0*/  @!P0 BRA `(.L_x_1184) ;  /* 0x0000000000248947 */ /* 0x000fea0003800000 */
.L_x_1185:
        /* <DEDUP_REMOVED lines=9> */
.L_x_1184:
[----:B------:R-:W-:Y:S05]  /*11980*/  BSYNC.RECONVERGENT B2 ;  /* 0x0000000000027941 */ /* 0x000fea0003800200 */
.L_x_1183:
        /* <DEDUP_REMOVED lines=12> */
.L_x_1182:
[----:B------:R-:W-:Y:S05]  /*11a50*/  BSYNC.RECONVERGENT B3 ;  /* 0x0000000000037941 */ /* 0x000fea0003800200 */
.L_x_1181:
[----:B------:R-:W0:Y:S01]  /*11a60*/  LDCU.64 UR8, c[0x0][0x710] ;  /* 0x0000e200ff0877ac */ /* 0x000e220008000a00 */
[----:B------:R-:W-:Y:S01]  /*11a70*/  VIADD R3, R3, 0x80 ;  /* 0x0000008003037836 */ /* 0x000fe20000000000 */
[----:B0-----:R-:W-:-:S04]  /*11a80*/  IADD3 R4, P0, PT, R5, UR8, RZ ;  /* 0x0000000805047c10 */ /* 0x001fc8000ff1e0ff */
[----:B------:R-:W-:-:S05]  /*11a90*/  IADD3.X R5, PT, PT, RZ, UR9, RZ, P0, !PT ;  /* 0x00000009ff057c10 */ /* 0x000fca00087fe4ff */
[----:B------:R3:W-:Y:S04]  /*11aa0*/  STG.E.64 desc[UR6][R4.64], R10 ;  /* 0x0000000a04007986 */ /* 0x0007e8000c101b06 */
.L_x_1168:
[----:B------:R-:W-:Y:S05]  /*11ab0*/  BSYNC.RECONVERGENT B1 ;  /* 0x0000000000017941 */ /* 0x000fea0003800200 */
.L_x_1106:
        /* <DEDUP_REMOVED lines=10> */
[----:B----45:R-:W-:Y:S01]  /*11b60*/  IMAD.HI.U32 R6, R3, UR8, R4 ;  /* 0x0000000803067c27 */ /* 0x030fe2000f8e0004 */
        /* <DEDUP_REMOVED lines=390> */
.L_x_1191:
        /* <DEDUP_REMOVED lines=51> */
.L_x_1199:
        /* <DEDUP_REMOVED lines=21> */
.L_x_1198:
[----:B------:R-:W-:Y:S05]  /*13850*/  BSYNC.RECONVERGENT B3 ;  /* 0x0000000000037941 */ /* 0x000fea0003800200 */
.L_x_1197:
        /* <DEDUP_REMOVED lines=15> */
.L_x_1201:
[----:B------:R-:W-:Y:S05]  /*13950*/  BSYNC.RECONVERGENT B3 ;  /* 0x0000000000037941 */ /* 0x000fea0003800200 */
.L_x_1200:
[----:B------:R-:W-:-:S04]  /*13960*/  ISETP.NE.U32.AND P1, PT, R7, RZ, PT ;  /* 0x000000ff0700720c */ /* 0x000fc80003f25070 */
[----:B------:R-:W-:-:S13]  /*13970*/  ISETP.NE.OR.EX P0, PT, R0, RZ, P0, P1 ;  /* 0x000000ff0000720c */ /* 0x000fda0000705710 */
[----:B------:R-:W-:Y:S05]  /*13980*/  @!P0 BRA `(.L_x_1195) ;  /* 0x0000000000248947 */ /* 0x000fea0003800000 */
.L_x_1196:
        /* <DEDUP_REMOVED lines=9> */
.L_x_1195:
[----:B------:R-:W-:Y:S05]  /*13a20*/  BSYNC.RECONVERGENT B2 ;  /* 0x0000000000027941 */ /* 0x000fea0003800200 */
.L_x_1194:
        /* <DEDUP_REMOVED lines=12> */
.L_x_1193:
[----:B------:R-:W-:Y:S05]  /*13af0*/  BSYNC.RECONVERGENT B1 ;  /* 0x0000000000017941 */ /* 0x000fea0003800200 */
.L_x_1192:
[----:B------:R-:W-:Y:S01]  /*13b00*/  STG.E.64 desc[UR6][R2.64], R8 ;  /* 0x0000000802007986 */ /* 0x000fe2000c101b06 */
[----:B------:R-:W-:Y:S05]  /*13b10*/  EXIT ;  /* 0x000000000000794d */ /* 0x000fea0003800000 */
.L_x_1202:
        /* <DEDUP_REMOVED lines=14> */
.L_x_18994:


//--------------------- .text._ZN2at6native73_GLOBAL__N__c8866d80_35_SparseBinaryOpIntersectionKernel_cu_b2145a98_327112apply_kernelILi128ELi8EZNS1_29binary_op_intersection_kernelINS1_9LhsProjOpEslEEvRNS_14TensorIteratorEllRKNS_6TensorEbEUliE_EEviT1_ --------------------------
	.section	.text._ZN2at6native73_GLOBAL__N__c8866d80_35_SparseBinaryOpIntersectionKernel_cu_b2145a98_327112apply_kernelILi128ELi8EZNS1_29binary_op_intersection_kernelINS1_9LhsProjOpEslEEvRNS_14TensorIteratorEllRKNS_6TensorEbEUliE_EEviT1_,"ax",@progbits
	.align	128
.text._ZN2at6native73_GLOBAL__N__c8866d80_35_SparseBinaryOpIntersectionKernel_cu_b2145a98_327112apply_kernelILi128ELi8EZNS1_29binary_op_intersection_kernelINS1_9LhsProjOpEslEEvRNS_14TensorIteratorEllRKNS_6TensorEbEUliE_EEviT1_:
        .type           _ZN2at6native73_GLOBAL__N__c8866d80_35_SparseBinaryOpIntersectionKernel_cu_b2145a98_327112apply_kernelILi128ELi8EZNS1_29binary_op_intersection_kernelINS1_9LhsProjOpEslEEvRNS_14TensorIteratorEllRKNS_6TensorEbEUliE_EEviT1_,@function
        .size           _ZN2at6native73_GLOBAL__N__c8866d80_35_SparseBinaryOpIntersectionKernel_cu_b2145a98_327112apply_kernelILi128ELi8EZNS1_29binary_op_intersection_kernelINS1_9LhsProjOpEslEEvRNS_14TensorIteratorEllRKNS_6TensorEbEUliE_EEviT1_,(.L_x_18995 - _ZN2at6native73_GLOBAL__N__c8866d80_35_SparseBinaryOpIntersectionKernel_cu_b2145a98_327112apply_kernelILi128ELi8EZNS1_29binary_op_intersection_kernelINS1_9LhsProjOpEslEEvRNS_14TensorIteratorEllRKNS_6TensorEbEUliE_EEviT1_)
        .other          _ZN2at6native73_GLOBAL__N__c8866d80_35_SparseBinaryOpIntersectionKernel_cu_b2145a98_327112apply_kernelILi128ELi8EZNS1_29binary_op_intersection_kernelINS1_9LhsProjOpEslEEvRNS_14TensorIteratorEllRKNS_6TensorEbEUliE_EEviT1_,@"STO_CUDA_ENTRY STV_DEFAULT"
_ZN2at6native73_GLOBAL__N__c8866d80_35_SparseBinaryOpIntersectionKernel_cu_b2145a98_327112apply_kernelILi128ELi8EZNS1_29binary_op_intersection_kernelINS1_9LhsProjOpEslEEvRNS_14TensorIteratorEllRKNS_6TensorEbEUliE_EEviT1_:
        /* <DEDUP_REMOVED lines=24> */
[----:B------:R-:W-:-:S04]  /*0180*/  ISETP.GE.U32.AND P0, PT, R2, 0x1, PT ;  /* 0x000000010200780c */ /* 0x000fc80003f06070 */
[----:B------:R-:W-:-:S13]  /*0190*/  ISETP.GE.AND.EX P0, PT, R0, RZ, PT, P0 ;  /* 0x000000ff0000720c */ /* 0x000fda0003f06300 */
[----:B------:R-:W0:Y:S08]  /*01a0*/  @P0 LDC.64 R6, c[0x0][0x720] ;  /* 0x0001c800ff060b82 */ /* 0x000e300000000a00 */
[----:B------:R-:W1:Y:S08]  /*01b0*/  @P0 LDC.64 R8, c[0x0][0x740] ;  /* 0x0001d000ff080b82 */ /* 0x000e700000000a00 */
[----:B------:R-:W2:Y:S01]  /*01c0*/  @P0 LDC.64 R10, c[0x0][0x718] ;  /* 0x0001c600ff0a0b82 */ /* 0x000ea20000000a00 */
[----:B0-----:R-:W1:Y:S02]  /*01d0*/  @P0 LDG.E.64 R6, desc[UR6][R6.64] ;  /* 0x0000000606060981 */ /* 0x001e64000c1e1b00 */
[----:B-1----:R-:W-:-:S02]  /*01e0*/  @P0 IMAD R0, R7, R8, RZ ;  /* 0x0000000807000224 */ /* 0x002fc400078e02ff */
[----:B------:R-:W-:-:S04]  /*01f0*/  @P0 IMAD.WIDE.U32 R4, R6, R8, RZ ;  /* 0x0000000806040225 */ /* 0x000fc800078e00ff */
[----:B------:R-:W-:Y:S01]  /*0200*/  @P0 IMAD R9, R6, R9, R0 ;  /* 0x0000000906090224 */ /* 0x000fe200078e0200 */
[----:B--2---:R-:W-:-:S04]  /*0210*/  @P0 LEA R8, P1, R4, R10, 0x1 ;  /* 0x0000000a04080211 */ /* 0x004fc800078208ff */
[----:B------:R-:W-:-:S04]  /*0220*/  @P0 IADD3 R0, PT, PT, R5, R9, RZ ;  /* 0x0000000905000210 */ /* 0x000fc80007ffe0ff */
[----:B------:R-:W-:-:S05]  /*0230*/  @P0 LEA.HI.X R9, R4, R11, R0, 0x1, P1 ;  /* 0x0000000b04090211 */ /* 0x000fca00008f0c00 */
[----:B------:R-:W2:Y:S01]  /*0240*/  @P0 LDG.E.U16 R8, desc[UR6][R8.64] ;  /* 0x0000000608080981 */ /* 0x000ea2000c1e1500 */
[----:B------:R-:W0:Y:S01]  /*0250*/  LDC.64 R4, c[0x0][0x710] ;  /* 0x0001c400ff047b82 */ /* 0x000e220000000a00 */
[----:B------:R-:W-:Y:S02]  /*0260*/  @P0 PRMT R0, R2, 0x9910, RZ ;  /* 0x0000991002000816 */ /* 0x000fe400000000ff */
[----:B------:R-:W-:Y:S02]  /*0270*/  PRMT R7, RZ, 0x7610, R7 ;  /* 0x00007610ff077816 */ /* 0x000fe40000000007 */
[----:B------:R-:W-:Y:S02]  /*0280*/  IADD3 R3, PT, PT, R3, 0x80, RZ ;  /* 0x0000008003037810 */ /* 0x000fe40007ffe0ff */
[----:B--2---:R-:W-:-:S05]  /*0290*/  @P0 PRMT R11, R8, 0x9910, RZ ;  /* 0x00009910080b0816 */ /* 0x004fca00000000ff */
[----:B------:R-:W-:Y:S01]  /*02a0*/  @P0 IMAD R7, R0, R11, RZ ;  /* 0x0000000b00070224 */ /* 0x000fe200078e02ff */
[----:B------:R-:W-:-:S04]  /*02b0*/  ISETP.GE.AND P0, PT, R3, UR4, PT ;  /* 0x0000000403007c0c */ /* 0x000fc8000bf06270 */
[----:B0-----:R0:W-:Y:S09]  /*02c0*/  STG.E.U16 desc[UR6][R4.64], R7 ;  /* 0x0000000704007986 */ /* 0x0011f2000c101506 */
[----:B------:R-:W-:Y:S05]  /*02d0*/  @P0 BRA `(.L_x_1207) ;  /* 0x0000000000f80947 */ /* 0x000fea0003800000 */
[----:B0-----:R-:W0:Y:S02]  /*02e0*/  LDC.64 R6, c[0x0][0x738] ;  /* 0x0001ce00ff067b82 */ /* 0x001e240000000a00 */
[----:B0-----:R-:W2:Y:S01]  /*02f0*/  LDG.E.64 R6, desc[UR6][R6.64] ;  /* 0x0000000606067981 */ /* 0x001ea2000c1e1b00 */
[----:B------:R-:W-:-:S05]  /*0300*/  ISETP.NE.AND P1, PT, RZ, UR5, PT ;  /* 0x00000005ff007c0c */ /* 0x000fca000bf25270 */
[----:B------:R-:W0:Y:S01]  /*0310*/  LDC.64 R4, c[0x0][0x710] ;  /* 0x0001c400ff047b82 */ /* 0x000e220000000a00 */
[----:B------:R-:W-:Y:S02]  /*0320*/  PRMT R2, RZ, 0x7610, R2 ;  /* 0x00007610ff027816 */ /* 0x000fe40000000002 */
        /* <DEDUP_REMOVED lines=8> */
[----:B0-----:R-:W-:Y:S05]  /*03b0*/  @!P0 BRA `(.L_x_1208) ;  /* 0x0000000000388947 */ /* 0x001fea0003800000 */
[----:B------:R-:W0:Y:S01]  /*03c0*/  LDC.64 R10, c[0x0][0x720] ;  /* 0x0001c800ff0a7b82 */ /* 0x000e220000000a00 */
[----:B------:R-:W1:Y:S07]  /*03d0*/  LDCU.64 UR8, c[0x0][0x740] ;  /* 0x0000e800ff0877ac */ /* 0x000e6e0008000a00 */
[----:B------:R-:W2:Y:S01]  /*03e0*/  LDC.64 R14, c[0x0][0x718] ;  /* 0x0001c600ff0e7b82 */ /* 0x000ea20000000a00 */
[----:B0-----:R-:W1:Y:S02]  /*03f0*/  LDG.E.64 R6, desc[UR6][R10.64] ;  /* 0x000000060a067981 */ /* 0x001e64000c1e1b00 */
[----:B-1----:R-:W-:-:S02]  /*0400*/  IMAD R7, R7, UR8, RZ ;  /* 0x0000000807077c24 */ /* 0x002fc4000f8e02ff */
[----:B------:R-:W-:-:S04]  /*0410*/  IMAD.WIDE.U32 R8, R6, UR8, RZ ;  /* 0x0000000806087c25 */ /* 0x000fc8000f8e00ff */
[----:B------:R-:W-:Y:S01]  /*0420*/  IMAD R7, R6, UR9, R7 ;  /* 0x0000000906077c24 */ /* 0x000fe2000f8e0207 */
[----:B--2---:R-:W-:-:S04]  /*0430*/  LEA R6, P0, R8, R14, 0x1 ;  /* 0x0000000e08067211 */ /* 0x004fc800078008ff */
[----:B------:R-:W-:-:S04]  /*0440*/  IADD3 R0, PT, PT, R9, R7, RZ ;  /* 0x0000000709007210 */ /* 0x000fc80007ffe0ff */
[----:B------:R-:W-:-:S05]  /*0450*/  LEA.HI.X R7, R8, R15, R0, 0x1, P0 ;  /* 0x0000000f08077211 */ /* 0x000fca00000f0c00 */
[----:B------:R-:W2:Y:S01]  /*0460*/  LDG.E.U16 R6, desc[UR6][R6.64] ;  /* 0x0000000606067981 */ /* 0x000ea2000c1e1500 */
[----:B------:R-:W-:Y:S02]  /*0470*/  PRMT R2, R12, 0x9910, RZ ;  /* 0x000099100c027816 */ /* 0x000fe400000000ff */
[----:B--2---:R-:W-:-:S05]  /*0480*/  PRMT R9, R6, 0x9910, RZ ;  /* 0x0000991006097816 */ /* 0x004fca00000000ff */
[----:B------:R-:W-:-:S07]  /*0490*/  IMAD R2, R2, R9, RZ ;  /* 0x0000000902027224 */ /* 0x000fce00078e02ff */
.L_x_1208:
[----:B------:R0:W-:Y:S01]  /*04a0*/  STG.E.U16 desc[UR6][R4.64], R2 ;  /* 0x0000000204007986 */ /* 0x0001e2000c101506 */
[----:B------:R-:W-:-:S07]  /*04b0*/  IADD3 R3, PT, PT, R3, 0x80, RZ ;  /* 0x0000008003037810 */ /* 0x000fce0007ffe0ff */
.L_x_1206:
[----:B------:R-:W-:-:S13]  /*04c0*/  ISETP.GE.AND P0, PT, R3, UR4, PT ;  /* 0x0000000403007c0c */ /* 0x000fda000bf06270 */
[----:B------:R-:W-:Y:S05]  /*04d0*/  @P0 BRA `(.L_x_1209) ;  /* 0x0000000000f80947 */ /* 0x000fea0003800000 */
[----:B------:R-:W1:Y:S02]  /*04e0*/  LDC.64 R6, c[0x0][0x738] ;  /* 0x0001ce00ff067b82 */ /* 0x000e640000000a00 */
[----:B-1----:R-:W2:Y:S01]  /*04f0*/  LDG.E.64 R6, desc[UR6][R6.64] ;  /* 0x0000000606067981 */ /* 0x002ea2000c1e1b00 */
[----:B------:R-:W-:-:S05]  /*0500*/  ISETP.NE.AND P1, PT, RZ, UR5, PT ;  /* 0x00000005ff007c0c */ /* 0x000fca000bf25270 */
[----:B0-----:R-:W0:Y:S01]  /*0510*/  LDC.64 R4, c[0x0][0x710] ;  /* 0x0001c400ff047b82 */ /* 0x001e220000000a00 */
        /* <DEDUP_REMOVED lines=24> */
.L_x_1210:
[----:B------:R1:W-:Y:S01]  /*06a0*/  STG.E.U16 desc[UR6][R4.64], R2 ;  /* 0x0000000204007986 */ /* 0x0003e2000c101506 */
[----:B------:R-:W-:-:S07]  /*06b0*/  IADD3 R3, PT, PT, R3, 0x80, RZ ;  /* 0x0000008003037810 */ /* 0x000fce0007ffe0ff */
.L_x_1207:
[----:B------:R-:W-:-:S13]  /*06c0*/  ISETP.GE.AND P0, PT, R3, UR4, PT ;  /* 0x0000000403007c0c */ /* 0x000fda000bf06270 */
[----:B------:R-:W-:Y:S05]  /*06d0*/  @P0 BRA `(.L_x_1211) ;  /* 0x0000000000f80947 */ /* 0x000fea0003800000 */
[----:B0-----:R-:W0:Y:S02]  /*06e0*/  LDC.64 R6, c[0x0][0x738] ;  /* 0x0001ce00ff067b82 */ /* 0x001e240000000a00 */
[----:B0-----:R-:W2:Y:S01]  /*06f0*/  LDG.E.64 R6, desc[UR6][R6.64] ;  /* 0x0000000606067981 */ /* 0x001ea2000c1e1b00 */
[----:B------:R-:W-:-:S05]  /*0700*/  ISETP.NE.AND P1, PT, RZ, UR5, PT ;  /* 0x00000005ff007c0c */ /* 0x000fca000bf25270 */
[----:B-1----:R-:W0:Y:S01]  /*0710*/  LDC.64 R4, c[0x0][0x710] ;  /* 0x0001c400ff047b82 */ /* 0x002e220000000a00 */
        /* <DEDUP_REMOVED lines=24> */
.L_x_1212:
[----:B------:R1:W-:Y:S01]  /*08a0*/  STG.E.U16 desc[UR6][R4.64], R2 ;  /* 0x0000000204007986 */ /* 0x0003e2000c101506 */
[----:B------:R-:W-:-:S07]  /*08b0*/  IADD3 R3, PT, PT, R3, 0x80, RZ ;  /* 0x0000008003037810 */ /* 0x000fce0007ffe0ff */
.L_x_1209:
[----:B------:R-:W-:-:S13]  /*08c0*/  ISETP.GE.AND P0, PT, R3, UR4, PT ;  /* 0x0000000403007c0c */ /* 0x000fda000bf06270 */
[----:B------:R-:W-:Y:S05]  /*08d0*/  @P0 BRA `(.L_x_1213) ;  /* 0x0000000000fc0947 */ /* 0x000fea0003800000 */
[----:B------:R-:W2:Y:S02]  /*08e0*/  LDC.64 R6, c[0x0][0x738] ;  /* 0x0001ce00ff067b82 */ /* 0x000ea40000000a00 */
[----:B--2---:R-:W2:Y:S01]  /*08f0*/  LDG.E.64 R6, desc[UR6][R6.64] ;  /* 0x0000000606067981 */ /* 0x004ea2000c1e1b00 */
[----:B------:R-:W-:-:S05]  /*0900*/  ISETP.NE.AND P1, PT, RZ, UR5, PT ;  /* 0x00000005ff007c0c */ /* 0x000fca000bf25270 */
[----:B01----:R-:W0:Y:S01]  /*0910*/  LDC.64 R4, c[0x0][0x710] ;  /* 0x0001c400ff047b82 */ /* 0x003e220000000a00 */
        /* <DEDUP_REMOVED lines=24> */
.L_x_1214:
[----:B------:R2:W-:Y:S01]  /*0aa0*/  STG.E.U16 desc[UR6][R4.64], R2 ;  /* 0x0000000204007986 */ /* 0x0005e2000c101506 */
[----:B------:R-:W-:-:S07]  /*0ab0*/  IADD3 R3, PT, PT, R3, 0x80, RZ ;  /* 0x0000008003037810 */ /* 0x000fce0007ffe0ff */
.L_x_1211:
[----:B------:R-:W-:-:S13]  /*0ac0*/  ISETP.GE.AND P0, PT, R3, UR4, PT ;  /* 0x0000000403007c0c */ /* 0x000fda000bf06270 */
[----:B------:R-:W-:Y:S05]  /*0ad0*/  @P0 BREAK.RELIABLE B1 ;  /* 0x0000000000010942 */ /* 0x000fea0003800100 */
[----:B------:R-:W-:Y:S05]  /*0ae0*/  @P0 BRA `(.L_x_1215) ;  /* 0x0000000400000947 */ /* 0x000fea0003800000 */
[----:B0-----:R-:W0:Y:S02]  /*0af0*/  LDC.64 R6, c[0x0][0x738] ;  /* 0x0001ce00ff067b82 */ /* 0x001e240000000a00 */
[----:B0-----:R-:W3:Y:S01]  /*0b00*/  LDG.E.64 R6, desc[UR6][R6.64] ;  /* 0x0000000606067981 */ /* 0x001ee2000c1e1b00 */
[----:B------:R-:W-:-:S05]  /*0b10*/  ISETP.NE.AND P1, PT, RZ, UR5, PT ;  /* 0x00000005ff007c0c */ /* 0x000fca000bf25270 */
[----:B-12---:R-:W0:Y:S01]  /*0b20*/  LDC.64 R4, c[0x0][0x710] ;  /* 0x0001c400ff047b82 */ /* 0x006e220000000a00 */
[----:B------:R-:W-:Y:S02]  /*0b30*/  PRMT R2, RZ, 0x7610, R2 ;  /* 0x00007610ff027816 */ /* 0x000fe40000000002 */
[----:B---3--:R-:W-:-:S04]  /*0b40*/  ISETP.LT.U32.AND P0, PT, R6, 0x1, PT ;  /* 0x000000010600780c */ /* 0x008fc80003f01070 */
        /* <DEDUP_REMOVED lines=22> */
.L_x_1216:
[----:B------:R2:W-:Y:S01]  /*0cb0*/  STG.E.U16 desc[UR6][R4.64], R2 ;  /* 0x0000000204007986 */ /* 0x0005e2000c101506 */
[----:B------:R-:W-:-:S07]  /*0cc0*/  IADD3 R3, PT, PT, R3, 0x80, RZ ;  /* 0x0000008003037810 */ /* 0x000fce0007ffe0ff */
.L_x_1213:
[----:B------:R-:W-:-:S13]  /*0cd0*/  ISETP.GE.AND P0, PT, R3, UR4, PT ;  /* 0x0000000403007c0c */ /* 0x000fda000bf06270 */
[----:B------:R-:W-:Y:S05]  /*0ce0*/  @P0 BREAK.RELIABLE B1 ;  /* 0x0000000000010942 */ /* 0x000fea0003800100 */
[----:B------:R-:W-:Y:S05]  /*0cf0*/  @P0 BRA `(.L_x_1215) ;  /* 0x00000000007c0947 */ /* 0x000fea0003800000 */
[----:B------:R-:W-:Y:S05]  /*0d00*/  BSYNC.RELIABLE B1 ;  /* 0x0000000000017941 */ /* 0x000fea0003800100 */
.L_x_1205:
[----:B------:R-:W3:Y:S02]  /*0d10*/  LDC.64 R6, c[0x0][0x738] ;  /* 0x0001ce00ff067b82 */ /* 0x000ee40000000a00 */
[----:B---3--:R-:W3:Y:S01]  /*0d20*/  LDG.E.64 R6, desc[UR6][R6.64] ;  /* 0x0000000606067981 */ /* 0x008ee2000c1e1b00 */
[----:B------:R-:W-:-:S05]  /*0d30*/  ISETP.NE.AND P1, PT, RZ, UR5, PT ;  /* 0x00000005ff007c0c */ /* 0x000fca000bf25270 */
[----:B012---:R-:W0:Y:S01]  /*0d40*/  LDC.64 R4, c[0x0][0x710] ;  /* 0x0001c400ff047b82 */ /* 0x007e220000000a00 */
        /* <DEDUP_REMOVED lines=24> */
.L_x_1217:
[----:B------:R3:W-:Y:S01]  /*0ed0*/  STG.E.U16 desc[UR6][R4.64], R2 ;  /* 0x0000000204007986 */ /* 0x0007e2000c101506 */
[----:B------:R-:W-:-:S07]  /*0ee0*/  IADD3 R3, PT, PT, R3, 0x80, RZ ;  /* 0x0000008003037810 */ /* 0x000fce0007ffe0ff */
.L_x_1215:
[----:B------:R-:W-:Y:S05]  /*0ef0*/  BSYNC.RECONVERGENT B0 ;  /* 0x0000000000007941 */ /* 0x000fea0003800200 */
.L_x_1204:
[----:B------:R-:W-:Y:S05]  /*0f00*/  WARPSYNC.ALL ;  /* 0x0000000000007948 */ /* 0x000fea0003800000 */
[----:B------:R-:W-:-:S13]  /*0f10*/  ISETP.GE.AND P0, PT, R3, UR4, PT ;  /* 0x0000000403007c0c */ /* 0x000fda000bf06270 */
[----:B------:R-:W-:Y:S05]  /*0f20*/  @P0 EXIT ;  /* 0x000000000000094d */ /* 0x000fea0003800000 */
[----:B0-----:R-:W0:Y:S01]  /*0f30*/  LDC.64 R6, c[0x0][0x738] ;  /* 0x0001ce00ff067b82 */ /* 0x001e220000000a00 */
[----:B------:R-:W4:Y:S07]  /*0f40*/  LDCU.64 UR8, c[0x0][0x740] ;  /* 0x0000e800ff0877ac */ /* 0x000f2e0008000a00 */
[----:B-123--:R-:W1:Y:S08]  /*0f50*/  LDC.64 R4, c[0x0][0x720] ;  /* 0x0001c800ff047b82 */ /* 0x00ee700000000a00 */
[----:B------:R-:W2:Y:S01]  /*0f60*/  LDC.64 R12, c[0x0][0x718] ;  /* 0x0001c600ff0c7b82 */ /* 0x000ea20000000a00 */
[----:B0-----:R-:W3:Y:S04]  /*0f70*/  LDG.E.64 R6, desc[UR6][R6.64] ;  /* 0x0000000606067981 */ /* 0x001ee8000c1e1b00 */
[----:B-1----:R-:W4:Y:S01]  /*0f80*/  LDG.E.64 R4, desc[UR6][R4.64] ;  /* 0x0000000604047981 */ /* 0x002f22000c1e1b00 */
[----:B------:R-:W-:-:S02]  /*0f90*/  ISETP.NE.AND P1, PT, RZ, UR5, PT ;  /* 0x00000005ff007c0c */ /* 0x000fc4000bf25270 */
[----:B------:R-:W0:Y:S01]  /*0fa0*/  LDC.64 R2, c[0x0][0x710] ;  /* 0x0001c400ff027b82 */ /* 0x000e220000000a00 */
[----:B---3--:R-:W-:-:S04]  /*0fb0*/  ISETP.LT.U32.AND P0, PT, R6, 0x1, PT ;  /* 0x000000010600780c */ /* 0x008fc80003f01070 */
[----:B------:R-:W-:-:S04]  /*0fc0*/  ISETP.LT.AND.EX P0, PT, R7, RZ, PT, P0 ;  /* 0x000000ff0700720c */ /* 0x000fc80003f01300 */
[----:B------:R-:W-:Y:S02]  /*0fd0*/  SEL R9, R6, 0x1, P0 ;  /* 0x0000000106097807 */ /* 0x000fe40000000000 */
[----:B------:R-:W-:Y:S02]  /*0fe0*/  SEL R11, R7, RZ, P0 ;  /* 0x000000ff070b7207 */ /* 0x000fe40000000000 */
[----:B------:R-:W-:Y:S01]  /*0ff0*/  SEL R8, R9, R6, !P1 ;  /* 0x0000000609087207 */ /* 0x000fe20004800000 */
[----:B----4-:R-:W-:Y:S01]  /*1000*/  IMAD R9, R5, UR8, RZ ;  /* 0x0000000805097c24 */ /* 0x010fe2000f8e02ff */
[----:B------:R-:W-:Y:S01]  /*1010*/  SEL R0, R11, R7, !P1 ;  /* 0x000000070b007207 */ /* 0x000fe20004800000 */
[----:B------:R-:W-:Y:S01]  /*1020*/  IMAD.WIDE.U32 R6, R4, UR8, RZ ;  /* 0x0000000804067c25 */ /* 0x000fe2000f8e00ff */
[----:B------:R-:W-:-:S03]  /*1030*/  ISETP.GE.U32.AND P0, PT, R8, 0x1, PT ;  /* 0x000000010800780c */ /* 0x000fc60003f06070 */
[----:B------:R-:W-:Y:S01]  /*1040*/  IMAD R9, R4, UR9, R9 ;  /* 0x0000000904097c24 */ /* 0x000fe2000f8e0209 */
[----:B------:R-:W-:Y:S02]  /*1050*/  ISETP.GE.AND.EX P0, PT, R0, RZ, PT, P0 ;  /* 0x000000ff0000720c */ /* 0x000fe40003f06300 */
[----:B--2---:R-:W-:Y:S02]  /*1060*/  LEA R4, P1, R6, R12, 0x1 ;  /* 0x0000000c06047211 */ /* 0x004fe400078208ff */
[----:B------:R-:W-:-:S04]  /*1070*/  IADD3 R0, PT, PT, R7, R9, RZ ;  /* 0x0000000907007210 */ /* 0x000fc80007ffe0ff */
[--C-:B------:R-:W-:Y:S02]  /*1080*/  LEA.HI.X R5, R6, R13, R0.reuse, 0x1, P1 ;  /* 0x0000000d06057211 */ /* 0x100fe400008f0c00 */
[----:B------:R-:W-:-:S03]  /*1090*/  PRMT R0, RZ, 0x7610, R0 ;  /* 0x00007610ff007816 */ /* 0x000fc60000000000 */
[----:B0-----:R-:W-:Y:S05]  /*10a0*/  @!P0 BRA `(.L_x_1218) ;  /* 0x0000000000108947 */ /* 0x001fea0003800000 */
[----:B------:R-:W2:Y:S01]  /*10b0*/  LDG.E.U16 R4, desc[UR6][R4.64] ;  /* 0x0000000604047981 */ /* 0x000ea2000c1e1500 */
[----:B------:R-:W-:Y:S02]  /*10c0*/  PRMT R0, R8, 0x9910, RZ ;  /* 0x0000991008007816 */ /* 0x000fe400000000ff */
[----:B--2---:R-:W-:-:S05]  /*10d0*/  PRMT R7, R4, 0x9910, RZ ;  /* 0x0000991004077816 */ /* 0x004fca00000000ff */
[----:B------:R-:W-:-:S07]  /*10e0*/  IMAD R0, R0, R7, RZ ;  /* 0x0000000700007224 */ /* 0x000fce00078e02ff */
.L_x_1218:
[----:B------:R-:W-:Y:S01]  /*10f0*/  STG.E.U16 desc[UR6][R2.64], R0 ;  /* 0x0000000002007986 */ /* 0x000fe2000c101506 */
[----:B------:R-:W-:Y:S05]  /*1100*/  EXIT ;  /* 0x000000000000794d */ /* 0x000fea0003800000 */
.L_x_1203:
        /* <DEDUP_REMOVED lines=406> */
.L_x_1222:
[----:B------:R-:W0:Y:S02]  /*2a70*/  LDCU.64 UR8, c[0x0][0x738] ;  /* 0x0000e700ff0877ac */ /* 0x000e240008000a00 */
[----:B0-----:R-:W-:-:S04]  /*2a80*/  IADD3 R8, P0, PT, R6, UR8, RZ ;  /* 0x0000000806087c10 */ /* 0x001fc8000ff1e0ff */
[----:B------:R-:W-:Y:S01]  /*2a90*/  IADD3.X R9, PT, PT, RZ, UR9, RZ, P0, !PT ;  /* 0x00000009ff097c10 */ /* 0x000fe200087fe4ff */
[----:B------:R-:W0:Y:S05]  /*2aa0*/  LDCU.64 UR8, c[0x0][0x710] ;  /* 0x0000e200ff0877ac */ /* 0x000e2a0008000a00 */
[----:B------:R-:W2:Y:S01]  /*2ab0*/  LDG.E.64 R8, desc[UR6][R8.64] ;  /* 0x0000000608087981 */ /* 0x000ea2000c1e1b00 */
        /* <DEDUP_REMOVED lines=9> */
[----:B------:R-:W1:Y:S08]  /*2b50*/  @P0 LDC.64 R10, c[0x0][0x720] ;  /* 0x0001c800ff0a0b82 */ /* 0x000e700000000a00 */
[----:B------:R-:W2:Y:S08]  /*2b60*/  @P0 LDC.64 R14, c[0x0][0x740] ;  /* 0x0001d000ff0e0b82 */ /* 0x000eb00000000a00 */
[----:B------:R-:W3:Y:S01]  /*2b70*/  @P0 LDC.64 R16, c[0x0][0x718] ;  /* 0x0001c600ff100b82 */ /* 0x000ee20000000a00 */
[----:B-1----:R-:W-:-:S04]  /*2b80*/  @P0 IADD3 R10, P1, PT, R7, R10, RZ ;  /* 0x0000000a070a0210 */ /* 0x002fc80007f3e0ff */
[----:B------:R-:W-:-:S06]  /*2b90*/  @P0 IADD3.X R11, PT, PT, RZ, R11, RZ, P1, !PT ;  /* 0x0000000bff0b0210 */ /* 0x000fcc0000ffe4ff */
[----:B------:R-:W2:Y:S01]  /*2ba0*/  @P0 LDG.E.64 R10, desc[UR6][R10.64] ;  /* 0x000000060a0a0981 */ /* 0x000ea2000c1e1b00 */
[----:B---3--:R-:W-:Y:S01]  /*2bb0*/  @P0 IADD3 R13, P1, PT, R4, R16, RZ ;  /* 0x00000010040d0210 */ /* 0x008fe20007f3e0ff */
[-C--:B--2---:R-:W-:Y:S02]  /*2bc0*/  @P0 IMAD R7, R11, R14.reuse, RZ ;  /* 0x0000000e0b070224 */ /* 0x084fe400078e02ff */
[----:B------:R-:W-:-:S04]  /*2bd0*/  @P0 IMAD.WIDE.U32 R8, R10, R14, RZ ;  /* 0x0000000e0a080225 */ /* 0x000fc800078e00ff */
[----:B------:R-:W-:Y:S01]  /*2be0*/  @P0 IMAD R15, R10, R15, R7 ;  /* 0x0000000f0a0f0224 */ /* 0x000fe200078e0207 */
[----:B------:R-:W-:Y:S02]  /*2bf0*/  @P0 IADD3.X R7, PT, PT, RZ, R17, RZ, P1, !PT ;  /* 0x00000011ff070210 */ /* 0x000fe40000ffe4ff */
[----:B------:R-:W-:Y:S02]  /*2c00*/  @P0 LEA R12, P1, R8, R13, 0x1 ;  /* 0x0000000d080c0211 */ /* 0x000fe400078208ff */
[----:B------:R-:W-:-:S04]  /*2c10*/  @P0 IADD3 R4, PT, PT, R9, R15, RZ ;  /* 0x0000000f09040210 */ /* 0x000fc80007ffe0ff */
[----:B------:R-:W-:-:S05]  /*2c20*/  @P0 LEA.HI.X R13, R8, R7, R4, 0x1, P1 ;  /* 0x00000007080d0211 */ /* 0x000fca00008f0c04 */
[----:B------:R-:W2:Y:S01]  /*2c30*/  @P0 LDG.E.U16 R12, desc[UR6][R12.64] ;  /* 0x000000060c0c0981 */ /* 0x000ea2000c1e1500 */
[----:B------:R-:W-:Y:S02]  /*2c40*/  @P0 PRMT R6, R6, 0x9910, RZ ;  /* 0x0000991006060816 */ /* 0x000fe400000000ff */
[----:B0-----:R-:W-:Y:S02]  /*2c50*/  IADD3 R4, P1, PT, R5, UR8, RZ ;  /* 0x0000000805047c10 */ /* 0x001fe4000ff3e0ff */
[----:B------:R-:W-:Y:S02]  /*2c60*/  PRMT R7, RZ, 0x7610, R7 ;  /* 0x00007610ff077816 */ /* 0x000fe40000000007 */
[----:B------:R-:W-:Y:S02]  /*2c70*/  IADD3.X R5, PT, PT, RZ, UR9, RZ, P1, !PT ;  /* 0x00000009ff057c10 */ /* 0x000fe40008ffe4ff */
[----:B------:R-:W-:Y:S02]  /*2c80*/  IADD3 R3, PT, PT, R3, 0x80, RZ ;  /* 0x0000008003037810 */ /* 0x000fe40007ffe0ff */
[----:B--2---:R-:W-:-:S05]  /*2c90*/  @P0 PRMT R9, R12, 0x9910, RZ ;  /* 0x000099100c090816 */ /* 0x004fca00000000ff */
[----:B------:R-:W-:Y:S01]  /*2ca0*/  @P0 IMAD R7, R6, R9, RZ ;  /* 0x0000000906070224 */ /* 0x000fe200078e02ff */
[----:B------:R-:W-:-:S04]  /*2cb0*/  ISETP.GE.AND P0, PT, R3, UR4, PT ;  /* 0x0000000403007c0c */ /* 0x000fc8000bf06270 */
[----:B------:R0:W-:Y:S09]  /*2cc0*/  STG.E.U16 desc[UR6][R4.64], R7 ;  /* 0x0000000704007986 */ /* 0x0001f2000c101506 */
        /* <DEDUP_REMOVED lines=399> */
.L_x_1224:
        /* <DEDUP_REMOVED lines=35> */
[----:B------:R-:W-:-:S05]  /*47f0*/  @P0 IMAD R7, R6, R9, RZ ;  /* 0x0000000906070224 */ /* 0x000fca00078e02ff */
[----:B------:R0:W-:Y:S02]  /*4800*/  STG.E.U16 desc[UR6][R4.64], R7 ;  /* 0x0000000704007986 */ /* 0x0001e4000c101506 */
.L_x_1221:
        /* <DEDUP_REMOVED lines=400> */
.L_x_1226:
        /* <DEDUP_REMOVED lines=37> */
.L_x_1223:
        /* <DEDUP_REMOVED lines=400> */
.L_x_1228:
        /* <DEDUP_REMOVED lines=37> */
.L_x_1225:
        /* <DEDUP_REMOVED lines=400> */
.L_x_1230:
        /* <DEDUP_REMOVED lines=37> */
.L_x_1227:
        /* <DEDUP_REMOVED lines=401> */
.L_x_1232:
        /* <DEDUP_REMOVED lines=37> */
.L_x_1229:
[----:B------:R-:W-:-:S13]  /*b560*/  ISETP.GE.AND P0, PT, R3, UR4, PT ;  /* 0x0000000403007c0c */ /* 0x000fda000bf06270 */
[----:B------:R-:W-:Y:S05]  /*b570*/  @P0 BREAK.RELIABLE B1 ;  /* 0x0000000000010942 */ /* 0x000fea0003800100 */
[----:B------:R-:W-:Y:S05]  /*b580*/  @P0 BRA `(.L_x_1231) ;  /* 0x0000001800d00947 */ /* 0x000fea0003800000 */
[----:B------:R-:W-:Y:S05]  /*b590*/  BSYNC.RELIABLE B1 ;  /* 0x0000000000017941 */ /* 0x000fea0003800100 */
.L_x_1220:
        /* <DEDUP_REMOVED lines=398> */
.L_x_1233:
        /* <DEDUP_REMOVED lines=37> */
.L_x_1231:
[----:B------:R-:W-:Y:S05]  /*d0d0*/  BSYNC.RECONVERGENT B0 ;  /* 0x0000000000007941 */ /* 0x000fea0003800200 */
.L_x_1219:
        /* <DEDUP_REMOVED lines=401> */
.L_x_1234:
[----:B------:R-:W0:Y:S01]  /*e9f0*/  LDCU.64 UR10, c[0x0][0x738] ;  /* 0x0000e700ff0a77ac */ /* 0x000e220008000a00 */
[----:B------:R-:W1:Y:S01]  /*ea00*/  LDCU.64 UR8, c[0x0][0x720] ;  /* 0x0000e400ff0877ac */ /* 0x000e620008000a00 */
[----:B------:R-:W2:Y:S01]  /*ea10*/  LDCU.64 UR12, c[0x0][0x740] ;  /* 0x0000e800ff0c77ac */ /* 0x000ea20008000a00 */
[----:B0-----:R-:W-:-:S04]  /*ea20*/  IADD3 R6, P0, PT, R5, UR10, RZ ;  /* 0x0000000a05067c10 */ /* 0x001fc8000ff1e0ff */
[----:B------:R-:W-:-:S06]  /*ea30*/  IADD3.X R7, PT, PT, RZ, UR11, RZ, P0, !PT ;  /* 0x0000000bff077c10 */ /* 0x000fcc00087fe4ff */
[----:B------:R-:W3:Y:S01]  /*ea40*/  LDG.E.64 R6, desc[UR6][R6.64] ;  /* 0x0000000606067981 */ /* 0x000ee2000c1e1b00 */
[----:B-1----:R-:W-:-:S04]  /*ea50*/  IADD3 R4, P0, PT, R4, UR8, RZ ;  /* 0x0000000804047c10 */ /* 0x002fc8000ff1e0ff */
[----:B------:R-:W-:Y:S01]  /*ea60*/  IADD3.X R5, PT, PT, RZ, UR9, RZ, P0, !PT ;  /* 0x00000009ff057c10 */ /* 0x000fe200087fe4ff */
[----:B------:R-:W0:Y:S05]  /*ea70*/  LDCU.128 UR8, c[0x0][0x710] ;  /* 0x0000e200ff0877ac */ /* 0x000e2a0008000c00 */
[----:B------:R-:W2:Y:S01]  /*ea80*/  LDG.E.64 R4, desc[UR6][R4.64] ;  /* 0x0000000604047981 */ /* 0x000ea2000c1e1b00 */
[----:B------:R-:W-:Y:S02]  /*ea90*/  ISETP.NE.AND P1, PT, RZ, UR5, PT ;  /* 0x00000005ff007c0c */ /* 0x000fe4000bf25270 */
[----:B---3--:R-:W-:-:S04]  /*eaa0*/  ISETP.LT.U32.AND P0, PT, R6, 0x1, PT ;  /* 0x000000010600780c */ /* 0x008fc80003f01070 */
[----:B------:R-:W-:-:S04]  /*eab0*/  ISETP.LT.AND.EX P0, PT, R7, RZ, PT, P0 ;  /* 0x000000ff0700720c */ /* 0x000fc80003f01300 */
[----:B------:R-:W-:Y:S02]  /*eac0*/  SEL R9, R6, 0x1, P0 ;  /* 0x0000000106097807 */ /* 0x000fe40000000000 */
[----:B------:R-:W-:Y:S02]  /*ead0*/  SEL R11, R7, RZ, P0 ;  /* 0x000000ff070b7207 */ /* 0x000fe40000000000 */
[----:B------:R-:W-:Y:S01]  /*eae0*/  SEL R8, R9, R6, !P1 ;  /* 0x0000000609087207 */ /* 0x000fe20004800000 */
[----:B--2---:R-:W-:Y:S01]  /*eaf0*/  IMAD R9, R5, UR12, RZ ;  /* 0x0000000c05097c24 */ /* 0x004fe2000f8e02ff */
[----:B------:R-:W-:Y:S01]  /*eb00*/  SEL R0, R11, R7, !P1 ;  /* 0x000000070b007207 */ /* 0x000fe20004800000 */
[----:B------:R-:W-:Y:S01]  /*eb10*/  IMAD.WIDE.U32 R6, R4, UR12, RZ ;  /* 0x0000000c04067c25 */ /* 0x000fe2000f8e00ff */
[----:B------:R-:W-:Y:S02]  /*eb20*/  ISETP.GE.U32.AND P0, PT, R8, 0x1, PT ;  /* 0x000000010800780c */ /* 0x000fe40003f06070 */
[----:B0-----:R-:W-:Y:S01]  /*eb30*/  IADD3 R5, P1, PT, R2, UR10, RZ ;  /* 0x0000000a02057c10 */ /* 0x001fe2000ff3e0ff */
[----:B------:R-:W-:Y:S01]  /*eb40*/  IMAD R9, R4, UR13, R9 ;  /* 0x0000000d04097c24 */ /* 0x000fe2000f8e0209 */
[----:B------:R-:W-:-:S02]  /*eb50*/  ISETP.GE.AND.EX P0, PT, R0, RZ, PT, P0 ;  /* 0x000000ff0000720c */ /* 0x000fc40003f06300 */
[----:B------:R-:W-:Y:S02]  /*eb60*/  IADD3.X R0, PT, PT, RZ, UR11, RZ, P1, !PT ;  /* 0x0000000bff007c10 */ /* 0x000fe40008ffe4ff */
[----:B------:R-:W-:Y:S02]  /*eb70*/  LEA R4, P1, R6, R5, 0x1 ;  /* 0x0000000506047211 */ /* 0x000fe400078208ff */
[----:B------:R-:W-:-:S04]  /*eb80*/  IADD3 R5, PT, PT, R7, R9, RZ ;  /* 0x0000000907057210 */ /* 0x000fc80007ffe0ff */
[----:B------:R-:W-:-:S05]  /*eb90*/  LEA.HI.X R5, R6, R0, R5, 0x1, P1 ;  /* 0x0000000006057211 */ /* 0x000fca00008f0c05 */
[----:B------:R-:W2:Y:S01]  /*eba0*/  @P0 LDG.E.U16 R4, desc[UR6][R4.64] ;  /* 0x0000000604040981 */ /* 0x000ea2000c1e1500 */
[----:B------:R-:W-:Y:S02]  /*ebb0*/  @P0 PRMT R0, R8, 0x9910, RZ ;  /* 0x0000991008000816 */ /* 0x000fe400000000ff */
[----:B------:R-:W-:Y:S02]  /*ebc0*/  IADD3 R2, P1, PT, R3, UR8, RZ ;  /* 0x0000000803027c10 */ /* 0x000fe4000ff3e0ff */
[----:B------:R-:W-:Y:S02]  /*ebd0*/  PRMT R7, RZ, 0x7610, R7 ;  /* 0x00007610ff077816 */ /* 0x000fe40000000007 */
[----:B------:R-:W-:Y:S02]  /*ebe0*/  IADD3.X R3, PT, PT, RZ, UR9, RZ, P1, !PT ;  /* 0x00000009ff037c10 */ /* 0x000fe40008ffe4ff */
[----:B--2---:R-:W-:-:S05]  /*ebf0*/  @P0 PRMT R9, R4, 0x9910, RZ ;  /* 0x0000991004090816 */ /* 0x004fca00000000ff */
[----:B------:R-:W-:-:S05]  /*ec00*/  @P0 IMAD R7, R0, R9, RZ ;  /* 0x0000000900070224 */ /* 0x000fca00078e02ff */
[----:B------:R-:W-:Y:S01]  /*ec10*/  STG.E.U16 desc[UR6][R2.64], R7 ;  /* 0x0000000702007986 */ /* 0x000fe2000c101506 */
[----:B------:R-:W-:Y:S05]  /*ec20*/  EXIT ;  /* 0x000000000000794d */ /* 0x000fea0003800000 */
.L_x_1235:
        /* <DEDUP_REMOVED lines=13> */
.L_x_18995:


//--------------------- .text._ZN2at6native73_GLOBAL__N__c8866d80_35_SparseBinaryOpIntersectionKernel_cu_b2145a98_327112apply_kernelILi128ELi8EZNS1_29binary_op_intersection_kernelINS1_9LhsProjOpEllEEvRNS_14TensorIteratorEllRKNS_6TensorEbEUliE_EEviT1_ --------------------------
	.section	.text._ZN2at6native73_GLOBAL__N__c8866d80_35_SparseBinaryOpIntersectionKernel_cu_b2145a98_327112apply_kernelILi128ELi8EZNS1_29binary_op_intersection_kernelINS1_9LhsProjOpEllEEvRNS_14TensorIteratorEllRKNS_6TensorEbEUliE_EEviT1_,"ax",@progbits
	.align	128
.text._ZN2at6native73_GLOBAL__N__c8866d80_35_SparseBinaryOpIntersectionKernel_cu_b2145a98_327112apply_kernelILi128ELi8EZNS1_29binary_op_intersection_kernelINS1_9LhsProjOpEllEEvRNS_14TensorIteratorEllRKNS_6TensorEbEUliE_EEviT1_:
        .type           _ZN2at6native73_GLOBAL__N__c8866d80_35_SparseBinaryOpIntersectionKernel_cu_b2145a98_327112apply_kernelILi128ELi8EZNS1_29binary_op_intersection_kernelINS1_9LhsProjOpEllEEvRNS_14TensorIteratorEllRKNS_6TensorEbEUliE_EEviT1_,@function
        .size           _ZN2at6native73_GLOBAL__N__c8866d80_35_SparseBinaryOpIntersectionKernel_cu_b2145a98_327112apply_kernelILi128ELi8EZNS1_29binary_op_intersection_kernelINS1_9LhsProjOpEllEEvRNS_14TensorIteratorEllRKNS_6TensorEbEUliE_EEviT1_,(.L_x_18996 - _ZN2at6native73_GLOBAL__N__c8866d80_35_SparseBinaryOpIntersectionKernel_cu_b2145a98_327112apply_kernelILi128ELi8EZNS1_29binary_op_intersection_kernelINS1_9LhsProjOpEllEEvRNS_14TensorIteratorEllRKNS_6TensorEbEUliE_EEviT1_)
        .other          _ZN2at6native73_GLOBAL__N__c8866d80_35_SparseBinaryOpIntersectionKernel_cu_b2145a98_327112apply_kernelILi128ELi8EZNS1_29binary_op_intersection_kernelINS1_9LhsProjOpEllEEvRNS_14TensorIteratorEllRKNS_6TensorEbEUliE_EEviT1_,@"STO_CUDA_ENTRY STV_DEFAULT"
_ZN2at6native73_GLOBAL__N__c8866d80_35_SparseBinaryOpIntersectionKernel_cu_b2145a98_327112apply_kernelILi128ELi8EZNS1_29binary_op_intersection_kernelINS1_9LhsProjOpEllEEvRNS_14TensorIteratorEllRKNS_6TensorEbEUliE_EEviT1_:
        /* <DEDUP_REMOVED lines=36> */
[----:B------:R-:W2:Y:S01]  /*0240*/  @P0 LDG.E.64 R4, desc[UR6][R10.64] ;  /* 0x000000060a040981 */ /* 0x000ea2000c1e1b00 */
[----:B------:R-:W0:Y:S01]  /*0250*/  LDC.64 R8, c[0x0][0x710] ;  /* 0x0001c400ff087b82 */ /* 0x000e220000000a00 */
[----:B------:R-:W-:Y:S01]  /*0260*/  IADD3 R3, PT, PT, R3, 0x80, RZ ;  /* 0x0000008003037810 */ /* 0x000fe20007ffe0ff */
[-C--:B--2---:R-:W-:Y:S02]  /*0270*/  @P0 IMAD R15, R15, R4.reuse, RZ ;  /* 0x000000040f0f0224 */ /* 0x084fe400078e02ff */
[----:B------:R-:W-:-:S04]  /*0280*/  @P0 IMAD.WIDE.U32 R6, R13, R4, RZ ;  /* 0x000000040d060225 */ /* 0x000fc800078e00ff */
[----:B------:R-:W-:Y:S01]  /*0290*/  @P0 IMAD R15, R5, R13, R15 ;  /* 0x0000000d050f0224 */ /* 0x000fe200078e020f */
[----:B------:R-:W-:Y:S02]  /*02a0*/  CS2R R4, SRZ ;  /* 0x0000000000047805 */ /* 0x000fe4000001ff00 */
[----:B------:R-:W-:Y:S02]  /*02b0*/  @P0 MOV R4, R6 ;  /* 0x0000000600040202 */ /* 0x000fe40000000f00 */
[----:B------:R-:W-:Y:S02]  /*02c0*/  @P0 IADD3 R5, PT, PT, R7, R15, RZ ;  /* 0x0000000f07050210 */ /* 0x000fe40007ffe0ff */
[----:B------:R-:W-:-:S03]  /*02d0*/  ISETP.GE.AND P0, PT, R3, UR4, PT ;  /* 0x0000000403007c0c */ /* 0x000fc6000bf06270 */
[----:B0-----:R0:W-:Y:S10]  /*02e0*/  STG.E.64 desc[UR6][R8.64], R4 ;  /* 0x0000000408007986 */ /* 0x0011f4000c101b06 */
        /* <DEDUP_REMOVED lines=21> */
[----:B------:R-:W-:-:S06]  /*0440*/  @P0 LEA.HI.X R5, R6, R17, R0, 0x3, P1 ;  /* 0x0000001106050211 */ /* 0x000fcc00008f1c00 */
[----:B------:R-:W2:Y:S01]  /*0450*/  @P0 LDG.E.64 R4, desc[UR6][R4.64] ;  /* 0x0000000604040981 */ /* 0x000ea2000c1e1b00 */
[----:B------:R-:W0:Y:S01]  /*0460*/  LDC.64 R10, c[0x0][0x710] ;  /* 0x0001c400ff0a7b82 */ /* 0x000e220000000a00 */
[----:B------:R-:W-:Y:S01]  /*0470*/  HFMA2 R0, -RZ, RZ, 0, 0 ;  /* 0x00000000ff007431 */ /* 0x000fe200000001ff */
[----:B------:R-:W-:Y:S02]  /*0480*/  MOV R9, RZ ;  /* 0x000000ff00097202 */ /* 0x000fe40000000f00 */
[----:B------:R-:W-:Y:S01]  /*0490*/  IADD3 R3, PT, PT, R3, 0x80, RZ ;  /* 0x0000008003037810 */ /* 0x000fe20007ffe0ff */
[-C--:B--2---:R-:W-:Y:S02]  /*04a0*/  @P0 IMAD R15, R15, R4.reuse, RZ ;  /* 0x000000040f0f0224 */ /* 0x084fe400078e02ff */
[----:B------:R-:W-:-:S04]  /*04b0*/  @P0 IMAD.WIDE.U32 R6, R13, R4, RZ ;  /* 0x000000040d060225 */ /* 0x000fc800078e00ff */
[----:B------:R-:W-:Y:S01]  /*04c0*/  @P0 IMAD R15, R5, R13, R15 ;  /* 0x0000000d050f0224 */ /* 0x000fe200078e020f */
[----:B------:R-:W-:-:S04]  /*04d0*/  @P0 MOV R0, R6 ;  /* 0x0000000600000202 */ /* 0x000fc80000000f00 */
[----:B------:R-:W-:Y:S02]  /*04e0*/  @P0 IADD3 R9, PT, PT, R7, R15, RZ ;  /* 0x0000000f07090210 */ /* 0x000fe40007ffe0ff */
[----:B------:R-:W-:Y:S02]  /*04f0*/  MOV R4, R0 ;  /* 0x0000000000047202 */ /* 0x000fe40000000f00 */
[----:B------:R-:W-:-:S05]  /*0500*/  MOV R5, R9 ;  /* 0x0000000900057202 */ /* 0x000fca0000000f00 */
[----:B0-----:R0:W-:Y:S02]  /*0510*/  STG.E.64 desc[UR6][R10.64], R4 ;  /* 0x000000040a007986 */ /* 0x0011e4000c101b06 */
.L_x_1239:
        /* <DEDUP_REMOVED lines=36> */
.L_x_1240:
        /* <DEDUP_REMOVED lines=36> */
.L_x_1241:
        /* <DEDUP_REMOVED lines=36> */
.L_x_1242:
        /* <DEDUP_REMOVED lines=37> */
.L_x_1243:
[----:B------:R-:W-:-:S13]  /*0e30*/  ISETP.GE.AND P0, PT, R3, UR4, PT ;  /* 0x0000000403007c0c */ /* 0x000fda000bf06270 */
[----:B------:R-:W-:Y:S05]  /*0e40*/  @P0 BREAK.RELIABLE B1 ;  /* 0x0000000000010942 */ /* 0x000fea0003800100 */
[----:B------:R-:W-:Y:S05]  /*0e50*/  @P0 BRA `(.L_x_1244) ;  /* 0x00000000008c0947 */ /* 0x000fea0003800000 */
[----:B------:R-:W-:Y:S05]  /*0e60*/  BSYNC.RELIABLE B1 ;  /* 0x0000000000017941 */ /* 0x000fea0003800100 */
.L_x_1238:
        /* <DEDUP_REMOVED lines=34> */
.L_x_1244:
[----:B------:R-:W-:Y:S05]  /*1090*/  BSYNC.RECONVERGENT B0 ;  /* 0x0000000000007941 */ /* 0x000fea0003800200 */
.L_x_1237:
[----:B------:R-:W-:Y:S05]  /*10a0*/  WARPSYNC.ALL ;  /* 0x0000000000007948 */ /* 0x000fea0003800000 */
[----:B------:R-:W-:-:S13]  /*10b0*/  ISETP.GE.AND P0, PT, R3, UR4, PT ;  /* 0x0000000403007c0c */ /* 0x000fda000bf06270 */
[----:B------:R-:W-:Y:S05]  /*10c0*/  @P0 EXIT ;  /* 0x000000000000094d */ /* 0x000fea0003800000 */
[----:B------:R-:W4:Y:S01]  /*10d0*/  LDC.64 R6, c[0x0][0x738] ;  /* 0x0001ce00ff067b82 */ /* 0x000f220000000a00 */
[----:B------:R-:W5:Y:S07]  /*10e0*/  LDCU.64 UR8, c[0x0][0x740] ;  /* 0x0000e800ff0877ac */ /* 0x000f6e0008000a00 */
[----:B0123--:R-:W0:Y:S08]  /*10f0*/  LDC.64 R4, c[0x0][0x720] ;  /* 0x0001c800ff047b82 */ /* 0x00fe300000000a00 */
[----:B------:R-:W1:Y:S01]  /*1100*/  LDC.64 R14, c[0x0][0x718] ;  /* 0x0001c600ff0e7b82 */ /* 0x000e620000000a00 */
[----:B----4-:R-:W2:Y:S04]  /*1110*/  LDG.E.64 R6, desc[UR6][R6.64] ;  /* 0x0000000606067981 */ /* 0x010ea8000c1e1b00 */
[----:B0-----:R-:W5:Y:S01]  /*1120*/  LDG.E.64 R4, desc[UR6][R4.64] ;  /* 0x0000000604047981 */ /* 0x001f62000c1e1b00 */
[----:B------:R-:W-:-:S02]  /*1130*/  ISETP.NE.AND P1, PT, RZ, UR5, PT ;  /* 0x00000005ff007c0c */ /* 0x000fc4000bf25270 */
[----:B------:R-:W0:Y:S01]  /*1140*/  LDC.64 R2, c[0x0][0x710] ;  /* 0x0001c400ff027b82 */ /* 0x000e220000000a00 */
[----:B--2---:R-:W-:-:S04]  /*1150*/  ISETP.LT.U32.AND P0, PT, R6, 0x1, PT ;  /* 0x000000010600780c */ /* 0x004fc80003f01070 */
[----:B------:R-:W-:-:S04]  /*1160*/  ISETP.LT.AND.EX P0, PT, R7, RZ, PT, P0 ;  /* 0x000000ff0700720c */ /* 0x000fc80003f01300 */
[----:B------:R-:W-:Y:S01]  /*1170*/  SEL R9, R6, 0x1, P0 ;  /* 0x0000000106097807 */ /* 0x000fe20000000000 */
[----:B-----5:R-:W-:Y:S01]  /*1180*/  IMAD R13, R5, UR8, RZ ;  /* 0x00000008050d7c24 */ /* 0x020fe2000f8e02ff */
[----:B------:R-:W-:Y:S02]  /*1190*/  SEL R11, R7, RZ, P0 ;  /* 0x000000ff070b7207 */ /* 0x000fe40000000000 */
[----:B------:R-:W-:Y:S01]  /*11a0*/  SEL R9, R9, R6, !P1 ;  /* 0x0000000609097207 */ /* 0x000fe20004800000 */
[C---:B------:R-:W-:Y:S01]  /*11b0*/  IMAD R13, R4.reuse, UR9, R13 ;  /* 0x00000009040d7c24 */ /* 0x040fe2000f8e020d */
[----:B------:R-:W-:Y:S01]  /*11c0*/  SEL R11, R11, R7, !P1 ;  /* 0x000000070b0b7207 */ /* 0x000fe20004800000 */
[----:B------:R-:W-:Y:S01]  /*11d0*/  IMAD.WIDE.U32 R6, R4, UR8, RZ ;  /* 0x0000000804067c25 */ /* 0x000fe2000f8e00ff */
[----:B------:R-:W-:-:S04]  /*11e0*/  ISETP.GE.U32.AND P0, PT, R9, 0x1, PT ;  /* 0x000000010900780c */ /* 0x000fc80003f06070 */
[----:B------:R-:W-:Y:S02]  /*11f0*/  ISETP.GE.AND.EX P0, PT, R11, RZ, PT, P0 ;  /* 0x000000ff0b00720c */ /* 0x000fe40003f06300 */
[----:B-1----:R-:W-:Y:S02]  /*1200*/  LEA R4, P1, R6, R14, 0x3 ;  /* 0x0000000e06047211 */ /* 0x002fe400078218ff */
[----:B------:R-:W-:-:S04]  /*1210*/  IADD3 R0, PT, PT, R7, R13, RZ ;  /* 0x0000000d07007210 */ /* 0x000fc80007ffe0ff */
[----:B------:R-:W-:Y:S02]  /*1220*/  LEA.HI.X R5, R6, R15, R0, 0x3, P1 ;  /* 0x0000000f06057211 */ /* 0x000fe400008f1c00 */
[----:B------:R-:W-:-:S03]  /*1230*/  CS2R R6, SRZ ;  /* 0x0000000000067805 */ /* 0x000fc6000001ff00 */
[----:B0-----:R-:W-:Y:S05]  /*1240*/  @!P0 BRA `(.L_x_1245) ;  /* 0x0000000000148947 */ /* 0x001fea0003800000 */
[----:B------:R-:W2:Y:S02]  /*1250*/  LDG.E.64 R4, desc[UR6][R4.64] ;  /* 0x0000000604047981 */ /* 0x000ea4000c1e1b00 */
[-C--:B--2---:R-:W-:Y:S02]  /*1260*/  IMAD R11, R11, R4.reuse, RZ ;  /* 0x000000040b0b7224 */ /* 0x084fe400078e02ff */
[----:B------:R-:W-:-:S04]  /*1270*/  IMAD.WIDE.U32 R6, R9, R4, RZ ;  /* 0x0000000409067225 */ /* 0x000fc800078e00ff */
[----:B------:R-:W-:-:S05]  /*1280*/  IMAD R11, R5, R9, R11 ;  /* 0x00000009050b7224 */ /* 0x000fca00078e020b */
[----:B------:R-:W-:-:S07]  /*1290*/  IADD3 R7, PT, PT, R7, R11, RZ ;  /* 0x0000000b07077210 */ /* 0x000fce0007ffe0ff */
.L_x_1245:
[----:B------:R-:W-:Y:S02]  /*12a0*/  MOV R4, R6 ;  /* 0x0000000600047202 */ /* 0x000fe40000000f00 */
[----:B------:R-:W-:-:S05]  /*12b0*/  MOV R5, R7 ;  /* 0x0000000700057202 */ /* 0x000fca0000000f00 */
[----:B------:R-:W-:Y:S01]  /*12c0*/  STG.E.64 desc[UR6][R2.64], R4 ;  /* 0x0000000402007986 */ /* 0x000fe2000c101b06 */
[----:B------:R-:W-:Y:S05]  /*12d0*/  EXIT ;  /* 0x000000000000794d */ /* 0x000fea0003800000 */
.L_x_1236:
        /* <DEDUP_REMOVED lines=406> */
.L_x_1249:
[----:B------:R-:W0:Y:S02]  /*2c40*/  LDCU.64 UR8, c[0x0][0x738] ;  /* 0x0000e700ff0877ac */ /* 0x000e240008000a00 */
[----:B0-----:R-:W-:-:S04]  /*2c50*/  IADD3 R8, P0, PT, R7, UR8, RZ ;  /* 0x0000000807087c10 */ /* 0x001fc8000ff1e0ff */
[----:B------:R-:W-:-:S06]  /*2c60*/  IADD3.X R9, PT, PT, RZ, UR9, RZ, P0, !PT ;  /* 0x00000009ff097c10 */ /* 0x000fcc00087fe4ff */
[----:B------:R-:W2:Y:S01]  /*2c70*/  LDG.E.64 R8, desc[UR6][R8.64] ;  /* 0x0000000608087981 */ /* 0x000ea2000c1e1b00 */
[----:B------:R-:W-:Y:S01]  /*2c80*/  ISETP.NE.AND P1, PT, RZ, UR5, PT ;  /* 0x00000005ff007c0c */ /* 0x000fe2000bf25270 */
[----:B------:R-:W-:Y:S01]  /*2c90*/  BSSY.RECONVERGENT B2, `(.L_x_1250) ;  /* 0x000001e000027945 */ /* 0x000fe20003800200 */
[----:B--2---:R-:W-:-:S04]  /*2ca0*/  ISETP.LT.U32.AND P0, PT, R8, 0x1, PT ;  /* 0x000000010800780c */ /* 0x004fc80003f01070 */
[----:B------:R-:W-:-:S04]  /*2cb0*/  ISETP.LT.AND.EX P0, PT, R9, RZ, PT, P0 ;  /* 0x000000ff0900720c */ /* 0x000fc80003f01300 */
[----:B------:R-:W-:Y:S02]  /*2cc0*/  SEL R7, R8, 0x1, P0 ;  /* 0x0000000108077807 */ /* 0x000fe40000000000 */
[----:B------:R-:W-:Y:S02]  /*2cd0*/  SEL R11, R9, RZ, P0 ;  /* 0x000000ff090b7207 */ /* 0x000fe40000000000 */
[----:B------:R-:W-:Y:S02]  /*2ce0*/  SEL R7, R7, R8, !P1 ;  /* 0x0000000807077207 */ /* 0x000fe40004800000 */
[----:B------:R-:W-:Y:S02]  /*2cf0*/  SEL R19, R11, R9, !P1 ;  /* 0x000000090b137207 */ /* 0x000fe40004800000 */
[----:B------:R-:W-:Y:S02]  /*2d00*/  CS2R R10, SRZ ;  /* 0x00000000000a7805 */ /* 0x000fe4000001ff00 */
[----:B------:R-:W-:-:S04]  /*2d10*/  ISETP.GE.U32.AND P0, PT, R7, 0x1, PT ;  /* 0x000000010700780c */ /* 0x000fc80003f06070 */
[----:B------:R-:W-:-:S13]  /*2d20*/  ISETP.GE.AND.EX P0, PT, R19, RZ, PT, P0 ;  /* 0x000000ff1300720c */ /* 0x000fda0003f06300 */
[----:B------:R-:W-:Y:S05]  /*2d30*/  @!P0 BRA `(.L_x_1251) ;  /* 0x00000000004c8947 */ /* 0x000fea0003800000 */
[----:B------:R-:W0:Y:S01]  /*2d40*/  LDCU.64 UR8, c[0x0][0x720] ;  /* 0x0000e400ff0877ac */ /* 0x000e220008000a00 */
[----:B------:R-:W1:Y:S01]  /*2d50*/  LDCU.64 UR10, c[0x0][0x718] ;  /* 0x0000e300ff0a77ac */ /* 0x000e620008000a00 */
[----:B0-----:R-:W-:-:S04]  /*2d60*/  IADD3 R8, P0, PT, R6, UR8, RZ ;  /* 0x0000000806087c10 */ /* 0x001fc8000ff1e0ff */
[----:B------:R-:W-:Y:S01]  /*2d70*/  IADD3.X R9, PT, PT, RZ, UR9, RZ, P0, !PT ;  /* 0x00000009ff097c10 */ /* 0x000fe200087fe4ff */
[----:B------:R-:W0:Y:S05]  /*2d80*/  LDCU.64 UR8, c[0x0][0x740] ;  /* 0x0000e800ff0877ac */ /* 0x000e2a0008000a00 */
[----:B------:R-:W0:Y:S01]  /*2d90*/  LDG.E.64 R8, desc[UR6][R8.64] ;  /* 0x0000000608087981 */ /* 0x000e22000c1e1b00 */
[----:B-1----:R-:W-:Y:S01]  /*2da0*/  IADD3 R13, P0, PT, R4, UR10, RZ ;  /* 0x0000000a040d7c10 */ /* 0x002fe2000ff1e0ff */
[----:B0-----:R-:W-:Y:S02]  /*2db0*/  IMAD R15, R9, UR8, RZ ;  /* 0x00000008090f7c24 */ /* 0x001fe4000f8e02ff */
[----:B------:R-:W-:-:S04]  /*2dc0*/  IMAD.WIDE.U32 R10, R8, UR8, RZ ;  /* 0x00000008080a7c25 */ /* 0x000fc8000f8e00ff */
[----:B------:R-:W-:Y:S01]  /*2dd0*/  IMAD R17, R8, UR9, R15 ;  /* 0x0000000908117c24 */ /* 0x000fe2000f8e020f */
[----:B------:R-:W-:Y:S02]  /*2de0*/  IADD3.X R15, PT, PT, RZ, UR11, RZ, P0, !PT ;  /* 0x0000000bff0f7c10 */ /* 0x000fe400087fe4ff */
[----:B------:R-:W-:Y:S02]  /*2df0*/  LEA R12, P0, R10, R13, 0x3 ;  /* 0x0000000d0a0c7211 */ /* 0x000fe400078018ff */
[----:B------:R-:W-:-:S04]  /*2e00*/  IADD3 R4, PT, PT, R11, R17, RZ ;  /* 0x000000110b047210 */ /* 0x000fc80007ffe0ff */
[----:B------:R-:W-:-:S05]  /*2e10*/  LEA.HI.X R13, R10, R15, R4, 0x3, P0 ;  /* 0x0000000f0a0d7211 */ /* 0x000fca00000f1c04 */
[----:B------:R-:W2:Y:S02]  /*2e20*/  LDG.E.64 R8, desc[UR6][R12.64] ;  /* 0x000000060c087981 */ /* 0x000ea4000c1e1b00 */
[-C--:B--2---:R-:W-:Y:S02]  /*2e30*/  IMAD R4, R19, R8.reuse, RZ ;  /* 0x0000000813047224 */ /* 0x084fe400078e02ff */
[----:B------:R-:W-:-:S04]  /*2e40*/  IMAD.WIDE.U32 R10, R7, R8, RZ ;  /* 0x00000008070a7225 */ /* 0x000fc800078e00ff */
[----:B------:R-:W-:-:S05]  /*2e50*/  IMAD R7, R9, R7, R4 ;  /* 0x0000000709077224 */ /* 0x000fca00078e0204 */
[----:B------:R-:W-:-:S07]  /*2e60*/  IADD3 R11, PT, PT, R11, R7, RZ ;  /* 0x000000070b0b7210 */ /* 0x000fce0007ffe0ff */
.L_x_1251:
[----:B------:R-:W-:Y:S05]  /*2e70*/  BSYNC.RECONVERGENT B2 ;  /* 0x0000000000027941 */ /* 0x000fea0003800200 */
.L_x_1250:
[----:B------:R-:W0:Y:S01]  /*2e80*/  LDCU.64 UR8, c[0x0][0x710] ;  /* 0x0000e200ff0877ac */ /* 0x000e220008000a00 */
[----:B------:R-:W-:Y:S02]  /*2e90*/  MOV R4, R10 ;  /* 0x0000000a00047202 */ /* 0x000fe40000000f00 */
[----:B------:R-:W-:Y:S02]  /*2ea0*/  IADD3 R3, PT, PT, R3, 0x80, RZ ;  /* 0x0000008003037810 */ /* 0x000fe40007ffe0ff */
[----:B0-----:R-:W-:Y:S02]  /*2eb0*/  IADD3 R6, P0, PT, R5, UR8, RZ ;  /* 0x0000000805067c10 */ /* 0x001fe4000ff1e0ff */
[----:B------:R-:W-:Y:S02]  /*2ec0*/  MOV R5, R11 ;  /* 0x0000000b00057202 */ /* 0x000fe40000000f00 */
        /* <DEDUP_REMOVED lines=402> */
.L_x_1253:
        /* <DEDUP_REMOVED lines=35> */
.L_x_1255:
[----:B------:R-:W-:Y:S05]  /*4a20*/  BSYNC.RECONVERGENT B2 ;  /* 0x0000000000027941 */ /* 0x000fea0003800200 */
.L_x_1254:
[----:B------:R-:W0:Y:S01]  /*4a30*/  LDCU.64 UR8, c[0x0][0x710] ;  /* 0x0000e200ff0877ac */ /* 0x000e220008000a00 */
[----:B------:R-:W-:Y:S02]  /*4a40*/  MOV R4, R10 ;  /* 0x0000000a00047202 */ /* 0x000fe40000000f00 */
[----:B------:R-:W-:Y:S02]  /*4a50*/  IADD3 R3, PT, PT, R3, 0x80, RZ ;  /* 0x0000008003037810 */ /* 0x000fe40007ffe0ff */
[----:B0-----:R-:W-:Y:S02]  /*4a60*/  IADD3 R6, P0, PT, R5, UR8, RZ ;  /* 0x0000000805067c10 */ /* 0x001fe4000ff1e0ff */
[----:B------:R-:W-:Y:S02]  /*4a70*/  MOV R5, R11 ;  /* 0x0000000b00057202 */ /* 0x000fe40000000f00 */
[----:B------:R-:W-:-:S05]  /*4a80*/  IADD3.X R7, PT, PT, RZ, UR9, RZ, P0, !PT ;  /* 0x00000009ff077c10 */ /* 0x000fca00087fe4ff */
[----:B------:R0:W-:Y:S04]  /*4a90*/  STG.E.64 desc[UR6][R6.64], R4 ;  /* 0x0000000406007986 */ /* 0x0001e8000c101b06 */
.L_x_1248:
        /* <DEDUP_REMOVED lines=400> */
.L_x_1257:
        /* <DEDUP_REMOVED lines=35> */
.L_x_1259:
[----:B------:R-:W-:Y:S05]  /*65d0*/  BSYNC.RECONVERGENT B2 ;  /* 0x0000000000027941 */ /* 0x000fea0003800200 */
.L_x_1258:
[----:B------:R-:W0:Y:S01]  /*65e0*/  LDCU.64 UR8, c[0x0][0x710] ;  /* 0x0000e200ff0877ac */ /* 0x000e220008000a00 */
[----:B------:R-:W-:Y:S02]  /*65f0*/  MOV R4, R10 ;  /* 0x0000000a00047202 */ /* 0x000fe40000000f00 */
[----:B------:R-:W-:Y:S02]  /*6600*/  IADD3 R3, PT, PT, R3, 0x80, RZ ;  /* 0x0000008003037810 */ /* 0x000fe40007ffe0ff */
[----:B0-----:R-:W-:Y:S02]  /*6610*/  IADD3 R6, P0, PT, R5, UR8, RZ ;  /* 0x0000000805067c10 */ /* 0x001fe4000ff1e0ff */
[----:B------:R-:W-:Y:S02]  /*6620*/  MOV R5, R11 ;  /* 0x0000000b00057202 */ /* 0x000fe40000000f00 */
[----:B------:R-:W-:-:S05]  /*6630*/  IADD3.X R7, PT, PT, RZ, UR9, RZ, P0, !PT ;  /* 0x00000009ff077c10 */ /* 0x000fca00087fe4ff */
[----:B------:R1:W-:Y:S04]  /*6640*/  STG.E.64 desc[UR6][R6.64], R4 ;  /* 0x0000000406007986 */ /* 0x0003e8000c101b06 */
.L_x_1252:
        /* <DEDUP_REMOVED lines=400> */
.L_x_1261:
        /* <DEDUP_REMOVED lines=35> */
.L_x_1263:
[----:B------:R-:W-:Y:S05]  /*8180*/  BSYNC.RECONVERGENT B2 ;  /* 0x0000000000027941 */ /* 0x000fea0003800200 */
.L_x_1262:
[----:B------:R-:W0:Y:S01]  /*8190*/  LDCU.64 UR8, c[0x0][0x710] ;  /* 0x0000e200ff0877ac */ /* 0x000e220008000a00 */
[----:B------:R-:W-:Y:S02]  /*81a0*/  MOV R4, R10 ;  /* 0x0000000a00047202 */ /* 0x000fe40000000f00 */
[----:B------:R-:W-:Y:S02]  /*81b0*/  IADD3 R3, PT, PT, R3, 0x80, RZ ;  /* 0x0000008003037810 */ /* 0x000fe40007ffe0ff */
[----:B0-----:R-:W-:Y:S02]  /*81c0*/  IADD3 R6, P0, PT, R5, UR8, RZ ;  /* 0x0000000805067c10 */ /* 0x001fe4000ff1e0ff */
[----:B------:R-:W-:Y:S02]  /*81d0*/  MOV R5, R11 ;  /* 0x0000000b00057202 */ /* 0x000fe40000000f00 */
[----:B------:R-:W-:-:S05]  /*81e0*/  IADD3.X R7, PT, PT, RZ, UR9, RZ, P0, !PT ;  /* 0x00000009ff077c10 */ /* 0x000fca00087fe4ff */
[----:B------:R1:W-:Y:S04]  /*81f0*/  STG.E.64 desc[UR6][R6.64], R4 ;  /* 0x0000000406007986 */ /* 0x0003e8000c101b06 */
.L_x_1256:
        /* <DEDUP_REMOVED lines=400> */
.L_x_1265:
        /* <DEDUP_REMOVED lines=35> */
.L_x_1267:
[----:B------:R-:W-:Y:S05]  /*9d30*/  BSYNC.RECONVERGENT B2 ;  /* 0x0000000000027941 */ /* 0x000fea0003800200 */
.L_x_1266:
[----:B------:R-:W0:Y:S01]  /*9d40*/  LDCU.64 UR8, c[0x0][0x710] ;  /* 0x0000e200ff0877ac */ /* 0x000e220008000a00 */
[----:B------:R-:W-:Y:S02]  /*9d50*/  MOV R4, R10 ;  /* 0x0000000a00047202 */ /* 0x000fe40000000f00 */
[----:B------:R-:W-:Y:S02]  /*9d60*/  IADD3 R3, PT, PT, R3, 0x80, RZ ;  /* 0x0000008003037810 */ /* 0x000fe40007ffe0ff */
[----:B0-----:R-:W-:Y:S02]  /*9d70*/  IADD3 R6, P0, PT, R5, UR8, RZ ;  /* 0x0000000805067c10 */ /* 0x001fe4000ff1e0ff */
[----:B------:R-:W-:Y:S02]  /*9d80*/  MOV R5, R11 ;  /* 0x0000000b00057202 */ /* 0x000fe40000000f00 */
[----:B------:R-:W-:-:S05]  /*9d90*/  IADD3.X R7, PT, PT, RZ, UR9, RZ, P0, !PT ;  /* 0x00000009ff077c10 */ /* 0x000fca00087fe4ff */
[----:B------:R2:W-:Y:S04]  /*9da0*/  STG.E.64 desc[UR6][R6.64], R4 ;  /* 0x0000000406007986 */ /* 0x0005e8000c101b06 */
.L_x_1260:
        /* <DEDUP_REMOVED lines=401> */
.L_x_1269:
        /* <DEDUP_REMOVED lines=35> */
.L_x_1271:
[----:B------:R-:W-:Y:S05]  /*b8f0*/  BSYNC.RECONVERGENT B2 ;  /* 0x0000000000027941 */ /* 0x000fea0003800200 */
.L_x_1270:
[----:B------:R-:W0:Y:S01]  /*b900*/  LDCU.64 UR8, c[0x0][0x710] ;  /* 0x0000e200ff0877ac */ /* 0x000e220008000a00 */
[----:B------:R-:W-:Y:S02]  /*b910*/  MOV R4, R10 ;  /* 0x0000000a00047202 */ /* 0x000fe40000000f00 */
[----:B------:R-:W-:Y:S02]  /*b920*/  IADD3 R3, PT, PT, R3, 0x80, RZ ;  /* 0x0000008003037810 */ /* 0x000fe40007ffe0ff */
[----:B0-----:R-:W-:Y:S02]  /*b930*/  IADD3 R6, P0, PT, R5, UR8, RZ ;  /* 0x0000000805067c10 */ /* 0x001fe4000ff1e0ff */
[----:B------:R-:W-:Y:S02]  /*b940*/  MOV R5, R11 ;  /* 0x0000000b00057202 */ /* 0x000fe40000000f00 */
[----:B------:R-:W-:-:S05]  /*b950*/  IADD3.X R7, PT, PT, RZ, UR9, RZ, P0, !PT ;  /* 0x00000009ff077c10 */ /* 0x000fca00087fe4ff */
[----:B------:R2:W-:Y:S04]  /*b960*/  STG.E.64 desc[UR6][R6.64], R4 ;  /* 0x0000000406007986 */ /* 0x0005e8000c101b06 */
.L_x_1264:
[----:B------:R-:W-:-:S13]  /*b970*/  ISETP.GE.AND P0, PT, R3, UR4, PT ;  /* 0x0000000403007c0c */ /* 0x000fda000bf06270 */
[----:B------:R-:W-:Y:S05]  /*b980*/  @P0 BREAK.RELIABLE B0 ;  /* 0x0000000000000942 */ /* 0x000fea0003800100 */
[----:B------:R-:W-:Y:S05]  /*b990*/  @P0 BRA `(.L_x_1268) ;  /* 0x0000001800e80947 */ /* 0x000fea0003800000 */
[----:B------:R-:W-:Y:S05]  /*b9a0*/  BSYNC.RELIABLE B0 ;  /* 0x0000000000007941 */ /* 0x000fea0003800100 */
.L_x_1247:
        /* <DEDUP_REMOVED lines=398> */
.L_x_1272:
        /* <DEDUP_REMOVED lines=35> */
.L_x_1274:
[----:B------:R-:W-:Y:S05]  /*d4c0*/  BSYNC.RECONVERGENT B2 ;  /* 0x0000000000027941 */ /* 0x000fea0003800200 */
.L_x_1273:
[----:B------:R-:W0:Y:S01]  /*d4d0*/  LDCU.64 UR8, c[0x0][0x710] ;  /* 0x0000e200ff0877ac */ /* 0x000e220008000a00 */
[----:B------:R-:W-:Y:S02]  /*d4e0*/  MOV R4, R10 ;  /* 0x0000000a00047202 */ /* 0x000fe40000000f00 */
[----:B------:R-:W-:Y:S02]  /*d4f0*/  IADD3 R3, PT, PT, R3, 0x80, RZ ;  /* 0x0000008003037810 */ /* 0x000fe40007ffe0ff */
[----:B0-----:R-:W-:Y:S02]  /*d500*/  IADD3 R6, P0, PT, R5, UR8, RZ ;  /* 0x0000000805067c10 */ /* 0x001fe4000ff1e0ff */
[----:B------:R-:W-:Y:S02]  /*d510*/  MOV R5, R11 ;  /* 0x0000000b00057202 */ /* 0x000fe40000000f00 */
[----:B------:R-:W-:-:S05]  /*d520*/  IADD3.X R7, PT, PT, RZ, UR9, RZ, P0, !PT ;  /* 0x00000009ff077c10 */ /* 0x000fca00087fe4ff */
[----:B------:R3:W-:Y:S04]  /*d530*/  STG.E.64 desc[UR6][R6.64], R4 ;  /* 0x0000000406007986 */ /* 0x0007e8000c101b06 */
.L_x_1268:
[----:B------:R-:W-:Y:S05]  /*d540*/  BSYNC.RECONVERGENT B1 ;  /* 0x0000000000017941 */ /* 0x000fea0003800200 */
.L_x_1246:
        /* <DEDUP_REMOVED lines=401> */
.L_x_1275:
        /* <DEDUP_REMOVED lines=26> */
[----:B------:R-:W-:-:S06]  /*f000*/  LEA.HI.X R5, R6, R0, R5, 0x3, P1 ;  /* 0x0000000006057211 */ /* 0x000fcc00008f1c05 */
[----:B------:R-:W2:Y:S01]  /*f010*/  @P0 LDG.E.64 R4, desc[UR6][R4.64] ;  /* 0x0000000604040981 */ /* 0x000ea2000c1e1b00 */
[----:B------:R-:W-:Y:S02]  /*f020*/  IADD3 R6, P1, PT, R3, UR8, RZ ;  /* 0x0000000803067c10 */ /* 0x000fe4000ff3e0ff */
[----:B------:R-:W-:Y:S02]  /*f030*/  MOV R0, RZ ;  /* 0x000000ff00007202 */ /* 0x000fe40000000f00 */
[----:B------:R-:W-:Y:S01]  /*f040*/  MOV R9, RZ ;  /* 0x000000ff00097202 */ /* 0x000fe20000000f00 */
[-C--:B--2---:R-:W-:Y:S02]  /*f050*/  @P0 IMAD R7, R11, R4.reuse, RZ ;  /* 0x000000040b070224 */ /* 0x084fe400078e02ff */
[----:B------:R-:W-:-:S04]  /*f060*/  @P0 IMAD.WIDE.U32 R2, R13, R4, RZ ;  /* 0x000000040d020225 */ /* 0x000fc800078e00ff */
[----:B------:R-:W-:Y:S01]  /*f070*/  @P0 IMAD R11, R5, R13, R7 ;  /* 0x0000000d050b0224 */ /* 0x000fe200078e0207 */
[----:B------:R-:W-:Y:S02]  /*f080*/  @P0 MOV R0, R2 ;  /* 0x0000000200000202 */ /* 0x000fe40000000f00 */
[----:B------:R-:W-:Y:S02]  /*f090*/  IADD3.X R7, PT, PT, RZ, UR9, RZ, P1, !PT ;  /* 0x00000009ff077c10 */ /* 0x000fe40008ffe4ff */
[----:B------:R-:W-:Y:S02]  /*f0a0*/  @P0 IADD3 R9, PT, PT, R3, R11, RZ ;  /* 0x0000000b03090210 */ /* 0x000fe40007ffe0ff */
[----:B------:R-:W-:Y:S02]  /*f0b0*/  MOV R2, R0 ;  /* 0x0000000000027202 */ /* 0x000fe40000000f00 */
[----:B------:R-:W-:-:S05]  /*f0c0*/  MOV R3, R9 ;  /* 0x0000000900037202 */ /* 0x000fca0000000f00 */
[----:B------:R-:W-:Y:S01]  /*f0d0*/  STG.E.64 desc[UR6][R6.64], R2 ;  /* 0x0000000206007986 */ /* 0x000fe2000c101b06 */
[----:B------:R-:W-:Y:S05]  /*f0e0*/  EXIT ;  /* 0x000000000000794d */ /* 0x000fea0003800000 */
.L_x_1276:
        /* <DEDUP_REMOVED lines=9> */
.L_x_18996:


//--------------------- .text._ZN2at6native73_GLOBAL__N__c8866d80_35_SparseBinaryOpIntersectionKernel_cu_b2145a98_327112apply_kernelILi128ELi8EZNS1_29binary_op_intersection_kernelINS1_9LhsProjOpEilEEvRNS_14TensorIteratorEllRKNS_6TensorEbEUliE_EEviT1_ --------------------------
	.section	.text._ZN2at6native73_GLOBAL__N__c8866d80_35_SparseBinaryOpIntersectionKernel_cu_b2145a98_327112apply_kernelILi128ELi8EZNS1_29binary_op_intersection_kernelINS1_9LhsProjOpEilEEvRNS_14TensorIteratorEllRKNS_6TensorEbEUliE_EEviT1_,"ax",@progbits
	.align	128
.text._ZN2at6native73_GLOBAL__N__c8866d80_35_SparseBinaryOpIntersectionKernel_cu_b2145a98_327112apply_kernelILi128ELi8EZNS1_29binary_op_intersection_kernelINS1_9LhsProjOpEilEEvRNS_14TensorIteratorEllRKNS_6TensorEbEUliE_EEviT1_:
        .type           _ZN2at6native73_GLOBAL__N__c8866d80_35_SparseBinaryOpIntersectionKernel_cu_b2145a98_327112apply_kernelILi128ELi8EZNS1_29binary_op_intersection_kernelINS1_9LhsProjOpEilEEvRNS_14TensorIteratorEllRKNS_6TensorEbEUliE_EEviT1_,@function
        .size           _ZN2at6native73_GLOBAL__N__c8866d80_35_SparseBinaryOpIntersectionKernel_cu_b2145a98_327112apply_kernelILi128ELi8EZNS1_29binary_op_intersection_kernelINS1_9LhsProjOpEilEEvRNS_14TensorIteratorEllRKNS_6TensorEbEUliE_EEviT1_,(.L_x_18997 - _ZN2at6native73_GLOBAL__N__c8866d80_35_SparseBinaryOpIntersectionKernel_cu_b2145a98_327112apply_kernelILi128ELi8EZNS1_29binary_op_intersection_kernelINS1_9LhsProjOpEilEEvRNS_14TensorIteratorEllRKNS_6TensorEbEUliE_EEviT1_)
        .other          _ZN2at6native73_GLOBAL__N__c8866d80_35_SparseBinaryOpIntersectionKernel_cu_b2145a98_327112apply_kernelILi128ELi8EZNS1_29binary_op_intersection_kernelINS1_9LhsProjOpEilEEvRNS_14TensorIteratorEllRKNS_6TensorEbEUliE_EEviT1_,@"STO_CUDA_ENTRY STV_DEFAULT"
_ZN2at6native73_GLOBAL__N__c8866d80_35_SparseBinaryOpIntersectionKernel_cu_b2145a98_327112apply_kernelILi128ELi8EZNS1_29binary_op_intersection_kernelINS1_9LhsProjOpEilEEvRNS_14TensorIteratorEllRKNS_6TensorEbEUliE_EEviT1_:
        /* <DEDUP_REMOVED lines=36> */
[----:B------:R-:W2:Y:S01]  /*0240*/  @P0 LDG.E R8, desc[UR6][R8.64] ;  /* 0x0000000608080981 */ /* 0x000ea2000c1e1900 */
[----:B------:R-:W0:Y:S01]  /*0250*/  LDC.64 R4, c[0x0][0x710] ;  /* 0x0001c400ff047b82 */ /* 0x000e220000000a00 */
[----:B------:R-:W-:Y:S01]  /*0260*/  HFMA2 R7, -RZ, RZ, 0, 0 ;  /* 0x00000000ff077431 */ /* 0x000fe200000001ff */
[----:B------:R-:W-:Y:S01]  /*0270*/  IADD3 R3, PT, PT, R3, 0x80, RZ ;  /* 0x0000008003037810 */ /* 0x000fe20007ffe0ff */
[----:B--2---:R-:W-:-:S03]  /*0280*/  @P0 IMAD R7, R8, R11, RZ ;  /* 0x0000000b08070224 */ /* 0x004fc600078e02ff */
[----:B------:R-:W-:Y:S02]  /*0290*/  ISETP.GE.AND P0, PT, R3, UR4, PT ;  /* 0x0000000403007c0c */ /* 0x000fe4000bf06270 */
[----:B0-----:R0:W-:Y:S11]  /*02a0*/  STG.E desc[UR6][R4.64], R7 ;  /* 0x0000000704007986 */ /* 0x0011f6000c101906 */
[----:B------:R-:W-:Y:S05]  /*02b0*/  @P0 BRA `(.L_x_1281) ;  /* 0x0000000000e80947 */ /* 0x000fea0003800000 */
[----:B0-----:R-:W0:Y:S02]  /*02c0*/  LDC.64 R6, c[0x0][0x738] ;  /* 0x0001ce00ff067b82 */ /* 0x001e240000000a00 */
[----:B0-----:R-:W2:Y:S01]  /*02d0*/  LDG.E.64 R6, desc[UR6][R6.64] ;  /* 0x0000000606067981 */ /* 0x001ea2000c1e1b00 */
[----:B------:R-:W-:-:S05]  /*02e0*/  ISETP.NE.AND P1, PT, RZ, UR5, PT ;  /* 0x00000005ff007c0c */ /* 0x000fca000bf25270 */
[----:B------:R-:W0:Y:S01]  /*02f0*/  LDC.64 R4, c[0x0][0x710] ;  /* 0x0001c400ff047b82 */ /* 0x000e220000000a00 */
[----:B--2---:R-:W-:-:S04]  /*0300*/  ISETP.LT.U32.AND P0, PT, R6, 0x1, PT ;  /* 0x000000010600780c */ /* 0x004fc80003f01070 */
[----:B------:R-:W-:-:S04]  /*0310*/  ISETP.LT.AND.EX P0, PT, R7, RZ, PT, P0 ;  /* 0x000000ff0700720c */ /* 0x000fc80003f01300 */
[----:B------:R-:W-:Y:S02]  /*0320*/  SEL R13, R6, 0x1, P0 ;  /* 0x00000001060d7807 */ /* 0x000fe40000000000 */
[----:B------:R-:W-:Y:S02]  /*0330*/  SEL R9, R7, RZ, P0 ;  /* 0x000000ff07097207 */ /* 0x000fe40000000000 */
[----:B------:R-:W-:Y:S02]  /*0340*/  SEL R13, R13, R6, !P1 ;  /* 0x000000060d0d7207 */ /* 0x000fe40004800000 */
[----:B------:R-:W-:Y:S02]  /*0350*/  SEL R0, R9, R7, !P1 ;  /* 0x0000000709007207 */ /* 0x000fe40004800000 */
[----:B------:R-:W-:Y:S02]  /*0360*/  ISETP.GE.U32.AND P0, PT, R13, 0x1, PT ;  /* 0x000000010d00780c */ /* 0x000fe40003f06070 */
[----:B------:R-:W-:-:S02]  /*0370*/  MOV R9, RZ ;  /* 0x000000ff00097202 */ /* 0x000fc40000000f00 */
        /* <DEDUP_REMOVED lines=12> */
[----:B------:R-:W2:Y:S02]  /*0440*/  LDG.E R6, desc[UR6][R6.64] ;  /* 0x0000000606067981 */ /* 0x000ea4000c1e1900 */
[----:B--2---:R-:W-:-:S07]  /*0450*/  IMAD R9, R6, R13, RZ ;  /* 0x0000000d06097224 */ /* 0x004fce00078e02ff */
.L_x_1282:
[----:B------:R0:W-:Y:S01]  /*0460*/  STG.E desc[UR6][R4.64], R9 ;  /* 0x0000000904007986 */ /* 0x0001e2000c101906 */
[----:B------:R-:W-:-:S07]  /*0470*/  IADD3 R3, PT, PT, R3, 0x80, RZ ;  /* 0x0000008003037810 */ /* 0x000fce0007ffe0ff */
.L_x_1280:
[----:B------:R-:W-:-:S13]  /*0480*/  ISETP.GE.AND P0, PT, R3, UR4, PT ;  /* 0x0000000403007c0c */ /* 0x000fda000bf06270 */
[----:B------:R-:W-:Y:S05]  /*0490*/  @P0 BRA `(.L_x_1283) ;  /* 0x0000000000e80947 */ /* 0x000fea0003800000 */
[----:B------:R-:W1:Y:S02]  /*04a0*/  LDC.64 R6, c[0x0][0x738] ;  /* 0x0001ce00ff067b82 */ /* 0x000e640000000a00 */
[----:B-1----:R-:W2:Y:S01]  /*04b0*/  LDG.E.64 R6, desc[UR6][R6.64] ;  /* 0x0000000606067981 */ /* 0x002ea2000c1e1b00 */
[----:B------:R-:W-:-:S05]  /*04c0*/  ISETP.NE.AND P1, PT, RZ, UR5, PT ;  /* 0x00000005ff007c0c */ /* 0x000fca000bf25270 */
[----:B0-----:R-:W0:Y:S01]  /*04d0*/  LDC.64 R4, c[0x0][0x710] ;  /* 0x0001c400ff047b82 */ /* 0x001e220000000a00 */
[----:B--2---:R-:W-:-:S04]  /*04e0*/  ISETP.LT.U32.AND P0, PT, R6, 0x1, PT ;  /* 0x000000010600780c */ /* 0x004fc80003f01070 */
[----:B------:R-:W-:-:S04]  /*04f0*/  ISETP.LT.AND.EX P0, PT, R7, RZ, PT, P0 ;  /* 0x000000ff0700720c */ /* 0x000fc80003f01300 */
[----:B------:R-:W-:Y:S02]  /*0500*/  SEL R13, R6, 0x1, P0 ;  /* 0x00000001060d7807 */ /* 0x000fe40000000000 */
[----:B------:R-:W-:Y:S02]  /*0510*/  SEL R9, R7, RZ, P0 ;  /* 0x000000ff07097207 */ /* 0x000fe40000000000 */
[----:B------:R-:W-:Y:S02]  /*0520*/  SEL R13, R13, R6, !P1 ;  /* 0x000000060d0d7207 */ /* 0x000fe40004800000 */
[----:B------:R-:W-:Y:S01]  /*0530*/  SEL R0, R9, R7, !P1 ;  /* 0x0000000709007207 */ /* 0x000fe20004800000 */
[----:B------:R-:W-:Y:S01]  /*0540*/  HFMA2 R9, -RZ, RZ, 0, 0 ;  /* 0x00000000ff097431 */ /* 0x000fe200000001ff */
        /* <DEDUP_REMOVED lines=15> */
.L_x_1284:
[----:B------:R1:W-:Y:S01]  /*0640*/  STG.E desc[UR6][R4.64], R9 ;  /* 0x0000000904007986 */ /* 0x0003e2000c101906 */
[----:B------:R-:W-:-:S07]  /*0650*/  IADD3 R3, PT, PT, R3, 0x80, RZ ;  /* 0x0000008003037810 */ /* 0x000fce0007ffe0ff */
.L_x_1281:
[----:B------:R-:W-:-:S13]  /*0660*/  ISETP.GE.AND P0, PT, R3, UR4, PT ;  /* 0x0000000403007c0c */ /* 0x000fda000bf06270 */
[----:B------:R-:W-:Y:S05]  /*0670*/  @P0 BRA `(.L_x_1285) ;  /* 0x0000000000e80947 */ /* 0x000fea0003800000 */
[----:B0-----:R-:W0:Y:S02]  /*0680*/  LDC.64 R6, c[0x0][0x738] ;  /* 0x0001ce00ff067b82 */ /* 0x001e240000000a00 */
[----:B0-----:R-:W2:Y:S01]  /*0690*/  LDG.E.64 R6, desc[UR6][R6.64] ;  /* 0x0000000606067981 */ /* 0x001ea2000c1e1b00 */
[----:B------:R-:W-:-:S05]  /*06a0*/  ISETP.NE.AND P1, PT, RZ, UR5, PT ;  /* 0x00000005ff007c0c */ /* 0x000fca000bf25270 */
[----:B-1----:R-:W0:Y:S01]  /*06b0*/  LDC.64 R4, c[0x0][0x710] ;  /* 0x0001c400ff047b82 */ /* 0x002e220000000a00 */
        /* <DEDUP_REMOVED lines=22> */
.L_x_1286:
[----:B------:R1:W-:Y:S01]  /*0820*/  STG.E desc[UR6][R4.64], R9 ;  /* 0x0000000904007986 */ /* 0x0003e2000c101906 */
[----:B------:R-:W-:-:S07]  /*0830*/  IADD3 R3, PT, PT, R3, 0x80, RZ ;  /* 0x0000008003037810 */ /* 0x000fce0007ffe0ff */
.L_x_1283:
[----:B------:R-:W-:-:S13]  /*0840*/  ISETP.GE.AND P0, PT, R3, UR4, PT ;  /* 0x0000000403007c0c */ /* 0x000fda000bf06270 */
[----:B------:R-:W-:Y:S05]  /*0850*/  @P0 BRA `(.L_x_1287) ;  /* 0x0000000000ec0947 */ /* 0x000fea0003800000 */
[----:B------:R-:W2:Y:S02]  /*0860*/  LDC.64 R6, c[0x0][0x738] ;  /* 0x0001ce00ff067b82 */ /* 0x000ea40000000a00 */
[----:B--2---:R-:W2:Y:S01]  /*0870*/  LDG.E.64 R6, desc[UR6][R6.64] ;  /* 0x0000000606067981 */ /* 0x004ea2000c1e1b00 */
[----:B------:R-:W-:-:S05]  /*0880*/  ISETP.NE.AND P1, PT, RZ, UR5, PT ;  /* 0x00000005ff007c0c */ /* 0x000fca000bf25270 */
[----:B01----:R-:W0:Y:S01]  /*0890*/  LDC.64 R4, c[0x0][0x710] ;  /* 0x0001c400ff047b82 */ /* 0x003e220000000a00 */
        /* <DEDUP_REMOVED lines=22> */
.L_x_1288:
[----:B------:R2:W-:Y:S01]  /*0a00*/  STG.E desc[UR6][R4.64], R9 ;  /* 0x0000000904007986 */ /* 0x0005e2000c101906 */
[----:B------:R-:W-:-:S07]  /*0a10*/  IADD3 R3, PT, PT, R3, 0x80, RZ ;  /* 0x0000008003037810 */ /* 0x000fce0007ffe0ff */
.L_x_1285:
[----:B------:R-:W-:-:S13]  /*0a20*/  ISETP.GE.AND P0, PT, R3, UR4, PT ;  /* 0x0000000403007c0c */ /* 0x000fda000bf06270 */
[----:B------:R-:W-:Y:S05]  /*0a30*/  @P0 BREAK.RELIABLE B1 ;  /* 0x0000000000010942 */ /* 0x000fea0003800100 */
[----:B------:R-:W-:Y:S05]  /*0a40*/  @P0 BRA `(.L_x_1289) ;  /* 0x0000000000f00947 */ /* 0x000fea0003800000 */
[----:B0-----:R-:W0:Y:S02]  /*0a50*/  LDC.64 R6, c[0x0][0x738] ;  /* 0x0001ce00ff067b82 */ /* 0x001e240000000a00 */
[----:B0-----:R-:W3:Y:S01]  /*0a60*/  LDG.E.64 R6, desc[UR6][R6.64] ;  /* 0x0000000606067981 */ /* 0x001ee2000c1e1b00 */
[----:B------:R-:W-:-:S05]  /*0a70*/  ISETP.NE.AND P1, PT, RZ, UR5, PT ;  /* 0x00000005ff007c0c */ /* 0x000fca000bf25270 */
[----:B-12---:R-:W0:Y:S01]  /*0a80*/  LDC.64 R4, c[0x0][0x710] ;  /* 0x0001c400ff047b82 */ /* 0x006e220000000a00 */
[----:B---3--:R-:W-:-:S04]  /*0a90*/  ISETP.LT.U32.AND P0, PT, R6, 0x1, PT ;  /* 0x000000010600780c */ /* 0x008fc80003f01070 */
        /* <DEDUP_REMOVED lines=21> */
.L_x_1290:
[----:B------:R2:W-:Y:S01]  /*0bf0*/  STG.E desc[UR6][R4.64], R9 ;  /* 0x0000000904007986 */ /* 0x0005e2000c101906 */
[----:B------:R-:W-:-:S07]  /*0c00*/  IADD3 R3, PT, PT, R3, 0x80, RZ ;  /* 0x0000008003037810 */ /* 0x000fce0007ffe0ff */
.L_x_1287:
[----:B------:R-:W-:-:S13]  /*0c10*/  ISETP.GE.AND P0, PT, R3, UR4, PT ;  /* 0x0000000403007c0c */ /* 0x000fda000bf06270 */
[----:B------:R-:W-:Y:S05]  /*0c20*/  @P0 BREAK.RELIABLE B1 ;  /* 0x0000000000010942 */ /* 0x000fea0003800100 */
[----:B------:R-:W-:Y:S05]  /*0c30*/  @P0 BRA `(.L_x_1289) ;  /* 0x0000000000740947 */ /* 0x000fea0003800000 */
[----:B------:R-:W-:Y:S05]  /*0c40*/  BSYNC.RELIABLE B1 ;  /* 0x0000000000017941 */ /* 0x000fea0003800100 */
.L_x_1279:
[----:B------:R-:W3:Y:S02]  /*0c50*/  LDC.64 R6, c[0x0][0x738] ;  /* 0x0001ce00ff067b82 */ /* 0x000ee40000000a00 */
[----:B---3--:R-:W3:Y:S01]  /*0c60*/  LDG.E.64 R6, desc[UR6][R6.64] ;  /* 0x0000000606067981 */ /* 0x008ee2000c1e1b00 */
[----:B------:R-:W-:-:S05]  /*0c70*/  ISETP.NE.AND P1, PT, RZ, UR5, PT ;  /* 0x00000005ff007c0c */ /* 0x000fca000bf25270 */
[----:B012---:R-:W0:Y:S01]  /*0c80*/  LDC.64 R4, c[0x0][0x710] ;  /* 0x0001c400ff047b82 */ /* 0x007e220000000a00 */
        /* <DEDUP_REMOVED lines=22> */
.L_x_1291:
[----:B------:R3:W-:Y:S01]  /*0df0*/  STG.E desc[UR6][R4.64], R9 ;  /* 0x0000000904007986 */ /* 0x0007e2000c101906 */
[----:B------:R-:W-:-:S07]  /*0e00*/  IADD3 R3, PT, PT, R3, 0x80, RZ ;  /* 0x0000008003037810 */ /* 0x000fce0007ffe0ff */
.L_x_1289:
[----:B------:R-:W-:Y:S05]  /*0e10*/  BSYNC.RECONVERGENT B0 ;  /* 0x0000000000007941 */ /* 0x000fea0003800200 */
.L_x_1278:
        /* <DEDUP_REMOVED lines=13> */
[----:B------:R-:W-:Y:S01]  /*0ef0*/  SEL R9, R6, 0x1, P0 ;  /* 0x0000000106097807 */ /* 0x000fe20000000000 */
[----:B----4-:R-:W-:Y:S01]  /*0f00*/  IMAD R13, R5, UR8, RZ ;  /* 0x00000008050d7c24 */ /* 0x010fe2000f8e02ff */
[----:B------:R-:W-:Y:S02]  /*0f10*/  SEL R11, R7, RZ, P0 ;  /* 0x000000ff070b7207 */ /* 0x000fe40000000000 */
[----:B------:R-:W-:Y:S01]  /*0f20*/  SEL R9, R9, R6, !P1 ;  /* 0x0000000609097207 */ /* 0x000fe20004800000 */
[C---:B------:R-:W-:Y:S01]  /*0f30*/  IMAD R13, R4.reuse, UR9, R13 ;  /* 0x00000009040d7c24 */ /* 0x040fe2000f8e020d */
[----:B------:R-:W-:Y:S01]  /*0f40*/  SEL R0, R11, R7, !P1 ;  /* 0x000000070b007207 */ /* 0x000fe20004800000 */
[----:B------:R-:W-:Y:S01]  /*0f50*/  IMAD.WIDE.U32 R6, R4, UR8, RZ ;  /* 0x0000000804067c25 */ /* 0x000fe2000f8e00ff */
[----:B------:R-:W-:-:S04]  /*0f60*/  ISETP.GE.U32.AND P0, PT, R9, 0x1, PT ;  /* 0x000000010900780c */ /* 0x000fc80003f06070 */
[----:B------:R-:W-:Y:S02]  /*0f70*/  ISETP.GE.AND.EX P0, PT, R0, RZ, PT, P0 ;  /* 0x000000ff0000720c */ /* 0x000fe40003f06300 */
[----:B--2---:R-:W-:Y:S02]  /*0f80*/  LEA R4, P1, R6, R14, 0x2 ;  /* 0x0000000e06047211 */ /* 0x004fe400078210ff */
[----:B------:R-:W-:Y:S01]  /*0f90*/  IADD3 R0, PT, PT, R7, R13, RZ ;  /* 0x0000000d07007210 */ /* 0x000fe20007ffe0ff */
[----:B------:R-:W-:-:S03]  /*0fa0*/  HFMA2 R7, -RZ, RZ, 0, 0 ;  /* 0x00000000ff077431 */ /* 0x000fc600000001ff */
[----:B------:R-:W-:-:S05]  /*0fb0*/  LEA.HI.X R5, R6, R15, R0, 0x2, P1 ;  /* 0x0000000f06057211 */ /* 0x000fca00008f1400 */
[----:B0-----:R-:W-:Y:S05]  /*0fc0*/  @!P0 BRA `(.L_x_1292) ;  /* 0x0000000000088947 */ /* 0x001fea0003800000 */
[----:B------:R-:W2:Y:S02]  /*0fd0*/  LDG.E R4, desc[UR6][R4.64] ;  /* 0x0000000604047981 */ /* 0x000ea4000c1e1900 */
[----:B--2---:R-:W-:-:S07]  /*0fe0*/  IMAD R7, R4, R9, RZ ;  /* 0x0000000904077224 */ /* 0x004fce00078e02ff */
.L_x_1292:
[----:B------:R-:W-:Y:S01]  /*0ff0*/  STG.E desc[UR6][R2.64], R7 ;  /* 0x0000000702007986 */ /* 0x000fe2000c101906 */
[----:B------:R-:W-:Y:S05]  /*1000*/  EXIT ;  /* 0x000000000000794d */ /* 0x000fea0003800000 */
.L_x_1277:
        /* <DEDUP_REMOVED lines=406> */
.L_x_1296:
        /* <DEDUP_REMOVED lines=27> */
[----:B------:R-:W-:-:S06]  /*2b20*/  @P0 LEA.HI.X R13, R8, R7, R4, 0x2, P1 ;  /* 0x00000007080d0211 */ /* 0x000fcc00008f1404 */
[----:B------:R-:W2:Y:S01]  /*2b30*/  @P0 LDG.E R13, desc[UR6][R12.64] ;  /* 0x000000060c0d0981 */ /* 0x000ea2000c1e1900 */
[----:B0-----:R-:W-:Y:S02]  /*2b40*/  IADD3 R4, P1, PT, R5, UR8, RZ ;  /* 0x0000000805047c10 */ /* 0x001fe4000ff3e0ff */
[----:B------:R-:W-:Y:S02]  /*2b50*/  MOV R7, RZ ;  /* 0x000000ff00077202 */ /* 0x000fe40000000f00 */
[----:B------:R-:W-:Y:S02]  /*2b60*/  IADD3.X R5, PT, PT, RZ, UR9, RZ, P1, !PT ;  /* 0x00000009ff057c10 */ /* 0x000fe40008ffe4ff */
[----:B------:R-:W-:Y:S01]  /*2b70*/  IADD3 R3, PT, PT, R3, 0x80, RZ ;  /* 0x0000008003037810 */ /* 0x000fe20007ffe0ff */
[----:B--2---:R-:W-:-:S03]  /*2b80*/  @P0 IMAD R7, R13, R6, RZ ;  /* 0x000000060d070224 */ /* 0x004fc600078e02ff */
[----:B------:R-:W-:Y:S02]  /*2b90*/  ISETP.GE.AND P0, PT, R3, UR4, PT ;  /* 0x0000000403007c0c */ /* 0x000fe4000bf06270 */
[----:B------:R0:W-:Y:S11]  /*2ba0*/  STG.E desc[UR6][R4.64], R7 ;  /* 0x0000000704007986 */ /* 0x0001f6000c101906 */
        /* <DEDUP_REMOVED lines=399> */
.L_x_1298:
        /* <DEDUP_REMOVED lines=33> */
[----:B--2---:R-:W-:-:S05]  /*46b0*/  @P0 IMAD R7, R13, R6, RZ ;  /* 0x000000060d070224 */ /* 0x004fca00078e02ff */
[----:B------:R0:W-:Y:S02]  /*46c0*/  STG.E desc[UR6][R4.64], R7 ;  /* 0x0000000704007986 */ /* 0x0001e4000c101906 */
.L_x_1295:
        /* <DEDUP_REMOVED lines=400> */
.L_x_1300:
        /* <DEDUP_REMOVED lines=35> */
.L_x_1297:
        /* <DEDUP_REMOVED lines=400> */
.L_x_1302:
        /* <DEDUP_REMOVED lines=35> */
.L_x_1299:
        /* <DEDUP_REMOVED lines=400> */
.L_x_1304:
        /* <DEDUP_REMOVED lines=35> */
.L_x_1301:
        /* <DEDUP_REMOVED lines=401> */
.L_x_1306:
        /* <DEDUP_REMOVED lines=35> */
.L_x_1303:
[----:B------:R-:W-:-:S13]  /*b3a0*/  ISETP.GE.AND P0, PT, R3, UR4, PT ;  /* 0x0000000403007c0c */ /* 0x000fda000bf06270 */
[----:B------:R-:W-:Y:S05]  /*b3b0*/  @P0 BREAK.RELIABLE B1 ;  /* 0x0000000000010942 */ /* 0x000fea0003800100 */
[----:B------:R-:W-:Y:S05]  /*b3c0*/  @P0 BRA `(.L_x_1305) ;  /* 0x0000001800c80947 */ /* 0x000fea0003800000 */
[----:B------:R-:W-:Y:S05]  /*b3d0*/  BSYNC.RELIABLE B1 ;  /* 0x0000000000017941 */ /* 0x000fea0003800100 */
.L_x_1294:
        /* <DEDUP_REMOVED lines=398> */
.L_x_1307:
        /* <DEDUP_REMOVED lines=35> */
.L_x_1305:
[----:B------:R-:W-:Y:S05]  /*cef0*/  BSYNC.RECONVERGENT B0 ;  /* 0x0000000000007941 */ /* 0x000fea0003800200 */
.L_x_1293:
        /* <DEDUP_REMOVED lines=401> */
.L_x_1308:
        /* <DEDUP_REMOVED lines=27> */
[----:B------:R-:W2:Y:S01]  /*e9c0*/  @P0 LDG.E R4, desc[UR6][R4.64] ;  /* 0x0000000604040981 */ /* 0x000ea2000c1e1900 */
[----:B------:R-:W-:Y:S02]  /*e9d0*/  IADD3 R2, P1, PT, R3, UR8, RZ ;  /* 0x0000000803027c10 */ /* 0x000fe4000ff3e0ff */
[----:B------:R-:W-:Y:S02]  /*e9e0*/  MOV R7, RZ ;  /* 0x000000ff00077202 */ /* 0x000fe40000000f00 */
[----:B------:R-:W-:Y:S01]  /*e9f0*/  IADD3.X R3, PT, PT, RZ, UR9, RZ, P1, !PT ;  /* 0x00000009ff037c10 */ /* 0x000fe20008ffe4ff */
[----:B--2---:R-:W-:-:S05]  /*ea00*/  @P0 IMAD R7, R4, R13, RZ ;  /* 0x0000000d04070224 */ /* 0x004fca00078e02ff */
[----:B------:R-:W-:Y:S01]  /*ea10*/  STG.E desc[UR6][R2.64], R7 ;  /* 0x0000000702007986 */ /* 0x000fe2000c101906 */
[----:B------:R-:W-:Y:S05]  /*ea20*/  EXIT ;  /* 0x000000000000794d */ /* 0x000fea0003800000 */
.L_x_1309:
        /* <DEDUP_REMOVED lines=13> */
.L_x_18997:


//--------------------- .text._ZN2at6native73_GLOBAL__N__c8866d80_35_SparseBinaryOpIntersectionKernel_cu_b2145a98_327112apply_kernelILi128ELi8EZNS1_29binary_op_intersection_kernelINS1_9LhsProjOpEalEEvRNS_14TensorIteratorEllRKNS_6TensorEbEUliE_EEviT1_ --------------------------
	.section	.text._ZN2at6native73_GLOBAL__N__c8866d80_35_SparseBinaryOpIntersectionKernel_cu_b2145a98_327112apply_kernelILi128ELi8EZNS1_29binary_op_intersection_kernelINS1_9LhsProjOpEalEEvRNS_14TensorIteratorEllRKNS_6TensorEbEUliE_EEviT1_,"ax",@progbits
	.align	128
.text._ZN2at6native73_GLOBAL__N__c8866d80_35_SparseBinaryOpIntersectionKernel_cu_b2145a98_327112apply_kernelILi128ELi8EZNS1_29binary_op_intersection_kernelINS1_9LhsProjOpEalEEvRNS_14TensorIteratorEllRKNS_6TensorEbEUliE_EEviT1_:
        .type           _ZN2at6native73_GLOBAL__N__c8866d80_35_SparseBinaryOpIntersectionKernel_cu_b2145a98_327112apply_kernelILi128ELi8EZNS1_29binary_op_intersection_kernelINS1_9LhsProjOpEalEEvRNS_14TensorIteratorEllRKNS_6TensorEbEUliE_EEviT1_,@function
        .size           _ZN2at6native73_GLOBAL__N__c8866d80_35_SparseBinaryOpIntersectionKernel_cu_b2145a98_327112apply_kernelILi128ELi8EZNS1_29binary_op_intersection_kernelINS1_9LhsProjOpEalEEvRNS_14TensorIteratorEllRKNS_6TensorEbEUliE_EEviT1_,(.L_x_18998 - _ZN2at6native73_GLOBAL__N__c8866d80_35_SparseBinaryOpIntersectionKernel_cu_b2145a98_327112apply_kernelILi128ELi8EZNS1_29binary_op_intersection_kernelINS1_9LhsProjOpEalEEvRNS_14TensorIteratorEllRKNS_6TensorEbEUliE_EEviT1_)
        .other          _ZN2at6native73_GLOBAL__N__c8866d80_35_SparseBinaryOpIntersectionKernel_cu_b2145a98_327112apply_kernelILi128ELi8EZNS1_29binary_op_intersection_kernelINS1_9LhsProjOpEalEEvRNS_14TensorIteratorEllRKNS_6TensorEbEUliE_EEviT1_,@"STO_CUDA_ENTRY STV_DEFAULT"
_ZN2at6native73_GLOBAL__N__c8866d80_35_SparseBinaryOpIntersectionKernel_cu_b2145a98_327112apply_kernelILi128ELi8EZNS1_29binary_op_intersection_kernelINS1_9LhsProjOpEalEEvRNS_14TensorIteratorEllRKNS_6TensorEbEUliE_EEviT1_:
        /* <DEDUP_REMOVED lines=31> */
[----:B--2---:R-:W-:-:S04]  /*01f0*/  @P0 IMAD.WIDE.U32 R4, R6, R8, R4 ;  /* 0x0000000806040225 */ /* 0x004fc800078e0004 */
[----:B------:R-:W-:Y:S01]  /*0200*/  @P0 IMAD R9, R6, R9, R2 ;  /* 0x0000000906090224 */ /* 0x000fe200078e0202 */
[----:B------:R-:W-:-:S04]  /*0210*/  @P0 MOV R8, R4 ;  /* 0x0000000400080202 */ /* 0x000fc80000000f00 */
[----:B------:R-:W-:-:S05]  /*0220*/  @P0 IADD3 R9, PT, PT, R5, R9, RZ ;  /* 0x0000000905090210 */ /* 0x000fca0007ffe0ff */
[----:B------:R-:W2:Y:S01]  /*0230*/  @P0 LDG.E.U8 R8, desc[UR6][R8.64] ;  /* 0x0000000608080981 */ /* 0x000ea2000c1e1100 */
[----:B------:R-:W0:Y:S01]  /*0240*/  LDC.64 R4, c[0x0][0x710] ;  /* 0x0001c400ff047b82 */ /* 0x000e220000000a00 */
[----:B------:R-:W-:Y:S02]  /*0250*/  @P0 PRMT R11, R0, 0x9910, RZ ;  /* 0x00009910000b0816 */ /* 0x000fe400000000ff */
[----:B------:R-:W-:Y:S02]  /*0260*/  PRMT R7, RZ, 0x7610, R7 ;  /* 0x00007610ff077816 */ /* 0x000fe40000000007 */
[----:B------:R-:W-:Y:S01]  /*0270*/  IADD3 R3, PT, PT, R3, 0x80, RZ ;  /* 0x0000008003037810 */ /* 0x000fe20007ffe0ff */
[----:B--2---:R-:W-:-:S03]  /*0280*/  @P0 IMAD R7, R8, R11, RZ ;  /* 0x0000000b08070224 */ /* 0x004fc600078e02ff */
[----:B------:R-:W-:Y:S02]  /*0290*/  ISETP.GE.AND P0, PT, R3, UR4, PT ;  /* 0x0000000403007c0c */ /* 0x000fe4000bf06270 */
[----:B0-----:R0:W-:Y:S11]  /*02a0*/  STG.E.U8 desc[UR6][R4.64], R7 ;  /* 0x0000000704007986 */ /* 0x0011f6000c101106 */
        /* <DEDUP_REMOVED lines=11> */
[----:B------:R-:W-:-:S04]  /*0360*/  ISETP.GE.U32.AND P0, PT, R0, 0x1, PT ;  /* 0x000000010000780c */ /* 0x000fc80003f06070 */
[----:B------:R-:W-:Y:S02]  /*0370*/  ISETP.GE.AND.EX P0, PT, R2, RZ, PT, P0 ;  /* 0x000000ff0200720c */ /* 0x000fe40003f06300 */
[----:B------:R-:W-:-:S11]  /*0380*/  PRMT R2, RZ, 0x7610, R2 ;  /* 0x00007610ff027816 */ /* 0x000fd60000000002 */
[----:B0-----:R-:W-:Y:S05]  /*0390*/  @!P0 BRA `(.L_x_1315) ;  /* 0x00000000002c8947 */ /* 0x001fea0003800000 */
[----:B------:R-:W0:Y:S01]  /*03a0*/  LDC.64 R6, c[0x0][0x720] ;  /* 0x0001c800ff067b82 */ /* 0x000e220000000a00 */
[----:B------:R-:W1:Y:S07]  /*03b0*/  LDCU.64 UR8, c[0x0][0x740] ;  /* 0x0000e800ff0877ac */ /* 0x000e6e0008000a00 */
[----:B------:R-:W2:Y:S01]  /*03c0*/  LDC.64 R8, c[0x0][0x718] ;  /* 0x0001c600ff087b82 */ /* 0x000ea20000000a00 */
[----:B0-----:R-:W1:Y:S02]  /*03d0*/  LDG.E.64 R6, desc[UR6][R6.64] ;  /* 0x0000000606067981 */ /* 0x001e64000c1e1b00 */
[----:B-1----:R-:W-:-:S02]  /*03e0*/  IMAD R11, R7, UR8, RZ ;  /* 0x00000008070b7c24 */ /* 0x002fc4000f8e02ff */
[----:B--2---:R-:W-:-:S04]  /*03f0*/  IMAD.WIDE.U32 R8, R6, UR8, R8 ;  /* 0x0000000806087c25 */ /* 0x004fc8000f8e0008 */
[----:B------:R-:W-:-:S05]  /*0400*/  IMAD R11, R6, UR9, R11 ;  /* 0x00000009060b7c24 */ /* 0x000fca000f8e020b */
[----:B------:R-:W-:-:S05]  /*0410*/  IADD3 R9, PT, PT, R9, R11, RZ ;  /* 0x0000000b09097210 */ /* 0x000fca0007ffe0ff */
[----:B------:R-:W2:Y:S01]  /*0420*/  LDG.E.U8 R8, desc[UR6][R8.64] ;  /* 0x0000000608087981 */ /* 0x000ea2000c1e1100 */
[----:B------:R-:W-:-:S05]  /*0430*/  PRMT R11, R0, 0x9910, RZ ;  /* 0x00009910000b7816 */ /* 0x000fca00000000ff */
[----:B--2---:R-:W-:-:S07]  /*0440*/  IMAD R2, R8, R11, RZ ;  /* 0x0000000b08027224 */ /* 0x004fce00078e02ff */
.L_x_1315:
[----:B------:R0:W-:Y:S01]  /*0450*/  STG.E.U8 desc[UR6][R4.64], R2 ;  /* 0x0000000204007986 */ /* 0x0001e2000c101106 */
[----:B------:R-:W-:-:S07]  /*0460*/  IADD3 R3, PT, PT, R3, 0x80, RZ ;  /* 0x0000008003037810 */ /* 0x000fce0007ffe0ff */
.L_x_1313:
        /* <DEDUP_REMOVED lines=27> */
.L_x_1317:
[----:B------:R1:W-:Y:S01]  /*0620*/  STG.E.U8 desc[UR6][R4.64], R2 ;  /* 0x0000000204007986 */ /* 0x0003e2000c101106 */
[----:B------:R-:W-:-:S07]  /*0630*/  IADD3 R3, PT, PT, R3, 0x80, RZ ;  /* 0x0000008003037810 */ /* 0x000fce0007ffe0ff */
.L_x_1314:
        /* <DEDUP_REMOVED lines=27> */
.L_x_1319:
[----:B------:R1:W-:Y:S01]  /*07f0*/  STG.E.U8 desc[UR6][R4.64], R2 ;  /* 0x0000000204007986 */ /* 0x0003e2000c101106 */
[----:B------:R-:W-:-:S07]  /*0800*/  IADD3 R3, PT, PT, R3, 0x80, RZ ;  /* 0x0000008003037810 */ /* 0x000fce0007ffe0ff */
.L_x_1316:
        /* <DEDUP_REMOVED lines=27> */
.L_x_1321:
[----:B------:R2:W-:Y:S01]  /*09c0*/  STG.E.U8 desc[UR6][R4.64], R2 ;  /* 0x0000000204007986 */ /* 0x0005e2000c101106 */
[----:B------:R-:W-:-:S07]  /*09d0*/  IADD3 R3, PT, PT, R3, 0x80, RZ ;  /* 0x0000008003037810 */ /* 0x000fce0007ffe0ff */
.L_x_1318:
        /* <DEDUP_REMOVED lines=28> */
.L_x_1323:
[----:B------:R2:W-:Y:S01]  /*0ba0*/  STG.E.U8 desc[UR6][R4.64], R2 ;  /* 0x0000000204007986 */ /* 0x0005e2000c101106 */
[----:B------:R-:W-:-:S07]  /*0bb0*/  IADD3 R3, PT, PT, R3, 0x80, RZ ;  /* 0x0000008003037810 */ /* 0x000fce0007ffe0ff */
.L_x_1320:
[----:B------:R-:W-:-:S13]  /*0bc0*/  ISETP.GE.AND P0, PT, R3, UR4, PT ;  /* 0x0000000403007c0c */ /* 0x000fda000bf06270 */
[----:B------:R-:W-:Y:S05]  /*0bd0*/  @P0 BREAK.RELIABLE B1 ;  /* 0x0000000000010942 */ /* 0x000fea0003800100 */
[----:B------:R-:W-:Y:S05]  /*0be0*/  @P0 BRA `(.L_x_1322) ;  /* 0x0000000000700947 */ /* 0x000fea0003800000 */
[----:B------:R-:W-:Y:S05]  /*0bf0*/  BSYNC.RELIABLE B1 ;  /* 0x0000000000017941 */ /* 0x000fea0003800100 */
.L_x_1312:
        /* <DEDUP_REMOVED lines=25> */
.L_x_1324:
[----:B------:R3:W-:Y:S01]  /*0d90*/  STG.E.U8 desc[UR6][R4.64], R2 ;  /* 0x0000000204007986 */ /* 0x0007e2000c101106 */
[----:B------:R-:W-:-:S07]  /*0da0*/  IADD3 R3, PT, PT, R3, 0x80, RZ ;  /* 0x0000008003037810 */ /* 0x000fce0007ffe0ff */
.L_x_1322:
[----:B------:R-:W-:Y:S05]  /*0db0*/  BSYNC.RECONVERGENT B0 ;  /* 0x0000000000007941 */ /* 0x000fea0003800200 */
.L_x_1311:
        /* <DEDUP_REMOVED lines=11> */
[----:B------:R-:W-:Y:S02]  /*0e70*/  PRMT R0, RZ, 0x7610, R0 ;  /* 0x00007610ff007816 */ /* 0x000fe40000000000 */
[----:B---3--:R-:W-:-:S04]  /*0e80*/  ISETP.LT.U32.AND P0, PT, R6, 0x1, PT ;  /* 0x000000010600780c */ /* 0x008fc80003f01070 */
[----:B------:R-:W-:-:S04]  /*0e90*/  ISETP.LT.AND.EX P0, PT, R7, RZ, PT, P0 ;  /* 0x000000ff0700720c */ /* 0x000fc80003f01300 */
[----:B------:R-:W-:Y:S01]  /*0ea0*/  SEL R11, R6, 0x1, P0 ;  /* 0x00000001060b7807 */ /* 0x000fe20000000000 */
[----:B----4-:R-:W-:Y:S01]  /*0eb0*/  IMAD R5, R5, UR8, RZ ;  /* 0x0000000805057c24 */ /* 0x010fe2000f8e02ff */
[----:B------:R-:W-:Y:S02]  /*0ec0*/  SEL R13, R7, RZ, P0 ;  /* 0x000000ff070d7207 */ /* 0x000fe40000000000 */
[----:B------:R-:W-:Y:S02]  /*0ed0*/  SEL R10, R11, R6, !P1 ;  /* 0x000000060b0a7207 */ /* 0x000fe40004800000 */
[----:B------:R-:W-:Y:S01]  /*0ee0*/  SEL R6, R13, R7, !P1 ;  /* 0x000000070d067207 */ /* 0x000fe20004800000 */
[----:B------:R-:W-:Y:S01]  /*0ef0*/  IMAD R7, R4, UR9, R5 ;  /* 0x0000000904077c24 */ /* 0x000fe2000f8e0205 */
[----:B------:R-:W-:Y:S01]  /*0f00*/  ISETP.GE.U32.AND P0, PT, R10, 0x1, PT ;  /* 0x000000010a00780c */ /* 0x000fe20003f06070 */
[----:B--2---:R-:W-:-:S03]  /*0f10*/  IMAD.WIDE.U32 R4, R4, UR8, R8 ;  /* 0x0000000804047c25 */ /* 0x004fc6000f8e0008 */
[----:B------:R-:W-:-:S13]  /*0f20*/  ISETP.GE.AND.EX P0, PT, R6, RZ, PT, P0 ;  /* 0x000000ff0600720c */ /* 0x000fda0003f06300 */
[----:B0-----:R-:W-:Y:S05]  /*0f30*/  @!P0 BRA `(.L_x_1325) ;  /* 0x0000000000108947 */ /* 0x001fea0003800000 */
[----:B------:R-:W-:-:S05]  /*0f40*/  IADD3 R5, PT, PT, R5, R7, RZ ;  /* 0x0000000705057210 */ /* 0x000fca0007ffe0ff */
[----:B------:R-:W2:Y:S01]  /*0f50*/  LDG.E.U8 R4, desc[UR6][R4.64] ;  /* 0x0000000604047981 */ /* 0x000ea2000c1e1100 */
[----:B------:R-:W-:-:S05]  /*0f60*/  PRMT R7, R10, 0x9910, RZ ;  /* 0x000099100a077816 */ /* 0x000fca00000000ff */
[----:B--2---:R-:W-:-:S07]  /*0f70*/  IMAD R0, R4, R7, RZ ;  /* 0x0000000704007224 */ /* 0x004fce00078e02ff */
.L_x_1325:
[----:B------:R-:W-:Y:S01]  /*0f80*/  STG.E.U8 desc[UR6][R2.64], R0 ;  /* 0x0000000002007986 */ /* 0x000fe2000c101106 */
[----:B------:R-:W-:Y:S05]  /*0f90*/  EXIT ;  /* 0x000000000000794d */ /* 0x000fea0003800000 */
.L_x_1310:
        /* <DEDUP_REMOVED lines=406> */
.L_x_1329:
[----:B------:R-:W0:Y:S02]  /*2900*/  LDCU.64 UR8, c[0x0][0x738] ;  /* 0x0000e700ff0877ac */ /* 0x000e240008000a00 */
[----:B0-----:R-:W-:-:S04]  /*2910*/  IADD3 R8, P0, PT, R7, UR8, RZ ;  /* 0x0000000807087c10 */ /* 0x001fc8000ff1e0ff */
[----:B------:R-:W-:Y:S01]  /*2920*/  IADD3.X R9, PT, PT, RZ, UR9, RZ, P0, !PT ;  /* 0x00000009ff097c10 */ /* 0x000fe200087fe4ff */
[----:B------:R-:W0:Y:S05]  /*2930*/  LDCU.64 UR8, c[0x0][0x720] ;  /* 0x0000e400ff0877ac */ /* 0x000e2a0008000a00 */
[----:B------:R-:W2:Y:S01]  /*2940*/  LDG.E.64 R8, desc[UR6][R8.64] ;  /* 0x0000000608087981 */ /* 0x000ea2000c1e1b00 */
[----:B0-----:R-:W-:-:S04]  /*2950*/  IADD3 R6, P0, PT, R6, UR8, RZ ;  /* 0x0000000806067c10 */ /* 0x001fc8000ff1e0ff */
[----:B------:R-:W-:Y:S01]  /*2960*/  IADD3.X R7, PT, PT, RZ, UR9, RZ, P0, !PT ;  /* 0x00000009ff077c10 */ /* 0x000fe200087fe4ff */
[----:B------:R-:W0:Y:S05]  /*2970*/  LDCU.64 UR8, c[0x0][0x740] ;  /* 0x0000e800ff0877ac */ /* 0x000e2a0008000a00 */
[----:B------:R-:W0:Y:S01]  /*2980*/  LDG.E.64 R6, desc[UR6][R6.64] ;  /* 0x0000000606067981 */ /* 0x000e22000c1e1b00 */
        /* <DEDUP_REMOVED lines=9> */
[----:B------:R-:W-:Y:S02]  /*2a20*/  ISETP.GE.AND.EX P0, PT, R8, RZ, PT, P0 ;  /* 0x000000ff0800720c */ /* 0x000fe40003f06300 */
[----:B------:R-:W-:Y:S01]  /*2a30*/  MOV R8, R4 ;  /* 0x0000000400087202 */ /* 0x000fe20000000f00 */
[----:B0-----:R-:W-:-:S04]  /*2a40*/  IMAD R7, R7, UR8, RZ ;  /* 0x0000000807077c24 */ /* 0x001fc8000f8e02ff */
[----:B------:R-:W-:-:S04]  /*2a50*/  IMAD.WIDE.U32 R8, R6, UR8, R8 ;  /* 0x0000000806087c25 */ /* 0x000fc8000f8e0008 */
[----:B------:R-:W-:Y:S01]  /*2a60*/  IMAD R7, R6, UR9, R7 ;  /* 0x0000000906077c24 */ /* 0x000fe2000f8e0207 */
[----:B------:R-:W0:Y:S01]  /*2a70*/  LDCU.64 UR8, c[0x0][0x710] ;  /* 0x0000e200ff0877ac */ /* 0x000e220008000a00 */
[----:B------:R-:W1:Y:S03]  /*2a80*/  @P0 LDC.64 R10, c[0x0][0x718] ;  /* 0x0001c600ff0a0b82 */ /* 0x000e660000000a00 */
[----:B------:R-:W-:Y:S02]  /*2a90*/  IADD3 R4, PT, PT, R9, R7, RZ ;  /* 0x0000000709047210 */ /* 0x000fe40007ffe0ff */
[----:B-1----:R-:W-:-:S04]  /*2aa0*/  @P0 IADD3 R6, P1, PT, R8, R10, RZ ;  /* 0x0000000a08060210 */ /* 0x002fc80007f3e0ff */
[----:B------:R-:W-:-:S05]  /*2ab0*/  @P0 IADD3.X R7, PT, PT, R4, R11, RZ, P1, !PT ;  /* 0x0000000b04070210 */ /* 0x000fca0000ffe4ff */
[----:B------:R-:W2:Y:S01]  /*2ac0*/  @P0 LDG.E.U8 R6, desc[UR6][R6.64] ;  /* 0x0000000606060981 */ /* 0x000ea2000c1e1100 */
[----:B------:R-:W-:Y:S02]  /*2ad0*/  @P0 PRMT R11, R12, 0x9910, RZ ;  /* 0x000099100c0b0816 */ /* 0x000fe400000000ff */
[----:B0-----:R-:W-:Y:S02]  /*2ae0*/  IADD3 R4, P1, PT, R5, UR8, RZ ;  /* 0x0000000805047c10 */ /* 0x001fe4000ff3e0ff */
[----:B------:R-:W-:Y:S02]  /*2af0*/  PRMT R9, RZ, 0x7610, R9 ;  /* 0x00007610ff097816 */ /* 0x000fe40000000009 */
[----:B------:R-:W-:Y:S02]  /*2b00*/  IADD3.X R5, PT, PT, RZ, UR9, RZ, P1, !PT ;  /* 0x00000009ff057c10 */ /* 0x000fe40008ffe4ff */
[----:B------:R-:W-:Y:S01]  /*2b10*/  IADD3 R3, PT, PT, R3, 0x80, RZ ;  /* 0x0000008003037810 */ /* 0x000fe20007ffe0ff */
[----:B--2---:R-:W-:-:S03]  /*2b20*/  @P0 IMAD R9, R6, R11, RZ ;  /* 0x0000000b06090224 */ /* 0x004fc600078e02ff */
[----:B------:R-:W-:Y:S02]  /*2b30*/  ISETP.GE.AND P0, PT, R3, UR4, PT ;  /* 0x0000000403007c0c */ /* 0x000fe4000bf06270 */
[----:B------:R0:W-:Y:S11]  /*2b40*/  STG.E.U8 desc[UR6][R4.64], R9 ;  /* 0x0000000904007986 */ /* 0x0001f6000c101106 */
        /* <DEDUP_REMOVED lines=399> */
.L_x_1331:
        /* <DEDUP_REMOVED lines=34> */
[----:B--2---:R-:W-:-:S05]  /*4660*/  @P0 IMAD R9, R6, R11, RZ ;  /* 0x0000000b06090224 */ /* 0x004fca00078e02ff */
[----:B------:R0:W-:Y:S02]  /*4670*/  STG.E.U8 desc[UR6][R4.64], R9 ;  /* 0x0000000904007986 */ /* 0x0001e4000c101106 */
.L_x_1328:
        /* <DEDUP_REMOVED lines=400> */
.L_x_1333:
        /* <DEDUP_REMOVED lines=36> */
.L_x_1330:
        /* <DEDUP_REMOVED lines=400> */
.L_x_1335:
        /* <DEDUP_REMOVED lines=36> */
.L_x_1332:
        /* <DEDUP_REMOVED lines=400> */
.L_x_1337:
        /* <DEDUP_REMOVED lines=36> */
.L_x_1334:
        /* <DEDUP_REMOVED lines=401> */
.L_x_1339:
        /* <DEDUP_REMOVED lines=36> */
.L_x_1336:
[----:B------:R-:W-:-:S13]  /*b390*/  ISETP.GE.AND P0, PT, R3, UR4, PT ;  /* 0x0000000403007c0c */ /* 0x000fda000bf06270 */
[----:B------:R-:W-:Y:S05]  /*b3a0*/  @P0 BREAK.RELIABLE B1 ;  /* 0x0000000000010942 */ /* 0x000fea0003800100 */
[----:B------:R-:W-:Y:S05]  /*b3b0*/  @P0 BRA `(.L_x_1338) ;  /* 0x0000001800cc0947 */ /* 0x000fea0003800000 */
[----:B------:R-:W-:Y:S05]  /*b3c0*/  BSYNC.RELIABLE B1 ;  /* 0x0000000000017941 */ /* 0x000fea0003800100 */
.L_x_1327:
        /* <DEDUP_REMOVED lines=398> */
.L_x_1340:
        /* <DEDUP_REMOVED lines=36> */
.L_x_1338:
[----:B------:R-:W-:Y:S05]  /*cef0*/  BSYNC.RECONVERGENT B0 ;  /* 0x0000000000007941 */ /* 0x000fea0003800200 */
.L_x_1326:
        /* <DEDUP_REMOVED lines=401> */
.L_x_1341:
        /* <DEDUP_REMOVED lines=14> */
[----:B------:R-:W-:Y:S01]  /*e8f0*/  SEL R11, R7, RZ, P0 ;  /* 0x000000ff070b7207 */ /* 0x000fe20000000000 */
[----:B--2---:R-:W-:Y:S01]  /*e900*/  IMAD R5, R5, UR12, RZ ;  /* 0x0000000c05057c24 */ /* 0x004fe2000f8e02ff */
[----:B------:R-:W-:Y:S02]  /*e910*/  SEL R9, R9, R6, !P1 ;  /* 0x0000000609097207 */ /* 0x000fe40004800000 */
[----:B------:R-:W-:Y:S01]  /*e920*/  SEL R0, R11, R7, !P1 ;  /* 0x000000070b007207 */ /* 0x000fe20004800000 */
[----:B------:R-:W-:Y:S01]  /*e930*/  IMAD R5, R4, UR13, R5 ;  /* 0x0000000d04057c24 */ /* 0x000fe2000f8e0205 */
[----:B------:R-:W-:Y:S02]  /*e940*/  MOV R6, R2 ;  /* 0x0000000200067202 */ /* 0x000fe40000000f00 */
[----:B------:R-:W-:-:S02]  /*e950*/  MOV R7, RZ ;  /* 0x000000ff00077202 */ /* 0x000fc40000000f00 */
[----:B------:R-:W-:Y:S01]  /*e960*/  ISETP.GE.U32.AND P0, PT, R9, 0x1, PT ;  /* 0x000000010900780c */ /* 0x000fe20003f06070 */
[----:B------:R-:W-:-:S03]  /*e970*/  IMAD.WIDE.U32 R6, R4, UR12, R6 ;  /* 0x0000000c04067c25 */ /* 0x000fc6000f8e0006 */
[----:B------:R-:W-:Y:S02]  /*e980*/  ISETP.GE.AND.EX P0, PT, R0, RZ, PT, P0 ;  /* 0x000000ff0000720c */ /* 0x000fe40003f06300 */
[----:B0-----:R-:W-:-:S04]  /*e990*/  IADD3 R4, P1, PT, R6, UR10, RZ ;  /* 0x0000000a06047c10 */ /* 0x001fc8000ff3e0ff */
[----:B------:R-:W-:-:S07]  /*e9a0*/  IADD3.X R5, PT, PT, R7, UR11, R5, P1, !PT ;  /* 0x0000000b07057c10 */ /* 0x000fce0008ffe405 */
[----:B------:R-:W2:Y:S01]  /*e9b0*/  @P0 LDG.E.U8 R4, desc[UR6][R4.64] ;  /* 0x0000000604040981 */ /* 0x000ea2000c1e1100 */
[----:B------:R-:W-:Y:S02]  /*e9c0*/  @P0 PRMT R9, R9, 0x9910, RZ ;  /* 0x0000991009090816 */ /* 0x000fe400000000ff */
[----:B------:R-:W-:Y:S02]  /*e9d0*/  IADD3 R2, P1, PT, R3, UR8, RZ ;  /* 0x0000000803027c10 */ /* 0x000fe4000ff3e0ff */
[----:B------:R-:W-:Y:S02]  /*e9e0*/  PRMT R7, RZ, 0x7610, R7 ;  /* 0x00007610ff077816 */ /* 0x000fe40000000007 */
[----:B------:R-:W-:Y:S01]  /*e9f0*/  IADD3.X R3, PT, PT, RZ, UR9, RZ, P1, !PT ;  /* 0x00000009ff037c10 */ /* 0x000fe20008ffe4ff */
[----:B--2---:R-:W-:-:S05]  /*ea00*/  @P0 IMAD R7, R4, R9, RZ ;  /* 0x0000000904070224 */ /* 0x004fca00078e02ff */
[----:B------:R-:W-:Y:S01]  /*ea10*/  STG.E.U8 desc[UR6][R2.64], R7 ;  /* 0x0000000702007986 */ /* 0x000fe2000c101106 */
[----:B------:R-:W-:Y:S05]  /*ea20*/  EXIT ;  /* 0x000000000000794d */ /* 0x000fea0003800000 */
.L_x_1342:
        /* <DEDUP_REMOVED lines=13> */
.L_x_18998:


//--------------------- .text._ZN2at6native73_GLOBAL__N__c8866d80_35_SparseBinaryOpIntersectionKernel_cu_b2145a98_327112apply_kernelILi128ELi8EZNS1_29binary_op_intersection_kernelINS1_9LhsProjOpEhlEEvRNS_14TensorIteratorEllRKNS_6TensorEbEUliE_EEviT1_ --------------------------
	.section	.text._ZN2at6native73_GLOBAL__N__c8866d80_35_SparseBinaryOpIntersectionKernel_cu_b2145a98_327112apply_kernelILi128ELi8EZNS1_29binary_op_intersection_kernelINS1_9LhsProjOpEhlEEvRNS_14TensorIteratorEllRKNS_6TensorEbEUliE_EEviT1_,"ax",@progbits
	.align	128
.text._ZN2at6native73_GLOBAL__N__c8866d80_35_SparseBinaryOpIntersectionKernel_cu_b2145a98_327112apply_kernelILi128ELi8EZNS1_29binary_op_intersection_kernelINS1_9LhsProjOpEhlEEvRNS_14TensorIteratorEllRKNS_6TensorEbEUliE_EEviT1_:
        .type           _ZN2at6native73_GLOBAL__N__c8866d80_35_SparseBinaryOpIntersectionKernel_cu_b2145a98_327112apply_kernelILi128ELi8EZNS1_29binary_op_intersection_kernelINS1_9LhsProjOpEhlEEvRNS_14TensorIteratorEllRKNS_6TensorEbEUliE_EEviT1_,@function
        .size           _ZN2at6native73_GLOBAL__N__c8866d80_35_SparseBinaryOpIntersectionKernel_cu_b2145a98_327112apply_kernelILi128ELi8EZNS1_29binary_op_intersection_kernelINS1_9LhsProjOpEhlEEvRNS_14TensorIteratorEllRKNS_6TensorEbEUliE_EEviT1_,(.L_x_18999 - _ZN2at6native73_GLOBAL__N__c8866d80_35_SparseBinaryOpIntersectionKernel_cu_b2145a98_327112apply_kernelILi128ELi8EZNS1_29binary_op_intersection_kernelINS1_9LhsProjOpEhlEEvRNS_14TensorIteratorEllRKNS_6TensorEbEUliE_EEviT1_)
        .other          _ZN2at6native73_GLOBAL__N__c8866d80_35_SparseBinaryOpIntersectionKernel_cu_b2145a98_327112apply_kernelILi128ELi8EZNS1_29binary_op_intersection_kernelINS1_9LhsProjOpEhlEEvRNS_14TensorIteratorEllRKNS_6TensorEbEUliE_EEviT1_,@"STO_CUDA_ENTRY STV_DEFAULT"
_ZN2at6native73_GLOBAL__N__c8866d80_35_SparseBinaryOpIntersectionKernel_cu_b2145a98_327112apply_kernelILi128ELi8EZNS1_29binary_op_intersection_kernelINS1_9LhsProjOpEhlEEvRNS_14TensorIteratorEllRKNS_6TensorEbEUliE_EEviT1_:
        /* <DEDUP_REMOVED lines=69> */
.L_x_1348:
[----:B------:R0:W-:Y:S01]  /*0450*/  STG.E.U8 desc[UR6][R4.64], R2 ;  /* 0x0000000204007986 */ /* 0x0001e2000c101106 */
[----:B------:R-:W-:-:S07]  /*0460*/  IADD3 R3, PT, PT, R3, 0x80, RZ ;  /* 0x0000008003037810 */ /* 0x000fce0007ffe0ff */
.L_x_1346:
        /* <DEDUP_REMOVED lines=27> */
.L_x_1350:
[----:B------:R1:W-:Y:S01]  /*0620*/  STG.E.U8 desc[UR6][R4.64], R2 ;  /* 0x0000000204007986 */ /* 0x0003e2000c101106 */
[----:B------:R-:W-:-:S07]  /*0630*/  IADD3 R3, PT, PT, R3, 0x80, RZ ;  /* 0x0000008003037810 */ /* 0x000fce0007ffe0ff */
.L_x_1347:
        /* <DEDUP_REMOVED lines=27> */
.L_x_1352:
[----:B------:R1:W-:Y:S01]  /*07f0*/  STG.E.U8 desc[UR6][R4.64], R2 ;  /* 0x0000000204007986 */ /* 0x0003e2000c101106 */
[----:B------:R-:W-:-:S07]  /*0800*/  IADD3 R3, PT, PT, R3, 0x80, RZ ;  /* 0x0000008003037810 */ /* 0x000fce0007ffe0ff */
.L_x_1349:
        /* <DEDUP_REMOVED lines=27> */
.L_x_1354:
[----:B------:R2:W-:Y:S01]  /*09c0*/  STG.E.U8 desc[UR6][R4.64], R2 ;  /* 0x0000000204007986 */ /* 0x0005e2000c101106 */
[----:B------:R-:W-:-:S07]  /*09d0*/  IADD3 R3, PT, PT, R3, 0x80, RZ ;  /* 0x0000008003037810 */ /* 0x000fce0007ffe0ff */
.L_x_1351:
        /* <DEDUP_REMOVED lines=28> */
.L_x_1356:
[----:B------:R2:W-:Y:S01]  /*0ba0*/  STG.E.U8 desc[UR6][R4.64], R2 ;  /* 0x0000000204007986 */ /* 0x0005e2000c101106 */
[----:B------:R-:W-:-:S07]  /*0bb0*/  IADD3 R3, PT, PT, R3, 0x80, RZ ;  /* 0x0000008003037810 */ /* 0x000fce0007ffe0ff */
.L_x_1353:
[----:B------:R-:W-:-:S13]  /*0bc0*/  ISETP.GE.AND P0, PT, R3, UR4, PT ;  /* 0x0000000403007c0c */ /* 0x000fda000bf06270 */
[----:B------:R-:W-:Y:S05]  /*0bd0*/  @P0 BREAK.RELIABLE B1 ;  /* 0x0000000000010942 */ /* 0x000fea0003800100 */
[----:B------:R-:W-:Y:S05]  /*0be0*/  @P0 BRA `(.L_x_1355) ;  /* 0x0000000000700947 */ /* 0x000fea0003800000 */
[----:B------:R-:W-:Y:S05]  /*0bf0*/  BSYNC.RELIABLE B1 ;  /* 0x0000000000017941 */ /* 0x000fea0003800100 */
.L_x_1345:
        /* <DEDUP_REMOVED lines=25> */
.L_x_1357:
[----:B------:R3:W-:Y:S01]  /*0d90*/  STG.E.U8 desc[UR6][R4.64], R2 ;  /* 0x0000000204007986 */ /* 0x0007e2000c101106 */
[----:B------:R-:W-:-:S07]  /*0da0*/  IADD3 R3, PT, PT, R3, 0x80, RZ ;  /* 0x0000008003037810 */ /* 0x000fce0007ffe0ff */
.L_x_1355:
[----:B------:R-:W-:Y:S05]  /*0db0*/  BSYNC.RECONVERGENT B0 ;  /* 0x0000000000007941 */ /* 0x000fea0003800200 */
.L_x_1344:
        /* <DEDUP_REMOVED lines=28> */
.L_x_1358:
[----:B------:R-:W-:Y:S01]  /*0f80*/  STG.E.U8 desc[UR6][R2.64], R0 ;  /* 0x0000000002007986 */ /* 0x000fe2000c101106 */
[----:B------:R-:W-:Y:S05]  /*0f90*/  EXIT ;  /* 0x000000000000794d */ /* 0x000fea0003800000 */
.L_x_1343:
        /* <DEDUP_REMOVED lines=406> */
.L_x_1362:
        /* <DEDUP_REMOVED lines=436> */
.L_x_1364:
        /* <DEDUP_REMOVED lines=36> */
.L_x_1361:
        /* <DEDUP_REMOVED lines=400> */
.L_x_1366:
        /* <DEDUP_REMOVED lines=36> */
.L_x_1363:
        /* <DEDUP_REMOVED lines=400> */
.L_x_1368:
        /* <DEDUP_REMOVED lines=36> */
.L_x_1365:
        /* <DEDUP_REMOVED lines=400> */
.L_x_1370:
        /* <DEDUP_REMOVED lines=36> */
.L_x_1367:
        /* <DEDUP_REMOVED lines=401> */
.L_x_1372:
        /* <DEDUP_REMOVED lines=36> */
.L_x_1369:
[----:B------:R-:W-:-:S13]  /*b390*/  ISETP.GE.AND P0, PT, R3, UR4, PT ;  /* 0x0000000403007c0c */ /* 0x000fda000bf06270 */
[----:B------:R-:W-:Y:S05]  /*b3a0*/  @P0 BREAK.RELIABLE B1 ;  /* 0x0000000000010942 */ /* 0x000fea0003800100 */
[----:B------:R-:W-:Y:S05]  /*b3b0*/  @P0 BRA `(.L_x_1371) ;  /* 0x0000001800cc0947 */ /* 0x000fea0003800000 */
[----:B------:R-:W-:Y:S05]  /*b3c0*/  BSYNC.RELIABLE B1 ;  /* 0x0000000000017941 */ /* 0x000fea0003800100 */
.L_x_1360:
        /* <DEDUP_REMOVED lines=398> */
.L_x_1373:
        /* <DEDUP_REMOVED lines=36> */
.L_x_1371:
[----:B------:R-:W-:Y:S05]  /*cef0*/  BSYNC.RECONVERGENT B0 ;  /* 0x0000000000007941 */ /* 0x000fea0003800200 */
.L_x_1359:
        /* <DEDUP_REMOVED lines=401> */
.L_x_1374:
        /* <DEDUP_REMOVED lines=34> */
.L_x_1375:
        /* <DEDUP_REMOVED lines=13> */
.L_x_18999:


//--------------------- .text._ZN2at6native73_GLOBAL__N__c8866d80_35_SparseBinaryOpIntersectionKernel_cu_b2145a98_327112apply_kernelILi128ELi8EZNS1_29binary_op_intersection_kernelINS1_9RhsProjOpEN3c107complexINS5_4HalfEEElEEvRNS_14TensorIteratorEllRKNS_6TensorEbEUliE_EEviT1_ --------------------------
	.section	.text._ZN2at6native73_GLOBAL__N__c8866d80_35_SparseBinaryOpIntersectionKernel_cu_b2145a98_327112apply_kernelILi128ELi8EZNS1_29binary_op_intersection_kernelINS1_9RhsProjOpEN3c107complexINS5_4HalfEEElEEvRNS_14TensorIteratorEllRKNS_6TensorEbEUliE_EEviT1_,"ax",@progbits
	.align	128
.text._ZN2at6native73_GLOBAL__N__c8866d80_35_SparseBinaryOpIntersectionKernel_cu_b2145a98_327112apply_kernelILi128ELi8EZNS1_29binary_op_intersection_kernelINS1_9RhsProjOpEN3c107complexINS5_4HalfEEElEEvRNS_14TensorIteratorEllRKNS_6TensorEbEUliE_EEviT1_:
        .type           _ZN2at6native73_GLOBAL__N__c8866d80_35_SparseBinaryOpIntersectionKernel_cu_b2145a98_327112apply_kernelILi128ELi8EZNS1_29binary_op_intersection_kernelINS1_9RhsProjOpEN3c107complexINS5_4HalfEEElEEvRNS_14TensorIteratorEllRKNS_6TensorEbEUliE_EEviT1_,@function
        .size           _ZN2at6native73_GLOBAL__N__c8866d80_35_SparseBinaryOpIntersectionKernel_cu_b2145a98_327112apply_kernelILi128ELi8EZNS1_29binary_op_intersection_kernelINS1_9RhsProjOpEN3c107complexINS5_4HalfEEElEEvRNS_14TensorIteratorEllRKNS_6TensorEbEUliE_EEviT1_,(.L_x_19000 - _ZN2at6native73_GLOBAL__N__c8866d80_35_SparseBinaryOpIntersectionKernel_cu_b2145a98_327112apply_kernelILi128ELi8EZNS1_29binary_op_intersection_kernelINS1_9RhsProjOpEN3c107complexINS5_4HalfEEElEEvRNS_14TensorIteratorEllRKNS_6TensorEbEUliE_EEviT1_)
        .other          _ZN2at6native73_GLOBAL__N__c8866d80_35_SparseBinaryOpIntersectionKernel_cu_b2145a98_327112apply_kernelILi128ELi8EZNS1_29binary_op_intersection_kernelINS1_9RhsProjOpEN3c107complexINS5_4HalfEEElEEvRNS_14TensorIteratorEllRKNS_6TensorEbEUliE_EEviT1_,@"STO_CUDA_ENTRY STV_DEFAULT"
_ZN2at6native73_GLOBAL__N__c8866d80_35_SparseBinaryOpIntersectionKernel_cu_b2145a98_327112apply_kernelILi128ELi8EZNS1_29binary_op_intersection_kernelINS1_9RhsProjOpEN3c107complexINS5_4HalfEEElEEvRNS_14TensorIteratorEllRKNS_6TensorEbEUliE_EEviT1_:
        /* <DEDUP_REMOVED lines=13> */
[----:B------:R-:W1:Y:S01]  /*00d0*/  LDCU.64 UR8, c[0x0][0x758] ;  /* 0x0000eb00ff0877ac */ /* 0x000e620008000a00 */
[----:B------:R-:W2:Y:S01]  /*00e0*/  LDCU.64 UR10, c[0x0][0x758] ;  /* 0x0000eb00ff0a77ac */ /* 0x000ea20008000a00 */
[----:B------:R-:W3:Y:S01]  /*00f0*/  LDCU.64 UR12, c[0x0][0x758] ;  /* 0x0000eb00ff0c77ac */ /* 0x000ee20008000a00 */
[----:B------:R-:W4:Y:S01]  /*0100*/  LDCU.64 UR14, c[0x0][0x758] ;  /* 0x0000eb00ff0e77ac */ /* 0x000f220008000a00 */
[----:B0-----:R-:W-:Y:S01]  /*0110*/  ISETP.GE.AND P0, PT, R3, UR4, PT ;  /* 0x0000000403007c0c */ /* 0x001fe2000bf06270 */
[----:B------:R-:W0:Y:S01]  /*0120*/  LDCU.64 UR16, c[0x0][0x758] ;  /* 0x0000eb00ff1077ac */ /* 0x000e220008000a00 */
[----:B------:R-:W0:Y:S01]  /*0130*/  LDCU.64 UR18, c[0x0][0x728] ;  /* 0x0000e500ff1277ac */ /* 0x000e220008000a00 */
[----:B------:R-:W0:Y:S01]  /*0140*/  LDCU.64 UR20, c[0x0][0x728] ;  /* 0x0000e500ff1477ac */ /* 0x000e220008000a00 */
[----:B------:R-:W0:Y:S01]  /*0150*/  LDCU.64 UR22, c[0x0][0x728] ;  /* 0x0000e500ff1677ac */ /* 0x000e220008000a00 */
[----:B------:R-:W0:Y:S01]  /*0160*/  LDCU.64 UR24, c[0x0][0x728] ;  /* 0x0000e500ff1877ac */ /* 0x000e220008000a00 */
[----:B------:R-:W0:Y:S07]  /*0170*/  LDCU.64 UR26, c[0x0][0x728] ;  /* 0x0000e500ff1a77ac */ /* 0x000e2e0008000a00 */
[----:B-1234-:R-:W-:Y:S05]  /*0180*/  @P0 BRA `(.L_x_1379) ;  /* 0x0000003c00080947 */ /* 0x01efea0003800000 */
[----:B------:R-:W1:Y:S02]  /*0190*/  LDC.64 R6, c[0x0][0x738] ;  /* 0x0001ce00ff067b82 */ /* 0x000e640000000a00 */
[----:B-1----:R-:W2:Y:S01]  /*01a0*/  LDG.E.64 R6, desc[UR6][R6.64] ;  /* 0x0000000606067981 */ /* 0x002ea2000c1e1b00 */
[----:B------:R-:W-:Y:S02]  /*01b0*/  ISETP.NE.AND P1, PT, RZ, UR5, PT ;  /* 0x00000005ff007c0c */ /* 0x000fe4000bf25270 */
[----:B------:R-:W-:Y:S02]  /*01c0*/  MOV R48, RZ ;  /* 0x000000ff00307202 */ /* 0x000fe40000000f00 */
[----:B--2---:R-:W-:-:S04]  /*01d0*/  ISETP.LT.U32.AND P0, PT, R6, 0x1, PT ;  /* 0x000000010600780c */ /* 0x004fc80003f01070 */
[----:B------:R-:W-:-:S04]  /*01e0*/  ISETP.LT.AND.EX P0, PT, R7, RZ, PT, P0 ;  /* 0x000000ff0700720c */ /* 0x000fc80003f01300 */
[----:B------:R-:W-:Y:S02]  /*01f0*/  SEL R5, R6, 0x1, P0 ;  /* 0x0000000106057807 */ /* 0x000fe40000000000 */
[----:B------:R-:W-:Y:S02]  /*0200*/  SEL R9, R7, RZ, P0 ;  /* 0x000000ff07097207 */ /* 0x000fe40000000000 */
[----:B------:R-:W-:Y:S01]  /*0210*/  SEL R0, R5, R6, !P1 ;  /* 0x0000000605007207 */ /* 0x000fe20004800000 */
[----:B------:R-:W-:Y:S01]  /*0220*/  HFMA2 R5, -RZ, RZ, 0, 0 ;  /* 0x00000000ff057431 */ /* 0x000fe200000001ff */
[----:B------:R-:W-:Y:S02]  /*0230*/  SEL R2, R9, R7, !P1 ;  /* 0x0000000709027207 */ /* 0x000fe40004800000 */
[----:B------:R-:W-:-:S04]  /*0240*/  ISETP.GE.U32.AND P0, PT, R0, 0x1, PT ;  /* 0x000000010000780c */ /* 0x000fc80003f06070 */
[----:B------:R-:W-:-:S13]  /*0250*/  ISETP.GE.AND.EX P0, PT, R2, RZ, PT, P0 ;  /* 0x000000ff0200720c */ /* 0x000fda0003f06300 */
[----:B------:R-:W-:Y:S05]  /*0260*/  @!P0 BRA `(.L_x_1380) ;  /* 0x0000001c00388947 */ /* 0x000fea0003800000 */
[----:B------:R-:W1:Y:S08]  /*0270*/  LDC.64 R8, c[0x0][0x730] ;  /* 0x0001cc00ff087b82 */ /* 0x000e700000000a00 */
[----:B------:R-:W2:Y:S01]  /*0280*/  LDC.64 R6, c[0x0][0x748] ;  /* 0x0001d200ff067b82 */ /* 0x000ea20000000a00 */
[----:B-1----:R-:W2:Y:S01]  /*0290*/  LDG.E.64 R8, desc[UR6][R8.64] ;  /* 0x0000000608087981 */ /* 0x002ea2000c1e1b00 */
[----:B------:R-:W-:-:S02]  /*02a0*/  ISETP.GE.U32.AND P0, PT, R0, 0x10, PT ;  /* 0x000000100000780c */ /* 0x000fc40003f06070 */
[----:B------:R-:W-:Y:S02]  /*02b0*/  LOP3.LUT R4, R0, 0xf, RZ, 0xc0, !PT ;  /* 0x0000000f00047812 */ /* 0x000fe400078ec0ff */
[----:B------:R-:W-:Y:S02]  /*02c0*/  ISETP.GE.U32.AND.EX P0, PT, R2, RZ, PT, P0 ;  /* 0x000000ff0200720c */ /* 0x000fe40003f06100 */
[----:B------:R-:W-:Y:S02]  /*02d0*/  MOV R48, RZ ;  /* 0x000000ff00307202 */ /* 0x000fe40000000f00 */
[----:B------:R-:W-:Y:S02]  /*02e0*/  MOV R5, RZ ;  /* 0x000000ff00057202 */ /* 0x000fe40000000f00 */
[----:B--2---:R-:W-:-:S04]  /*02f0*/  LEA R6, P1, R8, R6, 0x3 ;  /* 0x0000000608067211 */ /* 0x004fc800078218ff */
[----:B------:R-:W-:-:S03]  /*0300*/  LEA.HI.X R7, R8, R7, R9, 0x3, P1 ;  /* 0x0000000708077211 */ /* 0x000fc600008f1c09 */
[----:B------:R-:W-:Y:S06]  /*0310*/  @!P0 BRA `(.L_x_1381) ;  /* 0x0000000c00808947 */ /* 0x000fec0003800000 */
[----:B------:R-:W1:Y:S01]  /*0320*/  LDC.64 R20, c[0x0][0x728] ;  /* 0x0001ca00ff147b82 */ /* 0x000e620000000a00 */
[----:B------:R-:W-:Y:S01]  /*0330*/  HFMA2 R48, -RZ, RZ, 0, 0 ;  /* 0x00000000ff307431 */ /* 0x000fe200000001ff */
[----:B------:R-:W-:Y:S01]  /*0340*/  MOV R22, R6 ;  /* 0x0000000600167202 */ /* 0x000fe20000000f00 */
[----:B------:R-:W2:Y:S01]  /*0350*/  LDCU.64 UR28, c[0x0][0x758] ;  /* 0x0000eb00ff1c77ac */ /* 0x000ea20008000a00 */
[----:B------:R-:W-:Y:S02]  /*0360*/  MOV R23, R7 ;  /* 0x0000000700177202 */ /* 0x000fe40000000f00 */
[----:B------:R-:W-:Y:S02]  /*0370*/  LOP3.LUT R2, R2, 0x7fffffff, RZ, 0xc0, !PT ;  /* 0x7fffffff02027812 */ /* 0x000fe400078ec0ff */
[----:B------:R-:W-:-:S07]  /*0380*/  LOP3.LUT R8, R0, 0xfffffff0, RZ, 0xc0, !PT ;  /* 0xfffffff000087812 */ /* 0x000fce00078ec0ff */
.L_x_1382:
[----:B------:R-:W2:Y:S04]  /*0390*/  LDG.E.64 R26, desc[UR6][R22.64] ;  /* 0x00000006161a7981 */ /* 0x000ea8000c1e1b00 */
[----:B------:R-:W3:Y:S04]  /*03a0*/  LDG.E.64 R38, desc[UR6][R22.64+0x8] ;  /* 0x0000080616267981 */ /* 0x000ee8000c1e1b00 */
[----:B------:R-:W4:Y:S04]  /*03b0*/  LDG.E.64 R16, desc[UR6][R22.64+0x10] ;  /* 0x0000100616107981 */ /* 0x000f28000c1e1b00 */
[----:B------:R-:W5:Y:S04]  /*03c0*/  LDG.E.64 R40, desc[UR6][R22.64+0x20] ;  /* 0x0000200616287981 */ /* 0x000f68000c1e1b00 */
        /* <DEDUP_REMOVED lines=11> */
[----:B------:R-:W5:Y:S01]  /*0480*/  LDG.E.64 R18, desc[UR6][R22.64+0x78] ;  /* 0x0000780616127981 */ /* 0x000f62000c1e1b00 */
[----:B--2---:R-:W-:-:S02]  /*0490*/  IMAD R9, R27, UR28, RZ ;  /* 0x0000001c1b097c24 */ /* 0x004fc4000f8e02ff */
[----:B------:R-:W-:-:S04]  /*04a0*/  IMAD.WIDE.U32 R6, R26, UR28, RZ ;  /* 0x0000001c1a067c25 */ /* 0x000fc8000f8e00ff */
[----:B------:R-:W-:Y:S02]  /*04b0*/  IMAD R9, R26, UR29, R9 ;  /* 0x0000001d1a097c24 */ /* 0x000fe4000f8e0209 */
[----:B---3--:R-:W-:Y:S01]  /*04c0*/  IMAD R39, R39, UR28, RZ ;  /* 0x0000001c27277c24 */ /* 0x008fe2000f8e02ff */
[----:B-1----:R-:W-:Y:S01]  /*04d0*/  LEA R44, P0, R6, R20, 0x2 ;  /* 0x00000014062c7211 */ /* 0x002fe200078010ff */
[----:B------:R-:W-:Y:S01]  /*04e0*/  IMAD.WIDE.U32 R26, R38, UR28, RZ ;  /* 0x0000001c261a7c25 */ /* 0x000fe2000f8e00ff */
[----:B------:R-:W-:-:S03]  /*04f0*/  IADD3 R7, PT, PT, R7, R9, RZ ;  /* 0x0000000907077210 */ /* 0x000fc60007ffe0ff */
[----:B------:R-:W-:Y:S01]  /*0500*/  IMAD R39, R38, UR29, R39 ;  /* 0x0000001d26277c24 */ /* 0x000fe2000f8e0227 */
[----:B------:R-:W-:Y:S01]  /*0510*/  LEA.HI.X R45, R6, R21, R7, 0x2, P0 ;  /* 0x00000015062d7211 */ /* 0x000fe200000f1407 */
[----:B----4-:R-:W-:Y:S01]  /*0520*/  IMAD R17, R17, UR28, RZ ;  /* 0x0000001c11117c24 */ /* 0x010fe2000f8e02ff */
[----:B------:R-:W-:Y:S02]  /*0530*/  LEA R58, P0, R26, R20, 0x2 ;  /* 0x000000141a3a7211 */ /* 0x000fe400078010ff */
[----:B------:R-:W-:Y:S01]  /*0540*/  IADD3 R9, PT, PT, R27, R39, RZ ;  /* 0x000000271b097210 */ /* 0x000fe20007ffe0ff */
[----:B------:R-:W-:Y:S01]  /*0550*/  IMAD.WIDE.U32 R38, R16, UR28, RZ ;  /* 0x0000001c10267c25 */ /* 0x000fe2000f8e00ff */
[----:B------:R-:W2:Y:S02]  /*0560*/  LDG.E.U16 R6, desc[UR6][R44.64] ;  /* 0x000000062c067981 */ /* 0x000ea4000c1e1500 */
[----:B------:R-:W-:Y:S01]  /*0570*/  LEA.HI.X R59, R26, R21, R9, 0x2, P0 ;  /* 0x000000151a3b7211 */ /* 0x000fe200000f1409 */
[----:B------:R-:W-:Y:S01]  /*0580*/  IMAD R17, R16, UR29, R17 ;  /* 0x0000001d10117c24 */ /* 0x000fe2000f8e0211 */
[----:B------:R-:W3:Y:S01]  /*0590*/  LDG.E.U16 R7, desc[UR6][R44.64+0x2] ;  /* 0x000002062c077981 */ /* 0x000ee2000c1e1500 */
[----:B-----5:R-:W-:-:S02]  /*05a0*/  IMAD R9, R41, UR28, RZ ;  /* 0x0000001c29097c24 */ /* 0x020fc4000f8e02ff */
[----:B------:R-:W-:Y:S01]  /*05b0*/  IMAD R43, R43, UR28, RZ ;  /* 0x0000001c2b2b7c24 */ /* 0x000fe2000f8e02ff */
[----:B------:R-:W-:Y:S01]  /*05c0*/  IADD3 R39, PT, PT, R39, R17, RZ ;  /* 0x0000001127277210 */ /* 0x000fe20007ffe0ff */
[----:B------:R-:W-:Y:S01]  /*05d0*/  IMAD.WIDE.U32 R16, R40, UR28, RZ ;  /* 0x0000001c28107c25 */ /* 0x000fe2000f8e00ff */
[-C--:B------:R-:W-:Y:S01]  /*05e0*/  LEA R56, P0, R38, R20.reuse, 0x2 ;  /* 0x0000001426387211 */ /* 0x080fe200078010ff */
[----:B------:R-:W4:Y:S02]  /*05f0*/  LDG.E.U16 R49, desc[UR6][R58.64] ;  /* 0x000000063a317981 */ /* 0x000f24000c1e1500 */
[----:B------:R-:W-:Y:S01]  /*0600*/  IMAD R9, R40, UR29, R9 ;  /* 0x0000001d28097c24 */ /* 0x000fe2000f8e0209 */
[-C--:B------:R-:W-:Y:S01]  /*0610*/  LEA R54, P1, R16, R20.reuse, 0x2 ;  /* 0x0000001410367211 */ /* 0x080fe200078210ff */
[C---:B------:R-:W-:Y:S01]  /*0620*/  IMAD.WIDE.U32 R26, R42.reuse, UR28, RZ ;  /* 0x0000001c2a1a7c25 */ /* 0x040fe2000f8e00ff */
[----:B------:R-:W5:Y:S02]  /*0630*/  LDG.E.U16 R44, desc[UR6][R58.64+0x2] ;  /* 0x000002063a2c7981 */ /* 0x000f64000c1e1500 */
[----:B------:R-:W-:Y:S01]  /*0640*/  IADD3 R9, PT, PT, R17, R9, RZ ;  /* 0x0000000911097210 */ /* 0x000fe20007ffe0ff */
[----:B------:R-:W-:Y:S01]  /*0650*/  IMAD R43, R42, UR29, R43 ;  /* 0x0000001d2a2b7c24 */ /* 0x000fe2000f8e022b */
[----:B------:R-:W-:Y:S01]  /*0660*/  LEA.HI.X R57, R38, R21, R39, 0x2, P0 ;  /* 0x0000001526397211 */ /* 0x000fe200000f1427 */
[----:B------:R-:W-:Y:S01]  /*0670*/  IMAD R13, R13, UR28, RZ ;  /* 0x0000001c0d0d7c24 */ /* 0x000fe2000f8e02ff */
[----:B------:R-:W-:-:S02]  /*0680*/  LEA R52, P0, R26, R20, 0x2 ;  /* 0x000000141a347211 */ /* 0x000fc400078010ff */
[----:B------:R-:W-:Y:S02]  /*0690*/  IADD3 R43, PT, PT, R27, R43, RZ ;  /* 0x0000002b1b2b7210 */ /* 0x000fe40007ffe0ff */
[-C--:B------:R-:W-:Y:S01]  /*06a0*/  LEA.HI.X R55, R16, R21.reuse, R9, 0x2, P1 ;  /* 0x0000001510377211 */ /* 0x080fe200008f1409 */
[----:B------:R-:W-:Y:S01]  /*06b0*/  IMAD R9, R29, UR28, RZ ;  /* 0x0000001c1d097c24 */ /* 0x000fe2000f8e02ff */
[----:B------:R-:W-:Y:S01]  /*06c0*/  LEA.HI.X R53, R26, R21, R43, 0x2, P0 ;  /* 0x000000151a357211 */ /* 0x000fe200000f142b */
[C---:B------:R-:W-:Y:S01]  /*06d0*/  IMAD.WIDE.U32 R16, R12.reuse, UR28, RZ ;  /* 0x0000001c0c107c25 */ /* 0x040fe2000f8e00ff */
[----:B------:R-:W5:Y:S03]  /*06e0*/  LDG.E.U16 R47, desc[UR6][R56.64] ;  /* 0x00000006382f7981 */ /* 0x000f66000c1e1500 */
[----:B------:R-:W-:Y:S01]  /*06f0*/  IMAD R13, R12, UR29, R13 ;  /* 0x0000001d0c0d7c24 */ /* 0x000fe2000f8e020d */
[----:B------:R-:W5:Y:S01]  /*0700*/  LDG.E.U16 R43, desc[UR6][R54.64] ;  /* 0x00000006362b7981 */ /* 0x000f62000c1e1500 */
[----:B------:R-:W-:-:S03]  /*0710*/  IMAD.WIDE.U32 R26, R28, UR28, RZ ;  /* 0x0000001c1c1a7c25 */ /* 0x000fc6000f8e00ff */
[----:B------:R1:W5:Y:S01]  /*0720*/  LDG.E.U16 R38, desc[UR6][R54.64+0x2] ;  /* 0x0000020636267981 */ /* 0x000362000c1e1500 */
[----:B------:R-:W-:Y:S02]  /*0730*/  IMAD R29, R28, UR29, R9 ;  /* 0x0000001d1c1d7c24 */ /* 0x000fe4000f8e0209 */
[----:B------:R-:W-:Y:S01]  /*0740*/  IMAD R9, R37, UR28, RZ ;  /* 0x0000001c25097c24 */ /* 0x000fe2000f8e02ff */
[----:B------:R-:W-:Y:S01]  /*0750*/  IADD3 R17, PT, PT, R17, R13, RZ ;  /* 0x0000000d11117210 */ /* 0x000fe20007ffe0ff */
[----:B------:R-:W-:Y:S01]  /*0760*/  IMAD.WIDE.U32 R12, R36, UR28, RZ ;  /* 0x0000001c240c7c25 */ /* 0x000fe2000f8e00ff */
[-C--:B------:R-:W-:Y:S01]  /*0770*/  LEA R28, P0, R26, R20.reuse, 0x2 ;  /* 0x000000141a1c7211 */ /* 0x080fe200078010ff */
[----:B------:R-:W5:Y:S01]  /*0780*/  LDG.E.U16 R41, desc[UR6][R52.64] ;  /* 0x0000000634297981 */ /* 0x000f62000c1e1500 */
[----:B------:R-:W-:Y:S01]  /*0790*/  IADD3 R27, PT, PT, R27, R29, RZ ;  /* 0x0000001d1b1b7210 */ /* 0x000fe20007ffe0ff */
[----:B------:R-:W-:Y:S02]  /*07a0*/  IMAD R9, R36, UR29, R9 ;  /* 0x0000001d24097c24 */ /* 0x000fe4000f8e0209 */
[----:B------:R-:W-:Y:S01]  /*07b0*/  IMAD R15, R15, UR28, RZ ;  /* 0x0000001c0f0f7c24 */ /* 0x000fe2000f8e02ff */
[----:B------:R-:W-:Y:S01]  /*07c0*/  LEA.HI.X R29, R26, R21, R27, 0x2, P0 ;  /* 0x000000151a1d7211 */ /* 0x000fe200000f141b */
[----:B------:R-:W5:Y:S01]  /*07d0*/  LDG.E.U16 R46, desc[UR6][R56.64+0x2] ;  /* 0x00000206382e7981 */ /* 0x000f62000c1e1500 */
[----:B-1----:R-:W-:-:S02]  /*07e0*/  LEA R54, P0, R12, R20, 0x2 ;  /* 0x000000140c367211 */ /* 0x002fc400078010ff */
[----:B------:R-:W-:Y:S01]  /*07f0*/  IADD3 R9, PT, PT, R13, R9, RZ ;  /* 0x000000090d097210 */ /* 0x000fe20007ffe0ff */
[----:B------:R1:W5:Y:S03]  /*0800*/  LDG.E.U16 R45, desc[UR6][R52.64+0x2] ;  /* 0x00000206342d7981 */ /* 0x000366000c1e1500 */
[----:B------:R-:W-:Y:S01]  /*0810*/  LEA.HI.X R55, R12, R21, R9, 0x2, P0 ;  /* 0x000000150c377211 */ /* 0x000fe200000f1409 */
[C---:B------:R-:W-:Y:S01]  /*0820*/  IMAD R9, R14.reuse, UR29, R15 ;  /* 0x0000001d0e097c24 */ /* 0x040fe2000f8e020f */
[----:B------:R-:W5:Y:S01]  /*0830*/  LDG.E.U16 R42, desc[UR6][R28.64] ;  /* 0x000000061c2a7981 */ /* 0x000f62000c1e1500 */
[----:B------:R-:W-:-:S03]  /*0840*/  IMAD.WIDE.U32 R12, R14, UR28, RZ ;  /* 0x0000001c0e0c7c25 */ /* 0x000fc6000f8e00ff */
[----:B------:R0:W5:Y:S01]  /*0850*/  LDG.E.U16 R40, desc[UR6][R28.64+0x2] ;  /* 0x000002061c287981 */ /* 0x000162000c1e1500 */
[-C--:B-1----:R-:W-:Y:S01]  /*0860*/  LEA R52, P1, R16, R20.reuse, 0x2 ;  /* 0x0000001410347211 */ /* 0x082fe200078210ff */
[----:B------:R-:W-:Y:S01]  /*0870*/  IMAD R11, R11, UR28, RZ ;  /* 0x0000001c0b0b7c24 */ /* 0x000fe2000f8e02ff */
[----:B------:R-:W-:Y:S01]  /*0880*/  LEA R26, P0, R12, R20, 0x2 ;  /* 0x000000140c1a7211 */ /* 0x000fe200078010ff */
[----:B------:R-:W-:Y:S01]  /*0890*/  IMAD R51, R51, UR28, RZ ;  /* 0x0000001c33337c24 */ /* 0x000fe2000f8e02ff */
[----:B------:R-:W-:Y:S01]  /*08a0*/  LEA.HI.X R53, R16, R21, R17, 0x2, P1 ;  /* 0x0000001510357211 */ /* 0x000fe200008f1411 */
[----:B------:R-:W5:Y:S01]  /*08b0*/  LDG.E.U16 R37, desc[UR6][R54.64] ;  /* 0x0000000636257981 */ /* 0x000f62000c1e1500 */
[----:B------:R-:W-:Y:S01]  /*08c0*/  IADD3 R9, PT, PT, R13, R9, RZ ;  /* 0x000000090d097210 */ /* 0x000fe20007ffe0ff */
[C---:B------:R-:W-:Y:S02]  /*08d0*/  IMAD R11, R10.reuse, UR29, R11 ;  /* 0x0000001d0a0b7c24 */ /* 0x040fe4000f8e020b */
[----:B0-----:R-:W-:Y:S01]  /*08e0*/  IMAD.WIDE.U32 R28, R10, UR28, RZ ;  /* 0x0000001c0a1c7c25 */ /* 0x001fe2000f8e00ff */
[----:B------:R-:W5:Y:S01]  /*08f0*/  LDG.E.U16 R17, desc[UR6][R52.64] ;  /* 0x0000000634117981 */ /* 0x000f62000c1e1500 */
[----:B------:R-:W-:-:S02]  /*0900*/  LEA.HI.X R27, R12, R21, R9, 0x2, P0 ;  /* 0x000000150c1b7211 */ /* 0x000fc400000f1409 */
[----:B------:R-:W-:Y:S01]  /*0910*/  IMAD R9, R35, UR28, RZ ;  /* 0x0000001c23097c24 */ /* 0x000fe2000f8e02ff */
[----:B------:R0:W5:Y:S01]  /*0920*/  LDG.E.U16 R39, desc[UR6][R52.64+0x2] ;  /* 0x0000020634277981 */ /* 0x000162000c1e1500 */
[----:B------:R-:W-:Y:S01]  /*0930*/  IADD3 R15, PT, PT, R29, R11, RZ ;  /* 0x0000000b1d0f7210 */ /* 0x000fe20007ffe0ff */
[C---:B------:R-:W-:Y:S02]  /*0940*/  IMAD.WIDE.U32 R10, R34.reuse, UR28, RZ ;  /* 0x0000001c220a7c25 */ /* 0x040fe4000f8e00ff */
[----:B------:R-:W5:Y:S02]  /*0950*/  LDG.E.U16 R36, desc[UR6][R26.64] ;  /* 0x000000061a247981 */ /* 0x000f64000c1e1500 */
[----:B------:R-:W-:Y:S02]  /*0960*/  IMAD R9, R34, UR29, R9 ;  /* 0x0000001d22097c24 */ /* 0x000fe4000f8e0209 */
[----:B------:R-:W-:Y:S01]  /*0970*/  IMAD.WIDE.U32 R12, R50, UR28, RZ ;  /* 0x0000001c320c7c25 */ /* 0x000fe2000f8e00ff */
[----:B------:R-:W5:Y:S01]  /*0980*/  LDG.E.U16 R14, desc[UR6][R54.64+0x2] ;  /* 0x00000206360e7981 */ /* 0x000f62000c1e1500 */
[----:B0-----:R-:W-:-:S02]  /*0990*/  LEA R52, P0, R28, R20, 0x2 ;  /* 0x000000141c347211 */ /* 0x001fc400078010ff */
[----:B------:R-:W-:Y:S01]  /*09a0*/  IMAD R51, R50, UR29, R51 ;  /* 0x0000001d32337c24 */ /* 0x000fe2000f8e0233 */
[-C--:B------:R-:W-:Y:S01]  /*09b0*/  LEA R34, P1, R10, R20.reuse, 0x2 ;  /* 0x000000140a227211 */ /* 0x080fe200078210ff */
[----:B------:R-:W-:Y:S01]  /*09c0*/  IMAD R31, R31, UR28, RZ ;  /* 0x0000001c1f1f7c24 */ /* 0x000fe2000f8e02ff */
[----:B------:R-:W-:Y:S01]  /*09d0*/  LEA.HI.X R53, R28, R21, R15, 0x2, P0 ;  /* 0x000000151c357211 */ /* 0x000fe200000f140f */
[----:B------:R0:W5:Y:S01]  /*09e0*/  LDG.E.U16 R16, desc[UR6][R26.64+0x2] ;  /* 0x000002061a107981 */ /* 0x000162000c1e1500 */
[----:B------:R-:W-:Y:S02]  /*09f0*/  IADD3 R9, PT, PT, R11, R9, RZ ;  /* 0x000000090b097210 */ /* 0x000fe40007ffe0ff */
[-C--:B------:R-:W-:Y:S01]  /*0a00*/  LEA R50, P0, R12, R20.reuse, 0x2 ;  /* 0x000000140c327211 */ /* 0x080fe200078010ff */
[----:B------:R-:W5:Y:S01]  /*0a10*/  LDG.E.U16 R11, desc[UR6][R52.64] ;  /* 0x00000006340b7981 */ /* 0x000f62000c1e1500 */
[----:B------:R-:W-:Y:S01]  /*0a20*/  IADD3 R51, PT, PT, R13, R51, RZ ;  /* 0x000000330d337210 */ /* 0x000fe20007ffe0ff */
[----:B------:R-:W-:Y:S01]  /*0a30*/  IMAD R33, R33, UR28, RZ ;  /* 0x0000001c21217c24 */ /* 0x000fe2000f8e02ff */
[-C--:B------:R-:W-:Y:S01]  /*0a40*/  LEA.HI.X R35, R10, R21.reuse, R9, 0x2, P1 ;  /* 0x000000150a237211 */ /* 0x080fe200008f1409 */
[----:B------:R-:W-:Y:S01]  /*0a50*/  IMAD R31, R30, UR29, R31 ;  /* 0x0000001d1e1f7c24 */ /* 0x000fe2000f8e021f */
[----:B------:R-:W-:Y:S01]  /*0a60*/  LEA.HI.X R51, R12, R21, R51, 0x2, P0 ;  /* 0x000000150c337211 */ /* 0x000fe200000f1433 */
[----:B0-----:R-:W-:Y:S01]  /*0a70*/  IMAD.WIDE.U32 R26, R30, UR28, RZ ;  /* 0x0000001c1e1a7c25 */ /* 0x001fe2000f8e00ff */
[----:B------:R-:W5:Y:S03]  /*0a80*/  LDG.E.U16 R15, desc[UR6][R52.64+0x2] ;  /* 0x00000206340f7981 */ /* 0x000f66000c1e1500 */
[----:B------:R-:W-:Y:S01]  /*0a90*/  IMAD R25, R25, UR28, RZ ;  /* 0x0000001c19197c24 */ /* 0x000fe2000f8e02ff */
[----:B------:R-:W5:Y:S01]  /*0aa0*/  LDG.E.U16 R12, desc[UR6][R34.64] ;  /* 0x00000006220c7981 */ /* 0x000f62000c1e1500 */
[----:B------:R-:W-:Y:S01]  /*0ab0*/  IMAD.WIDE.U32 R28, R32, UR28, RZ ;  /* 0x0000001c201c7c25 */ /* 0x000fe2000f8e00ff */
[----:B------:R-:W-:-:S02]  /*0ac0*/  LEA R30, P0, R26, R20, 0x2 ;  /* 0x000000141a1e7211 */ /* 0x000fc400078010ff */
[----:B------:R0:W5:Y:S01]  /*0ad0*/  LDG.E.U16 R10, desc[UR6][R34.64+0x2] ;  /* 0x00000206220a7981 */ /* 0x000162000c1e1500 */
[----:B------:R-:W-:Y:S01]  /*0ae0*/  IMAD R33, R32, UR29, R33 ;  /* 0x0000001d20217c24 */ /* 0x000fe2000f8e0221 */
[----:B------:R-:W-:Y:S01]  /*0af0*/  IADD3 R27, PT, PT, R27, R31, RZ ;  /* 0x0000001f1b1b7210 */ /* 0x000fe20007ffe0ff */
[----:B------:R-:W-:Y:S01]  /*0b00*/  IMAD R25, R24, UR29, R25 ;  /* 0x0000001d18197c24 */ /* 0x000fe2000f8e0219 */
[----:B------:R-:W5:Y:S01]  /*0b10*/  LDG.E.U16 R13, desc[UR6][R50.64] ;  /* 0x00000006320d7981 */ /* 0x000f62000c1e1500 */
[----:B------:R-:W-:Y:S02]  /*0b20*/  LEA R32, P1, R28, R20, 0x2 ;  /* 0x000000141c207211 */ /* 0x000fe400078210ff */
[----:B------:R-:W-:Y:S01]  /*0b30*/  IADD3 R29, PT, PT, R29, R33, RZ ;  /* 0x000000211d1d7210 */ /* 0x000fe20007ffe0ff */
[----:B------:R1:W5:Y:S01]  /*0b40*/  LDG.E.U16 R9, desc[UR6][R50.64+0x2] ;  /* 0x0000020632097981 */ /* 0x000362000c1e1500 */
[----:B0-----:R-:W-:Y:S01]  /*0b50*/  IMAD.WIDE.U32 R34, R24, UR28, RZ ;  /* 0x0000001c18227c25 */ /* 0x001fe2000f8e00ff */
[----:B------:R-:W-:-:S02]  /*0b60*/  LEA.HI.X R31, R26, R21, R27, 0x2, P0 ;  /* 0x000000151a1f7211 */ /* 0x000fc400000f141b */
[----:B------:R-:W-:Y:S02]  /*0b70*/  LEA.HI.X R33, R28, R21, R29, 0x2, P1 ;  /* 0x000000151c217211 */ /* 0x000fe400008f141d */
[-C--:B------:R-:W-:Y:S01]  /*0b80*/  LEA R24, P0, R34, R20.reuse, 0x2 ;  /* 0x0000001422187211 */ /* 0x080fe200078010ff */
[----:B------:R-:W5:Y:S01]  /*0b90*/  LDG.E.U16 R28, desc[UR6][R30.64] ;  /* 0x000000061e1c7981 */ /* 0x000f62000c1e1500 */
[----:B-1----:R-:W-:Y:S01]  /*0ba0*/  IMAD R51, R19, UR28, RZ ;  /* 0x0000001c13337c24 */ /* 0x002fe2000f8e02ff */
[----:B------:R-:W-:Y:S01]  /*0bb0*/  IADD3 R19, PT, PT, R35, R25, RZ ;  /* 0x0000001923137210 */ /* 0x000fe20007ffe0ff */
[----:B------:R-:W-:Y:S01]  /*0bc0*/  IMAD.WIDE.U32 R26, R18, UR28, RZ ;  /* 0x0000001c121a7c25 */ /* 0x000fe2000f8e00ff */
[----:B------:R-:W5:Y:S02]  /*0bd0*/  LDG.E.U16 R29, desc[UR6][R30.64+0x2] ;  /* 0x000002061e1d7981 */ /* 0x000f64000c1e1500 */
[----:B------:R-:W-:Y:S01]  /*0be0*/  LEA.HI.X R25, R34, R21, R19, 0x2, P0 ;  /* 0x0000001522197211 */ /* 0x000fe200000f1413 */
[----:B------:R-:W-:Y:S01]  /*0bf0*/  IMAD R19, R18, UR29, R51 ;  /* 0x0000001d12137c24 */ /* 0x000fe2000f8e0233 */
[----:B------:R-:W5:Y:S01]  /*0c00*/  LDG.E.U16 R34, desc[UR6][R32.64] ;  /* 0x0000000620227981 */ /* 0x000f62000c1e1500 */
[----:B------:R-:W-:-:S03]  /*0c10*/  LEA R18, P0, R26, R20, 0x2 ;  /* 0x000000141a127211 */ /* 0x000fc600078010ff */
[----:B------:R-:W-:Y:S01]  /*0c20*/  IADD3 R19, PT, PT, R27, R19, RZ ;  /* 0x000000131b137210 */ /* 0x000fe20007ffe0ff */
[----:B------:R-:W5:Y:S04]  /*0c30*/  LDG.E.U16 R35, desc[UR6][R32.64+0x2] ;  /* 0x0000020620237981 */ /* 0x000f68000c1e1500 */
[----:B------:R-:W5:Y:S01]  /*0c40*/  LDG.E.U16 R27, desc[UR6][R24.64] ;  /* 0x00000006181b7981 */ /* 0x000f62000c1e1500 */
[----:B------:R-:W-:-:S03]  /*0c50*/  LEA.HI.X R19, R26, R21, R19, 0x2, P0 ;  /* 0x000000151a137211 */ /* 0x000fc600000f1413 */
[----:B------:R-:W5:Y:S04]  /*0c60*/  LDG.E.U16 R50, desc[UR6][R24.64+0x2] ;  /* 0x0000020618327981 */ /* 0x000f68000c1e1500 */
[----:B------:R-:W5:Y:S04]  /*0c70*/  LDG.E.U16 R26, desc[UR6][R18.64] ;  /* 0x00000006121a7981 */ /* 0x000f68000c1e1500 */
[----:B------:R0:W5:Y:S01]  /*0c80*/  LDG.E.U16 R30, desc[UR6][R18.64+0x2] ;  /* 0x00000206121e7981 */ /* 0x000162000c1e1500 */
[----:B------:R-:W-:-:S04]  /*0c90*/  IADD3 R8, P0, PT, R8, -0x10, RZ ;  /* 0xfffffff008087810 */ /* 0x000fc80007f1e0ff */
[----:B------:R-:W-:Y:S02]  /*0ca0*/  IADD3.X R2, PT, PT, R2, -0x1, RZ, P0, !PT ;  /* 0xffffffff02027810 */ /* 0x000fe400007fe4ff */
[----:B------:R-:W-:-:S04]  /*0cb0*/  ISETP.NE.U32.AND P0, PT, R8, RZ, PT ;  /* 0x000000ff0800720c */ /* 0x000fc80003f05070 */
[----:B------:R-:W-:Y:S02]  /*0cc0*/  ISETP.NE.AND.EX P0, PT, R2, RZ, PT, P0 ;  /* 0x000000ff0200720c */ /* 0x000fe40003f05300 */
[----:B------:R-:W-:-:S04]  /*0cd0*/  IADD3 R22, P1, PT, R22, 0x80, RZ ;  /* 0x0000008016167810 */ /* 0x000fc80007f3e0ff */
[----:B------:R-:W-:Y:S01]  /*0ce0*/  IADD3.X R23, PT, PT, RZ, R23, RZ, P1, !PT ;  /* 0x00000017ff177210 */ /* 0x000fe20000ffe4ff */
[----:B--2---:R-:W-:Y:S02]  /*0cf0*/  HADD2.F32 R6, -RZ, R6.H0_H0 ;  /* 0x20000006ff067230 */ /* 0x004fe40000004100 */
[----:B---3--:R-:W-:-:S03]  /*0d00*/  HADD2.F32 R7, -RZ, R7.H0_H0 ;  /* 0x20000007ff077230 */ /* 0x008fc60000004100 */
[----:B------:R-:W-:Y:S01]  /*0d10*/  FADD.FTZ R6, R6, R5 ;  /* 0x0000000506067221 */ /* 0x000fe20000010000 */
[----:B----4-:R-:W-:Y:S02]  /*0d20*/  HADD2.F32 R49, -RZ, R49.H0_H0 ;  /* 0x20000031ff317230 */ /* 0x010fe40000004100 */
[----:B------:R-:W-:-:S03]  /*0d30*/  FADD.FTZ R7, R7, R48 ;  /* 0x0000003007077221 */ /* 0x000fc60000010000 */
[----:B------:R-:W-:Y:S01]  /*0d40*/  FADD.FTZ R6, R6, R49 ;  /* 0x0000003106067221 */ /* 0x000fe20000010000 */
[----:B-----5:R-:W-:-:S05]  /*0d50*/  HADD2.F32 R44, -RZ, R44.H0_H0 ;  /* 0x2000002cff2c7230 */ /* 0x020fca0000004100 */
[----:B------:R-:W-:Y:S01]  /*0d60*/  FADD.FTZ R7, R7, R44 ;  /* 0x0000002c07077221 */ /* 0x000fe20000010000 */
[----:B------:R-:W-:-:S05]  /*0d70*/  HADD2.F32 R47, -RZ, R47.H0_H0 ;  /* 0x2000002fff2f7230 */ /* 0x000fca0000004100 */
[----:B------:R-:W-:Y:S01]  /*0d80*/  FADD.FTZ R6, R6, R47 ;  /* 0x0000002f06067221 */ /* 0x000fe20000010000 */
[----:B------:R-:W-:Y:S02]  /*0d90*/  HADD2.F32 R43, -RZ, R43.H0_H0 ;  /* 0x2000002bff2b7230 */ /* 0x000fe40000004100 */
[----:B------:R-:W-:Y:S02]  /*0da0*/  HADD2.F32 R41, -RZ, R41.H0_H0 ;  /* 0x20000029ff297230 */ /* 0x000fe40000004100 */
[----:B------:R-:W-:-:S03]  /*0db0*/  HADD2.F32 R46, -RZ, R46.H0_H0 ;  /* 0x2000002eff2e7230 */ /* 0x000fc60000004100 */
[----:B------:R-:W-:Y:S01]  /*0dc0*/  FADD.FTZ R6, R6, R41 ;  /* 0x0000002906067221 */ /* 0x000fe20000010000 */
[----:B0-----:R-:W-:Y:S02]  /*0dd0*/  HADD2.F32 R18, -RZ, R45.H0_H0 ;  /* 0x2000002dff127230 */ /* 0x001fe40000004100 */
[----:B------:R-:W-:Y:S01]  /*0de0*/  FADD.FTZ R7, R7, R46 ;  /* 0x0000002e07077221 */ /* 0x000fe20000010000 */
[----:B------:R-:W-:Y:S01]  /*0df0*/  FADD.FTZ R6, R6, R43 ;  /* 0x0000002b06067221 */ /* 0x000fe20000010000 */
[----:B------:R-:W-:Y:S02]  /*0e00*/  HADD2.F32 R5, -RZ, R42.H0_H0 ;  /* 0x2000002aff057230 */ /* 0x000fe40000004100 */
[----:B------:R-:W-:Y:S01]  /*0e10*/  FADD.FTZ R7, R7, R18 ;  /* 0x0000001207077221 */ /* 0x000fe20000010000 */
[----:B------:R-:W-:Y:S02]  /*0e20*/  HADD2.F32 R38, -RZ, R38.H0_H0 ;  /* 0x20000026ff267230 */ /* 0x000fe40000004100 */
[----:B------:R-:W-:Y:S01]  /*0e30*/  FADD.FTZ R5, R6, R5 ;  /* 0x0000000506057221 */ /* 0x000fe20000010000 */
[----:B------:R-:W-:-:S02]  /*0e40*/  HADD2.F32 R40, -RZ, R40.H0_H0 ;  /* 0x20000028ff287230 */ /* 0x000fc40000004100 */
[----:B------:R-:W-:Y:S01]  /*0e50*/  FADD.FTZ R7, R7, R38 ;  /* 0x0000002607077221 */ /* 0x000fe20000010000 */
[----:B------:R-:W-:-:S05]  /*0e60*/  HADD2.F32 R18, -RZ, R17.H0_H0 ;  /* 0x20000011ff127230 */ /* 0x000fca0000004100 */
[----:B------:R-:W-:Y:S01]  /*0e70*/  FADD.FTZ R5, R5, R18 ;  /* 0x0000001205057221 */ /* 0x000fe20000010000 */
[----:B------:R-:W-:Y:S02]  /*0e80*/  HADD2.F32 R18, -RZ, R37.H0_H0 ;  /* 0x20000025ff127230 */ /* 0x000fe40000004100 */
[----:B------:R-:W-:Y:S01]  /*0e90*/  FADD.FTZ R7, R7, R40 ;  /* 0x0000002807077221 */ /* 0x000fe20000010000 */
[----:B------:R-:W-:Y:S02]  /*0ea0*/  HADD2.F32 R6, -RZ, R39.H0_H0 ;  /* 0x20000027ff067230 */ /* 0x000fe40000004100 */
[----:B------:R-:W-:Y:S02]  /*0eb0*/  HADD2.F32 R36, -RZ, R36.H0_H0 ;  /* 0x20000024ff247230 */ /* 0x000fe40000004100 */
[----:B------:R-:W-:Y:S01]  /*0ec0*/  FADD.FTZ R5, R5, R18 ;  /* 0x0000001205057221 */ /* 0x000fe20000010000 */
[----:B------:R-:W-:Y:S02]  /*0ed0*/  HADD2.F32 R17, -RZ, R14.H0_H0 ;  /* 0x2000000eff117230 */ /* 0x000fe40000004100 */
[----:B------:R-:W-:Y:S01]  /*0ee0*/  FADD.FTZ R6, R7, R6 ;  /* 0x0000000607067221 */ /* 0x000fe20000010000 */
[----:B------:R-:W-:-:S03]  /*0ef0*/  FADD.FTZ R5, R5, R36 ;  /* 0x0000002405057221 */ /* 0x000fc60000010000 */
[----:B------:R-:W-:Y:S01]  /*0f00*/  FADD.FTZ R6, R6, R17 ;  /* 0x0000001106067221 */ /* 0x000fe20000010000 */
[----:B------:R-:W-:Y:S02]  /*0f10*/  HADD2.F32 R7, -RZ, R16.H0_H0 ;  /* 0x20000010ff077230 */ /* 0x000fe40000004100 */
[----:B------:R-:W-:-:S03]  /*0f20*/  HADD2.F32 R14, -RZ, R11.H0_H0 ;  /* 0x2000000bff0e7230 */ /* 0x000fc60000004100 */
[----:B------:R-:W-:Y:S02]  /*0f30*/  FADD.FTZ R6, R6, R7 ;  /* 0x0000000706067221 */ /* 0x000fe40000010000 */
[----:B------:R-:W-:Y:S01]  /*0f40*/  FADD.FTZ R5, R5, R14 ;  /* 0x0000000e05057221 */ /* 0x000fe20000010000 */
[----:B------:R-:W-:Y:S02]  /*0f50*/  HADD2.F32 R15, -RZ, R15.H0_H0 ;  /* 0x2000000fff0f7230 */ /* 0x000fe40000004100 */
[----:B------:R-:W-:-:S03]  /*0f60*/  HADD2.F32 R12, -RZ, R12.H0_H0 ;  /* 0x2000000cff0c7230 */ /* 0x000fc60000004100 */
[----:B------:R-:W-:Y:S01]  /*0f70*/  FADD.FTZ R6, R6, R15 ;  /* 0x0000000f06067221 */ /* 0x000fe20000010000 */
[----:B------:R-:W-:Y:S02]  /*0f80*/  HADD2.F32 R14, -RZ, R13.H0_H0 ;  /* 0x2000000dff0e7230 */ /* 0x000fe40000004100 */
[----:B------:R-:W-:-:S03]  /*0f90*/  HADD2.F32 R9, -RZ, R9.H0_H0 ;  /* 0x20000009ff097230 */ /* 0x000fc60000004100 */
[----:B------:R-:W-:Y:S01]  /*0fa0*/  FADD.FTZ R5, R5, R14 ;  /* 0x0000000e05057221 */ /* 0x000fe20000010000 */
[----:B------:R-:W-:-:S03]  /*0fb0*/  HADD2.F32 R7, -RZ, R10.H0_H0 ;  /* 0x2000000aff077230 */ /* 0x000fc60000004100 */
[----:B------:R-:W-:Y:S01]  /*0fc0*/  FADD.FTZ R5, R5, R12 ;  /* 0x0000000c05057221 */ /* 0x000fe20000010000 */
[----:B------:R-:W-:Y:S02]  /*0fd0*/  HADD2.F32 R28, -RZ, R28.H0_H0 ;  /* 0x2000001cff1c7230 */ /* 0x000fe40000004100 */
[----:B------:R-:W-:-:S03]  /*0fe0*/  FADD.FTZ R6, R6, R9 ;  /* 0x0000000906067221 */ /* 0x000fc60000010000 */
[----:B------:R-:W-:Y:S01]  /*0ff0*/  FADD.FTZ R5, R5, R28 ;  /* 0x0000001c05057221 */ /* 0x000fe20000010000 */
[----:B------:R-:W-:Y:S02]  /*1000*/  HADD2.F32 R29, -RZ, R29.H0_H0 ;  /* 0x2000001dff1d7230 */ /* 0x000fe40000004100 */
        /* <DEDUP_REMOVED lines=8> */
[----:B------:R-:W-:Y:S01]  /*1090*/  FADD.FTZ R6, R6, R35 ;  /* 0x0000002306067221 */ /* 0x000fe20000010000 */
[----:B------:R-:W-:-:S03]  /*10a0*/  HADD2.F32 R7, -RZ, R26.H0_H0 ;  /* 0x2000001aff077230 */ /* 0x000fc60000004100 */
[----:B------:R-:W-:Y:S01]  /*10b0*/  FADD.FTZ R6, R6, R5 ;  /* 0x0000000506067221 */ /* 0x000fe20000010000 */
[----:B------:R-:W-:Y:S02]  /*10c0*/  HADD2.F32 R9, -RZ, R30.H0_H0 ;  /* 0x2000001eff097230 */ /* 0x000fe40000004100 */
[----:B------:R-:W-:Y:S01]  /*10d0*/  FADD.FTZ R5, R10, R7 ;  /* 0x000000070a057221 */ /* 0x000fe20000010000 */
[----:B------:R-:W-:Y:S02]  /*10e0*/  MOV R7, R23 ;  /* 0x0000001700077202 */ /* 0x000fe40000000f00 */
[----:B------:R-:W-:Y:S01]  /*10f0*/  FADD.FTZ R48, R6, R9 ;  /* 0x0000000906307221 */ /* 0x000fe20000010000 */
[----:B------:R-:W-:Y:S01]  /*1100*/  MOV R6, R22 ;  /* 0x0000001600067202 */ /* 0x000fe20000000f00 */
[----:B------:R-:W-:Y:S06]  /*1110*/  @P0 BRA `(.L_x_1382) ;  /* 0xfffffff0009c0947 */ /* 0x000fec000383ffff */
.L_x_1381:
[----:B------:R-:W-:-:S04]  /*1120*/  ISETP.NE.U32.AND P0, PT, R4, RZ, PT ;  /* 0x000000ff0400720c */ /* 0x000fc80003f05070 */
[----:B------:R-:W-:-:S13]  /*1130*/  ISETP.NE.AND.EX P0, PT, RZ, RZ, PT, P0 ;  /* 0x000000ffff00720c */ /* 0x000fda0003f05300 */
[----:B------:R-:W-:Y:S05]  /*1140*/  @!P0 BRA `(.L_x_1380) ;  /* 0x0000000c00808947 */ /* 0x000fea0003800000 */
[----:B------:R-:W-:Y:S02]  /*1150*/  ISETP.GE.U32.AND P1, PT, R4, 0x8, PT ;  /* 0x000000080400780c */ /* 0x000fe40003f26070 */
[----:B------:R-:W-:Y:S02]  /*1160*/  LOP3.LUT R30, R0, 0x7, RZ, 0xc0, !PT ;  /* 0x00000007001e7812 */ /* 0x000fe400078ec0ff */
[----:B------:R-:W-:Y:S02]  /*1170*/  ISETP.GE.U32.AND.EX P1, PT, RZ, RZ, PT, P1 ;  /* 0x000000ffff00720c */ /* 0x000fe40003f26110 */
[----:B------:R-:W-:-:S04]  /*1180*/  ISETP.NE.U32.AND P0, PT, R30, RZ, PT ;  /* 0x000000ff1e00720c */ /* 0x000fc80003f05070 */
[----:B------:R-:W-:-:S07]  /*1190*/  ISETP.NE.AND.EX P0, PT, RZ, RZ, PT, P0 ;  /* 0x000000ffff00720c */ /* 0x000fce0003f05300 */
[----:B------:R-:W-:Y:S06]  /*11a0*/  @!P1 BRA `(.L_x_1383) ;  /* 0x0000000400b09947 */ /* 0x000fec0003800000 */
[----:B------:R-:W2:Y:S01]  /*11b0*/  LDG.E.64 R22, desc[UR6][R6.64] ;  /* 0x0000000606167981 */ /* 0x000ea2000c1e1b00 */
[----:B------:R-:W2:Y:S01]  /*11c0*/  LDCU.64 UR28, c[0x0][0x758] ;  /* 0x0000eb00ff1c77ac */ /* 0x000ea20008000a00 */
[----:B------:R-:W1:Y:S02]  /*11d0*/  LDC.64 R8, c[0x0][0x728] ;  /* 0x0001ca00ff087b82 */ /* 0x000e640000000a00 */
[----:B------:R-:W3:Y:S04]  /*11e0*/  LDG.E.64 R24, desc[UR6][R6.64+0x8] ;  /* 0x0000080606187981 */ /* 0x000ee8000c1e1b00 */
[----:B------:R-:W4:Y:S04]  /*11f0*/  LDG.E.64 R20, desc[UR6][R6.64+0x10] ;  /* 0x0000100606147981 */ /* 0x000f28000c1e1b00 */
[----:B------:R-:W5:Y:S04]  /*1200*/  LDG.E.64 R18, desc[UR6][R6.64+0x18] ;  /* 0x0000180606127981 */ /* 0x000f68000c1e1b00 */
[----:B------:R-:W5:Y:S04]  /*1210*/  LDG.E.64 R16, desc[UR6][R6.64+0x20] ;  /* 0x0000200606107981 */ /* 0x000f68000c1e1b00 */
[----:B------:R-:W5:Y:S04]  /*1220*/  LDG.E.64 R14, desc[UR6][R6.64+0x28] ;  /* 0x00002806060e7981 */ /* 0x000f68000c1e1b00 */
[----:B------:R-:W5:Y:S04]  /*1230*/  LDG.E.64 R12, desc[UR6][R6.64+0x30] ;  /* 0x00003006060c7981 */ /* 0x000f68000c1e1b00 */
[----:B------:R-:W5:Y:S01]  /*1240*/  LDG.E.64 R10, desc[UR6][R6.64+0x38] ;  /* 0x00003806060a7981 */ /* 0x000f62000c1e1b00 */
[----:B--2---:R-:W-:-:S02]  /*1250*/  IMAD R23, R23, UR28, RZ ;  /* 0x0000001c17177c24 */ /* 0x004fc4000f8e02ff */
[----:B------:R-:W-:-:S04]  /*1260*/  IMAD.WIDE.U32 R26, R22, UR28, RZ ;  /* 0x0000001c161a7c25 */ /* 0x000fc8000f8e00ff */
[----:B------:R-:W-:Y:S01]  /*1270*/  IMAD R23, R22, UR29, R23 ;  /* 0x0000001d16177c24 */ /* 0x000fe2000f8e0217 */
[----:B-1----:R-:W-:Y:S01]  /*1280*/  LEA R22, P1, R26, R8, 0x2 ;  /* 0x000000081a167211 */ /* 0x002fe200078210ff */
[----:B---3--:R-:W-:Y:S02]  /*1290*/  IMAD R25, R25, UR28, RZ ;  /* 0x0000001c19197c24 */ /* 0x008fe4000f8e02ff */
[----:B------:R-:W-:Y:S01]  /*12a0*/  IMAD.WIDE.U32 R28, R24, UR28, RZ ;  /* 0x0000001c181c7c25 */ /* 0x000fe2000f8e00ff */
[----:B------:R-:W-:-:S03]  /*12b0*/  IADD3 R2, PT, PT, R27, R23, RZ ;  /* 0x000000171b027210 */ /* 0x000fc60007ffe0ff */
[----:B------:R-:W-:Y:S01]  /*12c0*/  IMAD R25, R24, UR29, R25 ;  /* 0x0000001d18197c24 */ /* 0x000fe2000f8e0219 */
[----:B------:R-:W-:Y:S01]  /*12d0*/  LEA.HI.X R23, R26, R9, R2, 0x2, P1 ;  /* 0x000000091a177211 */ /* 0x000fe200008f1402 */
[----:B----4-:R-:W-:Y:S01]  /*12e0*/  IMAD R21, R21, UR28, RZ ;  /* 0x0000001c15157c24 */ /* 0x010fe2000f8e02ff */
[-C--:B------:R-:W-:Y:S01]  /*12f0*/  LEA R24, P1, R28, R8.reuse, 0x2 ;  /* 0x000000081c187211 */ /* 0x080fe200078210ff */
[----:B------:R-:W-:Y:S01]  /*1300*/  IMAD.WIDE.U32 R26, R20, UR28, RZ ;  /* 0x0000001c141a7c25 */ /* 0x000fe2000f8e00ff */
[----:B------:R-:W-:Y:S01]  /*1310*/  IADD3 R2, PT, PT, R29, R25, RZ ;  /* 0x000000191d027210 */ /* 0x000fe20007ffe0ff */
[----:B------:R-:W2:Y:S02]  /*1320*/  LDG.E.U16 R4, desc[UR6][R22.64+0x2] ;  /* 0x0000020616047981 */ /* 0x000ea4000c1e1500 */
[----:B-----5:R-:W-:Y:S01]  /*1330*/  IMAD R29, R19, UR28, RZ ;  /* 0x0000001c131d7c24 */ /* 0x020fe2000f8e02ff */
[----:B------:R-:W-:Y:S01]  /*1340*/  LEA.HI.X R25, R28, R9, R2, 0x2, P1 ;  /* 0x000000091c197211 */ /* 0x000fe200008f1402 */
[----:B------:R-:W-:Y:S01]  /*1350*/  IMAD R19, R20, UR29, R21 ;  /* 0x0000001d14137c24 */ /* 0x000fe2000f8e0215 */
[----:B------:R-:W-:Y:S01]  /*1360*/  LEA R28, P1, R26, R8, 0x2 ;  /* 0x000000081a1c7211 */ /* 0x000fe200078210ff */
[C---:B------:R-:W-:Y:S01]  /*1370*/  IMAD R31, R18.reuse, UR29, R29 ;  /* 0x0000001d121f7c24 */ /* 0x040fe2000f8e021d */
[----:B------:R1:W3:Y:S01]  /*1380*/  LDG.E.U16 R2, desc[UR6][R22.64] ;  /* 0x0000000616027981 */ /* 0x0002e2000c1e1500 */
[----:B------:R-:W-:Y:S01]  /*1390*/  IMAD.WIDE.U32 R20, R18, UR28, RZ ;  /* 0x0000001c12147c25 */ /* 0x000fe2000f8e00ff */
[----:B------:R-:W-:-:S03]  /*13a0*/  IADD3 R18, PT, PT, R27, R19, RZ ;  /* 0x000000131b127210 */ /* 0x000fc60007ffe0ff */
[----:B------:R-:W-:Y:S01]  /*13b0*/  IMAD R17, R17, UR28, RZ ;  /* 0x0000001c11117c24 */ /* 0x000fe2000f8e02ff */
[----:B------:R-:W-:Y:S01]  /*13c0*/  LEA.HI.X R29, R26, R9, R18, 0x2, P1 ;  /* 0x000000091a1d7211 */ /* 0x000fe200008f1412 */
[----:B------:R-:W-:Y:S01]  /*13d0*/  IMAD R15, R15, UR28, RZ ;  /* 0x0000001c0f0f7c24 */ /* 0x000fe2000f8e02ff */
[-C--:B------:R-:W-:Y:S01]  /*13e0*/  LEA R32, P1, R20, R8.reuse, 0x2 ;  /* 0x0000000814207211 */ /* 0x080fe200078210ff */
[C---:B------:R-:W-:Y:S01]  /*13f0*/  IMAD R27, R16.reuse, UR29, R17 ;  /* 0x0000001d101b7c24 */ /* 0x040fe2000f8e0211 */
[----:B------:R-:W-:Y:S01]  /*1400*/  IADD3 R19, PT, PT, R21, R31, RZ ;  /* 0x0000001f15137210 */ /* 0x000fe20007ffe0ff */
[----:B-1----:R-:W-:Y:S01]  /*1410*/  IMAD.WIDE.U32 R22, R16, UR28, RZ ;  /* 0x0000001c10167c25 */ /* 0x002fe2000f8e00ff */
[----:B------:R-:W4:Y:S02]  /*1420*/  LDG.E.U16 R18, desc[UR6][R24.64] ;  /* 0x0000000618127981 */ /* 0x000f24000c1e1500 */
[----:B------:R-:W-:Y:S01]  /*1430*/  LEA.HI.X R33, R20, R9, R19, 0x2, P1 ;  /* 0x0000000914217211 */ /* 0x000fe200008f1413 */
[----:B------:R-:W-:Y:S01]  /*1440*/  IMAD.WIDE.U32 R34, R14, UR28, RZ ;  /* 0x0000001c0e227c25 */ /* 0x000fe2000f8e00ff */
[----:B------:R1:W5:Y:S01]  /*1450*/  LDG.E.U16 R21, desc[UR6][R24.64+0x2] ;  /* 0x0000020618157981 */ /* 0x000362000c1e1500 */
[----:B------:R-:W-:-:S03]  /*1460*/  LEA R26, P1, R22, R8, 0x2 ;  /* 0x00000008161a7211 */ /* 0x000fc600078210ff */
[----:B------:R-:W5:Y:S01]  /*1470*/  LDG.E.U16 R20, desc[UR6][R28.64] ;  /* 0x000000061c147981 */ /* 0x000f62000c1e1500 */
[----:B------:R-:W-:-:S03]  /*1480*/  IMAD R31, R11, UR28, RZ ;  /* 0x0000001c0b1f7c24 */ /* 0x000fc6000f8e02ff */
[----:B------:R0:W5:Y:S01]  /*1490*/  LDG.E.U16 R19, desc[UR6][R28.64+0x2] ;  /* 0x000002061c137981 */ /* 0x000162000c1e1500 */
[----:B-1----:R-:W-:Y:S01]  /*14a0*/  IMAD R25, R14, UR29, R15 ;  /* 0x0000001d0e197c24 */ /* 0x002fe2000f8e020f */
[----:B------:R-:W-:Y:S01]  /*14b0*/  IADD3 R15, PT, PT, R23, R27, RZ ;  /* 0x0000001b170f7210 */ /* 0x000fe20007ffe0ff */
[----:B------:R-:W-:Y:S01]  /*14c0*/  IMAD R23, R13, UR28, RZ ;  /* 0x0000001c0d177c24 */ /* 0x000fe2000f8e02ff */
[----:B------:R-:W-:Y:S01]  /*14d0*/  LEA R14, P2, R34, R8, 0x2 ;  /* 0x00000008220e7211 */ /* 0x000fe200078410ff */
[----:B------:R-:W5:Y:S01]  /*14e0*/  LDG.E.U16 R17, desc[UR6][R32.64] ;  /* 0x0000000620117981 */ /* 0x000f62000c1e1500 */
[----:B------:R-:W-:Y:S01]  /*14f0*/  IADD3 R13, PT, PT, R35, R25, RZ ;  /* 0x00000019230d7210 */ /* 0x000fe20007ffe0ff */
[----:B------:R-:W-:Y:S01]  /*1500*/  IMAD R25, R12, UR29, R23 ;  /* 0x0000001d0c197c24 */ /* 0x000fe2000f8e0217 */
[-C--:B------:R-:W-:Y:S01]  /*1510*/  LEA.HI.X R27, R22, R9.reuse, R15, 0x2, P1 ;  /* 0x00000009161b7211 */ /* 0x080fe200008f140f */
[----:B0-----:R-:W-:Y:S01]  /*1520*/  IMAD.WIDE.U32 R28, R12, UR28, RZ ;  /* 0x0000001c0c1c7c25 */ /* 0x001fe2000f8e00ff */
[----:B------:R-:W5:Y:S01]  /*1530*/  LDG.E.U16 R16, desc[UR6][R32.64+0x2] ;  /* 0x0000020620107981 */ /* 0x000f62000c1e1500 */
[----:B------:R-:W-:-:S02]  /*1540*/  LEA.HI.X R15, R34, R9, R13, 0x2, P2 ;  /* 0x00000009220f7211 */ /* 0x000fc400010f140d */
[----:B------:R-:W-:Y:S01]  /*1550*/  IMAD.WIDE.U32 R22, R10, UR28, RZ ;  /* 0x0000001c0a167c25 */ /* 0x000fe2000f8e00ff */
[-C--:B------:R-:W-:Y:S01]  /*1560*/  LEA R12, P1, R28, R8.reuse, 0x2 ;  /* 0x000000081c0c7211 */ /* 0x080fe200078210ff */
[----:B------:R-:W5:Y:S01]  /*1570*/  LDG.E.U16 R24, desc[UR6][R26.64] ;  /* 0x000000061a187981 */ /* 0x000f62000c1e1500 */
[----:B------:R-:W-:Y:S01]  /*1580*/  IADD3 R13, PT, PT, R29, R25, RZ ;  /* 0x000000191d0d7210 */ /* 0x000fe20007ffe0ff */
[----:B------:R-:W-:Y:S02]  /*1590*/  IMAD R31, R10, UR29, R31 ;  /* 0x0000001d0a1f7c24 */ /* 0x000fe4000f8e021f */
[----:B------:R-:W5:Y:S01]  /*15a0*/  LDG.E.U16 R11, desc[UR6][R26.64+0x2] ;  /* 0x000002061a0b7981 */ /* 0x000f62000c1e1500 */
[----:B------:R-:W-:Y:S02]  /*15b0*/  LEA.HI.X R13, R28, R9, R13, 0x2, P1 ;  /* 0x000000091c0d7211 */ /* 0x000fe400008f140d */
[----:B------:R-:W-:Y:S01]  /*15c0*/  LEA R8, P1, R22, R8, 0x2 ;  /* 0x0000000816087211 */ /* 0x000fe200078210ff */
[----:B------:R-:W5:Y:S01]  /*15d0*/  LDG.E.U16 R10, desc[UR6][R14.64] ;  /* 0x000000060e0a7981 */ /* 0x000f62000c1e1500 */
[----:B------:R-:W-:-:S03]  /*15e0*/  IADD3 R23, PT, PT, R23, R31, RZ ;  /* 0x0000001f17177210 */ /* 0x000fc60007ffe0ff */
[----:B------:R-:W5:Y:S01]  /*15f0*/  LDG.E.U16 R28, desc[UR6][R14.64+0x2] ;  /* 0x000002060e1c7981 */ /* 0x000f62000c1e1500 */
[----:B------:R-:W-:-:S03]  /*1600*/  LEA.HI.X R9, R22, R9, R23, 0x2, P1 ;  /* 0x0000000916097211 */ /* 0x000fc600008f1417 */
[----:B------:R-:W5:Y:S04]  /*1610*/  LDG.E.U16 R29, desc[UR6][R12.64] ;  /* 0x000000060c1d7981 */ /* 0x000f68000c1e1500 */
[----:B------:R-:W5:Y:S04]  /*1620*/  LDG.E.U16 R22, desc[UR6][R12.64+0x2] ;  /* 0x000002060c167981 */ /* 0x000f68000c1e1500 */
[----:B------:R-:W5:Y:S04]  /*1630*/  LDG.E.U16 R31, desc[UR6][R8.64] ;  /* 0x00000006081f7981 */ /* 0x000f68000c1e1500 */
[----:B------:R0:W5:Y:S01]  /*1640*/  LDG.E.U16 R26, desc[UR6][R8.64+0x2] ;  /* 0x00000206081a7981 */ /* 0x000162000c1e1500 */
[----:B------:R-:W-:-:S04]  /*1650*/  IADD3 R6, P1, PT, R6, 0x40, RZ ;  /* 0x0000004006067810 */ /* 0x000fc80007f3e0ff */
[----:B------:R-:W-:Y:S01]  /*1660*/  IADD3.X R7, PT, PT, RZ, R7, RZ, P1, !PT ;  /* 0x00000007ff077210 */ /* 0x000fe20000ffe4ff */
[----:B--2---:R-:W-:Y:S02]  /*1670*/  HADD2.F32 R23, -RZ, R4.H0_H0 ;  /* 0x20000004ff177230 */ /* 0x004fe40000004100 */
[----:B---3--:R-:W-:-:S03]  /*1680*/  HADD2.F32 R2, -RZ, R2.H0_H0 ;  /* 0x20000002ff027230 */ /* 0x008fc60000004100 */
[----:B------:R-:W-:Y:S02]  /*1690*/  FADD.FTZ R23, R48, R23 ;  /* 0x0000001730177221 */ /* 0x000fe40000010000 */
[----:B------:R-:W-:Y:S01]  /*16a0*/  FADD.FTZ R2, R5, R2 ;  /* 0x0000000205027221 */ /* 0x000fe20000010000 */
[----:B----4-:R-:W-:Y:S02]  /*16b0*/  HADD2.F32 R25, -RZ, R18.H0_H0 ;  /* 0x20000012ff197230 */ /* 0x010fe40000004100 */
[----:B-----5:R-:W-:-:S03]  /*16c0*/  HADD2.F32 R4, -RZ, R21.H0_H0 ;  /* 0x20000015ff047230 */ /* 0x020fc60000004100 */
[----:B------:R-:W-:Y:S01]  /*16d0*/  FADD.FTZ R2, R2, R25 ;  /* 0x0000001902027221 */ /* 0x000fe20000010000 */
[----:B------:R-:W-:Y:S02]  /*16e0*/  HADD2.F32 R5, -RZ, R20.H0_H0 ;  /* 0x20000014ff057230 */ /* 0x000fe40000004100 */
[----:B------:R-:W-:Y:S01]  /*16f0*/  FADD.FTZ R4, R23, R4 ;  /* 0x0000000417047221 */ /* 0x000fe20000010000 */
[----:B------:R-:W-:Y:S02]  /*1700*/  HADD2.F32 R19, -RZ, R19.H0_H0 ;  /* 0x20000013ff137230 */ /* 0x000fe40000004100 */
[----:B------:R-:W-:Y:S01]  /*1710*/  FADD.FTZ R2, R2, R5 ;  /* 0x0000000502027221 */ /* 0x000fe20000010000 */
[----:B------:R-:W-:Y:S02]  /*1720*/  HADD2.F32 R17, -RZ, R17.H0_H0 ;  /* 0x20000011ff117230 */ /* 0x000fe40000004100 */
[----:B------:R-:W-:Y:S01]  /*1730*/  FADD.FTZ R4, R4, R19 ;  /* 0x0000001304047221 */ /* 0x000fe20000010000 */
[----:B------:R-:W-:-:S02]  /*1740*/  HADD2.F32 R5, -RZ, R16.H0_H0 ;  /* 0x20000010ff057230 */ /* 0x000fc40000004100 */
[----:B------:R-:W-:Y:S01]  /*1750*/  FADD.FTZ R2, R2, R17 ;  /* 0x0000001102027221 */ /* 0x000fe20000010000 */
[----:B0-----:R-:W-:Y:S02]  /*1760*/  HADD2.F32 R9, -RZ, R24.H0_H0 ;  /* 0x20000018ff097230 */ /* 0x001fe40000004100 */
[----:B------:R-:W-:Y:S01]  /*1770*/  FADD.FTZ R4, R4, R5 ;  /* 0x0000000504047221 */ /* 0x000fe20000010000 */
[----:B------:R-:W-:Y:S02]  /*1780*/  HADD2.F32 R11, -RZ, R11.H0_H0 ;  /* 0x2000000bff0b7230 */ /* 0x000fe40000004100 */
[----:B------:R-:W-:Y:S01]  /*1790*/  FADD.FTZ R2, R2, R9 ;  /* 0x0000000902027221 */ /* 0x000fe20000010000 */
[----:B------:R-:W-:Y:S02]  /*17a0*/  HADD2.F32 R5, -RZ, R10.H0_H0 ;  /* 0x2000000aff057230 */ /* 0x000fe40000004100 */
[----:B------:R-:W-:Y:S01]  /*17b0*/  FADD.FTZ R4, R4, R11 ;  /* 0x0000000b04047221 */ /* 0x000fe20000010000 */
[----:B------:R-:W-:-:S02]  /*17c0*/  HADD2.F32 R9, -RZ, R28.H0_H0 ;  /* 0x2000001cff097230 */ /* 0x000fc40000004100 */
        /* <DEDUP_REMOVED lines=8> */
[----:B------:R-:W-:-:S03]  /*1850*/  FADD.FTZ R5, R2, R31 ;  /* 0x0000001f02057221 */ /* 0x000fc60000010000 */
[----:B------:R-:W-:-:S07]  /*1860*/  FADD.FTZ R48, R4, R9 ;  /* 0x0000000904307221 */ /* 0x000fce0000010000 */
.L_x_1383:
        /* <DEDUP_REMOVED lines=12> */
[----:B------:R-:W5:Y:S01]  /*1930*/  LDG.E.64 R10, desc[UR6][R6.64+0x18] ;  /* 0x00001806060a7981 */ /* 0x000f62000c1e1b00 */
[----:B--2---:R-:W-:-:S02]  /*1940*/  IMAD R13, R13, UR28, RZ ;  /* 0x0000001c0d0d7c24 */ /* 0x004fc4000f8e02ff */
[----:B------:R-:W-:-:S04]  /*1950*/  IMAD.WIDE.U32 R14, R12, UR28, RZ ;  /* 0x0000001c0c0e7c25 */ /* 0x000fc8000f8e00ff */
[----:B---3--:R-:W-:Y:S02]  /*1960*/  IMAD R17, R17, UR28, RZ ;  /* 0x0000001c11117c24 */ /* 0x008fe4000f8e02ff */
[----:B------:R-:W-:Y:S02]  /*1970*/  IMAD R13, R12, UR29, R13 ;  /* 0x0000001d0c0d7c24 */ /* 0x000fe4000f8e020d */
[----:B------:R-:W-:-:S03]  /*1980*/  IMAD.WIDE.U32 R18, R16, UR28, RZ ;  /* 0x0000001c10127c25 */ /* 0x000fc6000f8e00ff */
[----:B------:R-:W-:Y:S01]  /*1990*/  IADD3 R13, PT, PT, R15, R13, RZ ;  /* 0x0000000d0f0d7210 */ /* 0x000fe20007ffe0ff */
[----:B------:R-:W-:Y:S01]  /*19a0*/  IMAD R17, R16, UR29, R17 ;  /* 0x0000001d10117c24 */ /* 0x000fe2000f8e0211 */
[-C--:B-1----:R-:W-:Y:S01]  /*19b0*/  LEA R16, P1, R14, R8.reuse, 0x2 ;  /* 0x000000080e107211 */ /* 0x082fe200078210ff */
[----:B----4-:R-:W-:Y:S01]  /*19c0*/  IMAD R21, R21, UR28, RZ ;  /* 0x0000001c15157c24 */ /* 0x010fe2000f8e02ff */
[----:B------:R-:W-:Y:S01]  /*19d0*/  LEA R12, P2, R18, R8, 0x2 ;  /* 0x00000008120c7211 */ /* 0x000fe200078410ff */
[----:B-----5:R-:W-:Y:S01]  /*19e0*/  IMAD R11, R11, UR28, RZ ;  /* 0x0000001c0b0b7c24 */ /* 0x020fe2000f8e02ff */
[----:B------:R-:W-:Y:S01]  /*19f0*/  IADD3 R2, PT, PT, R19, R17, RZ ;  /* 0x0000001113027210 */ /* 0x000fe20007ffe0ff */
[----:B------:R-:W-:Y:S01]  /*1a00*/  IMAD R19, R20, UR29, R21 ;  /* 0x0000001d14137c24 */ /* 0x000fe2000f8e0215 */
[-C--:B------:R-:W-:Y:S01]  /*1a10*/  LEA.HI.X R17, R14, R9.reuse, R13, 0x2, P1 ;  /* 0x000000090e117211 */ /* 0x080fe200008f140d */
[----:B------:R-:W-:Y:S01]  /*1a20*/  IMAD.WIDE.U32 R14, R20, UR28, RZ ;  /* 0x0000001c140e7c25 */ /* 0x000fe2000f8e00ff */
[----:B------:R-:W-:-:S03]  /*1a30*/  LEA.HI.X R13, R18, R9, R2, 0x2, P2 ;  /* 0x00000009120d7211 */ /* 0x000fc600010f1402 */
[----:B------:R-:W-:Y:S01]  /*1a40*/  IMAD.WIDE.U32 R20, R10, UR28, RZ ;  /* 0x0000001c0a147c25 */ /* 0x000fe2000f8e00ff */
[-C--:B------:R-:W-:Y:S01]  /*1a50*/  LEA R18, P1, R14, R8.reuse, 0x2 ;  /* 0x000000080e127211 */ /* 0x080fe200078210ff */
[----:B------:R-:W2:Y:S01]  /*1a60*/  LDG.E.U16 R2, desc[UR6][R16.64] ;  /* 0x0000000610027981 */ /* 0x000ea2000c1e1500 */
[----:B------:R-:W-:Y:S01]  /*1a70*/  IADD3 R19, PT, PT, R15, R19, RZ ;  /* 0x000000130f137210 */ /* 0x000fe20007ffe0ff */
[----:B------:R-:W-:Y:S02]  /*1a80*/  IMAD R11, R10, UR29, R11 ;  /* 0x0000001d0a0b7c24 */ /* 0x000fe4000f8e020b */
[----:B------:R-:W3:Y:S01]  /*1a90*/  LDG.E.U16 R4, desc[UR6][R16.64+0x2] ;  /* 0x0000020610047981 */ /* 0x000ee2000c1e1500 */
[----:B------:R-:W-:Y:S02]  /*1aa0*/  LEA.HI.X R19, R14, R9, R19, 0x2, P1 ;  /* 0x000000090e137211 */ /* 0x000fe400008f1413 */
[----:B------:R-:W-:Y:S01]  /*1ab0*/  LEA R8, P1, R20, R8, 0x2 ;  /* 0x0000000814087211 */ /* 0x000fe200078210ff */
[----:B------:R-:W4:Y:S01]  /*1ac0*/  LDG.E.U16 R10, desc[UR6][R12.64] ;  /* 0x000000060c0a7981 */ /* 0x000f22000c1e1500 */
[----:B------:R-:W-:-:S03]  /*1ad0*/  IADD3 R11, PT, PT, R21, R11, RZ ;  /* 0x0000000b150b7210 */ /* 0x000fc60007ffe0ff */
[----:B------:R-:W5:Y:S01]  /*1ae0*/  LDG.E.U16 R14, desc[UR6][R12.64+0x2] ;  /* 0x000002060c0e7981 */ /* 0x000f62000c1e1500 */
[----:B------:R-:W-:-:S03]  /*1af0*/  LEA.HI.X R9, R20, R9, R11, 0x2, P1 ;  /* 0x0000000914097211 */ /* 0x000fc600008f140b */
[----:B------:R-:W5:Y:S04]  /*1b00*/  LDG.E.U16 R21, desc[UR6][R18.64] ;  /* 0x0000000612157981 */ /* 0x000f68000c1e1500 */
[----:B------:R-:W5:Y:S04]  /*1b10*/  LDG.E.U16 R20, desc[UR6][R18.64+0x2] ;  /* 0x0000020612147981 */ /* 0x000f68000c1e1500 */
[----:B------:R-:W5:Y:S04]  /*1b20*/  LDG.E.U16 R22, desc[UR6][R8.64] ;  /* 0x0000000608167981 */ /* 0x000f68000c1e1500 */
[----:B------:R-:W5:Y:S01]  /*1b30*/  LDG.E.U16 R16, desc[UR6][R8.64+0x2] ;  /* 0x0000020608107981 */ /* 0x000f62000c1e1500 */
[----:B------:R-:W-:-:S04]  /*1b40*/  IADD3 R6, P1, PT, R6, 0x20, RZ ;  /* 0x0000002006067810 */ /* 0x000fc80007f3e0ff */
[----:B------:R-:W-:Y:S01]  /*1b50*/  IADD3.X R7, PT, PT, RZ, R7, RZ, P1, !PT ;  /* 0x00000007ff077210 */ /* 0x000fe20000ffe4ff */
[----:B--2---:R-:W-:Y:S02]  /*1b60*/  HADD2.F32 R2, -RZ, R2.H0_H0 ;  /* 0x20000002ff027230 */ /* 0x004fe40000004100 */
[----:B---3--:R-:W-:-:S03]  /*1b70*/  HADD2.F32 R11, -RZ, R4.H0_H0 ;  /* 0x20000004ff0b7230 */ /* 0x008fc60000004100 */
[----:B------:R-:W-:Y:S01]  /*1b80*/  FADD.FTZ R2, R5, R2 ;  /* 0x0000000205027221 */ /* 0x000fe20000010000 */
[----:B----4-:R-:W-:Y:S02]  /*1b90*/  HADD2.F32 R15, -RZ, R10.H0_H0 ;  /* 0x2000000aff0f7230 */ /* 0x010fe40000004100 */
[----:B------:R-:W-:Y:S01]  /*1ba0*/  FADD.FTZ R11, R48, R11 ;  /* 0x0000000b300b7221 */ /* 0x000fe20000010000 */
[----:B-----5:R-:W-:Y:S02]  /*1bb0*/  HADD2.F32 R14, -RZ, R14.H0_H0 ;  /* 0x2000000eff0e7230 */ /* 0x020fe40000004100 */
        /* <DEDUP_REMOVED lines=8> */
[----:B------:R-:W-:-:S03]  /*1c40*/  FADD.FTZ R5, R2, R5 ;  /* 0x0000000502057221 */ /* 0x000fc60000010000 */
[----:B------:R-:W-:-:S07]  /*1c50*/  FADD.FTZ R48, R11, R16 ;  /* 0x000000100b307221 */ /* 0x000fce0000010000 */
.L_x_1384:
[----:B------:R-:W-:Y:S05]  /*1c60*/  @!P0 BRA `(.L_x_1380) ;  /* 0x0000000000b88947 */ /* 0x000fea0003800000 */
[----:B------:R-:W2:Y:S01]  /*1c70*/  LDG.E.64 R10, desc[UR6][R6.64] ;  /* 0x00000006060a7981 */ /* 0x000ea2000c1e1b00 */
[----:B------:R-:W2:Y:S08]  /*1c80*/  LDC.64 R18, c[0x0][0x758] ;  /* 0x0001d600ff127b82 */ /* 0x000eb00000000a00 */
[----:B------:R-:W1:Y:S01]  /*1c90*/  LDC.64 R8, c[0x0][0x728] ;  /* 0x0001ca00ff087b82 */ /* 0x000e620000000a00 */
[----:B--2---:R-:W-:-:S02]  /*1ca0*/  IMAD R2, R11, R18, RZ ;  /* 0x000000120b027224 */ /* 0x004fc400078e02ff */
[----:B------:R-:W-:-:S04]  /*1cb0*/  IMAD.WIDE.U32 R12, R10, R18, RZ ;  /* 0x000000120a0c7225 */ /* 0x000fc800078e00ff */
[----:B------:R-:W-:Y:S01]  /*1cc0*/  IMAD R11, R10, R19, R2 ;  /* 0x000000130a0b7224 */ /* 0x000fe200078e0202 */
[----:B-1----:R-:W-:-:S04]  /*1cd0*/  LEA R10, P0, R12, R8, 0x2 ;  /* 0x000000080c0a7211 */ /* 0x002fc800078010ff */
[----:B------:R-:W-:-:S04]  /*1ce0*/  IADD3 R2, PT, PT, R13, R11, RZ ;  /* 0x0000000b0d027210 */ /* 0x000fc80007ffe0ff */
[----:B------:R-:W-:-:S05]  /*1cf0*/  LEA.HI.X R11, R12, R9, R2, 0x2, P0 ;  /* 0x000000090c0b7211 */ /* 0x000fca00000f1402 */
[----:B------:R-:W2:Y:S04]  /*1d00*/  LDG.E.U16 R2, desc[UR6][R10.64] ;  /* 0x000000060a027981 */ /* 0x000ea8000c1e1500 */
[----:B------:R-:W3:Y:S01]  /*1d10*/  LDG.E.U16 R4, desc[UR6][R10.64+0x2] ;  /* 0x000002060a047981 */ /* 0x000ee2000c1e1500 */
[----:B------:R-:W-:-:S04]  /*1d20*/  ISETP.NE.U32.AND P0, PT, R0, 0x1, PT ;  /* 0x000000010000780c */ /* 0x000fc80003f05070 */
[----:B------:R-:W-:Y:S01]  /*1d30*/  ISETP.NE.AND.EX P0, PT, RZ, RZ, PT, P0 ;  /* 0x000000ffff00720c */ /* 0x000fe20003f05300 */
[----:B--2---:R-:W-:Y:S02]  /*1d40*/  HADD2.F32 R2, -RZ, R2.H0_H0 ;  /* 0x20000002ff027230 */ /* 0x004fe40000004100 */
[----:B---3--:R-:W-:-:S03]  /*1d50*/  HADD2.F32 R13, -RZ, R4.H0_H0 ;  /* 0x20000004ff0d7230 */ /* 0x008fc60000004100 */
[----:B------:R-:W-:Y:S02]  /*1d60*/  FADD.FTZ R5, R5, R2 ;  /* 0x0000000205057221 */ /* 0x000fe40000010000 */
[----:B------:R-:W-:-:S05]  /*1d70*/  FADD.FTZ R48, R48, R13 ;  /* 0x0000000d30307221 */ /* 0x000fca0000010000 */
[----:B------:R-:W-:Y:S05]  /*1d80*/  @!P0 BRA `(.L_x_1380) ;  /* 0x0000000000708947 */ /* 0x000fea0003800000 */
[----:B------:R-:W-:Y:S01]  /*1d90*/  ISETP.NE.U32.AND P0, PT, R0, 0x2, PT ;  /* 0x000000020000780c */ /* 0x000fe20003f05070 */
[----:B------:R-:W2:Y:S03]  /*1da0*/  LDG.E.64 R10, desc[UR6][R6.64+0x8] ;  /* 0x00000806060a7981 */ /* 0x000ea6000c1e1b00 */
[----:B------:R-:W-:-:S13]  /*1db0*/  ISETP.NE.AND.EX P0, PT, RZ, RZ, PT, P0 ;  /* 0x000000ffff00720c */ /* 0x000fda0003f05300 */
[----:B------:R-:W3:Y:S01]  /*1dc0*/  @P0 LDG.E.64 R12, desc[UR6][R6.64+0x10] ;  /* 0x00001006060c0981 */ /* 0x000ee2000c1e1b00 */
[-C--:B--2---:R-:W-:Y:S02]  /*1dd0*/  IMAD R0, R11, R18.reuse, RZ ;  /* 0x000000120b007224 */ /* 0x084fe400078e02ff */
[----:B------:R-:W-:-:S04]  /*1de0*/  IMAD.WIDE.U32 R14, R10, R18, RZ ;  /* 0x000000120a0e7225 */ /* 0x000fc800078e00ff */
[----:B------:R-:W-:Y:S01]  /*1df0*/  IMAD R11, R10, R19, R0 ;  /* 0x000000130a0b7224 */ /* 0x000fe200078e0200 */
[----:B------:R-:W-:-:S04]  /*1e00*/  LEA R10, P1, R14, R8, 0x2 ;  /* 0x000000080e0a7211 */ /* 0x000fc800078210ff */
[----:B------:R-:W-:Y:S01]  /*1e10*/  IADD3 R0, PT, PT, R15, R11, RZ ;  /* 0x0000000b0f007210 */ /* 0x000fe20007ffe0ff */
[-C--:B---3--:R-:W-:Y:S02]  /*1e20*/  @P0 IMAD R2, R13, R18.reuse, RZ ;  /* 0x000000120d020224 */ /* 0x088fe400078e02ff */
[----:B------:R-:W-:-:S04]  /*1e30*/  @P0 IMAD.WIDE.U32 R16, R12, R18, RZ ;  /* 0x000000120c100225 */ /* 0x000fc800078e00ff */
[----:B------:R-:W-:Y:S01]  /*1e40*/  @P0 IMAD R13, R12, R19, R2 ;  /* 0x000000130c0d0224 */ /* 0x000fe200078e0202 */
[----:B------:R-:W-:Y:S02]  /*1e50*/  LEA.HI.X R11, R14, R9, R0, 0x2, P1 ;  /* 0x000000090e0b7211 */ /* 0x000fe400008f1400 */
[C---:B------:R-:W-:Y:S02]  /*1e60*/  @P0 LEA R8, P1, R16.reuse, R8, 0x2 ;  /* 0x0000000810080211 */ /* 0x040fe400078210ff */
[----:B------:R-:W-:Y:S01]  /*1e70*/  @P0 IADD3 R0, PT, PT, R17, R13, RZ ;  /* 0x0000000d11000210 */ /* 0x000fe20007ffe0ff */
[----:B------:R-:W2:Y:S03]  /*1e80*/  LDG.E.U16 R2, desc[UR6][R10.64+0x2] ;  /* 0x000002060a027981 */ /* 0x000ea6000c1e1500 */
[----:B------:R-:W-:Y:S02]  /*1e90*/  @P0 LEA.HI.X R9, R16, R9, R0, 0x2, P1 ;  /* 0x0000000910090211 */ /* 0x000fe400008f1400 */
[----:B------:R-:W3:Y:S04]  /*1ea0*/  LDG.E.U16 R0, desc[UR6][R10.64] ;  /* 0x000000060a007981 */ /* 0x000ee8000c1e1500 */
[----:B------:R-:W4:Y:S04]  /*1eb0*/  @P0 LDG.E.U16 R4, desc[UR6][R8.64] ;  /* 0x0000000608040981 */ /* 0x000f28000c1e1500 */
[----:B------:R-:W5:Y:S01]  /*1ec0*/  @P0 LDG.E.U16 R6, desc[UR6][R8.64+0x2] ;  /* 0x0000020608060981 */ /* 0x000f62000c1e1500 */
[----:B--2---:R-:W-:-:S02]  /*1ed0*/  HADD2.F32 R7, -RZ, R2.H0_H0 ;  /* 0x20000002ff077230 */ /* 0x004fc40000004100 */
[----:B---3--:R-:W-:-:S03]  /*1ee0*/  HADD2.F32 R0, -RZ, R0.H0_H0 ;  /* 0x20000000ff007230 */ /* 0x008fc60000004100 */
[----:B------:R-:W-:Y:S01]  /*1ef0*/  FADD.FTZ R48, R48, R7 ;  /* 0x0000000730307221 */ /* 0x000fe20000010000 */
[----:B----4-:R-:W-:Y:S02]  /*1f00*/  @P0 HADD2.F32 R4, -RZ, R4.H0_H0 ;  /* 0x20000004ff040230 */ /* 0x010fe40000004100 */
[----:B------:R-:W-:Y:S01]  /*1f10*/  FADD.FTZ R5, R5, R0 ;  /* 0x0000000005057221 */ /* 0x000fe20000010000 */
[----:B-----5:R-:W-:-:S03]  /*1f20*/  @P0 HADD2.F32 R13, -RZ, R6.H0_H0 ;  /* 0x20000006ff0d0230 */ /* 0x020fc60000004100 */
[----:B------:R-:W-:Y:S02]  /*1f30*/  @P0 FADD.FTZ R5, R5, R4 ;  /* 0x0000000405050221 */ /* 0x000fe40000010000 */
[----:B------:R-:W-:-:S07]  /*1f40*/  @P0 FADD.FTZ R48, R48, R13 ;  /* 0x0000000d30300221 */ /* 0x000fce0000010000 */
.L_x_1380:
[----:B------:R-:W1:Y:S01]  /*1f50*/  LDC.64 R6, c[0x0][0x710] ;  /* 0x0001c400ff067b82 */ /* 0x000e620000000a00 */
[----:B------:R-:W-:Y:S02]  /*1f60*/  F2FP.F16.F32.PACK_AB R5, R48, R5 ;  /* 0x000000053005723e */ /* 0x000fe400000000ff */
[----:B------:R-:W-:-:S04]  /*1f70*/  IADD3 R3, PT, PT, R3, 0x80, RZ ;  /* 0x0000008003037810 */ /* 0x000fc80007ffe0ff */
[----:B------:R-:W-:Y:S01]  /*1f80*/  ISETP.GE.AND P0, PT, R3, UR4, PT ;  /* 0x0000000403007c0c */ /* 0x000fe2000bf06270 */
[----:B-1----:R1:W-:-:S12]  /*1f90*/  STG.E desc[UR6][R6.64], R5 ;  /* 0x0000000506007986 */ /* 0x0023d8000c101906 */
[----:B------:R-:W-:Y:S05]  /*1fa0*/  @P0 BRA `(.L_x_1385) ;  /* 0x0000003c00080947 */ /* 0x000fea0003800000 */
[----:B-1----:R-:W1:Y:S02]  /*1fb0*/  LDC.64 R6, c[0x0][0x738] ;  /* 0x0001ce00ff067b82 */ /* 0x002e640000000a00 */
[----:B-1----:R-:W2:Y:S01]  /*1fc0*/  LDG.E.64 R4, desc[UR6][R6.64] ;  /* 0x0000000606047981 */ /* 0x002ea2000c1e1b00 */
[----:B------:R-:W-:Y:S02]  /*1fd0*/  ISETP.NE.AND P1, PT, RZ, UR5, PT ;  /* 0x00000005ff007c0c */ /* 0x000fe4000bf25270 */
[----:B------:R-:W-:Y:S02]  /*1fe0*/  MOV R48, RZ ;  /* 0x000000ff00307202 */ /* 0x000fe40000000f00 */
        /* <DEDUP_REMOVED lines=9> */
[----:B------:R-:W-:Y:S05]  /*2080*/  @!P0 BRA `(.L_x_1386) ;  /* 0x0000001c00388947 */ /* 0x000fea0003800000 */
[----:B------:R-:W1:Y:S08]  /*2090*/  LDC.64 R8, c[0x0][0x730] ;  /* 0x0001cc00ff087b82 */ /* 0x000e700000000a00 */
[----:B------:R-:W2:Y:S01]  /*20a0*/  LDC.64 R6, c[0x0][0x748] ;  /* 0x0001d200ff067b82 */ /* 0x000ea20000000a00 */
[----:B-1----:R-:W2:Y:S01]  /*20b0*/  LDG.E.64 R4, desc[UR6][R8.64] ;  /* 0x0000000608047981 */ /* 0x002ea2000c1e1b00 */
[----:B------:R-:W-:-:S02]  /*20c0*/  ISETP.GE.U32.AND P0, PT, R0, 0x10, PT ;  /* 0x000000100000780c */ /* 0x000fc40003f06070 */
[----:B------:R-:W-:Y:S02]  /*20d0*/  MOV R48, RZ ;  /* 0x000000ff00307202 */ /* 0x000fe40000000f00 */
[----:B------:R-:W-:Y:S02]  /*20e0*/  ISETP.GE.U32.AND.EX P0, PT, R2, RZ, PT, P0 ;  /* 0x000000ff0200720c */ /* 0x000fe40003f06100 */
[----:B--2---:R-:W-:-:S04]  /*20f0*/  LEA R6, P1, R4, R6, 0x3 ;  /* 0x0000000604067211 */ /* 0x004fc800078218ff */
[----:B------:R-:W-:Y:S02]  /*2100*/  LEA.HI.X R7, R4, R7, R5, 0x3, P1 ;  /* 0x0000000704077211 */ /* 0x000fe400008f1c05 */
[----:B------:R-:W-:Y:S02]  /*2110*/  LOP3.LUT R4, R0, 0xf, RZ, 0xc0, !PT ;  /* 0x0000000f00047812 */ /* 0x000fe400078ec0ff */
[----:B------:R-:W-:-:S03]  /*2120*/  MOV R5, RZ ;  /* 0x000000ff00057202 */ /* 0x000fc60000000f00 */
[----:B------:R-:W-:Y:S05]  /*2130*/  @!P0 BRA `(.L_x_1387) ;  /* 0x0000000c00808947 */ /* 0x000fea0003800000 */
[----:B------:R-:W1:Y:S01]  /*2140*/  LDC.64 R20, c[0x0][0x728] ;  /* 0x0001ca00ff147b82 */ /* 0x000e620000000a00 */
[----:B------:R-:W-:Y:S01]  /*2150*/  HFMA2 R48, -RZ, RZ, 0, 0 ;  /* 0x00000000ff307431 */ /* 0x000fe200000001ff */
[----:B------:R-:W-:Y:S01]  /*2160*/  MOV R22, R6 ;  /* 0x0000000600167202 */ /* 0x000fe20000000f00 */
[----:B------:R-:W2:Y:S01]  /*2170*/  LDCU.64 UR28, c[0x0][0x758] ;  /* 0x0000eb00ff1c77ac */ /* 0x000ea20008000a00 */
[----:B------:R-:W-:Y:S02]  /*2180*/  MOV R23, R7 ;  /* 0x0000000700177202 */ /* 0x000fe40000000f00 */
[----:B------:R-:W-:Y:S02]  /*2190*/  LOP3.LUT R2, R2, 0x7fffffff, RZ, 0xc0, !PT ;  /* 0x7fffffff02027812 */ /* 0x000fe400078ec0ff */
[----:B------:R-:W-:-:S07]  /*21a0*/  LOP3.LUT R8, R0, 0xfffffff0, RZ, 0xc0, !PT ;  /* 0xfffffff000087812 */ /* 0x000fce00078ec0ff */
.L_x_1388:
        /* <DEDUP_REMOVED lines=217> */
.L_x_1387:
        /* <DEDUP_REMOVED lines=117> */
.L_x_1389:
        /* <DEDUP_REMOVED lines=63> */
.L_x_1390:
        /* <DEDUP_REMOVED lines=47> */
.L_x_1386:
[----:B------:R-:W1:Y:S01]  /*3d70*/  LDC.64 R6, c[0x0][0x710] ;  /* 0x0001c400ff067b82 */ /* 0x000e620000000a00 */
[----:B------:R-:W-:Y:S02]  /*3d80*/  F2FP.F16.F32.PACK_AB R5, R48, R5 ;  /* 0x000000053005723e */ /* 0x000fe400000000ff */
[----:B------:R-:W-:-:S03]  /*3d90*/  IADD3 R3, PT, PT, R3, 0x80, RZ ;  /* 0x0000008003037810 */ /* 0x000fc60007ffe0ff */
[----:B-1----:R1:W-:Y:S04]  /*3da0*/  STG.E desc[UR6][R6.64], R5 ;  /* 0x0000000506007986 */ /* 0x0023e8000c101906 */
.L_x_1379:
[----:B------:R-:W-:-:S13]  /*3db0*/  ISETP.GE.AND P0, PT, R3, UR4, PT ;  /* 0x0000000403007c0c */ /* 0x000fda000bf06270 */
        /* <DEDUP_REMOVED lines=26> */
[----:B------:R-:W-:Y:S01]  /*3f60*/  HFMA2 R46, -RZ, RZ, 0, 0 ;  /* 0x00000000ff2e7431 */ /* 0x000fe200000001ff */
[----:B------:R-:W-:Y:S01]  /*3f70*/  BSSY.RECONVERGENT B2, `(.L_x_1393) ;  /* 0x00000de000027945 */ /* 0x000fe20003800200 */
[----:B------:R-:W-:Y:S02]  /*3f80*/  MOV R22, R6 ;  /* 0x0000000600167202 */ /* 0x000fe40000000f00 */
[----:B------:R-:W-:Y:S02]  /*3f90*/  MOV R23, R7 ;  /* 0x0000000700177202 */ /* 0x000fe40000000f00 */
[----:B------:R-:W-:Y:S02]  /*3fa0*/  LOP3.LUT R2, R2, 0x7fffffff, RZ, 0xc0, !PT ;  /* 0x7fffffff02027812 */ /* 0x000fe400078ec0ff */
[----:B------:R-:W-:-:S07]  /*3fb0*/  LOP3.LUT R8, R0, 0xfffffff0, RZ, 0xc0, !PT ;  /* 0xfffffff000087812 */ /* 0x000fce00078ec0ff */
.L_x_1394:
[----:B------:R-:W0:Y:S04]  /*3fc0*/  LDG.E.64 R18, desc[UR6][R22.64] ;  /* 0x0000000616127981 */ /* 0x000e28000c1e1b00 */
        /* <DEDUP_REMOVED lines=15> */
[----:B0-----:R-:W-:-:S02]  /*40c0*/  IMAD R9, R19, UR16, RZ ;  /* 0x0000001013097c24 */ /* 0x001fc4000f8e02ff */
[----:B------:R-:W-:-:S04]  /*40d0*/  IMAD.WIDE.U32 R36, R18, UR16, RZ ;  /* 0x0000001012247c25 */ /* 0x000fc8000f8e00ff */
[----:B------:R-:W-:Y:S02]  /*40e0*/  IMAD R9, R18, UR17, R9 ;  /* 0x0000001112097c24 */ /* 0x000fe4000f8e0209 */
[----:B--2---:R-:W-:Y:S01]  /*40f0*/  IMAD R43, R7, UR16, RZ ;  /* 0x00000010072b7c24 */ /* 0x004fe2000f8e02ff */
[----:B------:R-:W-:Y:S01]  /*4100*/  LEA R42, P0, R36, UR24, 0x2 ;  /* 0x00000018242a7c11 */ /* 0x000fe2000f8010ff */
[----:B------:R-:W-:Y:S01]  /*4110*/  IMAD.WIDE.U32 R18, R6, UR16, RZ ;  /* 0x0000001006127c25 */ /* 0x000fe2000f8e00ff */
[----:B------:R-:W-:-:S03]  /*4120*/  IADD3 R7, PT, PT, R37, R9, RZ ;  /* 0x0000000925077210 */ /* 0x000fc60007ffe0ff */
[----:B------:R-:W-:Y:S02]  /*4130*/  IMAD R9, R6, UR17, R43 ;  /* 0x0000001106097c24 */ /* 0x000fe4000f8e022b */
[----:B---3--:R-:W-:Y:S01]  /*4140*/  IMAD R17, R17, UR16, RZ ;  /* 0x0000001011117c24 */ /* 0x008fe2000f8e02ff */
[----:B------:R-:W-:Y:S01]  /*4150*/  LEA.HI.X R43, R36, UR25, R7, 0x2, P0 ;  /* 0x00000019242b7c11 */ /* 0x000fe200080f1407 */
[----:B------:R-:W-:Y:S01]  /*4160*/  IMAD.WIDE.U32 R36, R16, UR16, RZ ;  /* 0x0000001010247c25 */ /* 0x000fe2000f8e00ff */
[----:B------:R-:W-:Y:S02]  /*4170*/  LEA R56, P0, R18, UR24, 0x2 ;  /* 0x0000001812387c11 */ /* 0x000fe4000f8010ff */
[----:B------:R-:W-:Y:S01]  /*4180*/  IADD3 R9, PT, PT, R19, R9, RZ ;  /* 0x0000000913097210 */ /* 0x000fe20007ffe0ff */
[----:B------:R-:W-:Y:S01]  /*4190*/  IMAD R17, R16, UR17, R17 ;  /* 0x0000001110117c24 */ /* 0x000fe2000f8e0211 */
[----:B------:R-:W2:Y:S01]  /*41a0*/  LDG.E.U16 R6, desc[UR6][R42.64] ;  /* 0x000000062a067981 */ /* 0x000ea2000c1e1500 */
[----:B----4-:R-:W-:Y:S01]  /*41b0*/  IMAD R39, R39, UR16, RZ ;  /* 0x0000001027277c24 */ /* 0x010fe2000f8e02ff */
[----:B------:R-:W-:Y:S01]  /*41c0*/  LEA.HI.X R57, R18, UR25, R9, 0x2, P0 ;  /* 0x0000001912397c11 */ /* 0x000fe200080f1409 */
[----:B-----5:R-:W-:Y:S01]  /*41d0*/  IMAD R41, R41, UR16, RZ ;  /* 0x0000001029297c24 */ /* 0x020fe2000f8e02ff */
[----:B------:R-:W-:Y:S01]  /*41e0*/  IADD3 R9, PT, PT, R37, R17, RZ ;  /* 0x0000001125097210 */ /* 0x000fe20007ffe0ff */
[----:B------:R-:W-:Y:S01]  /*41f0*/  IMAD.WIDE.U32 R16, R38, UR16, RZ ;  /* 0x0000001026107c25 */ /* 0x000fe2000f8e00ff */
[----:B------:R-:W-:Y:S01]  /*4200*/  LEA R54, P0, R36, UR24, 0x2 ;  /* 0x0000001824367c11 */ /* 0x000fe2000f8010ff */
[----:B------:R-:W3:Y:S02]  /*4210*/  LDG.E.U16 R47, desc[UR6][R56.64] ;  /* 0x00000006382f7981 */ /* 0x000ee4000c1e1500 */
[----:B------:R-:W-:Y:S01]  /*4220*/  IMAD R39, R38, UR17, R39 ;  /* 0x0000001126277c24 */ /* 0x000fe2000f8e0227 */
[----:B------:R-:W-:Y:S01]  /*4230*/  LEA.HI.X R55, R36, UR25, R9, 0x2, P0 ;  /* 0x0000001924377c11 */ /* 0x000fe200080f1409 */
[----:B------:R-:W-:Y:S01]  /*4240*/  IMAD.WIDE.U32 R18, R40, UR16, RZ ;  /* 0x0000001028127c25 */ /* 0x000fe2000f8e00ff */
[----:B------:R-:W-:Y:S01]  /*4250*/  LEA R52, P1, R16, UR24, 0x2 ;  /* 0x0000001810347c11 */ /* 0x000fe2000f8210ff */
[----:B------:R-:W4:Y:S01]  /*4260*/  LDG.E.U16 R7, desc[UR6][R42.64+0x2] ;  /* 0x000002062a077981 */ /* 0x000f22000c1e1500 */
[----:B------:R-:W-:Y:S01]  /*4270*/  IADD3 R9, PT, PT, R17, R39, RZ ;  /* 0x0000002711097210 */ /* 0x000fe20007ffe0ff */
[----:B------:R-:W-:Y:S01]  /*4280*/  IMAD R41, R40, UR17, R41 ;  /* 0x0000001128297c24 */ /* 0x000fe2000f8e0229 */
[----:B------:R-:W-:Y:S01]  /*4290*/  LEA R50, P0, R18, UR24, 0x2 ;  /* 0x0000001812327c11 */ /* 0x000fe2000f8010ff */
[----:B------:R-:W-:Y:S01]  /*42a0*/  IMAD R13, R13, UR16, RZ ;  /* 0x000000100d0d7c24 */ /* 0x000fe2000f8e02ff */
[----:B------:R-:W-:Y:S01]  /*42b0*/  LEA.HI.X R53, R16, UR25, R9, 0x2, P1 ;  /* 0x0000001910357c11 */ /* 0x000fe200088f1409 */
[----:B------:R-:W-:Y:S01]  /*42c0*/  IMAD R9, R29, UR16, RZ ;  /* 0x000000101d097c24 */ /* 0x000fe2000f8e02ff */
[----:B------:R-:W-:Y:S01]  /*42d0*/  IADD3 R19, PT, PT, R19, R41, RZ ;  /* 0x0000002913137210 */ /* 0x000fe20007ffe0ff */
[----:B------:R-:W-:Y:S01]  /*42e0*/  IMAD.WIDE.U32 R16, R12, UR16, RZ ;  /* 0x000000100c107c25 */ /* 0x000fe2000f8e00ff */
[----:B------:R-:W5:Y:S02]  /*42f0*/  LDG.E.U16 R45, desc[UR6][R54.64] ;  /* 0x00000006362d7981 */ /* 0x000f64000c1e1500 */
[----:B------:R-:W-:Y:S01]  /*4300*/  LEA.HI.X R51, R18, UR25, R19, 0x2, P0 ;  /* 0x0000001912337c11 */ /* 0x000fe200080f1413 */
[C---:B------:R-:W-:Y:S01]  /*4310*/  IMAD.WIDE.U32 R18, R28.reuse, UR16, RZ ;  /* 0x000000101c127c25 */ /* 0x040fe2000f8e00ff */
[----:B------:R-:W5:Y:S03]  /*4320*/  LDG.E.U16 R42, desc[UR6][R56.64+0x2] ;  /* 0x00000206382a7981 */ /* 0x000f66000c1e1500 */
[----:B------:R-:W-:Y:S01]  /*4330*/  IMAD R9, R28, UR17, R9 ;  /* 0x000000111c097c24 */ /* 0x000fe2000f8e0209 */
[----:B------:R-:W5:Y:S01]  /*4340*/  LDG.E.U16 R39, desc[UR6][R50.64] ;  /* 0x0000000632277981 */ /* 0x000f62000c1e1500 */
[----:B------:R-:W-:-:S02]  /*4350*/  IMAD R13, R12, UR17, R13 ;  /* 0x000000110c0d7c24 */ /* 0x000fc4000f8e020d */
[----:B------:R-:W-:Y:S01]  /*4360*/  IMAD R27, R27, UR16, RZ ;  /* 0x000000101b1b7c24 */ /* 0x000fe2000f8e02ff */
[----:B------:R-:W-:Y:S01]  /*4370*/  IADD3 R19, PT, PT, R19, R9, RZ ;  /* 0x0000000913137210 */ /* 0x000fe20007ffe0ff */
[----:B------:R0:W5:Y:S01]  /*4380*/  LDG.E.U16 R43, desc[UR6][R50.64+0x2] ;  /* 0x00000206322b7981 */ /* 0x000162000c1e1500 */
[----:B------:R-:W-:Y:S01]  /*4390*/  IADD3 R9, PT, PT, R17, R13, RZ ;  /* 0x0000000d11097210 */ /* 0x000fe20007ffe0ff */
[----:B------:R-:W-:Y:S01]  /*43a0*/  IMAD.WIDE.U32 R12, R26, UR16, RZ ;  /* 0x000000101a0c7c25 */ /* 0x000fe2000f8e00ff */
[----:B------:R-:W-:Y:S01]  /*43b0*/  LEA R28, P0, R18, UR24, 0x2 ;  /* 0x00000018121c7c11 */ /* 0x000fe2000f8010ff */
[----:B------:R-:W5:Y:S02]  /*43c0*/  LDG.E.U16 R41, desc[UR6][R52.64] ;  /* 0x0000000634297981 */ /* 0x000f64000c1e1500 */
[----:B------:R-:W-:Y:S02]  /*43d0*/  IMAD R27, R26, UR17, R27 ;  /* 0x000000111a1b7c24 */ /* 0x000fe4000f8e021b */
[----:B------:R1:W5:Y:S01]  /*43e0*/  LDG.E.U16 R36, desc[UR6][R52.64+0x2] ;  /* 0x0000020634247981 */ /* 0x000362000c1e1500 */
[----:B0-----:R-:W-:-:S02]  /*43f0*/  LEA R50, P1, R16, UR24, 0x2 ;  /* 0x0000001810327c11 */ /* 0x001fc4000f8210ff */
[----:B------:R-:W-:Y:S01]  /*4400*/  LEA.HI.X R29, R18, UR25, R19, 0x2, P0 ;  /* 0x00000019121d7c11 */ /* 0x000fe200080f1413 */
[----:B------:R-:W5:Y:S01]  /*4410*/  LDG.E.U16 R44, desc[UR6][R54.64+0x2] ;  /* 0x00000206362c7981 */ /* 0x000f62000c1e1500 */
[----:B------:R-:W-:Y:S01]  /*4420*/  LEA.HI.X R51, R16, UR25, R9, 0x2, P1 ;  /* 0x0000001910337c11 */ /* 0x000fe200088f1409 */
[----:B------:R-:W-:Y:S01]  /*4430*/  IMAD R15, R15, UR16, RZ ;  /* 0x000000100f0f7c24 */ /* 0x000fe2000f8e02ff */
[----:B------:R-:W-:Y:S01]  /*4440*/  IADD3 R9, PT, PT, R13, R27, RZ ;  /* 0x0000001b0d097210 */ /* 0x000fe20007ffe0ff */
[----:B------:R-:W-:Y:S01]  /*4450*/  IMAD R11, R11, UR16, RZ ;  /* 0x000000100b0b7c24 */ /* 0x000fe2000f8e02ff */
[C---:B-1----:R-:W-:Y:S01]  /*4460*/  LEA R52, P0, R12.reuse, UR24, 0x2 ;  /* 0x000000180c347c11 */ /* 0x042fe2000f8010ff */
[----:B------:R-:W5:Y:S03]  /*4470*/  LDG.E.U16 R40, desc[UR6][R28.64] ;  /* 0x000000061c287981 */ /* 0x000f66000c1e1500 */
[----:B------:R-:W-:Y:S01]  /*4480*/  LEA.HI.X R53, R12, UR25, R9, 0x2, P0 ;  /* 0x000000190c357c11 */ /* 0x000fe200080f1409 */
[C---:B------:R-:W-:Y:S01]  /*4490*/  IMAD R9, R14.reuse, UR17, R15 ;  /* 0x000000110e097c24 */ /* 0x040fe2000f8e020f */
[----:B------:R0:W5:Y:S01]  /*44a0*/  LDG.E.U16 R38, desc[UR6][R28.64+0x2] ;  /* 0x000002061c267981 */ /* 0x000162000c1e1500 */
[----:B------:R-:W-:-:S03]  /*44b0*/  IMAD.WIDE.U32 R12, R14, UR16, RZ ;  /* 0x000000100e0c7c25 */ /* 0x000fc6000f8e00ff */
[----:B------:R-:W5:Y:S01]  /*44c0*/  LDG.E.U16 R17, desc[UR6][R50.64] ;  /* 0x0000000632117981 */ /* 0x000f62000c1e1500 */
[----:B------:R-:W-:Y:S01]  /*44d0*/  IMAD R11, R10, UR17, R11 ;  /* 0x000000110a0b7c24 */ /* 0x000fe2000f8e020b */
[----:B------:R-:W-:Y:S02]  /*44e0*/  LEA R26, P0, R12, UR24, 0x2 ;  /* 0x000000180c1a7c11 */ /* 0x000fe4000f8010ff */
[----:B------:R-:W-:Y:S01]  /*44f0*/  IADD3 R9, PT, PT, R13, R9, RZ ;  /* 0x000000090d097210 */ /* 0x000fe20007ffe0ff */
[----:B------:R-:W-:Y:S01]  /*4500*/  IMAD R35, R35, UR16, RZ ;  /* 0x0000001023237c24 */ /* 0x000fe2000f8e02ff */
[----:B------:R1:W5:Y:S01]  /*4510*/  LDG.E.U16 R37, desc[UR6][R50.64+0x2] ;  /* 0x0000020632257981 */ /* 0x000362000c1e1500 */
[----:B0-----:R-:W-:Y:S01]  /*4520*/  IMAD.WIDE.U32 R28, R10, UR16, RZ ;  /* 0x000000100a1c7c25 */ /* 0x001fe2000f8e00ff */
[----:B------:R-:W-:Y:S02]  /*4530*/  LEA.HI.X R27, R12, UR25, R9, 0x2, P0 ;  /* 0x000000190c1b7c11 */ /* 0x000fe400080f1409 */
[----:B------:R-:W5:Y:S01]  /*4540*/  LDG.E.U16 R19, desc[UR6][R52.64] ;  /* 0x0000000634137981 */ /* 0x000f62000c1e1500 */
[----:B------:R-:W-:Y:S01]  /*4550*/  IMAD R15, R49, UR16, RZ ;  /* 0x00000010310f7c24 */ /* 0x000fe2000f8e02ff */
[----:B------:R-:W-:Y:S01]  /*4560*/  IADD3 R9, PT, PT, R29, R11, RZ ;  /* 0x0000000b1d097210 */ /* 0x000fe20007ffe0ff */
[----:B------:R-:W-:Y:S01]  /*4570*/  IMAD.WIDE.U32 R10, R34, UR16, RZ ;  /* 0x00000010220a7c25 */ /* 0x000fe2000f8e00ff */
[----:B------:R-:W5:Y:S01]  /*4580*/  LDG.E.U16 R18, desc[UR6][R26.64] ;  /* 0x000000061a127981 */ /* 0x000f62000c1e1500 */
[----:B-1----:R-:W-:-:S02]  /*4590*/  LEA R50, P0, R28, UR24, 0x2 ;  /* 0x000000181c327c11 */ /* 0x002fc4000f8010ff */
[----:B------:R-:W-:Y:S01]  /*45a0*/  IMAD R35, R34, UR17, R35 ;  /* 0x0000001122237c24 */ /* 0x000fe2000f8e0223 */
[----:B------:R-:W5:Y:S01]  /*45b0*/  LDG.E.U16 R14, desc[UR6][R52.64+0x2] ;  /* 0x00000206340e7981 */ /* 0x000f62000c1e1500 */
[----:B------:R-:W-:Y:S01]  /*45c0*/  IMAD.WIDE.U32 R12, R48, UR16, RZ ;  /* 0x00000010300c7c25 */ /* 0x000fe2000f8e00ff */
[----:B------:R-:W-:Y:S02]  /*45d0*/  LEA.HI.X R51, R28, UR25, R9, 0x2, P0 ;  /* 0x000000191c337c11 */ /* 0x000fe400080f1409 */
[----:B------:R0:W5:Y:S01]  /*45e0*/  LDG.E.U16 R16, desc[UR6][R26.64+0x2] ;  /* 0x000002061a107981 */ /* 0x000162000c1e1500 */
[----:B------:R-:W-:Y:S01]  /*45f0*/  IMAD R15, R48, UR17, R15 ;  /* 0x00000011300f7c24 */ /* 0x000fe2000f8e020f */
[----:B------:R-:W-:Y:S01]  /*4600*/  LEA R34, P1, R10, UR24, 0x2 ;  /* 0x000000180a227c11 */ /* 0x000fe2000f8210ff */
[----:B------:R-:W-:Y:S01]  /*4610*/  IMAD R31, R31, UR16, RZ ;  /* 0x000000101f1f7c24 */ /* 0x000fe2000f8e02ff */
[----:B------:R-:W-:Y:S02]  /*4620*/  IADD3 R9, PT, PT, R11, R35, RZ ;  /* 0x000000230b097210 */ /* 0x000fe40007ffe0ff */
[----:B------:R-:W-:Y:S01]  /*4630*/  LEA R48, P0, R12, UR24, 0x2 ;  /* 0x000000180c307c11 */ /* 0x000fe2000f8010ff */
[----:B------:R-:W5:Y:S01]  /*4640*/  LDG.E.U16 R11, desc[UR6][R50.64] ;  /* 0x00000006320b7981 */ /* 0x000f62000c1e1500 */
[----:B------:R-:W-:Y:S01]  /*4650*/  IADD3 R13, PT, PT, R13, R15, RZ ;  /* 0x0000000f0d0d7210 */ /* 0x000fe20007ffe0ff */
[----:B------:R-:W-:Y:S01]  /*4660*/  IMAD R33, R33, UR16, RZ ;  /* 0x0000001021217c24 */ /* 0x000fe2000f8e02ff */
[----:B------:R-:W-:Y:S01]  /*4670*/  LEA.HI.X R35, R10, UR25, R9, 0x2, P1 ;  /* 0x000000190a237c11 */ /* 0x000fe200088f1409 */
[----:B0-----:R-:W-:Y:S01]  /*4680*/  IMAD.WIDE.U32 R26, R30, UR16, RZ ;  /* 0x000000101e1a7c25 */ /* 0x001fe2000f8e00ff */
[----:B------:R-:W-:Y:S01]  /*4690*/  LEA.HI.X R49, R12, UR25, R13, 0x2, P0 ;  /* 0x000000190c317c11 */ /* 0x000fe200080f140d */
[----:B------:R0:W5:Y:S02]  /*46a0*/  LDG.E.U16 R15, desc[UR6][R50.64+0x2] ;  /* 0x00000206320f7981 */ /* 0x000164000c1e1500 */
[----:B------:R-:W-:Y:S01]  /*46b0*/  IMAD R31, R30, UR17, R31 ;  /* 0x000000111e1f7c24 */ /* 0x000fe2000f8e021f */
[----:B------:R-:W-:Y:S01]  /*46c0*/  LEA R30, P0, R26, UR24, 0x2 ;  /* 0x000000181a1e7c11 */ /* 0x000fe2000f8010ff */
[C---:B------:R-:W-:Y:S01]  /*46d0*/  IMAD.WIDE.U32 R28, R32.reuse, UR16, RZ ;  /* 0x00000010201c7c25 */ /* 0x040fe2000f8e00ff */
[----:B------:R-:W5:Y:S02]  /*46e0*/  LDG.E.U16 R12, desc[UR6][R34.64] ;  /* 0x00000006220c7981 */ /* 0x000f64000c1e1500 */
[----:B------:R-:W-:Y:S01]  /*46f0*/  IADD3 R27, PT, PT, R27, R31, RZ ;  /* 0x0000001f1b1b7210 */ /* 0x000fe20007ffe0ff */
[----:B------:R-:W-:Y:S01]  /*4700*/  IMAD R33, R32, UR17, R33 ;  /* 0x0000001120217c24 */ /* 0x000fe2000f8e0221 */
[----:B------:R1:W5:Y:S01]  /*4710*/  LDG.E.U16 R10, desc[UR6][R34.64+0x2] ;  /* 0x00000206220a7981 */ /* 0x000362000c1e1500 */
[----:B0-----:R-:W-:-:S03]  /*4720*/  IMAD R51, R25, UR16, RZ ;  /* 0x0000001019337c24 */ /* 0x001fc6000f8e02ff */
[----:B------:R-:W5:Y:S01]  /*4730*/  LDG.E.U16 R13, desc[UR6][R48.64] ;  /* 0x00000006300d7981 */ /* 0x000f62000c1e1500 */
[----:B------:R-:W-:Y:S01]  /*4740*/  IMAD R51, R24, UR17, R51 ;  /* 0x0000001118337c24 */ /* 0x000fe2000f8e0233 */
[----:B------:R-:W-:Y:S02]  /*4750*/  LEA R32, P1, R28, UR24, 0x2 ;  /* 0x000000181c207c11 */ /* 0x000fe4000f8210ff */
[----:B------:R0:W5:Y:S01]  /*4760*/  LDG.E.U16 R9, desc[UR6][R48.64+0x2] ;  /* 0x0000020630097981 */ /* 0x000162000c1e1500 */
[----:B-1----:R-:W-:Y:S01]  /*4770*/  IMAD.WIDE.U32 R34, R24, UR16, RZ ;  /* 0x0000001018227c25 */ /* 0x002fe2000f8e00ff */
[----:B------:R-:W-:Y:S02]  /*4780*/  IADD3 R25, PT, PT, R29, R33, RZ ;  /* 0x000000211d197210 */ /* 0x000fe40007ffe0ff */
[----:B------:R-:W-:Y:S02]  /*4790*/  LEA.HI.X R31, R26, UR25, R27, 0x2, P0 ;  /* 0x000000191a1f7c11 */ /* 0x000fe400080f141b */
[----:B------:R-:W-:Y:S01]  /*47a0*/  LEA R24, P0, R34, UR24, 0x2 ;  /* 0x0000001822187c11 */ /* 0x000fe2000f8010ff */
[----:B0-----:R-:W-:Y:S01]  /*47b0*/  IMAD R49, R21, UR16, RZ ;  /* 0x0000001015317c24 */ /* 0x001fe2000f8e02ff */
[----:B------:R-:W-:-:S02]  /*47c0*/  IADD3 R21, PT, PT, R35, R51, RZ ;  /* 0x0000003323157210 */ /* 0x000fc40007ffe0ff */
[----:B------:R-:W-:Y:S01]  /*47d0*/  LEA.HI.X R33, R28, UR25, R25, 0x2, P1 ;  /* 0x000000191c217c11 */ /* 0x000fe200088f1419 */
[----:B------:R-:W-:Y:S01]  /*47e0*/  IMAD.WIDE.U32 R26, R20, UR16, RZ ;  /* 0x00000010141a7c25 */ /* 0x000fe2000f8e00ff */
[----:B------:R-:W5:Y:S01]  /*47f0*/  LDG.E.U16 R28, desc[UR6][R30.64] ;  /* 0x000000061e1c7981 */ /* 0x000f62000c1e1500 */
[----:B------:R-:W-:Y:S02]  /*4800*/  LEA.HI.X R25, R34, UR25, R21, 0x2, P0 ;  /* 0x0000001922197c11 */ /* 0x000fe400080f1415 */
[----:B------:R-:W-:Y:S01]  /*4810*/  IMAD R21, R20, UR17, R49 ;  /* 0x0000001114157c24 */ /* 0x000fe2000f8e0231 */
[----:B------:R-:W5:Y:S01]  /*4820*/  LDG.E.U16 R34, desc[UR6][R32.64] ;  /* 0x0000000620227981 */ /* 0x000f62000c1e1500 */
[----:B------:R-:W-:-:S03]  /*4830*/  LEA R20, P0, R26, UR24, 0x2 ;  /* 0x000000181a147c11 */ /* 0x000fc6000f8010ff */
[----:B------:R-:W5:Y:S01]  /*4840*/  LDG.E.U16 R29, desc[UR6][R30.64+0x2] ;  /* 0x000002061e1d7981 */ /* 0x000f62000c1e1500 */
[----:B------:R-:W-:-:S03]  /*4850*/  IADD3 R21, PT, PT, R27, R21, RZ ;  /* 0x000000151b157210 */ /* 0x000fc60007ffe0ff */
[----:B------:R-:W5:Y:S01]  /*4860*/  LDG.E.U16 R27, desc[UR6][R24.64] ;  /* 0x00000006181b7981 */ /* 0x000f62000c1e1500 */
[----:B------:R-:W-:-:S03]  /*4870*/  LEA.HI.X R21, R26, UR25, R21, 0x2, P0 ;  /* 0x000000191a157c11 */ /* 0x000fc600080f1415 */
[----:B------:R-:W5:Y:S04]  /*4880*/  LDG.E.U16 R35, desc[UR6][R32.64+0x2] ;  /* 0x0000020620237981 */ /* 0x000f68000c1e1500 */
        /* <DEDUP_REMOVED lines=9> */
[----:B--2---:R-:W-:-:S05]  /*4920*/  HADD2.F32 R6, -RZ, R6.H0_H0 ;  /* 0x20000006ff067230 */ /* 0x004fca0000004100 */
[----:B------:R-:W-:Y:S01]  /*4930*/  FADD.FTZ R6, R6, R5 ;  /* 0x0000000506067221 */ /* 0x000fe20000010000 */
[----:B---3--:R-:W-:Y:S02]  /*4940*/  HADD2.F32 R47, -RZ, R47.H0_H0 ;  /* 0x2000002fff2f7230 */ /* 0x008fe40000004100 */
[----:B----4-:R-:W-:-:S03]  /*4950*/  HADD2.F32 R7, -RZ, R7.H0_H0 ;  /* 0x20000007ff077230 */ /* 0x010fc60000004100 */
[----:B------:R-:W-:Y:S02]  /*4960*/  FADD.FTZ R6, R6, R47 ;  /* 0x0000002f06067221 */ /* 0x000fe40000010000 */
[----:B------:R-:W-:Y:S01]  /*4970*/  FADD.FTZ R7, R7, R46 ;  /* 0x0000002e07077221 */ /* 0x000fe20000010000 */
[----:B-----5:R-:W-:Y:S02]  /*4980*/  HADD2.F32 R45, -RZ, R45.H0_H0 ;  /* 0x2000002dff2d7230 */ /* 0x020fe40000004100 */
[----:B------:R-:W-:-:S03]  /*4990*/  HADD2.F32 R42, -RZ, R42.H0_H0 ;  /* 0x2000002aff2a7230 */ /* 0x000fc60000004100 */
[----:B------:R-:W-:Y:S01]  /*49a0*/  FADD.FTZ R6, R6, R45 ;  /* 0x0000002d06067221 */ /* 0x000fe20000010000 */
[----:B------:R-:W-:Y:S02]  /*49b0*/  HADD2.F32 R39, -RZ, R39.H0_H0 ;  /* 0x20000027ff277230 */ /* 0x000fe40000004100 */
[----:B------:R-:W-:-:S03]  /*49c0*/  FADD.FTZ R7, R7, R42 ;  /* 0x0000002a07077221 */ /* 0x000fc60000010000 */
[----:B------:R-:W-:Y:S01]  /*49d0*/  FADD.FTZ R6, R6, R39 ;  /* 0x0000002706067221 */ /* 0x000fe20000010000 */
[----:B0-----:R-:W-:Y:S02]  /*49e0*/  HADD2.F32 R20, -RZ, R43.H0_H0 ;  /* 0x2000002bff147230 */ /* 0x001fe40000004100 */
[----:B------:R-:W-:Y:S02]  /*49f0*/  HADD2.F32 R41, -RZ, R41.H0_H0 ;  /* 0x20000029ff297230 */ /* 0x000fe40000004100 */
[----:B------:R-:W-:-:S03]  /*4a00*/  HADD2.F32 R44, -RZ, R44.H0_H0 ;  /* 0x2000002cff2c7230 */ /* 0x000fc60000004100 */
[----:B------:R-:W-:Y:S02]  /*4a10*/  FADD.FTZ R6, R6, R41 ;  /* 0x0000002906067221 */ /* 0x000fe40000010000 */
[----:B------:R-:W-:Y:S01]  /*4a20*/  FADD.FTZ R7, R7, R44 ;  /* 0x0000002c07077221 */ /* 0x000fe20000010000 */
[----:B------:R-:W-:-:S03]  /*4a30*/  HADD2.F32 R5, -RZ, R40.H0_H0 ;  /* 0x20000028ff057230 */ /* 0x000fc60000004100 */
        /* <DEDUP_REMOVED lines=8> */
[----:B------:R-:W-:Y:S02]  /*4ac0*/  HADD2.F32 R20, -RZ, R19.H0_H0 ;  /* 0x20000013ff147230 */ /* 0x000fe40000004100 */
[----:B------:R-:W-:Y:S01]  /*4ad0*/  FADD.FTZ R7, R7, R38 ;  /* 0x0000002607077221 */ /* 0x000fe20000010000 */
[----:B------:R-:W-:Y:S02]  /*4ae0*/  HADD2.F32 R18, -RZ, R18.H0_H0 ;  /* 0x20000012ff127230 */ /* 0x000fe40000004100 */
[----:B------:R-:W-:Y:S01]  /*4af0*/  FADD.FTZ R5, R5, R20 ;  /* 0x0000001405057221 */ /* 0x000fe20000010000 */
[----:B------:R-:W-:Y:S01]  /*4b00*/  FADD.FTZ R6, R7, R6 ;  /* 0x0000000607067221 */ /* 0x000fe20000010000 */
[----:B------:R-:W-:Y:S02]  /*4b10*/  HADD2.F32 R17, -RZ, R14.H0_H0 ;  /* 0x2000000eff117230 */ /* 0x000fe40000004100 */
[----:B------:R-:W-:Y:S01]  /*4b20*/  FADD.FTZ R5, R5, R18 ;  /* 0x0000001205057221 */ /* 0x000fe20000010000 */
[----:B------:R-:W-:-:S02]  /*4b30*/  HADD2.F32 R7, -RZ, R16.H0_H0 ;  /* 0x20000010ff077230 */ /* 0x000fc40000004100 */
[----:B------:R-:W-:Y:S01]  /*4b40*/  FADD.FTZ R6, R6, R17 ;  /* 0x0000001106067221 */ /* 0x000fe20000010000 */
        /* <DEDUP_REMOVED lines=11> */
[----:B------:R-:W-:Y:S01]  /*4c00*/  FADD.FTZ R6, R6, R9 ;  /* 0x0000000906067221 */ /* 0x000fe20000010000 */
[----:B------:R-:W-:-:S03]  /*4c10*/  HADD2.F32 R28, -RZ, R28.H0_H0 ;  /* 0x2000001cff1c7230 */ /* 0x000fc60000004100 */
[----:B------:R-:W-:Y:S01]  /*4c20*/  FADD.FTZ R6, R6, R7 ;  /* 0x0000000706067221 */ /* 0x000fe20000010000 */
[----:B------:R-:W-:Y:S02]  /*4c30*/  HADD2.F32 R34, -RZ, R34.H0_H0 ;  /* 0x20000022ff227230 */ /* 0x000fe40000004100 */
        /* <DEDUP_REMOVED lines=17> */
[----:B------:R-:W-:Y:S05]  /*4d50*/  BSYNC.RECONVERGENT B2 ;  /* 0x0000000000027941 */ /* 0x000fea0003800200 */
.L_x_1393:
        /* <DEDUP_REMOVED lines=10> */
[----:B------:R-:W2:Y:S03]  /*4e00*/  LDCU.64 UR28, c[0x0][0x758] ;  /* 0x0000eb00ff1c77ac */ /* 0x000ea60008000a00 */
[----:B------:R-:W3:Y:S01]  /*4e10*/  LDG.E.64 R22, desc[UR6][R6.64+0x8] ;  /* 0x0000080606167981 */ /* 0x000ee2000c1e1b00 */
[----:B------:R-:W1:Y:S03]  /*4e20*/  LDCU.64 UR30, c[0x0][0x728] ;  /* 0x0000e500ff1e77ac */ /* 0x000e660008000a00 */
        /* <DEDUP_REMOVED lines=8> */
[----:B---3--:R-:W-:Y:S02]  /*4eb0*/  IMAD R23, R23, UR28, RZ ;  /* 0x0000001c17177c24 */ /* 0x008fe4000f8e02ff */
[----:B------:R-:W-:Y:S01]  /*4ec0*/  IMAD R21, R20, UR29, R21 ;  /* 0x0000001d14157c24 */ /* 0x000fe2000f8e0215 */
[----:B-1----:R-:W-:Y:S01]  /*4ed0*/  LEA R20, P1, R24, UR30, 0x2 ;  /* 0x0000001e18147c11 */ /* 0x002fe2000f8210ff */
[----:B------:R-:W-:-:S03]  /*4ee0*/  IMAD.WIDE.U32 R26, R22, UR28, RZ ;  /* 0x0000001c161a7c25 */ /* 0x000fc6000f8e00ff */
[----:B------:R-:W-:Y:S01]  /*4ef0*/  IADD3 R21, PT, PT, R25, R21, RZ ;  /* 0x0000001519157210 */ /* 0x000fe20007ffe0ff */
[----:B------:R-:W-:Y:S02]  /*4f00*/  IMAD R23, R22, UR29, R23 ;  /* 0x0000001d16177c24 */ /* 0x000fe4000f8e0217 */
[----:B----4-:R-:W-:Y:S01]  /*4f10*/  IMAD R29, R19, UR28, RZ ;  /* 0x0000001c131d7c24 */ /* 0x010fe2000f8e02ff */
[----:B------:R-:W-:Y:S01]  /*4f20*/  LEA.HI.X R21, R24, UR31, R21, 0x2, P1 ;  /* 0x0000001f18157c11 */ /* 0x000fe200088f1415 */
[----:B------:R-:W-:Y:S01]  /*4f30*/  IMAD.WIDE.U32 R24, R18, UR28, RZ ;  /* 0x0000001c12187c25 */ /* 0x000fe2000f8e00ff */
[----:B------:R-:W-:Y:S02]  /*4f40*/  IADD3 R19, PT, PT, R27, R23, RZ ;  /* 0x000000171b137210 */ /* 0x000fe40007ffe0ff */
[----:B------:R-:W-:Y:S01]  /*4f50*/  LEA R22, P1, R26, UR30, 0x2 ;  /* 0x0000001e1a167c11 */ /* 0x000fe2000f8210ff */
[----:B-----5:R-:W-:Y:S01]  /*4f60*/  IMAD R27, R17, UR28, RZ ;  /* 0x0000001c111b7c24 */ /* 0x020fe2000f8e02ff */
[----:B------:R-:W2:Y:S01]  /*4f70*/  LDG.E.U16 R2, desc[UR6][R20.64] ;  /* 0x0000000614027981 */ /* 0x000ea2000c1e1500 */
[----:B------:R-:W-:Y:S01]  /*4f80*/  IMAD R17, R18, UR29, R29 ;  /* 0x0000001d12117c24 */ /* 0x000fe2000f8e021d */
[----:B------:R-:W-:Y:S01]  /*4f90*/  LEA.HI.X R23, R26, UR31, R19, 0x2, P1 ;  /* 0x0000001f1a177c11 */ /* 0x000fe200088f1413 */
[----:B------:R-:W-:Y:S01]  /*4fa0*/  IMAD R15, R15, UR28, RZ ;  /* 0x0000001c0f0f7c24 */ /* 0x000fe2000f8e02ff */
[----:B------:R-:W-:Y:S01]  /*4fb0*/  LEA R28, P1, R24, UR30, 0x2 ;  /* 0x0000001e181c7c11 */ /* 0x000fe2000f8210ff */
[C---:B------:R-:W-:Y:S01]  /*4fc0*/  IMAD R27, R16.reuse, UR29, R27 ;  /* 0x0000001d101b7c24 */ /* 0x040fe2000f8e021b */
[----:B------:R-:W-:Y:S01]  /*4fd0*/  IADD3 R17, PT, PT, R25, R17, RZ ;  /* 0x0000001119117210 */ /* 0x000fe20007ffe0ff */
[----:B------:R-:W-:Y:S01]  /*4fe0*/  IMAD.WIDE.U32 R18, R16, UR28, RZ ;  /* 0x0000001c10127c25 */ /* 0x000fe2000f8e00ff */
[----:B------:R1:W3:Y:S02]  /*4ff0*/  LDG.E.U16 R4, desc[UR6][R20.64+0x2] ;  /* 0x0000020614047981 */ /* 0x0002e4000c1e1500 */
[----:B------:R-:W-:Y:S01]  /*5000*/  LEA.HI.X R29, R24, UR31, R17, 0x2, P1 ;  /* 0x0000001f181d7c11 */ /* 0x000fe200088f1411 */
[----:B------:R-:W-:-:S02]  /*5010*/  IMAD R31, R14, UR29, R15 ;  /* 0x0000001d0e1f7c24 */ /* 0x000fc4000f8e020f */
[----:B------:R-:W-:Y:S01]  /*5020*/  IMAD R13, R13, UR28, RZ ;  /* 0x0000001c0d0d7c24 */ /* 0x000fe2000f8e02ff */
[----:B------:R-:W-:Y:S01]  /*5030*/  LEA R24, P1, R18, UR30, 0x2 ;  /* 0x0000001e12187c11 */ /* 0x000fe2000f8210ff */
[----:B------:R-:W4:Y:S01]  /*5040*/  LDG.E.U16 R16, desc[UR6][R22.64] ;  /* 0x0000000616107981 */ /* 0x000f22000c1e1500 */
[----:B------:R-:W-:Y:S01]  /*5050*/  IADD3 R17, PT, PT, R19, R27, RZ ;  /* 0x0000001b13117210 */ /* 0x000fe20007ffe0ff */
[----:B-1----:R-:W-:Y:S02]  /*5060*/  IMAD.WIDE.U32 R20, R14, UR28, RZ ;  /* 0x0000001c0e147c25 */ /* 0x002fe4000f8e00ff */
[----:B------:R1:W5:Y:S01]  /*5070*/  LDG.E.U16 R19, desc[UR6][R22.64+0x2] ;  /* 0x0000020616137981 */ /* 0x000362000c1e1500 */
[----:B------:R-:W-:Y:S01]  /*5080*/  LEA.HI.X R25, R18, UR31, R17, 0x2, P1 ;  /* 0x0000001f12197c11 */ /* 0x000fe200088f1411 */
[C---:B------:R-:W-:Y:S02]  /*5090*/  IMAD.WIDE.U32 R26, R12.reuse, UR28, RZ ;  /* 0x0000001c0c1a7c25 */ /* 0x040fe4000f8e00ff */
[----:B------:R-:W5:Y:S04]  /*50a0*/  LDG.E.U16 R18, desc[UR6][R28.64] ;  /* 0x000000061c127981 */ /* 0x000f68000c1e1500 */
[----:B------:R0:W5:Y:S01]  /*50b0*/  LDG.E.U16 R17, desc[UR6][R28.64+0x2] ;  /* 0x000002061c117981 */ /* 0x000162000c1e1500 */
[----:B-1----:R-:W-:Y:S01]  /*50c0*/  IMAD R23, R12, UR29, R13 ;  /* 0x0000001d0c177c24 */ /* 0x002fe2000f8e020d */
[----:B------:R-:W-:Y:S01]  /*50d0*/  IADD3 R13, PT, PT, R21, R31, RZ ;  /* 0x0000001f150d7210 */ /* 0x000fe20007ffe0ff */
[----:B------:R-:W-:Y:S01]  /*50e0*/  IMAD R21, R11, UR28, RZ ;  /* 0x0000001c0b157c24 */ /* 0x000fe2000f8e02ff */
[----:B------:R-:W-:Y:S01]  /*50f0*/  LEA R22, P1, R20, UR30, 0x2 ;  /* 0x0000001e14167c11 */ /* 0x000fe2000f8210ff */
[----:B------:R-:W5:Y:S01]  /*5100*/  LDG.E.U16 R15, desc[UR6][R24.64] ;  /* 0x00000006180f7981 */ /* 0x000f62000c1e1500 */
[----:B------:R-:W-:Y:S01]  /*5110*/  IADD3 R11, PT, PT, R27, R23, RZ ;  /* 0x000000171b0b7210 */ /* 0x000fe20007ffe0ff */
[----:B------:R-:W-:Y:S01]  /*5120*/  IMAD R21, R10, UR29, R21 ;  /* 0x0000001d0a157c24 */ /* 0x000fe2000f8e0215 */
[----:B------:R-:W-:Y:S01]  /*5130*/  LEA R12, P2, R26, UR30, 0x2 ;  /* 0x0000001e1a0c7c11 */ /* 0x000fe2000f8410ff */
[----:B0-----:R-:W-:Y:S01]  /*5140*/  IMAD.WIDE.U32 R28, R10, UR28, RZ ;  /* 0x0000001c0a1c7c25 */ /* 0x001fe2000f8e00ff */
[----:B------:R0:W5:Y:S01]  /*5150*/  LDG.E.U16 R14, desc[UR6][R24.64+0x2] ;  /* 0x00000206180e7981 */ /* 0x000162000c1e1500 */
[----:B------:R-:W-:-:S02]  /*5160*/  LEA.HI.X R23, R20, UR31, R13, 0x2, P1 ;  /* 0x0000001f14177c11 */ /* 0x000fc400088f140d */
[----:B------:R-:W-:Y:S01]  /*5170*/  LEA.HI.X R13, R26, UR31, R11, 0x2, P2 ;  /* 0x0000001f1a0d7c11 */ /* 0x000fe200090f140b */
[----:B------:R-:W-:Y:S01]  /*5180*/  IMAD.WIDE.U32 R10, R8, UR28, RZ ;  /* 0x0000001c080a7c25 */ /* 0x000fe2000f8e00ff */
[----:B------:R-:W-:Y:S02]  /*5190*/  LEA R20, P1, R28, UR30, 0x2 ;  /* 0x0000001e1c147c11 */ /* 0x000fe4000f8210ff */
[----:B------:R-:W-:Y:S01]  /*51a0*/  IADD3 R21, PT, PT, R29, R21, RZ ;  /* 0x000000151d157210 */ /* 0x000fe20007ffe0ff */
[----:B0-----:R-:W-:Y:S01]  /*51b0*/  IMAD R25, R9, UR28, RZ ;  /* 0x0000001c09197c24 */ /* 0x001fe2000f8e02ff */
[----:B------:R-:W5:Y:S03]  /*51c0*/  LDG.E.U16 R24, desc[UR6][R22.64+0x2] ;  /* 0x0000020616187981 */ /* 0x000f66000c1e1500 */
[----:B------:R-:W-:Y:S01]  /*51d0*/  IMAD R25, R8, UR29, R25 ;  /* 0x0000001d08197c24 */ /* 0x000fe2000f8e0219 */
[----:B------:R4:W5:Y:S01]  /*51e0*/  LDG.E.U16 R9, desc[UR6][R22.64] ;  /* 0x0000000616097981 */ /* 0x000962000c1e1500 */
[----:B------:R-:W-:-:S02]  /*51f0*/  LEA.HI.X R21, R28, UR31, R21, 0x2, P1 ;  /* 0x0000001f1c157c11 */ /* 0x000fc400088f1415 */
[----:B------:R-:W-:Y:S01]  /*5200*/  LEA R26, P1, R10, UR30, 0x2 ;  /* 0x0000001e0a1a7c11 */ /* 0x000fe2000f8210ff */
[----:B------:R-:W5:Y:S01]  /*5210*/  LDG.E.U16 R8, desc[UR6][R12.64] ;  /* 0x000000060c087981 */ /* 0x000f62000c1e1500 */
[----:B------:R-:W-:-:S03]  /*5220*/  IADD3 R11, PT, PT, R11, R25, RZ ;  /* 0x000000190b0b7210 */ /* 0x000fc60007ffe0ff */
[----:B------:R-:W5:Y:S01]  /*5230*/  LDG.E.U16 R25, desc[UR6][R12.64+0x2] ;  /* 0x000002060c197981 */ /* 0x000f62000c1e1500 */
[----:B------:R-:W-:-:S03]  /*5240*/  LEA.HI.X R27, R10, UR31, R11, 0x2, P1 ;  /* 0x0000001f0a1b7c11 */ /* 0x000fc600088f140b */
[----:B------:R-:W5:Y:S04]  /*5250*/  LDG.E.U16 R28, desc[UR6][R20.64] ;  /* 0x00000006141c7981 */ /* 0x000f68000c1e1500 */
[----:B------:R-:W5:Y:S04]  /*5260*/  LDG.E.U16 R10, desc[UR6][R20.64+0x2] ;  /* 0x00000206140a7981 */ /* 0x000f68000c1e1500 */
[----:B------:R-:W5:Y:S04]  /*5270*/  LDG.E.U16 R29, desc[UR6][R26.64] ;  /* 0x000000061a1d7981 */ /* 0x000f68000c1e1500 */
[----:B------:R-:W5:Y:S01]  /*5280*/  LDG.E.U16 R22, desc[UR6][R26.64+0x2] ;  /* 0x000002061a167981 */ /* 0x000f62000c1e1500 */
[----:B------:R-:W-:-:S04]  /*5290*/  IADD3 R6, P1, PT, R6, 0x40, RZ ;  /* 0x0000004006067810 */ /* 0x000fc80007f3e0ff */
[----:B------:R-:W-:Y:S01]  /*52a0*/  IADD3.X R7, PT, PT, RZ, R7, RZ, P1, !PT ;  /* 0x00000007ff077210 */ /* 0x000fe20000ffe4ff */
[----:B--2---:R-:W-:-:S05]  /*52b0*/  HADD2.F32 R2, -RZ, R2.H0_H0 ;  /* 0x20000002ff027230 */ /* 0x004fca0000004100 */
[----:B------:R-:W-:Y:S01]  /*52c0*/  FADD.FTZ R2, R5, R2 ;  /* 0x0000000205027221 */ /* 0x000fe20000010000 */
[----:B---3--:R-:W-:Y:S02]  /*52d0*/  HADD2.F32 R11, -RZ, R4.H0_H0 ;  /* 0x20000004ff0b7230 */ /* 0x008fe40000004100 */
[----:B----4-:R-:W-:-:S03]  /*52e0*/  HADD2.F32 R23, -RZ, R16.H0_H0 ;  /* 0x20000010ff177230 */ /* 0x010fc60000004100 */
[----:B------:R-:W-:Y:S01]  /*52f0*/  FADD.FTZ R11, R46, R11 ;  /* 0x0000000b2e0b7221 */ /* 0x000fe20000010000 */
[----:B-----5:R-:W-:Y:S02]  /*5300*/  HADD2.F32 R4, -RZ, R19.H0_H0 ;  /* 0x20000013ff047230 */ /* 0x020fe40000004100 */
        /* <DEDUP_REMOVED lines=8> */
[----:B------:R-:W-:-:S03]  /*5390*/  FADD.FTZ R2, R2, R15 ;  /* 0x0000000f02027221 */ /* 0x000fc60000010000 */
[----:B------:R-:W-:Y:S01]  /*53a0*/  FADD.FTZ R4, R4, R5 ;  /* 0x0000000504047221 */ /* 0x000fe20000010000 */
[----:B------:R-:W-:Y:S02]  /*53b0*/  HADD2.F32 R11, -RZ, R24.H0_H0 ;  /* 0x20000018ff0b7230 */ /* 0x000fe40000004100 */
        /* <DEDUP_REMOVED lines=15> */
.L_x_1395:
        /* <DEDUP_REMOVED lines=20> */
[----:B-1----:R-:W-:Y:S01]  /*55f0*/  LEA R14, P1, R12, UR30, 0x2 ;  /* 0x0000001e0c0e7c11 */ /* 0x002fe2000f8210ff */
[----:B----4-:R-:W-:Y:S01]  /*5600*/  IMAD R19, R19, UR28, RZ ;  /* 0x0000001c13137c24 */ /* 0x010fe2000f8e02ff */
[----:B------:R-:W-:Y:S01]  /*5610*/  LEA R10, P2, R16, UR30, 0x2 ;  /* 0x0000001e100a7c11 */ /* 0x000fe2000f8410ff */
[----:B-----5:R-:W-:Y:S01]  /*5620*/  IMAD R9, R9, UR28, RZ ;  /* 0x0000001c09097c24 */ /* 0x020fe2000f8e02ff */
[----:B------:R-:W-:Y:S01]  /*5630*/  IADD3 R17, PT, PT, R17, R15, RZ ;  /* 0x0000000f11117210 */ /* 0x000fe20007ffe0ff */
[----:B------:R-:W-:Y:S01]  /*5640*/  IMAD R21, R18, UR29, R19 ;  /* 0x0000001d12157c24 */ /* 0x000fe2000f8e0213 */
[----:B------:R-:W-:Y:S01]  /*5650*/  LEA.HI.X R15, R12, UR31, R11, 0x2, P1 ;  /* 0x0000001f0c0f7c11 */ /* 0x000fe200088f140b */
[----:B------:R-:W-:Y:S01]  /*5660*/  IMAD.WIDE.U32 R12, R18, UR28, RZ ;  /* 0x0000001c120c7c25 */ /* 0x000fe2000f8e00ff */
[----:B------:R-:W-:-:S03]  /*5670*/  LEA.HI.X R11, R16, UR31, R17, 0x2, P2 ;  /* 0x0000001f100b7c11 */ /* 0x000fc600090f1411 */
[----:B------:R-:W-:Y:S01]  /*5680*/  IMAD.WIDE.U32 R18, R8, UR28, RZ ;  /* 0x0000001c08127c25 */ /* 0x000fe2000f8e00ff */
[----:B------:R-:W-:Y:S01]  /*5690*/  LEA R16, P1, R12, UR30, 0x2 ;  /* 0x0000001e0c107c11 */ /* 0x000fe2000f8210ff */
[----:B------:R-:W2:Y:S01]  /*56a0*/  LDG.E.U16 R2, desc[UR6][R14.64] ;  /* 0x000000060e027981 */ /* 0x000ea2000c1e1500 */
[----:B------:R-:W-:Y:S01]  /*56b0*/  IADD3 R21, PT, PT, R13, R21, RZ ;  /* 0x000000150d157210 */ /* 0x000fe20007ffe0ff */
[----:B------:R-:W-:Y:S02]  /*56c0*/  IMAD R9, R8, UR29, R9 ;  /* 0x0000001d08097c24 */ /* 0x000fe4000f8e0209 */
[----:B------:R-:W3:Y:S01]  /*56d0*/  LDG.E.U16 R4, desc[UR6][R14.64+0x2] ;  /* 0x000002060e047981 */ /* 0x000ee2000c1e1500 */
[----:B------:R-:W-:Y:S02]  /*56e0*/  LEA.HI.X R17, R12, UR31, R21, 0x2, P1 ;  /* 0x0000001f0c117c11 */ /* 0x000fe400088f1415 */
[----:B------:R-:W-:Y:S01]  /*56f0*/  LEA R8, P1, R18, UR30, 0x2 ;  /* 0x0000001e12087c11 */ /* 0x000fe2000f8210ff */
[----:B------:R-:W4:Y:S01]  /*5700*/  LDG.E.U16 R12, desc[UR6][R10.64] ;  /* 0x000000060a0c7981 */ /* 0x000f22000c1e1500 */
        /* <DEDUP_REMOVED lines=25> */
.L_x_1396:
[----:B------:R-:W-:Y:S05]  /*58a0*/  @!P0 BRA `(.L_x_1392) ;  /* 0x0000000000b88947 */ /* 0x000fea0003800000 */
[----:B------:R-:W2:Y:S01]  /*58b0*/  LDG.E.64 R8, desc[UR6][R6.64] ;  /* 0x0000000606087981 */ /* 0x000ea2000c1e1b00 */
[----:B------:R-:W2:Y:S01]  /*58c0*/  LDCU.64 UR28, c[0x0][0x758] ;  /* 0x0000eb00ff1c77ac */ /* 0x000ea20008000a00 */
[----:B------:R-:W1:Y:S01]  /*58d0*/  LDCU.64 UR30, c[0x0][0x728] ;  /* 0x0000e500ff1e77ac */ /* 0x000e620008000a00 */
[----:B--2---:R-:W-:Y:S02]  /*58e0*/  IMAD R9, R9, UR28, RZ ;  /* 0x0000001c09097c24 */ /* 0x004fe4000f8e02ff */
[----:B------:R-:W-:-:S04]  /*58f0*/  IMAD.WIDE.U32 R10, R8, UR28, RZ ;  /* 0x0000001c080a7c25 */ /* 0x000fc8000f8e00ff */
[----:B------:R-:W-:Y:S01]  /*5900*/  IMAD R9, R8, UR29, R9 ;  /* 0x0000001d08097c24 */ /* 0x000fe2000f8e0209 */
[----:B-1----:R-:W-:-:S04]  /*5910*/  LEA R8, P0, R10, UR30, 0x2 ;  /* 0x0000001e0a087c11 */ /* 0x002fc8000f8010ff */
[----:B------:R-:W-:-:S04]  /*5920*/  IADD3 R9, PT, PT, R11, R9, RZ ;  /* 0x000000090b097210 */ /* 0x000fc80007ffe0ff */
[----:B------:R-:W-:-:S05]  /*5930*/  LEA.HI.X R9, R10, UR31, R9, 0x2, P0 ;  /* 0x0000001f0a097c11 */ /* 0x000fca00080f1409 */
        /* <DEDUP_REMOVED lines=13> */
[----:B--2---:R-:W-:Y:S02]  /*5a10*/  IMAD R9, R9, UR28, RZ ;  /* 0x0000001c09097c24 */ /* 0x004fe4000f8e02ff */
[----:B------:R-:W-:-:S04]  /*5a20*/  IMAD.WIDE.U32 R12, R8, UR28, RZ ;  /* 0x0000001c080c7c25 */ /* 0x000fc8000f8e00ff */
[----:B------:R-:W-:Y:S01]  /*5a30*/  IMAD R9, R8, UR29, R9 ;  /* 0x0000001d08097c24 */ /* 0x000fe2000f8e0209 */
[----:B------:R-:W-:-:S04]  /*5a40*/  LEA R8, P1, R12, UR30, 0x2 ;  /* 0x0000001e0c087c11 */ /* 0x000fc8000f8210ff */
[----:B------:R-:W-:Y:S01]  /*5a50*/  IADD3 R9, PT, PT, R13, R9, RZ ;  /* 0x000000090d097210 */ /* 0x000fe20007ffe0ff */
[----:B---3--:R-:W-:Y:S02]  /*5a60*/  @P0 IMAD R11, R11, UR28, RZ ;  /* 0x0000001c0b0b0c24 */ /* 0x008fe4000f8e02ff */
[----:B------:R-:W-:-:S04]  /*5a70*/  @P0 IMAD.WIDE.U32 R14, R10, UR28, RZ ;  /* 0x0000001c0a0e0c25 */ /* 0x000fc8000f8e00ff */
[----:B------:R-:W-:Y:S01]  /*5a80*/  @P0 IMAD R11, R10, UR29, R11 ;  /* 0x0000001d0a0b0c24 */ /* 0x000fe2000f8e020b */
[----:B------:R-:W-:Y:S02]  /*5a90*/  LEA.HI.X R9, R12, UR31, R9, 0x2, P1 ;  /* 0x0000001f0c097c11 */ /* 0x000fe400088f1409 */
[C---:B------:R-:W-:Y:S02]  /*5aa0*/  @P0 LEA R10, P1, R14.reuse, UR30, 0x2 ;  /* 0x0000001e0e0a0c11 */ /* 0x040fe4000f8210ff */
[----:B------:R-:W-:Y:S01]  /*5ab0*/  @P0 IADD3 R7, PT, PT, R15, R11, RZ ;  /* 0x0000000b0f070210 */ /* 0x000fe20007ffe0ff */
[----:B------:R-:W2:Y:S03]  /*5ac0*/  LDG.E.U16 R0, desc[UR6][R8.64] ;  /* 0x0000000608007981 */ /* 0x000ea6000c1e1500 */
[----:B------:R-:W-:Y:S01]  /*5ad0*/  @P0 LEA.HI.X R11, R14, UR31, R7, 0x2, P1 ;  /* 0x0000001f0e0b0c11 */ /* 0x000fe200088f1407 */
        /* <DEDUP_REMOVED lines=8> */
[----:B-----5:R-:W-:Y:S02]  /*5b60*/  @P0 HADD2.F32 R13, -RZ, R6.H0_H0 ;  /* 0x20000006ff0d0230 */ /* 0x020fe40000004100 */
[----:B------:R-:W-:-:S03]  /*5b70*/  @P0 FADD.FTZ R5, R5, R4 ;  /* 0x0000000405050221 */ /* 0x000fc60000010000 */
[----:B------:R-:W-:-:S07]  /*5b80*/  @P0 FADD.FTZ R46, R46, R13 ;  /* 0x0000000d2e2e0221 */ /* 0x000fce0000010000 */
.L_x_1392:
[----:B------:R-:W1:Y:S01]  /*5b90*/  LDC.64 R6, c[0x0][0x710] ;  /* 0x0001c400ff067b82 */ /* 0x000e620000000a00 */
[----:B------:R-:W-:Y:S02]  /*5ba0*/  F2FP.F16.F32.PACK_AB R5, R46, R5 ;  /* 0x000000052e05723e */ /* 0x000fe400000000ff */
[----:B------:R-:W-:-:S03]  /*5bb0*/  IADD3 R3, PT, PT, R3, 0x80, RZ ;  /* 0x0000008003037810 */ /* 0x000fc60007ffe0ff */
[----:B-1----:R2:W-:Y:S04]  /*5bc0*/  STG.E desc[UR6][R6.64], R5 ;  /* 0x0000000506007986 */ /* 0x0025e8000c101906 */
.L_x_1385:
[----:B------:R-:W-:-:S13]  /*5bd0*/  ISETP.GE.AND P0, PT, R3, UR4, PT ;  /* 0x0000000403007c0c */ /* 0x000fda000bf06270 */
[----:B------:R-:W-:Y:S05]  /*5be0*/  @P0 BRA `(.L_x_1397) ;  /* 0x0000003c00080947 */ /* 0x000fea0003800000 */
[----:B-12---:R-:W1:Y:S02]  /*5bf0*/  LDC.64 R6, c[0x0][0x738] ;  /* 0x0001ce00ff067b82 */ /* 0x006e640000000a00 */
        /* <DEDUP_REMOVED lines=30> */
.L_x_1400:
        /* <DEDUP_REMOVED lines=20> */
[----:B0-----:R-:W-:Y:S01]  /*5f20*/  LEA R42, P0, R36, UR18, 0x2 ;  /* 0x00000012242a7c11 */ /* 0x001fe2000f8010ff */
[----:B------:R-:W-:Y:S01]  /*5f30*/  IMAD.WIDE.U32 R18, R6, UR8, RZ ;  /* 0x0000000806127c25 */ /* 0x000fe2000f8e00ff */
[----:B------:R-:W-:-:S03]  /*5f40*/  IADD3 R7, PT, PT, R37, R9, RZ ;  /* 0x0000000925077210 */ /* 0x000fc60007ffe0ff */
[----:B------:R-:W-:Y:S02]  /*5f50*/  IMAD R9, R6, UR9, R43 ;  /* 0x0000000906097c24 */ /* 0x000fe4000f8e022b */
[----:B----4-:R-:W-:Y:S01]  /*5f60*/  IMAD R17, R17, UR8, RZ ;  /* 0x0000000811117c24 */ /* 0x010fe2000f8e02ff */
[----:B------:R-:W-:Y:S01]  /*5f70*/  LEA.HI.X R43, R36, UR19, R7, 0x2, P0 ;  /* 0x00000013242b7c11 */ /* 0x000fe200080f1407 */
[----:B------:R-:W-:Y:S01]  /*5f80*/  IMAD.WIDE.U32 R36, R16, UR8, RZ ;  /* 0x0000000810247c25 */ /* 0x000fe2000f8e00ff */
[----:B------:R-:W-:Y:S02]  /*5f90*/  LEA R56, P0, R18, UR18, 0x2 ;  /* 0x0000001212387c11 */ /* 0x000fe4000f8010ff */
[----:B------:R-:W-:Y:S01]  /*5fa0*/  IADD3 R9, PT, PT, R19, R9, RZ ;  /* 0x0000000913097210 */ /* 0x000fe20007ffe0ff */
[----:B------:R-:W-:Y:S01]  /*5fb0*/  IMAD R17, R16, UR9, R17 ;  /* 0x0000000910117c24 */ /* 0x000fe2000f8e0211 */
[----:B------:R-:W2:Y:S01]  /*5fc0*/  LDG.E.U16 R6, desc[UR6][R42.64] ;  /* 0x000000062a067981 */ /* 0x000ea2000c1e1500 */
[----:B-----5:R-:W-:Y:S01]  /*5fd0*/  IMAD R39, R39, UR8, RZ ;  /* 0x0000000827277c24 */ /* 0x020fe2000f8e02ff */
[----:B------:R-:W-:Y:S01]  /*5fe0*/  LEA.HI.X R57, R18, UR19, R9, 0x2, P0 ;  /* 0x0000001312397c11 */ /* 0x000fe200080f1409 */
[----:B------:R-:W-:Y:S01]  /*5ff0*/  IMAD R41, R41, UR8, RZ ;  /* 0x0000000829297c24 */ /* 0x000fe2000f8e02ff */
        /* <DEDUP_REMOVED lines=184> */
.L_x_1399:
        /* <DEDUP_REMOVED lines=117> */
.L_x_1401:
        /* <DEDUP_REMOVED lines=63> */
.L_x_1402:
        /* <DEDUP_REMOVED lines=47> */
.L_x_1398:
[----:B------:R-:W1:Y:S01]  /*79b0*/  LDC.64 R6, c[0x0][0x710] ;  /* 0x0001c400ff067b82 */ /* 0x000e620000000a00 */
[----:B------:R-:W-:Y:S02]  /*79c0*/  F2FP.F16.F32.PACK_AB R5, R46, R5 ;  /* 0x000000052e05723e */ /* 0x000fe400000000ff */
[----:B------:R-:W-:-:S03]  /*79d0*/  IADD3 R3, PT, PT, R3, 0x80, RZ ;  /* 0x0000008003037810 */ /* 0x000fc60007ffe0ff */
[----:B-1----:R2:W-:Y:S04]  /*79e0*/  STG.E desc[UR6][R6.64], R5 ;  /* 0x0000000506007986 */ /* 0x0025e8000c101906 */
.L_x_1391:
        /* <DEDUP_REMOVED lines=33> */
.L_x_1406:
        /* <DEDUP_REMOVED lines=218> */
.L_x_1405:
        /* <DEDUP_REMOVED lines=117> */
.L_x_1407:
        /* <DEDUP_REMOVED lines=63> */
.L_x_1408:
        /* <DEDUP_REMOVED lines=47> */
.L_x_1404:
[----:B------:R-:W1:Y:S01]  /*97d0*/  LDC.64 R6, c[0x0][0x710] ;  /* 0x0001c400ff067b82 */ /* 0x000e620000000a00 */
[----:B------:R-:W-:Y:S02]  /*97e0*/  F2FP.F16.F32.PACK_AB R5, R46, R5 ;  /* 0x000000052e05723e */ /* 0x000fe400000000ff */
[----:B------:R-:W-:-:S03]  /*97f0*/  IADD3 R3, PT, PT, R3, 0x80, RZ ;  /* 0x0000008003037810 */ /* 0x000fc60007ffe0ff */
[----:B-1----:R3:W-:Y:S04]  /*9800*/  STG.E desc[UR6][R6.64], R5 ;  /* 0x0000000506007986 */ /* 0x0027e8000c101906 */
.L_x_1397:
[----:B------:R-:W-:-:S13]  /*9810*/  ISETP.GE.AND P0, PT, R3, UR4, PT ;  /* 0x0000000403007c0c */ /* 0x000fda000bf06270 */
[----:B------:R-:W-:Y:S05]  /*9820*/  @P0 BREAK.RELIABLE B0 ;  /* 0x0000000000000942 */ /* 0x000fea0003800100 */
[----:B------:R-:W-:Y:S05]  /*9830*/  @P0 BRA `(.L_x_1409) ;  /* 0x0000003c00100947 */ /* 0x000fea0003800000 */
[----:B-123--:R-:W1:Y:S02]  /*9840*/  LDC.64 R6, c[0x0][0x738] ;  /* 0x0001ce00ff067b82 */ /* 0x00ee640000000a00 */
        /* <DEDUP_REMOVED lines=30> */
.L_x_1412:
        /* <DEDUP_REMOVED lines=218> */
.L_x_1411:
        /* <DEDUP_REMOVED lines=117> */
.L_x_1413:
        /* <DEDUP_REMOVED lines=63> */
.L_x_1414:
        /* <DEDUP_REMOVED lines=47> */
.L_x_1410:
[----:B------:R-:W1:Y:S01]  /*b600*/  LDC.64 R6, c[0x0][0x710] ;  /* 0x0001c400ff067b82 */ /* 0x000e620000000a00 */
[----:B------:R-:W-:Y:S02]  /*b610*/  F2FP.F16.F32.PACK_AB R5, R46, R5 ;  /* 0x000000052e05723e */ /* 0x000fe400000000ff */
[----:B------:R-:W-:-:S03]  /*b620*/  IADD3 R3, PT, PT, R3, 0x80, RZ ;  /* 0x0000008003037810 */ /* 0x000fc60007ffe0ff */
[----:B-1----:R3:W-:Y:S04]  /*b630*/  STG.E desc[UR6][R6.64], R5 ;  /* 0x0000000506007986 */ /* 0x0027e8000c101906 */
.L_x_1403:
[----:B------:R-:W-:-:S13]  /*b640*/  ISETP.GE.AND P0, PT, R3, UR4, PT ;  /* 0x0000000403007c0c */ /* 0x000fda000bf06270 */
[----:B------:R-:W-:Y:S05]  /*b650*/  @P0 BREAK.RELIABLE B0 ;  /* 0x0000000000000942 */ /* 0x000fea0003800100 */
[----:B------:R-:W-:Y:S05]  /*b660*/  @P0 BRA `(.L_x_1409) ;  /* 0x0000001c00840947 */ /* 0x000fea0003800000 */
[----:B0-----:R-:W-:Y:S05]  /*b670*/  BSYNC.RELIABLE B0 ;  /* 0x0000000000007941 */ /* 0x001fea0003800100 */
.L_x_1378:
[----:B-123--:R-:W0:Y:S02]  /*b680*/  LDC.64 R6, c[0x0][0x738] ;  /* 0x0001ce00ff067b82 */ /* 0x00ee240000000a00 */
[----:B0-----:R-:W2:Y:S01]  /*b690*/  LDG.E.64 R4, desc[UR6][R6.64] ;  /* 0x0000000606047981 */ /* 0x001ea2000c1e1b00 */
        /* <DEDUP_REMOVED lines=12> */
[----:B------:R-:W0:Y:S08]  /*b760*/  LDC.64 R8, c[0x0][0x730] ;  /* 0x0001cc00ff087b82 */ /* 0x000e300000000a00 */
[----:B------:R-:W1:Y:S01]  /*b770*/  LDC.64 R6, c[0x0][0x748] ;  /* 0x0001d200ff067b82 */ /* 0x000e620000000a00 */
[----:B0-----:R-:W1:Y:S01]  /*b780*/  LDG.E.64 R4, desc[UR6][R8.64] ;  /* 0x0000000608047981 */ /* 0x001e62000c1e1b00 */
[----:B------:R-:W-:-:S02]  /*b790*/  ISETP.GE.U32.AND P0, PT, R0, 0x10, PT ;  /* 0x000000100000780c */ /* 0x000fc40003f06070 */
[----:B------:R-:W-:Y:S02]  /*b7a0*/  MOV R46, RZ ;  /* 0x000000ff002e7202 */ /* 0x000fe40000000f00 */
[----:B------:R-:W-:Y:S02]  /*b7b0*/  ISETP.GE.U32.AND.EX P0, PT, R2, RZ, PT, P0 ;  /* 0x000000ff0200720c */ /* 0x000fe40003f06100 */
[----:B-1----:R-:W-:-:S04]  /*b7c0*/  LEA R6, P1, R4, R6, 0x3 ;  /* 0x0000000604067211 */ /* 0x002fc800078218ff */
        /* <DEDUP_REMOVED lines=10> */
.L_x_1417:
        /* <DEDUP_REMOVED lines=20> */
[----:B------:R-:W-:Y:S01]  /*b9b0*/  LEA R42, P0, R36, UR22, 0x2 ;  /* 0x00000016242a7c11 */ /* 0x000fe2000f8010ff */
        /* <DEDUP_REMOVED lines=197> */
.L_x_1416:
        /* <DEDUP_REMOVED lines=12> */
[----:B------:R-:W0:Y:S03]  /*c6d0*/  LDCU.64 UR30, c[0x0][0x728] ;  /* 0x0000e500ff1e77ac */ /* 0x000e260008000a00 */
        /* <DEDUP_REMOVED lines=10> */
[----:B0-----:R-:W-:Y:S01]  /*c780*/  LEA R20, P1, R24, UR30, 0x2 ;  /* 0x0000001e18147c11 */ /* 0x001fe2000f8210ff */
        /* <DEDUP_REMOVED lines=24> */
[----:B0-----:R-:W-:Y:S02]  /*c910*/  IMAD.WIDE.U32 R20, R14, UR28, RZ ;  /* 0x0000001c0e147c25 */ /* 0x001fe4000f8e00ff */
[----:B------:R0:W5:Y:S01]  /*c920*/  LDG.E.U16 R19, desc[UR6][R22.64+0x2] ;  /* 0x0000020616137981 */ /* 0x000162000c1e1500 */
[----:B------:R-:W-:Y:S01]  /*c930*/  LEA.HI.X R25, R18, UR31, R17, 0x2, P1 ;  /* 0x0000001f12197c11 */ /* 0x000fe200088f1411 */
[C---:B------:R-:W-:Y:S02]  /*c940*/  IMAD.WIDE.U32 R26, R12.reuse, UR28, RZ ;  /* 0x0000001c0c1a7c25 */ /* 0x040fe4000f8e00ff */
[----:B------:R-:W5:Y:S04]  /*c950*/  LDG.E.U16 R18, desc[UR6][R28.64] ;  /* 0x000000061c127981 */ /* 0x000f68000c1e1500 */
[----:B------:R1:W5:Y:S01]  /*c960*/  LDG.E.U16 R17, desc[UR6][R28.64+0x2] ;  /* 0x000002061c117981 */ /* 0x000362000c1e1500 */
[----:B0-----:R-:W-:Y:S01]  /*c970*/  IMAD R23, R12, UR29, R13 ;  /* 0x0000001d0c177c24 */ /* 0x001fe2000f8e020d */
[----:B------:R-:W-:Y:S01]  /*c980*/  IADD3 R13, PT, PT, R21, R31, RZ ;  /* 0x0000001f150d7210 */ /* 0x000fe20007ffe0ff */
[----:B------:R-:W-:Y:S01]  /*c990*/  IMAD R21, R11, UR28, RZ ;  /* 0x0000001c0b157c24 */ /* 0x000fe2000f8e02ff */
[----:B------:R-:W-:Y:S01]  /*c9a0*/  LEA R22, P1, R20, UR30, 0x2 ;  /* 0x0000001e14167c11 */ /* 0x000fe2000f8210ff */
[----:B------:R-:W5:Y:S01]  /*c9b0*/  LDG.E.U16 R15, desc[UR6][R24.64] ;  /* 0x00000006180f7981 */ /* 0x000f62000c1e1500 */
[----:B------:R-:W-:Y:S01]  /*c9c0*/  IADD3 R11, PT, PT, R27, R23, RZ ;  /* 0x000000171b0b7210 */ /* 0x000fe20007ffe0ff */
[----:B------:R-:W-:Y:S01]  /*c9d0*/  IMAD R21, R10, UR29, R21 ;  /* 0x0000001d0a157c24 */ /* 0x000fe2000f8e0215 */
[----:B------:R-:W-:Y:S01]  /*c9e0*/  LEA R12, P2, R26, UR30, 0x2 ;  /* 0x0000001e1a0c7c11 */ /* 0x000fe2000f8410ff */
[----:B-1----:R-:W-:Y:S01]  /*c9f0*/  IMAD.WIDE.U32 R28, R10, UR28, RZ ;  /* 0x0000001c0a1c7c25 */ /* 0x002fe2000f8e00ff */
        /* <DEDUP_REMOVED lines=54> */
.L_x_1418:
        /* <DEDUP_REMOVED lines=20> */
[----:B0-----:R-:W-:Y:S01]  /*cea0*/  LEA R14, P1, R12, UR30, 0x2 ;  /* 0x0000001e0c0e7c11 */ /* 0x001fe2000f8210ff */
        /* <DEDUP_REMOVED lines=42> */
.L_x_1419:
[----:B------:R-:W-:Y:S05]  /*d150*/  @!P0 BRA `(.L_x_1415) ;  /* 0x0000000000b88947 */ /* 0x000fea0003800000 */
[----:B------:R-:W2:Y:S01]  /*d160*/  LDG.E.64 R8, desc[UR6][R6.64] ;  /* 0x0000000606087981 */ /* 0x000ea2000c1e1b00 */
[----:B------:R-:W2:Y:S01]  /*d170*/  LDCU.64 UR28, c[0x0][0x758] ;  /* 0x0000eb00ff1c77ac */ /* 0x000ea20008000a00 */
[----:B------:R-:W0:Y:S01]  /*d180*/  LDCU.64 UR30, c[0x0][0x728] ;  /* 0x0000e500ff1e77ac */ /* 0x000e220008000a00 */
[----:B--2---:R-:W-:Y:S02]  /*d190*/  IMAD R9, R9, UR28, RZ ;  /* 0x0000001c09097c24 */ /* 0x004fe4000f8e02ff */
[----:B------:R-:W-:-:S04]  /*d1a0*/  IMAD.WIDE.U32 R10, R8, UR28, RZ ;  /* 0x0000001c080a7c25 */ /* 0x000fc8000f8e00ff */
[----:B------:R-:W-:Y:S01]  /*d1b0*/  IMAD R9, R8, UR29, R9 ;  /* 0x0000001d08097c24 */ /* 0x000fe2000f8e0209 */
[----:B0-----:R-:W-:-:S04]  /*d1c0*/  LEA R8, P0, R10, UR30, 0x2 ;  /* 0x0000001e0a087c11 */ /* 0x001fc8000f8010ff */
        /* <DEDUP_REMOVED lines=39> */
.L_x_1415:
[----:B------:R-:W0:Y:S01]  /*d440*/  LDC.64 R6, c[0x0][0x710] ;  /* 0x0001c400ff067b82 */ /* 0x000e220000000a00 */
[----:B------:R-:W-:Y:S02]  /*d450*/  F2FP.F16.F32.PACK_AB R5, R46, R5 ;  /* 0x000000052e05723e */ /* 0x000fe400000000ff */
[----:B------:R-:W-:-:S03]  /*d460*/  IADD3 R3, PT, PT, R3, 0x80, RZ ;  /* 0x0000008003037810 */ /* 0x000fc60007ffe0ff */
[----:B0-----:R4:W-:Y:S04]  /*d470*/  STG.E desc[UR6][R6.64], R5 ;  /* 0x0000000506007986 */ /* 0x0019e8000c101906 */
.L_x_1409:
[----:B0-----:R-:W-:Y:S05]  /*d480*/  BSYNC.RECONVERGENT B1 ;  /* 0x0000000000017941 */ /* 0x001fea0003800200 */
.L_x_1377:
[----:B------:R-:W-:Y:S05]  /*d490*/  WARPSYNC.ALL ;  /* 0x0000000000007948 */ /* 0x000fea0003800000 */
[----:B------:R-:W-:-:S13]  /*d4a0*/  ISETP.GE.AND P0, PT, R3, UR4, PT ;  /* 0x0000000403007c0c */ /* 0x000fda000bf06270 */
[----:B------:R-:W-:Y:S05]  /*d4b0*/  @P0 EXIT ;  /* 0x000000000000094d */ /* 0x000fea0003800000 */
[----:B-1234-:R-:W0:Y:S08]  /*d4c0*/  LDC.64 R4, c[0x0][0x738] ;  /* 0x0001ce00ff047b82 */ /* 0x01ee300000000a00 */
[----:B------:R-:W1:Y:S08]  /*d4d0*/  LDC.64 R2, c[0x0][0x730] ;  /* 0x0001cc00ff027b82 */ /* 0x000e700000000a00 */
[----:B------:R-:W2:Y:S01]  /*d4e0*/  LDC.64 R10, c[0x0][0x748] ;  /* 0x0001d200ff0a7b82 */ /* 0x000ea20000000a00 */
[----:B0-----:R-:W3:Y:S04]  /*d4f0*/  LDG.E.64 R4, desc[UR6][R4.64] ;  /* 0x0000000604047981 */ /* 0x001ee8000c1e1b00 */
[----:B-1----:R-:W2:Y:S01]  /*d500*/  LDG.E.64 R2, desc[UR6][R2.64] ;  /* 0x0000000602027981 */ /* 0x002ea2000c1e1b00 */
[----:B------:R-:W-:-:S02]  /*d510*/  ISETP.NE.AND P1, PT, RZ, UR5, PT ;  /* 0x00000005ff007c0c */ /* 0x000fc4000bf25270 */
[----:B------:R-:W-:Y:S02]  /*d520*/  MOV R47, RZ ;  /* 0x000000ff002f7202 */ /* 0x000fe40000000f00 */
[----:B---3--:R-:W-:-:S04]  /*d530*/  ISETP.LT.U32.AND P0, PT, R4, 0x1, PT ;  /* 0x000000010400780c */ /* 0x008fc80003f01070 */
[----:B------:R-:W-:-:S04]  /*d540*/  ISETP.LT.AND.EX P0, PT, R5, RZ, PT, P0 ;  /* 0x000000ff0500720c */ /* 0x000fc80003f01300 */
[----:B------:R-:W-:Y:S02]  /*d550*/  SEL R7, R4, 0x1, P0 ;  /* 0x0000000104077807 */ /* 0x000fe40000000000 */
[----:B------:R-:W-:Y:S02]  /*d560*/  SEL R9, R5, RZ, P0 ;  /* 0x000000ff05097207 */ /* 0x000fe40000000000 */
[----:B------:R-:W-:Y:S01]  /*d570*/  SEL R0, R7, R4, !P1 ;  /* 0x0000000407007207 */ /* 0x000fe20004800000 */
[----:B------:R-:W-:Y:S01]  /*d580*/  HFMA2 R4, -RZ, RZ, 0, 0 ;  /* 0x00000000ff047431 */ /* 0x000fe200000001ff */
[----:B------:R-:W-:Y:S02]  /*d590*/  SEL R8, R9, R5, !P1 ;  /* 0x0000000509087207 */ /* 0x000fe40004800000 */
[----:B------:R-:W-:Y:S02]  /*d5a0*/  ISETP.GE.U32.AND P0, PT, R0, 0x1, PT ;  /* 0x000000010000780c */ /* 0x000fe40003f06070 */
[----:B--2---:R-:W-:-:S02]  /*d5b0*/  LEA R6, P1, R2, R10, 0x3 ;  /* 0x0000000a02067211 */ /* 0x004fc400078218ff */
[----:B------:R-:W-:Y:S02]  /*d5c0*/  ISETP.GE.AND.EX P0, PT, R8, RZ, PT, P0 ;  /* 0x000000ff0800720c */ /* 0x000fe40003f06300 */
[----:B------:R-:W-:-:S11]  /*d5d0*/  LEA.HI.X R7, R2, R11, R3, 0x3, P1 ;  /* 0x0000000b02077211 */ /* 0x000fd600008f1c03 */
[----:B------:R-:W-:Y:S05]  /*d5e0*/  @!P0 BRA `(.L_x_1420) ;  /* 0x0000001c002c8947 */ /* 0x000fea0003800000 */
[C---:B------:R-:W-:Y:S02]  /*d5f0*/  ISETP.GE.U32.AND P0, PT, R0.reuse, 0x10, PT ;  /* 0x000000100000780c */ /* 0x040fe40003f06070 */
[----:B------:R-:W-:Y:S02]  /*d600*/  LOP3.LUT R3, R0, 0xf, RZ, 0xc0, !PT ;  /* 0x0000000f00037812 */ /* 0x000fe400078ec0ff */
[----:B------:R-:W-:Y:S02]  /*d610*/  ISETP.GE.U32.AND.EX P0, PT, R8, RZ, PT, P0 ;  /* 0x000000ff0800720c */ /* 0x000fe40003f06100 */
[----:B------:R-:W-:Y:S02]  /*d620*/  MOV R47, RZ ;  /* 0x000000ff002f7202 */ /* 0x000fe40000000f00 */
[----:B------:R-:W-:-:S09]  /*d630*/  MOV R4, RZ ;  /* 0x000000ff00047202 */ /* 0x000fd20000000f00 */
[----:B------:R-:W-:Y:S05]  /*d640*/  @!P0 BRA `(.L_x_1421) ;  /* 0x0000000c00888947 */ /* 0x000fea0003800000 */
[----:B------:R-:W0:Y:S01]  /*d650*/  LDC.64 R20, c[0x0][0x728] ;  /* 0x0001ca00ff147b82 */ /* 0x000e220000000a00 */
[----:B------:R-:W-:Y:S01]  /*d660*/  HFMA2 R47, -RZ, RZ, 0, 0 ;  /* 0x00000000ff2f7431 */ /* 0x000fe200000001ff */
[----:B------:R-:W-:Y:S01]  /*d670*/  MOV R23, R7 ;  /* 0x0000000700177202 */ /* 0x000fe20000000f00 */
[----:B------:R-:W1:Y:S01]  /*d680*/  LDCU.64 UR4, c[0x0][0x758] ;  /* 0x0000eb00ff0477ac */ /* 0x000e620008000a00 */
[----:B------:R-:W-:Y:S02]  /*d690*/  MOV R22, R6 ;  /* 0x0000000600167202 */ /* 0x000fe40000000f00 */
[----:B------:R-:W-:Y:S02]  /*d6a0*/  LOP3.LUT R2, R8, 0x7fffffff, RZ, 0xc0, !PT ;  /* 0x7fffffff08027812 */ /* 0x000fe400078ec0ff */
[----:B------:R-:W-:-:S07]  /*d6b0*/  LOP3.LUT R7, R0, 0xfffffff0, RZ, 0xc0, !PT ;  /* 0xfffffff000077812 */ /* 0x000fce00078ec0ff */
.L_x_1422:
[----:B------:R-:W1:Y:S04]  /*d6c0*/  LDG.E.64 R26, desc[UR6][R22.64] ;  /* 0x00000006161a7981 */ /* 0x000e68000c1e1b00 */
        /* <DEDUP_REMOVED lines=15> */
[----:B-1----:R-:W-:-:S02]  /*d7c0*/  IMAD R5, R27, UR4, RZ ;  /* 0x000000041b057c24 */ /* 0x002fc4000f8e02ff */
[----:B------:R-:W-:-:S04]  /*d7d0*/  IMAD.WIDE.U32 R48, R26, UR4, RZ ;  /* 0x000000041a307c25 */ /* 0x000fc8000f8e00ff */
[----:B------:R-:W-:Y:S02]  /*d7e0*/  IMAD R5, R26, UR5, R5 ;  /* 0x000000051a057c24 */ /* 0x000fe4000f8e0205 */
[----:B--2---:R-:W-:Y:S01]  /*d7f0*/  IMAD R37, R37, UR4, RZ ;  /* 0x0000000425257c24 */ /* 0x004fe2000f8e02ff */
[----:B0-----:R-:W-:Y:S01]  /*d800*/  LEA R44, P0, R48, R20, 0x2 ;  /* 0x00000014302c7211 */ /* 0x001fe200078010ff */
[----:B------:R-:W-:Y:S01]  /*d810*/  IMAD.WIDE.U32 R26, R36, UR4, RZ ;  /* 0x00000004241a7c25 */ /* 0x000fe2000f8e00ff */
[----:B------:R-:W-:-:S03]  /*d820*/  IADD3 R5, PT, PT, R49, R5, RZ ;  /* 0x0000000531057210 */ /* 0x000fc60007ffe0ff */
[----:B------:R-:W-:Y:S02]  /*d830*/  IMAD R37, R36, UR5, R37 ;  /* 0x0000000524257c24 */ /* 0x000fe4000f8e0225 */
[----:B---3--:R-:W-:Y:S01]  /*d840*/  IMAD R49, R17, UR4, RZ ;  /* 0x0000000411317c24 */ /* 0x008fe2000f8e02ff */
[----:B------:R-:W-:Y:S01]  /*d850*/  LEA.HI.X R45, R48, R21, R5, 0x2, P0 ;  /* 0x00000015302d7211 */ /* 0x000fe200000f1405 */
[----:B----4-:R-:W-:Y:S01]  /*d860*/  IMAD R41, R41, UR4, RZ ;  /* 0x0000000429297c24 */ /* 0x010fe2000f8e02ff */
[-C--:B------:R-:W-:Y:S01]  /*d870*/  LEA R56, P0, R26, R20.reuse, 0x2 ;  /* 0x000000141a387211 */ /* 0x080fe200078010ff */
[C---:B------:R-:W-:Y:S01]  /*d880*/  IMAD R49, R16.reuse, UR5, R49 ;  /* 0x0000000510317c24 */ /* 0x040fe2000f8e0231 */
[----:B------:R-:W-:Y:S01]  /*d890*/  IADD3 R17, PT, PT, R27, R37, RZ ;  /* 0x000000251b117210 */ /* 0x000fe20007ffe0ff */
[----:B------:R-:W-:Y:S01]  /*d8a0*/  IMAD.WIDE.U32 R36, R16, UR4, RZ ;  /* 0x0000000410247c25 */ /* 0x000fe2000f8e00ff */
[----:B------:R-:W2:Y:S03]  /*d8b0*/  LDG.E.U16 R5, desc[UR6][R44.64] ;  /* 0x000000062c057981 */ /* 0x000ea6000c1e1500 */
[----:B-----5:R-:W-:Y:S01]  /*d8c0*/  IMAD R43, R43, UR4, RZ ;  /* 0x000000042b2b7c24 */ /* 0x020fe2000f8e02ff */
[----:B------:R-:W-:Y:S01]  /*d8d0*/  LEA.HI.X R57, R26, R21, R17, 0x2, P0 ;  /* 0x000000151a397211 */ /* 0x000fe200000f1411 */
[----:B------:R-:W-:Y:S01]  /*d8e0*/  IMAD.WIDE.U32 R16, R40, UR4, RZ ;  /* 0x0000000428107c25 */ /* 0x000fe2000f8e00ff */
[----:B------:R-:W-:Y:S01]  /*d8f0*/  LEA R54, P0, R36, R20, 0x2 ;  /* 0x0000001424367211 */ /* 0x000fe200078010ff */
[----:B------:R-:W3:Y:S01]  /*d900*/  LDG.E.U16 R6, desc[UR6][R44.64+0x2] ;  /* 0x000002062c067981 */ /* 0x000ee2000c1e1500 */
[----:B------:R-:W-:Y:S01]  /*d910*/  IADD3 R37, PT, PT, R37, R49, RZ ;  /* 0x0000003125257210 */ /* 0x000fe20007ffe0ff */
[----:B------:R-:W-:-:S02]  /*d920*/  IMAD R41, R40, UR5, R41 ;  /* 0x0000000528297c24 */ /* 0x000fc4000f8e0229 */
[----:B------:R-:W-:-:S04]  /*d930*/  IMAD.WIDE.U32 R26, R42, UR4, RZ ;  /* 0x000000042a1a7c25 */ /* 0x000fc8000f8e00ff */
[----:B------:R-:W-:Y:S01]  /*d940*/  IMAD R43, R42, UR5, R43 ;  /* 0x000000052a2b7c24 */ /* 0x000fe2000f8e022b */
[----:B------:R-:W-:Y:S01]  /*d950*/  LEA.HI.X R55, R36, R21, R37, 0x2, P0 ;  /* 0x0000001524377211 */ /* 0x000fe200000f1425 */
[----:B------:R-:W-:Y:S01]  /*d960*/  IMAD R11, R11, UR4, RZ ;  /* 0x000000040b0b7c24 */ /* 0x000fe2000f8e02ff */
[-C--:B------:R-:W-:Y:S01]  /*d970*/  LEA R50, P1, R16, R20.reuse, 0x2 ;  /* 0x0000001410327211 */ /* 0x080fe200078210ff */
[----:B------:R-:W-:Y:S01]  /*d980*/  IMAD R15, R15, UR4, RZ ;  /* 0x000000040f0f7c24 */ /* 0x000fe2000f8e02ff */
[----:B------:R-:W-:Y:S01]  /*d990*/  IADD3 R17, PT, PT, R17, R41, RZ ;  /* 0x0000002911117210 */ /* 0x000fe20007ffe0ff */
[----:B------:R-:W4:Y:S01]  /*d9a0*/  LDG.E.U16 R48, desc[UR6][R56.64] ;  /* 0x0000000638307981 */ /* 0x000f22000c1e1500 */
[----:B------:R-:W-:Y:S02]  /*d9b0*/  LEA R52, P0, R26, R20, 0x2 ;  /* 0x000000141a347211 */ /* 0x000fe400078010ff */
[----:B------:R-:W-:Y:S01]  /*d9c0*/  IADD3 R27, PT, PT, R27, R43, RZ ;  /* 0x0000002b1b1b7210 */ /* 0x000fe20007ffe0ff */
[----:B------:R-:W-:Y:S01]  /*d9d0*/  IMAD R11, R10, UR5, R11 ;  /* 0x000000050a0b7c24 */ /* 0x000fe2000f8e020b */
[-C--:B------:R-:W-:Y:S01]  /*d9e0*/  LEA.HI.X R51, R16, R21.reuse, R17, 0x2, P1 ;  /* 0x0000001510337211 */ /* 0x080fe200008f1411 */
[----:B------:R-:W-:Y:S01]  /*d9f0*/  IMAD.WIDE.U32 R16, R10, UR4, RZ ;  /* 0x000000040a107c25 */ /* 0x000fe2000f8e00ff */
[----:B------:R-:W-:Y:S01]  /*da00*/  LEA.HI.X R53, R26, R21, R27, 0x2, P0 ;  /* 0x000000151a357211 */ /* 0x000fe200000f141b */
[----:B------:R-:W5:Y:S02]  /*da10*/  LDG.E.U16 R46, desc[UR6][R54.64] ;  /* 0x00000006362e7981 */ /* 0x000f64000c1e1500 */
[----:B------:R-:W-:-:S02]  /*da20*/  IMAD.WIDE.U32 R26, R14, UR4, RZ ;  /* 0x000000040e1a7c25 */ /* 0x000fc4000f8e00ff */
[----:B------:R-:W5:Y:S02]  /*da30*/  LDG.E.U16 R45, desc[UR6][R54.64+0x2] ;  /* 0x00000206362d7981 */ /* 0x000f64000c1e1500 */
[----:B------:R-:W-:Y:S02]  /*da40*/  IMAD R15, R14, UR5, R15 ;  /* 0x000000050e0f7c24 */ /* 0x000fe4000f8e020f */
[----:B------:R-:W-:Y:S01]  /*da50*/  IMAD R39, R39, UR4, RZ ;  /* 0x0000000427277c24 */ /* 0x000fe2000f8e02ff */
[----:B------:R-:W-:Y:S01]  /*da60*/  IADD3 R17, PT, PT, R17, R11, RZ ;  /* 0x0000000b11117210 */ /* 0x000fe20007ffe0ff */
[----:B------:R-:W-:Y:S01]  /*da70*/  IMAD.WIDE.U32 R10, R38, UR4, RZ ;  /* 0x00000004260a7c25 */ /* 0x000fe2000f8e00ff */
[----:B------:R-:W-:Y:S01]  /*da80*/  LEA R14, P0, R26, R20, 0x2 ;  /* 0x000000141a0e7211 */ /* 0x000fe200078010ff */
[----:B------:R-:W5:Y:S01]  /*da90*/  LDG.E.U16 R43, desc[UR6][R56.64+0x2] ;  /* 0x00000206382b7981 */ /* 0x000f62000c1e1500 */
[----:B------:R-:W-:Y:S01]  /*daa0*/  IADD3 R15, PT, PT, R27, R15, RZ ;  /* 0x0000000f1b0f7210 */ /* 0x000fe20007ffe0ff */
[----:B------:R-:W-:-:S02]  /*dab0*/  IMAD R39, R38, UR5, R39 ;  /* 0x0000000526277c24 */ /* 0x000fc4000f8e0227 */
[----:B------:R-:W5:Y:S01]  /*dac0*/  LDG.E.U16 R40, desc[UR6][R52.64] ;  /* 0x0000000634287981 */ /* 0x000f62000c1e1500 */
[----:B------:R-:W-:Y:S01]  /*dad0*/  LEA.HI.X R15, R26, R21, R15, 0x2, P0 ;  /* 0x000000151a0f7211 */ /* 0x000fe200000f140f */
[----:B------:R-:W-:Y:S01]  /*dae0*/  IMAD R13, R13, UR4, RZ ;  /* 0x000000040d0d7c24 */ /* 0x000fe2000f8e02ff */
[----:B------:R-:W-:Y:S01]  /*daf0*/  IADD3 R11, PT, PT, R11, R39, RZ ;  /* 0x000000270b0b7210 */ /* 0x000fe20007ffe0ff */
[----:B------:R-:W5:Y:S04]  /*db00*/  LDG.E.U16 R42, desc[UR6][R50.64] ;  /* 0x00000006322a7981 */ /* 0x000f68000c1e1500 */
[----:B------:R0:W5:Y:S04]  /*db10*/  LDG.E.U16 R37, desc[UR6][R50.64+0x2] ;  /* 0x0000020632257981 */ /* 0x000168000c1e1500 */
[----:B------:R1:W5:Y:S01]  /*db20*/  LDG.E.U16 R44, desc[UR6][R52.64+0x2] ;  /* 0x00000206342c7981 */ /* 0x000362000c1e1500 */
[----:B------:R-:W-:-:S03]  /*db30*/  IMAD R13, R12, UR5, R13 ;  /* 0x000000050c0d7c24 */ /* 0x000fc6000f8e020d */
[----:B------:R-:W5:Y:S01]  /*db40*/  LDG.E.U16 R41, desc[UR6][R14.64] ;  /* 0x000000060e297981 */ /* 0x000f62000c1e1500 */
[----:B0-----:R-:W-:-:S03]  /*db50*/  LEA R50, P0, R10, R20, 0x2 ;  /* 0x000000140a327211 */ /* 0x001fc600078010ff */
[----:B------:R0:W5:Y:S01]  /*db60*/  LDG.E.U16 R39, desc[UR6][R14.64+0x2] ;  /* 0x000002060e277981 */ /* 0x000162000c1e1500 */
[----:B-1----:R-:W-:Y:S02]  /*db70*/  LEA R52, P1, R16, R20, 0x2 ;  /* 0x0000001410347211 */ /* 0x002fe400078210ff */
[-C--:B------:R-:W-:Y:S01]  /*db80*/  LEA.HI.X R51, R10, R21.reuse, R11, 0x2, P0 ;  /* 0x000000150a337211 */ /* 0x080fe200000f140b */
[----:B------:R-:W-:Y:S01]  /*db90*/  IMAD.WIDE.U32 R10, R12, UR4, RZ ;  /* 0x000000040c0a7c25 */ /* 0x000fe2000f8e00ff */
[----:B------:R-:W-:-:S03]  /*dba0*/  LEA.HI.X R53, R16, R21, R17, 0x2, P1 ;  /* 0x0000001510357211 */ /* 0x000fc600008f1411 */
[----:B------:R-:W-:Y:S01]  /*dbb0*/  IMAD R17, R9, UR4, RZ ;  /* 0x0000000409117c24 */ /* 0x000fe2000f8e02ff */
[-C--:B------:R-:W-:Y:S01]  /*dbc0*/  LEA R26, P0, R10, R20.reuse, 0x2 ;  /* 0x000000140a1a7211 */ /* 0x080fe200078010ff */
[C---:B0-----:R-:W-:Y:S01]  /*dbd0*/  IMAD.WIDE.U32 R14, R8.reuse, UR4, RZ ;  /* 0x00000004080e7c25 */ /* 0x041fe2000f8e00ff */
[----:B------:R-:W-:Y:S01]  /*dbe0*/  IADD3 R9, PT, PT, R11, R13, RZ ;  /* 0x0000000d0b097210 */ /* 0x000fe20007ffe0ff */
[----:B------:R-:W5:Y:S02]  /*dbf0*/  LDG.E.U16 R16, desc[UR6][R52.64] ;  /* 0x0000000634107981 */ /* 0x000f64000c1e1500 */
[----:B------:R-:W-:Y:S02]  /*dc00*/  IMAD R17, R8, UR5, R17 ;  /* 0x0000000508117c24 */ /* 0x000fe4000f8e0211 */
[----:B------:R-:W-:Y:S01]  /*dc10*/  IMAD R35, R35, UR4, RZ ;  /* 0x0000000423237c24 */ /* 0x000fe2000f8e02ff */
[----:B------:R0:W5:Y:S01]  /*dc20*/  LDG.E.U16 R38, desc[UR6][R52.64+0x2] ;  /* 0x0000020634267981 */ /* 0x000162000c1e1500 */
[----:B------:R-:W-:Y:S01]  /*dc30*/  LEA.HI.X R27, R10, R21, R9, 0x2, P0 ;  /* 0x000000150a1b7211 */ /* 0x000fe200000f1409 */
[----:B------:R-:W-:Y:S01]  /*dc40*/  IMAD R29, R29, UR4, RZ ;  /* 0x000000041d1d7c24 */ /* 0x000fe2000f8e02ff */
[----:B------:R-:W-:Y:S01]  /*dc50*/  IADD3 R12, PT, PT, R15, R17, RZ ;  /* 0x000000110f0c7210 */ /* 0x000fe20007ffe0ff */
[C---:B------:R-:W-:Y:S01]  /*dc60*/  IMAD.WIDE.U32 R10, R34.reuse, UR4, RZ ;  /* 0x00000004220a7c25 */ /* 0x040fe2000f8e00ff */
[----:B------:R-:W5:Y:S03]  /*dc70*/  LDG.E.U16 R36, desc[UR6][R50.64] ;  /* 0x0000000632247981 */ /* 0x000f66000c1e1500 */
[----:B------:R-:W-:Y:S01]  /*dc80*/  IMAD R35, R34, UR5, R35 ;  /* 0x0000000522237c24 */ /* 0x000fe2000f8e0223 */
[----:B------:R1:W5:Y:S01]  /*dc90*/  LDG.E.U16 R13, desc[UR6][R50.64+0x2] ;  /* 0x00000206320d7981 */ /* 0x000362000c1e1500 */
[----:B0-----:R-:W-:Y:S01]  /*dca0*/  LEA R52, P0, R14, R20, 0x2 ;  /* 0x000000140e347211 */ /* 0x001fe200078010ff */
[----:B------:R-:W-:-:S02]  /*dcb0*/  IMAD.WIDE.U32 R8, R28, UR4, RZ ;  /* 0x000000041c087c25 */ /* 0x000fc4000f8e00ff */
[----:B------:R-:W-:Y:S01]  /*dcc0*/  IADD3 R35, PT, PT, R11, R35, RZ ;  /* 0x000000230b237210 */ /* 0x000fe20007ffe0ff */
[----:B------:R-:W5:Y:S01]  /*dcd0*/  LDG.E.U16 R17, desc[UR6][R26.64] ;  /* 0x000000061a117981 */ /* 0x000f62000c1e1500 */
[----:B------:R-:W-:Y:S01]  /*dce0*/  IMAD R29, R28, UR5, R29 ;  /* 0x000000051c1d7c24 */ /* 0x000fe2000f8e021d */
[----:B------:R-:W-:Y:S01]  /*dcf0*/  LEA.HI.X R53, R14, R21, R12, 0x2, P0 ;  /* 0x000000150e357211 */ /* 0x000fe200000f140c */
[----:B------:R-:W-:Y:S01]  /*dd00*/  IMAD R31, R31, UR4, RZ ;  /* 0x000000041f1f7c24 */ /* 0x000fe2000f8e02ff */
[----:B------:R0:W5:Y:S01]  /*dd10*/  LDG.E.U16 R15, desc[UR6][R26.64+0x2] ;  /* 0x000002061a0f7981 */ /* 0x000162000c1e1500 */
[-C--:B-1----:R-:W-:Y:S02]  /*dd20*/  LEA R50, P0, R10, R20.reuse, 0x2 ;  /* 0x000000140a327211 */ /* 0x082fe400078010ff */
[----:B------:R-:W-:Y:S02]  /*dd30*/  LEA R34, P1, R8, R20, 0x2 ;  /* 0x0000001408227211 */ /* 0x000fe400078210ff */
[----:B------:R-:W-:Y:S01]  /*dd40*/  IADD3 R9, PT, PT, R9, R29, RZ ;  /* 0x0000001d09097210 */ /* 0x000fe20007ffe0ff */
[----:B------:R-:W-:Y:S01]  /*dd50*/  IMAD R33, R33, UR4, RZ ;  /* 0x0000000421217c24 */ /* 0x000fe2000f8e02ff */
[-C--:B------:R-:W-:Y:S01]  /*dd60*/  LEA.HI.X R51, R10, R21.reuse, R35, 0x2, P0 ;  /* 0x000000150a337211 */ /* 0x080fe200000f1423 */
[C---:B------:R-:W-:Y:S01]  /*dd70*/  IMAD R31, R30.reuse, UR5, R31 ;  /* 0x000000051e1f7c24 */ /* 0x040fe2000f8e021f */
[----:B------:R-:W5:Y:S01]  /*dd80*/  LDG.E.U16 R10, desc[UR6][R52.64] ;  /* 0x00000006340a7981 */ /* 0x000f62000c1e1500 */
[----:B0-----:R-:W-:Y:S01]  /*dd90*/  IMAD.WIDE.U32 R26, R30, UR4, RZ ;  /* 0x000000041e1a7c25 */ /* 0x001fe2000f8e00ff */
[----:B------:R-:W-:-:S02]  /*dda0*/  LEA.HI.X R35, R8, R21, R9, 0x2, P1 ;  /* 0x0000001508237211 */ /* 0x000fc400008f1409 */
[----:B------:R-:W5:Y:S01]  /*ddb0*/  LDG.E.U16 R12, desc[UR6][R50.64] ;  /* 0x00000006320c7981 */ /* 0x000f62000c1e1500 */
[----:B------:R-:W-:Y:S01]  /*ddc0*/  IMAD.WIDE.U32 R28, R32, UR4, RZ ;  /* 0x00000004201c7c25 */ /* 0x000fe2000f8e00ff */
[-C--:B------:R-:W-:Y:S02]  /*ddd0*/  LEA R30, P0, R26, R20.reuse, 0x2 ;  /* 0x000000141a1e7211 */ /* 0x080fe400078010ff */
[----:B------:R-:W-:Y:S01]  /*dde0*/  IADD3 R27, PT, PT, R27, R31, RZ ;  /* 0x0000001f1b1b7210 */ /* 0x000fe20007ffe0ff */
[----:B------:R-:W-:Y:S01]  /*ddf0*/  IMAD R33, R32, UR5, R33 ;  /* 0x0000000520217c24 */ /* 0x000fe2000f8e0221 */
[----:B------:R-:W5:Y:S01]  /*de00*/  LDG.E.U16 R11, desc[UR6][R34.64] ;  /* 0x00000006220b7981 */ /* 0x000f62000c1e1500 */
[----:B------:R-:W-:Y:S01]  /*de10*/  IMAD R49, R25, UR4, RZ ;  /* 0x0000000419317c24 */ /* 0x000fe2000f8e02ff */
[----:B------:R-:W-:Y:S02]  /*de20*/  LEA R32, P1, R28, R20, 0x2 ;  /* 0x000000141c207211 */ /* 0x000fe400078210ff */
[----:B------:R0:W5:Y:S01]  /*de30*/  LDG.E.U16 R9, desc[UR6][R34.64+0x2] ;  /* 0x0000020622097981 */ /* 0x000162000c1e1500 */
[----:B------:R-:W-:Y:S01]  /*de40*/  IMAD R49, R24, UR5, R49 ;  /* 0x0000000518317c24 */ /* 0x000fe2000f8e0231 */
[----:B------:R-:W-:-:S02]  /*de50*/  IADD3 R25, PT, PT, R29, R33, RZ ;  /* 0x000000211d197210 */ /* 0x000fc40007ffe0ff */
[-C--:B------:R-:W-:Y:S01]  /*de60*/  LEA.HI.X R31, R26, R21.reuse, R27, 0x2, P0 ;  /* 0x000000151a1f7211 */ /* 0x080fe200000f141b */
[----:B------:R-:W5:Y:S04]  /*de70*/  LDG.E.U16 R14, desc[UR6][R52.64+0x2] ;  /* 0x00000206340e7981 */ /* 0x000f68000c1e1500 */
[----:B------:R1:W5:Y:S01]  /*de80*/  LDG.E.U16 R8, desc[UR6][R50.64+0x2] ;  /* 0x0000020632087981 */ /* 0x000362000c1e1500 */
[----:B0-----:R-:W-:Y:S01]  /*de90*/  IMAD.WIDE.U32 R34, R24, UR4, RZ ;  /* 0x0000000418227c25 */ /* 0x001fe2000f8e00ff */
[----:B------:R-:W-:Y:S02]  /*dea0*/  LEA.HI.X R33, R28, R21, R25, 0x2, P1 ;  /* 0x000000151c217211 */ /* 0x000fe400008f1419 */
[----:B------:R-:W5:Y:S01]  /*deb0*/  LDG.E.U16 R28, desc[UR6][R30.64] ;  /* 0x000000061e1c7981 */ /* 0x000f62000c1e1500 */
[----:B------:R-:W-:Y:S01]  /*dec0*/  LEA R24, P0, R34, R20, 0x2 ;  /* 0x0000001422187211 */ /* 0x000fe200078010ff */
[----:B------:R-:W-:-:S02]  /*ded0*/  IMAD.WIDE.U32 R26, R18, UR4, RZ ;  /* 0x00000004121a7c25 */ /* 0x000fc4000f8e00ff */
[----:B------:R-:W5:Y:S02]  /*dee0*/  LDG.E.U16 R29, desc[UR6][R30.64+0x2] ;  /* 0x000002061e1d7981 */ /* 0x000f64000c1e1500 */
[----:B-1----:R-:W-:Y:S01]  /*def0*/  IMAD R51, R19, UR4, RZ ;  /* 0x0000000413337c24 */ /* 0x002fe2000f8e02ff */
[----:B------:R-:W-:Y:S02]  /*df00*/  IADD3 R19, PT, PT, R35, R49, RZ ;  /* 0x0000003123137210 */ /* 0x000fe40007ffe0ff */
        /* <DEDUP_REMOVED lines=8> */
[----:B------:R-:W-:-:S05]  /*df90*/  LEA.HI.X R19, R26, R21, R19, 0x2, P0 ;  /* 0x000000151a137211 */ /* 0x000fca00000f1413 */
        /* <DEDUP_REMOVED lines=10> */
[----:B---3--:R-:W-:-:S05]  /*e040*/  HADD2.F32 R6, -RZ, R6.H0_H0 ;  /* 0x20000006ff067230 */ /* 0x008fca0000004100 */
[----:B------:R-:W-:Y:S01]  /*e050*/  FADD.FTZ R6, R6, R47 ;  /* 0x0000002f06067221 */ /* 0x000fe20000010000 */
[----:B----4-:R-:W-:-:S05]  /*e060*/  HADD2.F32 R48, -RZ, R48.H0_H0 ;  /* 0x20000030ff307230 */ /* 0x010fca0000004100 */
[----:B------:R-:W-:Y:S01]  /*e070*/  FADD.FTZ R5, R5, R48 ;  /* 0x0000003005057221 */ /* 0x000fe20000010000 */
[----:B-----5:R-:W-:Y:S02]  /*e080*/  HADD2.F32 R46, -RZ, R46.H0_H0 ;  /* 0x2000002eff2e7230 */ /* 0x020fe40000004100 */
[----:B------:R-:W-:-:S03]  /*e090*/  HADD2.F32 R45, -RZ, R45.H0_H0 ;  /* 0x2000002dff2d7230 */ /* 0x000fc60000004100 */
[----:B------:R-:W-:Y:S01]  /*e0a0*/  FADD.FTZ R5, R5, R46 ;  /* 0x0000002e05057221 */ /* 0x000fe20000010000 */
[----:B------:R-:W-:Y:S02]  /*e0b0*/  HADD2.F32 R43, -RZ, R43.H0_H0 ;  /* 0x2000002bff2b7230 */ /* 0x000fe40000004100 */
[----:B------:R-:W-:-:S03]  /*e0c0*/  HADD2.F32 R40, -RZ, R40.H0_H0 ;  /* 0x20000028ff287230 */ /* 0x000fc60000004100 */
[----:B------:R-:W-:Y:S01]  /*e0d0*/  FADD.FTZ R6, R6, R43 ;  /* 0x0000002b06067221 */ /* 0x000fe20000010000 */
[----:B------:R-:W-:Y:S02]  /*e0e0*/  HADD2.F32 R42, -RZ, R42.H0_H0 ;  /* 0x2000002aff2a7230 */ /* 0x000fe40000004100 */
[----:B------:R-:W-:Y:S01]  /*e0f0*/  FADD.FTZ R5, R5, R40 ;  /* 0x0000002805057221 */ /* 0x000fe20000010000 */
[----:B------:R-:W-:-:S03]  /*e100*/  FADD.FTZ R6, R6, R45 ;  /* 0x0000002d06067221 */ /* 0x000fc60000010000 */
[----:B------:R-:W-:Y:S01]  /*e110*/  FADD.FTZ R5, R5, R42 ;  /* 0x0000002a05057221 */ /* 0x000fe20000010000 */
[----:B0-----:R-:W-:Y:S02]  /*e120*/  HADD2.F32 R19, -RZ, R44.H0_H0 ;  /* 0x2000002cff137230 */ /* 0x001fe40000004100 */
[----:B------:R-:W-:-:S03]  /*e130*/  HADD2.F32 R4, -RZ, R41.H0_H0 ;  /* 0x20000029ff047230 */ /* 0x000fc60000004100 */
[----:B------:R-:W-:Y:S01]  /*e140*/  FADD.FTZ R6, R6, R19 ;  /* 0x0000001306067221 */ /* 0x000fe20000010000 */
[----:B------:R-:W-:Y:S02]  /*e150*/  HADD2.F32 R37, -RZ, R37.H0_H0 ;  /* 0x20000025ff257230 */ /* 0x000fe40000004100 */
[----:B------:R-:W-:Y:S01]  /*e160*/  FADD.FTZ R4, R5, R4 ;  /* 0x0000000405047221 */ /* 0x000fe20000010000 */
[----:B------:R-:W-:Y:S02]  /*e170*/  HADD2.F32 R39, -RZ, R39.H0_H0 ;  /* 0x20000027ff277230 */ /* 0x000fe40000004100 */
[----:B------:R-:W-:Y:S01]  /*e180*/  FADD.FTZ R6, R6, R37 ;  /* 0x0000002506067221 */ /* 0x000fe20000010000 */
[----:B------:R-:W-:-:S05]  /*e190*/  HADD2.F32 R19, -RZ, R16.H0_H0 ;  /* 0x20000010ff137230 */ /* 0x000fca0000004100 */
[----:B------:R-:W-:Y:S01]  /*e1a0*/  FADD.FTZ R4, R4, R19 ;  /* 0x0000001304047221 */ /* 0x000fe20000010000 */
[----:B------:R-:W-:Y:S02]  /*e1b0*/  HADD2.F32 R19, -RZ, R36.H0_H0 ;  /* 0x20000024ff137230 */ /* 0x000fe40000004100 */
[----:B------:R-:W-:Y:S01]  /*e1c0*/  FADD.FTZ R6, R6, R39 ;  /* 0x0000002706067221 */ /* 0x000fe20000010000 */
[----:B------:R-:W-:Y:S02]  /*e1d0*/  HADD2.F32 R5, -RZ, R38.H0_H0 ;  /* 0x20000026ff057230 */ /* 0x000fe40000004100 */
        /* <DEDUP_REMOVED lines=11> */
[----:B------:R-:W-:Y:S02]  /*e290*/  HADD2.F32 R11, -RZ, R11.H0_H0 ;  /* 0x2000000bff0b7230 */ /* 0x000fe40000004100 */
[----:B------:R-:W-:Y:S01]  /*e2a0*/  FADD.FTZ R4, R4, R13 ;  /* 0x0000000d04047221 */ /* 0x000fe20000010000 */
[----:B------:R-:W-:Y:S02]  /*e2b0*/  HADD2.F32 R6, -RZ, R9.H0_H0 ;  /* 0x20000009ff067230 */ /* 0x000fe40000004100 */
        /* <DEDUP_REMOVED lines=14> */
[----:B------:R-:W-:-:S03]  /*e3a0*/  FADD.FTZ R5, R5, R6 ;  /* 0x0000000605057221 */ /* 0x000fc60000010000 */
[----:B------:R-:W-:Y:S01]  /*e3b0*/  FADD.FTZ R27, R4, R27 ;  /* 0x0000001b041b7221 */ /* 0x000fe20000010000 */
[----:B------:R-:W-:Y:S02]  /*e3c0*/  HADD2.F32 R4, -RZ, R49.H0_H0 ;  /* 0x20000031ff047230 */ /* 0x000fe40000004100 */
[----:B------:R-:W-:Y:S02]  /*e3d0*/  HADD2.F32 R26, -RZ, R26.H0_H0 ;  /* 0x2000001aff1a7230 */ /* 0x000fe40000004100 */
[----:B------:R-:W-:Y:S02]  /*e3e0*/  HADD2.F32 R30, -RZ, R30.H0_H0 ;  /* 0x2000001eff1e7230 */ /* 0x000fe40000004100 */
[----:B------:R-:W-:Y:S01]  /*e3f0*/  FADD.FTZ R5, R5, R4 ;  /* 0x0000000405057221 */ /* 0x000fe20000010000 */
[----:B------:R-:W-:Y:S01]  /*e400*/  MOV R8, R22 ;  /* 0x0000001600087202 */ /* 0x000fe20000000f00 */
[----:B------:R-:W-:Y:S01]  /*e410*/  FADD.FTZ R4, R27, R26 ;  /* 0x0000001a1b047221 */ /* 0x000fe20000010000 */
[----:B------:R-:W-:Y:S01]  /*e420*/  MOV R9, R23 ;  /* 0x0000001700097202 */ /* 0x000fe20000000f00 */
[----:B------:R-:W-:Y:S01]  /*e430*/  FADD.FTZ R47, R5, R30 ;  /* 0x0000001e052f7221 */ /* 0x000fe20000010000 */
[----:B------:R-:W-:Y:S06]  /*e440*/  @P0 BRA `(.L_x_1422) ;  /* 0xfffffff0009c0947 */ /* 0x000fec000383ffff */
[----:B------:R-:W-:Y:S02]  /*e450*/  MOV R6, R8 ;  /* 0x0000000800067202 */ /* 0x000fe40000000f00 */
[----:B------:R-:W-:-:S07]  /*e460*/  MOV R7, R9 ;  /* 0x0000000900077202 */ /* 0x000fce0000000f00 */
.L_x_1421:
        /* <DEDUP_REMOVED lines=11> */
[----:B------:R-:W0:Y:S02]  /*e520*/  LDC.64 R8, c[0x0][0x728] ;  /* 0x0001ca00ff087b82 */ /* 0x000e240000000a00 */
        /* <DEDUP_REMOVED lines=10> */
[----:B0-----:R-:W-:Y:S01]  /*e5d0*/  LEA R22, P1, R26, R8, 0x2 ;  /* 0x000000081a167211 */ /* 0x001fe200078210ff */
[----:B---3--:R-:W-:Y:S02]  /*e5e0*/  IMAD R23, R25, UR4, RZ ;  /* 0x0000000419177c24 */ /* 0x008fe4000f8e02ff */
[----:B------:R-:W-:Y:S01]  /*e5f0*/  IMAD.WIDE.U32 R20, R24, UR4, RZ ;  /* 0x0000000418147c25 */ /* 0x000fe2000f8e00ff */
[----:B------:R-:W-:-:S03]  /*e600*/  IADD3 R5, PT, PT, R27, R5, RZ ;  /* 0x000000051b057210 */ /* 0x000fc60007ffe0ff */
[----:B------:R-:W-:Y:S01]  /*e610*/  IMAD R25, R24, UR5, R23 ;  /* 0x0000000518197c24 */ /* 0x000fe2000f8e0217 */
[----:B------:R-:W-:Y:S01]  /*e620*/  LEA.HI.X R23, R26, R9, R5, 0x2, P1 ;  /* 0x000000091a177211 */ /* 0x000fe200008f1405 */
[----:B----4-:R-:W-:Y:S01]  /*e630*/  IMAD R19, R19, UR4, RZ ;  /* 0x0000000413137c24 */ /* 0x010fe2000f8e02ff */
[----:B------:R-:W-:Y:S01]  /*e640*/  LEA R24, P1, R20, R8, 0x2 ;  /* 0x0000000814187211 */ /* 0x000fe200078210ff */
[----:B------:R-:W-:Y:S01]  /*e650*/  IMAD.WIDE.U32 R26, R18, UR4, RZ ;  /* 0x00000004121a7c25 */ /* 0x000fe2000f8e00ff */
[----:B------:R-:W-:-:S03]  /*e660*/  IADD3 R5, PT, PT, R21, R25, RZ ;  /* 0x0000001915057210 */ /* 0x000fc60007ffe0ff */
[----:B-----5:R-:W-:Y:S01]  /*e670*/  IMAD R21, R17, UR4, RZ ;  /* 0x0000000411157c24 */ /* 0x020fe2000f8e02ff */
[----:B------:R-:W-:Y:S01]  /*e680*/  LEA.HI.X R25, R20, R9, R5, 0x2, P1 ;  /* 0x0000000914197211 */ /* 0x000fe200008f1405 */
[----:B------:R-:W-:Y:S01]  /*e690*/  IMAD R17, R18, UR5, R19 ;  /* 0x0000000512117c24 */ /* 0x000fe2000f8e0213 */
[-C--:B------:R-:W-:Y:S01]  /*e6a0*/  LEA R30, P1, R26, R8.reuse, 0x2 ;  /* 0x000000081a1e7211 */ /* 0x080fe200078210ff */
[C---:B------:R-:W-:Y:S01]  /*e6b0*/  IMAD R21, R16.reuse, UR5, R21 ;  /* 0x0000000510157c24 */ /* 0x040fe2000f8e0215 */
[----:B------:R-:W2:Y:S01]  /*e6c0*/  LDG.E.U16 R5, desc[UR6][R22.64] ;  /* 0x0000000616057981 */ /* 0x000ea2000c1e1500 */
[----:B------:R-:W-:Y:S01]  /*e6d0*/  IMAD.WIDE.U32 R18, R16, UR4, RZ ;  /* 0x0000000410127c25 */ /* 0x000fe2000f8e00ff */
[----:B------:R-:W-:Y:S02]  /*e6e0*/  IADD3 R17, PT, PT, R27, R17, RZ ;  /* 0x000000111b117210 */ /* 0x000fe40007ffe0ff */
[----:B------:R0:W3:Y:S01]  /*e6f0*/  LDG.E.U16 R16, desc[UR6][R22.64+0x2] ;  /* 0x0000020616107981 */ /* 0x0000e2000c1e1500 */
[----:B------:R-:W-:Y:S01]  /*e700*/  IMAD R15, R15, UR4, RZ ;  /* 0x000000040f0f7c24 */ /* 0x000fe2000f8e02ff */
[----:B------:R-:W-:Y:S01]  /*e710*/  IADD3 R19, PT, PT, R19, R21, RZ ;  /* 0x0000001513137210 */ /* 0x000fe20007ffe0ff */
[----:B------:R-:W-:Y:S01]  /*e720*/  IMAD R13, R13, UR4, RZ ;  /* 0x000000040d0d7c24 */ /* 0x000fe2000f8e02ff */
[----:B------:R-:W-:Y:S01]  /*e730*/  LEA.HI.X R31, R26, R9, R17, 0x2, P1 ;  /* 0x000000091a1f7211 */ /* 0x000fe200008f1411 */
[----:B------:R-:W-:Y:S01]  /*e740*/  IMAD R21, R14, UR5, R15 ;  /* 0x000000050e157c24 */ /* 0x000fe2000f8e020f */
[----:B------:R-:W-:Y:S01]  /*e750*/  LEA R26, P1, R18, R8, 0x2 ;  /* 0x00000008121a7211 */ /* 0x000fe200078210ff */
[----:B------:R-:W4:Y:S01]  /*e760*/  LDG.E.U16 R17, desc[UR6][R24.64] ;  /* 0x0000000618117981 */ /* 0x000f22000c1e1500 */
[----:B0-----:R-:W-:-:S03]  /*e770*/  IMAD.WIDE.U32 R22, R14, UR4, RZ ;  /* 0x000000040e167c25 */ /* 0x001fc6000f8e00ff */
[----:B------:R0:W5:Y:S01]  /*e780*/  LDG.E.U16 R20, desc[UR6][R24.64+0x2] ;  /* 0x0000020618147981 */ /* 0x000162000c1e1500 */
[----:B------:R-:W-:Y:S01]  /*e790*/  LEA.HI.X R27, R18, R9, R19, 0x2, P1 ;  /* 0x00000009121b7211 */ /* 0x000fe200008f1413 */
[C---:B------:R-:W-:Y:S02]  /*e7a0*/  IMAD.WIDE.U32 R28, R12.reuse, UR4, RZ ;  /* 0x000000040c1c7c25 */ /* 0x040fe4000f8e00ff */
[----:B------:R-:W5:Y:S04]  /*e7b0*/  LDG.E.U16 R19, desc[UR6][R30.64] ;  /* 0x000000061e137981 */ /* 0x000f68000c1e1500 */
[----:B------:R1:W5:Y:S01]  /*e7c0*/  LDG.E.U16 R18, desc[UR6][R30.64+0x2] ;  /* 0x000002061e127981 */ /* 0x000362000c1e1500 */
[----:B0-----:R-:W-:Y:S01]  /*e7d0*/  IMAD R25, R12, UR5, R13 ;  /* 0x000000050c197c24 */ /* 0x001fe2000f8e020d */
[----:B------:R-:W-:Y:S01]  /*e7e0*/  IADD3 R13, PT, PT, R23, R21, RZ ;  /* 0x00000015170d7210 */ /* 0x000fe20007ffe0ff */
[----:B------:R-:W-:Y:S01]  /*e7f0*/  IMAD R21, R11, UR4, RZ ;  /* 0x000000040b157c24 */ /* 0x000fe2000f8e02ff */
[-C--:B------:R-:W-:Y:S01]  /*e800*/  LEA R24, P1, R22, R8.reuse, 0x2 ;  /* 0x0000000816187211 */ /* 0x080fe200078210ff */
[----:B------:R-:W5:Y:S01]  /*e810*/  LDG.E.U16 R15, desc[UR6][R26.64] ;  /* 0x000000061a0f7981 */ /* 0x000f62000c1e1500 */
[----:B------:R-:W-:Y:S01]  /*e820*/  LEA R12, P2, R28, R8, 0x2 ;  /* 0x000000081c0c7211 */ /* 0x000fe200078410ff */
[C---:B------:R-:W-:Y:S01]  /*e830*/  IMAD R21, R10.reuse, UR5, R21 ;  /* 0x000000050a157c24 */ /* 0x040fe2000f8e0215 */
[----:B------:R-:W-:Y:S01]  /*e840*/  IADD3 R11, PT, PT, R29, R25, RZ ;  /* 0x000000191d0b7210 */ /* 0x000fe20007ffe0ff */
[----:B------:R0:W5:Y:S01]  /*e850*/  LDG.E.U16 R14, desc[UR6][R26.64+0x2] ;  /* 0x000002061a0e7981 */ /* 0x000162000c1e1500 */
[----:B-1----:R-:W-:Y:S01]  /*e860*/  IMAD.WIDE.U32 R30, R10, UR4, RZ ;  /* 0x000000040a1e7c25 */ /* 0x002fe2000f8e00ff */
[----:B------:R-:W-:-:S02]  /*e870*/  LEA.HI.X R25, R22, R9, R13, 0x2, P1 ;  /* 0x0000000916197211 */ /* 0x000fc400008f140d */
[----:B------:R-:W-:Y:S01]  /*e880*/  LEA.HI.X R13, R28, R9, R11, 0x2, P2 ;  /* 0x000000091c0d7211 */ /* 0x000fe200010f140b */
[----:B------:R-:W-:Y:S01]  /*e890*/  IMAD.WIDE.U32 R22, R2, UR4, RZ ;  /* 0x0000000402167c25 */ /* 0x000fe2000f8e00ff */
[----:B------:R-:W-:-:S03]  /*e8a0*/  LEA R10, P1, R30, R8, 0x2 ;  /* 0x000000081e0a7211 */ /* 0x000fc600078210ff */
[----:B0-----:R-:W-:Y:S01]  /*e8b0*/  IMAD R27, R3, UR4, RZ ;  /* 0x00000004031b7c24 */ /* 0x001fe2000f8e02ff */
[----:B------:R-:W-:Y:S01]  /*e8c0*/  IADD3 R11, PT, PT, R31, R21, RZ ;  /* 0x000000151f0b7210 */ /* 0x000fe20007ffe0ff */
[----:B------:R-:W5:Y:S02]  /*e8d0*/  LDG.E.U16 R3, desc[UR6][R24.64] ;  /* 0x0000000618037981 */ /* 0x000f64000c1e1500 */
        /* <DEDUP_REMOVED lines=46> */
.L_x_1423:
        /* <DEDUP_REMOVED lines=20> */
[-C--:B0-----:R-:W-:Y:S01]  /*ed00*/  LEA R14, P1, R12, R2.reuse, 0x2 ;  /* 0x000000020c0e7211 */ /* 0x081fe200078210ff */
[----:B----4-:R-:W-:Y:S01]  /*ed10*/  IMAD R19, R19, UR4, RZ ;  /* 0x0000000413137c24 */ /* 0x010fe2000f8e02ff */
[----:B------:R-:W-:Y:S02]  /*ed20*/  LEA R10, P2, R16, R2, 0x2 ;  /* 0x00000002100a7211 */ /* 0x000fe400078410ff */
[----:B------:R-:W-:Y:S01]  /*ed30*/  LEA.HI.X R15, R12, R3, R5, 0x2, P1 ;  /* 0x000000030c0f7211 */ /* 0x000fe200008f1405 */
[----:B------:R-:W-:Y:S01]  /*ed40*/  IMAD.WIDE.U32 R12, R18, UR4, RZ ;  /* 0x00000004120c7c25 */ /* 0x000fe2000f8e00ff */
[----:B------:R-:W-:-:S03]  /*ed50*/  IADD3 R11, PT, PT, R17, R11, RZ ;  /* 0x0000000b110b7210 */ /* 0x000fc60007ffe0ff */
[----:B------:R-:W-:Y:S01]  /*ed60*/  IMAD R5, R18, UR5, R19 ;  /* 0x0000000512057c24 */ /* 0x000fe2000f8e0213 */
[----:B------:R-:W-:Y:S01]  /*ed70*/  LEA.HI.X R11, R16, R3, R11, 0x2, P2 ;  /* 0x00000003100b7211 */ /* 0x000fe200010f140b */
[----:B-----5:R-:W-:Y:S01]  /*ed80*/  IMAD R17, R9, UR4, RZ ;  /* 0x0000000409117c24 */ /* 0x020fe2000f8e02ff */
[----:B------:R-:W-:Y:S01]  /*ed90*/  LEA R16, P1, R12, R2, 0x2 ;  /* 0x000000020c107211 */ /* 0x000fe200078210ff */
[C---:B------:R-:W-:Y:S01]  /*eda0*/  IMAD.WIDE.U32 R18, R8.reuse, UR4, RZ ;  /* 0x0000000408127c25 */ /* 0x040fe2000f8e00ff */
[----:B------:R-:W-:Y:S01]  /*edb0*/  IADD3 R13, PT, PT, R13, R5, RZ ;  /* 0x000000050d0d7210 */ /* 0x000fe20007ffe0ff */
[----:B------:R-:W2:Y:S02]  /*edc0*/  LDG.E.U16 R9, desc[UR6][R14.64+0x2] ;  /* 0x000002060e097981 */ /* 0x000ea4000c1e1500 */
[----:B------:R-:W-:Y:S02]  /*edd0*/  IMAD R21, R8, UR5, R17 ;  /* 0x0000000508157c24 */ /* 0x000fe4000f8e0211 */
[----:B------:R-:W3:Y:S01]  /*ede0*/  LDG.E.U16 R5, desc[UR6][R14.64] ;  /* 0x000000060e057981 */ /* 0x000ee2000c1e1500 */
[----:B------:R-:W-:-:S02]  /*edf0*/  LEA.HI.X R17, R12, R3, R13, 0x2, P1 ;  /* 0x000000030c117211 */ /* 0x000fc400008f140d */
        /* <DEDUP_REMOVED lines=16> */
[----:B-----5:R-:W-:-:S03]  /*ef00*/  HADD2.F32 R13, -RZ, R13.H0_H0 ;  /* 0x2000000dff0d7230 */ /* 0x020fc60000004100 */
[----:B------:R-:W-:Y:S01]  /*ef10*/  FADD.FTZ R5, R5, R12 ;  /* 0x0000000c05057221 */ /* 0x000fe20000010000 */
[----:B------:R-:W-:Y:S02]  /*ef20*/  HADD2.F32 R4, -RZ, R19.H0_H0 ;  /* 0x20000013ff047230 */ /* 0x000fe40000004100 */
[----:B------:R-:W-:Y:S01]  /*ef30*/  FADD.FTZ R8, R8, R13 ;  /* 0x0000000d08087221 */ /* 0x000fe20000010000 */
[----:B------:R-:W-:Y:S02]  /*ef40*/  HADD2.F32 R9, -RZ, R18.H0_H0 ;  /* 0x20000012ff097230 */ /* 0x000fe40000004100 */
[----:B------:R-:W-:Y:S01]  /*ef50*/  FADD.FTZ R4, R5, R4 ;  /* 0x0000000405047221 */ /* 0x000fe20000010000 */
[----:B0-----:R-:W-:Y:S02]  /*ef60*/  HADD2.F32 R3, -RZ, R20.H0_H0 ;  /* 0x20000014ff037230 */ /* 0x001fe40000004100 */
[----:B------:R-:W-:Y:S01]  /*ef70*/  FADD.FTZ R8, R8, R9 ;  /* 0x0000000908087221 */ /* 0x000fe20000010000 */
[----:B------:R-:W-:-:S02]  /*ef80*/  HADD2.F32 R47, -RZ, R14.H0_H0 ;  /* 0x2000000eff2f7230 */ /* 0x000fc40000004100 */
[----:B------:R-:W-:-:S03]  /*ef90*/  FADD.FTZ R4, R4, R3 ;  /* 0x0000000304047221 */ /* 0x000fc60000010000 */
[----:B------:R-:W-:-:S07]  /*efa0*/  FADD.FTZ R47, R8, R47 ;  /* 0x0000002f082f7221 */ /* 0x000fce0000010000 */
.L_x_1424:
[----:B------:R-:W-:Y:S05]  /*efb0*/  @!P0 BRA `(.L_x_1420) ;  /* 0x0000000000b88947 */ /* 0x000fea0003800000 */
[----:B------:R-:W2:Y:S01]  /*efc0*/  LDG.E.64 R8, desc[UR6][R6.64] ;  /* 0x0000000606087981 */ /* 0x000ea2000c1e1b00 */
[----:B------:R-:W2:Y:S08]  /*efd0*/  LDC.64 R16, c[0x0][0x758] ;  /* 0x0001d600ff107b82 */ /* 0x000eb00000000a00 */
[----:B------:R-:W0:Y:S01]  /*efe0*/  LDC.64 R2, c[0x0][0x728] ;  /* 0x0001ca00ff027b82 */ /* 0x000e220000000a00 */
[----:B--2---:R-:W-:-:S02]  /*eff0*/  IMAD R5, R9, R16, RZ ;  /* 0x0000001009057224 */ /* 0x004fc400078e02ff */
[----:B------:R-:W-:-:S04]  /*f000*/  IMAD.WIDE.U32 R10, R8, R16, RZ ;  /* 0x00000010080a7225 */ /* 0x000fc800078e00ff */
[----:B------:R-:W-:Y:S01]  /*f010*/  IMAD R5, R8, R17, R5 ;  /* 0x0000001108057224 */ /* 0x000fe200078e0205 */
[----:B0-----:R-:W-:-:S04]  /*f020*/  LEA R8, P0, R10, R2, 0x2 ;  /* 0x000000020a087211 */ /* 0x001fc800078010ff */
        /* <DEDUP_REMOVED lines=39> */
.L_x_1420:
[----:B------:R-:W0:Y:S01]  /*f2a0*/  LDC.64 R2, c[0x0][0x710] ;  /* 0x0001c400ff027b82 */ /* 0x000e220000000a00 */
[----:B------:R-:W-:-:S05]  /*f2b0*/  F2FP.F16.F32.PACK_AB R47, R47, R4 ;  /* 0x000000042f2f723e */ /* 0x000fca00000000ff */
[----:B0-----:R-:W-:Y:S01]  /*f2c0*/  STG.E desc[UR6][R2.64], R47 ;  /* 0x0000002f02007986 */ /* 0x001fe2000c101906 */
[----:B------:R-:W-:Y:S05]  /*f2d0*/  EXIT ;  /* 0x000000000000794d */ /* 0x000fea0003800000 */
.L_x_1376:
[----:B------:R-:W0:Y:S01]  /*f2e0*/  LDCU UR4, c[0x0][0x380] ;  /* 0x00007000ff0477ac */ /* 0x000e220008000800 */
[----:B------:R-:W-:Y:S01]  /*f2f0*/  IADD3 R0, PT, PT, R0, -0x1, RZ ;  /* 0xffffffff00007810 */ /* 0x000fe20007ffe0ff */
[----:B------:R-:W-:Y:S04]  /*f300*/  BSSY.RECONVERGENT B1, `(.L_x_1425) ;  /* 0x000188e000017945 */ /* 0x000fe80003800200 */
[----:B------:R-:W-:Y:S01]  /*f310*/  BSSY.RELIABLE B0, `(.L_x_1426) ;  /* 0x000150d000007945 */ /* 0x000fe20003800100 */
[----:B------:R-:W1:Y:S01]  /*f320*/  LDCU.64 UR8, c[0x0][0x758] ;  /* 0x0000eb00ff0877ac */ /* 0x000e620008000a00 */
[----:B------:R-:W-:-:S04]  /*f330*/  VIMNMX.U32 R2, PT, PT, R0, 0x18, PT ;  /* 0x0000001800027848 */ /* 0x000fc80003fe0000 */
[----:B------:R-:W-:Y:S02]  /*f340*/  IADD3 R2, PT, PT, R2, 0x1, RZ ;  /* 0x0000000102027810 */ /* 0x000fe40007ffe0ff */
[----:B0-----:R-:W-:-:S13]  /*f350*/  ISETP.GE.AND P0, PT, R3, UR4, PT ;  /* 0x0000000403007c0c */ /* 0x001fda000bf06270 */
[----:B-1----:R-:W-:Y:S05]  /*f360*/  @P0 BRA `(.L_x_1427) ;  /* 0x0000006c00fc0947 */ /* 0x002fea0003800000 */
        /* <DEDUP_REMOVED lines=22> */
[----:B------:R-:W3:Y:S01]  /*f4d0*/  LDCU UR14, c[0x0][0x4dc] ;  /* 0x00009b80ff0e77ac */ /* 0x000ee20008000800 */
[----:B------:R-:W4:Y:S01]  /*f4e0*/  LDCU.64 UR16, c[0x0][0x4e0] ;  /* 0x00009c00ff1077ac */ /* 0x000f220008000a00 */
[----:B0-----:R-:W-:-:S05]  /*f4f0*/  IMAD.HI.U32 R12, R11, UR13, R10 ;  /* 0x0000000d0b0c7c27 */ /* 0x001fca000f8e000a */
[----:B-1----:R-:W-:-:S04]  /*f500*/  SHF.R.U32.HI R13, RZ, UR10, R12 ;  /* 0x0000000aff0d7c19 */ /* 0x002fc8000801160c */
[----:B------:R-:W-:-:S05]  /*f510*/  IADD3 R10, PT, PT, -R13, RZ, RZ ;  /* 0x000000ff0d0a7210 */ /* 0x000fca0007ffe1ff */
[----:B------:R-:W-:-:S04]  /*f520*/  IMAD R10, R10, UR12, R11 ;  /* 0x0000000c0a0a7c24 */ /* 0x000fc8000f8e020b */
[C---:B--2---:R-:W-:Y:S02]  /*f530*/  IMAD R4, R10.reuse, UR11, R4 ;  /* 0x0000000b0a047c24 */ /* 0x044fe4000f8e0204 */
[C---:B---3--:R-:W-:Y:S02]  /*f540*/  IMAD R7, R10.reuse, UR14, R7 ;  /* 0x0000000e0a077c24 */ /* 0x048fe4000f8e0207 */
[C---:B----4-:R-:W-:Y:S02]  /*f550*/  IMAD R9, R10.reuse, UR16, R9 ;  /* 0x000000100a097c24 */ /* 0x050fe4000f8e0209 */
[----:B------:R-:W-:Y:S01]  /*f560*/  IMAD R6, R10, UR17, R6 ;  /* 0x000000110a067c24 */ /* 0x000fe2000f8e0206 */
[----:B------:R-:W-:Y:S06]  /*f570*/  @!P0 BRA `(.L_x_1428) ;  /* 0x0000001400b48947 */ /* 0x000fec0003800000 */
[----:B------:R-:W0:Y:S01]  /*f580*/  LDCU.64 UR10, c[0x0][0x3a8] ;  /* 0x00007500ff0a77ac */ /* 0x000e220008000a00 */
[----:B------:R-:W-:Y:S01]  /*f590*/  HFMA2 R12, -RZ, RZ, 0, 0 ;  /* 0x00000000ff0c7431 */ /* 0x000fe200000001ff */
[----:B------:R-:W-:Y:S01]  /*f5a0*/  ISETP.NE.AND P0, PT, R2, 0x3, PT ;  /* 0x000000030200780c */ /* 0x000fe20003f05270 */
[----:B------:R-:W1:Y:S01]  /*f5b0*/  LDCU UR12, c[0x0][0x3a4] ;  /* 0x00007480ff0c77ac */ /* 0x000e620008000800 */
[----:B------:R-:W2:Y:S01]  /*f5c0*/  LDCU UR13, c[0x0][0x4e8] ;  /* 0x00009d00ff0d77ac */ /* 0x000ea20008000800 */
[----:B------:R-:W3:Y:S01]  /*f5d0*/  LDCU UR14, c[0x0][0x4f4] ;  /* 0x00009e80ff0e77ac */ /* 0x000ee20008000800 */
[----:B------:R-:W4:Y:S01]  /*f5e0*/  LDCU.64 UR16, c[0x0][0x4f8] ;  /* 0x00009f00ff1077ac */ /* 0x000f220008000a00 */
[----:B0-----:R-:W-:-:S05]  /*f5f0*/  IMAD.HI.U32 R10, R13, UR10, R12 ;  /* 0x0000000a0d0a7c27 */ /* 0x001fca000f8e000c */
[----:B------:R-:W-:-:S04]  /*f600*/  SHF.R.U32.HI R11, RZ, UR11, R10 ;  /* 0x0000000bff0b7c19 */ /* 0x000fc8000801160a */
[----:B------:R-:W-:-:S05]  /*f610*/  IADD3 R12, PT, PT, -R11, RZ, RZ ;  /* 0x000000ff0b0c7210 */ /* 0x000fca0007ffe1ff */
[----:B-1----:R-:W-:-:S04]  /*f620*/  IMAD R12, R12, UR12, R13 ;  /* 0x0000000c0c0c7c24 */ /* 0x002fc8000f8e020d */
[C---:B--2---:R-:W-:Y:S02]  /*f630*/  IMAD R4, R12.reuse, UR13, R4 ;  /* 0x0000000d0c047c24 */ /* 0x044fe4000f8e0204 */
[C---:B---3--:R-:W-:Y:S02]  /*f640*/  IMAD R7, R12.reuse, UR14, R7 ;  /* 0x0000000e0c077c24 */ /* 0x048fe4000f8e0207 */
[C---:B----4-:R-:W-:Y:S02]  /*f650*/  IMAD R9, R12.reuse, UR16, R9 ;  /* 0x000000100c097c24 */ /* 0x050fe4000f8e0209 */
[----:B------:R-:W-:Y:S01]  /*f660*/  IMAD R6, R12, UR17, R6 ;  /* 0x000000110c067c24 */ /* 0x000fe2000f8e0206 */
        /* <DEDUP_REMOVED lines=321> */
[----:B------:R-:W-:Y:S01]  /*10a80*/  ISETP.NE.AND P0, PT, R2, 0x18, PT ;  /* 0x000000180200780c */ /* 0x000fe20003f05270 */
[----:B------:R-:W0:Y:S01]  /*10a90*/  LDCU.64 UR12, c[0x0][0x4a0] ;  /* 0x00009400ff0c77ac */ /* 0x000e220008000a00 */
[----:B------:R-:W-:Y:S01]  /*10aa0*/  HFMA2 R10, -RZ, RZ, 0, 0 ;  /* 0x00000000ff0a7431 */ /* 0x000fe200000001ff */
[----:B------:R-:W1:Y:S01]  /*10ab0*/  LDCU UR10, c[0x0][0x4a8] ;  /* 0x00009500ff0a77ac */ /* 0x000e620008000800 */
[----:B------:R-:W2:Y:S09]  /*10ac0*/  LDCU UR11, c[0x0][0x6e0] ;  /* 0x0000dc00ff0b77ac */ /* 0x000eb20008000800 */
[----:B------:R-:W3:Y:S01]  /*10ad0*/  @P0 LDC.64 R14, c[0x0][0x4b0] ;  /* 0x00012c00ff0e0b82 */ /* 0x000ee20000000a00 */
[----:B------:R-:W4:Y:S01]  /*10ae0*/  LDCU.64 UR14, c[0x0][0x6f0] ;  /* 0x0000de00ff0e77ac */ /* 0x000f220008000a00 */
[----:B0-----:R-:W-:Y:S01]  /*10af0*/  IMAD.HI.U32 R12, R11, UR13, R10 ;  /* 0x0000000d0b0c7c27 */ /* 0x001fe2000f8e000a */
[----:B------:R-:W0:Y:S05]  /*10b00*/  LDCU UR13, c[0x0][0x6ec] ;  /* 0x0000dd80ff0d77ac */ /* 0x000e2a0008000800 */
[----:B------:R-:W5:Y:S01]  /*10b10*/  @P0 LDC R5, c[0x0][0x4ac] ;  /* 0x00012b00ff050b82 */ /* 0x000f620000000800 */
[----:B-1----:R-:W-:-:S02]  /*10b20*/  SHF.R.U32.HI R13, RZ, UR10, R12 ;  /* 0x0000000aff0d7c19 */ /* 0x002fc4000801160c */
[----:B------:R-:W-:Y:S02]  /*10b30*/  @P0 MOV R12, RZ ;  /* 0x000000ff000c0202 */ /* 0x000fe40000000f00 */
[----:B------:R-:W-:-:S03]  /*10b40*/  IADD3 R10, PT, PT, -R13, RZ, RZ ;  /* 0x000000ff0d0a7210 */ /* 0x000fc60007ffe1ff */
[----:B------:R-:W1:Y:S02]  /*10b50*/  @P0 LDC R17, c[0x0][0x6f8] ;  /* 0x0001be00ff110b82 */ /* 0x000e640000000800 */
[----:B------:R-:W-:-:S06]  /*10b60*/  IMAD R10, R10, UR12, R11 ;  /* 0x0000000c0a0a7c24 */ /* 0x000fcc000f8e020b */
[----:B------:R-:W1:Y:S01]  /*10b70*/  @P0 LDC R16, c[0x0][0x704] ;  /* 0x0001c100ff100b82 */ /* 0x000e620000000800 */
[----:B---3--:R-:W-:-:S04]  /*10b80*/  @P0 IMAD.HI.U32 R8, R13, R14, R12 ;  /* 0x0000000e0d080227 */ /* 0x008fc800078e000c */
[C---:B--2---:R-:W-:Y:S01]  /*10b90*/  IMAD R4, R10.reuse, UR11, R4 ;  /* 0x0000000b0a047c24 */ /* 0x044fe2000f8e0204 */
[----:B------:R-:W-:Y:S01]  /*10ba0*/  @P0 SHF.R.U32.HI R8, RZ, R15, R8 ;  /* 0x0000000fff080219 */ /* 0x000fe20000011608 */
[C---:B0-----:R-:W-:Y:S01]  /*10bb0*/  IMAD R7, R10.reuse, UR13, R7 ;  /* 0x0000000d0a077c24 */ /* 0x041fe2000f8e0207 */
[----:B------:R-:W0:Y:S01]  /*10bc0*/  @P0 LDC.64 R18, c[0x0][0x708] ;  /* 0x0001c200ff120b82 */ /* 0x000e220000000a00 */
[----:B----4-:R-:W-:Y:S01]  /*10bd0*/  IMAD R9, R10, UR14, R9 ;  /* 0x0000000e0a097c24 */ /* 0x010fe2000f8e0209 */
[----:B------:R-:W-:Y:S01]  /*10be0*/  @P0 IADD3 R12, PT, PT, -R8, RZ, RZ ;  /* 0x000000ff080c0210 */ /* 0x000fe20007ffe1ff */
[----:B------:R-:W-:-:S04]  /*10bf0*/  IMAD R6, R10, UR15, R6 ;  /* 0x0000000f0a067c24 */ /* 0x000fc8000f8e0206 */
[----:B-----5:R-:W-:-:S04]  /*10c00*/  @P0 IMAD R12, R12, R5, R13 ;  /* 0x000000050c0c0224 */ /* 0x020fc800078e020d */
[C---:B-1----:R-:W-:Y:S02]  /*10c10*/  @P0 IMAD R4, R12.reuse, R17, R4 ;  /* 0x000000110c040224 */ /* 0x042fe400078e0204 */
[C---:B------:R-:W-:Y:S02]  /*10c20*/  @P0 IMAD R7, R12.reuse, R16, R7 ;  /* 0x000000100c070224 */ /* 0x040fe400078e0207 */
[C---:B0-----:R-:W-:Y:S02]  /*10c30*/  @P0 IMAD R9, R12.reuse, R18, R9 ;  /* 0x000000120c090224 */ /* 0x041fe400078e0209 */
[----:B------:R-:W-:-:S07]  /*10c40*/  @P0 IMAD R6, R12, R19, R6 ;  /* 0x000000130c060224 */ /* 0x000fce00078e0206 */
.L_x_1428:
[----:B------:R-:W0:Y:S02]  /*10c50*/  LDCU.64 UR10, c[0x0][0x738] ;  /* 0x0000e700ff0a77ac */ /* 0x000e240008000a00 */
[----:B0-----:R-:W-:-:S04]  /*10c60*/  IADD3 R12, P0, PT, R6, UR10, RZ ;  /* 0x0000000a060c7c10 */ /* 0x001fc8000ff1e0ff */
[----:B------:R-:W-:-:S05]  /*10c70*/  IADD3.X R13, PT, PT, RZ, UR11, RZ, P0, !PT ;  /* 0x0000000bff0d7c10 */ /* 0x000fca00087fe4ff */
[----:B------:R-:W2:Y:S01]  /*10c80*/  LDG.E.64 R10, desc[UR6][R12.64] ;  /* 0x000000060c0a7981 */ /* 0x000ea2000c1e1b00 */
[----:B------:R-:W-:Y:S01]  /*10c90*/  ISETP.NE.AND P1, PT, RZ, UR5, PT ;  /* 0x00000005ff007c0c */ /* 0x000fe2000bf25270 */
[----:B------:R-:W-:Y:S01]  /*10ca0*/  BSSY.RECONVERGENT B2, `(.L_x_1429) ;  /* 0x00001e4000027945 */ /* 0x000fe20003800200 */
[----:B------:R-:W-:Y:S02]  /*10cb0*/  MOV R49, RZ ;  /* 0x000000ff00317202 */ /* 0x000fe40000000f00 */
        /* <DEDUP_REMOVED lines=9> */
[----:B------:R-:W-:Y:S05]  /*10d50*/  @!P0 BRA `(.L_x_1430) ;  /* 0x0000001c00608947 */ /* 0x000fea0003800000 */
[----:B------:R-:W0:Y:S01]  /*10d60*/  LDCU.64 UR10, c[0x0][0x730] ;  /* 0x0000e600ff0a77ac */ /* 0x000e220008000a00 */
[----:B------:R-:W1:Y:S01]  /*10d70*/  LDCU.64 UR12, c[0x0][0x748] ;  /* 0x0000e900ff0c77ac */ /* 0x000e620008000a00 */
[----:B0-----:R-:W-:-:S04]  /*10d80*/  IADD3 R10, P0, PT, R9, UR10, RZ ;  /* 0x0000000a090a7c10 */ /* 0x001fc8000ff1e0ff */
[----:B------:R-:W-:Y:S01]  /*10d90*/  IADD3.X R11, PT, PT, RZ, UR11, RZ, P0, !PT ;  /* 0x0000000bff0b7c10 */ /* 0x000fe200087fe4ff */
[----:B------:R-:W0:Y:S05]  /*10da0*/  LDCU.64 UR10, c[0x0][0x728] ;  /* 0x0000e500ff0a77ac */ /* 0x000e2a0008000a00 */
[----:B------:R-:W1:Y:S01]  /*10db0*/  LDG.E.64 R10, desc[UR6][R10.64] ;  /* 0x000000060a0a7981 */ /* 0x000e62000c1e1b00 */
[C---:B------:R-:W-:Y:S01]  /*10dc0*/  ISETP.GE.U32.AND P0, PT, R5.reuse, 0x10, PT ;  /* 0x000000100500780c */ /* 0x040fe20003f06070 */
[----:B------:R-:W-:Y:S01]  /*10dd0*/  BSSY.RECONVERGENT B3, `(.L_x_1431) ;  /* 0x00000ec000037945 */ /* 0x000fe20003800200 */
[----:B------:R-:W-:Y:S01]  /*10de0*/  HFMA2 R49, -RZ, RZ, 0, 0 ;  /* 0x00000000ff317431 */ /* 0x000fe200000001ff */
[----:B------:R-:W-:-:S02]  /*10df0*/  LOP3.LUT R9, R5, 0xf, RZ, 0xc0, !PT ;  /* 0x0000000f05097812 */ /* 0x000fc400078ec0ff */
[----:B------:R-:W-:Y:S02]  /*10e00*/  ISETP.GE.U32.AND.EX P0, PT, R15, RZ, PT, P0 ;  /* 0x000000ff0f00720c */ /* 0x000fe40003f06100 */
[----:B0-----:R-:W-:-:S04]  /*10e10*/  IADD3 R7, P1, PT, R7, UR10, RZ ;  /* 0x0000000a07077c10 */ /* 0x001fc8000ff3e0ff */
[----:B------:R-:W-:Y:S02]  /*10e20*/  IADD3.X R8, PT, PT, RZ, UR11, RZ, P1, !PT ;  /* 0x0000000bff087c10 */ /* 0x000fe40008ffe4ff */
[----:B-1----:R-:W-:-:S04]  /*10e30*/  LEA R12, P2, R10, UR12, 0x3 ;  /* 0x0000000c0a0c7c11 */ /* 0x002fc8000f8418ff */
[----:B------:R-:W-:Y:S02]  /*10e40*/  LEA.HI.X R13, R10, UR13, R11, 0x3, P2 ;  /* 0x0000000d0a0d7c11 */ /* 0x000fe400090f1c0b */
[----:B------:R-:W-:Y:S01]  /*10e50*/  MOV R10, RZ ;  /* 0x000000ff000a7202 */ /* 0x000fe20000000f00 */
[----:B------:R-:W-:Y:S06]  /*10e60*/  @!P0 BRA `(.L_x_1432) ;  /* 0x0000000c00888947 */ /* 0x000fec0003800000 */
[----:B------:R-:W-:Y:S01]  /*10e70*/  BSSY.RECONVERGENT B4, `(.L_x_1433) ;  /* 0x00000df000047945 */ /* 0x000fe20003800200 */
[----:B------:R-:W-:Y:S02]  /*10e80*/  MOV R23, R13 ;  /* 0x0000000d00177202 */ /* 0x000fe40000000f00 */
[----:B------:R-:W-:Y:S02]  /*10e90*/  MOV R22, R12 ;  /* 0x0000000c00167202 */ /* 0x000fe40000000f00 */
[----:B------:R-:W-:Y:S02]  /*10ea0*/  LOP3.LUT R6, R15, 0x7fffffff, RZ, 0xc0, !PT ;  /* 0x7fffffff0f067812 */ /* 0x000fe400078ec0ff */
[----:B------:R-:W-:Y:S02]  /*10eb0*/  LOP3.LUT R13, R5, 0xfffffff0, RZ, 0xc0, !PT ;  /* 0xfffffff0050d7812 */ /* 0x000fe400078ec0ff */
[----:B------:R-:W-:-:S07]  /*10ec0*/  MOV R49, RZ ;  /* 0x000000ff00317202 */ /* 0x000fce0000000f00 */
.L_x_1434:
        /* <DEDUP_REMOVED lines=19> */
[----:B------:R-:W-:Y:S01]  /*11000*/  LEA R50, P0, R38, R7, 0x2 ;  /* 0x0000000726327211 */ /* 0x000fe200078010ff */
[----:B---3--:R-:W-:Y:S02]  /*11010*/  IMAD R45, R45, UR8, RZ ;  /* 0x000000082d2d7c24 */ /* 0x008fe4000f8e02ff */
[----:B------:R-:W-:Y:S01]  /*11020*/  IMAD.WIDE.U32 R36, R44, UR8, RZ ;  /* 0x000000082c247c25 */ /* 0x000fe2000f8e00ff */
[----:B------:R-:W-:-:S03]  /*11030*/  IADD3 R11, PT, PT, R39, R11, RZ ;  /* 0x0000000b270b7210 */ /* 0x000fc60007ffe0ff */
[----:B------:R-:W-:Y:S01]  /*11040*/  IMAD R45, R44, UR9, R45 ;  /* 0x000000092c2d7c24 */ /* 0x000fe2000f8e022d */
[-C--:B------:R-:W-:Y:S01]  /*11050*/  LEA.HI.X R51, R38, R8.reuse, R11, 0x2, P0 ;  /* 0x0000000826337211 */ /* 0x080fe200000f140b */
[----:B----4-:R-:W-:Y:S01]  /*11060*/  IMAD R27, R27, UR8, RZ ;  /* 0x000000081b1b7c24 */ /* 0x010fe2000f8e02ff */
[----:B------:R-:W-:Y:S01]  /*11070*/  LEA R60, P0, R36, R7, 0x2 ;  /* 0x00000007243c7211 */ /* 0x000fe200078010ff */
[C---:B------:R-:W-:Y:S01]  /*11080*/  IMAD.WIDE.U32 R38, R26.reuse, UR8, RZ ;  /* 0x000000081a267c25 */ /* 0x040fe2000f8e00ff */
[----:B------:R-:W-:Y:S01]  /*11090*/  IADD3 R37, PT, PT, R37, R45, RZ ;  /* 0x0000002d25257210 */ /* 0x000fe20007ffe0ff */
[----:B------:R-:W2:Y:S02]  /*110a0*/  LDG.E.U16 R11, desc[UR6][R50.64] ;  /* 0x00000006320b7981 */ /* 0x000ea4000c1e1500 */
[----:B------:R-:W-:Y:S02]  /*110b0*/  IMAD R27, R26, UR9, R27 ;  /* 0x000000091a1b7c24 */ /* 0x000fe4000f8e021b */
[----:B-----5:R-:W-:Y:S01]  /*110c0*/  IMAD R44, R47, UR8, RZ ;  /* 0x000000082f2c7c24 */ /* 0x020fe2000f8e02ff */
[----:B------:R-:W3:Y:S01]  /*110d0*/  LDG.E.U16 R12, desc[UR6][R50.64+0x2] ;  /* 0x00000206320c7981 */ /* 0x000ee2000c1e1500 */
[----:B------:R-:W-:Y:S01]  /*110e0*/  IMAD R47, R43, UR8, RZ ;  /* 0x000000082b2f7c24 */ /* 0x000fe2000f8e02ff */
[----:B------:R-:W-:Y:S01]  /*110f0*/  LEA.HI.X R61, R36, R8, R37, 0x2, P0 ;  /* 0x00000008243d7211 */ /* 0x000fe200000f1425 */
[----:B------:R-:W-:Y:S01]  /*11100*/  IMAD.WIDE.U32 R36, R46, UR8, RZ ;  /* 0x000000082e247c25 */ /* 0x000fe2000f8e00ff */
[----:B------:R-:W-:-:S02]  /*11110*/  LEA R58, P0, R38, R7, 0x2 ;  /* 0x00000007263a7211 */ /* 0x000fc400078010ff */
[----:B------:R-:W-:Y:S01]  /*11120*/  IADD3 R45, PT, PT, R39, R27, RZ ;  /* 0x0000001b272d7210 */ /* 0x000fe20007ffe0ff */
[----:B------:R-:W-:Y:S02]  /*11130*/  IMAD R43, R46, UR9, R44 ;  /* 0x000000092e2b7c24 */ /* 0x000fe4000f8e022c */
[----:B------:R-:W-:Y:S01]  /*11140*/  IMAD.WIDE.U32 R26, R42, UR8, RZ ;  /* 0x000000082a1a7c25 */ /* 0x000fe2000f8e00ff */
[-C--:B------:R-:W-:Y:S01]  /*11150*/  LEA.HI.X R59, R38, R8.reuse, R45, 0x2, P0 ;  /* 0x00000008263b7211 */ /* 0x080fe200000f142d */
[----:B------:R-:W4:Y:S01]  /*11160*/  LDG.E.U16 R50, desc[UR6][R60.64] ;  /* 0x000000063c327981 */ /* 0x000f22000c1e1500 */
[----:B------:R-:W-:Y:S01]  /*11170*/  LEA R52, P0, R36, R7, 0x2 ;  /* 0x0000000724347211 */ /* 0x000fe200078010ff */
[----:B------:R-:W-:Y:S01]  /*11180*/  IMAD R39, R42, UR9, R47 ;  /* 0x000000092a277c24 */ /* 0x000fe2000f8e022f */
[----:B------:R-:W-:Y:S01]  /*11190*/  IADD3 R37, PT, PT, R37, R43, RZ ;  /* 0x0000002b25257210 */ /* 0x000fe20007ffe0ff */
[----:B------:R-:W-:Y:S01]  /*111a0*/  IMAD R29, R29, UR8, RZ ;  /* 0x000000081d1d7c24 */ /* 0x000fe2000f8e02ff */
[----:B------:R-:W-:Y:S01]  /*111b0*/  LEA R56, P1, R26, R7, 0x2 ;  /* 0x000000071a387211 */ /* 0x000fe200078210ff */
[----:B------:R-:W-:Y:S01]  /*111c0*/  IMAD R19, R19, UR8, RZ ;  /* 0x0000000813137c24 */ /* 0x000fe2000f8e02ff */
        /* <DEDUP_REMOVED lines=11> */
[----:B------:R-:W5:Y:S01]  /*11280*/  LDG.E.U16 R42, desc[UR6][R52.64] ;  /* 0x00000006342a7981 */ /* 0x000f62000c1e1500 */
[----:B------:R-:W-:Y:S01]  /*11290*/  IADD3 R37, PT, PT, R27, R19, RZ ;  /* 0x000000131b257210 */ /* 0x000fe20007ffe0ff */
[----:B------:R-:W-:Y:S01]  /*112a0*/  IMAD.WIDE.U32 R18, R40, UR8, RZ ;  /* 0x0000000828127c25 */ /* 0x000fe2000f8e00ff */
[----:B------:R-:W-:Y:S01]  /*112b0*/  LEA R28, P0, R36, R7, 0x2 ;  /* 0x00000007241c7211 */ /* 0x000fe200078010ff */
[----:B------:R-:W5:Y:S02]  /*112c0*/  LDG.E.U16 R47, desc[UR6][R58.64+0x2] ;  /* 0x000002063a2f7981 */ /* 0x000f64000c1e1500 */
[----:B------:R-:W-:-:S02]  /*112d0*/  IMAD R27, R40, UR9, R38 ;  /* 0x00000009281b7c24 */ /* 0x000fc4000f8e0226 */
[----:B------:R-:W-:Y:S01]  /*112e0*/  IMAD R17, R17, UR8, RZ ;  /* 0x0000000811117c24 */ /* 0x000fe2000f8e02ff */
[----:B------:R0:W5:Y:S01]  /*112f0*/  LDG.E.U16 R46, desc[UR6][R52.64+0x2] ;  /* 0x00000206342e7981 */ /* 0x000162000c1e1500 */
[----:B------:R-:W-:Y:S02]  /*11300*/  LEA.HI.X R29, R36, R8, R29, 0x2, P0 ;  /* 0x00000008241d7211 */ /* 0x000fe400000f141d */
[----:B------:R-:W-:Y:S01]  /*11310*/  IADD3 R27, PT, PT, R19, R27, RZ ;  /* 0x0000001b131b7210 */ /* 0x000fe20007ffe0ff */
[----:B------:R-:W5:Y:S01]  /*11320*/  LDG.E.U16 R44, desc[UR6][R56.64] ;  /* 0x00000006382c7981 */ /* 0x000f62000c1e1500 */
[C---:B------:R-:W-:Y:S02]  /*11330*/  IMAD R19, R16.reuse, UR9, R17 ;  /* 0x0000000910137c24 */ /* 0x040fe4000f8e0211 */
[----:B------:R-:W-:Y:S01]  /*11340*/  IMAD.WIDE.U32 R16, R16, UR8, RZ ;  /* 0x0000000810107c25 */ /* 0x000fe2000f8e00ff */
[----:B------:R1:W5:Y:S01]  /*11350*/  LDG.E.U16 R39, desc[UR6][R56.64+0x2] ;  /* 0x0000020638277981 */ /* 0x000362000c1e1500 */
[----:B0-----:R-:W-:-:S02]  /*11360*/  LEA R52, P1, R26, R7, 0x2 ;  /* 0x000000071a347211 */ /* 0x001fc400078210ff */
[----:B------:R-:W-:Y:S01]  /*11370*/  IMAD R15, R15, UR8, RZ ;  /* 0x000000080f0f7c24 */ /* 0x000fe2000f8e02ff */
[----:B------:R-:W5:Y:S01]  /*11380*/  LDG.E.U16 R43, desc[UR6][R28.64] ;  /* 0x000000061c2b7981 */ /* 0x000f62000c1e1500 */
[----:B------:R-:W-:-:S03]  /*11390*/  LEA.HI.X R53, R26, R8, R37, 0x2, P1 ;  /* 0x000000081a357211 */ /* 0x000fc600008f1425 */
[----:B------:R0:W5:Y:S01]  /*113a0*/  LDG.E.U16 R41, desc[UR6][R28.64+0x2] ;  /* 0x000002061c297981 */ /* 0x000162000c1e1500 */
[----:B-1----:R-:W-:Y:S01]  /*113b0*/  LEA R56, P0, R18, R7, 0x2 ;  /* 0x0000000712387211 */ /* 0x002fe200078010ff */
[----:B------:R-:W-:Y:S01]  /*113c0*/  IMAD R15, R14, UR9, R15 ;  /* 0x000000090e0f7c24 */ /* 0x000fe2000f8e020f */
[----:B------:R-:W-:Y:S01]  /*113d0*/  IADD3 R17, PT, PT, R17, R19, RZ ;  /* 0x0000001311117210 */ /* 0x000fe20007ffe0ff */
[----:B------:R-:W5:Y:S01]  /*113e0*/  LDG.E.U16 R36, desc[UR6][R52.64] ;  /* 0x0000000634247981 */ /* 0x000f62000c1e1500 */
[-C--:B------:R-:W-:Y:S01]  /*113f0*/  LEA.HI.X R57, R18, R8.reuse, R27, 0x2, P0 ;  /* 0x0000000812397211 */ /* 0x080fe200000f141b */
[----:B------:R-:W-:Y:S01]  /*11400*/  IMAD R18, R55, UR8, RZ ;  /* 0x0000000837127c24 */ /* 0x000fe2000f8e02ff */
[----:B------:R-:W-:Y:S01]  /*11410*/  LEA R26, P0, R16, R7, 0x2 ;  /* 0x00000007101a7211 */ /* 0x000fe200078010ff */
[----:B------:R1:W5:Y:S01]  /*11420*/  LDG.E.U16 R40, desc[UR6][R52.64+0x2] ;  /* 0x0000020634287981 */ /* 0x000362000c1e1500 */
[----:B0-----:R-:W-:Y:S02]  /*11430*/  IMAD.WIDE.U32 R28, R14, UR8, RZ ;  /* 0x000000080e1c7c25 */ /* 0x001fe4000f8e00ff */
[----:B------:R-:W-:Y:S01]  /*11440*/  LEA.HI.X R27, R16, R8, R17, 0x2, P0 ;  /* 0x00000008101b7211 */ /* 0x000fe200000f1411 */
[----:B------:R-:W5:Y:S01]  /*11450*/  LDG.E.U16 R38, desc[UR6][R56.64] ;  /* 0x0000000638267981 */ /* 0x000f62000c1e1500 */
[----:B------:R-:W-:Y:S01]  /*11460*/  IMAD R51, R35, UR8, RZ ;  /* 0x0000000823337c24 */ /* 0x000fe2000f8e02ff */
[----:B------:R-:W-:Y:S01]  /*11470*/  IADD3 R37, PT, PT, R29, R15, RZ ;  /* 0x0000000f1d257210 */ /* 0x000fe20007ffe0ff */
[----:B------:R-:W-:Y:S01]  /*11480*/  IMAD.WIDE.U32 R16, R54, UR8, RZ ;  /* 0x0000000836107c25 */ /* 0x000fe2000f8e00ff */
[----:B------:R0:W5:Y:S01]  /*11490*/  LDG.E.U16 R19, desc[UR6][R56.64+0x2] ;  /* 0x0000020638137981 */ /* 0x000162000c1e1500 */
[----:B-1----:R-:W-:-:S02]  /*114a0*/  LEA R52, P0, R28, R7, 0x2 ;  /* 0x000000071c347211 */ /* 0x002fc400078010ff */
[----:B------:R-:W-:Y:S02]  /*114b0*/  IMAD R35, R54, UR9, R18 ;  /* 0x0000000936237c24 */ /* 0x000fe4000f8e0212 */
[-C--:B------:R-:W-:Y:S01]  /*114c0*/  LEA.HI.X R53, R28, R8.reuse, R37, 0x2, P0 ;  /* 0x000000081c357211 */ /* 0x080fe200000f1425 */
[----:B------:R-:W-:Y:S02]  /*114d0*/  IMAD.WIDE.U32 R14, R34, UR8, RZ ;  /* 0x00000008220e7c25 */ /* 0x000fe4000f8e00ff */
[----:B------:R-:W-:Y:S01]  /*114e0*/  IADD3 R17, PT, PT, R17, R35, RZ ;  /* 0x0000002311117210 */ /* 0x000fe20007ffe0ff */
[----:B------:R-:W5:Y:S01]  /*114f0*/  LDG.E.U16 R37, desc[UR6][R26.64] ;  /* 0x000000061a257981 */ /* 0x000f62000c1e1500 */
[-C--:B0-----:R-:W-:Y:S01]  /*11500*/  LEA R56, P0, R16, R7.reuse, 0x2 ;  /* 0x0000000710387211 */ /* 0x081fe200078010ff */
[----:B------:R-:W-:Y:S02]  /*11510*/  IMAD R29, R34, UR9, R51 ;  /* 0x00000009221d7c24 */ /* 0x000fe4000f8e0233 */
[----:B------:R-:W-:Y:S01]  /*11520*/  IMAD R33, R33, UR8, RZ ;  /* 0x0000000821217c24 */ /* 0x000fe2000f8e02ff */
[----:B------:R0:W5:Y:S01]  /*11530*/  LDG.E.U16 R35, desc[UR6][R26.64+0x2] ;  /* 0x000002061a237981 */ /* 0x000162000c1e1500 */
[----:B------:R-:W-:Y:S01]  /*11540*/  LEA.HI.X R57, R16, R8, R17, 0x2, P0 ;  /* 0x0000000810397211 */ /* 0x000fe200000f1411 */
[----:B------:R-:W-:Y:S01]  /*11550*/  IMAD R31, R31, UR8, RZ ;  /* 0x000000081f1f7c24 */ /* 0x000fe2000f8e02ff */
[----:B------:R-:W-:Y:S01]  /*11560*/  LEA R54, P1, R14, R7, 0x2 ;  /* 0x000000070e367211 */ /* 0x000fe200078210ff */
[----:B------:R-:W5:Y:S01]  /*11570*/  LDG.E.U16 R16, desc[UR6][R52.64] ;  /* 0x0000000634107981 */ /* 0x000f62000c1e1500 */
[----:B------:R-:W-:Y:S01]  /*11580*/  IMAD R33, R32, UR9, R33 ;  /* 0x0000000920217c24 */ /* 0x000fe2000f8e0221 */
[----:B------:R-:W-:-:S02]  /*11590*/  IADD3 R15, PT, PT, R15, R29, RZ ;  /* 0x0000001d0f0f7210 */ /* 0x000fc40007ffe0ff */
[----:B------:R1:W5:Y:S01]  /*115a0*/  LDG.E.U16 R34, desc[UR6][R52.64+0x2] ;  /* 0x0000020634227981 */ /* 0x000362000c1e1500 */
[----:B0-----:R-:W-:Y:S01]  /*115b0*/  IMAD.WIDE.U32 R26, R32, UR8, RZ ;  /* 0x00000008201a7c25 */ /* 0x001fe2000f8e00ff */
[-C--:B------:R-:W-:Y:S02]  /*115c0*/  LEA.HI.X R55, R14, R8.reuse, R15, 0x2, P1 ;  /* 0x000000080e377211 */ /* 0x080fe400008f140f */
[----:B------:R-:W5:Y:S01]  /*115d0*/  LDG.E.U16 R18, desc[UR6][R56.64] ;  /* 0x0000000638127981 */ /* 0x000f62000c1e1500 */
[C---:B------:R-:W-:Y:S01]  /*115e0*/  IMAD.WIDE.U32 R28, R30.reuse, UR8, RZ ;  /* 0x000000081e1c7c25 */ /* 0x040fe2000f8e00ff */
[----:B------:R-:W-:Y:S02]  /*115f0*/  IADD3 R27, PT, PT, R27, R33, RZ ;  /* 0x000000211b1b7210 */ /* 0x000fe40007ffe0ff */
[----:B------:R-:W5:Y:S01]  /*11600*/  LDG.E.U16 R17, desc[UR6][R54.64] ;  /* 0x0000000636117981 */ /* 0x000f62000c1e1500 */
[----:B------:R-:W-:Y:S01]  /*11610*/  IMAD R31, R30, UR9, R31 ;  /* 0x000000091e1f7c24 */ /* 0x000fe2000f8e021f */
[-C--:B-1----:R-:W-:Y:S01]  /*11620*/  LEA R52, P0, R26, R7.reuse, 0x2 ;  /* 0x000000071a347211 */ /* 0x082fe200078010ff */
[----:B------:R-:W-:Y:S01]  /*11630*/  IMAD R25, R25, UR8, RZ ;  /* 0x0000000819197c24 */ /* 0x000fe2000f8e02ff */
[----:B------:R-:W-:Y:S01]  /*11640*/  LEA R30, P1, R28, R7, 0x2 ;  /* 0x000000071c1e7211 */ /* 0x000fe200078210ff */
[----:B------:R-:W-:Y:S01]  /*11650*/  IMAD.WIDE.U32 R32, R24, UR8, RZ ;  /* 0x0000000818207c25 */ /* 0x000fe2000f8e00ff */
[----:B------:R-:W-:Y:S01]  /*11660*/  IADD3 R29, PT, PT, R29, R31, RZ ;  /* 0x0000001f1d1d7210 */ /* 0x000fe20007ffe0ff */
[----:B------:R-:W5:Y:S01]  /*11670*/  LDG.E.U16 R15, desc[UR6][R54.64+0x2] ;  /* 0x00000206360f7981 */ /* 0x000f62000c1e1500 */
[-C--:B------:R-:W-:Y:S01]  /*11680*/  LEA.HI.X R53, R26, R8.reuse, R27, 0x2, P0 ;  /* 0x000000081a357211 */ /* 0x080fe200000f141b */
[----:B------:R-:W-:Y:S01]  /*11690*/  IMAD R25, R24, UR9, R25 ;  /* 0x0000000918197c24 */ /* 0x000fe2000f8e0219 */
[----:B------:R-:W-:Y:S01]  /*116a0*/  LEA.HI.X R31, R28, R8, R29, 0x2, P1 ;  /* 0x000000081c1f7211 */ /* 0x000fe200008f141d */
[----:B------:R-:W5:Y:S01]  /*116b0*/  LDG.E.U16 R14, desc[UR6][R56.64+0x2] ;  /* 0x00000206380e7981 */ /* 0x000f62000c1e1500 */
[----:B------:R-:W-:Y:S01]  /*116c0*/  IMAD R21, R21, UR8, RZ ;  /* 0x0000000815157c24 */ /* 0x000fe2000f8e02ff */
[----:B------:R-:W-:-:S02]  /*116d0*/  LEA R24, P0, R32, R7, 0x2 ;  /* 0x0000000720187211 */ /* 0x000fc400078010ff */
[----:B------:R-:W5:Y:S01]  /*116e0*/  LDG.E.U16 R28, desc[UR6][R52.64] ;  /* 0x00000006341c7981 */ /* 0x000f62000c1e1500 */
[----:B------:R-:W-:Y:S01]  /*116f0*/  IADD3 R25, PT, PT, R33, R25, RZ ;  /* 0x0000001921197210 */ /* 0x000fe20007ffe0ff */
[----:B------:R-:W-:Y:S02]  /*11700*/  IMAD.WIDE.U32 R26, R20, UR8, RZ ;  /* 0x00000008141a7c25 */ /* 0x000fe4000f8e00ff */
[----:B------:R-:W5:Y:S01]  /*11710*/  LDG.E.U16 R29, desc[UR6][R52.64+0x2] ;  /* 0x00000206341d7981 */ /* 0x000f62000c1e1500 */
[-C--:B------:R-:W-:Y:S01]  /*11720*/  LEA.HI.X R25, R32, R8.reuse, R25, 0x2, P0 ;  /* 0x0000000820197211 */ /* 0x080fe200000f1419 */
[----:B------:R-:W-:Y:S02]  /*11730*/  IMAD R21, R20, UR9, R21 ;  /* 0x0000000914157c24 */ /* 0x000fe4000f8e0215 */
[----:B------:R-:W5:Y:S01]  /*11740*/  LDG.E.U16 R32, desc[UR6][R30.64] ;  /* 0x000000061e207981 */ /* 0x000f62000c1e1500 */
[C---:B------:R-:W-:Y:S02]  /*11750*/  LEA R20, P0, R26.reuse, R7, 0x2 ;  /* 0x000000071a147211 */ /* 0x040fe400078010ff */
        /* <DEDUP_REMOVED lines=23> */
[----:B------:R-:W-:Y:S01]  /*118d0*/  FADD.FTZ R12, R12, R45 ;  /* 0x0000002d0c0c7221 */ /* 0x000fe20000010000 */
[----:B------:R-:W-:Y:S02]  /*118e0*/  HADD2.F32 R47, -RZ, R47.H0_H0 ;  /* 0x2000002fff2f7230 */ /* 0x000fe40000004100 */
[----:B------:R-:W-:Y:S01]  /*118f0*/  FADD.FTZ R11, R11, R42 ;  /* 0x0000002a0b0b7221 */ /* 0x000fe20000010000 */
[----:B0-----:R-:W-:Y:S02]  /*11900*/  HADD2.F32 R21, -RZ, R46.H0_H0 ;  /* 0x2000002eff157230 */ /* 0x001fe40000004100 */
        /* <DEDUP_REMOVED lines=28> */
[----:B------:R-:W-:-:S03]  /*11ad0*/  FADD.FTZ R11, R11, R34 ;  /* 0x000000220b0b7221 */ /* 0x000fc60000010000 */
[----:B------:R-:W-:Y:S01]  /*11ae0*/  FADD.FTZ R10, R10, R17 ;  /* 0x000000110a0a7221 */ /* 0x000fe20000010000 */
[----:B------:R-:W-:Y:S02]  /*11af0*/  HADD2.F32 R12, -RZ, R15.H0_H0 ;  /* 0x2000000fff0c7230 */ /* 0x000fe40000004100 */
[----:B------:R-:W-:Y:S02]  /*11b00*/  HADD2.F32 R14, -RZ, R14.H0_H0 ;  /* 0x2000000eff0e7230 */ /* 0x000fe40000004100 */
[----:B------:R-:W-:-:S03]  /*11b10*/  HADD2.F32 R15, -RZ, R28.H0_H0 ;  /* 0x2000001cff0f7230 */ /* 0x000fc60000004100 */
[----:B------:R-:W-:Y:S02]  /*11b20*/  FADD.FTZ R11, R11, R14 ;  /* 0x0000000e0b0b7221 */ /* 0x000fe40000010000 */
[----:B------:R-:W-:Y:S01]  /*11b30*/  FADD.FTZ R10, R10, R15 ;  /* 0x0000000f0a0a7221 */ /* 0x000fe20000010000 */
[----:B------:R-:W-:Y:S02]  /*11b40*/  HADD2.F32 R14, -RZ, R29.H0_H0 ;  /* 0x2000001dff0e7230 */ /* 0x000fe40000004100 */
[----:B------:R-:W-:Y:S02]  /*11b50*/  HADD2.F32 R15, -RZ, R32.H0_H0 ;  /* 0x20000020ff0f7230 */ /* 0x000fe40000004100 */
[----:B------:R-:W-:Y:S01]  /*11b60*/  FADD.FTZ R11, R11, R12 ;  /* 0x0000000c0b0b7221 */ /* 0x000fe20000010000 */
[----:B------:R-:W-:Y:S02]  /*11b70*/  HADD2.F32 R12, -RZ, R33.H0_H0 ;  /* 0x20000021ff0c7230 */ /* 0x000fe40000004100 */
[----:B------:R-:W-:Y:S01]  /*11b80*/  FADD.FTZ R10, R10, R15 ;  /* 0x0000000f0a0a7221 */ /* 0x000fe20000010000 */
[----:B------:R-:W-:-:S02]  /*11b90*/  HADD2.F32 R27, -RZ, R27.H0_H0 ;  /* 0x2000001bff1b7230 */ /* 0x000fc40000004100 */
        /* <DEDUP_REMOVED lines=9> */
[----:B------:R-:W-:Y:S01]  /*11c30*/  MOV R15, R23 ;  /* 0x00000017000f7202 */ /* 0x000fe20000000f00 */
[----:B------:R-:W-:Y:S01]  /*11c40*/  FADD.FTZ R49, R11, R52 ;  /* 0x000000340b317221 */ /* 0x000fe20000010000 */
[----:B------:R-:W-:Y:S06]  /*11c50*/  @P0 BRA `(.L_x_1434) ;  /* 0xfffffff0009c0947 */ /* 0x000fec000383ffff */
[----:B------:R-:W-:Y:S05]  /*11c60*/  BSYNC.RECONVERGENT B4 ;  /* 0x0000000000047941 */ /* 0x000fea0003800200 */
.L_x_1433:
[----:B------:R-:W-:Y:S02]  /*11c70*/  MOV R12, R14 ;  /* 0x0000000e000c7202 */ /* 0x000fe40000000f00 */
[----:B------:R-:W-:-:S07]  /*11c80*/  MOV R13, R15 ;  /* 0x0000000f000d7202 */ /* 0x000fce0000000f00 */
.L_x_1432:
[----:B------:R-:W-:Y:S05]  /*11c90*/  BSYNC.RECONVERGENT B3 ;  /* 0x0000000000037941 */ /* 0x000fea0003800200 */
.L_x_1431:
[----:B------:R-:W-:-:S04]  /*11ca0*/  ISETP.NE.U32.AND P0, PT, R9, RZ, PT ;  /* 0x000000ff0900720c */ /* 0x000fc80003f05070 */
[----:B------:R-:W-:-:S13]  /*11cb0*/  ISETP.NE.AND.EX P0, PT, RZ, RZ, PT, P0 ;  /* 0x000000ffff00720c */ /* 0x000fda0003f05300 */
        /* <DEDUP_REMOVED lines=8> */
[----:B------:R-:W2:Y:S01]  /*11d40*/  LDG.E.64 R24, desc[UR6][R12.64] ;  /* 0x000000060c187981 */ /* 0x000ea2000c1e1b00 */
[----:B------:R-:W2:Y:S03]  /*11d50*/  LDCU.64 UR10, c[0x0][0x758] ;  /* 0x0000eb00ff0a77ac */ /* 0x000ea60008000a00 */
        /* <DEDUP_REMOVED lines=18> */
[----:B-----5:R-:W-:Y:S01]  /*11e80*/  IMAD R27, R31, UR10, RZ ;  /* 0x0000000a1f1b7c24 */ /* 0x020fe2000f8e02ff */
[----:B------:R-:W-:Y:S01]  /*11e90*/  IADD3 R9, PT, PT, R35, R11, RZ ;  /* 0x0000000b23097210 */ /* 0x000fe20007ffe0ff */
[C---:B------:R-:W-:Y:S01]  /*11ea0*/  IMAD.WIDE.U32 R28, R26.reuse, UR10, RZ ;  /* 0x0000000a1a1c7c25 */ /* 0x040fe2000f8e00ff */
[----:B------:R-:W2:Y:S03]  /*11eb0*/  LDG.E.U16 R6, desc[UR6][R24.64+0x2] ;  /* 0x0000020618067981 */ /* 0x000ea6000c1e1500 */
[----:B------:R-:W-:Y:S01]  /*11ec0*/  IMAD R11, R26, UR11, R21 ;  /* 0x0000000b1a0b7c24 */ /* 0x000fe2000f8e0215 */
[-C--:B------:R-:W-:Y:S01]  /*11ed0*/  LEA.HI.X R21, R34, R8.reuse, R9, 0x2, P1 ;  /* 0x0000000822157211 */ /* 0x080fe200008f1409 */
[----:B------:R-:W-:Y:S01]  /*11ee0*/  IMAD R31, R30, UR11, R27 ;  /* 0x0000000b1e1f7c24 */ /* 0x000fe2000f8e021b */
[----:B------:R-:W-:Y:S01]  /*11ef0*/  LEA R34, P1, R28, R7, 0x2 ;  /* 0x000000071c227211 */ /* 0x000fe200078210ff */
[----:B------:R-:W-:Y:S01]  /*11f00*/  IMAD.WIDE.U32 R26, R30, UR10, RZ ;  /* 0x0000000a1e1a7c25 */ /* 0x000fe2000f8e00ff */
[----:B------:R-:W-:Y:S01]  /*11f10*/  IADD3 R11, PT, PT, R29, R11, RZ ;  /* 0x0000000b1d0b7210 */ /* 0x000fe20007ffe0ff */
[----:B------:R0:W3:Y:S02]  /*11f20*/  LDG.E.U16 R9, desc[UR6][R24.64] ;  /* 0x0000000618097981 */ /* 0x0000e4000c1e1500 */
[----:B------:R-:W-:Y:S01]  /*11f30*/  IMAD R23, R23, UR10, RZ ;  /* 0x0000000a17177c24 */ /* 0x000fe2000f8e02ff */
[-C--:B------:R-:W-:Y:S01]  /*11f40*/  LEA.HI.X R35, R28, R8.reuse, R11, 0x2, P1 ;  /* 0x000000081c237211 */ /* 0x080fe200008f140b */
[----:B------:R-:W-:Y:S01]  /*11f50*/  IMAD R19, R19, UR10, RZ ;  /* 0x0000000a13137c24 */ /* 0x000fe2000f8e02ff */
[----:B------:R-:W-:Y:S01]  /*11f60*/  LEA R30, P1, R26, R7, 0x2 ;  /* 0x000000071a1e7211 */ /* 0x000fe200078210ff */
[C---:B------:R-:W-:Y:S01]  /*11f70*/  IMAD R37, R22.reuse, UR11, R23 ;  /* 0x0000000b16257c24 */ /* 0x040fe2000f8e0217 */
[----:B------:R-:W-:Y:S01]  /*11f80*/  IADD3 R27, PT, PT, R27, R31, RZ ;  /* 0x0000001f1b1b7210 */ /* 0x000fe20007ffe0ff */
[----:B------:R-:W-:Y:S01]  /*11f90*/  IMAD.WIDE.U32 R22, R22, UR10, RZ ;  /* 0x0000000a16167c25 */ /* 0x000fe2000f8e00ff */
[----:B------:R-:W4:Y:S03]  /*11fa0*/  LDG.E.U16 R11, desc[UR6][R20.64] ;  /* 0x00000006140b7981 */ /* 0x000f26000c1e1500 */
[----:B0-----:R-:W-:Y:S01]  /*11fb0*/  IMAD.WIDE.U32 R24, R18, UR10, RZ ;  /* 0x0000000a12187c25 */ /* 0x001fe2000f8e00ff */
[----:B------:R0:W5:Y:S01]  /*11fc0*/  LDG.E.U16 R28, desc[UR6][R20.64+0x2] ;  /* 0x00000206141c7981 */ /* 0x000162000c1e1500 */
[----:B------:R-:W-:-:S03]  /*11fd0*/  LEA.HI.X R31, R26, R8, R27, 0x2, P1 ;  /* 0x000000081a1f7211 */ /* 0x000fc600008f141b */
[----:B------:R-:W5:Y:S04]  /*11fe0*/  LDG.E.U16 R27, desc[UR6][R34.64] ;  /* 0x00000006221b7981 */ /* 0x000f68000c1e1500 */
[----:B------:R-:W5:Y:S01]  /*11ff0*/  LDG.E.U16 R26, desc[UR6][R34.64+0x2] ;  /* 0x00000206221a7981 */ /* 0x000f62000c1e1500 */
[----:B0-----:R-:W-:Y:S01]  /*12000*/  IMAD R21, R18, UR11, R19 ;  /* 0x0000000b12157c24 */ /* 0x001fe2000f8e0213 */
[----:B------:R-:W-:Y:S02]  /*12010*/  LEA R20, P1, R22, R7, 0x2 ;  /* 0x0000000716147211 */ /* 0x000fe400078210ff */
[----:B------:R-:W5:Y:S01]  /*12020*/  LDG.E.U16 R29, desc[UR6][R30.64] ;  /* 0x000000061e1d7981 */ /* 0x000f62000c1e1500 */
[----:B------:R-:W-:Y:S01]  /*12030*/  IADD3 R19, PT, PT, R23, R37, RZ ;  /* 0x0000002517137210 */ /* 0x000fe20007ffe0ff */
[----:B------:R-:W-:Y:S01]  /*12040*/  IMAD R37, R17, UR10, RZ ;  /* 0x0000000a11257c24 */ /* 0x000fe2000f8e02ff */
[----:B------:R-:W-:Y:S01]  /*12050*/  LEA R18, P2, R24, R7, 0x2 ;  /* 0x0000000718127211 */ /* 0x000fe200078410ff */
[----:B------:R0:W5:Y:S01]  /*12060*/  LDG.E.U16 R32, desc[UR6][R30.64+0x2] ;  /* 0x000002061e207981 */ /* 0x000162000c1e1500 */
[----:B------:R-:W-:Y:S01]  /*12070*/  IADD3 R17, PT, PT, R25, R21, RZ ;  /* 0x0000001519117210 */ /* 0x000fe20007ffe0ff */
[----:B------:R-:W-:Y:S01]  /*12080*/  IMAD R37, R16, UR11, R37 ;  /* 0x0000000b10257c24 */ /* 0x000fe2000f8e0225 */
[-C--:B------:R-:W-:Y:S01]  /*12090*/  LEA.HI.X R21, R22, R8.reuse, R19, 0x2, P1 ;  /* 0x0000000816157211 */ /* 0x080fe200008f1413 */
[----:B------:R-:W-:Y:S01]  /*120a0*/  IMAD.WIDE.U32 R22, R16, UR10, RZ ;  /* 0x0000000a10167c25 */ /* 0x000fe2000f8e00ff */
[----:B------:R-:W-:-:S03]  /*120b0*/  LEA.HI.X R19, R24, R8, R17, 0x2, P2 ;  /* 0x0000000818137211 */ /* 0x000fc600010f1411 */
[----:B------:R-:W-:Y:S01]  /*120c0*/  IMAD R17, R15, UR10, RZ ;  /* 0x0000000a0f117c24 */ /* 0x000fe2000f8e02ff */
[----:B------:R-:W-:Y:S01]  /*120d0*/  LEA R16, P1, R22, R7, 0x2 ;  /* 0x0000000716107211 */ /* 0x000fe200078210ff */
[C---:B------:R-:W-:Y:S01]  /*120e0*/  IMAD.WIDE.U32 R24, R14.reuse, UR10, RZ ;  /* 0x0000000a0e187c25 */ /* 0x040fe2000f8e00ff */
[----:B------:R-:W-:Y:S01]  /*120f0*/  IADD3 R15, PT, PT, R23, R37, RZ ;  /* 0x00000025170f7210 */ /* 0x000fe20007ffe0ff */
[----:B------:R-:W5:Y:S02]  /*12100*/  LDG.E.U16 R30, desc[UR6][R20.64+0x2] ;  /* 0x00000206141e7981 */ /* 0x000f64000c1e1500 */
[----:B0-----:R-:W-:Y:S02]  /*12110*/  IMAD R31, R14, UR11, R17 ;  /* 0x0000000b0e1f7c24 */ /* 0x001fe4000f8e0211 */
        /* <DEDUP_REMOVED lines=8> */
[----:B------:R0:W5:Y:S04]  /*121a0*/  LDG.E.U16 R34, desc[UR6][R16.64+0x2] ;  /* 0x0000020610227981 */ /* 0x000168000c1e1500 */
        /* <DEDUP_REMOVED lines=13> */
[----:B0-----:R-:W-:Y:S02]  /*12280*/  HADD2.F32 R17, -RZ, R26.H0_H0 ;  /* 0x2000001aff117230 */ /* 0x001fe40000004100 */
[----:B------:R-:W-:Y:S01]  /*12290*/  FADD.FTZ R9, R9, R10 ;  /* 0x0000000a09097221 */ /* 0x000fe20000010000 */
[----:B-1----:R-:W-:Y:S02]  /*122a0*/  HADD2.F32 R14, -RZ, R29.H0_H0 ;  /* 0x2000001dff0e7230 */ /* 0x002fe40000004100 */
[----:B------:R-:W-:Y:S01]  /*122b0*/  FADD.FTZ R6, R6, R17 ;  /* 0x0000001106067221 */ /* 0x000fe20000010000 */
[----:B------:R-:W-:-:S02]  /*122c0*/  HADD2.F32 R11, -RZ, R32.H0_H0 ;  /* 0x20000020ff0b7230 */ /* 0x000fc40000004100 */
        /* <DEDUP_REMOVED lines=18> */
.L_x_1436:
[----:B------:R-:W-:Y:S05]  /*123f0*/  BSYNC.RECONVERGENT B3 ;  /* 0x0000000000037941 */ /* 0x000fea0003800200 */
.L_x_1435:
        /* <DEDUP_REMOVED lines=20> */
[-C--:B------:R-:W-:Y:S01]  /*12540*/  LEA R18, P1, R20, R7.reuse, 0x2 ;  /* 0x0000000714127211 */ /* 0x080fe200078210ff */
[----:B----4-:R-:W-:Y:S01]  /*12550*/  IMAD R17, R25, UR10, RZ ;  /* 0x0000000a19117c24 */ /* 0x010fe2000f8e02ff */
[----:B------:R-:W-:Y:S01]  /*12560*/  LEA R16, P2, R22, R7, 0x2 ;  /* 0x0000000716107211 */ /* 0x000fe200078410ff */
[----:B------:R-:W-:Y:S01]  /*12570*/  IMAD.WIDE.U32 R26, R24, UR10, RZ ;  /* 0x0000000a181a7c25 */ /* 0x000fe2000f8e00ff */
[----:B------:R-:W-:Y:S02]  /*12580*/  IADD3 R11, PT, PT, R23, R11, RZ ;  /* 0x0000000b170b7210 */ /* 0x000fe40007ffe0ff */
[-C--:B------:R-:W-:Y:S01]  /*12590*/  LEA.HI.X R19, R20, R8.reuse, R9, 0x2, P1 ;  /* 0x0000000814137211 */ /* 0x080fe200008f1409 */
[----:B------:R-:W-:Y:S01]  /*125a0*/  IMAD R25, R24, UR11, R17 ;  /* 0x0000000b18197c24 */ /* 0x000fe2000f8e0211 */
[-C--:B------:R-:W-:Y:S01]  /*125b0*/  LEA.HI.X R17, R22, R8.reuse, R11, 0x2, P2 ;  /* 0x0000000816117211 */ /* 0x080fe200010f140b */
[----:B-----5:R-:W-:Y:S01]  /*125c0*/  IMAD R9, R15, UR10, RZ ;  /* 0x0000000a0f097c24 */ /* 0x020fe2000f8e02ff */
[----:B------:R-:W-:Y:S01]  /*125d0*/  LEA R22, P1, R26, R7, 0x2 ;  /* 0x000000071a167211 */ /* 0x000fe200078210ff */
[C---:B------:R-:W-:Y:S01]  /*125e0*/  IMAD.WIDE.U32 R20, R14.reuse, UR10, RZ ;  /* 0x0000000a0e147c25 */ /* 0x040fe2000f8e00ff */
[----:B------:R-:W-:Y:S01]  /*125f0*/  IADD3 R25, PT, PT, R27, R25, RZ ;  /* 0x000000191b197210 */ /* 0x000fe20007ffe0ff */
[----:B------:R-:W2:Y:S02]  /*12600*/  LDG.E.U16 R6, desc[UR6][R18.64] ;  /* 0x0000000612067981 */ /* 0x000ea4000c1e1500 */
[----:B------:R-:W-:Y:S01]  /*12610*/  IMAD R9, R14, UR11, R9 ;  /* 0x0000000b0e097c24 */ /* 0x000fe2000f8e0209 */
[----:B------:R-:W-:Y:S01]  /*12620*/  LEA.HI.X R23, R26, R8, R25, 0x2, P1 ;  /* 0x000000081a177211 */ /* 0x000fe200008f1419 */
[----:B------:R-:W3:Y:S01]  /*12630*/  LDG.E.U16 R11, desc[UR6][R18.64+0x2] ;  /* 0x00000206120b7981 */ /* 0x000ee2000c1e1500 */
[----:B------:R-:W-:-:S02]  /*12640*/  LEA R14, P1, R20, R7, 0x2 ;  /* 0x00000007140e7211 */ /* 0x000fc400078210ff */
[----:B------:R-:W-:Y:S01]  /*12650*/  IADD3 R9, PT, PT, R21, R9, RZ ;  /* 0x0000000915097210 */ /* 0x000fe20007ffe0ff */
[----:B------:R-:W4:Y:S04]  /*12660*/  LDG.E.U16 R24, desc[UR6][R16.64] ;  /* 0x0000000610187981 */ /* 0x000f28000c1e1500 */
        /* <DEDUP_REMOVED lines=24> */
.L_x_1438:
[----:B------:R-:W-:Y:S05]  /*127f0*/  BSYNC.RECONVERGENT B3 ;  /* 0x0000000000037941 */ /* 0x000fea0003800200 */
.L_x_1437:
[----:B------:R-:W-:Y:S05]  /*12800*/  @!P0 BRA `(.L_x_1430) ;  /* 0x0000000000b48947 */ /* 0x000fea0003800000 */
[----:B------:R-:W2:Y:S01]  /*12810*/  LDG.E.64 R16, desc[UR6][R12.64] ;  /* 0x000000060c107981 */ /* 0x000ea2000c1e1b00 */
[----:B------:R-:W2:Y:S02]  /*12820*/  LDC.64 R14, c[0x0][0x758] ;  /* 0x0001d600ff0e7b82 */ /* 0x000ea40000000a00 */
[-C--:B--2---:R-:W-:Y:S02]  /*12830*/  IMAD R6, R17, R14.reuse, RZ ;  /* 0x0000000e11067224 */ /* 0x084fe400078e02ff */
[----:B------:R-:W-:-:S04]  /*12840*/  IMAD.WIDE.U32 R18, R16, R14, RZ ;  /* 0x0000000e10127225 */ /* 0x000fc800078e00ff */
[----:B------:R-:W-:Y:S01]  /*12850*/  IMAD R9, R16, R15, R6 ;  /* 0x0000000f10097224 */ /* 0x000fe200078e0206 */
[----:B------:R-:W-:-:S04]  /*12860*/  LEA R16, P0, R18, R7, 0x2 ;  /* 0x0000000712107211 */ /* 0x000fc800078010ff */
        /* <DEDUP_REMOVED lines=24> */
[----:B------:R-:W-:Y:S02]  /*129f0*/  @P0 LEA R6, P1, R22, R7, 0x2 ;  /* 0x0000000716060211 */ /* 0x000fe400078210ff */
[----:B------:R-:W-:-:S04]  /*12a00*/  @P0 IADD3 R5, PT, PT, R23, R15, RZ ;  /* 0x0000000f17050210 */ /* 0x000fc80007ffe0ff */
[----:B------:R-:W-:Y:S02]  /*12a10*/  @P0 LEA.HI.X R7, R22, R8, R5, 0x2, P1 ;  /* 0x0000000816070211 */ /* 0x000fe400008f1405 */
[----:B------:R-:W2:Y:S04]  /*12a20*/  LDG.E.U16 R5, desc[UR6][R16.64] ;  /* 0x0000000610057981 */ /* 0x000ea8000c1e1500 */
        /* <DEDUP_REMOVED lines=11> */
.L_x_1430:
[----:B------:R-:W-:Y:S05]  /*12ae0*/  BSYNC.RECONVERGENT B2 ;  /* 0x0000000000027941 */ /* 0x000fea0003800200 */
.L_x_1429:
        /* <DEDUP_REMOVED lines=406> */
.L_x_1440:
        /* <DEDUP_REMOVED lines=40> */
.L_x_1446:
        /* <DEDUP_REMOVED lines=219> */
.L_x_1445:
[----:B------:R-:W-:Y:S02]  /*15480*/  MOV R12, R14 ;  /* 0x0000000e000c7202 */ /* 0x000fe40000000f00 */
[----:B------:R-:W-:-:S07]  /*15490*/  MOV R13, R15 ;  /* 0x0000000f000d7202 */ /* 0x000fce0000000f00 */
.L_x_1444:
[----:B------:R-:W-:Y:S05]  /*154a0*/  BSYNC.RECONVERGENT B3 ;  /* 0x0000000000037941 */ /* 0x000fea0003800200 */
.L_x_1443:
        /* <DEDUP_REMOVED lines=117> */
.L_x_1448:
[----:B------:R-:W-:Y:S05]  /*15c00*/  BSYNC.RECONVERGENT B3 ;  /* 0x0000000000037941 */ /* 0x000fea0003800200 */
.L_x_1447:
        /* <DEDUP_REMOVED lines=63> */
.L_x_1450:
[----:B------:R-:W-:Y:S05]  /*16000*/  BSYNC.RECONVERGENT B3 ;  /* 0x0000000000037941 */ /* 0x000fea0003800200 */
.L_x_1449:
        /* <DEDUP_REMOVED lines=46> */
.L_x_1442:
[----:B------:R-:W-:Y:S05]  /*162f0*/  BSYNC.RECONVERGENT B2 ;  /* 0x0000000000027941 */ /* 0x000fea0003800200 */
.L_x_1441:
[----:B------:R-:W0:Y:S01]  /*16300*/  LDCU.64 UR10, c[0x0][0x710] ;  /* 0x0000e200ff0a77ac */ /* 0x000e220008000a00 */
[----:B------:R-:W-:Y:S02]  /*16310*/  F2FP.F16.F32.PACK_AB R49, R49, R10 ;  /* 0x0000000a3131723e */ /* 0x000fe400000000ff */
[----:B------:R-:W-:Y:S02]  /*16320*/  IADD3 R3, PT, PT, R3, 0x80, RZ ;  /* 0x0000008003037810 */ /* 0x000fe40007ffe0ff */
[----:B0-----:R-:W-:-:S04]  /*16330*/  IADD3 R4, P0, PT, R4, UR10, RZ ;  /* 0x0000000a04047c10 */ /* 0x001fc8000ff1e0ff */
[----:B------:R-:W-:-:S05]  /*16340*/  IADD3.X R5, PT, PT, RZ, UR11, RZ, P0, !PT ;  /* 0x0000000bff057c10 */ /* 0x000fca00087fe4ff */
[----:B------:R0:W-:Y:S04]  /*16350*/  STG.E desc[UR6][R4.64], R49 ;  /* 0x0000003104007986 */ /* 0x0001e8000c101906 */
.L_x_1427:
        /* <DEDUP_REMOVED lines=400> */
.L_x_1452:
        /* <DEDUP_REMOVED lines=40> */
.L_x_1458:
        /* <DEDUP_REMOVED lines=219> */
.L_x_1457:
[----:B------:R-:W-:Y:S02]  /*18c90*/  MOV R12, R14 ;  /* 0x0000000e000c7202 */ /* 0x000fe40000000f00 */
[----:B------:R-:W-:-:S07]  /*18ca0*/  MOV R13, R15 ;  /* 0x0000000f000d7202 */ /* 0x000fce0000000f00 */
.L_x_1456:
[----:B------:R-:W-:Y:S05]  /*18cb0*/  BSYNC.RECONVERGENT B3 ;  /* 0x0000000000037941 */ /* 0x000fea0003800200 */
.L_x_1455:
        /* <DEDUP_REMOVED lines=117> */
.L_x_1460:
[----:B------:R-:W-:Y:S05]  /*19410*/  BSYNC.RECONVERGENT B3 ;  /* 0x0000000000037941 */ /* 0x000fea0003800200 */
.L_x_1459:
        /* <DEDUP_REMOVED lines=63> */
.L_x_1462:
[----:B------:R-:W-:Y:S05]  /*19810*/  BSYNC.RECONVERGENT B3 ;  /* 0x0000000000037941 */ /* 0x000fea0003800200 */
.L_x_1461:
        /* <DEDUP_REMOVED lines=46> */
.L_x_1454:
[----:B------:R-:W-:Y:S05]  /*19b00*/  BSYNC.RECONVERGENT B2 ;  /* 0x0000000000027941 */ /* 0x000fea0003800200 */
.L_x_1453:
[----:B------:R-:W0:Y:S01]  /*19b10*/  LDCU.64 UR10, c[0x0][0x710] ;  /* 0x0000e200ff0a77ac */ /* 0x000e220008000a00 */
[----:B------:R-:W-:Y:S02]  /*19b20*/  F2FP.F16.F32.PACK_AB R49, R49, R10 ;  /* 0x0000000a3131723e */ /* 0x000fe400000000ff */
[----:B------:R-:W-:Y:S02]  /*19b30*/  IADD3 R3, PT, PT, R3, 0x80, RZ ;  /* 0x0000008003037810 */ /* 0x000fe40007ffe0ff */
[----:B0-----:R-:W-:-:S04]  /*19b40*/  IADD3 R4, P0, PT, R4, UR10, RZ ;  /* 0x0000000a04047c10 */ /* 0x001fc8000ff1e0ff */
[----:B------:R-:W-:-:S05]  /*19b50*/  IADD3.X R5, PT, PT, RZ, UR11, RZ, P0, !PT ;  /* 0x0000000bff057c10 */ /* 0x000fca00087fe4ff */
[----:B------:R1:W-:Y:S04]  /*19b60*/  STG.E desc[UR6][R4.64], R49 ;  /* 0x0000003104007986 */ /* 0x0003e8000c101906 */
.L_x_1439:
        /* <DEDUP_REMOVED lines=400> */
.L_x_1464:
        /* <DEDUP_REMOVED lines=40> */
.L_x_1470:
        /* <DEDUP_REMOVED lines=219> */
.L_x_1469:
[----:B------:R-:W-:Y:S02]  /*1c4a0*/  MOV R12, R14 ;  /* 0x0000000e000c7202 */ /* 0x000fe40000000f00 */
[----:B------:R-:W-:-:S07]  /*1c4b0*/  MOV R13, R15 ;  /* 0x0000000f000d7202 */ /* 0x000fce0000000f00 */
.L_x_1468:
[----:B------:R-:W-:Y:S05]  /*1c4c0*/  BSYNC.RECONVERGENT B3 ;  /* 0x0000000000037941 */ /* 0x000fea0003800200 */
.L_x_1467:
        /* <DEDUP_REMOVED lines=117> */
.L_x_1472:
[----:B------:R-:W-:Y:S05]  /*1cc20*/  BSYNC.RECONVERGENT B3 ;  /* 0x0000000000037941 */ /* 0x000fea0003800200 */
.L_x_1471:
        /* <DEDUP_REMOVED lines=63> */
.L_x_1474:
[----:B------:R-:W-:Y:S05]  /*1d020*/  BSYNC.RECONVERGENT B3 ;  /* 0x0000000000037941 */ /* 0x000fea0003800200 */
.L_x_1473:
        /* <DEDUP_REMOVED lines=46> */
.L_x_1466:
[----:B------:R-:W-:Y:S05]  /*1d310*/  BSYNC.RECONVERGENT B2 ;  /* 0x0000000000027941 */ /* 0x000fea0003800200 */
.L_x_1465:
[----:B------:R-:W0:Y:S01]  /*1d320*/  LDCU.64 UR10, c[0x0][0x710] ;  /* 0x0000e200ff0a77ac */ /* 0x000e220008000a00 */
[----:B------:R-:W-:Y:S02]  /*1d330*/  F2FP.F16.F32.PACK_AB R49, R49, R10 ;  /* 0x0000000a3131723e */ /* 0x000fe400000000ff */
[----:B------:R-:W-:Y:S02]  /*1d340*/  IADD3 R3, PT, PT, R3, 0x80, RZ ;  /* 0x0000008003037810 */ /* 0x000fe40007ffe0ff */
[----:B0-----:R-:W-:-:S04]  /*1d350*/  IADD3 R4, P0, PT, R4, UR10, RZ ;  /* 0x0000000a04047c10 */ /* 0x001fc8000ff1e0ff */
[----:B------:R-:W-:-:S05]  /*1d360*/  IADD3.X R5, PT, PT, RZ, UR11, RZ, P0, !PT ;  /* 0x0000000bff057c10 */ /* 0x000fca00087fe4ff */
[----:B------:R1:W-:Y:S04]  /*1d370*/  STG.E desc[UR6][R4.64], R49 ;  /* 0x0000003104007986 */ /* 0x0003e8000c101906 */
.L_x_1451:
        /* <DEDUP_REMOVED lines=400> */
.L_x_1476:
        /* <DEDUP_REMOVED lines=40> */
.L_x_1482:
        /* <DEDUP_REMOVED lines=219> */
.L_x_1481:
[----:B------:R-:W-:Y:S02]  /*1fcb0*/  MOV R12, R14 ;  /* 0x0000000e000c7202 */ /* 0x000fe40000000f00 */
[----:B------:R-:W-:-:S07]  /*1fcc0*/  MOV R13, R15 ;  /* 0x0000000f000d7202 */ /* 0x000fce0000000f00 */
.L_x_1480:
[----:B------:R-:W-:Y:S05]  /*1fcd0*/  BSYNC.RECONVERGENT B3 ;  /* 0x0000000000037941 */ /* 0x000fea0003800200 */
.L_x_1479:
        /* <DEDUP_REMOVED lines=117> */
.L_x_1484:
[----:B------:R-:W-:Y:S05]  /*20430*/  BSYNC.RECONVERGENT B3 ;  /* 0x0000000000037941 */ /* 0x000fea0003800200 */
.L_x_1483:
        /* <DEDUP_REMOVED lines=63> */
.L_x_1486:
[----:B------:R-:W-:Y:S05]  /*20830*/  BSYNC.RECONVERGENT B3 ;  /* 0x0000000000037941 */ /* 0x000fea0003800200 */
.L_x_1485:
        /* <DEDUP_REMOVED lines=46> */
.L_x_1478:
[----:B------:R-:W-:Y:S05]  /*20b20*/  BSYNC.RECONVERGENT B2 ;  /* 0x0000000000027941 */ /* 0x000fea0003800200 */
.L_x_1477:
[----:B------:R-:W0:Y:S01]  /*20b30*/  LDCU.64 UR10, c[0x0][0x710] ;  /* 0x0000e200ff0a77ac */ /* 0x000e220008000a00 */
[----:B------:R-:W-:Y:S02]  /*20b40*/  F2FP.F16.F32.PACK_AB R49, R49, R10 ;  /* 0x0000000a3131723e */ /* 0x000fe400000000ff */
[----:B------:R-:W-:Y:S02]  /*20b50*/  IADD3 R3, PT, PT, R3, 0x80, RZ ;  /* 0x0000008003037810 */ /* 0x000fe40007ffe0ff */
[----:B0-----:R-:W-:-:S04]  /*20b60*/  IADD3 R4, P0, PT, R4, UR10, RZ ;  /* 0x0000000a04047c10 */ /* 0x001fc8000ff1e0ff */
[----:B------:R-:W-:-:S05]  /*20b70*/  IADD3.X R5, PT, PT, RZ, UR11, RZ, P0, !PT ;  /* 0x0000000bff057c10 */ /* 0x000fca00087fe4ff */
[----:B------:R2:W-:Y:S04]  /*20b80*/  STG.E desc[UR6][R4.64], R49 ;  /* 0x0000003104007986 */ /* 0x0005e8000c101906 */
.L_x_1463:
        /* <DEDUP_REMOVED lines=401> */
.L_x_1488:
        /* <DEDUP_REMOVED lines=40> */
.L_x_1494:
        /* <DEDUP_REMOVED lines=219> */
.L_x_1493:
[----:B------:R-:W-:Y:S02]  /*234d0*/  MOV R12, R14 ;  /* 0x0000000e000c7202 */ /* 0x000fe40000000f00 */
[----:B------:R-:W-:-:S07]  /*234e0*/  MOV R13, R15 ;  /* 0x0000000f000d7202 */ /* 0x000fce0000000f00 */
.L_x_1492:
[----:B------:R-:W-:Y:S05]  /*234f0*/  BSYNC.RECONVERGENT B3 ;  /* 0x0000000000037941 */ /* 0x000fea0003800200 */
.L_x_1491:
        /* <DEDUP_REMOVED lines=117> */
.L_x_1496:
[----:B------:R-:W-:Y:S05]  /*23c50*/  BSYNC.RECONVERGENT B3 ;  /* 0x0000000000037941 */ /* 0x000fea0003800200 */
.L_x_1495:
        /* <DEDUP_REMOVED lines=63> */
.L_x_1498:
[----:B------:R-:W-:Y:S05]  /*24050*/  BSYNC.RECONVERGENT B3 ;  /* 0x0000000000037941 */ /* 0x000fea0003800200 */
.L_x_1497:
        /* <DEDUP_REMOVED lines=46> */
.L_x_1490:
[----:B------:R-:W-:Y:S05]  /*24340*/  BSYNC.RECONVERGENT B2 ;  /* 0x0000000000027941 */ /* 0x000fea0003800200 */
.L_x_1489:
[----:B------:R-:W0:Y:S01]  /*24350*/  LDCU.64 UR10, c[0x0][0x710] ;  /* 0x0000e200ff0a77ac */ /* 0x000e220008000a00 */
[----:B------:R-:W-:Y:S02]  /*24360*/  F2FP.F16.F32.PACK_AB R49, R49, R10 ;  /* 0x0000000a3131723e */ /* 0x000fe400000000ff */
[----:B------:R-:W-:Y:S02]  /*24370*/  IADD3 R3, PT, PT, R3, 0x80, RZ ;  /* 0x0000008003037810 */ /* 0x000fe40007ffe0ff */
[----:B0-----:R-:W-:-:S04]  /*24380*/  IADD3 R4, P0, PT, R4, UR10, RZ ;  /* 0x0000000a04047c10 */ /* 0x001fc8000ff1e0ff */
[----:B------:R-:W-:-:S05]  /*24390*/  IADD3.X R5, PT, PT, RZ, UR11, RZ, P0, !PT ;  /* 0x0000000bff057c10 */ /* 0x000fca00087fe4ff */
[----:B------:R2:W-:Y:S04]  /*243a0*/  STG.E desc[UR6][R4.64], R49 ;  /* 0x0000003104007986 */ /* 0x0005e8000c101906 */
.L_x_1475:
[----:B------:R-:W-:-:S13]  /*243b0*/  ISETP.GE.AND P0, PT, R3, UR4, PT ;  /* 0x0000000403007c0c */ /* 0x000fda000bf06270 */
[----:B------:R-:W-:Y:S05]  /*243c0*/  @P0 BREAK.RELIABLE B0 ;  /* 0x0000000000000942 */ /* 0x000fea0003800100 */
[----:B------:R-:W-:Y:S05]  /*243d0*/  @P0 BRA `(.L_x_1487) ;  /* 0x0000003800000947 */ /* 0x000fea0003800000 */
[----:B------:R-:W-:Y:S05]  /*243e0*/  BSYNC.RELIABLE B0 ;  /* 0x0000000000007941 */ /* 0x000fea0003800100 */
.L_x_1426:
        /* <DEDUP_REMOVED lines=398> */
.L_x_1499:
        /* <DEDUP_REMOVED lines=40> */
.L_x_1505:
        /* <DEDUP_REMOVED lines=25> */
[----:B------:R-:W-:Y:S01]  /*260e0*/  LEA.HI.X R51, R36, R8, R11, 0x2, P0 ;  /* 0x0000000824337211 */ /* 0x000fe200000f140b */
[----:B----4-:R-:W-:Y:S01]  /*260f0*/  IMAD R29, R29, UR10, RZ ;  /* 0x0000000a1d1d7c24 */ /* 0x010fe2000f8e02ff */
[----:B------:R-:W-:Y:S02]  /*26100*/  LEA R60, P0, R34, R7, 0x2 ;  /* 0x00000007223c7211 */ /* 0x000fe400078010ff */
[----:B------:R-:W-:Y:S01]  /*26110*/  IADD3 R35, PT, PT, R35, R39, RZ ;  /* 0x0000002723237210 */ /* 0x000fe20007ffe0ff */
[C---:B------:R-:W-:Y:S01]  /*26120*/  IMAD.WIDE.U32 R38, R28.reuse, UR10, RZ ;  /* 0x0000000a1c267c25 */ /* 0x040fe2000f8e00ff */
[----:B------:R-:W2:Y:S03]  /*26130*/  LDG.E.U16 R11, desc[UR6][R50.64] ;  /* 0x00000006320b7981 */ /* 0x000ea6000c1e1500 */
[----:B------:R-:W-:-:S02]  /*26140*/  IMAD R29, R28, UR11, R29 ;  /* 0x0000000b1c1d7c24 */ /* 0x000fc4000f8e021d */
[----:B-----5:R-:W-:Y:S02]  /*26150*/  IMAD R44, R47, UR10, RZ ;  /* 0x0000000a2f2c7c24 */ /* 0x020fe4000f8e02ff */
[----:B------:R-:W-:Y:S01]  /*26160*/  IMAD R45, R43, UR10, RZ ;  /* 0x0000000a2b2d7c24 */ /* 0x000fe2000f8e02ff */
[-C--:B------:R-:W-:Y:S01]  /*26170*/  LEA.HI.X R61, R34, R8.reuse, R35, 0x2, P0 ;  /* 0x00000008223d7211 */ /* 0x080fe200000f1423 */
[----:B------:R-:W-:Y:S01]  /*26180*/  IMAD.WIDE.U32 R36, R46, UR10, RZ ;  /* 0x0000000a2e247c25 */ /* 0x000fe2000f8e00ff */
[----:B------:R-:W-:Y:S01]  /*26190*/  LEA R28, P0, R38, R7, 0x2 ;  /* 0x00000007261c7211 */ /* 0x000fe200078010ff */
[----:B------:R-:W3:Y:S01]  /*261a0*/  LDG.E.U16 R12, desc[UR6][R50.64+0x2] ;  /* 0x00000206320c7981 */ /* 0x000ee2000c1e1500 */
[----:B------:R-:W-:Y:S01]  /*261b0*/  IADD3 R29, PT, PT, R39, R29, RZ ;  /* 0x0000001d271d7210 */ /* 0x000fe20007ffe0ff */
[----:B------:R-:W-:Y:S02]  /*261c0*/  IMAD R43, R46, UR11, R44 ;  /* 0x0000000b2e2b7c24 */ /* 0x000fe4000f8e022c */
[----:B------:R-:W-:Y:S01]  /*261d0*/  IMAD.WIDE.U32 R34, R42, UR10, RZ ;  /* 0x0000000a2a227c25 */ /* 0x000fe2000f8e00ff */
[----:B------:R-:W-:-:S02]  /*261e0*/  LEA.HI.X R29, R38, R8, R29, 0x2, P0 ;  /* 0x00000008261d7211 */ /* 0x000fc400000f141d */
        /* <DEDUP_REMOVED lines=11> */
[----:B------:R-:W4:Y:S02]  /*262a0*/  LDG.E.U16 R50, desc[UR6][R60.64] ;  /* 0x000000063c327981 */ /* 0x000f24000c1e1500 */
[----:B------:R-:W-:-:S02]  /*262b0*/  IMAD.WIDE.U32 R34, R18, UR10, RZ ;  /* 0x0000000a12227c25 */ /* 0x000fc4000f8e00ff */
[----:B------:R-:W5:Y:S02]  /*262c0*/  LDG.E.U16 R48, desc[UR6][R28.64] ;  /* 0x000000061c307981 */ /* 0x000f64000c1e1500 */
[----:B------:R-:W-:Y:S02]  /*262d0*/  IMAD R19, R18, UR11, R19 ;  /* 0x0000000b12137c24 */ /* 0x000fe4000f8e0213 */
[----:B------:R0:W5:Y:S01]  /*262e0*/  LDG.E.U16 R47, desc[UR6][R28.64+0x2] ;  /* 0x000002061c2f7981 */ /* 0x000162000c1e1500 */
[----:B------:R-:W-:Y:S02]  /*262f0*/  IADD3 R27, PT, PT, R37, R27, RZ ;  /* 0x0000001b251b7210 */ /* 0x000fe40007ffe0ff */
[----:B------:R-:W-:Y:S01]  /*26300*/  IADD3 R37, PT, PT, R35, R19, RZ ;  /* 0x0000001323257210 */ /* 0x000fe20007ffe0ff */
[----:B------:R-:W5:Y:S01]  /*26310*/  LDG.E.U16 R45, desc[UR6][R60.64+0x2] ;  /* 0x000002063c2d7981 */ /* 0x000f62000c1e1500 */
[----:B------:R-:W-:-:S03]  /*26320*/  IMAD.WIDE.U32 R18, R40, UR10, RZ ;  /* 0x0000000a28127c25 */ /* 0x000fc6000f8e00ff */
[----:B------:R-:W5:Y:S01]  /*26330*/  LDG.E.U16 R42, desc[UR6][R58.64] ;  /* 0x000000063a2a7981 */ /* 0x000f62000c1e1500 */
[----:B0-----:R-:W-:Y:S01]  /*26340*/  IMAD R29, R41, UR10, RZ ;  /* 0x0000000a291d7c24 */ /* 0x001fe2000f8e02ff */
[-C--:B------:R-:W-:Y:S01]  /*26350*/  LEA R28, P0, R36, R7.reuse, 0x2 ;  /* 0x00000007241c7211 */ /* 0x080fe200078010ff */
[----:B------:R-:W-:Y:S01]  /*26360*/  IMAD R17, R17, UR10, RZ ;  /* 0x0000000a11117c24 */ /* 0x000fe2000f8e02ff */
[----:B------:R-:W5:Y:S01]  /*26370*/  LDG.E.U16 R44, desc[UR6][R56.64] ;  /* 0x00000006382c7981 */ /* 0x000f62000c1e1500 */
[----:B------:R-:W-:Y:S01]  /*26380*/  IMAD R35, R40, UR11, R29 ;  /* 0x0000000b28237c24 */ /* 0x000fe2000f8e021d */
[----:B------:R-:W-:Y:S02]  /*26390*/  LEA R26, P1, R34, R7, 0x2 ;  /* 0x00000007221a7211 */ /* 0x000fe400078210ff */
[----:B------:R-:W-:Y:S01]  /*263a0*/  LEA.HI.X R29, R36, R8, R27, 0x2, P0 ;  /* 0x00000008241d7211 */ /* 0x000fe200000f141b */
[----:B------:R0:W5:Y:S01]  /*263b0*/  LDG.E.U16 R39, desc[UR6][R56.64+0x2] ;  /* 0x0000020638277981 */ /* 0x000162000c1e1500 */
[----:B------:R-:W-:Y:S01]  /*263c0*/  IADD3 R35, PT, PT, R19, R35, RZ ;  /* 0x0000002313237210 */ /* 0x000fe20007ffe0ff */
[----:B------:R-:W-:-:S02]  /*263d0*/  IMAD R19, R16, UR11, R17 ;  /* 0x0000000b10137c24 */ /* 0x000fc4000f8e0211 */
[----:B------:R-:W-:Y:S01]  /*263e0*/  IMAD.WIDE.U32 R16, R16, UR10, RZ ;  /* 0x0000000a10107c25 */ /* 0x000fe2000f8e00ff */
[----:B------:R-:W5:Y:S01]  /*263f0*/  LDG.E.U16 R46, desc[UR6][R58.64+0x2] ;  /* 0x000002063a2e7981 */ /* 0x000f62000c1e1500 */
[-C--:B------:R-:W-:Y:S02]  /*26400*/  LEA.HI.X R27, R34, R8.reuse, R37, 0x2, P1 ;  /* 0x00000008221b7211 */ /* 0x080fe400008f1425 */
[----:B------:R-:W-:Y:S01]  /*26410*/  IMAD R15, R15, UR10, RZ ;  /* 0x0000000a0f0f7c24 */ /* 0x000fe2000f8e02ff */
[----:B------:R-:W5:Y:S01]  /*26420*/  LDG.E.U16 R43, desc[UR6][R28.64] ;  /* 0x000000061c2b7981 */ /* 0x000f62000c1e1500 */
[-C--:B0-----:R-:W-:Y:S02]  /*26430*/  LEA R56, P0, R18, R7.reuse, 0x2 ;  /* 0x0000000712387211 */ /* 0x081fe400078010ff */
[----:B------:R-:W-:Y:S01]  /*26440*/  IMAD R15, R14, UR11, R15 ;  /* 0x0000000b0e0f7c24 */ /* 0x000fe2000f8e020f */
[----:B------:R0:W5:Y:S01]  /*26450*/  LDG.E.U16 R41, desc[UR6][R28.64+0x2] ;  /* 0x000002061c297981 */ /* 0x000162000c1e1500 */
[----:B------:R-:W-:Y:S01]  /*26460*/  LEA.HI.X R57, R18, R8, R35, 0x2, P0 ;  /* 0x0000000812397211 */ /* 0x000fe200000f1423 */
[----:B------:R-:W-:Y:S01]  /*26470*/  IMAD R37, R55, UR10, RZ ;  /* 0x0000000a37257c24 */ /* 0x000fe2000f8e02ff */
[----:B------:R-:W-:Y:S01]  /*26480*/  LEA R34, P0, R16, R7, 0x2 ;  /* 0x0000000710227211 */ /* 0x000fe200078010ff */
[----:B------:R-:W-:Y:S01]  /*26490*/  IMAD R51, R53, UR10, RZ ;  /* 0x0000000a35337c24 */ /* 0x000fe2000f8e02ff */
[----:B------:R-:W-:Y:S01]  /*264a0*/  IADD3 R17, PT, PT, R17, R19, RZ ;  /* 0x0000001311117210 */ /* 0x000fe20007ffe0ff */
[----:B------:R-:W5:Y:S01]  /*264b0*/  LDG.E.U16 R36, desc[UR6][R26.64] ;  /* 0x000000061a247981 */ /* 0x000f62000c1e1500 */
[----:B0-----:R-:W-:-:S03]  /*264c0*/  IMAD.WIDE.U32 R28, R14, UR10, RZ ;  /* 0x0000000a0e1c7c25 */ /* 0x001fc6000f8e00ff */
[----:B------:R0:W5:Y:S01]  /*264d0*/  LDG.E.U16 R40, desc[UR6][R26.64+0x2] ;  /* 0x000002061a287981 */ /* 0x000162000c1e1500 */
[----:B------:R-:W-:Y:S01]  /*264e0*/  LEA.HI.X R35, R16, R8, R17, 0x2, P0 ;  /* 0x0000000810237211 */ /* 0x000fe200000f1411 */
[C---:B------:R-:W-:Y:S02]  /*264f0*/  IMAD.WIDE.U32 R16, R54.reuse, UR10, RZ ;  /* 0x0000000a36107c25 */ /* 0x040fe4000f8e00ff */
[----:B------:R-:W5:Y:S02]  /*26500*/  LDG.E.U16 R38, desc[UR6][R56.64] ;  /* 0x0000000638267981 */ /* 0x000f64000c1e1500 */
[----:B------:R-:W-:Y:S02]  /*26510*/  IMAD R37, R54, UR11, R37 ;  /* 0x0000000b36257c24 */ /* 0x000fe4000f8e0225 */
[----:B------:R-:W5:Y:S01]  /*26520*/  LDG.E.U16 R19, desc[UR6][R56.64+0x2] ;  /* 0x0000020638137981 */ /* 0x000f62000c1e1500 */
[----:B0-----:R-:W-:Y:S01]  /*26530*/  IADD3 R27, PT, PT, R29, R15, RZ ;  /* 0x0000000f1d1b7210 */ /* 0x001fe20007ffe0ff */
[----:B------:R-:W-:Y:S01]  /*26540*/  IMAD.WIDE.U32 R14, R52, UR10, RZ ;  /* 0x0000000a340e7c25 */ /* 0x000fe2000f8e00ff */
[----:B------:R-:W-:-:S03]  /*26550*/  LEA R26, P0, R28, R7, 0x2 ;  /* 0x000000071c1a7211 */ /* 0x000fc600078010ff */
[----:B------:R-:W-:Y:S01]  /*26560*/  IMAD R29, R52, UR11, R51 ;  /* 0x0000000b341d7c24 */ /* 0x000fe2000f8e0233 */
[-C--:B------:R-:W-:Y:S02]  /*26570*/  LEA.HI.X R27, R28, R8.reuse, R27, 0x2, P0 ;  /* 0x000000081c1b7211 */ /* 0x080fe400000f141b */
[-C--:B------:R-:W-:Y:S02]  /*26580*/  LEA R52, P0, R16, R7.reuse, 0x2 ;  /* 0x0000000710347211 */ /* 0x080fe400078010ff */
[----:B------:R-:W-:Y:S02]  /*26590*/  LEA R28, P1, R14, R7, 0x2 ;  /* 0x000000070e1c7211 */ /* 0x000fe400078210ff */
[----:B------:R-:W-:Y:S02]  /*265a0*/  IADD3 R17, PT, PT, R17, R37, RZ ;  /* 0x0000002511117210 */ /* 0x000fe40007ffe0ff */
[----:B------:R-:W-:Y:S01]  /*265b0*/  IADD3 R15, PT, PT, R15, R29, RZ ;  /* 0x0000001d0f0f7210 */ /* 0x000fe20007ffe0ff */
[----:B------:R-:W5:Y:S01]  /*265c0*/  LDG.E.U16 R37, desc[UR6][R34.64] ;  /* 0x0000000622257981 */ /* 0x000f62000c1e1500 */
[----:B------:R-:W-:Y:S01]  /*265d0*/  IMAD R33, R33, UR10, RZ ;  /* 0x0000000a21217c24 */ /* 0x000fe2000f8e02ff */
[----:B------:R-:W-:-:S02]  /*265e0*/  LEA.HI.X R53, R16, R8, R17, 0x2, P0 ;  /* 0x0000000810357211 */ /* 0x000fc400000f1411 */
[----:B------:R-:W-:Y:S01]  /*265f0*/  LEA.HI.X R29, R14, R8, R15, 0x2, P1 ;  /* 0x000000080e1d7211 */ /* 0x000fe200008f140f */
[----:B------:R-:W5:Y:S01]  /*26600*/  LDG.E.U16 R16, desc[UR6][R26.64] ;  /* 0x000000061a107981 */ /* 0x000f62000c1e1500 */
[----:B------:R-:W-:Y:S02]  /*26610*/  IMAD R31, R31, UR10, RZ ;  /* 0x0000000a1f1f7c24 */ /* 0x000fe4000f8e02ff */
[----:B------:R-:W-:Y:S01]  /*26620*/  IMAD R33, R32, UR11, R33 ;  /* 0x0000000b20217c24 */ /* 0x000fe2000f8e0221 */
[----:B------:R-:W5:Y:S04]  /*26630*/  LDG.E.U16 R17, desc[UR6][R28.64] ;  /* 0x000000061c117981 */ /* 0x000f68000c1e1500 */
[----:B------:R-:W5:Y:S01]  /*26640*/  LDG.E.U16 R35, desc[UR6][R34.64+0x2] ;  /* 0x0000020622237981 */ /* 0x000f62000c1e1500 */
[----:B------:R-:W-:-:S03]  /*26650*/  IMAD R31, R30, UR11, R31 ;  /* 0x0000000b1e1f7c24 */ /* 0x000fc6000f8e021f */
[----:B------:R0:W5:Y:S01]  /*26660*/  LDG.E.U16 R15, desc[UR6][R28.64+0x2] ;  /* 0x000002061c0f7981 */ /* 0x000162000c1e1500 */
[----:B------:R-:W-:-:S03]  /*26670*/  IMAD R25, R25, UR10, RZ ;  /* 0x0000000a19197c24 */ /* 0x000fc6000f8e02ff */
[----:B------:R-:W5:Y:S04]  /*26680*/  LDG.E.U16 R18, desc[UR6][R52.64] ;  /* 0x0000000634127981 */ /* 0x000f68000c1e1500 */
[----:B------:R1:W5:Y:S01]  /*26690*/  LDG.E.U16 R34, desc[UR6][R26.64+0x2] ;  /* 0x000002061a227981 */ /* 0x000362000c1e1500 */
[----:B0-----:R-:W-:-:S03]  /*266a0*/  IMAD.WIDE.U32 R28, R30, UR10, RZ ;  /* 0x0000000a1e1c7c25 */ /* 0x001fc6000f8e00ff */
[----:B------:R0:W5:Y:S01]  /*266b0*/  LDG.E.U16 R14, desc[UR6][R52.64+0x2] ;  /* 0x00000206340e7981 */ /* 0x000162000c1e1500 */
[----:B-1----:R-:W-:Y:S01]  /*266c0*/  IMAD.WIDE.U32 R26, R32, UR10, RZ ;  /* 0x0000000a201a7c25 */ /* 0x002fe2000f8e00ff */
[-C--:B------:R-:W-:Y:S02]  /*266d0*/  LEA R30, P1, R28, R7.reuse, 0x2 ;  /* 0x000000071c1e7211 */ /* 0x080fe400078210ff */
[----:B0-----:R-:W-:Y:S02]  /*266e0*/  LEA R52, P0, R26, R7, 0x2 ;  /* 0x000000071a347211 */ /* 0x001fe400078010ff */
[----:B------:R-:W-:Y:S01]  /*266f0*/  IADD3 R27, PT, PT, R27, R33, RZ ;  /* 0x000000211b1b7210 */ /* 0x000fe20007ffe0ff */
[----:B------:R-:W-:Y:S01]  /*26700*/  IMAD.WIDE.U32 R32, R24, UR10, RZ ;  /* 0x0000000a18207c25 */ /* 0x000fe2000f8e00ff */
[----:B------:R-:W-:Y:S02]  /*26710*/  IADD3 R29, PT, PT, R29, R31, RZ ;  /* 0x0000001f1d1d7210 */ /* 0x000fe40007ffe0ff */
[-C--:B------:R-:W-:Y:S01]  /*26720*/  LEA.HI.X R53, R26, R8.reuse, R27, 0x2, P0 ;  /* 0x000000081a357211 */ /* 0x080fe200000f141b */
[----:B------:R-:W-:Y:S01]  /*26730*/  IMAD R25, R24, UR11, R25 ;  /* 0x0000000b18197c24 */ /* 0x000fe2000f8e0219 */
[----:B------:R-:W-:Y:S01]  /*26740*/  LEA.HI.X R31, R28, R8, R29, 0x2, P1 ;  /* 0x000000081c1f7211 */ /* 0x000fe200008f141d */
[----:B------:R-:W-:Y:S01]  /*26750*/  IMAD R21, R21, UR10, RZ ;  /* 0x0000000a15157c24 */ /* 0x000fe2000f8e02ff */
[----:B------:R-:W-:Y:S01]  /*26760*/  LEA R24, P0, R32, R7, 0x2 ;  /* 0x0000000720187211 */ /* 0x000fe200078010ff */
[----:B------:R-:W5:Y:S01]  /*26770*/  LDG.E.U16 R28, desc[UR6][R52.64] ;  /* 0x00000006341c7981 */ /* 0x000f62000c1e1500 */
[----:B------:R-:W-:Y:S01]  /*26780*/  IADD3 R25, PT, PT, R33, R25, RZ ;  /* 0x0000001921197210 */ /* 0x000fe20007ffe0ff */
[----:B------:R-:W-:-:S02]  /*26790*/  IMAD.WIDE.U32 R26, R20, UR10, RZ ;  /* 0x0000000a141a7c25 */ /* 0x000fc4000f8e00ff */
        /* <DEDUP_REMOVED lines=22> */
[----:B----4-:R-:W-:Y:S02]  /*26900*/  HADD2.F32 R50, -RZ, R50.H0_H0 ;  /* 0x20000032ff327230 */ /* 0x010fe40000004100 */
[----:B-----5:R-:W-:-:S03]  /*26910*/  HADD2.F32 R48, -RZ, R48.H0_H0 ;  /* 0x20000030ff307230 */ /* 0x020fc60000004100 */
[----:B------:R-:W-:Y:S01]  /*26920*/  FADD.FTZ R11, R11, R50 ;  /* 0x000000320b0b7221 */ /* 0x000fe20000010000 */
        /* <DEDUP_REMOVED lines=25> */
[----:B------:R-:W-:-:S03]  /*26ac0*/  HADD2.F32 R19, -RZ, R16.H0_H0 ;  /* 0x20000010ff137230 */ /* 0x000fc60000004100 */
[----:B------:R-:W-:Y:S01]  /*26ad0*/  FADD.FTZ R10, R10, R37 ;  /* 0x000000250a0a7221 */ /* 0x000fe20000010000 */
[----:B------:R-:W-:-:S03]  /*26ae0*/  FADD.FTZ R11, R11, R20 ;  /* 0x000000140b0b7221 */ /* 0x000fc60000010000 */
[----:B------:R-:W-:Y:S01]  /*26af0*/  FADD.FTZ R10, R10, R19 ;  /* 0x000000130a0a7221 */ /* 0x000fe20000010000 */
[----:B------:R-:W-:Y:S02]  /*26b00*/  HADD2.F32 R12, -RZ, R35.H0_H0 ;  /* 0x20000023ff0c7230 */ /* 0x000fe40000004100 */
[----:B------:R-:W-:Y:S02]  /*26b10*/  HADD2.F32 R17, -RZ, R17.H0_H0 ;  /* 0x20000011ff117230 */ /* 0x000fe40000004100 */
        /* <DEDUP_REMOVED lines=8> */
[----:B------:R-:W-:-:S04]  /*26ba0*/  FADD.FTZ R11, R11, R14 ;  /* 0x0000000e0b0b7221 */ /* 0x000fc80000010000 */
[----:B------:R-:W-:Y:S01]  /*26bb0*/  FADD.FTZ R11, R11, R12 ;  /* 0x0000000c0b0b7221 */ /* 0x000fe20000010000 */
[----:B------:R-:W-:-:S05]  /*26bc0*/  HADD2.F32 R15, -RZ, R28.H0_H0 ;  /* 0x2000001cff0f7230 */ /* 0x000fca0000004100 */
[----:B------:R-:W-:Y:S01]  /*26bd0*/  FADD.FTZ R10, R10, R15 ;  /* 0x0000000f0a0a7221 */ /* 0x000fe20000010000 */
[----:B------:R-:W-:Y:S02]  /*26be0*/  HADD2.F32 R14, -RZ, R29.H0_H0 ;  /* 0x2000001dff0e7230 */ /* 0x000fe40000004100 */
        /* <DEDUP_REMOVED lines=17> */
.L_x_1504:
[----:B------:R-:W-:Y:S02]  /*26d00*/  MOV R12, R14 ;  /* 0x0000000e000c7202 */ /* 0x000fe40000000f00 */
[----:B------:R-:W-:-:S07]  /*26d10*/  MOV R13, R15 ;  /* 0x0000000f000d7202 */ /* 0x000fce0000000f00 */
.L_x_1503:
[----:B------:R-:W-:Y:S05]  /*26d20*/  BSYNC.RECONVERGENT B3 ;  /* 0x0000000000037941 */ /* 0x000fea0003800200 */
.L_x_1502:
        /* <DEDUP_REMOVED lines=117> */
.L_x_1507:
[----:B------:R-:W-:Y:S05]  /*27480*/  BSYNC.RECONVERGENT B3 ;  /* 0x0000000000037941 */ /* 0x000fea0003800200 */
.L_x_1506:
        /* <DEDUP_REMOVED lines=63> */
.L_x_1509:
[----:B------:R-:W-:Y:S05]  /*27880*/  BSYNC.RECONVERGENT B3 ;  /* 0x0000000000037941 */ /* 0x000fea0003800200 */
.L_x_1508:
        /* <DEDUP_REMOVED lines=46> */
.L_x_1501:
[----:B------:R-:W-:Y:S05]  /*27b70*/  BSYNC.RECONVERGENT B2 ;  /* 0x0000000000027941 */ /* 0x000fea0003800200 */
.L_x_1500:
[----:B------:R-:W0:Y:S01]  /*27b80*/  LDCU.64 UR10, c[0x0][0x710] ;  /* 0x0000e200ff0a77ac */ /* 0x000e220008000a00 */
[----:B------:R-:W-:Y:S02]  /*27b90*/  F2FP.F16.F32.PACK_AB R49, R49, R10 ;  /* 0x0000000a3131723e */ /* 0x000fe400000000ff */
[----:B------:R-:W-:Y:S02]  /*27ba0*/  IADD3 R3, PT, PT, R3, 0x80, RZ ;  /* 0x0000008003037810 */ /* 0x000fe40007ffe0ff */
[----:B0-----:R-:W-:-:S04]  /*27bb0*/  IADD3 R4, P0, PT, R4, UR10, RZ ;  /* 0x0000000a04047c10 */ /* 0x001fc8000ff1e0ff */
[----:B------:R-:W-:-:S05]  /*27bc0*/  IADD3.X R5, PT, PT, RZ, UR11, RZ, P0, !PT ;  /* 0x0000000bff057c10 */ /* 0x000fca00087fe4ff */
[----:B------:R3:W-:Y:S04]  /*27bd0*/  STG.E desc[UR6][R4.64], R49 ;  /* 0x0000003104007986 */ /* 0x0007e8000c101906 */
.L_x_1487:
[----:B------:R-:W-:Y:S05]  /*27be0*/  BSYNC.RECONVERGENT B1 ;  /* 0x0000000000017941 */ /* 0x000fea0003800200 */
.L_x_1425:
        /* <DEDUP_REMOVED lines=389> */
[C---:B0-----:R-:W-:Y:S01]  /*29440*/  IMAD R18, R6.reuse, UR9, R18 ;  /* 0x0000000906127c24 */ /* 0x041fe2000f8e0212 */
[----:B------:R-:W-:Y:S01]  /*29450*/  @P0 SHF.R.U32.HI R2, RZ, R11, R2 ;  /* 0x0000000bff020219 */ /* 0x000fe20000011602 */
[C---:B--2---:R-:W-:Y:S01]  /*29460*/  IMAD R3, R6.reuse, UR10, R3 ;  /* 0x0000000a06037c24 */ /* 0x044fe2000f8e0203 */
        /* <DEDUP_REMOVED lines=9> */
.L_x_1510:
[----:B------:R-:W0:Y:S01]  /*29500*/  LDCU.128 UR8, c[0x0][0x730] ;  /* 0x0000e600ff0877ac */ /* 0x000e220008000c00 */
[----:B------:R-:W1:Y:S01]  /*29510*/  LDCU.64 UR12, c[0x0][0x748] ;  /* 0x0000e900ff0c77ac */ /* 0x000e620008000a00 */
[----:B0-----:R-:W-:-:S04]  /*29520*/  IADD3 R6, P0, PT, R0, UR10, RZ ;  /* 0x0000000a00067c10 */ /* 0x001fc8000ff1e0ff */
[----:B------:R-:W-:Y:S01]  /*29530*/  IADD3.X R7, PT, PT, RZ, UR11, RZ, P0, !PT ;  /* 0x0000000bff077c10 */ /* 0x000fe200087fe4ff */
[----:B------:R-:W0:Y:S05]  /*29540*/  LDCU.64 UR10, c[0x0][0x728] ;  /* 0x0000e500ff0a77ac */ /* 0x000e2a0008000a00 */
[----:B------:R-:W2:Y:S01]  /*29550*/  LDG.E.64 R6, desc[UR6][R6.64] ;  /* 0x0000000606067981 */ /* 0x000ea2000c1e1b00 */
[----:B------:R-:W-:-:S04]  /*29560*/  IADD3 R4, P0, PT, R5, UR8, RZ ;  /* 0x0000000805047c10 */ /* 0x000fc8000ff1e0ff */
[----:B------:R-:W-:Y:S01]  /*29570*/  IADD3.X R5, PT, PT, RZ, UR9, RZ, P0, !PT ;  /* 0x00000009ff057c10 */ /* 0x000fe200087fe4ff */
[----:B------:R-:W3:Y:S05]  /*29580*/  LDCU.64 UR8, c[0x0][0x710] ;  /* 0x0000e200ff0877ac */ /* 0x000eea0008000a00 */
[----:B------:R-:W1:Y:S01]  /*29590*/  LDG.E.64 R4, desc[UR6][R4.64] ;  /* 0x0000000604047981 */ /* 0x000e62000c1e1b00 */
[----:B------:R-:W-:Y:S01]  /*295a0*/  ISETP.NE.AND P1, PT, RZ, UR5, PT ;  /* 0x00000005ff007c0c */ /* 0x000fe2000bf25270 */
[----:B------:R-:W4:Y:S01]  /*295b0*/  LDCU.64 UR4, c[0x0][0x758] ;  /* 0x0000eb00ff0477ac */ /* 0x000f220008000a00 */
[----:B0-----:R-:W-:Y:S01]  /*295c0*/  IADD3 R2, P3, PT, R3, UR10, RZ ;  /* 0x0000000a03027c10 */ /* 0x001fe2000ff7e0ff */
[----:B------:R-:W-:Y:S03]  /*295d0*/  BSSY.RECONVERGENT B1, `(.L_x_1511) ;  /* 0x00001dc000017945 */ /* 0x000fe60003800200 */
[----:B------:R-:W-:-:S02]  /*295e0*/  IADD3.X R3, PT, PT, RZ, UR11, RZ, P3, !PT ;  /* 0x0000000bff037c10 */ /* 0x000fc40009ffe4ff */
[----:B--2---:R-:W-:-:S04]  /*295f0*/  ISETP.LT.U32.AND P0, PT, R6, 0x1, PT ;  /* 0x000000010600780c */ /* 0x004fc80003f01070 */
[----:B------:R-:W-:-:S04]  /*29600*/  ISETP.LT.AND.EX P0, PT, R7, RZ, PT, P0 ;  /* 0x000000ff0700720c */ /* 0x000fc80003f01300 */
[----:B------:R-:W-:Y:S02]  /*29610*/  SEL R9, R6, 0x1, P0 ;  /* 0x0000000106097807 */ /* 0x000fe40000000000 */
[----:B------:R-:W-:Y:S02]  /*29620*/  SEL R11, R7, RZ, P0 ;  /* 0x000000ff070b7207 */ /* 0x000fe40000000000 */
[----:B------:R-:W-:Y:S02]  /*29630*/  SEL R0, R9, R6, !P1 ;  /* 0x0000000609007207 */ /* 0x000fe40004800000 */
[----:B------:R-:W-:Y:S02]  /*29640*/  SEL R7, R11, R7, !P1 ;  /* 0x000000070b077207 */ /* 0x000fe40004800000 */
[----:B------:R-:W-:Y:S02]  /*29650*/  ISETP.GE.U32.AND P0, PT, R0, 0x1, PT ;  /* 0x000000010000780c */ /* 0x000fe40003f06070 */
[----:B---3--:R-:W-:-:S02]  /*29660*/  IADD3 R18, P1, PT, R18, UR8, RZ ;  /* 0x0000000812127c10 */ /* 0x008fc4000ff3e0ff */
[----:B------:R-:W-:Y:S02]  /*29670*/  ISETP.GE.AND.EX P0, PT, R7, RZ, PT, P0 ;  /* 0x000000ff0700720c */ /* 0x000fe40003f06300 */
[C---:B-1----:R-:W-:Y:S02]  /*29680*/  LEA R10, P2, R4.reuse, UR12, 0x3 ;  /* 0x0000000c040a7c11 */ /* 0x042fe4000f8418ff */
[----:B------:R-:W-:Y:S02]  /*29690*/  IADD3.X R19, PT, PT, RZ, UR9, RZ, P1, !PT ;  /* 0x00000009ff137c10 */ /* 0x000fe40008ffe4ff */
[----:B------:R-:W-:Y:S02]  /*296a0*/  LEA.HI.X R11, R4, UR13, R5, 0x3, P2 ;  /* 0x0000000d040b7c11 */ /* 0x000fe400090f1c05 */
[----:B------:R-:W-:Y:S02]  /*296b0*/  MOV R6, RZ ;  /* 0x000000ff00067202 */ /* 0x000fe40000000f00 */
[----:B------:R-:W-:-:S03]  /*296c0*/  MOV R9, RZ ;  /* 0x000000ff00097202 */ /* 0x000fc60000000f00 */
[----:B----4-:R-:W-:Y:S05]  /*296d0*/  @!P0 BRA `(.L_x_1512) ;  /* 0x0000001c002c8947 */ /* 0x010fea0003800000 */
[C---:B------:R-:W-:Y:S01]  /*296e0*/  ISETP.GE.U32.AND P0, PT, R0.reuse, 0x10, PT ;  /* 0x000000100000780c */ /* 0x040fe20003f06070 */
[----:B------:R-:W-:Y:S01]  /*296f0*/  BSSY.RECONVERGENT B2, `(.L_x_1513) ;  /* 0x00000e5000027945 */ /* 0x000fe20003800200 */
[----:B------:R-:W-:Y:S01]  /*29700*/  HFMA2 R9, -RZ, RZ, 0, 0 ;  /* 0x00000000ff097431 */ /* 0x000fe200000001ff */
[----:B------:R-:W-:Y:S02]  /*29710*/  LOP3.LUT R5, R0, 0xf, RZ, 0xc0, !PT ;  /* 0x0000000f00057812 */ /* 0x000fe400078ec0ff */
[----:B------:R-:W-:Y:S02]  /*29720*/  ISETP.GE.U32.AND.EX P0, PT, R7, RZ, PT, P0 ;  /* 0x000000ff0700720c */ /* 0x000fe40003f06100 */
[----:B------:R-:W-:-:S11]  /*29730*/  MOV R6, RZ ;  /* 0x000000ff00067202 */ /* 0x000fd60000000f00 */
[----:B------:R-:W-:Y:S05]  /*29740*/  @!P0 BRA `(.L_x_1514) ;  /* 0x0000000c007c8947 */ /* 0x000fea0003800000 */
[----:B------:R-:W-:Y:S01]  /*29750*/  BSSY.RECONVERGENT B3, `(.L_x_1514) ;  /* 0x00000de000037945 */ /* 0x000fe20003800200 */
[----:B------:R-:W-:Y:S02]  /*29760*/  LOP3.LUT R4, R7, 0x7fffffff, RZ, 0xc0, !PT ;  /* 0x7fffffff07047812 */ /* 0x000fe400078ec0ff */
[----:B------:R-:W-:Y:S02]  /*29770*/  MOV R23, R11 ;  /* 0x0000000b00177202 */ /* 0x000fe40000000f00 */
[----:B------:R-:W-:Y:S02]  /*29780*/  LOP3.LUT R7, R0, 0xfffffff0, RZ, 0xc0, !PT ;  /* 0xfffffff000077812 */ /* 0x000fe400078ec0ff */
[----:B------:R-:W-:-:S07]  /*29790*/  MOV R9, RZ ;  /* 0x000000ff00097202 */ /* 0x000fce0000000f00 */
.L_x_1515:
[----:B------:R-:W-:-:S05]  /*297a0*/  MOV R22, R10 ;  /* 0x0000000a00167202 */ /* 0x000fca0000000f00 */
        /* <DEDUP_REMOVED lines=20> */
[----:B------:R-:W-:Y:S02]  /*298f0*/  LEA R50, P0, R10, R2, 0x2 ;  /* 0x000000020a327211 */ /* 0x000fe400078010ff */
[----:B------:R-:W-:Y:S01]  /*29900*/  IADD3 R8, PT, PT, R11, R13, RZ ;  /* 0x0000000d0b087210 */ /* 0x000fe20007ffe0ff */
[----:B------:R-:W-:-:S04]  /*29910*/  IMAD.WIDE.U32 R12, R16, UR4, RZ ;  /* 0x00000004100c7c25 */ /* 0x000fc8000f8e00ff */
[----:B------:R-:W-:Y:S01]  /*29920*/  IMAD R17, R16, UR5, R17 ;  /* 0x0000000510117c24 */ /* 0x000fe2000f8e0211 */
[----:B------:R-:W-:Y:S01]  /*29930*/  LEA.HI.X R51, R10, R3, R8, 0x2, P0 ;  /* 0x000000030a337211 */ /* 0x000fe200000f1408 */
[----:B----4-:R-:W-:Y:S01]  /*29940*/  IMAD R15, R15, UR4, RZ ;  /* 0x000000040f0f7c24 */ /* 0x010fe2000f8e02ff */
[----:B------:R-:W-:Y:S02]  /*29950*/  LEA R38, P0, R12, R2, 0x2 ;  /* 0x000000020c267211 */ /* 0x000fe400078010ff */
[----:B------:R-:W-:Y:S01]  /*29960*/  IADD3 R11, PT, PT, R13, R17, RZ ;  /* 0x000000110d0b7210 */ /* 0x000fe20007ffe0ff */
[----:B------:R-:W-:Y:S01]  /*29970*/  IMAD R15, R14, UR5, R15 ;  /* 0x000000050e0f7c24 */ /* 0x000fe2000f8e020f */
[----:B------:R-:W2:Y:S02]  /*29980*/  LDG.E.U16 R8, desc[UR6][R50.64] ;  /* 0x0000000632087981 */ /* 0x000ea4000c1e1500 */
[----:B------:R-:W-:Y:S01]  /*29990*/  LEA.HI.X R39, R12, R3, R11, 0x2, P0 ;  /* 0x000000030c277211 */ /* 0x000fe200000f140b */
[----:B------:R-:W-:Y:S01]  /*299a0*/  IMAD.WIDE.U32 R12, R14, UR4, RZ ;  /* 0x000000040e0c7c25 */ /* 0x000fe2000f8e00ff */
[----:B------:R0:W3:Y:S03]  /*299b0*/  LDG.E.U16 R10, desc[UR6][R50.64+0x2] ;  /* 0x00000206320a7981 */ /* 0x0000e6000c1e1500 */
[----:B-----5:R-:W-:-:S02]  /*299c0*/  IMAD R41, R41, UR4, RZ ;  /* 0x0000000429297c24 */ /* 0x020fc4000f8e02ff */
[----:B------:R-:W-:Y:S01]  /*299d0*/  IMAD R37, R37, UR4, RZ ;  /* 0x0000000425257c24 */ /* 0x000fe2000f8e02ff */
[----:B------:R-:W-:Y:S01]  /*299e0*/  LEA R52, P0, R12, R2, 0x2 ;  /* 0x000000020c347211 */ /* 0x000fe200078010ff */
[----:B------:R-:W-:Y:S01]  /*299f0*/  IMAD.WIDE.U32 R16, R40, UR4, RZ ;  /* 0x0000000428107c25 */ /* 0x000fe2000f8e00ff */
[----:B------:R-:W-:-:S03]  /*29a00*/  IADD3 R11, PT, PT, R13, R15, RZ ;  /* 0x0000000f0d0b7210 */ /* 0x000fc60007ffe0ff */
[----:B------:R-:W-:Y:S02]  /*29a10*/  IMAD R41, R40, UR5, R41 ;  /* 0x0000000528297c24 */ /* 0x000fe4000f8e0229 */
[----:B------:R-:W-:Y:S01]  /*29a20*/  IMAD.WIDE.U32 R14, R36, UR4, RZ ;  /* 0x00000004240e7c25 */ /* 0x000fe2000f8e00ff */
[----:B------:R-:W-:-:S03]  /*29a30*/  LEA.HI.X R53, R12, R3, R11, 0x2, P0 ;  /* 0x000000030c357211 */ /* 0x000fc600000f140b */
[----:B------:R-:W-:Y:S01]  /*29a40*/  IMAD R37, R36, UR5, R37 ;  /* 0x0000000524257c24 */ /* 0x000fe2000f8e0225 */
[-C--:B0-----:R-:W-:Y:S01]  /*29a50*/  LEA R50, P0, R16, R2.reuse, 0x2 ;  /* 0x0000000210327211 */ /* 0x081fe200078010ff */
[----:B------:R-:W-:Y:S01]  /*29a60*/  IMAD R29, R29, UR4, RZ ;  /* 0x000000041d1d7c24 */ /* 0x000fe2000f8e02ff */
[----:B------:R-:W-:Y:S01]  /*29a70*/  IADD3 R41, PT, PT, R17, R41, RZ ;  /* 0x0000002911297210 */ /* 0x000fe20007ffe0ff */
[----:B------:R-:W-:Y:S01]  /*29a80*/  IMAD R49, R49, UR4, RZ ;  /* 0x0000000431317c24 */ /* 0x000fe2000f8e02ff */
[----:B------:R-:W-:Y:S01]  /*29a90*/  LEA R54, P1, R14, R2, 0x2 ;  /* 0x000000020e367211 */ /* 0x000fe200078210ff */
[----:B------:R-:W4:Y:S01]  /*29aa0*/  LDG.E.U16 R11, desc[UR6][R38.64] ;  /* 0x00000006260b7981 */ /* 0x000f22000c1e1500 */
[----:B------:R-:W-:Y:S01]  /*29ab0*/  IADD3 R37, PT, PT, R15, R37, RZ ;  /* 0x000000250f257210 */ /* 0x000fe20007ffe0ff */
[----:B------:R-:W-:Y:S01]  /*29ac0*/  IMAD R29, R28, UR5, R29 ;  /* 0x000000051c1d7c24 */ /* 0x000fe2000f8e021d */
[-C--:B------:R-:W-:Y:S01]  /*29ad0*/  LEA.HI.X R51, R16, R3.reuse, R41, 0x2, P0 ;  /* 0x0000000310337211 */ /* 0x080fe200000f1429 */
[----:B------:R0:W5:Y:S01]  /*29ae0*/  LDG.E.U16 R12, desc[UR6][R38.64+0x2] ;  /* 0x00000206260c7981 */ /* 0x000162000c1e1500 */
[----:B------:R-:W-:Y:S01]  /*29af0*/  LEA.HI.X R55, R14, R3, R37, 0x2, P1 ;  /* 0x000000030e377211 */ /* 0x000fe200008f1425 */
[----:B------:R-:W-:-:S02]  /*29b00*/  IMAD.WIDE.U32 R40, R48, UR4, RZ ;  /* 0x0000000430287c25 */ /* 0x000fc4000f8e00ff */
[----:B------:R-:W5:Y:S02]  /*29b10*/  LDG.E.U16 R13, desc[UR6][R52.64] ;  /* 0x00000006340d7981 */ /* 0x000f64000c1e1500 */
[----:B------:R-:W-:Y:S02]  /*29b20*/  IMAD R49, R48, UR5, R49 ;  /* 0x0000000530317c24 */ /* 0x000fe4000f8e0231 */
[----:B------:R-:W-:Y:S01]  /*29b30*/  IMAD R37, R43, UR4, RZ ;  /* 0x000000042b257c24 */ /* 0x000fe2000f8e02ff */
[----:B------:R1:W5:Y:S01]  /*29b40*/  LDG.E.U16 R14, desc[UR6][R52.64+0x2] ;  /* 0x00000206340e7981 */ /* 0x000362000c1e1500 */
[----:B0-----:R-:W-:Y:S01]  /*29b50*/  IMAD.WIDE.U32 R38, R28, UR4, RZ ;  /* 0x000000041c267c25 */ /* 0x001fe2000f8e00ff */
[----:B------:R-:W-:Y:S02]  /*29b60*/  IADD3 R41, PT, PT, R41, R49, RZ ;  /* 0x0000003129297210 */ /* 0x000fe40007ffe0ff */
[----:B------:R-:W5:Y:S01]  /*29b70*/  LDG.E.U16 R15, desc[UR6][R50.64] ;  /* 0x00000006320f7981 */ /* 0x000f62000c1e1500 */
[C---:B------:R-:W-:Y:S01]  /*29b80*/  IMAD R37, R42.reuse, UR5, R37 ;  /* 0x000000052a257c24 */ /* 0x040fe2000f8e0225 */
[----:B------:R-:W-:Y:S01]  /*29b90*/  IADD3 R39, PT, PT, R39, R29, RZ ;  /* 0x0000001d27277210 */ /* 0x000fe20007ffe0ff */
[----:B------:R-:W-:Y:S01]  /*29ba0*/  IMAD.WIDE.U32 R28, R42, UR4, RZ ;  /* 0x000000042a1c7c25 */ /* 0x000fe2000f8e00ff */
[----:B------:R0:W5:Y:S01]  /*29bb0*/  LDG.E.U16 R16, desc[UR6][R50.64+0x2] ;  /* 0x0000020632107981 */ /* 0x000162000c1e1500 */
[----:B-1----:R-:W-:-:S02]  /*29bc0*/  LEA R52, P0, R40, R2, 0x2 ;  /* 0x0000000228347211 */ /* 0x002fc400078010ff */
[----:B------:R-:W-:Y:S01]  /*29bd0*/  IMAD R35, R35, UR4, RZ ;  /* 0x0000000423237c24 */ /* 0x000fe2000f8e02ff */
[----:B------:R-:W-:Y:S01]  /*29be0*/  IADD3 R29, PT, PT, R29, R37, RZ ;  /* 0x000000251d1d7210 */ /* 0x000fe20007ffe0ff */
[----:B------:R-:W5:Y:S01]  /*29bf0*/  LDG.E.U16 R17, desc[UR6][R54.64] ;  /* 0x0000000636117981 */ /* 0x000f62000c1e1500 */
[-C--:B------:R-:W-:Y:S02]  /*29c00*/  LEA.HI.X R53, R40, R3.reuse, R41, 0x2, P0 ;  /* 0x0000000328357211 */ /* 0x080fe400000f1429 */
[-C--:B------:R-:W-:Y:S01]  /*29c10*/  LEA R48, P0, R28, R2.reuse, 0x2 ;  /* 0x000000021c307211 */ /* 0x080fe200078010ff */
[----:B------:R-:W-:Y:S01]  /*29c20*/  IMAD R35, R34, UR5, R35 ;  /* 0x0000000522237c24 */ /* 0x000fe2000f8e0223 */
[----:B------:R1:W5:Y:S02]  /*29c30*/  LDG.E.U16 R36, desc[UR6][R54.64+0x2] ;  /* 0x0000020636247981 */ /* 0x000364000c1e1500 */
[----:B------:R-:W-:Y:S01]  /*29c40*/  LEA.HI.X R49, R28, R3, R29, 0x2, P0 ;  /* 0x000000031c317211 */ /* 0x000fe200000f141d */
[----:B------:R-:W-:Y:S01]  /*29c50*/  IMAD.WIDE.U32 R28, R34, UR4, RZ ;  /* 0x00000004221c7c25 */ /* 0x000fe2000f8e00ff */
[-C--:B0-----:R-:W-:Y:S01]  /*29c60*/  LEA R50, P1, R38, R2.reuse, 0x2 ;  /* 0x0000000226327211 */ /* 0x081fe200078210ff */
[----:B------:R-:W5:Y:S02]  /*29c70*/  LDG.E.U16 R37, desc[UR6][R52.64] ;  /* 0x0000000634257981 */ /* 0x000f64000c1e1500 */
[----:B------:R-:W-:Y:S01]  /*29c80*/  IMAD R43, R27, UR4, RZ ;  /* 0x000000041b2b7c24 */ /* 0x000fe2000f8e02ff */
[----:B------:R-:W-:Y:S01]  /*29c90*/  LEA R56, P0, R28, R2, 0x2 ;  /* 0x000000021c387211 */ /* 0x000fe200078010ff */
[----:B------:R-:W-:Y:S01]  /*29ca0*/  IMAD R47, R47, UR4, RZ ;  /* 0x000000042f2f7c24 */ /* 0x000fe2000f8e02ff */
[----:B------:R-:W-:Y:S01]  /*29cb0*/  IADD3 R27, PT, PT, R29, R35, RZ ;  /* 0x000000231d1b7210 */ /* 0x000fe20007ffe0ff */
[----:B------:R-:W-:Y:S01]  /*29cc0*/  IMAD.WIDE.U32 R34, R26, UR4, RZ ;  /* 0x000000041a227c25 */ /* 0x000fe2000f8e00ff */
[-C--:B------:R-:W-:Y:S01]  /*29cd0*/  LEA.HI.X R51, R38, R3.reuse, R39, 0x2, P1 ;  /* 0x0000000326337211 */ /* 0x080fe200008f1427 */
[----:B------:R-:W5:Y:S01]  /*29ce0*/  LDG.E.U16 R41, desc[UR6][R48.64] ;  /* 0x0000000630297981 */ /* 0x000f62000c1e1500 */
[----:B------:R-:W-:Y:S01]  /*29cf0*/  LEA.HI.X R57, R28, R3, R27, 0x2, P0 ;  /* 0x000000031c397211 */ /* 0x000fe200000f141b */
[----:B------:R-:W-:-:S02]  /*29d00*/  IMAD R27, R26, UR5, R43 ;  /* 0x000000051a1b7c24 */ /* 0x000fc4000f8e022b */
[----:B------:R-:W-:Y:S01]  /*29d10*/  IMAD R43, R45, UR4, RZ ;  /* 0x000000042d2b7c24 */ /* 0x000fe2000f8e02ff */
[----:B------:R-:W5:Y:S01]  /*29d20*/  LDG.E.U16 R38, desc[UR6][R52.64+0x2] ;  /* 0x0000020634267981 */ /* 0x000f62000c1e1500 */
[----:B-1----:R-:W-:Y:S02]  /*29d30*/  LEA R54, P0, R34, R2, 0x2 ;  /* 0x0000000222367211 */ /* 0x002fe400078010ff */
[----:B------:R-:W-:Y:S01]  /*29d40*/  IADD3 R35, PT, PT, R35, R27, RZ ;  /* 0x0000001b23237210 */ /* 0x000fe20007ffe0ff */
[----:B------:R-:W5:Y:S01]  /*29d50*/  LDG.E.U16 R39, desc[UR6][R50.64] ;  /* 0x0000000632277981 */ /* 0x000f62000c1e1500 */
[----:B------:R-:W-:-:S03]  /*29d60*/  IMAD.WIDE.U32 R26, R44, UR4, RZ ;  /* 0x000000042c1a7c25 */ /* 0x000fc6000f8e00ff */
[----:B------:R0:W5:Y:S01]  /*29d70*/  LDG.E.U16 R40, desc[UR6][R50.64+0x2] ;  /* 0x0000020632287981 */ /* 0x000162000c1e1500 */
[----:B------:R-:W-:Y:S02]  /*29d80*/  IMAD R43, R44, UR5, R43 ;  /* 0x000000052c2b7c24 */ /* 0x000fe4000f8e022b */
[----:B------:R-:W-:Y:S01]  /*29d90*/  IMAD.WIDE.U32 R28, R46, UR4, RZ ;  /* 0x000000042e1c7c25 */ /* 0x000fe2000f8e00ff */
[----:B------:R-:W-:Y:S01]  /*29da0*/  LEA.HI.X R55, R34, R3, R35, 0x2, P0 ;  /* 0x0000000322377211 */ /* 0x000fe200000f1423 */
[----:B------:R-:W5:Y:S02]  /*29db0*/  LDG.E.U16 R42, desc[UR6][R48.64+0x2] ;  /* 0x00000206302a7981 */ /* 0x000f64000c1e1500 */
[----:B------:R-:W-:Y:S01]  /*29dc0*/  IMAD R47, R46, UR5, R47 ;  /* 0x000000052e2f7c24 */ /* 0x000fe2000f8e022f */
[-C--:B------:R-:W-:Y:S01]  /*29dd0*/  LEA R34, P1, R26, R2.reuse, 0x2 ;  /* 0x000000021a227211 */ /* 0x080fe200078210ff */
[----:B------:R-:W-:Y:S01]  /*29de0*/  IMAD R33, R33, UR4, RZ ;  /* 0x0000000421217c24 */ /* 0x000fe2000f8e02ff */
[----:B------:R-:W-:Y:S01]  /*29df0*/  IADD3 R27, PT, PT, R27, R43, RZ ;  /* 0x0000002b1b1b7210 */ /* 0x000fe20007ffe0ff */
[----:B0-----:R-:W-:Y:S01]  /*29e00*/  IMAD R51, R31, UR4, RZ ;  /* 0x000000041f337c24 */ /* 0x001fe2000f8e02ff */
[----:B------:R-:W-:Y:S01]  /*29e10*/  LEA R52, P0, R28, R2, 0x2 ;  /* 0x000000021c347211 */ /* 0x000fe200078010ff */
[----:B------:R-:W5:Y:S01]  /*29e20*/  LDG.E.U16 R43, desc[UR6][R56.64] ;  /* 0x00000006382b7981 */ /* 0x000f62000c1e1500 */
[----:B------:R-:W-:Y:S01]  /*29e30*/  IADD3 R47, PT, PT, R29, R47, RZ ;  /* 0x0000002f1d2f7210 */ /* 0x000fe20007ffe0ff */
[----:B------:R-:W-:Y:S01]  /*29e40*/  IMAD R31, R32, UR5, R33 ;  /* 0x00000005201f7c24 */ /* 0x000fe2000f8e0221 */
[-C--:B------:R-:W-:Y:S01]  /*29e50*/  LEA.HI.X R35, R26, R3.reuse, R27, 0x2, P1 ;  /* 0x000000031a237211 */ /* 0x080fe200008f141b */
[----:B------:R-:W-:Y:S01]  /*29e60*/  IMAD.WIDE.U32 R26, R32, UR4, RZ ;  /* 0x00000004201a7c25 */ /* 0x000fe2000f8e00ff */
[----:B------:R-:W5:Y:S01]  /*29e70*/  LDG.E.U16 R44, desc[UR6][R56.64+0x2] ;  /* 0x00000206382c7981 */ /* 0x000f62000c1e1500 */
[----:B------:R-:W-:-:S03]  /*29e80*/  LEA.HI.X R53, R28, R3, R47, 0x2, P0 ;  /* 0x000000031c357211 */ /* 0x000fc600000f142f */
[----:B------:R-:W5:Y:S01]  /*29e90*/  LDG.E.U16 R45, desc[UR6][R54.64] ;  /* 0x00000006362d7981 */ /* 0x000f62000c1e1500 */
[C---:B------:R-:W-:Y:S01]  /*29ea0*/  IMAD.WIDE.U32 R28, R30.reuse, UR4, RZ ;  /* 0x000000041e1c7c25 */ /* 0x040fe2000f8e00ff */
[----:B------:R-:W-:Y:S02]  /*29eb0*/  IADD3 R31, PT, PT, R27, R31, RZ ;  /* 0x0000001f1b1f7210 */ /* 0x000fe40007ffe0ff */
[----:B------:R-:W5:Y:S01]  /*29ec0*/  LDG.E.U16 R46, desc[UR6][R54.64+0x2] ;  /* 0x00000206362e7981 */ /* 0x000f62000c1e1500 */
[----:B------:R-:W-:Y:S01]  /*29ed0*/  IMAD R51, R30, UR5, R51 ;  /* 0x000000051e337c24 */ /* 0x000fe2000f8e0233 */
[-C--:B------:R-:W-:Y:S01]  /*29ee0*/  LEA R30, P0, R26, R2.reuse, 0x2 ;  /* 0x000000021a1e7211 */ /* 0x080fe200078010ff */
[----:B------:R-:W-:Y:S01]  /*29ef0*/  IMAD R25, R25, UR4, RZ ;  /* 0x0000000419197c24 */ /* 0x000fe2000f8e02ff */
[----:B------:R-:W5:Y:S01]  /*29f00*/  LDG.E.U16 R47, desc[UR6][R52.64] ;  /* 0x00000006342f7981 */ /* 0x000f62000c1e1500 */
[----:B------:R-:W-:Y:S01]  /*29f10*/  LEA R32, P1, R28, R2, 0x2 ;  /* 0x000000021c207211 */ /* 0x000fe200078210ff */
[----:B------:R-:W-:Y:S01]  /*29f20*/  IMAD R21, R21, UR4, RZ ;  /* 0x0000000415157c24 */ /* 0x000fe2000f8e02ff */
[----:B------:R-:W-:Y:S01]  /*29f30*/  IADD3 R27, PT, PT, R29, R51, RZ ;  /* 0x000000331d1b7210 */ /* 0x000fe20007ffe0ff */
[----:B------:R-:W5:Y:S01]  /*29f40*/  LDG.E.U16 R49, desc[UR6][R34.64] ;  /* 0x0000000622317981 */ /* 0x000f62000c1e1500 */
[----:B------:R-:W-:Y:S01]  /*29f50*/  IMAD R25, R24, UR5, R25 ;  /* 0x0000000518197c24 */ /* 0x000fe2000f8e0219 */
[----:B------:R-:W-:-:S02]  /*29f60*/  LEA.HI.X R31, R26, R3, R31, 0x2, P0 ;  /* 0x000000031a1f7211 */ /* 0x000fc400000f141f */
[----:B------:R0:W5:Y:S04]  /*29f70*/  LDG.E.U16 R50, desc[UR6][R34.64+0x2] ;  /* 0x0000020622327981 */ /* 0x000168000c1e1500 */
[----:B------:R-:W5:Y:S01]  /*29f80*/  LDG.E.U16 R48, desc[UR6][R52.64+0x2] ;  /* 0x0000020634307981 */ /* 0x000f62000c1e1500 */
[----:B------:R-:W-:Y:S01]  /*29f90*/  LEA.HI.X R33, R28, R3, R27, 0x2, P1 ;  /* 0x000000031c217211 */ /* 0x000fe200008f141b */
[----:B------:R-:W-:Y:S02]  /*29fa0*/  IMAD R21, R20, UR5, R21 ;  /* 0x0000000514157c24 */ /* 0x000fe4000f8e0215 */
[----:B------:R-:W5:Y:S01]  /*29fb0*/  LDG.E.U16 R28, desc[UR6][R30.64] ;  /* 0x000000061e1c7981 */ /* 0x000f62000c1e1500 */
[----:B0-----:R-:W-:-:S03]  /*29fc0*/  IMAD.WIDE.U32 R34, R24, UR4, RZ ;  /* 0x0000000418227c25 */ /* 0x001fc6000f8e00ff */
[----:B------:R2:W5:Y:S01]  /*29fd0*/  LDG.E.U16 R29, desc[UR6][R30.64+0x2] ;  /* 0x000002061e1d7981 */ /* 0x000562000c1e1500 */
[----:B------:R-:W-:Y:S01]  /*29fe0*/  IMAD.WIDE.U32 R26, R20, UR4, RZ ;  /* 0x00000004141a7c25 */ /* 0x000fe2000f8e00ff */
[CC--:B------:R-:W-:Y:S02]  /*29ff0*/  LEA R24, P0, R34.reuse, R2.reuse, 0x2 ;  /* 0x0000000222187211 */ /* 0x0c0fe400078010ff */
[----:B------:R-:W-:Y:S02]  /*2a000*/  IADD3 R25, PT, PT, R35, R25, RZ ;  /* 0x0000001923197210 */ /* 0x000fe40007ffe0ff */
[----:B------:R-:W-:Y:S01]  /*2a010*/  IADD3 R21, PT, PT, R27, R21, RZ ;  /* 0x000000151b157210 */ /* 0x000fe20007ffe0ff */
[----:B------:R-:W5:Y:S01]  /*2a020*/  LDG.E.U16 R35, desc[UR6][R32.64+0x2] ;  /* 0x0000020620237981 */ /* 0x000f62000c1e1500 */
[-C--:B------:R-:W-:Y:S02]  /*2a030*/  LEA.HI.X R25, R34, R3.reuse, R25, 0x2, P0 ;  /* 0x0000000322197211 */ /* 0x080fe400000f1419 */
[C---:B------:R-:W-:Y:S01]  /*2a040*/  LEA R20, P0, R26.reuse, R2, 0x2 ;  /* 0x000000021a147211 */ /* 0x040fe200078010ff */
[----:B------:R-:W5:Y:S03]  /*2a050*/  LDG.E.U16 R34, desc[UR6][R32.64] ;  /* 0x0000000620227981 */ /* 0x000f66000c1e1500 */
[----:B------:R-:W-:Y:S01]  /*2a060*/  LEA.HI.X R21, R26, R3, R21, 0x2, P0 ;  /* 0x000000031a157211 */ /* 0x000fe200000f1415 */
[----:B------:R-:W5:Y:S04]  /*2a070*/  LDG.E.U16 R27, desc[UR6][R24.64] ;  /* 0x00000006181b7981 */ /* 0x000f68000c1e1500 */
[----:B------:R-:W5:Y:S04]  /*2a080*/  LDG.E.U16 R51, desc[UR6][R24.64+0x2] ;  /* 0x0000020618337981 */ /* 0x000f68000c1e1500 */
[----:B------:R-:W5:Y:S04]  /*2a090*/  LDG.E.U16 R26, desc[UR6][R20.64] ;  /* 0x00000006141a7981 */ /* 0x000f68000c1e1500 */
[----:B------:R-:W5:Y:S01]  /*2a0a0*/  LDG.E.U16 R30, desc[UR6][R20.64+0x2] ;  /* 0x00000206141e7981 */ /* 0x000f62000c1e1500 */
[----:B------:R-:W-:-:S04]  /*2a0b0*/  IADD3 R7, P0, PT, R7, -0x10, RZ ;  /* 0xfffffff007077810 */ /* 0x000fc80007f1e0ff */
[----:B------:R-:W-:Y:S02]  /*2a0c0*/  IADD3.X R4, PT, PT, R4, -0x1, RZ, P0, !PT ;  /* 0xffffffff04047810 */ /* 0x000fe400007fe4ff */
[----:B------:R-:W-:-:S04]  /*2a0d0*/  ISETP.NE.U32.AND P0, PT, R7, RZ, PT ;  /* 0x000000ff0700720c */ /* 0x000fc80003f05070 */
[----:B------:R-:W-:Y:S01]  /*2a0e0*/  ISETP.NE.AND.EX P0, PT, R4, RZ, PT, P0 ;  /* 0x000000ff0400720c */ /* 0x000fe20003f05300 */
        /* <DEDUP_REMOVED lines=24> */
[----:B------:R-:W-:-:S03]  /*2a270*/  HADD2.F32 R39, -RZ, R39.H0_H0 ;  /* 0x20000027ff277230 */ /* 0x000fc60000004100 */
[----:B------:R-:W-:Y:S01]  /*2a280*/  FADD.FTZ R9, R9, R38 ;  /* 0x0000002609097221 */ /* 0x000fe20000010000 */
        /* <DEDUP_REMOVED lines=19> */
[----:B------:R-:W-:Y:S01]  /*2a3c0*/  FADD.FTZ R6, R6, R49 ;  /* 0x0000003106067221 */ /* 0x000fe20000010000 */
[----:B------:R-:W-:Y:S02]  /*2a3d0*/  HADD2.F32 R11, -RZ, R28.H0_H0 ;  /* 0x2000001cff0b7230 */ /* 0x000fe40000004100 */
[----:B------:R-:W-:Y:S01]  /*2a3e0*/  FADD.FTZ R9, R9, R48 ;  /* 0x0000003009097221 */ /* 0x000fe20000010000 */
[----:B------:R-:W-:-:S03]  /*2a3f0*/  HADD2.F32 R8, -RZ, R29.H0_H0 ;  /* 0x2000001dff087230 */ /* 0x000fc60000004100 */
[----:B------:R-:W-:Y:S01]  /*2a400*/  FADD.FTZ R9, R9, R50 ;  /* 0x0000003209097221 */ /* 0x000fe20000010000 */
[----:B------:R-:W-:-:S03]  /*2a410*/  FADD.FTZ R6, R6, R11 ;  /* 0x0000000b06067221 */ /* 0x000fc60000010000 */
[----:B------:R-:W-:Y:S01]  /*2a420*/  FADD.FTZ R8, R9, R8 ;  /* 0x0000000809087221 */ /* 0x000fe20000010000 */
[----:B------:R-:W-:Y:S02]  /*2a430*/  HADD2.F32 R35, -RZ, R35.H0_H0 ;  /* 0x20000023ff237230 */ /* 0x000fe40000004100 */
[----:B------:R-:W-:-:S03]  /*2a440*/  HADD2.F32 R11, -RZ, R34.H0_H0 ;  /* 0x20000022ff0b7230 */ /* 0x000fc60000004100 */
[----:B------:R-:W-:Y:S01]  /*2a450*/  FADD.FTZ R8, R8, R35 ;  /* 0x0000002308087221 */ /* 0x000fe20000010000 */
[----:B------:R-:W-:Y:S02]  /*2a460*/  HADD2.F32 R27, -RZ, R27.H0_H0 ;  /* 0x2000001bff1b7230 */ /* 0x000fe40000004100 */
[----:B------:R-:W-:Y:S01]  /*2a470*/  FADD.FTZ R6, R6, R11 ;  /* 0x0000000b06067221 */ /* 0x000fe20000010000 */
[----:B------:R-:W-:Y:S01]  /*2a480*/  IADD3 R10, P1, PT, R22, 0x80, RZ ;  /* 0x00000080160a7810 */ /* 0x000fe20007f3e0ff */
[----:B------:R-:W-:Y:S02]  /*2a490*/  HADD2.F32 R51, -RZ, R51.H0_H0 ;  /* 0x20000033ff337230 */ /* 0x000fe40000004100 */
[----:B------:R-:W-:Y:S01]  /*2a4a0*/  FADD.FTZ R6, R6, R27 ;  /* 0x0000001b06067221 */ /* 0x000fe20000010000 */
[----:B------:R-:W-:Y:S02]  /*2a4b0*/  HADD2.F32 R9, -RZ, R26.H0_H0 ;  /* 0x2000001aff097230 */ /* 0x000fe40000004100 */
[----:B------:R-:W-:Y:S01]  /*2a4c0*/  FADD.FTZ R8, R8, R51 ;  /* 0x0000003308087221 */ /* 0x000fe20000010000 */
[----:B------:R-:W-:Y:S01]  /*2a4d0*/  IADD3.X R23, PT, PT, RZ, R23, RZ, P1, !PT ;  /* 0x00000017ff177210 */ /* 0x000fe20000ffe4ff */
[----:B------:R-:W-:-:S02]  /*2a4e0*/  HADD2.F32 R11, -RZ, R30.H0_H0 ;  /* 0x2000001eff0b7230 */ /* 0x000fc40000004100 */
[----:B------:R-:W-:-:S03]  /*2a4f0*/  FADD.FTZ R6, R6, R9 ;  /* 0x0000000906067221 */ /* 0x000fc60000010000 */
[----:B------:R-:W-:Y:S01]  /*2a500*/  FADD.FTZ R9, R8, R11 ;  /* 0x0000000b08097221 */ /* 0x000fe20000010000 */
[----:B------:R-:W-:Y:S01]  /*2a510*/  MOV R11, R23 ;  /* 0x00000017000b7202 */ /* 0x000fe20000000f00 */
[----:B------:R-:W-:Y:S06]  /*2a520*/  @P0 BRA `(.L_x_1515) ;  /* 0xfffffff0009c0947 */ /* 0x000fec000383ffff */
[----:B------:R-:W-:Y:S05]  /*2a530*/  BSYNC.RECONVERGENT B3 ;  /* 0x0000000000037941 */ /* 0x000fea0003800200 */
.L_x_1514:
[----:B------:R-:W-:Y:S05]  /*2a540*/  BSYNC.RECONVERGENT B2 ;  /* 0x0000000000027941 */ /* 0x000fea0003800200 */
.L_x_1513:
        /* <DEDUP_REMOVED lines=29> */
[-C--:B------:R-:W-:Y:S01]  /*2a720*/  LEA R26, P1, R28, R2.reuse, 0x2 ;  /* 0x000000021c1a7211 */ /* 0x080fe200078210ff */
[----:B-----5:R-:W-:Y:S01]  /*2a730*/  IMAD R23, R23, UR8, RZ ;  /* 0x0000000817177c24 */ /* 0x020fe2000f8e02ff */
[----:B------:R-:W-:Y:S01]  /*2a740*/  IADD3 R7, PT, PT, R29, R27, RZ ;  /* 0x0000001b1d077210 */ /* 0x000fe20007ffe0ff */
[----:B------:R-:W-:Y:S01]  /*2a750*/  IMAD.WIDE.U32 R30, R16, UR8, RZ ;  /* 0x00000008101e7c25 */ /* 0x000fe2000f8e00ff */
[----:B------:R-:W2:Y:S02]  /*2a760*/  LDG.E.U16 R8, desc[UR6][R24.64+0x2] ;  /* 0x0000020618087981 */ /* 0x000ea4000c1e1500 */
[----:B------:R-:W-:Y:S01]  /*2a770*/  LEA.HI.X R27, R28, R3, R7, 0x2, P1 ;  /* 0x000000031c1b7211 */ /* 0x000fe200008f1407 */
[----:B------:R-:W-:Y:S01]  /*2a780*/  IMAD R17, R16, UR9, R17 ;  /* 0x0000000910117c24 */ /* 0x000fe2000f8e0211 */
[----:B------:R-:W-:Y:S01]  /*2a790*/  LEA R34, P1, R30, R2, 0x2 ;  /* 0x000000021e227211 */ /* 0x000fe200078210ff */
[C---:B------:R-:W-:Y:S01]  /*2a7a0*/  IMAD R29, R22.reuse, UR9, R23 ;  /* 0x00000009161d7c24 */ /* 0x040fe2000f8e0217 */
[----:B------:R-:W3:Y:S01]  /*2a7b0*/  LDG.E.U16 R7, desc[UR6][R24.64] ;  /* 0x0000000618077981 */ /* 0x000ee2000c1e1500 */
[----:B------:R-:W-:Y:S01]  /*2a7c0*/  IMAD.WIDE.U32 R22, R22, UR8, RZ ;  /* 0x0000000816167c25 */ /* 0x000fe2000f8e00ff */
[----:B------:R-:W-:-:S02]  /*2a7d0*/  IADD3 R16, PT, PT, R31, R17, RZ ;  /* 0x000000111f107210 */ /* 0x000fc40007ffe0ff */
[----:B------:R-:W4:Y:S01]  /*2a7e0*/  LDG.E.U16 R17, desc[UR6][R26.64+0x2] ;  /* 0x000002061a117981 */ /* 0x000f22000c1e1500 */
[----:B------:R-:W-:Y:S01]  /*2a7f0*/  IMAD R21, R21, UR8, RZ ;  /* 0x0000000815157c24 */ /* 0x000fe2000f8e02ff */
[----:B------:R-:W-:Y:S01]  /*2a800*/  IADD3 R23, PT, PT, R23, R29, RZ ;  /* 0x0000001d17177210 */ /* 0x000fe20007ffe0ff */
[----:B------:R-:W-:Y:S01]  /*2a810*/  IMAD R15, R15, UR8, RZ ;  /* 0x000000080f0f7c24 */ /* 0x000fe2000f8e02ff */
[-C--:B------:R-:W-:Y:S01]  /*2a820*/  LEA.HI.X R35, R30, R3.reuse, R16, 0x2, P1 ;  /* 0x000000031e237211 */ /* 0x080fe200008f1410 */
[----:B------:R-:W-:Y:S01]  /*2a830*/  IMAD R29, R20, UR9, R21 ;  /* 0x00000009141d7c24 */ /* 0x000fe2000f8e0215 */
[-C--:B------:R-:W-:Y:S01]  /*2a840*/  LEA R36, P1, R22, R2.reuse, 0x2 ;  /* 0x0000000216247211 */ /* 0x080fe200078210ff */
[----:B------:R-:W-:Y:S01]  /*2a850*/  IMAD.WIDE.U32 R20, R20, UR8, RZ ;  /* 0x0000000814147c25 */ /* 0x000fe2000f8e00ff */
[----:B------:R0:W5:Y:S02]  /*2a860*/  LDG.E.U16 R16, desc[UR6][R26.64] ;  /* 0x000000061a107981 */ /* 0x000164000c1e1500 */
[----:B------:R-:W-:Y:S01]  /*2a870*/  LEA.HI.X R37, R22, R3, R23, 0x2, P1 ;  /* 0x0000000316257211 */ /* 0x000fe200008f1417 */
[----:B------:R-:W-:Y:S01]  /*2a880*/  IMAD.WIDE.U32 R38, R14, UR8, RZ ;  /* 0x000000080e267c25 */ /* 0x000fe2000f8e00ff */
[----:B------:R-:W-:Y:S01]  /*2a890*/  LEA R28, P1, R20, R2, 0x2 ;  /* 0x00000002141c7211 */ /* 0x000fe200078210ff */
[----:B------:R-:W5:Y:S02]  /*2a8a0*/  LDG.E.U16 R23, desc[UR6][R34.64+0x2] ;  /* 0x0000020622177981 */ /* 0x000f64000c1e1500 */
[----:B------:R-:W-:-:S02]  /*2a8b0*/  IMAD.WIDE.U32 R30, R12, UR8, RZ ;  /* 0x000000080c1e7c25 */ /* 0x000fc4000f8e00ff */
[----:B------:R-:W5:Y:S02]  /*2a8c0*/  LDG.E.U16 R22, desc[UR6][R34.64] ;  /* 0x0000000622167981 */ /* 0x000f64000c1e1500 */
[----:B0-----:R-:W-:Y:S01]  /*2a8d0*/  IMAD R27, R14, UR9, R15 ;  /* 0x000000090e1b7c24 */ /* 0x001fe2000f8e020f */
[----:B------:R-:W-:Y:S01]  /*2a8e0*/  IADD3 R15, PT, PT, R21, R29, RZ ;  /* 0x0000001d150f7210 */ /* 0x000fe20007ffe0ff */
[----:B------:R-:W-:Y:S01]  /*2a8f0*/  IMAD R21, R13, UR8, RZ ;  /* 0x000000080d157c24 */ /* 0x000fe2000f8e02ff */
[-C--:B------:R-:W-:Y:S01]  /*2a900*/  LEA R14, P2, R38, R2.reuse, 0x2 ;  /* 0x00000002260e7211 */ /* 0x080fe200078410ff */
[----:B------:R-:W5:Y:S01]  /*2a910*/  LDG.E.U16 R25, desc[UR6][R36.64+0x2] ;  /* 0x0000020624197981 */ /* 0x000f62000c1e1500 */
[----:B------:R-:W-:Y:S01]  /*2a920*/  IADD3 R13, PT, PT, R39, R27, RZ ;  /* 0x0000001b270d7210 */ /* 0x000fe20007ffe0ff */
[----:B------:R-:W-:Y:S01]  /*2a930*/  IMAD R21, R12, UR9, R21 ;  /* 0x000000090c157c24 */ /* 0x000fe2000f8e0215 */
[-C--:B------:R-:W-:Y:S01]  /*2a940*/  LEA.HI.X R29, R20, R3.reuse, R15, 0x2, P1 ;  /* 0x00000003141d7211 */ /* 0x080fe200008f140f */
[----:B------:R-:W-:Y:S01]  /*2a950*/  IMAD R33, R5, UR8, RZ ;  /* 0x0000000805217c24 */ /* 0x000fe2000f8e02ff */
[----:B------:R-:W5:Y:S01]  /*2a960*/  LDG.E.U16 R24, desc[UR6][R36.64] ;  /* 0x0000000624187981 */ /* 0x000f62000c1e1500 */
[----:B------:R-:W-:Y:S01]  /*2a970*/  LEA.HI.X R15, R38, R3, R13, 0x2, P2 ;  /* 0x00000003260f7211 */ /* 0x000fe200010f140d */
[----:B------:R-:W-:Y:S01]  /*2a980*/  IMAD.WIDE.U32 R12, R4, UR8, RZ ;  /* 0x00000008040c7c25 */ /* 0x000fe2000f8e00ff */
[----:B------:R-:W-:Y:S01]  /*2a990*/  LEA R20, P1, R30, R2, 0x2 ;  /* 0x000000021e147211 */ /* 0x000fe200078210ff */
[----:B------:R-:W5:Y:S01]  /*2a9a0*/  LDG.E.U16 R26, desc[UR6][R28.64+0x2] ;  /* 0x000002061c1a7981 */ /* 0x000f62000c1e1500 */
[----:B------:R-:W-:Y:S01]  /*2a9b0*/  IADD3 R5, PT, PT, R31, R21, RZ ;  /* 0x000000151f057210 */ /* 0x000fe20007ffe0ff */
[----:B------:R-:W-:-:S02]  /*2a9c0*/  IMAD R33, R4, UR9, R33 ;  /* 0x0000000904217c24 */ /* 0x000fc4000f8e0221 */
        /* <DEDUP_REMOVED lines=28> */
[----:B0-----:R-:W-:-:S02]  /*2ab90*/  HADD2.F32 R5, -RZ, R26.H0_H0 ;  /* 0x2000001aff057230 */ /* 0x001fc40000004100 */
        /* <DEDUP_REMOVED lines=9> */
[----:B------:R-:W-:-:S03]  /*2ac30*/  HADD2.F32 R6, -RZ, R33.H0_H0 ;  /* 0x20000021ff067230 */ /* 0x000fc60000004100 */
[----:B------:R-:W-:Y:S01]  /*2ac40*/  FADD.FTZ R4, R4, R13 ;  /* 0x0000000d04047221 */ /* 0x000fe20000010000 */
[----:B------:R-:W-:Y:S02]  /*2ac50*/  HADD2.F32 R7, -RZ, R12.H0_H0 ;  /* 0x2000000cff077230 */ /* 0x000fe40000004100 */
[----:B------:R-:W-:Y:S01]  /*2ac60*/  FADD.FTZ R5, R5, R6 ;  /* 0x0000000605057221 */ /* 0x000fe20000010000 */
[----:B------:R-:W-:Y:S02]  /*2ac70*/  HADD2.F32 R28, -RZ, R28.H0_H0 ;  /* 0x2000001cff1c7230 */ /* 0x000fe40000004100 */
[----:B------:R-:W-:-:S03]  /*2ac80*/  FADD.FTZ R6, R4, R7 ;  /* 0x0000000704067221 */ /* 0x000fc60000010000 */
[----:B------:R-:W-:-:S07]  /*2ac90*/  FADD.FTZ R9, R5, R28 ;  /* 0x0000001c05097221 */ /* 0x000fce0000010000 */
.L_x_1517:
[----:B------:R-:W-:Y:S05]  /*2aca0*/  BSYNC.RECONVERGENT B2 ;  /* 0x0000000000027941 */ /* 0x000fea0003800200 */
.L_x_1516:
        /* <DEDUP_REMOVED lines=63> */
.L_x_1519:
[----:B------:R-:W-:Y:S05]  /*2b0a0*/  BSYNC.RECONVERGENT B2 ;  /* 0x0000000000027941 */ /* 0x000fea0003800200 */
.L_x_1518:
        /* <DEDUP_REMOVED lines=46> */
.L_x_1512:
[----:B------:R-:W-:Y:S05]  /*2b390*/  BSYNC.RECONVERGENT B1 ;  /* 0x0000000000017941 */ /* 0x000fea0003800200 */
.L_x_1511:
[----:B------:R-:W-:-:S05]  /*2b3a0*/  F2FP.F16.F32.PACK_AB R9, R9, R6 ;  /* 0x000000060909723e */ /* 0x000fca00000000ff */
[----:B------:R-:W-:Y:S01]  /*2b3b0*/  STG.E desc[UR6][R18.64], R9 ;  /* 0x0000000912007986 */ /* 0x000fe2000c101906 */
[----:B------:R-:W-:Y:S05]  /*2b3c0*/  EXIT ;  /* 0x000000000000794d */ /* 0x000fea0003800000 */
.L_x_1520:
        /* <DEDUP_REMOVED lines=11> */
.L_x_19000:


//--------------------- .text._ZN2at6native73_GLOBAL__N__c8866d80_35_SparseBinaryOpIntersectionKernel_cu_b2145a98_327112apply_kernelILi128ELi8EZNS1_29binary_op_intersection_kernelINS1_9RhsProjOpEN3c108BFloat16ElEEvRNS_14TensorIteratorEllRKNS_6TensorEbEUliE_EEviT1_ --------------------------
	.section	.text._ZN2at6native73_GLOBAL__N__c8866d80_35_SparseBinaryOpIntersectionKernel_cu_b2145a98_327112apply_kernelILi128ELi8EZNS1_29binary_op_intersection_kernelINS1_9RhsProjOpEN3c108BFloat16ElEEvRNS_14TensorIteratorEllRKNS_6TensorEbEUliE_EEviT1_,"ax",@progbits
	.align	128
.text._ZN2at6native73_GLOBAL__N__c8866d80_35_SparseBinaryOpIntersectionKernel_cu_b2145a98_327112apply_kernelILi128ELi8EZNS1_29binary_op_intersection_kernelINS1_9RhsProjOpEN3c108BFloat16ElEEvRNS_14TensorIteratorEllRKNS_6TensorEbEUliE_EEviT1_:
        .type           _ZN2at6native73_GLOBAL__N__c8866d80_35_SparseBinaryOpIntersectionKernel_cu_b2145a98_327112apply_kernelILi128ELi8EZNS1_29binary_op_intersection_kernelINS1_9RhsProjOpEN3c108BFloat16ElEEvRNS_14TensorIteratorEllRKNS_6TensorEbEUliE_EEviT1_,@function
        .size           _ZN2at6native73_GLOBAL__N__c8866d80_35_SparseBinaryOpIntersectionKernel_cu_b2145a98_327112apply_kernelILi128ELi8EZNS1_29binary_op_intersection_kernelINS1_9RhsProjOpEN3c108BFloat16ElEEvRNS_14TensorIteratorEllRKNS_6TensorEbEUliE_EEviT1_,(.L_x_19001 - _ZN2at6native73_GLOBAL__N__c8866d80_35_SparseBinaryOpIntersectionKernel_cu_b2145a98_327112apply_kernelILi128ELi8EZNS1_29binary_op_intersection_kernelINS1_9RhsProjOpEN3c108BFloat16ElEEvRNS_14TensorIteratorEllRKNS_6TensorEbEUliE_EEviT1_)
        .other          _ZN2at6native73_GLOBAL__N__c8866d80_35_SparseBinaryOpIntersectionKernel_cu_b2145a98_327112apply_kernelILi128ELi8EZNS1_29binary_op_intersection_kernelINS1_9RhsProjOpEN3c108BFloat16ElEEvRNS_14TensorIteratorEllRKNS_6TensorEbEUliE_EEviT1_,@"STO_CUDA_ENTRY STV_DEFAULT"
_ZN2at6native73_GLOBAL__N__c8866d80_35_SparseBinaryOpIntersectionKernel_cu_b2145a98_327112apply_kernelILi128ELi8EZNS1_29binary_op_intersection_kernelINS1_9RhsProjOpEN3c108BFloat16ElEEvRNS_14TensorIteratorEllRKNS_6TensorEbEUliE_EEviT1_:
        /* <DEDUP_REMOVED lines=27> */
[----:B------:R-:W-:Y:S01]  /*01b0*/  ISETP.NE.AND P1, PT, RZ, UR5, PT ;  /* 0x00000005ff007c0c */ /* 0x000fe2000bf25270 */
[----:B------:R-:W-:Y:S01]  /*01c0*/  HFMA2 R36, -RZ, RZ, 0, 0 ;  /* 0x00000000ff247431 */ /* 0x000fe200000001ff */
        /* <DEDUP_REMOVED lines=16> */
[----:B--2---:R-:W-:-:S04]  /*02d0*/  LEA R4, P1, R6, R4, 0x3 ;  /* 0x0000000406047211 */ /* 0x004fc800078218ff */
[----:B------:R-:W-:-:S05]  /*02e0*/  LEA.HI.X R5, R6, R5, R7, 0x3, P1 ;  /* 0x0000000506057211 */ /* 0x000fca00008f1c07 */
[----:B------:R-:W-:Y:S05]  /*02f0*/  @!P0 BRA `(.L_x_1526) ;  /* 0x0000000800bc8947 */ /* 0x000fea0003800000 */
[----:B------:R-:W1:Y:S01]  /*0300*/  LDC.64 R6, c[0x0][0x728] ;  /* 0x0001ca00ff067b82 */ /* 0x000e620000000a00 */
[----:B------:R-:W-:Y:S01]  /*0310*/  HFMA2 R36, -RZ, RZ, 0, 0 ;  /* 0x00000000ff247431 */ /* 0x000fe200000001ff */
[----:B------:R-:W-:Y:S01]  /*0320*/  MOV R10, R4 ;  /* 0x00000004000a7202 */ /* 0x000fe20000000f00 */
[----:B------:R-:W2:Y:S01]  /*0330*/  LDCU.64 UR28, c[0x0][0x758] ;  /* 0x0000eb00ff1c77ac */ /* 0x000ea20008000a00 */
[----:B------:R-:W-:Y:S02]  /*0340*/  LOP3.LUT R37, R37, 0x7fffffff, RZ, 0xc0, !PT ;  /* 0x7fffffff25257812 */ /* 0x000fe400078ec0ff */
[----:B------:R-:W-:-:S07]  /*0350*/  LOP3.LUT R41, R0, 0xfffffff0, RZ, 0xc0, !PT ;  /* 0xfffffff000297812 */ /* 0x000fce00078ec0ff */
.L_x_1527:
        /* <DEDUP_REMOVED lines=21> */
[----:B-1----:R-:W-:Y:S01]  /*04b0*/  LEA R48, P0, R34, R6, 0x1 ;  /* 0x0000000622307211 */ /* 0x002fe200078008ff */
[----:B------:R-:W-:-:S04]  /*04c0*/  IMAD.WIDE.U32 R42, R44, UR28, RZ ;  /* 0x0000001c2c2a7c25 */ /* 0x000fc8000f8e00ff */
[----:B------:R-:W-:Y:S02]  /*04d0*/  IMAD.IADD R35, R35, 0x1, R45 ;  /* 0x0000000123237824 */ /* 0x000fe400078e022d */
[----:B------:R-:W-:Y:S02]  /*04e0*/  IMAD R47, R44, UR29, R47 ;  /* 0x0000001d2c2f7c24 */ /* 0x000fe4000f8e022f */
[----:B----4-:R-:W-:Y:S01]  /*04f0*/  IMAD R45, R31, UR28, RZ ;  /* 0x0000001c1f2d7c24 */ /* 0x010fe2000f8e02ff */
[----:B------:R-:W-:Y:S01]  /*0500*/  LEA.HI.X R49, R34, R7, R35, 0x1, P0 ;  /* 0x0000000722317211 */ /* 0x000fe200000f0c23 */
[----:B------:R-:W-:Y:S01]  /*0510*/  IMAD.WIDE.U32 R34, R30, UR28, RZ ;  /* 0x0000001c1e227c25 */ /* 0x000fe2000f8e00ff */
[----:B------:R-:W-:Y:S02]  /*0520*/  LEA R46, P1, R42, R6, 0x1 ;  /* 0x000000062a2e7211 */ /* 0x000fe400078208ff */
[----:B------:R-:W-:Y:S01]  /*0530*/  IADD3 R31, PT, PT, R43, R47, RZ ;  /* 0x0000002f2b1f7210 */ /* 0x000fe20007ffe0ff */
[----:B------:R-:W-:-:S02]  /*0540*/  IMAD R45, R30, UR29, R45 ;  /* 0x0000001d1e2d7c24 */ /* 0x000fc4000f8e022d */
[----:B-----5:R-:W-:Y:S01]  /*0550*/  IMAD R39, R39, UR28, RZ ;  /* 0x0000001c27277c24 */ /* 0x020fe2000f8e02ff */
[----:B------:R-:W-:Y:S01]  /*0560*/  LEA.HI.X R47, R42, R7, R31, 0x1, P1 ;  /* 0x000000072a2f7211 */ /* 0x000fe200008f0c1f */
[----:B------:R-:W-:Y:S01]  /*0570*/  IMAD.WIDE.U32 R30, R38, UR28, RZ ;  /* 0x0000001c261e7c25 */ /* 0x000fe2000f8e00ff */
[-C--:B------:R-:W-:Y:S02]  /*0580*/  LEA R44, P0, R34, R6.reuse, 0x1 ;  /* 0x00000006222c7211 */ /* 0x080fe400078008ff */
[----:B------:R-:W-:Y:S01]  /*0590*/  IADD3 R35, PT, PT, R35, R45, RZ ;  /* 0x0000002d23237210 */ /* 0x000fe20007ffe0ff */
[----:B------:R-:W-:Y:S02]  /*05a0*/  IMAD R39, R38, UR29, R39 ;  /* 0x0000001d26277c24 */ /* 0x000fe4000f8e0227 */
[----:B------:R-:W-:Y:S01]  /*05b0*/  IMAD R33, R33, UR28, RZ ;  /* 0x0000001c21217c24 */ /* 0x000fe2000f8e02ff */
[----:B------:R-:W-:Y:S01]  /*05c0*/  LEA.HI.X R45, R34, R7, R35, 0x1, P0 ;  /* 0x00000007222d7211 */ /* 0x000fe200000f0c23 */
[----:B------:R-:W-:Y:S01]  /*05d0*/  IMAD R29, R29, UR28, RZ ;  /* 0x0000001c1d1d7c24 */ /* 0x000fe2000f8e02ff */
[----:B------:R-:W-:Y:S01]  /*05e0*/  LEA R42, P0, R30, R6, 0x1 ;  /* 0x000000061e2a7211 */ /* 0x000fe200078008ff */
[----:B------:R1:W2:Y:S01]  /*05f0*/  LDG.E.U16 R38, desc[UR6][R48.64] ;  /* 0x0000000630267981 */ /* 0x0002a2000c1e1500 */
[----:B------:R-:W-:Y:S01]  /*0600*/  IADD3 R31, PT, PT, R31, R39, RZ ;  /* 0x000000271f1f7210 */ /* 0x000fe20007ffe0ff */
[----:B------:R-:W-:-:S02]  /*0610*/  IMAD.WIDE.U32 R34, R28, UR28, RZ ;  /* 0x0000001c1c227c25 */ /* 0x000fc4000f8e00ff */
[----:B------:R3:W4:Y:S01]  /*0620*/  LDG.E.U16 R40, desc[UR6][R44.64] ;  /* 0x000000062c287981 */ /* 0x000722000c1e1500 */
[----:B------:R-:W-:Y:S01]  /*0630*/  LEA.HI.X R43, R30, R7, R31, 0x1, P0 ;  /* 0x000000071e2b7211 */ /* 0x000fe200000f0c1f */
[C---:B------:R-:W-:Y:S02]  /*0640*/  IMAD R31, R32.reuse, UR29, R33 ;  /* 0x0000001d201f7c24 */ /* 0x040fe4000f8e0221 */
[----:B------:R-:W-:-:S04]  /*0650*/  IMAD.WIDE.U32 R32, R32, UR28, RZ ;  /* 0x0000001c20207c25 */ /* 0x000fc8000f8e00ff */
[----:B-1----:R-:W-:Y:S01]  /*0660*/  IMAD R49, R28, UR29, R29 ;  /* 0x0000001d1c317c24 */ /* 0x002fe2000f8e021d */
[----:B------:R-:W-:Y:S01]  /*0670*/  IADD3 R29, PT, PT, R33, R31, RZ ;  /* 0x0000001f211d7210 */ /* 0x000fe20007ffe0ff */
[----:B------:R-:W-:Y:S01]  /*0680*/  IMAD R31, R25, UR28, RZ ;  /* 0x0000001c191f7c24 */ /* 0x000fe2000f8e02ff */
[-C--:B------:R-:W-:Y:S01]  /*0690*/  LEA R28, P0, R32, R6.reuse, 0x1 ;  /* 0x00000006201c7211 */ /* 0x080fe200078008ff */
[----:B------:R-:W5:Y:S01]  /*06a0*/  LDG.E.U16 R39, desc[UR6][R46.64] ;  /* 0x000000062e277981 */ /* 0x000f62000c1e1500 */
[-C--:B------:R-:W-:Y:S02]  /*06b0*/  LEA R30, P1, R34, R6.reuse, 0x1 ;  /* 0x00000006221e7211 */ /* 0x080fe400078208ff */
[----:B------:R-:W-:Y:S01]  /*06c0*/  IADD3 R25, PT, PT, R35, R49, RZ ;  /* 0x0000003123197210 */ /* 0x000fe20007ffe0ff */
[----:B---3--:R-:W-:Y:S01]  /*06d0*/  IMAD R45, R24, UR29, R31 ;  /* 0x0000001d182d7c24 */ /* 0x008fe2000f8e021f */
[-C--:B------:R-:W-:Y:S01]  /*06e0*/  LEA.HI.X R29, R32, R7.reuse, R29, 0x1, P0 ;  /* 0x00000007201d7211 */ /* 0x080fe200000f0c1d */
[----:B------:R-:W-:Y:S01]  /*06f0*/  IMAD.WIDE.U32 R32, R24, UR28, RZ ;  /* 0x0000001c18207c25 */ /* 0x000fe2000f8e00ff */
[----:B------:R-:W-:Y:S01]  /*0700*/  LEA.HI.X R31, R34, R7, R25, 0x1, P1 ;  /* 0x00000007221f7211 */ /* 0x000fe200008f0c19 */
[----:B------:R-:W3:Y:S02]  /*0710*/  LDG.E.U16 R42, desc[UR6][R42.64] ;  /* 0x000000062a2a7981 */ /* 0x000ee4000c1e1500 */
[----:B------:R-:W-:Y:S01]  /*0720*/  IMAD R25, R23, UR28, RZ ;  /* 0x0000001c17197c24 */ /* 0x000fe2000f8e02ff */
[----:B------:R-:W-:Y:S01]  /*0730*/  LEA R24, P0, R32, R6, 0x1 ;  /* 0x0000000620187211 */ /* 0x000fe200078008ff */
[----:B------:R-:W-:Y:S01]  /*0740*/  IMAD.IADD R23, R33, 0x1, R45 ;  /* 0x0000000121177824 */ /* 0x000fe200078e022d */
[----:B------:R1:W3:Y:S01]  /*0750*/  LDG.E.U16 R30, desc[UR6][R30.64] ;  /* 0x000000061e1e7981 */ /* 0x0002e2000c1e1500 */
[----:B------:R-:W-:-:S03]  /*0760*/  IMAD.WIDE.U32 R34, R22, UR28, RZ ;  /* 0x0000001c16227c25 */ /* 0x000fc6000f8e00ff */
[----:B------:R-:W3:Y:S01]  /*0770*/  LDG.E.U16 R28, desc[UR6][R28.64] ;  /* 0x000000061c1c7981 */ /* 0x000ee2000c1e1500 */
[----:B------:R-:W-:Y:S01]  /*0780*/  IMAD R33, R22, UR29, R25 ;  /* 0x0000001d16217c24 */ /* 0x000fe2000f8e0219 */
[----:B------:R-:W-:Y:S01]  /*0790*/  LEA.HI.X R25, R32, R7, R23, 0x1, P0 ;  /* 0x0000000720197211 */ /* 0x000fe200000f0c17 */
[----:B------:R-:W-:Y:S01]  /*07a0*/  IMAD R21, R21, UR28, RZ ;  /* 0x0000001c15157c24 */ /* 0x000fe2000f8e02ff */
[----:B------:R-:W-:Y:S02]  /*07b0*/  LEA R22, P0, R34, R6, 0x1 ;  /* 0x0000000622167211 */ /* 0x000fe400078008ff */
[----:B------:R-:W-:Y:S01]  /*07c0*/  IADD3 R23, PT, PT, R35, R33, RZ ;  /* 0x0000002123177210 */ /* 0x000fe20007ffe0ff */
[----:B------:R-:W-:Y:S01]  /*07d0*/  IMAD R5, R5, UR28, RZ ;  /* 0x0000001c05057c24 */ /* 0x000fe2000f8e02ff */
[----:B------:R0:W3:Y:S01]  /*07e0*/  LDG.E.U16 R43, desc[UR6][R24.64] ;  /* 0x00000006182b7981 */ /* 0x0000e2000c1e1500 */
[----:B------:R-:W-:Y:S01]  /*07f0*/  IMAD R21, R20, UR29, R21 ;  /* 0x0000001d14157c24 */ /* 0x000fe2000f8e0215 */
[----:B------:R-:W-:Y:S01]  /*0800*/  LEA.HI.X R23, R34, R7, R23, 0x1, P0 ;  /* 0x0000000722177211 */ /* 0x000fe200000f0c17 */
[----:B------:R-:W-:-:S04]  /*0810*/  IMAD.WIDE.U32 R34, R20, UR28, RZ ;  /* 0x0000001c14227c25 */ /* 0x000fc8000f8e00ff */
[----:B------:R-:W-:Y:S01]  /*0820*/  IMAD R5, R4, UR29, R5 ;  /* 0x0000001d04057c24 */ /* 0x000fe2000f8e0205 */
[-C--:B------:R-:W-:Y:S01]  /*0830*/  LEA R20, P1, R34, R6.reuse, 0x1 ;  /* 0x0000000622147211 */ /* 0x080fe200078208ff */
[----:B------:R-:W-:Y:S01]  /*0840*/  IMAD.WIDE.U32 R32, R4, UR28, RZ ;  /* 0x0000001c04207c25 */ /* 0x000fe2000f8e00ff */
[----:B------:R0:W3:Y:S03]  /*0850*/  LDG.E.U16 R29, desc[UR6][R22.64] ;  /* 0x00000006161d7981 */ /* 0x0000e6000c1e1500 */
[----:B-1----:R-:W-:Y:S01]  /*0860*/  IMAD R31, R19, UR28, RZ ;  /* 0x0000001c131f7c24 */ /* 0x002fe2000f8e02ff */
[----:B------:R-:W-:Y:S01]  /*0870*/  IADD3 R19, PT, PT, R35, R21, RZ ;  /* 0x0000001523137210 */ /* 0x000fe20007ffe0ff */
[----:B0-----:R-:W-:Y:S01]  /*0880*/  IMAD.WIDE.U32 R24, R18, UR28, RZ ;  /* 0x0000001c12187c25 */ /* 0x001fe2000f8e00ff */
[-C--:B------:R-:W-:Y:S02]  /*0890*/  LEA R4, P0, R32, R6.reuse, 0x1 ;  /* 0x0000000620047211 */ /* 0x080fe400078008ff */
[----:B------:R-:W-:Y:S01]  /*08a0*/  IADD3 R5, PT, PT, R33, R5, RZ ;  /* 0x0000000521057210 */ /* 0x000fe20007ffe0ff */
[----:B------:R-:W-:Y:S01]  /*08b0*/  IMAD R31, R18, UR29, R31 ;  /* 0x0000001d121f7c24 */ /* 0x000fe2000f8e021f */
[-C--:B------:R-:W-:Y:S01]  /*08c0*/  LEA.HI.X R21, R34, R7.reuse, R19, 0x1, P1 ;  /* 0x0000000722157211 */ /* 0x080fe200008f0c13 */
[----:B------:R-:W-:Y:S01]  /*08d0*/  IMAD R19, R17, UR28, RZ ;  /* 0x0000001c11137c24 */ /* 0x000fe2000f8e02ff */
[----:B------:R-:W-:Y:S01]  /*08e0*/  LEA.HI.X R5, R32, R7, R5, 0x1, P0 ;  /* 0x0000000720057211 */ /* 0x000fe200000f0c05 */
[----:B------:R-:W-:Y:S01]  /*08f0*/  IMAD.WIDE.U32 R22, R16, UR28, RZ ;  /* 0x0000001c10167c25 */ /* 0x000fe2000f8e00ff */
[----:B------:R-:W-:Y:S01]  /*0900*/  IADD3 R17, PT, PT, R25, R31, RZ ;  /* 0x0000001f19117210 */ /* 0x000fe20007ffe0ff */
[----:B------:R0:W3:Y:S01]  /*0910*/  LDG.E.U16 R20, desc[UR6][R20.64] ;  /* 0x0000000614147981 */ /* 0x0000e2000c1e1500 */
[----:B------:R-:W-:Y:S01]  /*0920*/  LEA R18, P0, R24, R6, 0x1 ;  /* 0x0000000618127211 */ /* 0x000fe200078008ff */
[----:B------:R-:W-:-:S02]  /*0930*/  IMAD R31, R16, UR29, R19 ;  /* 0x0000001d101f7c24 */ /* 0x000fc4000f8e0213 */
[----:B------:R-:W-:Y:S01]  /*0940*/  IMAD R9, R9, UR28, RZ ;  /* 0x0000001c09097c24 */ /* 0x000fe2000f8e02ff */
[----:B------:R-:W-:Y:S01]  /*0950*/  LEA.HI.X R19, R24, R7, R17, 0x1, P0 ;  /* 0x0000000718137211 */ /* 0x000fe200000f0c11 */
[----:B------:R-:W-:Y:S01]  /*0960*/  IMAD R15, R15, UR28, RZ ;  /* 0x0000001c0f0f7c24 */ /* 0x000fe2000f8e02ff */
[----:B------:R-:W-:Y:S01]  /*0970*/  LEA R16, P0, R22, R6, 0x1 ;  /* 0x0000000616107211 */ /* 0x000fe200078008ff */
[----:B------:R1:W3:Y:S01]  /*0980*/  LDG.E.U16 R25, desc[UR6][R4.64] ;  /* 0x0000000604197981 */ /* 0x0002e2000c1e1500 */
[----:B------:R-:W-:Y:S01]  /*0990*/  IADD3 R17, PT, PT, R23, R31, RZ ;  /* 0x0000001f17117210 */ /* 0x000fe20007ffe0ff */
[----:B------:R-:W-:Y:S02]  /*09a0*/  IMAD R9, R8, UR29, R9 ;  /* 0x0000001d08097c24 */ /* 0x000fe4000f8e0209 */
[----:B------:R-:W-:Y:S01]  /*09b0*/  IMAD.WIDE.U32 R32, R14, UR28, RZ ;  /* 0x0000001c0e207c25 */ /* 0x000fe2000f8e00ff */
[----:B------:R-:W-:Y:S01]  /*09c0*/  LEA.HI.X R17, R22, R7, R17, 0x1, P0 ;  /* 0x0000000716117211 */ /* 0x000fe200000f0c11 */
[----:B------:R1:W3:Y:S02]  /*09d0*/  LDG.E.U16 R24, desc[UR6][R18.64] ;  /* 0x0000000612187981 */ /* 0x0002e4000c1e1500 */
[----:B------:R-:W-:-:S02]  /*09e0*/  IMAD.WIDE.U32 R22, R8, UR28, RZ ;  /* 0x0000001c08167c25 */ /* 0x000fc4000f8e00ff */
[----:B------:R1:W3:Y:S02]  /*09f0*/  LDG.E.U16 R31, desc[UR6][R16.64] ;  /* 0x00000006101f7981 */ /* 0x0002e4000c1e1500 */
[----:B------:R-:W-:Y:S02]  /*0a00*/  IMAD R15, R14, UR29, R15 ;  /* 0x0000001d0e0f7c24 */ /* 0x000fe4000f8e020f */
[----:B0-----:R-:W-:Y:S01]  /*0a10*/  IMAD R21, R27, UR28, RZ ;  /* 0x0000001c1b157c24 */ /* 0x001fe2000f8e02ff */
[-C--:B-1----:R-:W-:Y:S01]  /*0a20*/  LEA R4, P0, R22, R6.reuse, 0x1 ;  /* 0x0000000616047211 */ /* 0x082fe200078008ff */
[----:B------:R-:W-:Y:S01]  /*0a30*/  IMAD.IADD R5, R23, 0x1, R9 ;  /* 0x0000000117057824 */ /* 0x000fe200078e0209 */
[----:B------:R-:W-:Y:S01]  /*0a40*/  IADD3 R9, PT, PT, R33, R15, RZ ;  /* 0x0000000f21097210 */ /* 0x000fe20007ffe0ff */
[----:B------:R-:W-:Y:S01]  /*0a50*/  IMAD.WIDE.U32 R14, R26, UR28, RZ ;  /* 0x0000001c1a0e7c25 */ /* 0x000fe2000f8e00ff */
[----:B------:R-:W-:-:S03]  /*0a60*/  LEA R8, P1, R32, R6, 0x1 ;  /* 0x0000000620087211 */ /* 0x000fc600078208ff */
[----:B------:R-:W-:Y:S01]  /*0a70*/  IMAD R21, R26, UR29, R21 ;  /* 0x0000001d1a157c24 */ /* 0x000fe2000f8e0215 */
[----:B------:R-:W-:Y:S01]  /*0a80*/  LEA.HI.X R5, R22, R7, R5, 0x1, P0 ;  /* 0x0000000716057211 */ /* 0x000fe200000f0c05 */
[----:B------:R-:W-:Y:S01]  /*0a90*/  IMAD R19, R13, UR28, RZ ;  /* 0x0000001c0d137c24 */ /* 0x000fe2000f8e02ff */
[-C--:B------:R-:W-:Y:S01]  /*0aa0*/  LEA R18, P0, R14, R6.reuse, 0x1 ;  /* 0x000000060e127211 */ /* 0x080fe200078008ff */
[----:B------:R-:W-:Y:S01]  /*0ab0*/  IMAD.WIDE.U32 R16, R12, UR28, RZ ;  /* 0x0000001c0c107c25 */ /* 0x000fe2000f8e00ff */
[----:B------:R-:W-:Y:S01]  /*0ac0*/  IADD3 R13, PT, PT, R15, R21, RZ ;  /* 0x000000150f0d7210 */ /* 0x000fe20007ffe0ff */
[----:B------:R4:W3:Y:S01]  /*0ad0*/  LDG.E.U16 R4, desc[UR6][R4.64] ;  /* 0x0000000604047981 */ /* 0x0008e2000c1e1500 */
[-C--:B------:R-:W-:Y:S01]  /*0ae0*/  LEA.HI.X R9, R32, R7.reuse, R9, 0x1, P1 ;  /* 0x0000000720097211 */ /* 0x080fe200008f0c09 */
[----:B------:R-:W-:Y:S01]  /*0af0*/  IMAD R15, R12, UR29, R19 ;  /* 0x0000001d0c0f7c24 */ /* 0x000fe2000f8e0213 */
[----:B------:R-:W-:Y:S02]  /*0b00*/  LEA.HI.X R19, R14, R7, R13, 0x1, P0 ;  /* 0x000000070e137211 */ /* 0x000fe400000f0c0d */
[----:B------:R-:W-:Y:S01]  /*0b10*/  LEA R12, P0, R16, R6, 0x1 ;  /* 0x00000006100c7211 */ /* 0x000fe200078008ff */
[----:B------:R-:W3:Y:S01]  /*0b20*/  LDG.E.U16 R8, desc[UR6][R8.64] ;  /* 0x0000000608087981 */ /* 0x000ee2000c1e1500 */
[----:B------:R-:W-:-:S03]  /*0b30*/  IADD3 R13, PT, PT, R17, R15, RZ ;  /* 0x0000000f110d7210 */ /* 0x000fc60007ffe0ff */
[----:B------:R-:W3:Y:S01]  /*0b40*/  LDG.E.U16 R18, desc[UR6][R18.64] ;  /* 0x0000000612127981 */ /* 0x000ee2000c1e1500 */
[----:B------:R-:W-:-:S05]  /*0b50*/  LEA.HI.X R13, R16, R7, R13, 0x1, P0 ;  /* 0x00000007100d7211 */ /* 0x000fca00000f0c0d */
[----:B------:R-:W3:Y:S01]  /*0b60*/  LDG.E.U16 R12, desc[UR6][R12.64] ;  /* 0x000000060c0c7981 */ /* 0x000ee2000c1e1500 */
[----:B------:R-:W-:-:S04]  /*0b70*/  IADD3 R41, P0, PT, R41, -0x10, RZ ;  /* 0xfffffff029297810 */ /* 0x000fc80007f1e0ff */
[----:B------:R-:W-:Y:S02]  /*0b80*/  IADD3.X R37, PT, PT, R37, -0x1, RZ, P0, !PT ;  /* 0xffffffff25257810 */ /* 0x000fe400007fe4ff */
[----:B------:R-:W-:-:S04]  /*0b90*/  ISETP.NE.U32.AND P0, PT, R41, RZ, PT ;  /* 0x000000ff2900720c */ /* 0x000fc80003f05070 */
[----:B------:R-:W-:Y:S02]  /*0ba0*/  ISETP.NE.AND.EX P0, PT, R37, RZ, PT, P0 ;  /* 0x000000ff2500720c */ /* 0x000fe40003f05300 */
[----:B------:R-:W-:Y:S02]  /*0bb0*/  IADD3 R10, P1, PT, R10, 0x80, RZ ;  /* 0x000000800a0a7810 */ /* 0x000fe40007f3e0ff */
[----:B--2---:R-:W-:-:S05]  /*0bc0*/  SHF.L.U32 R15, R38, 0x10, RZ ;  /* 0x00000010260f7819 */ /* 0x004fca00000006ff */
[----:B------:R-:W-:Y:S01]  /*0bd0*/  FADD.FTZ R15, R15, R36 ;  /* 0x000000240f0f7221 */ /* 0x000fe20000010000 */
[----:B----4-:R-:W-:Y:S01]  /*0be0*/  IMAD.U32 R5, R40, 0x10000, RZ ;  /* 0x0001000028057824 */ /* 0x010fe200078e00ff */
[----:B-----5:R-:W-:-:S05]  /*0bf0*/  SHF.L.U32 R14, R39, 0x10, RZ ;  /* 0x00000010270e7819 */ /* 0x020fca00000006ff */
[----:B------:R-:W-:Y:S01]  /*0c00*/  FADD.FTZ R14, R15, R14 ;  /* 0x0000000e0f0e7221 */ /* 0x000fe20000010000 */
[----:B---3--:R-:W-:-:S03]  /*0c10*/  SHF.L.U32 R42, R42, 0x10, RZ ;  /* 0x000000102a2a7819 */ /* 0x008fc600000006ff */
[----:B------:R-:W-:-:S04]  /*0c20*/  FADD.FTZ R5, R14, R5 ;  /* 0x000000050e057221 */ /* 0x000fc80000010000 */
[----:B------:R-:W-:Y:S01]  /*0c30*/  FADD.FTZ R5, R5, R42 ;  /* 0x0000002a05057221 */ /* 0x000fe20000010000 */
[----:B------:R-:W-:Y:S02]  /*0c40*/  SHF.L.U32 R28, R28, 0x10, RZ ;  /* 0x000000101c1c7819 */ /* 0x000fe400000006ff */
[----:B------:R-:W-:-:S03]  /*0c50*/  SHF.L.U32 R30, R30, 0x10, RZ ;  /* 0x000000101e1e7819 */ /* 0x000fc600000006ff */
[----:B------:R-:W-:Y:S01]  /*0c60*/  FADD.FTZ R5, R5, R28 ;  /* 0x0000001c05057221 */ /* 0x000fe20000010000 */
[----:B------:R-:W-:-:S03]  /*0c70*/  SHF.L.U32 R14, R43, 0x10, RZ ;  /* 0x000000102b0e7819 */ /* 0x000fc600000006ff */
[----:B------:R-:W-:-:S04]  /*0c80*/  FADD.FTZ R5, R5, R30 ;  /* 0x0000001e05057221 */ /* 0x000fc80000010000 */
[----:B------:R-:W-:Y:S01]  /*0c90*/  FADD.FTZ R5, R5, R14 ;  /* 0x0000000e05057221 */ /* 0x000fe20000010000 */
[----:B------:R-:W-:-:S05]  /*0ca0*/  SHF.L.U32 R16, R29, 0x10, RZ ;  /* 0x000000101d107819 */ /* 0x000fca00000006ff */
[----:B------:R-:W-:Y:S01]  /*0cb0*/  FADD.FTZ R5, R5, R16 ;  /* 0x0000001005057221 */ /* 0x000fe20000010000 */
[----:B------:R-:W-:Y:S01]  /*0cc0*/  SHF.L.U32 R20, R20, 0x10, RZ ;  /* 0x0000001014147819 */ /* 0x000fe200000006ff */
[----:B------:R-:W-:-:S04]  /*0cd0*/  IMAD.U32 R14, R25, 0x10000, RZ ;  /* 0x00010000190e7824 */ /* 0x000fc800078e00ff */
[----:B------:R-:W-:Y:S01]  /*0ce0*/  FADD.FTZ R5, R5, R14 ;  /* 0x0000000e05057221 */ /* 0x000fe20000010000 */
        /* <DEDUP_REMOVED lines=9> */
[----:B------:R-:W-:-:S04]  /*0d80*/  FADD.FTZ R4, R4, R9 ;  /* 0x0000000904047221 */ /* 0x000fc80000010000 */
[----:B------:R-:W-:Y:S01]  /*0d90*/  FADD.FTZ R4, R4, R5 ;  /* 0x0000000504047221 */ /* 0x000fe20000010000 */
[----:B------:R-:W-:Y:S02]  /*0da0*/  SHF.L.U32 R9, R12, 0x10, RZ ;  /* 0x000000100c097819 */ /* 0x000fe400000006ff */
[----:B------:R-:W-:-:S03]  /*0db0*/  IADD3.X R5, PT, PT, RZ, R11, RZ, P1, !PT ;  /* 0x0000000bff057210 */ /* 0x000fc60000ffe4ff */
[----:B------:R-:W-:Y:S01]  /*0dc0*/  FADD.FTZ R36, R4, R9 ;  /* 0x0000000904247221 */ /* 0x000fe20000010000 */
[----:B------:R-:W-:Y:S01]  /*0dd0*/  MOV R4, R10 ;  /* 0x0000000a00047202 */ /* 0x000fe20000000f00 */
[----:B------:R-:W-:Y:S06]  /*0de0*/  @P0 BRA `(.L_x_1527) ;  /* 0xfffffff4005c0947 */ /* 0x000fec000383ffff */
.L_x_1526:
        /* <DEDUP_REMOVED lines=35> */
[----:B------:R-:W-:Y:S01]  /*1020*/  IMAD.IADD R17, R25, 0x1, R23 ;  /* 0x0000000119117824 */ /* 0x000fe200078e0217 */
[-C--:B------:R-:W-:Y:S01]  /*1030*/  LEA R22, P1, R24, R10.reuse, 0x1 ;  /* 0x0000000a18167211 */ /* 0x080fe200078208ff */
[C---:B------:R-:W-:Y:S01]  /*1040*/  IMAD.WIDE.U32 R26, R16.reuse, UR28, RZ ;  /* 0x0000001c101a7c25 */ /* 0x040fe2000f8e00ff */
[----:B------:R1:W2:Y:S03]  /*1050*/  LDG.E.U16 R2, desc[UR6][R20.64] ;  /* 0x0000000614027981 */ /* 0x0002a6000c1e1500 */
[----:B------:R-:W-:Y:S01]  /*1060*/  IMAD R29, R16, UR29, R29 ;  /* 0x0000001d101d7c24 */ /* 0x000fe2000f8e021d */
[----:B------:R-:W-:Y:S01]  /*1070*/  LEA.HI.X R23, R24, R11, R17, 0x1, P1 ;  /* 0x0000000b18177211 */ /* 0x000fe200008f0c11 */
[----:B------:R-:W-:Y:S01]  /*1080*/  IMAD R17, R15, UR28, RZ ;  /* 0x0000001c0f117c24 */ /* 0x000fe2000f8e02ff */
[-C--:B------:R-:W-:Y:S01]  /*1090*/  LEA R24, P1, R26, R10.reuse, 0x1 ;  /* 0x0000000a1a187211 */ /* 0x080fe200078208ff */
[----:B------:R-:W-:Y:S01]  /*10a0*/  IMAD R13, R13, UR28, RZ ;  /* 0x0000001c0d0d7c24 */ /* 0x000fe2000f8e02ff */
[----:B------:R-:W-:Y:S01]  /*10b0*/  IADD3 R16, PT, PT, R27, R29, RZ ;  /* 0x0000001d1b107210 */ /* 0x000fe20007ffe0ff */
[----:B------:R-:W-:Y:S01]  /*10c0*/  IMAD R17, R14, UR29, R17 ;  /* 0x0000001d0e117c24 */ /* 0x000fe2000f8e0211 */
[----:B------:R3:W4:Y:S02]  /*10d0*/  LDG.E.U16 R18, desc[UR6][R18.64] ;  /* 0x0000000612127981 */ /* 0x000724000c1e1500 */
[----:B------:R-:W-:Y:S01]  /*10e0*/  LEA.HI.X R25, R26, R11, R16, 0x1, P1 ;  /* 0x0000000b1a197211 */ /* 0x000fe200008f0c10 */
[----:B------:R-:W-:Y:S01]  /*10f0*/  IMAD.WIDE.U32 R26, R14, UR28, RZ ;  /* 0x0000001c0e1a7c25 */ /* 0x000fe2000f8e00ff */
[----:B------:R5:W4:Y:S03]  /*1100*/  LDG.E.U16 R15, desc[UR6][R22.64] ;  /* 0x00000006160f7981 */ /* 0x000b26000c1e1500 */
[----:B-1----:R-:W-:Y:S01]  /*1110*/  IMAD.WIDE.U32 R20, R12, UR28, RZ ;  /* 0x0000001c0c147c25 */ /* 0x002fe2000f8e00ff */
[----:B------:R-:W-:Y:S01]  /*1120*/  LEA R16, P1, R26, R10, 0x1 ;  /* 0x0000000a1a107211 */ /* 0x000fe200078208ff */
[----:B------:R-:W4:Y:S02]  /*1130*/  LDG.E.U16 R14, desc[UR6][R24.64] ;  /* 0x00000006180e7981 */ /* 0x000f24000c1e1500 */
[----:B------:R-:W-:-:S02]  /*1140*/  IMAD R29, R12, UR29, R13 ;  /* 0x0000001d0c1d7c24 */ /* 0x000fc4000f8e020d */
[----:B---3--:R-:W-:Y:S01]  /*1150*/  IMAD R19, R7, UR28, RZ ;  /* 0x0000001c07137c24 */ /* 0x008fe2000f8e02ff */
[----:B------:R-:W-:Y:S01]  /*1160*/  IADD3 R13, PT, PT, R27, R17, RZ ;  /* 0x000000111b0d7210 */ /* 0x000fe20007ffe0ff */
[----:B-----5:R-:W-:Y:S01]  /*1170*/  IMAD.WIDE.U32 R22, R6, UR28, RZ ;  /* 0x0000001c06167c25 */ /* 0x020fe2000f8e00ff */
[-C--:B------:R-:W-:Y:S02]  /*1180*/  LEA R12, P2, R20, R10.reuse, 0x1 ;  /* 0x0000000a140c7211 */ /* 0x080fe400078408ff */
[----:B------:R-:W-:Y:S01]  /*1190*/  IADD3 R7, PT, PT, R21, R29, RZ ;  /* 0x0000001d15077210 */ /* 0x000fe20007ffe0ff */
[----:B------:R-:W-:Y:S01]  /*11a0*/  IMAD R19, R6, UR29, R19 ;  /* 0x0000001d06137c24 */ /* 0x000fe2000f8e0213 */
[-C--:B------:R-:W-:Y:S01]  /*11b0*/  LEA.HI.X R17, R26, R11.reuse, R13, 0x1, P1 ;  /* 0x0000000b1a117211 */ /* 0x080fe200008f0c0d */
[----:B------:R-:W-:Y:S01]  /*11c0*/  IMAD R9, R9, UR28, RZ ;  /* 0x0000001c09097c24 */ /* 0x000fe2000f8e02ff */
[----:B------:R-:W-:Y:S01]  /*11d0*/  LEA.HI.X R13, R20, R11, R7, 0x1, P2 ;  /* 0x0000000b140d7211 */ /* 0x000fe200010f0c07 */
[----:B------:R-:W-:Y:S01]  /*11e0*/  IMAD.WIDE.U32 R20, R8, UR28, RZ ;  /* 0x0000001c08147c25 */ /* 0x000fe2000f8e00ff */
[----:B------:R-:W-:Y:S01]  /*11f0*/  LEA R6, P1, R22, R10, 0x1 ;  /* 0x0000000a16067211 */ /* 0x000fe200078208ff */
[----:B------:R-:W3:Y:S01]  /*1200*/  LDG.E.U16 R16, desc[UR6][R16.64] ;  /* 0x0000000610107981 */ /* 0x000ee2000c1e1500 */
[----:B------:R-:W-:Y:S01]  /*1210*/  IADD3 R7, PT, PT, R23, R19, RZ ;  /* 0x0000001317077210 */ /* 0x000fe20007ffe0ff */
[----:B------:R-:W-:-:S02]  /*1220*/  IMAD R9, R8, UR29, R9 ;  /* 0x0000001d08097c24 */ /* 0x000fc4000f8e0209 */
[----:B------:R-:W5:Y:S01]  /*1230*/  LDG.E.U16 R12, desc[UR6][R12.64] ;  /* 0x000000060c0c7981 */ /* 0x000f62000c1e1500 */
[----:B------:R-:W-:Y:S02]  /*1240*/  LEA.HI.X R7, R22, R11, R7, 0x1, P1 ;  /* 0x0000000b16077211 */ /* 0x000fe400008f0c07 */
[C---:B------:R-:W-:Y:S02]  /*1250*/  LEA R10, P1, R20.reuse, R10, 0x1 ;  /* 0x0000000a140a7211 */ /* 0x040fe400078208ff */
[----:B------:R-:W-:Y:S01]  /*1260*/  IADD3 R8, PT, PT, R21, R9, RZ ;  /* 0x0000000915087210 */ /* 0x000fe20007ffe0ff */
[----:B------:R5:W5:Y:S03]  /*1270*/  LDG.E.U16 R6, desc[UR6][R6.64] ;  /* 0x0000000606067981 */ /* 0x000b66000c1e1500 */
[----:B------:R-:W-:-:S05]  /*1280*/  LEA.HI.X R11, R20, R11, R8, 0x1, P1 ;  /* 0x0000000b140b7211 */ /* 0x000fca00008f0c08 */
[----:B------:R-:W5:Y:S01]  /*1290*/  LDG.E.U16 R10, desc[UR6][R10.64] ;  /* 0x000000060a0a7981 */ /* 0x000f62000c1e1500 */
[----:B------:R-:W-:-:S04]  /*12a0*/  IADD3 R4, P1, PT, R4, 0x40, RZ ;  /* 0x0000004004047810 */ /* 0x000fc80007f3e0ff */
[----:B------:R-:W-:Y:S01]  /*12b0*/  IADD3.X R5, PT, PT, RZ, R5, RZ, P1, !PT ;  /* 0x00000005ff057210 */ /* 0x000fe20000ffe4ff */
[----:B--2---:R-:W-:-:S04]  /*12c0*/  IMAD.U32 R9, R2, 0x10000, RZ ;  /* 0x0001000002097824 */ /* 0x004fc800078e00ff */
[----:B------:R-:W-:Y:S01]  /*12d0*/  FADD.FTZ R9, R36, R9 ;  /* 0x0000000924097221 */ /* 0x000fe20000010000 */
[----:B----4-:R-:W-:Y:S02]  /*12e0*/  SHF.L.U32 R18, R18, 0x10, RZ ;  /* 0x0000001012127819 */ /* 0x010fe400000006ff */
[----:B------:R-:W-:-:S03]  /*12f0*/  SHF.L.U32 R2, R15, 0x10, RZ ;  /* 0x000000100f027819 */ /* 0x000fc600000006ff */
[----:B------:R-:W-:Y:S01]  /*1300*/  FADD.FTZ R9, R9, R18 ;  /* 0x0000001209097221 */ /* 0x000fe20000010000 */
[----:B------:R-:W-:-:S03]  /*1310*/  SHF.L.U32 R15, R14, 0x10, RZ ;  /* 0x000000100e0f7819 */ /* 0x000fc600000006ff */
[----:B------:R-:W-:-:S04]  /*1320*/  FADD.FTZ R2, R9, R2 ;  /* 0x0000000209027221 */ /* 0x000fc80000010000 */
[----:B------:R-:W-:Y:S01]  /*1330*/  FADD.FTZ R2, R2, R15 ;  /* 0x0000000f02027221 */ /* 0x000fe20000010000 */
[----:B---3--:R-:W-:Y:S02]  /*1340*/  SHF.L.U32 R9, R16, 0x10, RZ ;  /* 0x0000001010097819 */ /* 0x008fe400000006ff */
[----:B-----5:R-:W-:-:S03]  /*1350*/  SHF.L.U32 R7, R12, 0x10, RZ ;  /* 0x000000100c077819 */ /* 0x020fc600000006ff */
[----:B------:R-:W-:-:S04]  /*1360*/  FADD.FTZ R2, R2, R9 ;  /* 0x0000000902027221 */ /* 0x000fc80000010000 */
[----:B------:R-:W-:Y:S01]  /*1370*/  FADD.FTZ R2, R2, R7 ;  /* 0x0000000702027221 */ /* 0x000fe20000010000 */
[----:B------:R-:W-:-:S04]  /*1380*/  IMAD.U32 R9, R6, 0x10000, RZ ;  /* 0x0001000006097824 */ /* 0x000fc800078e00ff */
[----:B------:R-:W-:Y:S01]  /*1390*/  FADD.FTZ R2, R2, R9 ;  /* 0x0000000902027221 */ /* 0x000fe20000010000 */
[----:B------:R-:W-:-:S05]  /*13a0*/  SHF.L.U32 R7, R10, 0x10, RZ ;  /* 0x000000100a077819 */ /* 0x000fca00000006ff */
[----:B------:R-:W-:-:S07]  /*13b0*/  FADD.FTZ R36, R2, R7 ;  /* 0x0000000702247221 */ /* 0x000fce0000010000 */
.L_x_1528:
        /* <DEDUP_REMOVED lines=16> */
[----:B------:R-:W-:Y:S01]  /*14c0*/  IMAD R9, R8, UR29, R9 ;  /* 0x0000001d08097c24 */ /* 0x000fe2000f8e0209 */
[----:B-1----:R-:W-:Y:S01]  /*14d0*/  LEA R8, P1, R10, R6, 0x1 ;  /* 0x000000060a087211 */ /* 0x002fe200078208ff */
[----:B------:R-:W-:-:S03]  /*14e0*/  IMAD.WIDE.U32 R14, R12, UR28, RZ ;  /* 0x0000001c0c0e7c25 */ /* 0x000fc6000f8e00ff */
[----:B------:R-:W-:Y:S01]  /*14f0*/  IADD3 R9, PT, PT, R11, R9, RZ ;  /* 0x000000090b097210 */ /* 0x000fe20007ffe0ff */
[----:B------:R-:W-:Y:S01]  /*1500*/  IMAD R13, R12, UR29, R13 ;  /* 0x0000001d0c0d7c24 */ /* 0x000fe2000f8e020d */
[----:B------:R-:W-:Y:S01]  /*1510*/  LEA R12, P2, R14, R6, 0x1 ;  /* 0x000000060e0c7211 */ /* 0x000fe200078408ff */
[----:B----4-:R-:W-:Y:S01]  /*1520*/  IMAD R17, R17, UR28, RZ ;  /* 0x0000001c11117c24 */ /* 0x010fe2000f8e02ff */
[----:B------:R-:W-:Y:S01]  /*1530*/  LEA.HI.X R9, R10, R7, R9, 0x1, P1 ;  /* 0x000000070a097211 */ /* 0x000fe200008f0c09 */
[----:B------:R-:W-:Y:S01]  /*1540*/  IMAD.WIDE.U32 R10, R16, UR28, RZ ;  /* 0x0000001c100a7c25 */ /* 0x000fe2000f8e00ff */
[----:B------:R-:W-:-:S03]  /*1550*/  IADD3 R13, PT, PT, R15, R13, RZ ;  /* 0x0000000d0f0d7210 */ /* 0x000fc60007ffe0ff */
[----:B------:R-:W-:Y:S01]  /*1560*/  IMAD R15, R16, UR29, R17 ;  /* 0x0000001d100f7c24 */ /* 0x000fe2000f8e0211 */
[----:B------:R-:W-:Y:S01]  /*1570*/  LEA.HI.X R13, R14, R7, R13, 0x1, P2 ;  /* 0x000000070e0d7211 */ /* 0x000fe200010f0c0d */
[----:B-----5:R-:W-:Y:S01]  /*1580*/  IMAD R19, R19, UR28, RZ ;  /* 0x0000001c13137c24 */ /* 0x020fe2000f8e02ff */
[-C--:B------:R-:W-:Y:S01]  /*1590*/  LEA R14, P1, R10, R6.reuse, 0x1 ;  /* 0x000000060a0e7211 */ /* 0x080fe200078208ff */
[C---:B------:R-:W-:Y:S01]  /*15a0*/  IMAD.WIDE.U32 R16, R18.reuse, UR28, RZ ;  /* 0x0000001c12107c25 */ /* 0x040fe2000f8e00ff */
[----:B------:R-:W-:Y:S01]  /*15b0*/  IADD3 R15, PT, PT, R11, R15, RZ ;  /* 0x0000000f0b0f7210 */ /* 0x000fe20007ffe0ff */
[----:B------:R-:W2:Y:S02]  /*15c0*/  LDG.E.U16 R8, desc[UR6][R8.64] ;  /* 0x0000000608087981 */ /* 0x000ea4000c1e1500 */
[----:B------:R-:W-:Y:S01]  /*15d0*/  IMAD R19, R18, UR29, R19 ;  /* 0x0000001d12137c24 */ /* 0x000fe2000f8e0213 */
[----:B------:R-:W-:Y:S01]  /*15e0*/  LEA.HI.X R15, R10, R7, R15, 0x1, P1 ;  /* 0x000000070a0f7211 */ /* 0x000fe200008f0c0f */
[----:B------:R-:W3:Y:S01]  /*15f0*/  LDG.E.U16 R12, desc[UR6][R12.64] ;  /* 0x000000060c0c7981 */ /* 0x000ee2000c1e1500 */
[----:B------:R-:W-:Y:S01]  /*1600*/  LEA R6, P1, R16, R6, 0x1 ;  /* 0x0000000610067211 */ /* 0x000fe200078208ff */
[----:B------:R-:W-:-:S02]  /*1610*/  IMAD.IADD R19, R17, 0x1, R19 ;  /* 0x0000000111137824 */ /* 0x000fc400078e0213 */
[----:B------:R-:W4:Y:S03]  /*1620*/  LDG.E.U16 R14, desc[UR6][R14.64] ;  /* 0x000000060e0e7981 */ /* 0x000f26000c1e1500 */
[----:B------:R-:W-:-:S05]  /*1630*/  LEA.HI.X R7, R16, R7, R19, 0x1, P1 ;  /* 0x0000000710077211 */ /* 0x000fca00008f0c13 */
[----:B------:R-:W5:Y:S01]  /*1640*/  LDG.E.U16 R6, desc[UR6][R6.64] ;  /* 0x0000000606067981 */ /* 0x000f62000c1e1500 */
[----:B------:R-:W-:-:S04]  /*1650*/  IADD3 R4, P1, PT, R4, 0x20, RZ ;  /* 0x0000002004047810 */ /* 0x000fc80007f3e0ff */
[----:B------:R-:W-:Y:S02]  /*1660*/  IADD3.X R5, PT, PT, RZ, R5, RZ, P1, !PT ;  /* 0x00000005ff057210 */ /* 0x000fe40000ffe4ff */
[----:B--2---:R-:W-:Y:S02]  /*1670*/  SHF.L.U32 R11, R8, 0x10, RZ ;  /* 0x00000010080b7819 */ /* 0x004fe400000006ff */
[----:B---3--:R-:W-:-:S03]  /*1680*/  SHF.L.U32 R2, R12, 0x10, RZ ;  /* 0x000000100c027819 */ /* 0x008fc600000006ff */
[----:B------:R-:W-:Y:S01]  /*1690*/  FADD.FTZ R11, R36, R11 ;  /* 0x0000000b240b7221 */ /* 0x000fe20000010000 */
[----:B----4-:R-:W-:-:S03]  /*16a0*/  SHF.L.U32 R9, R14, 0x10, RZ ;  /* 0x000000100e097819 */ /* 0x010fc600000006ff */
[----:B------:R-:W-:-:S04]  /*16b0*/  FADD.FTZ R2, R11, R2 ;  /* 0x000000020b027221 */ /* 0x000fc80000010000 */
[----:B------:R-:W-:Y:S01]  /*16c0*/  FADD.FTZ R2, R2, R9 ;  /* 0x0000000902027221 */ /* 0x000fe20000010000 */
[----:B-----5:R-:W-:-:S05]  /*16d0*/  SHF.L.U32 R11, R6, 0x10, RZ ;  /* 0x00000010060b7819 */ /* 0x020fca00000006ff */
[----:B------:R-:W-:-:S07]  /*16e0*/  FADD.FTZ R36, R2, R11 ;  /* 0x0000000b02247221 */ /* 0x000fce0000010000 */
.L_x_1529:
[----:B------:R-:W-:Y:S05]  /*16f0*/  @!P0 BRA `(.L_x_1525) ;  /* 0x0000000000948947 */ /* 0x000fea0003800000 */
[----:B------:R-:W2:Y:S01]  /*1700*/  LDG.E.64 R6, desc[UR6][R4.64] ;  /* 0x0000000604067981 */ /* 0x000ea2000c1e1b00 */
[----:B------:R-:W2:Y:S08]  /*1710*/  LDC.64 R14, c[0x0][0x758] ;  /* 0x0001d600ff0e7b82 */ /* 0x000eb00000000a00 */
[----:B------:R-:W1:Y:S01]  /*1720*/  LDC.64 R16, c[0x0][0x728] ;  /* 0x0001ca00ff107b82 */ /* 0x000e620000000a00 */
[----:B--2---:R-:W-:-:S02]  /*1730*/  IMAD R2, R7, R14, RZ ;  /* 0x0000000e07027224 */ /* 0x004fc400078e02ff */
[----:B------:R-:W-:-:S04]  /*1740*/  IMAD.WIDE.U32 R8, R6, R14, RZ ;  /* 0x0000000e06087225 */ /* 0x000fc800078e00ff */
[----:B------:R-:W-:Y:S01]  /*1750*/  IMAD R7, R6, R15, R2 ;  /* 0x0000000f06077224 */ /* 0x000fe200078e0202 */
[----:B-1----:R-:W-:-:S03]  /*1760*/  LEA R6, P0, R8, R16, 0x1 ;  /* 0x0000001008067211 */ /* 0x002fc600078008ff */
[----:B------:R-:W-:-:S05]  /*1770*/  IMAD.IADD R2, R9, 0x1, R7 ;  /* 0x0000000109027824 */ /* 0x000fca00078e0207 */
[----:B------:R-:W-:-:S05]  /*1780*/  LEA.HI.X R7, R8, R17, R2, 0x1, P0 ;  /* 0x0000001108077211 */ /* 0x000fca00000f0c02 */
[----:B------:R-:W2:Y:S01]  /*1790*/  LDG.E.U16 R6, desc[UR6][R6.64] ;  /* 0x0000000606067981 */ /* 0x000ea2000c1e1500 */
[----:B------:R-:W-:-:S04]  /*17a0*/  ISETP.NE.U32.AND P0, PT, R0, 0x1, PT ;  /* 0x000000010000780c */ /* 0x000fc80003f05070 */
[----:B------:R-:W-:Y:S02]  /*17b0*/  ISETP.NE.AND.EX P0, PT, RZ, RZ, PT, P0 ;  /* 0x000000ffff00720c */ /* 0x000fe40003f05300 */
[----:B--2---:R-:W-:-:S05]  /*17c0*/  SHF.L.U32 R9, R6, 0x10, RZ ;  /* 0x0000001006097819 */ /* 0x004fca00000006ff */
[----:B------:R-:W-:-:S06]  /*17d0*/  FADD.FTZ R36, R36, R9 ;  /* 0x0000000924247221 */ /* 0x000fcc0000010000 */
        /* <DEDUP_REMOVED lines=17> */
[----:B------:R-:W-:-:S05]  /*18f0*/  @P0 LEA.HI.X R9, R12, R17, R0, 0x1, P1 ;  /* 0x000000110c090211 */ /* 0x000fca00008f0c00 */
[----:B------:R-:W3:Y:S01]  /*1900*/  @P0 LDG.E.U16 R8, desc[UR6][R8.64] ;  /* 0x0000000608080981 */ /* 0x000ee2000c1e1500 */
[----:B--2---:R-:W-:-:S05]  /*1910*/  SHF.L.U32 R5, R6, 0x10, RZ ;  /* 0x0000001006057819 */ /* 0x004fca00000006ff */
[----:B------:R-:W-:Y:S01]  /*1920*/  FADD.FTZ R36, R36, R5 ;  /* 0x0000000524247221 */ /* 0x000fe20000010000 */
[----:B---3--:R-:W-:-:S05]  /*1930*/  @P0 SHF.L.U32 R11, R8, 0x10, RZ ;  /* 0x00000010080b0819 */ /* 0x008fca00000006ff */
[----:B------:R-:W-:-:S07]  /*1940*/  @P0 FADD.FTZ R36, R36, R11 ;  /* 0x0000000b24240221 */ /* 0x000fce0000010000 */
.L_x_1525:
[----:B------:R-:W1:Y:S01]  /*1950*/  LDC.64 R4, c[0x0][0x710] ;  /* 0x0001c400ff047b82 */ /* 0x000e620000000a00 */
[----:B------:R-:W-:Y:S01]  /*1960*/  F2FP.BF16.F32.PACK_AB R36, RZ, R36 ;  /* 0x00000024ff24723e */ /* 0x000fe200000010ff */
[----:B------:R-:W-:-:S05]  /*1970*/  VIADD R3, R3, 0x80 ;  /* 0x0000008003037836 */ /* 0x000fca0000000000 */
[----:B------:R-:W-:Y:S01]  /*1980*/  ISETP.GE.AND P0, PT, R3, UR4, PT ;  /* 0x0000000403007c0c */ /* 0x000fe2000bf06270 */
[----:B-1----:R1:W-:-:S12]  /*1990*/  STG.E.U16 desc[UR6][R4.64], R36 ;  /* 0x0000002404007986 */ /* 0x0023d8000c101506 */
[----:B------:R-:W-:Y:S05]  /*19a0*/  @P0 BRA `(.L_x_1530) ;  /* 0x0000003000080947 */ /* 0x000fea0003800000 */
[----:B-1----:R-:W1:Y:S02]  /*19b0*/  LDC.64 R4, c[0x0][0x738] ;  /* 0x0001ce00ff047b82 */ /* 0x002e640000000a00 */
        /* <DEDUP_REMOVED lines=28> */
.L_x_1533:
        /* <DEDUP_REMOVED lines=169> */
.L_x_1532:
        /* <DEDUP_REMOVED lines=93> */
.L_x_1534:
        /* <DEDUP_REMOVED lines=51> */
.L_x_1535:
        /* <DEDUP_REMOVED lines=38> */
.L_x_1531:
[----:B------:R-:W1:Y:S01]  /*3170*/  LDC.64 R4, c[0x0][0x710] ;  /* 0x0001c400ff047b82 */ /* 0x000e620000000a00 */
[----:B------:R-:W-:Y:S01]  /*3180*/  F2FP.BF16.F32.PACK_AB R36, RZ, R36 ;  /* 0x00000024ff24723e */ /* 0x000fe200000010ff */
[----:B------:R-:W-:-:S04]  /*3190*/  VIADD R3, R3, 0x80 ;  /* 0x0000008003037836 */ /* 0x000fc80000000000 */
[----:B-1----:R1:W-:Y:S03]  /*31a0*/  STG.E.U16 desc[UR6][R4.64], R36 ;  /* 0x0000002404007986 */ /* 0x0023e6000c101506 */
.L_x_1524:
[----:B------:R-:W-:-:S13]  /*31b0*/  ISETP.GE.AND P0, PT, R3, UR4, PT ;  /* 0x0000000403007c0c */ /* 0x000fda000bf06270 */
        /* <DEDUP_REMOVED lines=24> */
[----:B------:R-:W-:Y:S01]  /*3340*/  HFMA2 R35, -RZ, RZ, 0, 0 ;  /* 0x00000000ff237431 */ /* 0x000fe200000001ff */
[----:B------:R-:W-:Y:S01]  /*3350*/  BSSY.RECONVERGENT B2, `(.L_x_1538) ;  /* 0x00000ad000027945 */ /* 0x000fe20003800200 */
[----:B------:R-:W-:Y:S02]  /*3360*/  MOV R8, R4 ;  /* 0x0000000400087202 */ /* 0x000fe40000000f00 */
[----:B------:R-:W-:Y:S02]  /*3370*/  LOP3.LUT R36, R36, 0x7fffffff, RZ, 0xc0, !PT ;  /* 0x7fffffff24247812 */ /* 0x000fe400078ec0ff */
[----:B------:R-:W-:-:S07]  /*3380*/  LOP3.LUT R42, R0, 0xfffffff0, RZ, 0xc0, !PT ;  /* 0xfffffff0002a7812 */ /* 0x000fce00078ec0ff */
.L_x_1539:
[----:B------:R-:W-:-:S05]  /*3390*/  MOV R9, R5 ;  /* 0x0000000500097202 */ /* 0x000fca0000000f00 */
        /* <DEDUP_REMOVED lines=18> */
[----:B------:R-:W-:Y:S01]  /*34c0*/  IMAD R37, R40, UR17, R37 ;  /* 0x0000001128257c24 */ /* 0x000fe2000f8e0225 */
[----:B------:R-:W-:Y:S01]  /*34d0*/  LEA R48, P0, R32, UR24, 0x1 ;  /* 0x0000001820307c11 */ /* 0x000fe2000f8008ff */
[----:B--2---:R-:W-:Y:S02]  /*34e0*/  IMAD R43, R45, UR16, RZ ;  /* 0x000000102d2b7c24 */ /* 0x004fe4000f8e02ff */
[----:B------:R-:W-:Y:S02]  /*34f0*/  IMAD.IADD R33, R33, 0x1, R37 ;  /* 0x0000000121217824 */ /* 0x000fe400078e0225 */
[----:B------:R-:W-:-:S03]  /*3500*/  IMAD.WIDE.U32 R40, R44, UR16, RZ ;  /* 0x000000102c287c25 */ /* 0x000fc6000f8e00ff */
[----:B------:R-:W-:Y:S01]  /*3510*/  LEA.HI.X R49, R32, UR25, R33, 0x1, P0 ;  /* 0x0000001920317c11 */ /* 0x000fe200080f0c21 */
[----:B------:R-:W-:Y:S01]  /*3520*/  IMAD R43, R44, UR17, R43 ;  /* 0x000000112c2b7c24 */ /* 0x000fe2000f8e022b */
[----:B------:R-:W-:Y:S01]  /*3530*/  LEA R46, P1, R40, UR24, 0x1 ;  /* 0x00000018282e7c11 */ /* 0x000fe2000f8208ff */
[----:B---3--:R-:W-:Y:S02]  /*3540*/  IMAD R37, R23, UR16, RZ ;  /* 0x0000001017257c24 */ /* 0x008fe4000f8e02ff */
[C---:B------:R-:W-:Y:S01]  /*3550*/  IMAD.WIDE.U32 R32, R22.reuse, UR16, RZ ;  /* 0x0000001016207c25 */ /* 0x040fe2000f8e00ff */
[----:B------:R-:W-:Y:S01]  /*3560*/  IADD3 R23, PT, PT, R41, R43, RZ ;  /* 0x0000002b29177210 */ /* 0x000fe20007ffe0ff */
[----:B------:R-:W2:Y:S02]  /*3570*/  LDG.E.U16 R34, desc[UR6][R48.64] ;  /* 0x0000000630227981 */ /* 0x000ea4000c1e1500 */
[----:B------:R-:W-:Y:S01]  /*3580*/  IMAD R37, R22, UR17, R37 ;  /* 0x0000001116257c24 */ /* 0x000fe2000f8e0225 */
[----:B------:R-:W-:Y:S01]  /*3590*/  LEA.HI.X R47, R40, UR25, R23, 0x1, P1 ;  /* 0x00000019282f7c11 */ /* 0x000fe200088f0c17 */
[----:B----4-:R-:W-:Y:S01]  /*35a0*/  IMAD R39, R39, UR16, RZ ;  /* 0x0000001027277c24 */ /* 0x010fe2000f8e02ff */
[----:B------:R-:W-:Y:S01]  /*35b0*/  LEA R44, P0, R32, UR24, 0x1 ;  /* 0x00000018202c7c11 */ /* 0x000fe2000f8008ff */
[----:B------:R-:W-:Y:S01]  /*35c0*/  IMAD.WIDE.U32 R22, R38, UR16, RZ ;  /* 0x0000001026167c25 */ /* 0x000fe2000f8e00ff */
[----:B------:R-:W-:-:S03]  /*35d0*/  IADD3 R33, PT, PT, R33, R37, RZ ;  /* 0x0000002521217210 */ /* 0x000fc60007ffe0ff */
[----:B------:R-:W-:Y:S01]  /*35e0*/  IMAD R39, R38, UR17, R39 ;  /* 0x0000001126277c24 */ /* 0x000fe2000f8e0227 */
[----:B------:R-:W-:Y:S01]  /*35f0*/  LEA.HI.X R45, R32, UR25, R33, 0x1, P0 ;  /* 0x00000019202d7c11 */ /* 0x000fe200080f0c21 */
[----:B-----5:R-:W-:Y:S01]  /*3600*/  IMAD R31, R31, UR16, RZ ;  /* 0x000000101f1f7c24 */ /* 0x020fe2000f8e02ff */
[----:B------:R-:W-:Y:S01]  /*3610*/  LEA R40, P0, R22, UR24, 0x1 ;  /* 0x0000001816287c11 */ /* 0x000fe2000f8008ff */
[----:B------:R-:W-:Y:S01]  /*3620*/  IMAD R15, R15, UR16, RZ ;  /* 0x000000100f0f7c24 */ /* 0x000fe2000f8e02ff */
[----:B------:R-:W-:Y:S01]  /*3630*/  IADD3 R23, PT, PT, R23, R39, RZ ;  /* 0x0000002717177210 */ /* 0x000fe20007ffe0ff */
[----:B------:R-:W-:Y:S01]  /*3640*/  IMAD.WIDE.U32 R32, R14, UR16, RZ ;  /* 0x000000100e207c25 */ /* 0x000fe2000f8e00ff */
[----:B------:R-:W3:Y:S02]  /*3650*/  LDG.E.U16 R38, desc[UR6][R46.64] ;  /* 0x000000062e267981 */ /* 0x000ee4000c1e1500 */
[----:B------:R-:W-:Y:S01]  /*3660*/  LEA.HI.X R41, R22, UR25, R23, 0x1, P0 ;  /* 0x0000001916297c11 */ /* 0x000fe200080f0c17 */
[C---:B------:R-:W-:Y:S01]  /*3670*/  IMAD R23, R30.reuse, UR17, R31 ;  /* 0x000000111e177c24 */ /* 0x040fe2000f8e021f */
[----:B------:R-:W4:Y:S01]  /*3680*/  LDG.E.U16 R37, desc[UR6][R44.64] ;  /* 0x000000062c257981 */ /* 0x000f22000c1e1500 */
[----:B------:R-:W-:-:S04]  /*3690*/  IMAD.WIDE.U32 R30, R30, UR16, RZ ;  /* 0x000000101e1e7c25 */ /* 0x000fc8000f8e00ff */
[----:B------:R-:W-:Y:S01]  /*36a0*/  IMAD R43, R14, UR17, R15 ;  /* 0x000000110e2b7c24 */ /* 0x000fe2000f8e020f */
[----:B------:R-:W-:Y:S01]  /*36b0*/  LEA R14, P0, R30, UR24, 0x1 ;  /* 0x000000181e0e7c11 */ /* 0x000fe2000f8008ff */
[----:B------:R-:W-:Y:S01]  /*36c0*/  IMAD R29, R29, UR16, RZ ;  /* 0x000000101d1d7c24 */ /* 0x000fe2000f8e02ff */
[----:B------:R-:W-:Y:S01]  /*36d0*/  IADD3 R15, PT, PT, R31, R23, RZ ;  /* 0x000000171f0f7210 */ /* 0x000fe20007ffe0ff */
[----:B------:R0:W5:Y:S01]  /*36e0*/  LDG.E.U16 R39, desc[UR6][R40.64] ;  /* 0x0000000628277981 */ /* 0x000162000c1e1500 */
[----:B------:R-:W-:Y:S01]  /*36f0*/  LEA R22, P1, R32, UR24, 0x1 ;  /* 0x0000001820167c11 */ /* 0x000fe2000f8208ff */
[----:B------:R-:W-:Y:S01]  /*3700*/  IMAD R29, R28, UR17, R29 ;  /* 0x000000111c1d7c24 */ /* 0x000fe2000f8e021d */
[----:B------:R-:W-:Y:S01]  /*3710*/  LEA.HI.X R15, R30, UR25, R15, 0x1, P0 ;  /* 0x000000191e0f7c11 */ /* 0x000fe200080f0c0f */
[----:B------:R-:W-:Y:S01]  /*3720*/  IMAD.WIDE.U32 R30, R28, UR16, RZ ;  /* 0x000000101c1e7c25 */ /* 0x000fe2000f8e00ff */
[----:B------:R-:W-:-:S03]  /*3730*/  IADD3 R23, PT, PT, R33, R43, RZ ;  /* 0x0000002b21177210 */ /* 0x000fc60007ffe0ff */
[----:B0-----:R-:W-:Y:S01]  /*3740*/  IMAD R41, R27, UR16, RZ ;  /* 0x000000101b297c24 */ /* 0x001fe2000f8e02ff */
[----:B------:R-:W-:Y:S01]  /*3750*/  LEA.HI.X R23, R32, UR25, R23, 0x1, P1 ;  /* 0x0000001920177c11 */ /* 0x000fe200088f0c17 */
[----:B------:R-:W-:Y:S01]  /*3760*/  IMAD.IADD R27, R31, 0x1, R29 ;  /* 0x000000011f1b7824 */ /* 0x000fe200078e021d */
[----:B------:R-:W-:Y:S01]  /*3770*/  LEA R28, P0, R30, UR24, 0x1 ;  /* 0x000000181e1c7c11 */ /* 0x000fe2000f8008ff */
[C---:B------:R-:W-:Y:S01]  /*3780*/  IMAD.WIDE.U32 R32, R26.reuse, UR16, RZ ;  /* 0x000000101a207c25 */ /* 0x040fe2000f8e00ff */
[----:B------:R0:W5:Y:S03]  /*3790*/  LDG.E.U16 R31, desc[UR6][R14.64] ;  /* 0x000000060e1f7981 */ /* 0x000166000c1e1500 */
[----:B------:R-:W-:Y:S02]  /*37a0*/  IMAD R41, R26, UR17, R41 ;  /* 0x000000111a297c24 */ /* 0x000fe4000f8e0229 */
[----:B------:R-:W-:Y:S01]  /*37b0*/  IMAD R5, R5, UR16, RZ ;  /* 0x0000001005057c24 */ /* 0x000fe2000f8e02ff */
[----:B------:R-:W-:Y:S01]  /*37c0*/  LEA.HI.X R29, R30, UR25, R27, 0x1, P0 ;  /* 0x000000191e1d7c11 */ /* 0x000fe200080f0c1b */
[----:B------:R-:W-:Y:S01]  /*37d0*/  IMAD R21, R21, UR16, RZ ;  /* 0x0000001015157c24 */ /* 0x000fe2000f8e02ff */
[----:B------:R-:W-:Y:S01]  /*37e0*/  IADD3 R27, PT, PT, R33, R41, RZ ;  /* 0x00000029211b7210 */ /* 0x000fe20007ffe0ff */
[----:B------:R-:W-:Y:S01]  /*37f0*/  IMAD R33, R4, UR17, R5 ;  /* 0x0000001104217c24 */ /* 0x000fe2000f8e0205 */
[----:B------:R-:W-:Y:S01]  /*3800*/  LEA R26, P0, R32, UR24, 0x1 ;  /* 0x00000018201a7c11 */ /* 0x000fe2000f8008ff */
[----:B------:R-:W-:Y:S01]  /*3810*/  IMAD.WIDE.U32 R4, R4, UR16, RZ ;  /* 0x0000001004047c25 */ /* 0x000fe2000f8e00ff */
[----:B------:R1:W5:Y:S03]  /*3820*/  LDG.E.U16 R22, desc[UR6][R22.64] ;  /* 0x0000000616167981 */ /* 0x000366000c1e1500 */
[----:B0-----:R-:W-:Y:S01]  /*3830*/  IMAD.WIDE.U32 R14, R20, UR16, RZ ;  /* 0x00000010140e7c25 */ /* 0x001fe2000f8e00ff */
[----:B------:R-:W-:Y:S01]  /*3840*/  LEA.HI.X R27, R32, UR25, R27, 0x1, P0 ;  /* 0x00000019201b7c11 */ /* 0x000fe200080f0c1b */
[----:B------:R-:W5:Y:S02]  /*3850*/  LDG.E.U16 R28, desc[UR6][R28.64] ;  /* 0x000000061c1c7981 */ /* 0x000f64000c1e1500 */
[----:B------:R-:W-:Y:S01]  /*3860*/  IMAD R21, R20, UR17, R21 ;  /* 0x0000001114157c24 */ /* 0x000fe2000f8e0215 */
[----:B------:R-:W-:Y:S01]  /*3870*/  LEA R32, P0, R4, UR24, 0x1 ;  /* 0x0000001804207c11 */ /* 0x000fe2000f8008ff */
[----:B------:R-:W-:Y:S01]  /*3880*/  IMAD R19, R19, UR16, RZ ;  /* 0x0000001013137c24 */ /* 0x000fe2000f8e02ff */
[----:B------:R-:W-:Y:S01]  /*3890*/  IADD3 R5, PT, PT, R5, R33, RZ ;  /* 0x0000002105057210 */ /* 0x000fe20007ffe0ff */
[----:B------:R-:W5:Y:S01]  /*38a0*/  LDG.E.U16 R26, desc[UR6][R26.64] ;  /* 0x000000061a1a7981 */ /* 0x000f62000c1e1500 */
[----:B------:R-:W-:-:S02]  /*38b0*/  LEA R20, P1, R14, UR24, 0x1 ;  /* 0x000000180e147c11 */ /* 0x000fc4000f8208ff */
[----:B------:R-:W-:Y:S01]  /*38c0*/  IADD3 R15, PT, PT, R15, R21, RZ ;  /* 0x000000150f0f7210 */ /* 0x000fe20007ffe0ff */
[----:B-1----:R-:W-:Y:S01]  /*38d0*/  IMAD R23, R18, UR17, R19 ;  /* 0x0000001112177c24 */ /* 0x002fe2000f8e0213 */
[----:B------:R-:W-:Y:S01]  /*38e0*/  LEA.HI.X R33, R4, UR25, R5, 0x1, P0 ;  /* 0x0000001904217c11 */ /* 0x000fe200080f0c05 */
[----:B------:R-:W-:Y:S01]  /*38f0*/  IMAD.WIDE.U32 R4, R18, UR16, RZ ;  /* 0x0000001012047c25 */ /* 0x000fe2000f8e00ff */
[----:B------:R-:W-:-:S03]  /*3900*/  LEA.HI.X R21, R14, UR25, R15, 0x1, P1 ;  /* 0x000000190e157c11 */ /* 0x000fc600088f0c0f */
[----:B------:R-:W-:Y:S01]  /*3910*/  IMAD R15, R17, UR16, RZ ;  /* 0x00000010110f7c24 */ /* 0x000fe2000f8e02ff */
[----:B------:R-:W-:Y:S01]  /*3920*/  LEA R14, P0, R4, UR24, 0x1 ;  /* 0x00000018040e7c11 */ /* 0x000fe2000f8008ff */
[C---:B------:R-:W-:Y:S01]  /*3930*/  IMAD.WIDE.U32 R18, R16.reuse, UR16, RZ ;  /* 0x0000001010127c25 */ /* 0x040fe2000f8e00ff */
[----:B------:R-:W-:Y:S01]  /*3940*/  IADD3 R5, PT, PT, R5, R23, RZ ;  /* 0x0000001705057210 */ /* 0x000fe20007ffe0ff */
[----:B------:R-:W5:Y:S02]  /*3950*/  LDG.E.U16 R32, desc[UR6][R32.64] ;  /* 0x0000000620207981 */ /* 0x000f64000c1e1500 */
        /* <DEDUP_REMOVED lines=8> */
[----:B------:R-:W5:Y:S02]  /*39e0*/  LDG.E.U16 R20, desc[UR6][R20.64] ;  /* 0x0000000614147981 */ /* 0x000f64000c1e1500 */
[----:B------:R-:W-:Y:S01]  /*39f0*/  LEA.HI.X R5, R18, UR25, R5, 0x1, P0 ;  /* 0x0000001912057c11 */ /* 0x000fe200080f0c05 */
[----:B------:R-:W-:Y:S01]  /*3a00*/  IMAD.IADD R7, R17, 0x1, R7 ;  /* 0x0000000111077824 */ /* 0x000fe200078e0207 */
[----:B------:R0:W5:Y:S01]  /*3a10*/  LDG.E.U16 R23, desc[UR6][R14.64] ;  /* 0x000000060e177981 */ /* 0x000162000c1e1500 */
[----:B------:R-:W-:Y:S01]  /*3a20*/  IMAD R17, R25, UR16, RZ ;  /* 0x0000001019117c24 */ /* 0x000fe2000f8e02ff */
[----:B------:R-:W-:Y:S01]  /*3a30*/  LEA R6, P0, R16, UR24, 0x1 ;  /* 0x0000001810067c11 */ /* 0x000fe2000f8008ff */
[C---:B------:R-:W-:Y:S01]  /*3a40*/  IMAD.WIDE.U32 R18, R12.reuse, UR16, RZ ;  /* 0x000000100c127c25 */ /* 0x040fe2000f8e00ff */
[----:B------:R1:W5:Y:S03]  /*3a50*/  LDG.E.U16 R27, desc[UR6][R4.64] ;  /* 0x00000006041b7981 */ /* 0x000366000c1e1500 */
[----:B------:R-:W-:-:S02]  /*3a60*/  IMAD R13, R12, UR17, R13 ;  /* 0x000000110c0d7c24 */ /* 0x000fc4000f8e020d */
[C---:B------:R-:W-:Y:S02]  /*3a70*/  IMAD R25, R24.reuse, UR17, R17 ;  /* 0x0000001118197c24 */ /* 0x040fe4000f8e0211 */
[----:B0-----:R-:W-:Y:S01]  /*3a80*/  IMAD.WIDE.U32 R14, R24, UR16, RZ ;  /* 0x00000010180e7c25 */ /* 0x001fe2000f8e00ff */
[----:B------:R-:W-:Y:S02]  /*3a90*/  LEA R12, P1, R18, UR24, 0x1 ;  /* 0x00000018120c7c11 */ /* 0x000fe4000f8208ff */
[----:B------:R-:W-:Y:S01]  /*3aa0*/  IADD3 R13, PT, PT, R19, R13, RZ ;  /* 0x0000000d130d7210 */ /* 0x000fe20007ffe0ff */
[----:B------:R-:W-:Y:S01]  /*3ab0*/  IMAD R11, R11, UR16, RZ ;  /* 0x000000100b0b7c24 */ /* 0x000fe2000f8e02ff */
[----:B------:R-:W-:Y:S01]  /*3ac0*/  LEA.HI.X R7, R16, UR25, R7, 0x1, P0 ;  /* 0x0000001910077c11 */ /* 0x000fe200080f0c07 */
[----:B------:R-:W-:Y:S01]  /*3ad0*/  IMAD.WIDE.U32 R16, R10, UR16, RZ ;  /* 0x000000100a107c25 */ /* 0x000fe2000f8e00ff */
[----:B-1----:R-:W-:Y:S02]  /*3ae0*/  LEA R4, P0, R14, UR24, 0x1 ;  /* 0x000000180e047c11 */ /* 0x002fe4000f8008ff */
[----:B------:R-:W-:Y:S01]  /*3af0*/  IADD3 R5, PT, PT, R15, R25, RZ ;  /* 0x000000190f057210 */ /* 0x000fe20007ffe0ff */
[----:B------:R-:W-:Y:S01]  /*3b00*/  IMAD R11, R10, UR17, R11 ;  /* 0x000000110a0b7c24 */ /* 0x000fe2000f8e020b */
[----:B------:R-:W-:Y:S01]  /*3b10*/  LEA.HI.X R13, R18, UR25, R13, 0x1, P1 ;  /* 0x00000019120d7c11 */ /* 0x000fe200088f0c0d */
[----:B------:R-:W5:Y:S01]  /*3b20*/  LDG.E.U16 R6, desc[UR6][R6.64] ;  /* 0x0000000606067981 */ /* 0x000f62000c1e1500 */
[----:B------:R-:W-:-:S02]  /*3b30*/  LEA.HI.X R5, R14, UR25, R5, 0x1, P0 ;  /* 0x000000190e057c11 */ /* 0x000fc400080f0c05 */
[----:B------:R-:W-:Y:S01]  /*3b40*/  LEA R10, P0, R16, UR24, 0x1 ;  /* 0x00000018100a7c11 */ /* 0x000fe2000f8008ff */
[----:B------:R-:W5:Y:S01]  /*3b50*/  LDG.E.U16 R12, desc[UR6][R12.64] ;  /* 0x000000060c0c7981 */ /* 0x000f62000c1e1500 */
[----:B------:R-:W-:-:S04]  /*3b60*/  IADD3 R11, PT, PT, R17, R11, RZ ;  /* 0x0000000b110b7210 */ /* 0x000fc80007ffe0ff */
[----:B------:R-:W-:Y:S02]  /*3b70*/  LEA.HI.X R11, R16, UR25, R11, 0x1, P0 ;  /* 0x00000019100b7c11 */ /* 0x000fe400080f0c0b */
[----:B------:R0:W5:Y:S04]  /*3b80*/  LDG.E.U16 R16, desc[UR6][R4.64] ;  /* 0x0000000604107981 */ /* 0x000168000c1e1500 */
[----:B------:R-:W5:Y:S01]  /*3b90*/  LDG.E.U16 R10, desc[UR6][R10.64] ;  /* 0x000000060a0a7981 */ /* 0x000f62000c1e1500 */
[----:B------:R-:W-:-:S04]  /*3ba0*/  IADD3 R42, P0, PT, R42, -0x10, RZ ;  /* 0xfffffff02a2a7810 */ /* 0x000fc80007f1e0ff */
[----:B------:R-:W-:Y:S02]  /*3bb0*/  IADD3.X R36, PT, PT, R36, -0x1, RZ, P0, !PT ;  /* 0xffffffff24247810 */ /* 0x000fe400007fe4ff */
[----:B------:R-:W-:-:S04]  /*3bc0*/  ISETP.NE.U32.AND P0, PT, R42, RZ, PT ;  /* 0x000000ff2a00720c */ /* 0x000fc80003f05070 */
[----:B------:R-:W-:Y:S02]  /*3bd0*/  ISETP.NE.AND.EX P0, PT, R36, RZ, PT, P0 ;  /* 0x000000ff2400720c */ /* 0x000fe40003f05300 */
[----:B------:R-:W-:Y:S02]  /*3be0*/  IADD3 R8, P1, PT, R8, 0x80, RZ ;  /* 0x0000008008087810 */ /* 0x000fe40007f3e0ff */
[----:B--2---:R-:W-:-:S05]  /*3bf0*/  SHF.L.U32 R34, R34, 0x10, RZ ;  /* 0x0000001022227819 */ /* 0x004fca00000006ff */
[----:B------:R-:W-:Y:S01]  /*3c00*/  FADD.FTZ R34, R34, R35 ;  /* 0x0000002322227221 */ /* 0x000fe20000010000 */
[----:B---3--:R-:W-:Y:S01]  /*3c10*/  SHF.L.U32 R15, R38, 0x10, RZ ;  /* 0x00000010260f7819 */ /* 0x008fe200000006ff */
[----:B----4-:R-:W-:-:S04]  /*3c20*/  IMAD.U32 R14, R37, 0x10000, RZ ;  /* 0x00010000250e7824 */ /* 0x010fc800078e00ff */
[----:B------:R-:W-:-:S04]  /*3c30*/  FADD.FTZ R15, R34, R15 ;  /* 0x0000000f220f7221 */ /* 0x000fc80000010000 */
[----:B------:R-:W-:Y:S01]  /*3c40*/  FADD.FTZ R14, R15, R14 ;  /* 0x0000000e0f0e7221 */ /* 0x000fe20000010000 */
[----:B-----5:R-:W-:-:S05]  /*3c50*/  SHF.L.U32 R39, R39, 0x10, RZ ;  /* 0x0000001027277819 */ /* 0x020fca00000006ff */
[----:B------:R-:W-:Y:S01]  /*3c60*/  FADD.FTZ R14, R14, R39 ;  /* 0x000000270e0e7221 */ /* 0x000fe20000010000 */
[----:B------:R-:W-:-:S05]  /*3c70*/  SHF.L.U32 R31, R31, 0x10, RZ ;  /* 0x000000101f1f7819 */ /* 0x000fca00000006ff */
[----:B------:R-:W-:Y:S01]  /*3c80*/  FADD.FTZ R14, R14, R31 ;  /* 0x0000001f0e0e7221 */ /* 0x000fe20000010000 */
[----:B0-----:R-:W-:Y:S02]  /*3c90*/  SHF.L.U32 R5, R22, 0x10, RZ ;  /* 0x0000001016057819 */ /* 0x001fe400000006ff */
[----:B------:R-:W-:-:S03]  /*3ca0*/  SHF.L.U32 R28, R28, 0x10, RZ ;  /* 0x000000101c1c7819 */ /* 0x000fc600000006ff */
[----:B------:R-:W-:-:S04]  /*3cb0*/  FADD.FTZ R5, R14, R5 ;  /* 0x000000050e057221 */ /* 0x000fc80000010000 */
[----:B------:R-:W-:Y:S01]  /*3cc0*/  FADD.FTZ R5, R5, R28 ;  /* 0x0000001c05057221 */ /* 0x000fe20000010000 */
[----:B------:R-:W-:-:S05]  /*3cd0*/  SHF.L.U32 R26, R26, 0x10, RZ ;  /* 0x000000101a1a7819 */ /* 0x000fca00000006ff */
[----:B------:R-:W-:Y:S01]  /*3ce0*/  FADD.FTZ R5, R5, R26 ;  /* 0x0000001a05057221 */ /* 0x000fe20000010000 */
[----:B------:R-:W-:-:S04]  /*3cf0*/  IMAD.U32 R32, R32, 0x10000, RZ ;  /* 0x0001000020207824 */ /* 0x000fc800078e00ff */
[----:B------:R-:W-:Y:S01]  /*3d00*/  FADD.FTZ R5, R5, R32 ;  /* 0x0000002005057221 */ /* 0x000fe20000010000 */
[----:B------:R-:W-:Y:S02]  /*3d10*/  SHF.L.U32 R20, R20, 0x10, RZ ;  /* 0x0000001014147819 */ /* 0x000fe400000006ff */
[----:B------:R-:W-:-:S03]  /*3d20*/  SHF.L.U32 R4, R23, 0x10, RZ ;  /* 0x0000001017047819 */ /* 0x000fc600000006ff */
[----:B------:R-:W-:Y:S01]  /*3d30*/  FADD.FTZ R5, R5, R20 ;  /* 0x0000001405057221 */ /* 0x000fe20000010000 */
[----:B------:R-:W-:-:S03]  /*3d40*/  SHF.L.U32 R27, R27, 0x10, RZ ;  /* 0x000000101b1b7819 */ /* 0x000fc600000006ff */
[----:B------:R-:W-:-:S04]  /*3d50*/  FADD.FTZ R4, R5, R4 ;  /* 0x0000000405047221 */ /* 0x000fc80000010000 */
[----:B------:R-:W-:Y:S01]  /*3d60*/  FADD.FTZ R4, R4, R27 ;  /* 0x0000001b04047221 */ /* 0x000fe20000010000 */
[----:B------:R-:W-:Y:S02]  /*3d70*/  SHF.L.U32 R5, R6, 0x10, RZ ;  /* 0x0000001006057819 */ /* 0x000fe400000006ff */
[----:B------:R-:W-:-:S03]  /*3d80*/  SHF.L.U32 R7, R12, 0x10, RZ ;  /* 0x000000100c077819 */ /* 0x000fc600000006ff */
[----:B------:R-:W-:-:S04]  /*3d90*/  FADD.FTZ R4, R4, R5 ;  /* 0x0000000504047221 */ /* 0x000fc80000010000 */
[----:B------:R-:W-:Y:S01]  /*3da0*/  FADD.FTZ R4, R4, R7 ;  /* 0x0000000704047221 */ /* 0x000fe20000010000 */
[----:B------:R-:W-:Y:S01]  /*3db0*/  IMAD.U32 R5, R16, 0x10000, RZ ;  /* 0x0001000010057824 */ /* 0x000fe200078e00ff */
[----:B------:R-:W-:-:S03]  /*3dc0*/  SHF.L.U32 R35, R10, 0x10, RZ ;  /* 0x000000100a237819 */ /* 0x000fc600000006ff */
[----:B------:R-:W-:Y:S01]  /*3dd0*/  FADD.FTZ R4, R4, R5 ;  /* 0x0000000504047221 */ /* 0x000fe20000010000 */
[----:B------:R-:W-:-:S03]  /*3de0*/  IADD3.X R5, PT, PT, RZ, R9, RZ, P1, !PT ;  /* 0x00000009ff057210 */ /* 0x000fc60000ffe4ff */
[----:B------:R-:W-:Y:S01]  /*3df0*/  FADD.FTZ R35, R4, R35 ;  /* 0x0000002304237221 */ /* 0x000fe20000010000 */
[----:B------:R-:W-:Y:S01]  /*3e00*/  MOV R4, R8 ;  /* 0x0000000800047202 */ /* 0x000fe20000000f00 */
[----:B------:R-:W-:Y:S06]  /*3e10*/  @P0 BRA `(.L_x_1539) ;  /* 0xfffffff4005c0947 */ /* 0x000fec000383ffff */
[----:B------:R-:W-:Y:S05]  /*3e20*/  BSYNC.RECONVERGENT B2 ;  /* 0x0000000000027941 */ /* 0x000fea0003800200 */
.L_x_1538:
        /* <DEDUP_REMOVED lines=23> */
[----:B------:R-:W-:-:S04]  /*3fa0*/  IMAD.WIDE.U32 R24, R18, UR28, RZ ;  /* 0x0000001c12187c25 */ /* 0x000fc8000f8e00ff */
[----:B------:R-:W-:Y:S01]  /*3fb0*/  IMAD R27, R18, UR29, R19 ;  /* 0x0000001d121b7c24 */ /* 0x000fe2000f8e0213 */
[----:B-1----:R-:W-:Y:S01]  /*3fc0*/  LEA R18, P1, R22, UR30, 0x1 ;  /* 0x0000001e16127c11 */ /* 0x002fe2000f8208ff */
[----:B----4-:R-:W-:Y:S01]  /*3fd0*/  IMAD R21, R21, UR28, RZ ;  /* 0x0000001c15157c24 */ /* 0x010fe2000f8e02ff */
[----:B------:R-:W-:Y:S02]  /*3fe0*/  IADD3 R19, PT, PT, R23, R17, RZ ;  /* 0x0000001117137210 */ /* 0x000fe40007ffe0ff */
[----:B------:R-:W-:Y:S01]  /*3ff0*/  LEA R16, P2, R24, UR30, 0x1 ;  /* 0x0000001e18107c11 */ /* 0x000fe2000f8408ff */
[----:B------:R-:W-:Y:S01]  /*4000*/  IMAD R21, R20, UR29, R21 ;  /* 0x0000001d14157c24 */ /* 0x000fe2000f8e0215 */
[----:B------:R-:W-:Y:S01]  /*4010*/  LEA.HI.X R19, R22, UR31, R19, 0x1, P1 ;  /* 0x0000001f16137c11 */ /* 0x000fe200088f0c13 */
[----:B------:R-:W-:Y:S01]  /*4020*/  IMAD.WIDE.U32 R22, R20, UR28, RZ ;  /* 0x0000001c14167c25 */ /* 0x000fe2000f8e00ff */
[----:B------:R-:W-:-:S03]  /*4030*/  IADD3 R17, PT, PT, R25, R27, RZ ;  /* 0x0000001b19117210 */ /* 0x000fc60007ffe0ff */
[----:B-----5:R-:W-:Y:S01]  /*4040*/  IMAD R27, R15, UR28, RZ ;  /* 0x0000001c0f1b7c24 */ /* 0x020fe2000f8e02ff */
[----:B------:R-:W-:Y:S01]  /*4050*/  LEA.HI.X R17, R24, UR31, R17, 0x1, P2 ;  /* 0x0000001f18117c11 */ /* 0x000fe200090f0c11 */
[----:B------:R-:W-:Y:S01]  /*4060*/  IMAD.IADD R15, R23, 0x1, R21 ;  /* 0x00000001170f7824 */ /* 0x000fe200078e0215 */
[----:B------:R-:W-:Y:S01]  /*4070*/  LEA R20, P1, R22, UR30, 0x1 ;  /* 0x0000001e16147c11 */ /* 0x000fe2000f8208ff */
[C---:B------:R-:W-:Y:S01]  /*4080*/  IMAD.WIDE.U32 R24, R14.reuse, UR28, RZ ;  /* 0x0000001c0e187c25 */ /* 0x040fe2000f8e00ff */
[----:B------:R1:W2:Y:S03]  /*4090*/  LDG.E.U16 R2, desc[UR6][R18.64] ;  /* 0x0000000612027981 */ /* 0x0002a6000c1e1500 */
[----:B------:R-:W-:Y:S01]  /*40a0*/  IMAD R27, R14, UR29, R27 ;  /* 0x0000001d0e1b7c24 */ /* 0x000fe2000f8e021b */
[----:B------:R-:W-:Y:S01]  /*40b0*/  LEA.HI.X R21, R22, UR31, R15, 0x1, P1 ;  /* 0x0000001f16157c11 */ /* 0x000fe200088f0c0f */
[----:B------:R-:W-:Y:S01]  /*40c0*/  IMAD R11, R11, UR28, RZ ;  /* 0x0000001c0b0b7c24 */ /* 0x000fe2000f8e02ff */
[----:B------:R-:W-:Y:S01]  /*40d0*/  LEA R22, P1, R24, UR30, 0x1 ;  /* 0x0000001e18167c11 */ /* 0x000fe2000f8208ff */
[----:B------:R3:W4:Y:S01]  /*40e0*/  LDG.E.U16 R16, desc[UR6][R16.64] ;  /* 0x0000000610107981 */ /* 0x000722000c1e1500 */
[----:B------:R-:W-:Y:S01]  /*40f0*/  IADD3 R15, PT, PT, R25, R27, RZ ;  /* 0x0000001b190f7210 */ /* 0x000fe20007ffe0ff */
[----:B------:R-:W-:-:S02]  /*4100*/  IMAD R25, R13, UR28, RZ ;  /* 0x0000001c0d197c24 */ /* 0x000fc4000f8e02ff */
[----:B-1----:R-:W-:Y:S01]  /*4110*/  IMAD.WIDE.U32 R18, R10, UR28, RZ ;  /* 0x0000001c0a127c25 */ /* 0x002fe2000f8e00ff */
[----:B------:R-:W-:Y:S01]  /*4120*/  LEA.HI.X R23, R24, UR31, R15, 0x1, P1 ;  /* 0x0000001f18177c11 */ /* 0x000fe200088f0c0f */
[----:B------:R1:W5:Y:S02]  /*4130*/  LDG.E.U16 R13, desc[UR6][R20.64] ;  /* 0x00000006140d7981 */ /* 0x000364000c1e1500 */
[C---:B------:R-:W-:Y:S02]  /*4140*/  IMAD R15, R12.reuse, UR29, R25 ;  /* 0x0000001d0c0f7c24 */ /* 0x040fe4000f8e0219 */
[----:B------:R-:W-:Y:S01]  /*4150*/  IMAD.WIDE.U32 R24, R12, UR28, RZ ;  /* 0x0000001c0c187c25 */ /* 0x000fe2000f8e00ff */
[----:B------:R-:W5:Y:S03]  /*4160*/  LDG.E.U16 R22, desc[UR6][R22.64] ;  /* 0x0000000616167981 */ /* 0x000f66000c1e1500 */
[----:B------:R-:W-:-:S02]  /*4170*/  IMAD R27, R10, UR29, R11 ;  /* 0x0000001d0a1b7c24 */ /* 0x000fc4000f8e020b */
[----:B---3--:R-:W-:Y:S01]  /*4180*/  IMAD R17, R7, UR28, RZ ;  /* 0x0000001c07117c24 */ /* 0x008fe2000f8e02ff */
[----:B------:R-:W-:Y:S02]  /*4190*/  LEA R14, P1, R24, UR30, 0x1 ;  /* 0x0000001e180e7c11 */ /* 0x000fe4000f8208ff */
[----:B------:R-:W-:Y:S01]  /*41a0*/  IADD3 R11, PT, PT, R25, R15, RZ ;  /* 0x0000000f190b7210 */ /* 0x000fe20007ffe0ff */
[----:B-1----:R-:W-:Y:S01]  /*41b0*/  IMAD.WIDE.U32 R20, R6, UR28, RZ ;  /* 0x0000001c06147c25 */ /* 0x002fe2000f8e00ff */
[----:B------:R-:W-:Y:S02]  /*41c0*/  LEA R10, P2, R18, UR30, 0x1 ;  /* 0x0000001e120a7c11 */ /* 0x000fe4000f8408ff */
[----:B------:R-:W-:Y:S01]  /*41d0*/  IADD3 R7, PT, PT, R19, R27, RZ ;  /* 0x0000001b13077210 */ /* 0x000fe20007ffe0ff */
[----:B------:R-:W-:Y:S01]  /*41e0*/  IMAD R17, R6, UR29, R17 ;  /* 0x0000001d06117c24 */ /* 0x000fe2000f8e0211 */
[----:B------:R-:W-:Y:S01]  /*41f0*/  LEA.HI.X R15, R24, UR31, R11, 0x1, P1 ;  /* 0x0000001f180f7c11 */ /* 0x000fe200088f0c0b */
[----:B------:R-:W-:Y:S01]  /*4200*/  IMAD R9, R9, UR28, RZ ;  /* 0x0000001c09097c24 */ /* 0x000fe2000f8e02ff */
[----:B------:R-:W-:Y:S01]  /*4210*/  LEA.HI.X R11, R18, UR31, R7, 0x1, P2 ;  /* 0x0000001f120b7c11 */ /* 0x000fe200090f0c07 */
[----:B------:R-:W-:Y:S01]  /*4220*/  IMAD.WIDE.U32 R18, R8, UR28, RZ ;  /* 0x0000001c08127c25 */ /* 0x000fe2000f8e00ff */
[----:B------:R-:W-:Y:S01]  /*4230*/  LEA R6, P1, R20, UR30, 0x1 ;  /* 0x0000001e14067c11 */ /* 0x000fe2000f8208ff */
[----:B------:R1:W3:Y:S01]  /*4240*/  LDG.E.U16 R14, desc[UR6][R14.64] ;  /* 0x000000060e0e7981 */ /* 0x0002e2000c1e1500 */
[----:B------:R-:W-:Y:S01]  /*4250*/  IADD3 R7, PT, PT, R21, R17, RZ ;  /* 0x0000001115077210 */ /* 0x000fe20007ffe0ff */
[----:B------:R-:W-:-:S02]  /*4260*/  IMAD R9, R8, UR29, R9 ;  /* 0x0000001d08097c24 */ /* 0x000fc4000f8e0209 */
[----:B------:R3:W3:Y:S01]  /*4270*/  LDG.E.U16 R10, desc[UR6][R10.64] ;  /* 0x000000060a0a7981 */ /* 0x0006e2000c1e1500 */
[----:B------:R-:W-:Y:S02]  /*4280*/  LEA.HI.X R7, R20, UR31, R7, 0x1, P1 ;  /* 0x0000001f14077c11 */ /* 0x000fe400088f0c07 */
[C---:B------:R-:W-:Y:S02]  /*4290*/  LEA R8, P1, R18.reuse, UR30, 0x1 ;  /* 0x0000001e12087c11 */ /* 0x040fe4000f8208ff */
[----:B------:R-:W-:Y:S01]  /*42a0*/  IADD3 R9, PT, PT, R19, R9, RZ ;  /* 0x0000000913097210 */ /* 0x000fe20007ffe0ff */
[----:B------:R0:W3:Y:S03]  /*42b0*/  LDG.E.U16 R6, desc[UR6][R6.64] ;  /* 0x0000000606067981 */ /* 0x0000e6000c1e1500 */
[----:B------:R-:W-:-:S05]  /*42c0*/  LEA.HI.X R9, R18, UR31, R9, 0x1, P1 ;  /* 0x0000001f12097c11 */ /* 0x000fca00088f0c09 */
[----:B------:R0:W3:Y:S01]  /*42d0*/  LDG.E.U16 R8, desc[UR6][R8.64] ;  /* 0x0000000608087981 */ /* 0x0000e2000c1e1500 */
[----:B------:R-:W-:-:S04]  /*42e0*/  IADD3 R4, P1, PT, R4, 0x40, RZ ;  /* 0x0000004004047810 */ /* 0x000fc80007f3e0ff */
[----:B------:R-:W-:Y:S01]  /*42f0*/  IADD3.X R5, PT, PT, RZ, R5, RZ, P1, !PT ;  /* 0x00000005ff057210 */ /* 0x000fe20000ffe4ff */
[----:B--2---:R-:W-:-:S04]  /*4300*/  IMAD.U32 R2, R2, 0x10000, RZ ;  /* 0x0001000002027824 */ /* 0x004fc800078e00ff */
[----:B------:R-:W-:Y:S01]  /*4310*/  FADD.FTZ R2, R35, R2 ;  /* 0x0000000223027221 */ /* 0x000fe20000010000 */
[----:B----4-:R-:W-:-:S05]  /*4320*/  SHF.L.U32 R17, R16, 0x10, RZ ;  /* 0x0000001010117819 */ /* 0x010fca00000006ff */
[----:B------:R-:W-:Y:S01]  /*4330*/  FADD.FTZ R2, R2, R17 ;  /* 0x0000001102027221 */ /* 0x000fe20000010000 */
[----:B-----5:R-:W-:Y:S02]  /*4340*/  SHF.L.U32 R13, R13, 0x10, RZ ;  /* 0x000000100d0d7819 */ /* 0x020fe400000006ff */
[----:B-1----:R-:W-:-:S03]  /*4350*/  SHF.L.U32 R15, R22, 0x10, RZ ;  /* 0x00000010160f7819 */ /* 0x002fc600000006ff */
[----:B------:R-:W-:-:S04]  /*4360*/  FADD.FTZ R2, R2, R13 ;  /* 0x0000000d02027221 */ /* 0x000fc80000010000 */
[----:B------:R-:W-:Y:S01]  /*4370*/  FADD.FTZ R2, R2, R15 ;  /* 0x0000000f02027221 */ /* 0x000fe20000010000 */
[----:B---3--:R-:W-:Y:S02]  /*4380*/  SHF.L.U32 R11, R14, 0x10, RZ ;  /* 0x000000100e0b7819 */ /* 0x008fe400000006ff */
[----:B0-----:R-:W-:-:S03]  /*4390*/  SHF.L.U32 R7, R10, 0x10, RZ ;  /* 0x000000100a077819 */ /* 0x001fc600000006ff */
[----:B------:R-:W-:-:S04]  /*43a0*/  FADD.FTZ R2, R2, R11 ;  /* 0x0000000b02027221 */ /* 0x000fc80000010000 */
[----:B------:R-:W-:Y:S01]  /*43b0*/  FADD.FTZ R2, R2, R7 ;  /* 0x0000000702027221 */ /* 0x000fe20000010000 */
[----:B------:R-:W-:-:S04]  /*43c0*/  IMAD.U32 R9, R6, 0x10000, RZ ;  /* 0x0001000006097824 */ /* 0x000fc800078e00ff */
[----:B------:R-:W-:Y:S01]  /*43d0*/  FADD.FTZ R2, R2, R9 ;  /* 0x0000000902027221 */ /* 0x000fe20000010000 */
[----:B------:R-:W-:-:S05]  /*43e0*/  SHF.L.U32 R35, R8, 0x10, RZ ;  /* 0x0000001008237819 */ /* 0x000fca00000006ff */
[----:B------:R-:W-:-:S07]  /*43f0*/  FADD.FTZ R35, R2, R35 ;  /* 0x0000002302237221 */ /* 0x000fce0000010000 */
.L_x_1540:
        /* <DEDUP_REMOVED lines=20> */
[----:B------:R-:W-:Y:S01]  /*4540*/  IMAD R11, R10, UR29, R11 ;  /* 0x0000001d0a0b7c24 */ /* 0x000fe2000f8e020b */
[----:B------:R-:W-:Y:S01]  /*4550*/  LEA R10, P2, R12, UR30, 0x1 ;  /* 0x0000001e0c0a7c11 */ /* 0x000fe2000f8408ff */
[----:B----4-:R-:W-:Y:S01]  /*4560*/  IMAD R15, R15, UR28, RZ ;  /* 0x0000001c0f0f7c24 */ /* 0x010fe2000f8e02ff */
[----:B------:R-:W-:Y:S01]  /*4570*/  LEA.HI.X R7, R8, UR31, R7, 0x1, P1 ;  /* 0x0000001f08077c11 */ /* 0x000fe200088f0c07 */
[----:B------:R-:W-:Y:S01]  /*4580*/  IMAD.WIDE.U32 R8, R14, UR28, RZ ;  /* 0x0000001c0e087c25 */ /* 0x000fe2000f8e00ff */
[----:B------:R-:W-:-:S03]  /*4590*/  IADD3 R11, PT, PT, R13, R11, RZ ;  /* 0x0000000b0d0b7210 */ /* 0x000fc60007ffe0ff */
[----:B------:R-:W-:Y:S01]  /*45a0*/  IMAD R13, R14, UR29, R15 ;  /* 0x0000001d0e0d7c24 */ /* 0x000fe2000f8e020f */
[----:B------:R-:W-:Y:S01]  /*45b0*/  LEA.HI.X R11, R12, UR31, R11, 0x1, P2 ;  /* 0x0000001f0c0b7c11 */ /* 0x000fe200090f0c0b */
[----:B-----5:R-:W-:Y:S01]  /*45c0*/  IMAD R17, R17, UR28, RZ ;  /* 0x0000001c11117c24 */ /* 0x020fe2000f8e02ff */
[----:B------:R-:W-:Y:S01]  /*45d0*/  LEA R12, P1, R8, UR30, 0x1 ;  /* 0x0000001e080c7c11 */ /* 0x000fe2000f8208ff */
[C---:B------:R-:W-:Y:S01]  /*45e0*/  IMAD.WIDE.U32 R14, R16.reuse, UR28, RZ ;  /* 0x0000001c100e7c25 */ /* 0x040fe2000f8e00ff */
[----:B------:R-:W-:Y:S01]  /*45f0*/  IADD3 R13, PT, PT, R9, R13, RZ ;  /* 0x0000000d090d7210 */ /* 0x000fe20007ffe0ff */
[----:B------:R-:W2:Y:S02]  /*4600*/  LDG.E.U16 R6, desc[UR6][R6.64] ;  /* 0x0000000606067981 */ /* 0x000ea4000c1e1500 */
[----:B------:R-:W-:Y:S01]  /*4610*/  IMAD R17, R16, UR29, R17 ;  /* 0x0000001d10117c24 */ /* 0x000fe2000f8e0211 */
[----:B------:R-:W-:Y:S01]  /*4620*/  LEA.HI.X R13, R8, UR31, R13, 0x1, P1 ;  /* 0x0000001f080d7c11 */ /* 0x000fe200088f0c0d */
[----:B------:R-:W3:Y:S01]  /*4630*/  LDG.E.U16 R10, desc[UR6][R10.64] ;  /* 0x000000060a0a7981 */ /* 0x000ee2000c1e1500 */
[----:B------:R-:W-:Y:S01]  /*4640*/  LEA R8, P1, R14, UR30, 0x1 ;  /* 0x0000001e0e087c11 */ /* 0x000fe2000f8208ff */
[----:B------:R-:W-:-:S02]  /*4650*/  IMAD.IADD R17, R15, 0x1, R17 ;  /* 0x000000010f117824 */ /* 0x000fc400078e0211 */
[----:B------:R-:W4:Y:S03]  /*4660*/  LDG.E.U16 R12, desc[UR6][R12.64] ;  /* 0x000000060c0c7981 */ /* 0x000f26000c1e1500 */
[----:B------:R-:W-:-:S05]  /*4670*/  LEA.HI.X R9, R14, UR31, R17, 0x1, P1 ;  /* 0x0000001f0e097c11 */ /* 0x000fca00088f0c11 */
        /* <DEDUP_REMOVED lines=11> */
.L_x_1541:
[----:B------:R-:W-:Y:S05]  /*4730*/  @!P0 BRA `(.L_x_1537) ;  /* 0x0000000000948947 */ /* 0x000fea0003800000 */
[----:B------:R-:W2:Y:S01]  /*4740*/  LDG.E.64 R6, desc[UR6][R4.64] ;  /* 0x0000000604067981 */ /* 0x000ea2000c1e1b00 */
[----:B------:R-:W2:Y:S01]  /*4750*/  LDCU.64 UR28, c[0x0][0x758] ;  /* 0x0000eb00ff1c77ac */ /* 0x000ea20008000a00 */
[----:B------:R-:W1:Y:S01]  /*4760*/  LDCU.64 UR30, c[0x0][0x728] ;  /* 0x0000e500ff1e77ac */ /* 0x000e620008000a00 */
[----:B--2---:R-:W-:Y:S02]  /*4770*/  IMAD R7, R7, UR28, RZ ;  /* 0x0000001c07077c24 */ /* 0x004fe4000f8e02ff */
[----:B------:R-:W-:-:S04]  /*4780*/  IMAD.WIDE.U32 R8, R6, UR28, RZ ;  /* 0x0000001c06087c25 */ /* 0x000fc8000f8e00ff */
[----:B------:R-:W-:Y:S01]  /*4790*/  IMAD R7, R6, UR29, R7 ;  /* 0x0000001d06077c24 */ /* 0x000fe2000f8e0207 */
[----:B-1----:R-:W-:-:S03]  /*47a0*/  LEA R6, P0, R8, UR30, 0x1 ;  /* 0x0000001e08067c11 */ /* 0x002fc6000f8008ff */
[----:B------:R-:W-:-:S05]  /*47b0*/  IMAD.IADD R7, R9, 0x1, R7 ;  /* 0x0000000109077824 */ /* 0x000fca00078e0207 */
[----:B------:R-:W-:-:S05]  /*47c0*/  LEA.HI.X R7, R8, UR31, R7, 0x1, P0 ;  /* 0x0000001f08077c11 */ /* 0x000fca00080f0c07 */
        /* <DEDUP_REMOVED lines=22> */
[----:B------:R-:W-:-:S05]  /*4930*/  @P0 LEA.HI.X R9, R12, UR31, R5, 0x1, P1 ;  /* 0x0000001f0c090c11 */ /* 0x000fca00088f0c05 */
[----:B------:R-:W3:Y:S01]  /*4940*/  @P0 LDG.E.U16 R8, desc[UR6][R8.64] ;  /* 0x0000000608080981 */ /* 0x000ee2000c1e1500 */
[----:B--2---:R-:W-:-:S05]  /*4950*/  SHF.L.U32 R0, R6, 0x10, RZ ;  /* 0x0000001006007819 */ /* 0x004fca00000006ff */
[----:B------:R-:W-:Y:S01]  /*4960*/  FADD.FTZ R35, R35, R0 ;  /* 0x0000000023237221 */ /* 0x000fe20000010000 */
[----:B---3--:R-:W-:-:S05]  /*4970*/  @P0 SHF.L.U32 R2, R8, 0x10, RZ ;  /* 0x0000001008020819 */ /* 0x008fca00000006ff */
[----:B------:R-:W-:-:S07]  /*4980*/  @P0 FADD.FTZ R35, R35, R2 ;  /* 0x0000000223230221 */ /* 0x000fce0000010000 */
.L_x_1537:
[----:B------:R-:W1:Y:S01]  /*4990*/  LDC.64 R4, c[0x0][0x710] ;  /* 0x0001c400ff047b82 */ /* 0x000e620000000a00 */
[----:B------:R-:W-:Y:S01]  /*49a0*/  F2FP.BF16.F32.PACK_AB R35, RZ, R35 ;  /* 0x00000023ff23723e */ /* 0x000fe200000010ff */
[----:B------:R-:W-:-:S04]  /*49b0*/  VIADD R3, R3, 0x80 ;  /* 0x0000008003037836 */ /* 0x000fc80000000000 */
[----:B-1----:R2:W-:Y:S03]  /*49c0*/  STG.E.U16 desc[UR6][R4.64], R35 ;  /* 0x0000002304007986 */ /* 0x0025e6000c101506 */
.L_x_1530:
[----:B------:R-:W-:-:S13]  /*49d0*/  ISETP.GE.AND P0, PT, R3, UR4, PT ;  /* 0x0000000403007c0c */ /* 0x000fda000bf06270 */
[----:B------:R-:W-:Y:S05]  /*49e0*/  @P0 BRA `(.L_x_1542) ;  /* 0x0000003000080947 */ /* 0x000fea0003800000 */
[----:B-12---:R-:W1:Y:S02]  /*49f0*/  LDC.64 R4, c[0x0][0x738] ;  /* 0x0001ce00ff047b82 */ /* 0x006e640000000a00 */
        /* <DEDUP_REMOVED lines=27> */
.L_x_1545:
        /* <DEDUP_REMOVED lines=20> */
[----:B0-----:R-:W-:Y:S01]  /*4cf0*/  LEA R48, P0, R32, UR18, 0x1 ;  /* 0x0000001220307c11 */ /* 0x001fe2000f8008ff */
[----:B---3--:R-:W-:Y:S02]  /*4d00*/  IMAD R43, R45, UR8, RZ ;  /* 0x000000082d2b7c24 */ /* 0x008fe4000f8e02ff */
[----:B------:R-:W-:Y:S02]  /*4d10*/  IMAD.IADD R33, R33, 0x1, R37 ;  /* 0x0000000121217824 */ /* 0x000fe400078e0225 */
[----:B------:R-:W-:-:S03]  /*4d20*/  IMAD.WIDE.U32 R40, R44, UR8, RZ ;  /* 0x000000082c287c25 */ /* 0x000fc6000f8e00ff */
[----:B------:R-:W-:Y:S01]  /*4d30*/  LEA.HI.X R49, R32, UR19, R33, 0x1, P0 ;  /* 0x0000001320317c11 */ /* 0x000fe200080f0c21 */
[----:B------:R-:W-:Y:S01]  /*4d40*/  IMAD R43, R44, UR9, R43 ;  /* 0x000000092c2b7c24 */ /* 0x000fe2000f8e022b */
[----:B------:R-:W-:Y:S01]  /*4d50*/  LEA R46, P1, R40, UR18, 0x1 ;  /* 0x00000012282e7c11 */ /* 0x000fe2000f8208ff */
[----:B----4-:R-:W-:Y:S02]  /*4d60*/  IMAD R37, R23, UR8, RZ ;  /* 0x0000000817257c24 */ /* 0x010fe4000f8e02ff */
[C---:B------:R-:W-:Y:S01]  /*4d70*/  IMAD.WIDE.U32 R32, R22.reuse, UR8, RZ ;  /* 0x0000000816207c25 */ /* 0x040fe2000f8e00ff */
[----:B------:R-:W-:Y:S01]  /*4d80*/  IADD3 R23, PT, PT, R41, R43, RZ ;  /* 0x0000002b29177210 */ /* 0x000fe20007ffe0ff */
[----:B------:R-:W2:Y:S02]  /*4d90*/  LDG.E.U16 R34, desc[UR6][R48.64] ;  /* 0x0000000630227981 */ /* 0x000ea4000c1e1500 */
[----:B------:R-:W-:Y:S01]  /*4da0*/  IMAD R37, R22, UR9, R37 ;  /* 0x0000000916257c24 */ /* 0x000fe2000f8e0225 */
[----:B------:R-:W-:Y:S01]  /*4db0*/  LEA.HI.X R47, R40, UR19, R23, 0x1, P1 ;  /* 0x00000013282f7c11 */ /* 0x000fe200088f0c17 */
[----:B-----5:R-:W-:Y:S01]  /*4dc0*/  IMAD R39, R39, UR8, RZ ;  /* 0x0000000827277c24 */ /* 0x020fe2000f8e02ff */
[----:B------:R-:W-:Y:S01]  /*4dd0*/  LEA R44, P0, R32, UR18, 0x1 ;  /* 0x00000012202c7c11 */ /* 0x000fe2000f8008ff */
[----:B------:R-:W-:Y:S01]  /*4de0*/  IMAD.WIDE.U32 R22, R38, UR8, RZ ;  /* 0x0000000826167c25 */ /* 0x000fe2000f8e00ff */
[----:B------:R-:W-:-:S03]  /*4df0*/  IADD3 R33, PT, PT, R33, R37, RZ ;  /* 0x0000002521217210 */ /* 0x000fc60007ffe0ff */
[----:B------:R-:W-:Y:S01]  /*4e00*/  IMAD R39, R38, UR9, R39 ;  /* 0x0000000926277c24 */ /* 0x000fe2000f8e0227 */
[----:B------:R-:W-:Y:S01]  /*4e10*/  LEA.HI.X R45, R32, UR19, R33, 0x1, P0 ;  /* 0x00000013202d7c11 */ /* 0x000fe200080f0c21 */
[----:B------:R-:W-:Y:S01]  /*4e20*/  IMAD R31, R31, UR8, RZ ;  /* 0x000000081f1f7c24 */ /* 0x000fe2000f8e02ff */
        /* <DEDUP_REMOVED lines=130> */
.L_x_1544:
        /* <DEDUP_REMOVED lines=93> */
.L_x_1546:
        /* <DEDUP_REMOVED lines=51> */
.L_x_1547:
        /* <DEDUP_REMOVED lines=38> */
.L_x_1543:
[----:B------:R-:W1:Y:S01]  /*61b0*/  LDC.64 R4, c[0x0][0x710] ;  /* 0x0001c400ff047b82 */ /* 0x000e620000000a00 */
[----:B------:R-:W-:Y:S01]  /*61c0*/  F2FP.BF16.F32.PACK_AB R35, RZ, R35 ;  /* 0x00000023ff23723e */ /* 0x000fe200000010ff */
[----:B------:R-:W-:-:S04]  /*61d0*/  VIADD R3, R3, 0x80 ;  /* 0x0000008003037836 */ /* 0x000fc80000000000 */
[----:B-1----:R2:W-:Y:S03]  /*61e0*/  STG.E.U16 desc[UR6][R4.64], R35 ;  /* 0x0000002304007986 */ /* 0x0025e6000c101506 */
.L_x_1536:
        /* <DEDUP_REMOVED lines=30> */
.L_x_1551:
        /* <DEDUP_REMOVED lines=170> */
.L_x_1550:
        /* <DEDUP_REMOVED lines=93> */
.L_x_1552:
        /* <DEDUP_REMOVED lines=51> */
.L_x_1553:
        /* <DEDUP_REMOVED lines=38> */
.L_x_1549:
[----:B------:R-:W1:Y:S01]  /*79d0*/  LDC.64 R4, c[0x0][0x710] ;  /* 0x0001c400ff047b82 */ /* 0x000e620000000a00 */
[----:B------:R-:W-:Y:S01]  /*79e0*/  F2FP.BF16.F32.PACK_AB R35, RZ, R35 ;  /* 0x00000023ff23723e */ /* 0x000fe200000010ff */
[----:B------:R-:W-:-:S04]  /*79f0*/  VIADD R3, R3, 0x80 ;  /* 0x0000008003037836 */ /* 0x000fc80000000000 */
[----:B-1----:R3:W-:Y:S03]  /*7a00*/  STG.E.U16 desc[UR6][R4.64], R35 ;  /* 0x0000002304007986 */ /* 0x0027e6000c101506 */
.L_x_1542:
[----:B------:R-:W-:-:S13]  /*7a10*/  ISETP.GE.AND P0, PT, R3, UR4, PT ;  /* 0x0000000403007c0c */ /* 0x000fda000bf06270 */
[----:B------:R-:W-:Y:S05]  /*7a20*/  @P0 BREAK.RELIABLE B0 ;  /* 0x0000000000000942 */ /* 0x000fea0003800100 */
[----:B------:R-:W-:Y:S05]  /*7a30*/  @P0 BRA `(.L_x_1554) ;  /* 0x0000003000100947 */ /* 0x000fea0003800000 */
[----:B-123--:R-:W1:Y:S02]  /*7a40*/  LDC.64 R4, c[0x0][0x738] ;  /* 0x0001ce00ff047b82 */ /* 0x00ee640000000a00 */
        /* <DEDUP_REMOVED lines=27> */
.L_x_1557:
        /* <DEDUP_REMOVED lines=170> */
.L_x_1556:
        /* <DEDUP_REMOVED lines=93> */
.L_x_1558:
        /* <DEDUP_REMOVED lines=51> */
.L_x_1559:
        /* <DEDUP_REMOVED lines=38> */
.L_x_1555:
[----:B------:R-:W1:Y:S01]  /*9200*/  LDC.64 R4, c[0x0][0x710] ;  /* 0x0001c400ff047b82 */ /* 0x000e620000000a00 */
[----:B------:R-:W-:Y:S01]  /*9210*/  F2FP.BF16.F32.PACK_AB R35, RZ, R35 ;  /* 0x00000023ff23723e */ /* 0x000fe200000010ff */
[----:B------:R-:W-:-:S04]  /*9220*/  VIADD R3, R3, 0x80 ;  /* 0x0000008003037836 */ /* 0x000fc80000000000 */
[----:B-1----:R3:W-:Y:S03]  /*9230*/  STG.E.U16 desc[UR6][R4.64], R35 ;  /* 0x0000002304007986 */ /* 0x0027e6000c101506 */
.L_x_1548:
[----:B------:R-:W-:-:S13]  /*9240*/  ISETP.GE.AND P0, PT, R3, UR4, PT ;  /* 0x0000000403007c0c */ /* 0x000fda000bf06270 */
[----:B------:R-:W-:Y:S05]  /*9250*/  @P0 BREAK.RELIABLE B0 ;  /* 0x0000000000000942 */ /* 0x000fea0003800100 */
[----:B------:R-:W-:Y:S05]  /*9260*/  @P0 BRA `(.L_x_1554) ;  /* 0x0000001800040947 */ /* 0x000fea0003800000 */
[----:B0-----:R-:W-:Y:S05]  /*9270*/  BSYNC.RELIABLE B0 ;  /* 0x0000000000007941 */ /* 0x001fea0003800100 */
.L_x_1523:
[----:B-123--:R-:W0:Y:S02]  /*9280*/  LDC.64 R4, c[0x0][0x738] ;  /* 0x0001ce00ff047b82 */ /* 0x00ee240000000a00 */
[----:B0-----:R-:W2:Y:S01]  /*9290*/  LDG.E.64 R4, desc[UR6][R4.64] ;  /* 0x0000000604047981 */ /* 0x001ea2000c1e1b00 */
        /* <DEDUP_REMOVED lines=11> */
[----:B------:R-:W0:Y:S08]  /*9350*/  LDC.64 R6, c[0x0][0x730] ;  /* 0x0001cc00ff067b82 */ /* 0x000e300000000a00 */
[----:B------:R-:W1:Y:S01]  /*9360*/  LDC.64 R4, c[0x0][0x748] ;  /* 0x0001d200ff047b82 */ /* 0x000e620000000a00 */
[----:B0-----:R-:W1:Y:S01]  /*9370*/  LDG.E.64 R6, desc[UR6][R6.64] ;  /* 0x0000000606067981 */ /* 0x001e62000c1e1b00 */
[----:B------:R-:W-:-:S02]  /*9380*/  ISETP.GE.U32.AND P0, PT, R0, 0x10, PT ;  /* 0x000000100000780c */ /* 0x000fc40003f06070 */
[----:B------:R-:W-:Y:S02]  /*9390*/  LOP3.LUT R2, R0, 0xf, RZ, 0xc0, !PT ;  /* 0x0000000f00027812 */ /* 0x000fe400078ec0ff */
[----:B------:R-:W-:Y:S02]  /*93a0*/  ISETP.GE.U32.AND.EX P0, PT, R36, RZ, PT, P0 ;  /* 0x000000ff2400720c */ /* 0x000fe40003f06100 */
[----:B------:R-:W-:Y:S02]  /*93b0*/  MOV R35, RZ ;  /* 0x000000ff00237202 */ /* 0x000fe40000000f00 */
[----:B-1----:R-:W-:-:S04]  /*93c0*/  LEA R4, P1, R6, R4, 0x3 ;  /* 0x0000000406047211 */ /* 0x002fc800078218ff */
[----:B------:R-:W-:-:S05]  /*93d0*/  LEA.HI.X R5, R6, R5, R7, 0x3, P1 ;  /* 0x0000000506057211 */ /* 0x000fca00008f1c07 */
[----:B------:R-:W-:Y:S05]  /*93e0*/  @!P0 BRA `(.L_x_1561) ;  /* 0x0000000800bc8947 */ /* 0x000fea0003800000 */
[----:B------:R-:W-:Y:S01]  /*93f0*/  HFMA2 R35, -RZ, RZ, 0, 0 ;  /* 0x00000000ff237431 */ /* 0x000fe200000001ff */
[----:B------:R-:W-:Y:S01]  /*9400*/  BSSY.RECONVERGENT B2, `(.L_x_1561) ;  /* 0x00000ad000027945 */ /* 0x000fe20003800200 */
[----:B------:R-:W-:Y:S02]  /*9410*/  MOV R8, R4 ;  /* 0x0000000400087202 */ /* 0x000fe40000000f00 */
[----:B------:R-:W-:Y:S02]  /*9420*/  LOP3.LUT R36, R36, 0x7fffffff, RZ, 0xc0, !PT ;  /* 0x7fffffff24247812 */ /* 0x000fe400078ec0ff */
[----:B------:R-:W-:-:S07]  /*9430*/  LOP3.LUT R42, R0, 0xfffffff0, RZ, 0xc0, !PT ;  /* 0xfffffff0002a7812 */ /* 0x000fce00078ec0ff */
.L_x_1562:
        /* <DEDUP_REMOVED lines=20> */
[----:B------:R-:W-:Y:S01]  /*9580*/  LEA R48, P0, R32, UR22, 0x1 ;  /* 0x0000001620307c11 */ /* 0x000fe2000f8008ff */
        /* <DEDUP_REMOVED lines=149> */
.L_x_1561:
        /* <DEDUP_REMOVED lines=25> */
[----:B0-----:R-:W-:Y:S01]  /*a070*/  LEA R18, P1, R22, UR30, 0x1 ;  /* 0x0000001e16127c11 */ /* 0x001fe2000f8208ff */
        /* <DEDUP_REMOVED lines=17> */
[----:B------:R1:W3:Y:S01]  /*a190*/  LDG.E.U16 R16, desc[UR6][R16.64] ;  /* 0x0000000610107981 */ /* 0x0002e2000c1e1500 */
[----:B------:R-:W-:Y:S01]  /*a1a0*/  IADD3 R15, PT, PT, R25, R27, RZ ;  /* 0x0000001b190f7210 */ /* 0x000fe20007ffe0ff */
[----:B------:R-:W-:-:S02]  /*a1b0*/  IMAD R25, R13, UR28, RZ ;  /* 0x0000001c0d197c24 */ /* 0x000fc4000f8e02ff */
[----:B0-----:R-:W-:Y:S01]  /*a1c0*/  IMAD.WIDE.U32 R18, R10, UR28, RZ ;  /* 0x0000001c0a127c25 */ /* 0x001fe2000f8e00ff */
[----:B------:R-:W-:Y:S01]  /*a1d0*/  LEA.HI.X R23, R24, UR31, R15, 0x1, P1 ;  /* 0x0000001f18177c11 */ /* 0x000fe200088f0c0f */
[----:B------:R0:W4:Y:S02]  /*a1e0*/  LDG.E.U16 R13, desc[UR6][R20.64] ;  /* 0x00000006140d7981 */ /* 0x000124000c1e1500 */
[C---:B------:R-:W-:Y:S02]  /*a1f0*/  IMAD R15, R12.reuse, UR29, R25 ;  /* 0x0000001d0c0f7c24 */ /* 0x040fe4000f8e0219 */
[----:B------:R-:W-:Y:S01]  /*a200*/  IMAD.WIDE.U32 R24, R12, UR28, RZ ;  /* 0x0000001c0c187c25 */ /* 0x000fe2000f8e00ff */
[----:B------:R-:W5:Y:S03]  /*a210*/  LDG.E.U16 R22, desc[UR6][R22.64] ;  /* 0x0000000616167981 */ /* 0x000f66000c1e1500 */
[----:B------:R-:W-:-:S02]  /*a220*/  IMAD R27, R10, UR29, R11 ;  /* 0x0000001d0a1b7c24 */ /* 0x000fc4000f8e020b */
[----:B-1----:R-:W-:Y:S01]  /*a230*/  IMAD R17, R7, UR28, RZ ;  /* 0x0000001c07117c24 */ /* 0x002fe2000f8e02ff */
[----:B------:R-:W-:Y:S02]  /*a240*/  LEA R14, P1, R24, UR30, 0x1 ;  /* 0x0000001e180e7c11 */ /* 0x000fe4000f8208ff */
[----:B------:R-:W-:Y:S01]  /*a250*/  IADD3 R11, PT, PT, R25, R15, RZ ;  /* 0x0000000f190b7210 */ /* 0x000fe20007ffe0ff */
[----:B0-----:R-:W-:Y:S01]  /*a260*/  IMAD.WIDE.U32 R20, R6, UR28, RZ ;  /* 0x0000001c06147c25 */ /* 0x001fe2000f8e00ff */
        /* <DEDUP_REMOVED lines=8> */
[----:B------:R5:W5:Y:S01]  /*a2f0*/  LDG.E.U16 R14, desc[UR6][R14.64] ;  /* 0x000000060e0e7981 */ /* 0x000b62000c1e1500 */
[----:B------:R-:W-:Y:S01]  /*a300*/  IADD3 R7, PT, PT, R21, R17, RZ ;  /* 0x0000001115077210 */ /* 0x000fe20007ffe0ff */
[----:B------:R-:W-:-:S02]  /*a310*/  IMAD R9, R8, UR29, R9 ;  /* 0x0000001d08097c24 */ /* 0x000fc4000f8e0209 */
[----:B------:R0:W5:Y:S01]  /*a320*/  LDG.E.U16 R10, desc[UR6][R10.64] ;  /* 0x000000060a0a7981 */ /* 0x000162000c1e1500 */
[----:B------:R-:W-:Y:S02]  /*a330*/  LEA.HI.X R7, R20, UR31, R7, 0x1, P1 ;  /* 0x0000001f14077c11 */ /* 0x000fe400088f0c07 */
[C---:B------:R-:W-:Y:S02]  /*a340*/  LEA R8, P1, R18.reuse, UR30, 0x1 ;  /* 0x0000001e12087c11 */ /* 0x040fe4000f8208ff */
[----:B------:R-:W-:Y:S01]  /*a350*/  IADD3 R9, PT, PT, R19, R9, RZ ;  /* 0x0000000913097210 */ /* 0x000fe20007ffe0ff */
[----:B------:R1:W5:Y:S03]  /*a360*/  LDG.E.U16 R6, desc[UR6][R6.64] ;  /* 0x0000000606067981 */ /* 0x000366000c1e1500 */
[----:B------:R-:W-:-:S05]  /*a370*/  LEA.HI.X R9, R18, UR31, R9, 0x1, P1 ;  /* 0x0000001f12097c11 */ /* 0x000fca00088f0c09 */
[----:B------:R1:W5:Y:S01]  /*a380*/  LDG.E.U16 R8, desc[UR6][R8.64] ;  /* 0x0000000608087981 */ /* 0x000362000c1e1500 */
[----:B------:R-:W-:-:S04]  /*a390*/  IADD3 R4, P1, PT, R4, 0x40, RZ ;  /* 0x0000004004047810 */ /* 0x000fc80007f3e0ff */
[----:B------:R-:W-:Y:S01]  /*a3a0*/  IADD3.X R5, PT, PT, RZ, R5, RZ, P1, !PT ;  /* 0x00000005ff057210 */ /* 0x000fe20000ffe4ff */
[----:B--2---:R-:W-:-:S04]  /*a3b0*/  IMAD.U32 R2, R2, 0x10000, RZ ;  /* 0x0001000002027824 */ /* 0x004fc800078e00ff */
[----:B------:R-:W-:Y:S01]  /*a3c0*/  FADD.FTZ R2, R35, R2 ;  /* 0x0000000223027221 */ /* 0x000fe20000010000 */
[----:B---3--:R-:W-:-:S05]  /*a3d0*/  SHF.L.U32 R17, R16, 0x10, RZ ;  /* 0x0000001010117819 */ /* 0x008fca00000006ff */
[----:B------:R-:W-:Y:S01]  /*a3e0*/  FADD.FTZ R2, R2, R17 ;  /* 0x0000001102027221 */ /* 0x000fe20000010000 */
[----:B----4-:R-:W-:Y:S02]  /*a3f0*/  SHF.L.U32 R13, R13, 0x10, RZ ;  /* 0x000000100d0d7819 */ /* 0x010fe400000006ff */
[----:B-----5:R-:W-:-:S03]  /*a400*/  SHF.L.U32 R15, R22, 0x10, RZ ;  /* 0x00000010160f7819 */ /* 0x020fc600000006ff */
[----:B------:R-:W-:-:S04]  /*a410*/  FADD.FTZ R2, R2, R13 ;  /* 0x0000000d02027221 */ /* 0x000fc80000010000 */
[----:B------:R-:W-:Y:S01]  /*a420*/  FADD.FTZ R2, R2, R15 ;  /* 0x0000000f02027221 */ /* 0x000fe20000010000 */
[----:B0-----:R-:W-:Y:S02]  /*a430*/  SHF.L.U32 R11, R14, 0x10, RZ ;  /* 0x000000100e0b7819 */ /* 0x001fe400000006ff */
[----:B-1----:R-:W-:-:S03]  /*a440*/  SHF.L.U32 R7, R10, 0x10, RZ ;  /* 0x000000100a077819 */ /* 0x002fc600000006ff */
[----:B------:R-:W-:-:S04]  /*a450*/  FADD.FTZ R2, R2, R11 ;  /* 0x0000000b02027221 */ /* 0x000fc80000010000 */
[----:B------:R-:W-:Y:S01]  /*a460*/  FADD.FTZ R2, R2, R7 ;  /* 0x0000000702027221 */ /* 0x000fe20000010000 */
[----:B------:R-:W-:-:S04]  /*a470*/  IMAD.U32 R9, R6, 0x10000, RZ ;  /* 0x0001000006097824 */ /* 0x000fc800078e00ff */
[----:B------:R-:W-:Y:S01]  /*a480*/  FADD.FTZ R2, R2, R9 ;  /* 0x0000000902027221 */ /* 0x000fe20000010000 */
[----:B------:R-:W-:-:S05]  /*a490*/  SHF.L.U32 R35, R8, 0x10, RZ ;  /* 0x0000001008237819 */ /* 0x000fca00000006ff */
[----:B------:R-:W-:-:S07]  /*a4a0*/  FADD.FTZ R35, R2, R35 ;  /* 0x0000002302237221 */ /* 0x000fce0000010000 */
.L_x_1563:
        /* <DEDUP_REMOVED lines=51> */
.L_x_1564:
[----:B------:R-:W-:Y:S05]  /*a7e0*/  @!P0 BRA `(.L_x_1560) ;  /* 0x0000000000948947 */ /* 0x000fea0003800000 */
[----:B------:R-:W2:Y:S01]  /*a7f0*/  LDG.E.64 R6, desc[UR6][R4.64] ;  /* 0x0000000604067981 */ /* 0x000ea2000c1e1b00 */
[----:B------:R-:W2:Y:S01]  /*a800*/  LDCU.64 UR28, c[0x0][0x758] ;  /* 0x0000eb00ff1c77ac */ /* 0x000ea20008000a00 */
[----:B------:R-:W0:Y:S01]  /*a810*/  LDCU.64 UR30, c[0x0][0x728] ;  /* 0x0000e500ff1e77ac */ /* 0x000e220008000a00 */
[----:B--2---:R-:W-:Y:S02]  /*a820*/  IMAD R7, R7, UR28, RZ ;  /* 0x0000001c07077c24 */ /* 0x004fe4000f8e02ff */
[----:B------:R-:W-:-:S04]  /*a830*/  IMAD.WIDE.U32 R8, R6, UR28, RZ ;  /* 0x0000001c06087c25 */ /* 0x000fc8000f8e00ff */
[----:B------:R-:W-:Y:S01]  /*a840*/  IMAD R7, R6, UR29, R7 ;  /* 0x0000001d06077c24 */ /* 0x000fe2000f8e0207 */
[----:B0-----:R-:W-:-:S03]  /*a850*/  LEA R6, P0, R8, UR30, 0x1 ;  /* 0x0000001e08067c11 */ /* 0x001fc6000f8008ff */
        /* <DEDUP_REMOVED lines=30> */
.L_x_1560:
[----:B------:R-:W0:Y:S01]  /*aa40*/  LDC.64 R4, c[0x0][0x710] ;  /* 0x0001c400ff047b82 */ /* 0x000e220000000a00 */
[----:B------:R-:W-:Y:S01]  /*aa50*/  F2FP.BF16.F32.PACK_AB R35, RZ, R35 ;  /* 0x00000023ff23723e */ /* 0x000fe200000010ff */
[----:B------:R-:W-:-:S04]  /*aa60*/  VIADD R3, R3, 0x80 ;  /* 0x0000008003037836 */ /* 0x000fc80000000000 */
[----:B0-----:R4:W-:Y:S03]  /*aa70*/  STG.E.U16 desc[UR6][R4.64], R35 ;  /* 0x0000002304007986 */ /* 0x0019e6000c101506 */
.L_x_1554:
[----:B0-----:R-:W-:Y:S05]  /*aa80*/  BSYNC.RECONVERGENT B1 ;  /* 0x0000000000017941 */ /* 0x001fea0003800200 */
.L_x_1522:
        /* <DEDUP_REMOVED lines=8> */
[----:B------:R-:W-:Y:S01]  /*ab10*/  ISETP.NE.AND P1, PT, RZ, UR5, PT ;  /* 0x00000005ff007c0c */ /* 0x000fe2000bf25270 */
[----:B------:R-:W-:Y:S01]  /*ab20*/  HFMA2 R35, -RZ, RZ, 0, 0 ;  /* 0x00000000ff237431 */ /* 0x000fe200000001ff */
[----:B---3--:R-:W-:-:S04]  /*ab30*/  ISETP.LT.U32.AND P0, PT, R4, 0x1, PT ;  /* 0x000000010400780c */ /* 0x008fc80003f01070 */
[----:B------:R-:W-:-:S04]  /*ab40*/  ISETP.LT.AND.EX P0, PT, R5, RZ, PT, P0 ;  /* 0x000000ff0500720c */ /* 0x000fc80003f01300 */
[----:B------:R-:W-:Y:S02]  /*ab50*/  SEL R7, R4, 0x1, P0 ;  /* 0x0000000104077807 */ /* 0x000fe40000000000 */
[----:B------:R-:W-:Y:S02]  /*ab60*/  SEL R9, R5, RZ, P0 ;  /* 0x000000ff05097207 */ /* 0x000fe40000000000 */
[----:B------:R-:W-:Y:S02]  /*ab70*/  SEL R0, R7, R4, !P1 ;  /* 0x0000000407007207 */ /* 0x000fe40004800000 */
        /* <DEDUP_REMOVED lines=9> */
[----:B------:R-:W-:-:S11]  /*ac10*/  MOV R35, RZ ;  /* 0x000000ff00237202 */ /* 0x000fd60000000f00 */
[----:B------:R-:W-:Y:S05]  /*ac20*/  @!P0 BRA `(.L_x_1566) ;  /* 0x0000000800b08947 */ /* 0x000fea0003800000 */
[----:B------:R-:W0:Y:S01]  /*ac30*/  LDC.64 R2, c[0x0][0x728] ;  /* 0x0001ca00ff027b82 */ /* 0x000e220000000a00 */
[----:B------:R-:W-:Y:S01]  /*ac40*/  LOP3.LUT R36, R36, 0x7fffffff, RZ, 0xc0, !PT ;  /* 0x7fffffff24247812 */ /* 0x000fe200078ec0ff */
[----:B------:R-:W1:Y:S01]  /*ac50*/  LDCU.64 UR4, c[0x0][0x758] ;  /* 0x0000eb00ff0477ac */ /* 0x000e620008000a00 */
[----:B------:R-:W-:Y:S02]  /*ac60*/  LOP3.LUT R43, R0, 0xfffffff0, RZ, 0xc0, !PT ;  /* 0xfffffff0002b7812 */ /* 0x000fe400078ec0ff */
[----:B------:R-:W-:-:S07]  /*ac70*/  MOV R35, RZ ;  /* 0x000000ff00237202 */ /* 0x000fce0000000f00 */
.L_x_1567:
        /* <DEDUP_REMOVED lines=18> */
[----:B------:R-:W-:Y:S01]  /*ada0*/  IMAD R37, R40, UR5, R37 ;  /* 0x0000000528257c24 */ /* 0x000fe2000f8e0225 */
[----:B0-----:R-:W-:Y:S01]  /*adb0*/  LEA R48, P0, R32, R2, 0x1 ;  /* 0x0000000220307211 */ /* 0x001fe200078008ff */
[----:B--2---:R-:W-:Y:S02]  /*adc0*/  IMAD R45, R45, UR4, RZ ;  /* 0x000000042d2d7c24 */ /* 0x004fe4000f8e02ff */
[----:B------:R-:W-:Y:S01]  /*add0*/  IMAD.WIDE.U32 R40, R44, UR4, RZ ;  /* 0x000000042c287c25 */ /* 0x000fe2000f8e00ff */
[----:B------:R-:W-:-:S03]  /*ade0*/  IADD3 R33, PT, PT, R33, R37, RZ ;  /* 0x0000002521217210 */ /* 0x000fc60007ffe0ff */
[----:B------:R-:W-:Y:S01]  /*adf0*/  IMAD R45, R44, UR5, R45 ;  /* 0x000000052c2d7c24 */ /* 0x000fe2000f8e022d */
[----:B------:R-:W-:Y:S01]  /*ae00*/  LEA.HI.X R49, R32, R3, R33, 0x1, P0 ;  /* 0x0000000320317211 */ /* 0x000fe200000f0c21 */
[----:B---3--:R-:W-:Y:S01]  /*ae10*/  IMAD R37, R29, UR4, RZ ;  /* 0x000000041d257c24 */ /* 0x008fe2000f8e02ff */
[-C--:B------:R-:W-:Y:S01]  /*ae20*/  LEA R46, P1, R40, R2.reuse, 0x1 ;  /* 0x00000002282e7211 */ /* 0x080fe200078208ff */
[C---:B------:R-:W-:Y:S01]  /*ae30*/  IMAD.WIDE.U32 R32, R28.reuse, UR4, RZ ;  /* 0x000000041c207c25 */ /* 0x040fe2000f8e00ff */
[----:B------:R-:W-:Y:S01]  /*ae40*/  IADD3 R29, PT, PT, R41, R45, RZ ;  /* 0x0000002d291d7210 */ /* 0x000fe20007ffe0ff */
[----:B------:R-:W2:Y:S02]  /*ae50*/  LDG.E.U16 R34, desc[UR6][R48.64] ;  /* 0x0000000630227981 */ /* 0x000ea4000c1e1500 */
[----:B------:R-:W-:Y:S01]  /*ae60*/  IMAD R37, R28, UR5, R37 ;  /* 0x000000051c257c24 */ /* 0x000fe2000f8e0225 */
[----:B------:R-:W-:Y:S01]  /*ae70*/  LEA.HI.X R47, R40, R3, R29, 0x1, P1 ;  /* 0x00000003282f7211 */ /* 0x000fe200008f0c1d */
[----:B----4-:R-:W-:Y:S01]  /*ae80*/  IMAD R39, R39, UR4, RZ ;  /* 0x0000000427277c24 */ /* 0x010fe2000f8e02ff */
[----:B------:R-:W-:Y:S01]  /*ae90*/  LEA R44, P0, R32, R2, 0x1 ;  /* 0x00000002202c7211 */ /* 0x000fe200078008ff */
[----:B------:R-:W-:-:S02]  /*aea0*/  IMAD.IADD R33, R33, 0x1, R37 ;  /* 0x0000000121217824 */ /* 0x000fc400078e0225 */
[----:B------:R-:W-:-:S04]  /*aeb0*/  IMAD.WIDE.U32 R28, R38, UR4, RZ ;  /* 0x00000004261c7c25 */ /* 0x000fc8000f8e00ff */
[----:B------:R-:W-:Y:S01]  /*aec0*/  IMAD R39, R38, UR5, R39 ;  /* 0x0000000526277c24 */ /* 0x000fe2000f8e0227 */
[----:B------:R-:W-:Y:S01]  /*aed0*/  LEA.HI.X R45, R32, R3, R33, 0x1, P0 ;  /* 0x00000003202d7211 */ /* 0x000fe200000f0c21 */
[----:B-----5:R-:W-:Y:S01]  /*aee0*/  IMAD R31, R31, UR4, RZ ;  /* 0x000000041f1f7c24 */ /* 0x020fe2000f8e02ff */
[----:B------:R-:W-:Y:S01]  /*aef0*/  LEA R40, P0, R28, R2, 0x1 ;  /* 0x000000021c287211 */ /* 0x000fe200078008ff */
[----:B------:R-:W-:Y:S01]  /*af00*/  IMAD R25, R25, UR4, RZ ;  /* 0x0000000419197c24 */ /* 0x000fe2000f8e02ff */
[----:B------:R-:W-:Y:S01]  /*af10*/  IADD3 R29, PT, PT, R29, R39, RZ ;  /* 0x000000271d1d7210 */ /* 0x000fe20007ffe0ff */
[----:B------:R-:W-:Y:S01]  /*af20*/  IMAD.WIDE.U32 R32, R24, UR4, RZ ;  /* 0x0000000418207c25 */ /* 0x000fe2000f8e00ff */
[----:B------:R-:W3:Y:S02]  /*af30*/  LDG.E.U16 R38, desc[UR6][R46.64] ;  /* 0x000000062e267981 */ /* 0x000ee4000c1e1500 */
[----:B------:R-:W-:Y:S01]  /*af40*/  LEA.HI.X R41, R28, R3, R29, 0x1, P0 ;  /* 0x000000031c297211 */ /* 0x000fe200000f0c1d */
[C---:B------:R-:W-:Y:S01]  /*af50*/  IMAD R29, R30.reuse, UR5, R31 ;  /* 0x000000051e1d7c24 */ /* 0x040fe2000f8e021f */
[----:B------:R-:W4:Y:S01]  /*af60*/  LDG.E.U16 R37, desc[UR6][R44.64] ;  /* 0x000000062c257981 */ /* 0x000f22000c1e1500 */
[----:B------:R-:W-:-:S03]  /*af70*/  IMAD.WIDE.U32 R30, R30, UR4, RZ ;  /* 0x000000041e1e7c25 */ /* 0x000fc6000f8e00ff */
[----:B------:R0:W5:Y:S01]  /*af80*/  LDG.E.U16 R39, desc[UR6][R40.64] ;  /* 0x0000000628277981 */ /* 0x000162000c1e1500 */
[----:B------:R-:W-:Y:S01]  /*af90*/  IMAD R25, R24, UR5, R25 ;  /* 0x0000000518197c24 */ /* 0x000fe2000f8e0219 */
[-C--:B------:R-:W-:Y:S01]  /*afa0*/  LEA R28, P0, R30, R2.reuse, 0x1 ;  /* 0x000000021e1c7211 */ /* 0x080fe200078008ff */
[----:B------:R-:W-:Y:S01]  /*afb0*/  IMAD R27, R27, UR4, RZ ;  /* 0x000000041b1b7c24 */ /* 0x000fe2000f8e02ff */
[----:B------:R-:W-:Y:S02]  /*afc0*/  IADD3 R29, PT, PT, R31, R29, RZ ;  /* 0x0000001d1f1d7210 */ /* 0x000fe40007ffe0ff */
[----:B------:R-:W-:Y:S01]  /*afd0*/  LEA R24, P1, R32, R2, 0x1 ;  /* 0x0000000220187211 */ /* 0x000fe200078208ff */
[----:B------:R-:W-:Y:S01]  /*afe0*/  IMAD R27, R26, UR5, R27 ;  /* 0x000000051a1b7c24 */ /* 0x000fe2000f8e021b */
[----:B------:R-:W-:Y:S01]  /*aff0*/  LEA.HI.X R29, R30, R3, R29, 0x1, P0 ;  /* 0x000000031e1d7211 */ /* 0x000fe200000f0c1d */
[----:B------:R-:W-:Y:S01]  /*b000*/  IMAD.WIDE.U32 R30, R26, UR4, RZ ;  /* 0x000000041a1e7c25 */ /* 0x000fe2000f8e00ff */
[----:B------:R-:W-:-:S03]  /*b010*/  IADD3 R25, PT, PT, R33, R25, RZ ;  /* 0x0000001921197210 */ /* 0x000fc60007ffe0ff */
[----:B0-----:R-:W-:Y:S01]  /*b020*/  IMAD R41, R7, UR4, RZ ;  /* 0x0000000407297c24 */ /* 0x001fe2000f8e02ff */
[----:B------:R-:W-:Y:S01]  /*b030*/  LEA.HI.X R25, R32, R3, R25, 0x1, P1 ;  /* 0x0000000320197211 */ /* 0x000fe200008f0c19 */
[----:B------:R-:W-:Y:S01]  /*b040*/  IMAD.WIDE.U32 R32, R6, UR4, RZ ;  /* 0x0000000406207c25 */ /* 0x000fe2000f8e00ff */
[-C--:B------:R-:W-:Y:S02]  /*b050*/  LEA R26, P0, R30, R2.reuse, 0x1 ;  /* 0x000000021e1a7211 */ /* 0x080fe400078008ff */
[----:B------:R-:W-:Y:S01]  /*b060*/  IADD3 R7, PT, PT, R31, R27, RZ ;  /* 0x0000001b1f077210 */ /* 0x000fe20007ffe0ff */
[----:B------:R-:W-:Y:S01]  /*b070*/  IMAD R41, R6, UR5, R41 ;  /* 0x0000000506297c24 */ /* 0x000fe2000f8e0229 */
[----:B------:R0:W5:Y:S01]  /*b080*/  LDG.E.U16 R31, desc[UR6][R28.64] ;  /* 0x000000061c1f7981 */ /* 0x000162000c1e1500 */
[----:B------:R-:W-:Y:S01]  /*b090*/  IMAD R9, R9, UR4, RZ ;  /* 0x0000000409097c24 */ /* 0x000fe2000f8e02ff */
[----:B------:R-:W-:Y:S01]  /*b0a0*/  LEA.HI.X R27, R30, R3, R7, 0x1, P0 ;  /* 0x000000031e1b7211 */ /* 0x000fe200000f0c07 */
[----:B------:R-:W-:Y:S01]  /*b0b0*/  IMAD R11, R11, UR4, RZ ;  /* 0x000000040b0b7c24 */ /* 0x000fe2000f8e02ff */
[----:B------:R-:W-:Y:S01]  /*b0c0*/  IADD3 R7, PT, PT, R33, R41, RZ ;  /* 0x0000002921077210 */ /* 0x000fe20007ffe0ff */
[----:B------:R-:W-:Y:S01]  /*b0d0*/  IMAD R33, R8, UR5, R9 ;  /* 0x0000000508217c24 */ /* 0x000fe2000f8e0209 */
[-C--:B------:R-:W-:Y:S01]  /*b0e0*/  LEA R6, P0, R32, R2.reuse, 0x1 ;  /* 0x0000000220067211 */ /* 0x080fe200078008ff */
[----:B------:R-:W-:Y:S01]  /*b0f0*/  IMAD.WIDE.U32 R8, R8, UR4, RZ ;  /* 0x0000000408087c25 */ /* 0x000fe2000f8e00ff */
[----:B------:R-:W5:Y:S03]  /*b100*/  LDG.E.U16 R24, desc[UR6][R24.64] ;  /* 0x0000000618187981 */ /* 0x000f66000c1e1500 */
[----:B0-----:R-:W-:Y:S01]  /*b110*/  IMAD.WIDE.U32 R28, R10, UR4, RZ ;  /* 0x000000040a1c7c25 */ /* 0x001fe2000f8e00ff */
[----:B------:R-:W-:Y:S01]  /*b120*/  LEA.HI.X R7, R32, R3, R7, 0x1, P0 ;  /* 0x0000000320077211 */ /* 0x000fe200000f0c07 */
[----:B------:R-:W5:Y:S02]  /*b130*/  LDG.E.U16 R26, desc[UR6][R26.64] ;  /* 0x000000061a1a7981 */ /* 0x000f64000c1e1500 */
[----:B------:R-:W-:Y:S01]  /*b140*/  IMAD R11, R10, UR5, R11 ;  /* 0x000000050a0b7c24 */ /* 0x000fe2000f8e020b */
[-C--:B------:R-:W-:Y:S01]  /*b150*/  LEA R32, P0, R8, R2.reuse, 0x1 ;  /* 0x0000000208207211 */ /* 0x080fe200078008ff */
[----:B------:R-:W-:Y:S01]  /*b160*/  IMAD.IADD R9, R9, 0x1, R33 ;  /* 0x0000000109097824 */ /* 0x000fe200078e0221 */
[----:B------:R-:W-:Y:S01]  /*b170*/  LEA R10, P1, R28, R2, 0x1 ;  /* 0x000000021c0a7211 */ /* 0x000fe200078208ff */
[----:B------:R-:W-:Y:S01]  /*b180*/  IMAD R13, R13, UR4, RZ ;  /* 0x000000040d0d7c24 */ /* 0x000fe2000f8e02ff */
[----:B------:R-:W-:Y:S01]  /*b190*/  IADD3 R11, PT, PT, R29, R11, RZ ;  /* 0x0000000b1d0b7210 */ /* 0x000fe20007ffe0ff */
[----:B------:R-:W-:Y:S01]  /*b1a0*/  IMAD R15, R15, UR4, RZ ;  /* 0x000000040f0f7c24 */ /* 0x000fe2000f8e02ff */
[-C--:B------:R-:W-:Y:S01]  /*b1b0*/  LEA.HI.X R33, R8, R3.reuse, R9, 0x1, P0 ;  /* 0x0000000308217211 */ /* 0x080fe200000f0c09 */
[----:B------:R-:W-:Y:S01]  /*b1c0*/  IMAD.WIDE.U32 R8, R12, UR4, RZ ;  /* 0x000000040c087c25 */ /* 0x000fe2000f8e00ff */
[----:B------:R-:W-:Y:S01]  /*b1d0*/  LEA.HI.X R11, R28, R3, R11, 0x1, P1 ;  /* 0x000000031c0b7211 */ /* 0x000fe200008f0c0b */
[----:B------:R0:W5:Y:S02]  /*b1e0*/  LDG.E.U16 R6, desc[UR6][R6.64] ;  /* 0x0000000606067981 */ /* 0x000164000c1e1500 */
[----:B------:R-:W-:-:S02]  /*b1f0*/  IMAD R13, R12, UR5, R13 ;  /* 0x000000050c0d7c24 */ /* 0x000fc4000f8e020d */
[----:B------:R-:W-:-:S04]  /*b200*/  IMAD.WIDE.U32 R28, R14, UR4, RZ ;  /* 0x000000040e1c7c25 */ /* 0x000fc8000f8e00ff */
[----:B------:R-:W-:Y:S01]  /*b210*/  IMAD R15, R14, UR5, R15 ;  /* 0x000000050e0f7c24 */ /* 0x000fe2000f8e020f */
[----:B------:R-:W5:Y:S01]  /*b220*/  LDG.E.U16 R32, desc[UR6][R32.64] ;  /* 0x0000000620207981 */ /* 0x000f62000c1e1500 */
[----:B0-----:R-:W-:-:S03]  /*b230*/  IADD3 R7, PT, PT, R9, R13, RZ ;  /* 0x0000000d09077210 */ /* 0x001fc60007ffe0ff */
[----:B------:R-:W-:Y:S01]  /*b240*/  IADD3 R9, PT, PT, R29, R15, RZ ;  /* 0x0000000f1d097210 */ /* 0x000fe20007ffe0ff */
[----:B------:R-:W-:Y:S01]  /*b250*/  IMAD R15, R17, UR4, RZ ;  /* 0x00000004110f7c24 */ /* 0x000fe2000f8e02ff */
[----:B------:R-:W-:-:S03]  /*b260*/  LEA R12, P0, R8, R2, 0x1 ;  /* 0x00000002080c7211 */ /* 0x000fc600078008ff */
[----:B------:R-:W-:Y:S01]  /*b270*/  IMAD R15, R16, UR5, R15 ;  /* 0x00000005100f7c24 */ /* 0x000fe2000f8e020f */
[----:B------:R-:W-:Y:S01]  /*b280*/  LEA.HI.X R13, R8, R3, R7, 0x1, P0 ;  /* 0x00000003080d7211 */ /* 0x000fe200000f0c07 */
[----:B------:R-:W-:Y:S01]  /*b290*/  IMAD.WIDE.U32 R16, R16, UR4, RZ ;  /* 0x0000000410107c25 */ /* 0x000fe2000f8e00ff */
[CC--:B------:R-:W-:Y:S01]  /*b2a0*/  LEA R8, P0, R28.reuse, R2.reuse, 0x1 ;  /* 0x000000021c087211 */ /* 0x0c0fe200078008ff */
[----:B------:R0:W5:Y:S02]  /*b2b0*/  LDG.E.U16 R7, desc[UR6][R10.64] ;  /* 0x000000060a077981 */ /* 0x000164000c1e1500 */
[----:B------:R-:W-:Y:S01]  /*b2c0*/  IMAD R27, R19, UR4, RZ ;  /* 0x00000004131b7c24 */ /* 0x000fe2000f8e02ff */
[----:B------:R-:W-:Y:S01]  /*b2d0*/  IADD3 R15, PT, PT, R17, R15, RZ ;  /* 0x0000000f110f7210 */ /* 0x000fe20007ffe0ff */
[----:B------:R-:W-:Y:S01]  /*b2e0*/  IMAD R17, R21, UR4, RZ ;  /* 0x0000000415117c24 */ /* 0x000fe2000f8e02ff */
[----:B------:R-:W-:Y:S01]  /*b2f0*/  LEA.HI.X R9, R28, R3, R9, 0x1, P0 ;  /* 0x000000031c097211 */ /* 0x000fe200000f0c09 */
[----:B------:R-:W-:Y:S01]  /*b300*/  IMAD.WIDE.U32 R28, R18, UR4, RZ ;  /* 0x00000004121c7c25 */ /* 0x000fe2000f8e00ff */
[----:B------:R-:W-:Y:S01]  /*b310*/  LEA R14, P0, R16, R2, 0x1 ;  /* 0x00000002100e7211 */ /* 0x000fe200078008ff */
[----:B------:R1:W5:Y:S02]  /*b320*/  LDG.E.U16 R25, desc[UR6][R12.64] ;  /* 0x000000060c197981 */ /* 0x000364000c1e1500 */
[----:B------:R-:W-:-:S02]  /*b330*/  IMAD R27, R18, UR5, R27 ;  /* 0x00000005121b7c24 */ /* 0x000fc4000f8e021b */
[----:B------:R-:W-:Y:S01]  /*b340*/  IMAD R21, R20, UR5, R17 ;  /* 0x0000000514157c24 */ /* 0x000fe2000f8e0211 */
[-C--:B0-----:R-:W-:Y:S01]  /*b350*/  LEA R10, P1, R28, R2.reuse, 0x1 ;  /* 0x000000021c0a7211 */ /* 0x081fe200078208ff */
[----:B------:R-:W-:Y:S01]  /*b360*/  IMAD R23, R23, UR4, RZ ;  /* 0x0000000417177c24 */ /* 0x000fe2000f8e02ff */
[----:B------:R-:W-:Y:S01]  /*b370*/  IADD3 R11, PT, PT, R29, R27, RZ ;  /* 0x0000001b1d0b7210 */ /* 0x000fe20007ffe0ff */
[----:B------:R0:W5:Y:S01]  /*b380*/  LDG.E.U16 R19, desc[UR6][R8.64] ;  /* 0x0000000608137981 */ /* 0x000162000c1e1500 */
[----:B-1----:R-:W-:Y:S01]  /*b390*/  IMAD.WIDE.U32 R12, R20, UR4, RZ ;  /* 0x00000004140c7c25 */ /* 0x002fe2000f8e00ff */
[-C--:B------:R-:W-:Y:S02]  /*b3a0*/  LEA.HI.X R15, R16, R3.reuse, R15, 0x1, P0 ;  /* 0x00000003100f7211 */ /* 0x080fe400000f0c0f */
[-C--:B------:R-:W-:Y:S01]  /*b3b0*/  LEA.HI.X R11, R28, R3.reuse, R11, 0x1, P1 ;  /* 0x000000031c0b7211 */ /* 0x080fe200008f0c0b */
[----:B------:R-:W-:Y:S02]  /*b3c0*/  IMAD.WIDE.U32 R16, R22, UR4, RZ ;  /* 0x0000000416107c25 */ /* 0x000fe4000f8e00ff */
[----:B------:R-:W5:Y:S02]  /*b3d0*/  LDG.E.U16 R14, desc[UR6][R14.64] ;  /* 0x000000060e0e7981 */ /* 0x000f64000c1e1500 */
[----:B0-----:R-:W-:Y:S01]  /*b3e0*/  IMAD.IADD R9, R13, 0x1, R21 ;  /* 0x000000010d097824 */ /* 0x001fe200078e0215 */
[----:B------:R-:W-:Y:S01]  /*b3f0*/  LEA R8, P0, R12, R2, 0x1 ;  /* 0x000000020c087211 */ /* 0x000fe200078008ff */
[----:B------:R-:W-:Y:S01]  /*b400*/  IMAD R23, R22, UR5, R23 ;  /* 0x0000000516177c24 */ /* 0x000fe2000f8e0217 */
[----:B------:R-:W5:Y:S02]  /*b410*/  LDG.E.U16 R10, desc[UR6][R10.64] ;  /* 0x000000060a0a7981 */ /* 0x000f64000c1e1500 */
[----:B------:R-:W-:-:S02]  /*b420*/  LEA.HI.X R9, R12, R3, R9, 0x1, P0 ;  /* 0x000000030c097211 */ /* 0x000fc400000f0c09 */
[C---:B------:R-:W-:Y:S02]  /*b430*/  LEA R12, P0, R16.reuse, R2, 0x1 ;  /* 0x00000002100c7211 */ /* 0x040fe400078008ff */
[----:B------:R-:W-:Y:S01]  /*b440*/  IADD3 R13, PT, PT, R17, R23, RZ ;  /* 0x00000017110d7210 */ /* 0x000fe20007ffe0ff */
[----:B------:R0:W5:Y:S03]  /*b450*/  LDG.E.U16 R8, desc[UR6][R8.64] ;  /* 0x0000000608087981 */ /* 0x000166000c1e1500 */
[----:B------:R-:W-:-:S05]  /*b460*/  LEA.HI.X R13, R16, R3, R13, 0x1, P0 ;  /* 0x00000003100d7211 */ /* 0x000fca00000f0c0d */
[----:B------:R-:W5:Y:S01]  /*b470*/  LDG.E.U16 R12, desc[UR6][R12.64] ;  /* 0x000000060c0c7981 */ /* 0x000f62000c1e1500 */
[----:B------:R-:W-:-:S04]  /*b480*/  IADD3 R43, P0, PT, R43, -0x10, RZ ;  /* 0xfffffff02b2b7810 */ /* 0x000fc80007f1e0ff */
[----:B------:R-:W-:Y:S02]  /*b490*/  IADD3.X R36, PT, PT, R36, -0x1, RZ, P0, !PT ;  /* 0xffffffff24247810 */ /* 0x000fe400007fe4ff */
[----:B------:R-:W-:-:S04]  /*b4a0*/  ISETP.NE.U32.AND P0, PT, R43, RZ, PT ;  /* 0x000000ff2b00720c */ /* 0x000fc80003f05070 */
[----:B------:R-:W-:Y:S02]  /*b4b0*/  ISETP.NE.AND.EX P0, PT, R36, RZ, PT, P0 ;  /* 0x000000ff2400720c */ /* 0x000fe40003f05300 */
[----:B------:R-:W-:-:S05]  /*b4c0*/  IADD3 R4, P1, PT, R4, 0x80, RZ ;  /* 0x0000008004047810 */ /* 0x000fca0007f3e0ff */
[----:B------:R-:W-:Y:S01]  /*b4d0*/  IMAD.X R5, RZ, RZ, R5, P1 ;  /* 0x000000ffff057224 */ /* 0x000fe200008e0605 */
[----:B--2---:R-:W-:-:S05]  /*b4e0*/  SHF.L.U32 R34, R34, 0x10, RZ ;  /* 0x0000001022227819 */ /* 0x004fca00000006ff */
[----:B------:R-:W-:Y:S01]  /*b4f0*/  FADD.FTZ R34, R34, R35 ;  /* 0x0000002322227221 */ /* 0x000fe20000010000 */
[----:B---3--:R-:W-:Y:S02]  /*b500*/  SHF.L.U32 R17, R38, 0x10, RZ ;  /* 0x0000001026117819 */ /* 0x008fe400000006ff */
[----:B----4-:R-:W-:-:S03]  /*b510*/  SHF.L.U32 R16, R37, 0x10, RZ ;  /* 0x0000001025107819 */ /* 0x010fc600000006ff */
[----:B------:R-:W-:Y:S01]  /*b520*/  FADD.FTZ R17, R34, R17 ;  /* 0x0000001122117221 */ /* 0x000fe20000010000 */
[----:B-----5:R-:W-:-:S03]  /*b530*/  SHF.L.U32 R39, R39, 0x10, RZ ;  /* 0x0000001027277819 */ /* 0x020fc600000006ff */
[----:B------:R-:W-:-:S04]  /*b540*/  FADD.FTZ R16, R17, R16 ;  /* 0x0000001011107221 */ /* 0x000fc80000010000 */
[----:B------:R-:W-:Y:S01]  /*b550*/  FADD.FTZ R16, R16, R39 ;  /* 0x0000002710107221 */ /* 0x000fe20000010000 */
[----:B------:R-:W-:-:S04]  /*b560*/  IMAD.U32 R31, R31, 0x10000, RZ ;  /* 0x000100001f1f7824 */ /* 0x000fc800078e00ff */
[----:B------:R-:W-:Y:S01]  /*b570*/  FADD.FTZ R16, R16, R31 ;  /* 0x0000001f10107221 */ /* 0x000fe20000010000 */
[----:B0-----:R-:W-:Y:S02]  /*b580*/  SHF.L.U32 R9, R24, 0x10, RZ ;  /* 0x0000001018097819 */ /* 0x001fe400000006ff */
[----:B------:R-:W-:-:S03]  /*b590*/  SHF.L.U32 R26, R26, 0x10, RZ ;  /* 0x000000101a1a7819 */ /* 0x000fc600000006ff */
[----:B------:R-:W-:-:S04]  /*b5a0*/  FADD.FTZ R9, R16, R9 ;  /* 0x0000000910097221 */ /* 0x000fc80000010000 */
[----:B------:R-:W-:Y:S01]  /*b5b0*/  FADD.FTZ R9, R9, R26 ;  /* 0x0000001a09097221 */ /* 0x000fe20000010000 */
[----:B------:R-:W-:-:S05]  /*b5c0*/  SHF.L.U32 R6, R6, 0x10, RZ ;  /* 0x0000001006067819 */ /* 0x000fca00000006ff */
[----:B------:R-:W-:Y:S01]  /*b5d0*/  FADD.FTZ R6, R9, R6 ;  /* 0x0000000609067221 */ /* 0x000fe20000010000 */
[----:B------:R-:W-:-:S05]  /*b5e0*/  SHF.L.U32 R11, R32, 0x10, RZ ;  /* 0x00000010200b7819 */ /* 0x000fca00000006ff */
[----:B------:R-:W-:Y:S01]  /*b5f0*/  FADD.FTZ R6, R6, R11 ;  /* 0x0000000b06067221 */ /* 0x000fe20000010000 */
[----:B------:R-:W-:-:S05]  /*b600*/  SHF.L.U32 R7, R7, 0x10, RZ ;  /* 0x0000001007077819 */ /* 0x000fca00000006ff */
[----:B------:R-:W-:Y:S01]  /*b610*/  FADD.FTZ R6, R6, R7 ;  /* 0x0000000706067221 */ /* 0x000fe20000010000 */
[----:B------:R-:W-:-:S04]  /*b620*/  IMAD.U32 R25, R25, 0x10000, RZ ;  /* 0x0001000019197824 */ /* 0x000fc800078e00ff */
[----:B------:R-:W-:Y:S01]  /*b630*/  FADD.FTZ R6, R6, R25 ;  /* 0x0000001906067221 */ /* 0x000fe20000010000 */
[----:B------:R-:W-:-:S05]  /*b640*/  SHF.L.U32 R19, R19, 0x10, RZ ;  /* 0x0000001013137819 */ /* 0x000fca00000006ff */
[----:B------:R-:W-:Y:S01]  /*b650*/  FADD.FTZ R6, R6, R19 ;  /* 0x0000001306067221 */ /* 0x000fe20000010000 */
[----:B------:R-:W-:Y:S02]  /*b660*/  SHF.L.U32 R7, R14, 0x10, RZ ;  /* 0x000000100e077819 */ /* 0x000fe400000006ff */
[----:B------:R-:W-:-:S03]  /*b670*/  SHF.L.U32 R9, R10, 0x10, RZ ;  /* 0x000000100a097819 */ /* 0x000fc600000006ff */
[----:B------:R-:W-:-:S04]  /*b680*/  FADD.FTZ R6, R6, R7 ;  /* 0x0000000706067221 */ /* 0x000fc80000010000 */
[----:B------:R-:W-:Y:S01]  /*b690*/  FADD.FTZ R6, R6, R9 ;  /* 0x0000000906067221 */ /* 0x000fe20000010000 */
[----:B------:R-:W-:-:S05]  /*b6a0*/  SHF.L.U32 R7, R8, 0x10, RZ ;  /* 0x0000001008077819 */ /* 0x000fca00000006ff */
[----:B------:R-:W-:Y:S01]  /*b6b0*/  FADD.FTZ R6, R6, R7 ;  /* 0x0000000706067221 */ /* 0x000fe20000010000 */
[----:B------:R-:W-:-:S05]  /*b6c0*/  SHF.L.U32 R35, R12, 0x10, RZ ;  /* 0x000000100c237819 */ /* 0x000fca00000006ff */
[----:B------:R-:W-:Y:S01]  /*b6d0*/  FADD.FTZ R35, R6, R35 ;  /* 0x0000002306237221 */ /* 0x000fe20000010000 */
[----:B------:R-:W-:Y:S06]  /*b6e0*/  @P0 BRA `(.L_x_1567) ;  /* 0xfffffff400640947 */ /* 0x000fec000383ffff */
.L_x_1566:
        /* <DEDUP_REMOVED lines=25> */
[-C--:B0-----:R-:W-:Y:S01]  /*b880*/  LEA R18, P1, R22, R8.reuse, 0x1 ;  /* 0x0000000816127211 */ /* 0x081fe200078208ff */
[----:B----4-:R-:W-:Y:S01]  /*b890*/  IMAD R21, R21, UR4, RZ ;  /* 0x0000000415157c24 */ /* 0x010fe2000f8e02ff */
[----:B------:R-:W-:Y:S02]  /*b8a0*/  IADD3 R19, PT, PT, R23, R17, RZ ;  /* 0x0000001117137210 */ /* 0x000fe40007ffe0ff */
[----:B------:R-:W-:Y:S01]  /*b8b0*/  LEA R16, P2, R24, R8, 0x1 ;  /* 0x0000000818107211 */ /* 0x000fe200078408ff */
[----:B------:R-:W-:Y:S01]  /*b8c0*/  IMAD R21, R20, UR5, R21 ;  /* 0x0000000514157c24 */ /* 0x000fe2000f8e0215 */
[----:B------:R-:W-:Y:S01]  /*b8d0*/  LEA.HI.X R19, R22, R9, R19, 0x1, P1 ;  /* 0x0000000916137211 */ /* 0x000fe200008f0c13 */
[----:B------:R-:W-:Y:S01]  /*b8e0*/  IMAD.WIDE.U32 R22, R20, UR4, RZ ;  /* 0x0000000414167c25 */ /* 0x000fe2000f8e00ff */
[----:B------:R-:W-:-:S03]  /*b8f0*/  IADD3 R17, PT, PT, R25, R27, RZ ;  /* 0x0000001b19117210 */ /* 0x000fc60007ffe0ff */
[----:B-----5:R-:W-:Y:S01]  /*b900*/  IMAD R27, R13, UR4, RZ ;  /* 0x000000040d1b7c24 */ /* 0x020fe2000f8e02ff */
[----:B------:R-:W-:Y:S01]  /*b910*/  LEA.HI.X R17, R24, R9, R17, 0x1, P2 ;  /* 0x0000000918117211 */ /* 0x000fe200010f0c11 */
[----:B------:R-:W-:Y:S01]  /*b920*/  IMAD.WIDE.U32 R24, R12, UR4, RZ ;  /* 0x000000040c187c25 */ /* 0x000fe2000f8e00ff */
[-C--:B------:R-:W-:Y:S02]  /*b930*/  LEA R20, P1, R22, R8.reuse, 0x1 ;  /* 0x0000000816147211 */ /* 0x080fe400078208ff */
[----:B------:R-:W-:Y:S01]  /*b940*/  IADD3 R13, PT, PT, R23, R21, RZ ;  /* 0x00000015170d7210 */ /* 0x000fe20007ffe0ff */
[----:B------:R-:W-:Y:S01]  /*b950*/  IMAD R27, R12, UR5, R27 ;  /* 0x000000050c1b7c24 */ /* 0x000fe2000f8e021b */
[----:B------:R-:W2:Y:S02]  /*b960*/  LDG.E.U16 R16, desc[UR6][R16.64] ;  /* 0x0000000610107981 */ /* 0x000ea4000c1e1500 */
[----:B------:R-:W-:Y:S01]  /*b970*/  LEA.HI.X R21, R22, R9, R13, 0x1, P1 ;  /* 0x0000000916157211 */ /* 0x000fe200008f0c0d */
[----:B------:R-:W-:Y:S01]  /*b980*/  IMAD R15, R15, UR4, RZ ;  /* 0x000000040f0f7c24 */ /* 0x000fe2000f8e02ff */
[----:B------:R-:W-:Y:S01]  /*b990*/  LEA R22, P1, R24, R8, 0x1 ;  /* 0x0000000818167211 */ /* 0x000fe200078208ff */
[----:B------:R0:W3:Y:S01]  /*b9a0*/  LDG.E.U16 R12, desc[UR6][R18.64] ;  /* 0x00000006120c7981 */ /* 0x0000e2000c1e1500 */
[----:B------:R-:W-:Y:S01]  /*b9b0*/  IADD3 R13, PT, PT, R25, R27, RZ ;  /* 0x0000001b190d7210 */ /* 0x000fe20007ffe0ff */
[----:B------:R-:W-:-:S02]  /*b9c0*/  IMAD R11, R11, UR4, RZ ;  /* 0x000000040b0b7c24 */ /* 0x000fc4000f8e02ff */
[----:B------:R-:W-:Y:S01]  /*b9d0*/  IMAD R15, R14, UR5, R15 ;  /* 0x000000050e0f7c24 */ /* 0x000fe2000f8e020f */
[----:B------:R-:W-:Y:S01]  /*b9e0*/  LEA.HI.X R23, R24, R9, R13, 0x1, P1 ;  /* 0x0000000918177211 */ /* 0x000fe200008f0c0d */
[----:B------:R-:W-:Y:S01]  /*b9f0*/  IMAD.WIDE.U32 R24, R14, UR4, RZ ;  /* 0x000000040e187c25 */ /* 0x000fe2000f8e00ff */
[----:B------:R1:W4:Y:S03]  /*ba00*/  LDG.E.U16 R13, desc[UR6][R20.64] ;  /* 0x00000006140d7981 */ /* 0x000326000c1e1500 */
[----:B0-----:R-:W-:-:S04]  /*ba10*/  IMAD.WIDE.U32 R18, R10, UR4, RZ ;  /* 0x000000040a127c25 */ /* 0x001fc8000f8e00ff */
[----:B------:R-:W-:Y:S02]  /*ba20*/  IMAD R27, R10, UR5, R11 ;  /* 0x000000050a1b7c24 */ /* 0x000fe4000f8e020b */
[----:B------:R-:W-:Y:S01]  /*ba30*/  IMAD R17, R3, UR4, RZ ;  /* 0x0000000403117c24 */ /* 0x000fe2000f8e02ff */
[-C--:B------:R-:W-:Y:S01]  /*ba40*/  LEA R14, P1, R24, R8.reuse, 0x1 ;  /* 0x00000008180e7211 */ /* 0x080fe200078208ff */
[----:B------:R-:W-:Y:S01]  /*ba50*/  IMAD.IADD R3, R19, 0x1, R27 ;  /* 0x0000000113037824 */ /* 0x000fe200078e021b */
[----:B------:R-:W-:Y:S01]  /*ba60*/  IADD3 R11, PT, PT, R25, R15, RZ ;  /* 0x0000000f190b7210 */ /* 0x000fe20007ffe0ff */
[----:B-1----:R-:W-:Y:S01]  /*ba70*/  IMAD.WIDE.U32 R20, R2, UR4, RZ ;  /* 0x0000000402147c25 */ /* 0x002fe2000f8e00ff */
[----:B------:R-:W-:Y:S01]  /*ba80*/  LEA R10, P2, R18, R8, 0x1 ;  /* 0x00000008120a7211 */ /* 0x000fe200078408ff */
[----:B------:R-:W5:Y:S02]  /*ba90*/  LDG.E.U16 R22, desc[UR6][R22.64] ;  /* 0x0000000616167981 */ /* 0x000f64000c1e1500 */
[----:B------:R-:W-:-:S02]  /*baa0*/  IMAD R17, R2, UR5, R17 ;  /* 0x0000000502117c24 */ /* 0x000fc4000f8e0211 */
[----:B------:R-:W-:Y:S01]  /*bab0*/  IMAD R7, R7, UR4, RZ ;  /* 0x0000000407077c24 */ /* 0x000fe2000f8e02ff */
[-C--:B------:R-:W-:Y:S02]  /*bac0*/  LEA.HI.X R15, R24, R9.reuse, R11, 0x1, P1 ;  /* 0x00000009180f7211 */ /* 0x080fe400008f0c0b */
[----:B------:R-:W-:Y:S01]  /*bad0*/  LEA.HI.X R11, R18, R9, R3, 0x1, P2 ;  /* 0x00000009120b7211 */ /* 0x000fe200010f0c03 */
[----:B------:R-:W-:Y:S01]  /*bae0*/  IMAD.WIDE.U32 R18, R6, UR4, RZ ;  /* 0x0000000406127c25 */ /* 0x000fe2000f8e00ff */
[----:B------:R-:W-:Y:S01]  /*baf0*/  LEA R2, P1, R20, R8, 0x1 ;  /* 0x0000000814027211 */ /* 0x000fe200078208ff */
[----:B------:R-:W5:Y:S01]  /*bb00*/  LDG.E.U16 R14, desc[UR6][R14.64] ;  /* 0x000000060e0e7981 */ /* 0x000f62000c1e1500 */
[----:B------:R-:W-:Y:S01]  /*bb10*/  IADD3 R3, PT, PT, R21, R17, RZ ;  /* 0x0000001115037210 */ /* 0x000fe20007ffe0ff */
[----:B------:R-:W-:Y:S02]  /*bb20*/  IMAD R7, R6, UR5, R7 ;  /* 0x0000000506077c24 */ /* 0x000fe4000f8e0207 */
[----:B------:R-:W5:Y:S01]  /*bb30*/  LDG.E.U16 R10, desc[UR6][R10.64] ;  /* 0x000000060a0a7981 */ /* 0x000f62000c1e1500 */
[----:B------:R-:W-:-:S02]  /*bb40*/  LEA.HI.X R3, R20, R9, R3, 0x1, P1 ;  /* 0x0000000914037211 */ /* 0x000fc400008f0c03 */
[C---:B------:R-:W-:Y:S02]  /*bb50*/  LEA R8, P1, R18.reuse, R8, 0x1 ;  /* 0x0000000812087211 */ /* 0x040fe400078208ff */
[----:B------:R-:W-:Y:S01]  /*bb60*/  IADD3 R6, PT, PT, R19, R7, RZ ;  /* 0x0000000713067210 */ /* 0x000fe20007ffe0ff */
[----:B------:R0:W5:Y:S03]  /*bb70*/  LDG.E.U16 R2, desc[UR6][R2.64] ;  /* 0x0000000602027981 */ /* 0x000166000c1e1500 */
[----:B------:R-:W-:-:S05]  /*bb80*/  LEA.HI.X R9, R18, R9, R6, 0x1, P1 ;  /* 0x0000000912097211 */ /* 0x000fca00008f0c06 */
[----:B------:R-:W5:Y:S01]  /*bb90*/  LDG.E.U16 R8, desc[UR6][R8.64] ;  /* 0x0000000608087981 */ /* 0x000f62000c1e1500 */
[----:B------:R-:W-:-:S04]  /*bba0*/  IADD3 R4, P1, PT, R4, 0x40, RZ ;  /* 0x0000004004047810 */ /* 0x000fc80007f3e0ff */
[----:B------:R-:W-:Y:S02]  /*bbb0*/  IADD3.X R5, PT, PT, RZ, R5, RZ, P1, !PT ;  /* 0x00000005ff057210 */ /* 0x000fe40000ffe4ff */
[----:B--2---:R-:W-:Y:S02]  /*bbc0*/  SHF.L.U32 R7, R16, 0x10, RZ ;  /* 0x0000001010077819 */ /* 0x004fe400000006ff */
[----:B---3--:R-:W-:-:S05]  /*bbd0*/  SHF.L.U32 R12, R12, 0x10, RZ ;  /* 0x000000100c0c7819 */ /* 0x008fca00000006ff */
[----:B------:R-:W-:Y:S01]  /*bbe0*/  FADD.FTZ R12, R35, R12 ;  /* 0x0000000c230c7221 */ /* 0x000fe20000010000 */
[----:B----4-:R-:W-:-:S03]  /*bbf0*/  SHF.L.U32 R6, R13, 0x10, RZ ;  /* 0x000000100d067819 */ /* 0x010fc600000006ff */
[----:B------:R-:W-:-:S04]  /*bc00*/  FADD.FTZ R7, R12, R7 ;  /* 0x000000070c077221 */ /* 0x000fc80000010000 */
[----:B------:R-:W-:Y:S01]  /*bc10*/  FADD.FTZ R6, R7, R6 ;  /* 0x0000000607067221 */ /* 0x000fe20000010000 */
[----:B-----5:R-:W-:-:S05]  /*bc20*/  SHF.L.U32 R13, R22, 0x10, RZ ;  /* 0x00000010160d7819 */ /* 0x020fca00000006ff */
[----:B------:R-:W-:Y:S01]  /*bc30*/  FADD.FTZ R6, R6, R13 ;  /* 0x0000000d06067221 */ /* 0x000fe20000010000 */
[----:B------:R-:W-:Y:S01]  /*bc40*/  IMAD.U32 R7, R14, 0x10000, RZ ;  /* 0x000100000e077824 */ /* 0x000fe200078e00ff */
[----:B0-----:R-:W-:-:S03]  /*bc50*/  SHF.L.U32 R3, R10, 0x10, RZ ;  /* 0x000000100a037819 */ /* 0x001fc600000006ff */
[----:B------:R-:W-:-:S04]  /*bc60*/  FADD.FTZ R6, R6, R7 ;  /* 0x0000000706067221 */ /* 0x000fc80000010000 */
[----:B------:R-:W-:Y:S01]  /*bc70*/  FADD.FTZ R3, R6, R3 ;  /* 0x0000000306037221 */ /* 0x000fe20000010000 */
[----:B------:R-:W-:-:S05]  /*bc80*/  SHF.L.U32 R2, R2, 0x10, RZ ;  /* 0x0000001002027819 */ /* 0x000fca00000006ff */
[----:B------:R-:W-:Y:S01]  /*bc90*/  FADD.FTZ R2, R3, R2 ;  /* 0x0000000203027221 */ /* 0x000fe20000010000 */
[----:B------:R-:W-:-:S05]  /*bca0*/  SHF.L.U32 R35, R8, 0x10, RZ ;  /* 0x0000001008237819 */ /* 0x000fca00000006ff */
[----:B------:R-:W-:-:S07]  /*bcb0*/  FADD.FTZ R35, R2, R35 ;  /* 0x0000002302237221 */ /* 0x000fce0000010000 */
.L_x_1568:
        /* <DEDUP_REMOVED lines=16> */
[----:B------:R-:W-:Y:S01]  /*bdc0*/  IMAD R7, R6, UR5, R7 ;  /* 0x0000000506077c24 */ /* 0x000fe2000f8e0207 */
[----:B0-----:R-:W-:Y:S01]  /*bdd0*/  LEA R6, P1, R8, R2, 0x1 ;  /* 0x0000000208067211 */ /* 0x001fe200078208ff */
        /* <DEDUP_REMOVED lines=11> */
[----:B------:R-:W-:Y:S01]  /*be90*/  LEA R12, P1, R8, R2, 0x1 ;  /* 0x00000002080c7211 */ /* 0x000fe200078208ff */
[----:B------:R-:W-:Y:S01]  /*bea0*/  IMAD.IADD R13, R9, 0x1, R13 ;  /* 0x00000001090d7824 */ /* 0x000fe200078e020d */
[----:B------:R-:W2:Y:S01]  /*beb0*/  LDG.E.U16 R6, desc[UR6][R6.64] ;  /* 0x0000000606067981 */ /* 0x000ea2000c1e1500 */
[----:B------:R-:W-:-:S03]  /*bec0*/  IMAD.WIDE.U32 R14, R16, UR4, RZ ;  /* 0x00000004100e7c25 */ /* 0x000fc6000f8e00ff */
[----:B------:R-:W3:Y:S01]  /*bed0*/  LDG.E.U16 R10, desc[UR6][R10.64] ;  /* 0x000000060a0a7981 */ /* 0x000ee2000c1e1500 */
[----:B------:R-:W-:Y:S01]  /*bee0*/  IMAD R17, R16, UR5, R17 ;  /* 0x0000000510117c24 */ /* 0x000fe2000f8e0211 */
[----:B------:R-:W-:Y:S02]  /*bef0*/  LEA.HI.X R13, R8, R3, R13, 0x1, P1 ;  /* 0x00000003080d7211 */ /* 0x000fe400008f0c0d */
[C---:B------:R-:W-:Y:S02]  /*bf00*/  LEA R2, P1, R14.reuse, R2, 0x1 ;  /* 0x000000020e027211 */ /* 0x040fe400078208ff */
[----:B------:R-:W-:Y:S01]  /*bf10*/  IADD3 R17, PT, PT, R15, R17, RZ ;  /* 0x000000110f117210 */ /* 0x000fe20007ffe0ff */
[----:B------:R-:W4:Y:S03]  /*bf20*/  LDG.E.U16 R12, desc[UR6][R12.64] ;  /* 0x000000060c0c7981 */ /* 0x000f26000c1e1500 */
[----:B------:R-:W-:-:S05]  /*bf30*/  LEA.HI.X R3, R14, R3, R17, 0x1, P1 ;  /* 0x000000030e037211 */ /* 0x000fca00008f0c11 */
[----:B------:R-:W5:Y:S01]  /*bf40*/  LDG.E.U16 R2, desc[UR6][R2.64] ;  /* 0x0000000602027981 */ /* 0x000f62000c1e1500 */
[----:B------:R-:W-:-:S04]  /*bf50*/  IADD3 R4, P1, PT, R4, 0x20, RZ ;  /* 0x0000002004047810 */ /* 0x000fc80007f3e0ff */
[----:B------:R-:W-:Y:S02]  /*bf60*/  IADD3.X R5, PT, PT, RZ, R5, RZ, P1, !PT ;  /* 0x00000005ff057210 */ /* 0x000fe40000ffe4ff */
[----:B--2---:R-:W-:Y:S02]  /*bf70*/  SHF.L.U32 R8, R6, 0x10, RZ ;  /* 0x0000001006087819 */ /* 0x004fe400000006ff */
[----:B---3--:R-:W-:-:S03]  /*bf80*/  SHF.L.U32 R9, R10, 0x10, RZ ;  /* 0x000000100a097819 */ /* 0x008fc600000006ff */
[----:B------:R-:W-:-:S04]  /*bf90*/  FADD.FTZ R8, R35, R8 ;  /* 0x0000000823087221 */ /* 0x000fc80000010000 */
[----:B------:R-:W-:Y:S01]  /*bfa0*/  FADD.FTZ R8, R8, R9 ;  /* 0x0000000908087221 */ /* 0x000fe20000010000 */
[----:B----4-:R-:W-:-:S05]  /*bfb0*/  SHF.L.U32 R7, R12, 0x10, RZ ;  /* 0x000000100c077819 */ /* 0x010fca00000006ff */
[----:B------:R-:W-:Y:S01]  /*bfc0*/  FADD.FTZ R7, R8, R7 ;  /* 0x0000000708077221 */ /* 0x000fe20000010000 */
[----:B-----5:R-:W-:-:S05]  /*bfd0*/  SHF.L.U32 R6, R2, 0x10, RZ ;  /* 0x0000001002067819 */ /* 0x020fca00000006ff */
[----:B------:R-:W-:-:S07]  /*bfe0*/  FADD.FTZ R35, R7, R6 ;  /* 0x0000000607237221 */ /* 0x000fce0000010000 */
.L_x_1569:
[----:B------:R-:W-:Y:S05]  /*bff0*/  @!P0 BRA `(.L_x_1565) ;  /* 0x0000000000948947 */ /* 0x000fea0003800000 */
[----:B------:R-:W2:Y:S01]  /*c000*/  LDG.E.64 R2, desc[UR6][R4.64] ;  /* 0x0000000604027981 */ /* 0x000ea2000c1e1b00 */
[----:B------:R-:W2:Y:S08]  /*c010*/  LDC.64 R12, c[0x0][0x758] ;  /* 0x0001d600ff0c7b82 */ /* 0x000eb00000000a00 */
[----:B------:R-:W0:Y:S01]  /*c020*/  LDC.64 R14, c[0x0][0x728] ;  /* 0x0001ca00ff0e7b82 */ /* 0x000e220000000a00 */
[----:B--2---:R-:W-:-:S02]  /*c030*/  IMAD R3, R3, R12, RZ ;  /* 0x0000000c03037224 */ /* 0x004fc400078e02ff */
[----:B------:R-:W-:-:S04]  /*c040*/  IMAD.WIDE.U32 R6, R2, R12, RZ ;  /* 0x0000000c02067225 */ /* 0x000fc800078e00ff */
[----:B------:R-:W-:Y:S01]  /*c050*/  IMAD R3, R2, R13, R3 ;  /* 0x0000000d02037224 */ /* 0x000fe200078e0203 */
[----:B0-----:R-:W-:-:S03]  /*c060*/  LEA R2, P0, R6, R14, 0x1 ;  /* 0x0000000e06027211 */ /* 0x001fc600078008ff */
        /* <DEDUP_REMOVED lines=30> */
.L_x_1565:
[----:B------:R-:W0:Y:S01]  /*c250*/  LDC.64 R2, c[0x0][0x710] ;  /* 0x0001c400ff027b82 */ /* 0x000e220000000a00 */
[----:B------:R-:W-:-:S05]  /*c260*/  F2FP.BF16.F32.PACK_AB R35, RZ, R35 ;  /* 0x00000023ff23723e */ /* 0x000fca00000010ff */
[----:B0-----:R-:W-:Y:S01]  /*c270*/  STG.E.U16 desc[UR6][R2.64], R35 ;  /* 0x0000002302007986 */ /* 0x001fe2000c101506 */
[----:B------:R-:W-:Y:S05]  /*c280*/  EXIT ;  /* 0x000000000000794d */ /* 0x000fea0003800000 */
.L_x_1521:
[----:B------:R-:W0:Y:S01]  /*c290*/  LDCU UR4, c[0x0][0x380] ;  /* 0x00007000ff0477ac */ /* 0x000e220008000800 */
[----:B------:R-:W-:Y:S01]  /*c2a0*/  IADD3 R0, PT, PT, R0, -0x1, RZ ;  /* 0xffffffff00007810 */ /* 0x000fe20007ffe0ff */
[----:B------:R-:W-:Y:S04]  /*c2b0*/  BSSY.RECONVERGENT B1, `(.L_x_1570) ;  /* 0x00015e0000017945 */ /* 0x000fe80003800200 */
[----:B------:R-:W-:Y:S01]  /*c2c0*/  BSSY.RELIABLE B0, `(.L_x_1571) ;  /* 0x00012c1000007945 */ /* 0x000fe20003800100 */
[----:B------:R-:W1:Y:S01]  /*c2d0*/  LDCU.64 UR8, c[0x0][0x758] ;  /* 0x0000eb00ff0877ac */ /* 0x000e620008000a00 */
[----:B------:R-:W-:-:S05]  /*c2e0*/  VIMNMX.U32 R2, PT, PT, R0, 0x18, PT ;  /* 0x0000001800027848 */ /* 0x000fca0003fe0000 */
[----:B------:R-:W-:Y:S01]  /*c2f0*/  VIADD R2, R2, 0x1 ;  /* 0x0000000102027836 */ /* 0x000fe20000000000 */
        /* <DEDUP_REMOVED lines=43> */
[----:B------:R-:W-:-:S05]  /*c5b0*/  SHF.R.U32.HI R11, RZ, UR11, R10 ;  /* 0x0000000bff0b7c19 */ /* 0x000fca000801160a */
[----:B------:R-:W-:-:S04]  /*c5c0*/  IMAD.MOV R5, RZ, RZ, -R11 ;  /* 0x000000ffff057224 */ /* 0x000fc800078e0a0b */
        /* <DEDUP_REMOVED lines=55> */
[----:B------:R-:W-:Y:S01]  /*c940*/  IMAD.MOV.U32 R12, RZ, RZ, RZ ;  /* 0x000000ffff0c7224 */ /* 0x000fe200078e00ff */
        /* <DEDUP_REMOVED lines=54> */
[----:B-1----:R-:W-:-:S05]  /*ccb0*/  SHF.R.U32.HI R13, RZ, UR10, R12 ;  /* 0x0000000aff0d7c19 */ /* 0x002fca000801160c */
[----:B------:R-:W-:-:S04]  /*ccc0*/  IMAD.MOV R5, RZ, RZ, -R13 ;  /* 0x000000ffff057224 */ /* 0x000fc800078e0a0d */
        /* <DEDUP_REMOVED lines=216> */
[----:B------:R-:W-:Y:S01]  /*da50*/  MOV R10, RZ ;  /* 0x000000ff000a7202 */ /* 0x000fe20000000f00 */
[----:B------:R-:W1:Y:S01]  /*da60*/  LDCU UR10, c[0x0][0x4a8] ;  /* 0x00009500ff0a77ac */ /* 0x000e620008000800 */
[----:B------:R-:W2:Y:S09]  /*da70*/  LDCU UR11, c[0x0][0x6e0] ;  /* 0x0000dc00ff0b77ac */ /* 0x000eb20008000800 */
[----:B------:R-:W3:Y:S01]  /*da80*/  @P0 LDC.64 R14, c[0x0][0x4b0] ;  /* 0x00012c00ff0e0b82 */ /* 0x000ee20000000a00 */
[----:B------:R-:W4:Y:S01]  /*da90*/  LDCU.64 UR14, c[0x0][0x6f0] ;  /* 0x0000de00ff0e77ac */ /* 0x000f220008000a00 */
[----:B0-----:R-:W-:Y:S01]  /*daa0*/  IMAD.HI.U32 R12, R11, UR13, R10 ;  /* 0x0000000d0b0c7c27 */ /* 0x001fe2000f8e000a */
[----:B------:R-:W0:Y:S05]  /*dab0*/  LDCU UR13, c[0x0][0x6ec] ;  /* 0x0000dd80ff0d77ac */ /* 0x000e2a0008000800 */
[----:B------:R-:W5:Y:S01]  /*dac0*/  @P0 LDC R16, c[0x0][0x4ac] ;  /* 0x00012b00ff100b82 */ /* 0x000f620000000800 */
[----:B-1----:R-:W-:Y:S01]  /*dad0*/  SHF.R.U32.HI R13, RZ, UR10, R12 ;  /* 0x0000000aff0d7c19 */ /* 0x002fe2000801160c */
[----:B------:R-:W-:-:S03]  /*dae0*/  @P0 IMAD.MOV.U32 R12, RZ, RZ, RZ ;  /* 0x000000ffff0c0224 */ /* 0x000fc600078e00ff */
        /* <DEDUP_REMOVED lines=9> */
[C---:B----4-:R-:W-:Y:S01]  /*db80*/  IMAD R7, R11.reuse, UR14, R7 ;  /* 0x0000000e0b077c24 */ /* 0x050fe2000f8e0207 */
[----:B------:R-:W-:Y:S01]  /*db90*/  @P0 IADD3 R9, PT, PT, -R10, RZ, RZ ;  /* 0x000000ff0a090210 */ /* 0x000fe20007ffe1ff */
[----:B------:R-:W-:-:S04]  /*dba0*/  IMAD R8, R11, UR15, R8 ;  /* 0x0000000f0b087c24 */ /* 0x000fc8000f8e0208 */
[----:B-----5:R-:W-:-:S04]  /*dbb0*/  @P0 IMAD R13, R9, R16, R13 ;  /* 0x00000010090d0224 */ /* 0x020fc800078e020d */
[C---:B-1----:R-:W-:Y:S02]  /*dbc0*/  @P0 IMAD R4, R13.reuse, R17, R4 ;  /* 0x000000110d040224 */ /* 0x042fe400078e0204 */
[C---:B------:R-:W-:Y:S02]  /*dbd0*/  @P0 IMAD R6, R13.reuse, R18, R6 ;  /* 0x000000120d060224 */ /* 0x040fe400078e0206 */
[C---:B0-----:R-:W-:Y:S02]  /*dbe0*/  @P0 IMAD R7, R13.reuse, R20, R7 ;  /* 0x000000140d070224 */ /* 0x041fe400078e0207 */
[----:B------:R-:W-:-:S07]  /*dbf0*/  @P0 IMAD R8, R13, R21, R8 ;  /* 0x000000150d080224 */ /* 0x000fce00078e0208 */
.L_x_1573:
[----:B------:R-:W0:Y:S02]  /*dc00*/  LDCU.64 UR10, c[0x0][0x738] ;  /* 0x0000e700ff0a77ac */ /* 0x000e240008000a00 */
[----:B0-----:R-:W-:-:S04]  /*dc10*/  IADD3 R8, P0, PT, R8, UR10, RZ ;  /* 0x0000000a08087c10 */ /* 0x001fc8000ff1e0ff */
[----:B------:R-:W-:-:S06]  /*dc20*/  IADD3.X R9, PT, PT, RZ, UR11, RZ, P0, !PT ;  /* 0x0000000bff097c10 */ /* 0x000fcc00087fe4ff */
        /* <DEDUP_REMOVED lines=21> */
[----:B------:R-:W-:Y:S01]  /*dd80*/  LOP3.LUT R46, R5, 0xf, RZ, 0xc0, !PT ;  /* 0x0000000f052e7812 */ /* 0x000fe200078ec0ff */
[----:B------:R-:W-:Y:S01]  /*dd90*/  IMAD.MOV.U32 R47, RZ, RZ, RZ ;  /* 0x000000ffff2f7224 */ /* 0x000fe200078e00ff */
[----:B------:R-:W-:-:S02]  /*dda0*/  ISETP.GE.U32.AND.EX P0, PT, R48, RZ, PT, P0 ;  /* 0x000000ff3000720c */ /* 0x000fc40003f06100 */
[----:B0-----:R-:W-:-:S04]  /*ddb0*/  IADD3 R6, P1, PT, R6, UR10, RZ ;  /* 0x0000000a06067c10 */ /* 0x001fc8000ff3e0ff */
[----:B------:R-:W-:Y:S02]  /*ddc0*/  IADD3.X R7, PT, PT, RZ, UR11, RZ, P1, !PT ;  /* 0x0000000bff077c10 */ /* 0x000fe40008ffe4ff */
[----:B-1----:R-:W-:-:S04]  /*ddd0*/  LEA R8, P2, R10, UR12, 0x3 ;  /* 0x0000000c0a087c11 */ /* 0x002fc8000f8418ff */
[----:B------:R-:W-:Y:S01]  /*dde0*/  LEA.HI.X R9, R10, UR13, R11, 0x3, P2 ;  /* 0x0000000d0a097c11 */ /* 0x000fe200090f1c0b */
[----:B------:R-:W-:Y:S08]  /*ddf0*/  @!P0 BRA `(.L_x_1577) ;  /* 0x0000000800bc8947 */ /* 0x000ff00003800000 */
[----:B------:R-:W-:Y:S01]  /*de00*/  HFMA2 R47, -RZ, RZ, 0, 0 ;  /* 0x00000000ff2f7431 */ /* 0x000fe200000001ff */
[----:B------:R-:W-:Y:S01]  /*de10*/  BSSY.RECONVERGENT B4, `(.L_x_1577) ;  /* 0x00000ad000047945 */ /* 0x000fe20003800200 */
[----:B------:R-:W-:Y:S02]  /*de20*/  MOV R12, R8 ;  /* 0x00000008000c7202 */ /* 0x000fe40000000f00 */
[----:B------:R-:W-:Y:S02]  /*de30*/  LOP3.LUT R48, R48, 0x7fffffff, RZ, 0xc0, !PT ;  /* 0x7fffffff30307812 */ /* 0x000fe400078ec0ff */
[----:B------:R-:W-:-:S07]  /*de40*/  LOP3.LUT R49, R5, 0xfffffff0, RZ, 0xc0, !PT ;  /* 0xfffffff005317812 */ /* 0x000fce00078ec0ff */
.L_x_1578:
        /* <DEDUP_REMOVED lines=23> */
[-C--:B------:R-:W-:Y:S01]  /*dfc0*/  LEA R26, P0, R38, R6.reuse, 0x1 ;  /* 0x00000006261a7211 */ /* 0x080fe200078008ff */
[----:B----4-:R-:W-:Y:S01]  /*dfd0*/  IMAD R43, R43, UR8, RZ ;  /* 0x000000082b2b7c24 */ /* 0x010fe2000f8e02ff */
[----:B------:R-:W-:Y:S01]  /*dfe0*/  IADD3 R27, PT, PT, R39, R35, RZ ;  /* 0x00000023271b7210 */ /* 0x000fe20007ffe0ff */
[----:B-----5:R-:W-:Y:S01]  /*dff0*/  IMAD R41, R41, UR8, RZ ;  /* 0x0000000829297c24 */ /* 0x020fe2000f8e02ff */
[----:B------:R-:W-:Y:S01]  /*e000*/  IADD3 R35, PT, PT, R45, R51, RZ ;  /* 0x000000332d237210 */ /* 0x000fe20007ffe0ff */
[----:B------:R-:W-:Y:S01]  /*e010*/  IMAD R45, R42, UR9, R43 ;  /* 0x000000092a2d7c24 */ /* 0x000fe2000f8e022b */
[----:B------:R-:W-:Y:S01]  /*e020*/  LEA.HI.X R27, R38, R7, R27, 0x1, P0 ;  /* 0x00000007261b7211 */ /* 0x000fe200000f0c1b */
[----:B------:R-:W-:Y:S01]  /*e030*/  IMAD.WIDE.U32 R38, R42, UR8, RZ ;  /* 0x000000082a267c25 */ /* 0x000fe2000f8e00ff */
[----:B------:R-:W-:-:S03]  /*e040*/  LEA R34, P1, R44, R6, 0x1 ;  /* 0x000000062c227211 */ /* 0x000fc600078208ff */
[----:B------:R-:W-:Y:S01]  /*e050*/  IMAD.WIDE.U32 R42, R40, UR8, RZ ;  /* 0x00000008282a7c25 */ /* 0x000fe2000f8e00ff */
[----:B------:R-:W-:Y:S01]  /*e060*/  LEA.HI.X R35, R44, R7, R35, 0x1, P1 ;  /* 0x000000072c237211 */ /* 0x000fe200008f0c23 */
[----:B------:R-:W2:Y:S01]  /*e070*/  LDG.E.U16 R26, desc[UR6][R26.64] ;  /* 0x000000061a1a7981 */ /* 0x000ea2000c1e1500 */
[-C--:B------:R-:W-:Y:S01]  /*e080*/  LEA R44, P0, R38, R6.reuse, 0x1 ;  /* 0x00000006262c7211 */ /* 0x080fe200078008ff */
[----:B------:R-:W-:Y:S01]  /*e090*/  IMAD R41, R40, UR9, R41 ;  /* 0x0000000928297c24 */ /* 0x000fe2000f8e0229 */
[----:B------:R-:W-:Y:S01]  /*e0a0*/  IADD3 R45, PT, PT, R39, R45, RZ ;  /* 0x0000002d272d7210 */ /* 0x000fe20007ffe0ff */
[----:B------:R-:W-:Y:S01]  /*e0b0*/  IMAD R19, R19, UR8, RZ ;  /* 0x0000000813137c24 */ /* 0x000fe2000f8e02ff */
[----:B------:R0:W3:Y:S01]  /*e0c0*/  LDG.E.U16 R34, desc[UR6][R34.64] ;  /* 0x0000000622227981 */ /* 0x0000e2000c1e1500 */
[----:B------:R-:W-:Y:S01]  /*e0d0*/  IMAD.IADD R39, R43, 0x1, R41 ;  /* 0x000000012b277824 */ /* 0x000fe200078e0229 */
[----:B------:R-:W-:Y:S01]  /*e0e0*/  LEA.HI.X R45, R38, R7, R45, 0x1, P0 ;  /* 0x00000007262d7211 */ /* 0x000fe200000f0c2d */
[----:B------:R-:W-:Y:S01]  /*e0f0*/  IMAD R43, R18, UR9, R19 ;  /* 0x00000009122b7c24 */ /* 0x000fe2000f8e0213 */
[----:B------:R-:W-:Y:S01]  /*e100*/  LEA R38, P0, R42, R6, 0x1 ;  /* 0x000000062a267211 */ /* 0x000fe200078008ff */
[----:B------:R-:W-:-:S02]  /*e110*/  IMAD.WIDE.U32 R18, R18, UR8, RZ ;  /* 0x0000000812127c25 */ /* 0x000fc4000f8e00ff */
[----:B------:R-:W4:Y:S02]  /*e120*/  LDG.E.U16 R44, desc[UR6][R44.64] ;  /* 0x000000062c2c7981 */ /* 0x000f24000c1e1500 */
[----:B------:R-:W-:Y:S01]  /*e130*/  IMAD R33, R33, UR8, RZ ;  /* 0x0000000821217c24 */ /* 0x000fe2000f8e02ff */
[----:B------:R-:W-:Y:S01]  /*e140*/  LEA.HI.X R39, R42, R7, R39, 0x1, P0 ;  /* 0x000000072a277211 */ /* 0x000fe200000f0c27 */
[----:B------:R-:W-:Y:S01]  /*e150*/  IMAD.WIDE.U32 R40, R32, UR8, RZ ;  /* 0x0000000820287c25 */ /* 0x000fe2000f8e00ff */
[-C--:B------:R-:W-:Y:S02]  /*e160*/  LEA R42, P0, R18, R6.reuse, 0x1 ;  /* 0x00000006122a7211 */ /* 0x080fe400078008ff */
[----:B------:R-:W-:Y:S01]  /*e170*/  IADD3 R19, PT, PT, R19, R43, RZ ;  /* 0x0000002b13137210 */ /* 0x000fe20007ffe0ff */
[----:B------:R-:W-:Y:S02]  /*e180*/  IMAD R33, R32, UR9, R33 ;  /* 0x0000000920217c24 */ /* 0x000fe4000f8e0221 */
[----:B0-----:R-:W-:Y:S01]  /*e190*/  IMAD R35, R31, UR8, RZ ;  /* 0x000000081f237c24 */ /* 0x001fe2000f8e02ff */
[----:B------:R-:W-:Y:S01]  /*e1a0*/  LEA.HI.X R43, R18, R7, R19, 0x1, P0 ;  /* 0x00000007122b7211 */ /* 0x000fe200000f0c13 */
[----:B------:R-:W-:Y:S01]  /*e1b0*/  IMAD.WIDE.U32 R18, R30, UR8, RZ ;  /* 0x000000081e127c25 */ /* 0x000fe2000f8e00ff */
[----:B------:R-:W-:Y:S01]  /*e1c0*/  LEA R32, P1, R40, R6, 0x1 ;  /* 0x0000000628207211 */ /* 0x000fe200078208ff */
[----:B------:R0:W5:Y:S01]  /*e1d0*/  LDG.E.U16 R27, desc[UR6][R38.64] ;  /* 0x00000006261b7981 */ /* 0x000162000c1e1500 */
[----:B------:R-:W-:Y:S01]  /*e1e0*/  IADD3 R31, PT, PT, R41, R33, RZ ;  /* 0x00000021291f7210 */ /* 0x000fe20007ffe0ff */
[----:B------:R-:W-:-:S02]  /*e1f0*/  IMAD R35, R30, UR9, R35 ;  /* 0x000000091e237c24 */ /* 0x000fc4000f8e0223 */
[----:B------:R-:W-:Y:S01]  /*e200*/  IMAD R29, R29, UR8, RZ ;  /* 0x000000081d1d7c24 */ /* 0x000fe2000f8e02ff */
[----:B------:R-:W-:Y:S01]  /*e210*/  LEA.HI.X R33, R40, R7, R31, 0x1, P1 ;  /* 0x0000000728217211 */ /* 0x000fe200008f0c1f */
[----:B------:R-:W-:Y:S01]  /*e220*/  IMAD.WIDE.U32 R30, R28, UR8, RZ ;  /* 0x000000081c1e7c25 */ /* 0x000fe2000f8e00ff */
[----:B------:R-:W-:Y:S01]  /*e230*/  IADD3 R19, PT, PT, R19, R35, RZ ;  /* 0x0000002313137210 */ /* 0x000fe20007ffe0ff */
[----:B------:R-:W5:Y:S01]  /*e240*/  LDG.E.U16 R42, desc[UR6][R42.64] ;  /* 0x000000062a2a7981 */ /* 0x000f62000c1e1500 */
[-C--:B0-----:R-:W-:Y:S01]  /*e250*/  LEA R38, P0, R18, R6.reuse, 0x1 ;  /* 0x0000000612267211 */ /* 0x081fe200078008ff */
[----:B------:R-:W-:Y:S02]  /*e260*/  IMAD R29, R28, UR9, R29 ;  /* 0x000000091c1d7c24 */ /* 0x000fe4000f8e021d */
[----:B------:R-:W5:Y:S01]  /*e270*/  LDG.E.U16 R32, desc[UR6][R32.64] ;  /* 0x0000000620207981 */ /* 0x000f62000c1e1500 */
[----:B------:R-:W-:Y:S01]  /*e280*/  IMAD R9, R9, UR8, RZ ;  /* 0x0000000809097c24 */ /* 0x000fe2000f8e02ff */
[----:B------:R-:W-:Y:S01]  /*e290*/  LEA.HI.X R39, R18, R7, R19, 0x1, P0 ;  /* 0x0000000712277211 */ /* 0x000fe200000f0c13 */
[----:B------:R-:W-:Y:S01]  /*e2a0*/  IMAD R25, R25, UR8, RZ ;  /* 0x0000000819197c24 */ /* 0x000fe2000f8e02ff */
[----:B------:R-:W-:Y:S01]  /*e2b0*/  IADD3 R19, PT, PT, R31, R29, RZ ;  /* 0x0000001d1f137210 */ /* 0x000fe20007ffe0ff */
[----:B------:R-:W-:Y:S01]  /*e2c0*/  IMAD R31, R8, UR9, R9 ;  /* 0x00000009081f7c24 */ /* 0x000fe2000f8e0209 */
[----:B------:R-:W-:Y:S01]  /*e2d0*/  LEA R18, P0, R30, R6, 0x1 ;  /* 0x000000061e127211 */ /* 0x000fe200078008ff */
[----:B------:R-:W-:Y:S01]  /*e2e0*/  IMAD.WIDE.U32 R8, R8, UR8, RZ ;  /* 0x0000000808087c25 */ /* 0x000fe2000f8e00ff */
[----:B------:R-:W5:Y:S02]  /*e2f0*/  LDG.E.U16 R38, desc[UR6][R38.64] ;  /* 0x0000000626267981 */ /* 0x000f64000c1e1500 */
[----:B------:R-:W-:Y:S01]  /*e300*/  LEA.HI.X R19, R30, R7, R19, 0x1, P0 ;  /* 0x000000071e137211 */ /* 0x000fe200000f0c13 */
[----:B------:R-:W-:Y:S01]  /*e310*/  IMAD.WIDE.U32 R28, R24, UR8, RZ ;  /* 0x00000008181c7c25 */ /* 0x000fe2000f8e00ff */
[----:B------:R-:W-:-:S03]  /*e320*/  IADD3 R9, PT, PT, R9, R31, RZ ;  /* 0x0000001f09097210 */ /* 0x000fc60007ffe0ff */
[----:B------:R-:W-:Y:S01]  /*e330*/  IMAD R25, R24, UR9, R25 ;  /* 0x0000000918197c24 */ /* 0x000fe2000f8e0219 */
[-C--:B------:R-:W-:Y:S01]  /*e340*/  LEA R24, P0, R8, R6.reuse, 0x1 ;  /* 0x0000000608187211 */ /* 0x080fe200078008ff */
[----:B------:R-:W-:Y:S01]  /*e350*/  IMAD R31, R23, UR8, RZ ;  /* 0x00000008171f7c24 */ /* 0x000fe2000f8e02ff */
[----:B------:R0:W5:Y:S02]  /*e360*/  LDG.E.U16 R35, desc[UR6][R18.64] ;  /* 0x0000000612237981 */ /* 0x000164000c1e1500 */
[----:B------:R-:W-:Y:S01]  /*e370*/  IADD3 R23, PT, PT, R29, R25, RZ ;  /* 0x000000191d177210 */ /* 0x000fe20007ffe0ff */
[----:B------:R-:W-:Y:S01]  /*e380*/  IMAD R29, R22, UR9, R31 ;  /* 0x00000009161d7c24 */ /* 0x000fe2000f8e021f */
[----:B------:R-:W-:Y:S01]  /*e390*/  LEA.HI.X R25, R8, R7, R9, 0x1, P0 ;  /* 0x0000000708197211 */ /* 0x000fe200000f0c09 */
[----:B------:R-:W-:Y:S01]  /*e3a0*/  IMAD.WIDE.U32 R8, R22, UR8, RZ ;  /* 0x0000000816087c25 */ /* 0x000fe2000f8e00ff */
[----:B------:R-:W-:-:S03]  /*e3b0*/  LEA R30, P1, R28, R6, 0x1 ;  /* 0x000000061c1e7211 */ /* 0x000fc600078208ff */
[----:B------:R-:W-:Y:S01]  /*e3c0*/  IMAD R21, R21, UR8, RZ ;  /* 0x0000000815157c24 */ /* 0x000fe2000f8e02ff */
[----:B------:R-:W-:Y:S01]  /*e3d0*/  LEA R22, P0, R8, R6, 0x1 ;  /* 0x0000000608167211 */ /* 0x000fe200078008ff */
[----:B------:R-:W-:Y:S01]  /*e3e0*/  IMAD.IADD R9, R9, 0x1, R29 ;  /* 0x0000000109097824 */ /* 0x000fe200078e021d */
[----:B------:R-:W5:Y:S01]  /*e3f0*/  LDG.E.U16 R24, desc[UR6][R24.64] ;  /* 0x0000000618187981 */ /* 0x000f62000c1e1500 */
[----:B0-----:R-:W-:Y:S01]  /*e400*/  IMAD.WIDE.U32 R18, R20, UR8, RZ ;  /* 0x0000000814127c25 */ /* 0x001fe2000f8e00ff */
[----:B------:R-:W-:-:S03]  /*e410*/  LEA.HI.X R31, R28, R7, R23, 0x1, P1 ;  /* 0x000000071c1f7211 */ /* 0x000fc600008f0c17 */
[----:B------:R-:W-:Y:S02]  /*e420*/  IMAD R21, R20, UR9, R21 ;  /* 0x0000000914157c24 */ /* 0x000fe4000f8e0215 */
[----:B------:R-:W-:Y:S01]  /*e430*/  IMAD R11, R11, UR8, RZ ;  /* 0x000000080b0b7c24 */ /* 0x000fe2000f8e02ff */
[----:B------:R-:W-:Y:S01]  /*e440*/  LEA.HI.X R23, R8, R7, R9, 0x1, P0 ;  /* 0x0000000708177211 */ /* 0x000fe200000f0c09 */
[----:B------:R-:W-:Y:S01]  /*e450*/  IMAD R17, R17, UR8, RZ ;  /* 0x0000000811117c24 */ /* 0x000fe2000f8e02ff */
[----:B------:R-:W-:Y:S01]  /*e460*/  IADD3 R9, PT, PT, R19, R21, RZ ;  /* 0x0000001513097210 */ /* 0x000fe20007ffe0ff */
[----:B------:R-:W-:Y:S01]  /*e470*/  IMAD R21, R10, UR9, R11 ;  /* 0x000000090a157c24 */ /* 0x000fe2000f8e020b */
[-C--:B------:R-:W-:Y:S01]  /*e480*/  LEA R8, P0, R18, R6.reuse, 0x1 ;  /* 0x0000000612087211 */ /* 0x080fe200078008ff */
[----:B------:R-:W-:Y:S01]  /*e490*/  IMAD.WIDE.U32 R10, R10, UR8, RZ ;  /* 0x000000080a0a7c25 */ /* 0x000fe2000f8e00ff */
[----:B------:R-:W5:Y:S02]  /*e4a0*/  LDG.E.U16 R30, desc[UR6][R30.64] ;  /* 0x000000061e1e7981 */ /* 0x000f64000c1e1500 */
[----:B------:R-:W-:Y:S01]  /*e4b0*/  LEA.HI.X R9, R18, R7, R9, 0x1, P0 ;  /* 0x0000000712097211 */ /* 0x000fe200000f0c09 */
[----:B------:R-:W-:Y:S01]  /*e4c0*/  IMAD.WIDE.U32 R18, R16, UR8, RZ ;  /* 0x0000000810127c25 */ /* 0x000fe2000f8e00ff */
[----:B------:R-:W-:Y:S01]  /*e4d0*/  LEA R20, P0, R10, R6, 0x1 ;  /* 0x000000060a147211 */ /* 0x000fe200078008ff */
[----:B------:R-:W5:Y:S01]  /*e4e0*/  LDG.E.U16 R22, desc[UR6][R22.64] ;  /* 0x0000000616167981 */ /* 0x000f62000c1e1500 */
[----:B------:R-:W-:Y:S01]  /*e4f0*/  IADD3 R11, PT, PT, R11, R21, RZ ;  /* 0x000000150b0b7210 */ /* 0x000fe20007ffe0ff */
[----:B------:R-:W-:-:S02]  /*e500*/  IMAD R17, R16, UR9, R17 ;  /* 0x0000000910117c24 */ /* 0x000fc4000f8e0211 */
[----:B------:R-:W-:Y:S01]  /*e510*/  IMAD R29, R37, UR8, RZ ;  /* 0x00000008251d7c24 */ /* 0x000fe2000f8e02ff */
[----:B------:R-:W-:Y:S01]  /*e520*/  LEA.HI.X R21, R10, R7, R11, 0x1, P0 ;  /* 0x000000070a157211 */ /* 0x000fe200000f0c0b */
[----:B------:R-:W-:Y:S01]  /*e530*/  IMAD.WIDE.U32 R10, R36, UR8, RZ ;  /* 0x00000008240a7c25 */ /* 0x000fe2000f8e00ff */
[-C--:B------:R-:W-:Y:S01]  /*e540*/  LEA R16, P1, R18, R6.reuse, 0x1 ;  /* 0x0000000612107211 */ /* 0x080fe200078208ff */
[----:B------:R0:W5:Y:S01]  /*e550*/  LDG.E.U16 R25, desc[UR6][R8.64] ;  /* 0x0000000608197981 */ /* 0x000162000c1e1500 */
[----:B------:R-:W-:Y:S01]  /*e560*/  IADD3 R17, PT, PT, R19, R17, RZ ;  /* 0x0000001113117210 */ /* 0x000fe20007ffe0ff */
[----:B------:R-:W-:Y:S02]  /*e570*/  IMAD R29, R36, UR9, R29 ;  /* 0x00000009241d7c24 */ /* 0x000fe4000f8e021d */
[----:B------:R-:W-:Y:S01]  /*e580*/  IMAD R15, R15, UR8, RZ ;  /* 0x000000080f0f7c24 */ /* 0x000fe2000f8e02ff */
[----:B------:R-:W-:Y:S01]  /*e590*/  LEA.HI.X R17, R18, R7, R17, 0x1, P1 ;  /* 0x0000000712117211 */ /* 0x000fe200008f0c11 */
[----:B------:R-:W5:Y:S01]  /*e5a0*/  LDG.E.U16 R20, desc[UR6][R20.64] ;  /* 0x0000000614147981 */ /* 0x000f62000c1e1500 */
[----:B------:R-:W-:Y:S01]  /*e5b0*/  LEA R18, P0, R10, R6, 0x1 ;  /* 0x000000060a127211 */ /* 0x000fe200078008ff */
[C---:B------:R-:W-:Y:S01]  /*e5c0*/  IMAD R15, R14.reuse, UR9, R15 ;  /* 0x000000090e0f7c24 */ /* 0x040fe2000f8e020f */
[----:B------:R-:W-:Y:S01]  /*e5d0*/  IADD3 R11, PT, PT, R11, R29, RZ ;  /* 0x0000001d0b0b7210 */ /* 0x000fe20007ffe0ff */
[----:B0-----:R-:W-:Y:S01]  /*e5e0*/  IMAD.WIDE.U32 R8, R14, UR8, RZ ;  /* 0x000000080e087c25 */ /* 0x001fe2000f8e00ff */
[----:B------:R-:W5:Y:S02]  /*e5f0*/  LDG.E.U16 R16, desc[UR6][R16.64] ;  /* 0x0000000610107981 */ /* 0x000f64000c1e1500 */
[----:B------:R-:W-:-:S02]  /*e600*/  LEA.HI.X R19, R10, R7, R11, 0x1, P0 ;  /* 0x000000070a137211 */ /* 0x000fc400000f0c0b */
[C---:B------:R-:W-:Y:S02]  /*e610*/  LEA R10, P0, R8.reuse, R6, 0x1 ;  /* 0x00000006080a7211 */ /* 0x040fe400078008ff */
[----:B------:R-:W-:Y:S01]  /*e620*/  IADD3 R9, PT, PT, R9, R15, RZ ;  /* 0x0000000f09097210 */ /* 0x000fe20007ffe0ff */
[----:B------:R-:W5:Y:S03]  /*e630*/  LDG.E.U16 R18, desc[UR6][R18.64] ;  /* 0x0000000612127981 */ /* 0x000f66000c1e1500 */
[----:B------:R-:W-:-:S05]  /*e640*/  LEA.HI.X R11, R8, R7, R9, 0x1, P0 ;  /* 0x00000007080b7211 */ /* 0x000fca00000f0c09 */
[----:B------:R0:W5:Y:S01]  /*e650*/  LDG.E.U16 R10, desc[UR6][R10.64] ;  /* 0x000000060a0a7981 */ /* 0x000162000c1e1500 */
[----:B------:R-:W-:-:S04]  /*e660*/  IADD3 R49, P0, PT, R49, -0x10, RZ ;  /* 0xfffffff031317810 */ /* 0x000fc80007f1e0ff */
[----:B------:R-:W-:Y:S02]  /*e670*/  IADD3.X R48, PT, PT, R48, -0x1, RZ, P0, !PT ;  /* 0xffffffff30307810 */ /* 0x000fe400007fe4ff */
[----:B------:R-:W-:-:S04]  /*e680*/  ISETP.NE.U32.AND P0, PT, R49, RZ, PT ;  /* 0x000000ff3100720c */ /* 0x000fc80003f05070 */
[----:B------:R-:W-:Y:S02]  /*e690*/  ISETP.NE.AND.EX P0, PT, R48, RZ, PT, P0 ;  /* 0x000000ff3000720c */ /* 0x000fe40003f05300 */
[----:B------:R-:W-:Y:S02]  /*e6a0*/  IADD3 R12, P1, PT, R12, 0x80, RZ ;  /* 0x000000800c0c7810 */ /* 0x000fe40007f3e0ff */
[----:B--2---:R-:W-:Y:S01]  /*e6b0*/  SHF.L.U32 R26, R26, 0x10, RZ ;  /* 0x000000101a1a7819 */ /* 0x004fe200000006ff */
[----:B---3--:R-:W-:-:S04]  /*e6c0*/  IMAD.U32 R9, R34, 0x10000, RZ ;  /* 0x0001000022097824 */ /* 0x008fc800078e00ff */
[----:B------:R-:W-:-:S04]  /*e6d0*/  FADD.FTZ R26, R26, R47 ;  /* 0x0000002f1a1a7221 */ /* 0x000fc80000010000 */
[----:B------:R-:W-:Y:S01]  /*e6e0*/  FADD.FTZ R9, R26, R9 ;  /* 0x000000091a097221 */ /* 0x000fe20000010000 */
[----:B----4-:R-:W-:-:S05]  /*e6f0*/  SHF.L.U32 R44, R44, 0x10, RZ ;  /* 0x000000102c2c7819 */ /* 0x010fca00000006ff */
[----:B------:R-:W-:Y:S01]  /*e700*/  FADD.FTZ R9, R9, R44 ;  /* 0x0000002c09097221 */ /* 0x000fe20000010000 */
[----:B-----5:R-:W-:-:S05]  /*e710*/  SHF.L.U32 R8, R27, 0x10, RZ ;  /* 0x000000101b087819 */ /* 0x020fca00000006ff */
[----:B------:R-:W-:Y:S01]  /*e720*/  FADD.FTZ R8, R9, R8 ;  /* 0x0000000809087221 */ /* 0x000fe20000010000 */
[----:B------:R-:W-:Y:S02]  /*e730*/  SHF.L.U32 R15, R42, 0x10, RZ ;  /* 0x000000102a0f7819 */ /* 0x000fe400000006ff */
[----:B------:R-:W-:-:S03]  /*e740*/  SHF.L.U32 R9, R32, 0x10, RZ ;  /* 0x0000001020097819 */ /* 0x000fc600000006ff */
[----:B------:R-:W-:-:S04]  /*e750*/  FADD.FTZ R8, R8, R15 ;  /* 0x0000000f08087221 */ /* 0x000fc80000010000 */
[----:B------:R-:W-:Y:S01]  /*e760*/  FADD.FTZ R8, R8, R9 ;  /* 0x0000000908087221 */ /* 0x000fe20000010000 */
[----:B0-----:R-:W-:-:S05]  /*e770*/  SHF.L.U32 R11, R38, 0x10, RZ ;  /* 0x00000010260b7819 */ /* 0x001fca00000006ff */
[----:B------:R-:W-:Y:S01]  /*e780*/  FADD.FTZ R8, R8, R11 ;  /* 0x0000000b08087221 */ /* 0x000fe20000010000 */
[----:B------:R-:W-:-:S05]  /*e790*/  SHF.L.U32 R35, R35, 0x10, RZ ;  /* 0x0000001023237819 */ /* 0x000fca00000006ff */
[----:B------:R-:W-:Y:S01]  /*e7a0*/  FADD.FTZ R8, R8, R35 ;  /* 0x0000002308087221 */ /* 0x000fe20000010000 */
[----:B------:R-:W-:-:S04]  /*e7b0*/  IMAD.U32 R9, R24, 0x10000, RZ ;  /* 0x0001000018097824 */ /* 0x000fc800078e00ff */
[----:B------:R-:W-:Y:S01]  /*e7c0*/  FADD.FTZ R8, R8, R9 ;  /* 0x0000000908087221 */ /* 0x000fe20000010000 */
[----:B------:R-:W-:Y:S02]  /*e7d0*/  SHF.L.U32 R11, R30, 0x10, RZ ;  /* 0x000000101e0b7819 */ /* 0x000fe400000006ff */
[----:B------:R-:W-:-:S03]  /*e7e0*/  SHF.L.U32 R9, R22, 0x10, RZ ;  /* 0x0000001016097819 */ /* 0x000fc600000006ff */
[----:B------:R-:W-:-:S04]  /*e7f0*/  FADD.FTZ R8, R8, R11 ;  /* 0x0000000b08087221 */ /* 0x000fc80000010000 */
        /* <DEDUP_REMOVED lines=9> */
[----:B------:R-:W-:Y:S01]  /*e890*/  IMAD.U32 R47, R10, 0x10000, RZ ;  /* 0x000100000a2f7824 */ /* 0x000fe200078e00ff */
[----:B------:R-:W-:-:S03]  /*e8a0*/  IADD3.X R9, PT, PT, RZ, R13, RZ, P1, !PT ;  /* 0x0000000dff097210 */ /* 0x000fc60000ffe4ff */
[----:B------:R-:W-:Y:S01]  /*e8b0*/  FADD.FTZ R47, R8, R47 ;  /* 0x0000002f082f7221 */ /* 0x000fe20000010000 */
[----:B------:R-:W-:Y:S01]  /*e8c0*/  MOV R8, R12 ;  /* 0x0000000c00087202 */ /* 0x000fe20000000f00 */
[----:B------:R-:W-:Y:S06]  /*e8d0*/  @P0 BRA `(.L_x_1578) ;  /* 0xfffffff4005c0947 */ /* 0x000fec000383ffff */
[----:B------:R-:W-:Y:S05]  /*e8e0*/  BSYNC.RECONVERGENT B4 ;  /* 0x0000000000047941 */ /* 0x000fea0003800200 */
.L_x_1577:
[----:B------:R-:W-:Y:S05]  /*e8f0*/  BSYNC.RECONVERGENT B3 ;  /* 0x0000000000037941 */ /* 0x000fea0003800200 */
.L_x_1576:
        /* <DEDUP_REMOVED lines=27> */
[----:B------:R-:W-:Y:S02]  /*eab0*/  IADD3 R25, PT, PT, R27, R21, RZ ;  /* 0x000000151b197210 */ /* 0x000fe40007ffe0ff */
[----:B------:R-:W-:Y:S01]  /*eac0*/  IADD3 R21, PT, PT, R29, R31, RZ ;  /* 0x0000001f1d157210 */ /* 0x000fe20007ffe0ff */
[----:B------:R-:W-:Y:S01]  /*ead0*/  IMAD R29, R22, UR11, R23 ;  /* 0x0000000b161d7c24 */ /* 0x000fe2000f8e0217 */
[----:B------:R-:W-:Y:S01]  /*eae0*/  LEA.HI.X R25, R26, R7, R25, 0x1, P1 ;  /* 0x000000071a197211 */ /* 0x000fe200008f0c19 */
[----:B------:R-:W-:Y:S01]  /*eaf0*/  IMAD.WIDE.U32 R26, R22, UR10, RZ ;  /* 0x0000000a161a7c25 */ /* 0x000fe2000f8e00ff */
[----:B------:R-:W-:-:S03]  /*eb00*/  LEA R20, P2, R28, R6, 0x1 ;  /* 0x000000061c147211 */ /* 0x000fc600078408ff */
        /* <DEDUP_REMOVED lines=12> */
[----:B------:R-:W-:-:S02]  /*ebd0*/  IMAD R17, R16, UR11, R17 ;  /* 0x0000000b10117c24 */ /* 0x000fc4000f8e0211 */
[----:B------:R1:W3:Y:S01]  /*ebe0*/  LDG.E.U16 R19, desc[UR6][R20.64] ;  /* 0x0000000614137981 */ /* 0x0002e2000c1e1500 */
[----:B------:R-:W-:Y:S01]  /*ebf0*/  LEA.HI.X R27, R22, R7, R23, 0x1, P1 ;  /* 0x00000007161b7211 */ /* 0x000fe200008f0c17 */
[----:B------:R-:W-:Y:S02]  /*ec00*/  IMAD.WIDE.U32 R22, R16, UR10, RZ ;  /* 0x0000000a10167c25 */ /* 0x000fe4000f8e00ff */
[----:B------:R-:W4:Y:S02]  /*ec10*/  LDG.E.U16 R28, desc[UR6][R28.64] ;  /* 0x000000061c1c7981 */ /* 0x000f24000c1e1500 */
[C---:B------:R-:W-:Y:S02]  /*ec20*/  IMAD R31, R14.reuse, UR11, R15 ;  /* 0x0000000b0e1f7c24 */ /* 0x040fe4000f8e020f */
[----:B0-----:R-:W-:Y:S01]  /*ec30*/  IMAD.WIDE.U32 R24, R14, UR10, RZ ;  /* 0x0000000a0e187c25 */ /* 0x001fe2000f8e00ff */
[-C--:B------:R-:W-:Y:S01]  /*ec40*/  LEA R16, P1, R22, R6.reuse, 0x1 ;  /* 0x0000000616107211 */ /* 0x080fe200078208ff */
[----:B------:R-:W5:Y:S02]  /*ec50*/  LDG.E.U16 R26, desc[UR6][R26.64] ;  /* 0x000000061a1a7981 */ /* 0x000f64000c1e1500 */
[----:B------:R-:W-:Y:S01]  /*ec60*/  IMAD.IADD R15, R23, 0x1, R17 ;  /* 0x00000001170f7824 */ /* 0x000fe200078e0211 */
[----:B------:R-:W-:Y:S01]  /*ec70*/  LEA R14, P2, R24, R6, 0x1 ;  /* 0x00000006180e7211 */ /* 0x000fe200078408ff */
[----:B------:R-:W-:Y:S01]  /*ec80*/  IMAD R23, R13, UR10, RZ ;  /* 0x0000000a0d177c24 */ /* 0x000fe2000f8e02ff */
[----:B------:R-:W-:Y:S01]  /*ec90*/  IADD3 R13, PT, PT, R25, R31, RZ ;  /* 0x0000001f190d7210 */ /* 0x000fe20007ffe0ff */
[----:B-1----:R-:W-:Y:S01]  /*eca0*/  IMAD.WIDE.U32 R20, R12, UR10, RZ ;  /* 0x0000000a0c147c25 */ /* 0x002fe2000f8e00ff */
[----:B------:R-:W-:-:S02]  /*ecb0*/  LEA.HI.X R17, R22, R7, R15, 0x1, P1 ;  /* 0x0000000716117211 */ /* 0x000fc400008f0c0f */
[----:B------:R-:W-:Y:S01]  /*ecc0*/  LEA.HI.X R15, R24, R7, R13, 0x1, P2 ;  /* 0x00000007180f7211 */ /* 0x000fe200010f0c0d */
[----:B------:R-:W-:Y:S01]  /*ecd0*/  IMAD R23, R12, UR11, R23 ;  /* 0x0000000b0c177c24 */ /* 0x000fe2000f8e0217 */
[----:B------:R-:W-:Y:S01]  /*ece0*/  LEA R22, P1, R20, R6, 0x1 ;  /* 0x0000000614167211 */ /* 0x000fe200078208ff */
[----:B------:R-:W-:Y:S01]  /*ecf0*/  IMAD R25, R11, UR10, RZ ;  /* 0x0000000a0b197c24 */ /* 0x000fe2000f8e02ff */
[----:B------:R-:W5:Y:S01]  /*ed00*/  LDG.E.U16 R16, desc[UR6][R16.64] ;  /* 0x0000000610107981 */ /* 0x000f62000c1e1500 */
[C---:B------:R-:W-:Y:S01]  /*ed10*/  IMAD.WIDE.U32 R12, R10.reuse, UR10, RZ ;  /* 0x0000000a0a0c7c25 */ /* 0x040fe2000f8e00ff */
[----:B------:R-:W-:Y:S02]  /*ed20*/  IADD3 R11, PT, PT, R21, R23, RZ ;  /* 0x00000017150b7210 */ /* 0x000fe40007ffe0ff */
[----:B------:R-:W5:Y:S01]  /*ed30*/  LDG.E.U16 R14, desc[UR6][R14.64] ;  /* 0x000000060e0e7981 */ /* 0x000f62000c1e1500 */
[----:B------:R-:W-:Y:S01]  /*ed40*/  IMAD R25, R10, UR11, R25 ;  /* 0x0000000b0a197c24 */ /* 0x000fe2000f8e0219 */
[----:B------:R-:W-:-:S02]  /*ed50*/  LEA.HI.X R23, R20, R7, R11, 0x1, P1 ;  /* 0x0000000714177211 */ /* 0x000fc400008f0c0b */
[C---:B------:R-:W-:Y:S02]  /*ed60*/  LEA R10, P1, R12.reuse, R6, 0x1 ;  /* 0x000000060c0a7211 */ /* 0x040fe400078208ff */
[----:B------:R-:W-:Y:S01]  /*ed70*/  IADD3 R11, PT, PT, R13, R25, RZ ;  /* 0x000000190d0b7210 */ /* 0x000fe20007ffe0ff */
[----:B------:R-:W5:Y:S03]  /*ed80*/  LDG.E.U16 R22, desc[UR6][R22.64] ;  /* 0x0000000616167981 */ /* 0x000f66000c1e1500 */
        /* <DEDUP_REMOVED lines=10> */
[----:B-----5:R-:W-:-:S04]  /*ee30*/  IMAD.U32 R26, R26, 0x10000, RZ ;  /* 0x000100001a1a7824 */ /* 0x020fc800078e00ff */
        /* <DEDUP_REMOVED lines=8> */
[----:B------:R-:W-:-:S07]  /*eec0*/  FADD.FTZ R47, R13, R10 ;  /* 0x0000000a0d2f7221 */ /* 0x000fce0000010000 */
.L_x_1580:
[----:B------:R-:W-:Y:S05]  /*eed0*/  BSYNC.RECONVERGENT B3 ;  /* 0x0000000000037941 */ /* 0x000fea0003800200 */
.L_x_1579:
        /* <DEDUP_REMOVED lines=23> */
[----:B------:R-:W-:Y:S01]  /*f050*/  IMAD.IADD R19, R19, 0x1, R15 ;  /* 0x0000000113137824 */ /* 0x000fe200078e020f */
[----:B------:R-:W-:Y:S01]  /*f060*/  LEA.HI.X R15, R16, R7, R13, 0x1, P1 ;  /* 0x00000007100f7211 */ /* 0x000fe200008f0c0d */
[----:B------:R-:W-:-:S03]  /*f070*/  IMAD.WIDE.U32 R16, R20, UR10, RZ ;  /* 0x0000000a14107c25 */ /* 0x000fc6000f8e00ff */
[----:B------:R-:W-:Y:S01]  /*f080*/  LEA.HI.X R13, R18, R7, R19, 0x1, P2 ;  /* 0x00000007120d7211 */ /* 0x000fe200010f0c13 */
[----:B------:R-:W-:Y:S01]  /*f090*/  IMAD R23, R20, UR11, R21 ;  /* 0x0000000b14177c24 */ /* 0x000fe2000f8e0215 */
[----:B------:R-:W-:Y:S01]  /*f0a0*/  LEA R18, P1, R16, R6, 0x1 ;  /* 0x0000000610127211 */ /* 0x000fe200078208ff */
[----:B-----5:R-:W-:Y:S01]  /*f0b0*/  IMAD R11, R11, UR10, RZ ;  /* 0x0000000a0b0b7c24 */ /* 0x020fe2000f8e02ff */
[----:B------:R-:W2:Y:S01]  /*f0c0*/  LDG.E.U16 R14, desc[UR6][R14.64] ;  /* 0x000000060e0e7981 */ /* 0x000ea2000c1e1500 */
[C---:B------:R-:W-:Y:S01]  /*f0d0*/  IMAD.WIDE.U32 R20, R10.reuse, UR10, RZ ;  /* 0x0000000a0a147c25 */ /* 0x040fe2000f8e00ff */
[----:B------:R-:W-:Y:S02]  /*f0e0*/  IADD3 R23, PT, PT, R17, R23, RZ ;  /* 0x0000001711177210 */ /* 0x000fe40007ffe0ff */
[----:B------:R-:W3:Y:S01]  /*f0f0*/  LDG.E.U16 R12, desc[UR6][R12.64] ;  /* 0x000000060c0c7981 */ /* 0x000ee2000c1e1500 */
[----:B------:R-:W-:Y:S01]  /*f100*/  IMAD R11, R10, UR11, R11 ;  /* 0x0000000b0a0b7c24 */ /* 0x000fe2000f8e020b */
[----:B------:R-:W-:-:S02]  /*f110*/  LEA.HI.X R19, R16, R7, R23, 0x1, P1 ;  /* 0x0000000710137211 */ /* 0x000fc400008f0c17 */
[C---:B------:R-:W-:Y:S02]  /*f120*/  LEA R10, P1, R20.reuse, R6, 0x1 ;  /* 0x00000006140a7211 */ /* 0x040fe400078208ff */
[----:B------:R-:W-:Y:S01]  /*f130*/  IADD3 R11, PT, PT, R21, R11, RZ ;  /* 0x0000000b150b7210 */ /* 0x000fe20007ffe0ff */
[----:B------:R-:W4:Y:S03]  /*f140*/  LDG.E.U16 R18, desc[UR6][R18.64] ;  /* 0x0000000612127981 */ /* 0x000f26000c1e1500 */
[----:B------:R-:W-:-:S05]  /*f150*/  LEA.HI.X R11, R20, R7, R11, 0x1, P1 ;  /* 0x00000007140b7211 */ /* 0x000fca00008f0c0b */
[----:B------:R-:W5:Y:S01]  /*f160*/  LDG.E.U16 R10, desc[UR6][R10.64] ;  /* 0x000000060a0a7981 */ /* 0x000f62000c1e1500 */
[----:B------:R-:W-:-:S05]  /*f170*/  IADD3 R8, P1, PT, R8, 0x20, RZ ;  /* 0x0000002008087810 */ /* 0x000fca0007f3e0ff */
[----:B------:R-:W-:Y:S01]  /*f180*/  IMAD.X R9, RZ, RZ, R9, P1 ;  /* 0x000000ffff097224 */ /* 0x000fe200008e0609 */
        /* <DEDUP_REMOVED lines=8> */
.L_x_1582:
[----:B------:R-:W-:Y:S05]  /*f210*/  BSYNC.RECONVERGENT B3 ;  /* 0x0000000000037941 */ /* 0x000fea0003800200 */
.L_x_1581:
        /* <DEDUP_REMOVED lines=37> */
.L_x_1575:
[----:B------:R-:W-:Y:S05]  /*f470*/  BSYNC.RECONVERGENT B2 ;  /* 0x0000000000027941 */ /* 0x000fea0003800200 */
.L_x_1574:
[----:B------:R-:W0:Y:S01]  /*f480*/  LDCU.64 UR10, c[0x0][0x710] ;  /* 0x0000e200ff0a77ac */ /* 0x000e220008000a00 */
[----:B------:R-:W-:Y:S02]  /*f490*/  F2FP.BF16.F32.PACK_AB R47, RZ, R47 ;  /* 0x0000002fff2f723e */ /* 0x000fe400000010ff */
[----:B------:R-:W-:Y:S02]  /*f4a0*/  IADD3 R3, PT, PT, R3, 0x80, RZ ;  /* 0x0000008003037810 */ /* 0x000fe40007ffe0ff */
[----:B0-----:R-:W-:-:S05]  /*f4b0*/  IADD3 R4, P0, PT, R4, UR10, RZ ;  /* 0x0000000a04047c10 */ /* 0x001fca000ff1e0ff */
[----:B------:R-:W-:Y:S01]  /*f4c0*/  IMAD.X R5, RZ, RZ, UR11, P0 ;  /* 0x0000000bff057e24 */ /* 0x000fe200080e06ff */
[----:B------:R-:W-:-:S04]  /*f4d0*/  ISETP.GE.AND P0, PT, R3, UR4, PT ;  /* 0x0000000403007c0c */ /* 0x000fc8000bf06270 */
[----:B------:R0:W-:Y:S09]  /*f4e0*/  STG.E.U16 desc[UR6][R4.64], R47 ;  /* 0x0000002f04007986 */ /* 0x0001f2000c101506 */
        /* <DEDUP_REMOVED lines=372> */
[----:B------:R-:W-:Y:S01]  /*10c30*/  IMAD.MOV.U32 R10, RZ, RZ, RZ ;  /* 0x000000ffff0a7224 */ /* 0x000fe200078e00ff */
        /* <DEDUP_REMOVED lines=26> */
.L_x_1584:
        /* <DEDUP_REMOVED lines=27> */
[----:B0-----:R-:W-:-:S05]  /*10f90*/  IADD3 R6, P1, PT, R6, UR10, RZ ;  /* 0x0000000a06067c10 */ /* 0x001fca000ff3e0ff */
[----:B------:R-:W-:Y:S01]  /*10fa0*/  IMAD.X R7, RZ, RZ, UR11, P1 ;  /* 0x0000000bff077e24 */ /* 0x000fe200088e06ff */
[----:B-1----:R-:W-:-:S04]  /*10fb0*/  LEA R8, P2, R10, UR12, 0x3 ;  /* 0x0000000c0a087c11 */ /* 0x002fc8000f8418ff */
[----:B------:R-:W-:Y:S01]  /*10fc0*/  LEA.HI.X R9, R10, UR13, R11, 0x3, P2 ;  /* 0x0000000d0a097c11 */ /* 0x000fe200090f1c0b */
[----:B------:R-:W-:Y:S08]  /*10fd0*/  @!P0 BRA `(.L_x_1588) ;  /* 0x0000000800c08947 */ /* 0x000ff00003800000 */
[----:B------:R-:W-:Y:S01]  /*10fe0*/  BSSY.RECONVERGENT B4, `(.L_x_1588) ;  /* 0x00000af000047945 */ /* 0x000fe20003800200 */
[----:B------:R-:W-:Y:S02]  /*10ff0*/  MOV R12, R8 ;  /* 0x00000008000c7202 */ /* 0x000fe40000000f00 */
[----:B------:R-:W-:Y:S02]  /*11000*/  LOP3.LUT R48, R48, 0x7fffffff, RZ, 0xc0, !PT ;  /* 0x7fffffff30307812 */ /* 0x000fe400078ec0ff */
[----:B------:R-:W-:Y:S02]  /*11010*/  LOP3.LUT R49, R5, 0xfffffff0, RZ, 0xc0, !PT ;  /* 0xfffffff005317812 */ /* 0x000fe400078ec0ff */
[----:B------:R-:W-:-:S07]  /*11020*/  MOV R47, RZ ;  /* 0x000000ff002f7202 */ /* 0x000fce0000000f00 */
.L_x_1589:
[----:B------:R-:W-:Y:S01]  /*11030*/  MOV R13, R9 ;  /* 0x00000009000d7202 */ /* 0x000fe20000000f00 */
[----:B------:R-:W0:Y:S04]  /*11040*/  LDCU.64 UR10, c[0x0][0x758] ;  /* 0x0000eb00ff0a77ac */ /* 0x000e280008000a00 */
        /* <DEDUP_REMOVED lines=18> */
[----:B--2---:R-:W-:Y:S02]  /*11170*/  IMAD R27, R27, UR10, RZ ;  /* 0x0000000a1b1b7c24 */ /* 0x004fe4000f8e02ff */
[----:B------:R-:W-:Y:S02]  /*11180*/  IMAD R35, R34, UR11, R35 ;  /* 0x0000000b22237c24 */ /* 0x000fe4000f8e0223 */
[----:B------:R-:W-:-:S04]  /*11190*/  IMAD.WIDE.U32 R44, R26, UR10, RZ ;  /* 0x0000000a1a2c7c25 */ /* 0x000fc8000f8e00ff */
[----:B------:R-:W-:Y:S01]  /*111a0*/  IMAD R51, R26, UR11, R27 ;  /* 0x0000000b1a337c24 */ /* 0x000fe2000f8e021b */
[-C--:B------:R-:W-:Y:S01]  /*111b0*/  LEA R26, P0, R38, R6.reuse, 0x1 ;  /* 0x00000006261a7211 */ /* 0x080fe200078008ff */
[----:B---3--:R-:W-:Y:S01]  /*111c0*/  IMAD R43, R43, UR10, RZ ;  /* 0x0000000a2b2b7c24 */ /* 0x008fe2000f8e02ff */
[----:B------:R-:W-:Y:S01]  /*111d0*/  IADD3 R27, PT, PT, R39, R35, RZ ;  /* 0x00000023271b7210 */ /* 0x000fe20007ffe0ff */
[----:B----4-:R-:W-:Y:S01]  /*111e0*/  IMAD R41, R41, UR10, RZ ;  /* 0x0000000a29297c24 */ /* 0x010fe2000f8e02ff */
        /* <DEDUP_REMOVED lines=9> */
[----:B------:R-:W-:Y:S02]  /*11280*/  IMAD R41, R40, UR11, R41 ;  /* 0x0000000b28297c24 */ /* 0x000fe4000f8e0229 */
[----:B------:R-:W-:Y:S01]  /*11290*/  IMAD.IADD R45, R39, 0x1, R45 ;  /* 0x00000001272d7824 */ /* 0x000fe200078e022d */
[----:B------:R0:W3:Y:S01]  /*112a0*/  LDG.E.U16 R34, desc[UR6][R34.64] ;  /* 0x0000000622227981 */ /* 0x0000e2000c1e1500 */
[----:B-----5:R-:W-:Y:S01]  /*112b0*/  IMAD R19, R19, UR10, RZ ;  /* 0x0000000a13137c24 */ /* 0x020fe2000f8e02ff */
[----:B------:R-:W-:Y:S02]  /*112c0*/  IADD3 R39, PT, PT, R43, R41, RZ ;  /* 0x000000292b277210 */ /* 0x000fe40007ffe0ff */
        /* <DEDUP_REMOVED lines=23> */
[----:B0-----:R-:W-:Y:S01]  /*11440*/  LEA R38, P0, R18, R6, 0x1 ;  /* 0x0000000612267211 */ /* 0x001fe200078008ff */
[----:B------:R-:W-:Y:S02]  /*11450*/  IMAD R29, R28, UR11, R29 ;  /* 0x0000000b1c1d7c24 */ /* 0x000fe4000f8e021d */
[----:B------:R-:W5:Y:S01]  /*11460*/  LDG.E.U16 R32, desc[UR6][R32.64] ;  /* 0x0000000620207981 */ /* 0x000f62000c1e1500 */
[----:B------:R-:W-:Y:S01]  /*11470*/  IMAD R9, R9, UR10, RZ ;  /* 0x0000000a09097c24 */ /* 0x000fe2000f8e02ff */
[----:B------:R-:W-:-:S02]  /*11480*/  LEA.HI.X R39, R18, R7, R19, 0x1, P0 ;  /* 0x0000000712277211 */ /* 0x000fc400000f0c13 */
[----:B------:R-:W-:Y:S01]  /*11490*/  IADD3 R19, PT, PT, R31, R29, RZ ;  /* 0x0000001d1f137210 */ /* 0x000fe20007ffe0ff */
[----:B------:R-:W-:Y:S01]  /*114a0*/  IMAD R31, R8, UR11, R9 ;  /* 0x0000000b081f7c24 */ /* 0x000fe2000f8e0209 */
[----:B------:R-:W-:Y:S01]  /*114b0*/  LEA R18, P0, R30, R6, 0x1 ;  /* 0x000000061e127211 */ /* 0x000fe200078008ff */
[----:B------:R-:W-:Y:S01]  /*114c0*/  IMAD.WIDE.U32 R8, R8, UR10, RZ ;  /* 0x0000000a08087c25 */ /* 0x000fe2000f8e00ff */
[----:B------:R-:W5:Y:S03]  /*114d0*/  LDG.E.U16 R38, desc[UR6][R38.64] ;  /* 0x0000000626267981 */ /* 0x000f66000c1e1500 */
[----:B------:R-:W-:Y:S01]  /*114e0*/  IMAD R25, R25, UR10, RZ ;  /* 0x0000000a19197c24 */ /* 0x000fe2000f8e02ff */
[----:B------:R-:W-:Y:S01]  /*114f0*/  LEA.HI.X R19, R30, R7, R19, 0x1, P0 ;  /* 0x000000071e137211 */ /* 0x000fe200000f0c13 */
[----:B------:R-:W-:Y:S01]  /*11500*/  IMAD.WIDE.U32 R28, R24, UR10, RZ ;  /* 0x0000000a181c7c25 */ /* 0x000fe2000f8e00ff */
[----:B------:R-:W-:-:S03]  /*11510*/  IADD3 R9, PT, PT, R9, R31, RZ ;  /* 0x0000001f09097210 */ /* 0x000fc60007ffe0ff */
[----:B------:R-:W-:Y:S01]  /*11520*/  IMAD R25, R24, UR11, R25 ;  /* 0x0000000b18197c24 */ /* 0x000fe2000f8e0219 */
[C---:B------:R-:W-:Y:S01]  /*11530*/  LEA R24, P0, R8.reuse, R6, 0x1 ;  /* 0x0000000608187211 */ /* 0x040fe200078008ff */
[----:B------:R-:W-:Y:S01]  /*11540*/  IMAD R31, R23, UR10, RZ ;  /* 0x0000000a171f7c24 */ /* 0x000fe2000f8e02ff */
[----:B------:R0:W5:Y:S01]  /*11550*/  LDG.E.U16 R35, desc[UR6][R18.64] ;  /* 0x0000000612237981 */ /* 0x000162000c1e1500 */
[----:B------:R-:W-:Y:S01]  /*11560*/  IMAD.IADD R23, R29, 0x1, R25 ;  /* 0x000000011d177824 */ /* 0x000fe200078e0219 */
[----:B------:R-:W-:Y:S01]  /*11570*/  LEA.HI.X R25, R8, R7, R9, 0x1, P0 ;  /* 0x0000000708197211 */ /* 0x000fe200000f0c09 */
[----:B------:R-:W-:-:S04]  /*11580*/  IMAD.WIDE.U32 R8, R22, UR10, RZ ;  /* 0x0000000a16087c25 */ /* 0x000fc8000f8e00ff */
[----:B------:R-:W-:Y:S02]  /*11590*/  IMAD R29, R22, UR11, R31 ;  /* 0x0000000b161d7c24 */ /* 0x000fe4000f8e021f */
[----:B------:R-:W-:Y:S01]  /*115a0*/  IMAD R21, R21, UR10, RZ ;  /* 0x0000000a15157c24 */ /* 0x000fe2000f8e02ff */
[-C--:B------:R-:W-:Y:S01]  /*115b0*/  LEA R30, P1, R28, R6.reuse, 0x1 ;  /* 0x000000061c1e7211 */ /* 0x080fe200078208ff */
[----:B0-----:R-:W-:Y:S01]  /*115c0*/  IMAD.WIDE.U32 R18, R20, UR10, RZ ;  /* 0x0000000a14127c25 */ /* 0x001fe2000f8e00ff */
[----:B------:R-:W-:Y:S01]  /*115d0*/  LEA R22, P0, R8, R6, 0x1 ;  /* 0x0000000608167211 */ /* 0x000fe200078008ff */
[----:B------:R-:W5:Y:S01]  /*115e0*/  LDG.E.U16 R24, desc[UR6][R24.64] ;  /* 0x0000000618187981 */ /* 0x000f62000c1e1500 */
[----:B------:R-:W-:Y:S01]  /*115f0*/  IADD3 R9, PT, PT, R9, R29, RZ ;  /* 0x0000001d09097210 */ /* 0x000fe20007ffe0ff */
[----:B------:R-:W-:Y:S01]  /*11600*/  IMAD R21, R20, UR11, R21 ;  /* 0x0000000b14157c24 */ /* 0x000fe2000f8e0215 */
[-C--:B------:R-:W-:Y:S01]  /*11610*/  LEA.HI.X R31, R28, R7.reuse, R23, 0x1, P1 ;  /* 0x000000071c1f7211 */ /* 0x080fe200008f0c17 */
[----:B------:R-:W-:Y:S01]  /*11620*/  IMAD R11, R11, UR10, RZ ;  /* 0x0000000a0b0b7c24 */ /* 0x000fe2000f8e02ff */
[----:B------:R-:W-:-:S02]  /*11630*/  LEA.HI.X R23, R8, R7, R9, 0x1, P0 ;  /* 0x0000000708177211 */ /* 0x000fc400000f0c09 */
[----:B------:R-:W-:Y:S01]  /*11640*/  IADD3 R9, PT, PT, R19, R21, RZ ;  /* 0x0000001513097210 */ /* 0x000fe20007ffe0ff */
[----:B------:R-:W-:Y:S01]  /*11650*/  IMAD R21, R10, UR11, R11 ;  /* 0x0000000b0a157c24 */ /* 0x000fe2000f8e020b */
[-C--:B------:R-:W-:Y:S01]  /*11660*/  LEA R8, P0, R18, R6.reuse, 0x1 ;  /* 0x0000000612087211 */ /* 0x080fe200078008ff */
[----:B------:R-:W-:Y:S01]  /*11670*/  IMAD.WIDE.U32 R10, R10, UR10, RZ ;  /* 0x0000000a0a0a7c25 */ /* 0x000fe2000f8e00ff */
[----:B------:R-:W5:Y:S03]  /*11680*/  LDG.E.U16 R30, desc[UR6][R30.64] ;  /* 0x000000061e1e7981 */ /* 0x000f66000c1e1500 */
[----:B------:R-:W-:Y:S01]  /*11690*/  IMAD R17, R17, UR10, RZ ;  /* 0x0000000a11117c24 */ /* 0x000fe2000f8e02ff */
        /* <DEDUP_REMOVED lines=31> */
[----:B------:R-:W-:Y:S01]  /*11890*/  IADD3 R12, P1, PT, R12, 0x80, RZ ;  /* 0x000000800c0c7810 */ /* 0x000fe20007f3e0ff */
[----:B--2---:R-:W-:-:S04]  /*118a0*/  IMAD.U32 R26, R26, 0x10000, RZ ;  /* 0x000100001a1a7824 */ /* 0x004fc800078e00ff */
[----:B------:R-:W-:Y:S01]  /*118b0*/  FADD.FTZ R26, R26, R47 ;  /* 0x0000002f1a1a7221 */ /* 0x000fe20000010000 */
[----:B---3--:R-:W-:-:S05]  /*118c0*/  SHF.L.U32 R9, R34, 0x10, RZ ;  /* 0x0000001022097819 */ /* 0x008fca00000006ff */
        /* <DEDUP_REMOVED lines=11> */
[----:B------:R-:W-:-:S04]  /*11980*/  IMAD.U32 R35, R35, 0x10000, RZ ;  /* 0x0001000023237824 */ /* 0x000fc800078e00ff */
[----:B------:R-:W-:Y:S01]  /*11990*/  FADD.FTZ R8, R8, R35 ;  /* 0x0000002308087221 */ /* 0x000fe20000010000 */
[----:B------:R-:W-:-:S05]  /*119a0*/  SHF.L.U32 R9, R24, 0x10, RZ ;  /* 0x0000001018097819 */ /* 0x000fca00000006ff */
[----:B------:R-:W-:Y:S01]  /*119b0*/  FADD.FTZ R8, R8, R9 ;  /* 0x0000000908087221 */ /* 0x000fe20000010000 */
[----:B------:R-:W-:-:S05]  /*119c0*/  SHF.L.U32 R11, R30, 0x10, RZ ;  /* 0x000000101e0b7819 */ /* 0x000fca00000006ff */
[----:B------:R-:W-:Y:S01]  /*119d0*/  FADD.FTZ R8, R8, R11 ;  /* 0x0000000b08087221 */ /* 0x000fe20000010000 */
[----:B------:R-:W-:-:S05]  /*119e0*/  SHF.L.U32 R9, R22, 0x10, RZ ;  /* 0x0000001016097819 */ /* 0x000fca00000006ff */
[----:B------:R-:W-:Y:S01]  /*119f0*/  FADD.FTZ R8, R8, R9 ;  /* 0x0000000908087221 */ /* 0x000fe20000010000 */
[----:B------:R-:W-:-:S05]  /*11a00*/  SHF.L.U32 R25, R25, 0x10, RZ ;  /* 0x0000001019197819 */ /* 0x000fca00000006ff */
[----:B------:R-:W-:Y:S01]  /*11a10*/  FADD.FTZ R8, R8, R25 ;  /* 0x0000001908087221 */ /* 0x000fe20000010000 */
[----:B------:R-:W-:Y:S02]  /*11a20*/  SHF.L.U32 R9, R20, 0x10, RZ ;  /* 0x0000001014097819 */ /* 0x000fe400000006ff */
[----:B------:R-:W-:-:S03]  /*11a30*/  SHF.L.U32 R11, R16, 0x10, RZ ;  /* 0x00000010100b7819 */ /* 0x000fc600000006ff */
[----:B------:R-:W-:-:S04]  /*11a40*/  FADD.FTZ R8, R8, R9 ;  /* 0x0000000908087221 */ /* 0x000fc80000010000 */
[----:B------:R-:W-:Y:S01]  /*11a50*/  FADD.FTZ R8, R8, R11 ;  /* 0x0000000b08087221 */ /* 0x000fe20000010000 */
[----:B------:R-:W-:-:S04]  /*11a60*/  IMAD.U32 R9, R18, 0x10000, RZ ;  /* 0x0001000012097824 */ /* 0x000fc800078e00ff */
[----:B------:R-:W-:Y:S01]  /*11a70*/  FADD.FTZ R8, R8, R9 ;  /* 0x0000000908087221 */ /* 0x000fe20000010000 */
[----:B------:R-:W-:Y:S02]  /*11a80*/  SHF.L.U32 R47, R10, 0x10, RZ ;  /* 0x000000100a2f7819 */ /* 0x000fe400000006ff */
[----:B------:R-:W-:-:S03]  /*11a90*/  IADD3.X R9, PT, PT, RZ, R13, RZ, P1, !PT ;  /* 0x0000000dff097210 */ /* 0x000fc60000ffe4ff */
[----:B------:R-:W-:Y:S01]  /*11aa0*/  FADD.FTZ R47, R8, R47 ;  /* 0x0000002f082f7221 */ /* 0x000fe20000010000 */
[----:B------:R-:W-:Y:S01]  /*11ab0*/  MOV R8, R12 ;  /* 0x0000000c00087202 */ /* 0x000fe20000000f00 */
[----:B------:R-:W-:Y:S06]  /*11ac0*/  @P0 BRA `(.L_x_1589) ;  /* 0xfffffff400580947 */ /* 0x000fec000383ffff */
[----:B------:R-:W-:Y:S05]  /*11ad0*/  BSYNC.RECONVERGENT B4 ;  /* 0x0000000000047941 */ /* 0x000fea0003800200 */
.L_x_1588:
[----:B------:R-:W-:Y:S05]  /*11ae0*/  BSYNC.RECONVERGENT B3 ;  /* 0x0000000000037941 */ /* 0x000fea0003800200 */
.L_x_1587:
        /* <DEDUP_REMOVED lines=40> */
[-C--:B------:R-:W-:Y:S01]  /*11d70*/  LEA.HI.X R29, R26, R7.reuse, R19, 0x1, P1 ;  /* 0x000000071a1d7211 */ /* 0x080fe200008f0c13 */
[----:B------:R-:W-:Y:S01]  /*11d80*/  IMAD.IADD R23, R23, 0x1, R31 ;  /* 0x0000000117177824 */ /* 0x000fe200078e021f */
[-C--:B------:R-:W-:Y:S01]  /*11d90*/  LEA R26, P1, R22, R6.reuse, 0x1 ;  /* 0x00000006161a7211 */ /* 0x080fe200078208ff */
[----:B------:R-:W-:Y:S01]  /*11da0*/  IMAD R17, R16, UR11, R17 ;  /* 0x0000000b10117c24 */ /* 0x000fe2000f8e0211 */
[----:B------:R0:W2:Y:S01]  /*11db0*/  LDG.E.U16 R18, desc[UR6][R24.64] ;  /* 0x0000000618127981 */ /* 0x0000a2000c1e1500 */
[----:B------:R-:W-:Y:S01]  /*11dc0*/  IMAD R15, R15, UR10, RZ ;  /* 0x0000000a0f0f7c24 */ /* 0x000fe2000f8e02ff */
[----:B------:R-:W-:Y:S01]  /*11dd0*/  LEA.HI.X R27, R22, R7, R23, 0x1, P1 ;  /* 0x00000007161b7211 */ /* 0x000fe200008f0c17 */
[----:B------:R-:W-:Y:S01]  /*11de0*/  IMAD.WIDE.U32 R22, R16, UR10, RZ ;  /* 0x0000000a10167c25 */ /* 0x000fe2000f8e00ff */
[----:B------:R1:W3:Y:S03]  /*11df0*/  LDG.E.U16 R19, desc[UR6][R20.64] ;  /* 0x0000000614137981 */ /* 0x0002e6000c1e1500 */
[C---:B------:R-:W-:Y:S01]  /*11e00*/  IMAD R31, R14.reuse, UR11, R15 ;  /* 0x0000000b0e1f7c24 */ /* 0x040fe2000f8e020f */
[----:B------:R-:W-:Y:S01]  /*11e10*/  IADD3 R15, PT, PT, R23, R17, RZ ;  /* 0x00000011170f7210 */ /* 0x000fe20007ffe0ff */
[----:B------:R-:W-:Y:S01]  /*11e20*/  IMAD R23, R13, UR10, RZ ;  /* 0x0000000a0d177c24 */ /* 0x000fe2000f8e02ff */
[----:B------:R-:W4:Y:S01]  /*11e30*/  LDG.E.U16 R28, desc[UR6][R28.64] ;  /* 0x000000061c1c7981 */ /* 0x000f22000c1e1500 */
[----:B0-----:R-:W-:Y:S01]  /*11e40*/  IMAD.WIDE.U32 R24, R14, UR10, RZ ;  /* 0x0000000a0e187c25 */ /* 0x001fe2000f8e00ff */
[----:B------:R-:W-:-:S02]  /*11e50*/  LEA R16, P1, R22, R6, 0x1 ;  /* 0x0000000616107211 */ /* 0x000fc400078208ff */
[----:B------:R-:W5:Y:S01]  /*11e60*/  LDG.E.U16 R26, desc[UR6][R26.64] ;  /* 0x000000061a1a7981 */ /* 0x000f62000c1e1500 */
[----:B-1----:R-:W-:Y:S01]  /*11e70*/  IMAD.WIDE.U32 R20, R12, UR10, RZ ;  /* 0x0000000a0c147c25 */ /* 0x002fe2000f8e00ff */
        /* <DEDUP_REMOVED lines=24> */
[----:B----4-:R-:W-:Y:S01]  /*12000*/  IMAD.U32 R13, R28, 0x10000, RZ ;  /* 0x000100001c0d7824 */ /* 0x010fe200078e00ff */
[----:B-----5:R-:W-:-:S03]  /*12010*/  SHF.L.U32 R26, R26, 0x10, RZ ;  /* 0x000000101a1a7819 */ /* 0x020fc600000006ff */
[----:B------:R-:W-:-:S04]  /*12020*/  FADD.FTZ R13, R18, R13 ;  /* 0x0000000d120d7221 */ /* 0x000fc80000010000 */
        /* <DEDUP_REMOVED lines=9> */
.L_x_1591:
[----:B------:R-:W-:Y:S05]  /*120c0*/  BSYNC.RECONVERGENT B3 ;  /* 0x0000000000037941 */ /* 0x000fea0003800200 */
.L_x_1590:
        /* <DEDUP_REMOVED lines=20> */
[----:B------:R-:W-:Y:S01]  /*12210*/  IMAD.IADD R13, R17, 0x1, R13 ;  /* 0x00000001110d7824 */ /* 0x000fe200078e020d */
[----:B------:R-:W-:Y:S01]  /*12220*/  LEA R12, P2, R18, R6, 0x1 ;  /* 0x00000006120c7211 */ /* 0x000fe200078408ff */
[----:B----4-:R-:W-:Y:S01]  /*12230*/  IMAD R21, R21, UR10, RZ ;  /* 0x0000000a15157c24 */ /* 0x010fe2000f8e02ff */
[----:B------:R-:W-:Y:S01]  /*12240*/  IADD3 R19, PT, PT, R19, R15, RZ ;  /* 0x0000000f13137210 */ /* 0x000fe20007ffe0ff */
[----:B-----5:R-:W-:Y:S01]  /*12250*/  IMAD R11, R11, UR10, RZ ;  /* 0x0000000a0b0b7c24 */ /* 0x020fe2000f8e02ff */
[-C--:B------:R-:W-:Y:S01]  /*12260*/  LEA.HI.X R15, R16, R7.reuse, R13, 0x1, P1 ;  /* 0x00000007100f7211 */ /* 0x080fe200008f0c0d */
[----:B------:R-:W-:Y:S01]  /*12270*/  IMAD.WIDE.U32 R16, R20, UR10, RZ ;  /* 0x0000000a14107c25 */ /* 0x000fe2000f8e00ff */
[----:B------:R-:W-:-:S03]  /*12280*/  LEA.HI.X R13, R18, R7, R19, 0x1, P2 ;  /* 0x00000007120d7211 */ /* 0x000fc600010f0c13 */
[----:B------:R-:W-:Y:S01]  /*12290*/  IMAD R23, R20, UR11, R21 ;  /* 0x0000000b14177c24 */ /* 0x000fe2000f8e0215 */
[-C--:B------:R-:W-:Y:S01]  /*122a0*/  LEA R18, P1, R16, R6.reuse, 0x1 ;  /* 0x0000000610127211 */ /* 0x080fe200078208ff */
[C---:B------:R-:W-:Y:S01]  /*122b0*/  IMAD.WIDE.U32 R20, R10.reuse, UR10, RZ ;  /* 0x0000000a0a147c25 */ /* 0x040fe2000f8e00ff */
[----:B------:R-:W2:Y:S02]  /*122c0*/  LDG.E.U16 R14, desc[UR6][R14.64] ;  /* 0x000000060e0e7981 */ /* 0x000ea4000c1e1500 */
[----:B------:R-:W-:Y:S01]  /*122d0*/  IADD3 R23, PT, PT, R17, R23, RZ ;  /* 0x0000001711177210 */ /* 0x000fe20007ffe0ff */
[----:B------:R-:W-:Y:S01]  /*122e0*/  IMAD R11, R10, UR11, R11 ;  /* 0x0000000b0a0b7c24 */ /* 0x000fe2000f8e020b */
[----:B------:R-:W3:Y:S02]  /*122f0*/  LDG.E.U16 R12, desc[UR6][R12.64] ;  /* 0x000000060c0c7981 */ /* 0x000ee4000c1e1500 */
[----:B------:R-:W-:Y:S02]  /*12300*/  LEA.HI.X R19, R16, R7, R23, 0x1, P1 ;  /* 0x0000000710137211 */ /* 0x000fe400008f0c17 */
[----:B------:R-:W-:-:S02]  /*12310*/  LEA R10, P1, R20, R6, 0x1 ;  /* 0x00000006140a7211 */ /* 0x000fc400078208ff */
        /* <DEDUP_REMOVED lines=12> */
[----:B-----5:R-:W-:-:S04]  /*123e0*/  IMAD.U32 R14, R10, 0x10000, RZ ;  /* 0x000100000a0e7824 */ /* 0x020fc800078e00ff */
[----:B------:R-:W-:-:S07]  /*123f0*/  FADD.FTZ R47, R15, R14 ;  /* 0x0000000e0f2f7221 */ /* 0x000fce0000010000 */
.L_x_1593:
[----:B------:R-:W-:Y:S05]  /*12400*/  BSYNC.RECONVERGENT B3 ;  /* 0x0000000000037941 */ /* 0x000fea0003800200 */
.L_x_1592:
        /* <DEDUP_REMOVED lines=35> */
[----:B---3--:R-:W-:-:S04]  /*12640*/  @P0 IMAD.U32 R10, R6, 0x10000, RZ ;  /* 0x00010000060a0824 */ /* 0x008fc800078e00ff */
[----:B------:R-:W-:-:S07]  /*12650*/  @P0 FADD.FTZ R47, R47, R10 ;  /* 0x0000000a2f2f0221 */ /* 0x000fce0000010000 */
.L_x_1586:
[----:B------:R-:W-:Y:S05]  /*12660*/  BSYNC.RECONVERGENT B2 ;  /* 0x0000000000027941 */ /* 0x000fea0003800200 */
.L_x_1585:
[----:B------:R-:W0:Y:S01]  /*12670*/  LDCU.64 UR10, c[0x0][0x710] ;  /* 0x0000e200ff0a77ac */ /* 0x000e220008000a00 */
[----:B------:R-:W-:Y:S02]  /*12680*/  F2FP.BF16.F32.PACK_AB R47, RZ, R47 ;  /* 0x0000002fff2f723e */ /* 0x000fe400000010ff */
[----:B------:R-:W-:Y:S02]  /*12690*/  IADD3 R3, PT, PT, R3, 0x80, RZ ;  /* 0x0000008003037810 */ /* 0x000fe40007ffe0ff */
[----:B0-----:R-:W-:-:S04]  /*126a0*/  IADD3 R4, P0, PT, R4, UR10, RZ ;  /* 0x0000000a04047c10 */ /* 0x001fc8000ff1e0ff */
[----:B------:R-:W-:-:S05]  /*126b0*/  IADD3.X R5, PT, PT, RZ, UR11, RZ, P0, !PT ;  /* 0x0000000bff057c10 */ /* 0x000fca00087fe4ff */
[----:B------:R0:W-:Y:S04]  /*126c0*/  STG.E.U16 desc[UR6][R4.64], R47 ;  /* 0x0000002f04007986 */ /* 0x0001e8000c101506 */
.L_x_1572:
        /* <DEDUP_REMOVED lines=400> */
.L_x_1595:
        /* <DEDUP_REMOVED lines=18> */
[----:B0-----:R-:W-:-:S05]  /*140f0*/  IADD3 R10, P0, PT, R7, UR10, RZ ;  /* 0x0000000a070a7c10 */ /* 0x001fca000ff1e0ff */
[----:B------:R-:W-:Y:S01]  /*14100*/  IMAD.X R11, RZ, RZ, UR11, P0 ;  /* 0x0000000bff0b7e24 */ /* 0x000fe200080e06ff */
        /* <DEDUP_REMOVED lines=17> */
.L_x_1600:
        /* <DEDUP_REMOVED lines=27> */
[----:B------:R-:W-:Y:S01]  /*143d0*/  IMAD.IADD R35, R45, 0x1, R51 ;  /* 0x000000012d237824 */ /* 0x000fe200078e0233 */
[----:B------:R-:W-:Y:S01]  /*143e0*/  LEA R34, P1, R44, R6, 0x1 ;  /* 0x000000062c227211 */ /* 0x000fe200078208ff */
[----:B----4-:R-:W-:Y:S01]  /*143f0*/  IMAD R41, R41, UR10, RZ ;  /* 0x0000000a29297c24 */ /* 0x010fe2000f8e02ff */
[-C--:B------:R-:W-:Y:S01]  /*14400*/  LEA.HI.X R27, R38, R7.reuse, R27, 0x1, P0 ;  /* 0x00000007261b7211 */ /* 0x080fe200000f0c1b */
[----:B------:R-:W-:Y:S01]  /*14410*/  IMAD.WIDE.U32 R38, R42, UR10, RZ ;  /* 0x0000000a2a267c25 */ /* 0x000fe2000f8e00ff */
[----:B------:R-:W-:-:S03]  /*14420*/  LEA.HI.X R35, R44, R7, R35, 0x1, P1 ;  /* 0x000000072c237211 */ /* 0x000fc600008f0c23 */
[----:B------:R-:W-:Y:S01]  /*14430*/  IMAD R45, R42, UR11, R43 ;  /* 0x0000000b2a2d7c24 */ /* 0x000fe2000f8e022b */
[-C--:B------:R-:W-:Y:S01]  /*14440*/  LEA R44, P0, R38, R6.reuse, 0x1 ;  /* 0x00000006262c7211 */ /* 0x080fe200078008ff */
[C---:B------:R-:W-:Y:S01]  /*14450*/  IMAD.WIDE.U32 R42, R40.reuse, UR10, RZ ;  /* 0x0000000a282a7c25 */ /* 0x040fe2000f8e00ff */
[----:B------:R0:W2:Y:S02]  /*14460*/  LDG.E.U16 R34, desc[UR6][R34.64] ;  /* 0x0000000622227981 */ /* 0x0000a4000c1e1500 */
[----:B------:R-:W-:Y:S01]  /*14470*/  IADD3 R45, PT, PT, R39, R45, RZ ;  /* 0x0000002d272d7210 */ /* 0x000fe20007ffe0ff */
[----:B------:R-:W-:Y:S01]  /*14480*/  IMAD R41, R40, UR11, R41 ;  /* 0x0000000b28297c24 */ /* 0x000fe2000f8e0229 */
[----:B------:R-:W3:Y:S01]  /*14490*/  LDG.E.U16 R26, desc[UR6][R26.64] ;  /* 0x000000061a1a7981 */ /* 0x000ee2000c1e1500 */
[----:B-----5:R-:W-:Y:S01]  /*144a0*/  IMAD R19, R19, UR10, RZ ;  /* 0x0000000a13137c24 */ /* 0x020fe2000f8e02ff */
[----:B------:R-:W-:Y:S02]  /*144b0*/  LEA.HI.X R45, R38, R7, R45, 0x1, P0 ;  /* 0x00000007262d7211 */ /* 0x000fe400000f0c2d */
[----:B------:R-:W-:Y:S01]  /*144c0*/  IADD3 R39, PT, PT, R43, R41, RZ ;  /* 0x000000292b277210 */ /* 0x000fe20007ffe0ff */
[----:B------:R-:W-:Y:S01]  /*144d0*/  IMAD R43, R18, UR11, R19 ;  /* 0x0000000b122b7c24 */ /* 0x000fe2000f8e0213 */
[-C--:B------:R-:W-:Y:S01]  /*144e0*/  LEA R38, P0, R42, R6.reuse, 0x1 ;  /* 0x000000062a267211 */ /* 0x080fe200078008ff */
[----:B------:R-:W-:Y:S01]  /*144f0*/  IMAD.WIDE.U32 R18, R18, UR10, RZ ;  /* 0x0000000a12127c25 */ /* 0x000fe2000f8e00ff */
[----:B------:R-:W4:Y:S03]  /*14500*/  LDG.E.U16 R44, desc[UR6][R44.64] ;  /* 0x000000062c2c7981 */ /* 0x000f26000c1e1500 */
[----:B------:R-:W-:Y:S01]  /*14510*/  IMAD R33, R33, UR10, RZ ;  /* 0x0000000a21217c24 */ /* 0x000fe2000f8e02ff */
[----:B------:R-:W-:Y:S01]  /*14520*/  LEA.HI.X R39, R42, R7, R39, 0x1, P0 ;  /* 0x000000072a277211 */ /* 0x000fe200000f0c27 */
[----:B------:R-:W-:Y:S01]  /*14530*/  IMAD.WIDE.U32 R40, R32, UR10, RZ ;  /* 0x0000000a20287c25 */ /* 0x000fe2000f8e00ff */
[----:B------:R-:W-:-:S02]  /*14540*/  LEA R42, P0, R18, R6, 0x1 ;  /* 0x00000006122a7211 */ /* 0x000fc400078008ff */
[----:B------:R-:W-:Y:S01]  /*14550*/  IADD3 R19, PT, PT, R19, R43, RZ ;  /* 0x0000002b13137210 */ /* 0x000fe20007ffe0ff */
[----:B------:R-:W-:Y:S02]  /*14560*/  IMAD R33, R32, UR11, R33 ;  /* 0x0000000b20217c24 */ /* 0x000fe4000f8e0221 */
[----:B0-----:R-:W-:Y:S01]  /*14570*/  IMAD R35, R31, UR10, RZ ;  /* 0x0000000a1f237c24 */ /* 0x001fe2000f8e02ff */
        /* <DEDUP_REMOVED lines=8> */
[----:B------:R-:W-:Y:S01]  /*14600*/  IMAD.WIDE.U32 R30, R28, UR10, RZ ;  /* 0x0000000a1c1e7c25 */ /* 0x000fe2000f8e00ff */
[----:B------:R-:W-:Y:S01]  /*14610*/  IADD3 R19, PT, PT, R19, R35, RZ ;  /* 0x0000002313137210 */ /* 0x000fe20007ffe0ff */
[----:B------:R-:W5:Y:S01]  /*14620*/  LDG.E.U16 R42, desc[UR6][R42.64] ;  /* 0x000000062a2a7981 */ /* 0x000f62000c1e1500 */
[----:B0-----:R-:W-:Y:S01]  /*14630*/  LEA R38, P0, R18, R6, 0x1 ;  /* 0x0000000612267211 */ /* 0x001fe200078008ff */
[----:B------:R-:W-:-:S02]  /*14640*/  IMAD R29, R28, UR11, R29 ;  /* 0x0000000b1c1d7c24 */ /* 0x000fc4000f8e021d */
        /* <DEDUP_REMOVED lines=10> */
[----:B------:R-:W-:-:S04]  /*146f0*/  IMAD.WIDE.U32 R28, R24, UR10, RZ ;  /* 0x0000000a181c7c25 */ /* 0x000fc8000f8e00ff */
[----:B------:R-:W-:Y:S01]  /*14700*/  IMAD R25, R24, UR11, R25 ;  /* 0x0000000b18197c24 */ /* 0x000fe2000f8e0219 */
[C---:B------:R-:W-:Y:S01]  /*14710*/  LEA R24, P0, R8.reuse, R6, 0x1 ;  /* 0x0000000608187211 */ /* 0x040fe200078008ff */
[----:B------:R-:W-:Y:S01]  /*14720*/  IMAD.IADD R9, R9, 0x1, R31 ;  /* 0x0000000109097824 */ /* 0x000fe200078e021f */
[----:B------:R0:W5:Y:S01]  /*14730*/  LDG.E.U16 R35, desc[UR6][R18.64] ;  /* 0x0000000612237981 */ /* 0x000162000c1e1500 */
[----:B------:R-:W-:Y:S01]  /*14740*/  IMAD R31, R23, UR10, RZ ;  /* 0x0000000a171f7c24 */ /* 0x000fe2000f8e02ff */
[----:B------:R-:W-:Y:S02]  /*14750*/  IADD3 R23, PT, PT, R29, R25, RZ ;  /* 0x000000191d177210 */ /* 0x000fe40007ffe0ff */
        /* <DEDUP_REMOVED lines=35> */
[-C--:B------:R-:W-:Y:S01]  /*14990*/  LEA R18, P0, R10, R6.reuse, 0x1 ;  /* 0x000000060a127211 */ /* 0x080fe200078008ff */
[C---:B------:R-:W-:Y:S01]  /*149a0*/  IMAD R15, R14.reuse, UR11, R15 ;  /* 0x0000000b0e0f7c24 */ /* 0x040fe2000f8e020f */
[----:B------:R-:W-:Y:S01]  /*149b0*/  IADD3 R11, PT, PT, R11, R29, RZ ;  /* 0x0000001d0b0b7210 */ /* 0x000fe20007ffe0ff */
[----:B0-----:R-:W-:Y:S01]  /*149c0*/  IMAD.WIDE.U32 R8, R14, UR10, RZ ;  /* 0x0000000a0e087c25 */ /* 0x001fe2000f8e00ff */
[----:B------:R-:W5:Y:S02]  /*149d0*/  LDG.E.U16 R16, desc[UR6][R16.64] ;  /* 0x0000000610107981 */ /* 0x000f64000c1e1500 */
[----:B------:R-:W-:Y:S01]  /*149e0*/  LEA.HI.X R19, R10, R7, R11, 0x1, P0 ;  /* 0x000000070a137211 */ /* 0x000fe200000f0c0b */
[----:B------:R-:W-:Y:S01]  /*149f0*/  IMAD.IADD R9, R9, 0x1, R15 ;  /* 0x0000000109097824 */ /* 0x000fe200078e020f */
[----:B------:R-:W-:-:S03]  /*14a00*/  LEA R10, P0, R8, R6, 0x1 ;  /* 0x00000006080a7211 */ /* 0x000fc600078008ff */
[----:B------:R-:W5:Y:S01]  /*14a10*/  LDG.E.U16 R18, desc[UR6][R18.64] ;  /* 0x0000000612127981 */ /* 0x000f62000c1e1500 */
[----:B------:R-:W-:-:S05]  /*14a20*/  LEA.HI.X R11, R8, R7, R9, 0x1, P0 ;  /* 0x00000007080b7211 */ /* 0x000fca00000f0c09 */
[----:B------:R0:W5:Y:S01]  /*14a30*/  LDG.E.U16 R10, desc[UR6][R10.64] ;  /* 0x000000060a0a7981 */ /* 0x000162000c1e1500 */
[----:B------:R-:W-:-:S04]  /*14a40*/  IADD3 R49, P0, PT, R49, -0x10, RZ ;  /* 0xfffffff031317810 */ /* 0x000fc80007f1e0ff */
[----:B------:R-:W-:Y:S02]  /*14a50*/  IADD3.X R48, PT, PT, R48, -0x1, RZ, P0, !PT ;  /* 0xffffffff30307810 */ /* 0x000fe400007fe4ff */
[----:B------:R-:W-:-:S04]  /*14a60*/  ISETP.NE.U32.AND P0, PT, R49, RZ, PT ;  /* 0x000000ff3100720c */ /* 0x000fc80003f05070 */
[----:B------:R-:W-:Y:S02]  /*14a70*/  ISETP.NE.AND.EX P0, PT, R48, RZ, PT, P0 ;  /* 0x000000ff3000720c */ /* 0x000fe40003f05300 */
[----:B------:R-:W-:Y:S02]  /*14a80*/  IADD3 R12, P1, PT, R12, 0x80, RZ ;  /* 0x000000800c0c7810 */ /* 0x000fe40007f3e0ff */
        /* <DEDUP_REMOVED lines=8> */
[----:B------:R-:W-:Y:S02]  /*14b10*/  SHF.L.U32 R15, R42, 0x10, RZ ;  /* 0x000000102a0f7819 */ /* 0x000fe400000006ff */
[----:B------:R-:W-:-:S03]  /*14b20*/  SHF.L.U32 R9, R32, 0x10, RZ ;  /* 0x0000001020097819 */ /* 0x000fc600000006ff */
[----:B------:R-:W-:-:S04]  /*14b30*/  FADD.FTZ R8, R8, R15 ;  /* 0x0000000f08087221 */ /* 0x000fc80000010000 */
[----:B------:R-:W-:Y:S01]  /*14b40*/  FADD.FTZ R8, R8, R9 ;  /* 0x0000000908087221 */ /* 0x000fe20000010000 */
[----:B0-----:R-:W-:-:S04]  /*14b50*/  IMAD.U32 R11, R38, 0x10000, RZ ;  /* 0x00010000260b7824 */ /* 0x001fc800078e00ff */
        /* <DEDUP_REMOVED lines=11> */
[----:B------:R-:W-:Y:S01]  /*14c10*/  SHF.L.U32 R9, R20, 0x10, RZ ;  /* 0x0000001014097819 */ /* 0x000fe200000006ff */
[----:B------:R-:W-:-:S04]  /*14c20*/  IMAD.U32 R11, R16, 0x10000, RZ ;  /* 0x00010000100b7824 */ /* 0x000fc800078e00ff */
[----:B------:R-:W-:-:S04]  /*14c30*/  FADD.FTZ R8, R8, R9 ;  /* 0x0000000908087221 */ /* 0x000fc80000010000 */
[----:B------:R-:W-:Y:S01]  /*14c40*/  FADD.FTZ R8, R8, R11 ;  /* 0x0000000b08087221 */ /* 0x000fe20000010000 */
[----:B------:R-:W-:-:S05]  /*14c50*/  SHF.L.U32 R9, R18, 0x10, RZ ;  /* 0x0000001012097819 */ /* 0x000fca00000006ff */
[----:B------:R-:W-:Y:S01]  /*14c60*/  FADD.FTZ R8, R8, R9 ;  /* 0x0000000908087221 */ /* 0x000fe20000010000 */
[----:B------:R-:W-:Y:S02]  /*14c70*/  SHF.L.U32 R47, R10, 0x10, RZ ;  /* 0x000000100a2f7819 */ /* 0x000fe400000006ff */
[----:B------:R-:W-:-:S03]  /*14c80*/  IADD3.X R9, PT, PT, RZ, R13, RZ, P1, !PT ;  /* 0x0000000dff097210 */ /* 0x000fc60000ffe4ff */
[----:B------:R-:W-:Y:S01]  /*14c90*/  FADD.FTZ R47, R8, R47 ;  /* 0x0000002f082f7221 */ /* 0x000fe20000010000 */
[----:B------:R-:W-:Y:S01]  /*14ca0*/  MOV R8, R12 ;  /* 0x0000000c00087202 */ /* 0x000fe20000000f00 */
[----:B------:R-:W-:Y:S06]  /*14cb0*/  @P0 BRA `(.L_x_1600) ;  /* 0xfffffff400580947 */ /* 0x000fec000383ffff */
[----:B------:R-:W-:Y:S05]  /*14cc0*/  BSYNC.RECONVERGENT B4 ;  /* 0x0000000000047941 */ /* 0x000fea0003800200 */
.L_x_1599:
[----:B------:R-:W-:Y:S05]  /*14cd0*/  BSYNC.RECONVERGENT B3 ;  /* 0x0000000000037941 */ /* 0x000fea0003800200 */
.L_x_1598:
        /* <DEDUP_REMOVED lines=35> */
[----:B------:R-:W-:Y:S01]  /*14f10*/  IMAD.IADD R19, R27, 0x1, R29 ;  /* 0x000000011b137824 */ /* 0x000fe200078e021d */
[----:B------:R-:W-:Y:S01]  /*14f20*/  LEA R28, P1, R26, R6, 0x1 ;  /* 0x000000061a1c7211 */ /* 0x000fe200078208ff */
[----:B------:R-:W-:-:S04]  /*14f30*/  IMAD.WIDE.U32 R22, R18, UR10, RZ ;  /* 0x0000000a12167c25 */ /* 0x000fc8000f8e00ff */
[----:B------:R-:W-:Y:S01]  /*14f40*/  IMAD R31, R18, UR11, R31 ;  /* 0x0000000b121f7c24 */ /* 0x000fe2000f8e021f */
[----:B------:R-:W-:Y:S01]  /*14f50*/  LEA.HI.X R29, R26, R7, R19, 0x1, P1 ;  /* 0x000000071a1d7211 */ /* 0x000fe200008f0c13 */
[----:B------:R-:W-:Y:S01]  /*14f60*/  IMAD R17, R17, UR10, RZ ;  /* 0x0000000a11117c24 */ /* 0x000fe2000f8e02ff */
[-C--:B------:R-:W-:Y:S01]  /*14f70*/  LEA R26, P1, R22, R6.reuse, 0x1 ;  /* 0x00000006161a7211 */ /* 0x080fe200078208ff */
[----:B------:R-:W-:Y:S01]  /*14f80*/  IMAD R15, R15, UR10, RZ ;  /* 0x0000000a0f0f7c24 */ /* 0x000fe2000f8e02ff */
[----:B------:R-:W-:Y:S01]  /*14f90*/  IADD3 R23, PT, PT, R23, R31, RZ ;  /* 0x0000001f17177210 */ /* 0x000fe20007ffe0ff */
[----:B------:R-:W-:Y:S01]  /*14fa0*/  IMAD R17, R16, UR11, R17 ;  /* 0x0000000b10117c24 */ /* 0x000fe2000f8e0211 */
[----:B------:R0:W2:Y:S02]  /*14fb0*/  LDG.E.U16 R18, desc[UR6][R24.64] ;  /* 0x0000000618127981 */ /* 0x0000a4000c1e1500 */
        /* <DEDUP_REMOVED lines=29> */
[----:B------:R-:W-:-:S05]  /*15190*/  IADD3 R8, P1, PT, R8, 0x40, RZ ;  /* 0x0000004008087810 */ /* 0x000fca0007f3e0ff */
[----:B------:R-:W-:Y:S01]  /*151a0*/  IMAD.X R9, RZ, RZ, R9, P1 ;  /* 0x000000ffff097224 */ /* 0x000fe200008e0609 */
[----:B--2---:R-:W-:Y:S01]  /*151b0*/  SHF.L.U32 R18, R18, 0x10, RZ ;  /* 0x0000001012127819 */ /* 0x004fe200000006ff */
[----:B---3--:R-:W-:-:S04]  /*151c0*/  IMAD.U32 R19, R19, 0x10000, RZ ;  /* 0x0001000013137824 */ /* 0x008fc800078e00ff */
[----:B------:R-:W-:-:S04]  /*151d0*/  FADD.FTZ R18, R47, R18 ;  /* 0x000000122f127221 */ /* 0x000fc80000010000 */
[----:B------:R-:W-:Y:S01]  /*151e0*/  FADD.FTZ R18, R18, R19 ;  /* 0x0000001312127221 */ /* 0x000fe20000010000 */
[----:B----4-:R-:W-:Y:S02]  /*151f0*/  SHF.L.U32 R13, R28, 0x10, RZ ;  /* 0x000000101c0d7819 */ /* 0x010fe400000006ff */
        /* <DEDUP_REMOVED lines=11> */
.L_x_1602:
[----:B------:R-:W-:Y:S05]  /*152b0*/  BSYNC.RECONVERGENT B3 ;  /* 0x0000000000037941 */ /* 0x000fea0003800200 */
.L_x_1601:
        /* <DEDUP_REMOVED lines=47> */
[----:B----4-:R-:W-:-:S04]  /*155b0*/  IMAD.U32 R15, R18, 0x10000, RZ ;  /* 0x00010000120f7824 */ /* 0x010fc800078e00ff */
[----:B------:R-:W-:Y:S01]  /*155c0*/  FADD.FTZ R15, R16, R15 ;  /* 0x0000000f100f7221 */ /* 0x000fe20000010000 */
[----:B-----5:R-:W-:-:S05]  /*155d0*/  SHF.L.U32 R14, R10, 0x10, RZ ;  /* 0x000000100a0e7819 */ /* 0x020fca00000006ff */
[----:B------:R-:W-:-:S07]  /*155e0*/  FADD.FTZ R47, R15, R14 ;  /* 0x0000000e0f2f7221 */ /* 0x000fce0000010000 */
.L_x_1604:
[----:B------:R-:W-:Y:S05]  /*155f0*/  BSYNC.RECONVERGENT B3 ;  /* 0x0000000000037941 */ /* 0x000fea0003800200 */
.L_x_1603:
        /* <DEDUP_REMOVED lines=33> */
[----:B--2---:R-:W-:-:S04]  /*15810*/  IMAD.U32 R8, R12, 0x10000, RZ ;  /* 0x000100000c087824 */ /* 0x004fc800078e00ff */
[----:B------:R-:W-:Y:S01]  /*15820*/  FADD.FTZ R47, R47, R8 ;  /* 0x000000082f2f7221 */ /* 0x000fe20000010000 */
[----:B---3--:R-:W-:-:S05]  /*15830*/  @P0 SHF.L.U32 R10, R6, 0x10, RZ ;  /* 0x00000010060a0819 */ /* 0x008fca00000006ff */
[----:B------:R-:W-:-:S07]  /*15840*/  @P0 FADD.FTZ R47, R47, R10 ;  /* 0x0000000a2f2f0221 */ /* 0x000fce0000010000 */
.L_x_1597:
[----:B------:R-:W-:Y:S05]  /*15850*/  BSYNC.RECONVERGENT B2 ;  /* 0x0000000000027941 */ /* 0x000fea0003800200 */
.L_x_1596:
[----:B------:R-:W0:Y:S01]  /*15860*/  LDCU.64 UR10, c[0x0][0x710] ;  /* 0x0000e200ff0a77ac */ /* 0x000e220008000a00 */
[----:B------:R-:W-:Y:S02]  /*15870*/  F2FP.BF16.F32.PACK_AB R47, RZ, R47 ;  /* 0x0000002fff2f723e */ /* 0x000fe400000010ff */
[----:B------:R-:W-:Y:S02]  /*15880*/  IADD3 R3, PT, PT, R3, 0x80, RZ ;  /* 0x0000008003037810 */ /* 0x000fe40007ffe0ff */
[----:B0-----:R-:W-:-:S04]  /*15890*/  IADD3 R4, P0, PT, R4, UR10, RZ ;  /* 0x0000000a04047c10 */ /* 0x001fc8000ff1e0ff */
[----:B------:R-:W-:-:S05]  /*158a0*/  IADD3.X R5, PT, PT, RZ, UR11, RZ, P0, !PT ;  /* 0x0000000bff057c10 */ /* 0x000fca00087fe4ff */
[----:B------:R1:W-:Y:S04]  /*158b0*/  STG.E.U16 desc[UR6][R4.64], R47 ;  /* 0x0000002f04007986 */ /* 0x0003e8000c101506 */
.L_x_1583:
        /* <DEDUP_REMOVED lines=400> */
.L_x_1606:
[----:B------:R-:W0:Y:S02]  /*171c0*/  LDCU.64 UR10, c[0x0][0x738] ;  /* 0x0000e700ff0a77ac */ /* 0x000e240008000a00 */
[----:B0-----:R-:W-:-:S04]  /*171d0*/  IADD3 R8, P0, PT, R8, UR10, RZ ;  /* 0x0000000a08087c10 */ /* 0x001fc8000ff1e0ff */
[----:B------:R-:W-:-:S06]  /*171e0*/  IADD3.X R9, PT, PT, RZ, UR11, RZ, P0, !PT ;  /* 0x0000000bff097c10 */ /* 0x000fcc00087fe4ff */
[----:B------:R-:W2:Y:S01]  /*171f0*/  LDG.E.64 R8, desc[UR6][R8.64] ;  /* 0x0000000608087981 */ /* 0x000ea2000c1e1b00 */
[----:B------:R-:W-:Y:S01]  /*17200*/  ISETP.NE.AND P1, PT, RZ, UR5, PT ;  /* 0x00000005ff007c0c */ /* 0x000fe2000bf25270 */
[----:B------:R-:W-:Y:S01]  /*17210*/  BSSY.RECONVERGENT B2, `(.L_x_1607) ;  /* 0x0000183000027945 */ /* 0x000fe20003800200 */
[----:B------:R-:W-:Y:S01]  /*17220*/  IMAD.MOV.U32 R47, RZ, RZ, RZ ;  /* 0x000000ffff2f7224 */ /* 0x000fe200078e00ff */
        /* <DEDUP_REMOVED lines=30> */
.L_x_1611:
        /* <DEDUP_REMOVED lines=22> */
[C---:B------:R-:W-:Y:S02]  /*17570*/  IMAD R51, R26.reuse, UR11, R27 ;  /* 0x0000000b1a337c24 */ /* 0x040fe4000f8e021b */
[----:B------:R-:W-:Y:S01]  /*17580*/  IMAD.WIDE.U32 R44, R26, UR10, RZ ;  /* 0x0000000a1a2c7c25 */ /* 0x000fe2000f8e00ff */
[----:B------:R-:W-:-:S03]  /*17590*/  LEA R26, P0, R38, R6, 0x1 ;  /* 0x00000006261a7211 */ /* 0x000fc600078008ff */
[----:B------:R-:W-:Y:S01]  /*175a0*/  IMAD.IADD R27, R39, 0x1, R35 ;  /* 0x00000001271b7824 */ /* 0x000fe200078e0223 */
[----:B------:R-:W-:Y:S01]  /*175b0*/  IADD3 R35, PT, PT, R45, R51, RZ ;  /* 0x000000332d237210 */ /* 0x000fe20007ffe0ff */
[----:B---3--:R-:W-:Y:S01]  /*175c0*/  IMAD R43, R43, UR10, RZ ;  /* 0x0000000a2b2b7c24 */ /* 0x008fe2000f8e02ff */
        /* <DEDUP_REMOVED lines=41> */
[-C--:B------:R-:W-:Y:S01]  /*17860*/  LEA.HI.X R39, R18, R7.reuse, R19, 0x1, P0 ;  /* 0x0000000712277211 */ /* 0x080fe200000f0c13 */
[----:B------:R-:W-:Y:S01]  /*17870*/  IMAD.IADD R19, R31, 0x1, R29 ;  /* 0x000000011f137824 */ /* 0x000fe200078e021d */
[----:B------:R-:W-:Y:S01]  /*17880*/  LEA R18, P0, R30, R6, 0x1 ;  /* 0x000000061e127211 */ /* 0x000fe200078008ff */
[C---:B------:R-:W-:Y:S02]  /*17890*/  IMAD R31, R8.reuse, UR11, R9 ;  /* 0x0000000b081f7c24 */ /* 0x040fe4000f8e0209 */
[----:B------:R-:W-:Y:S01]  /*178a0*/  IMAD R25, R25, UR10, RZ ;  /* 0x0000000a19197c24 */ /* 0x000fe2000f8e02ff */
[----:B------:R-:W5:Y:S01]  /*178b0*/  LDG.E.U16 R38, desc[UR6][R38.64] ;  /* 0x0000000626267981 */ /* 0x000f62000c1e1500 */
[----:B------:R-:W-:Y:S01]  /*178c0*/  IMAD.WIDE.U32 R8, R8, UR10, RZ ;  /* 0x0000000a08087c25 */ /* 0x000fe2000f8e00ff */
[----:B------:R-:W-:-:S03]  /*178d0*/  LEA.HI.X R19, R30, R7, R19, 0x1, P0 ;  /* 0x000000071e137211 */ /* 0x000fc600000f0c13 */
[C---:B------:R-:W-:Y:S01]  /*178e0*/  IMAD.WIDE.U32 R28, R24.reuse, UR10, RZ ;  /* 0x0000000a181c7c25 */ /* 0x040fe2000f8e00ff */
[----:B------:R-:W-:Y:S01]  /*178f0*/  IADD3 R9, PT, PT, R9, R31, RZ ;  /* 0x0000001f09097210 */ /* 0x000fe20007ffe0ff */
[----:B------:R0:W5:Y:S02]  /*17900*/  LDG.E.U16 R35, desc[UR6][R18.64] ;  /* 0x0000000612237981 */ /* 0x000164000c1e1500 */
[----:B------:R-:W-:Y:S01]  /*17910*/  IMAD R25, R24, UR11, R25 ;  /* 0x0000000b18197c24 */ /* 0x000fe2000f8e0219 */
[----:B------:R-:W-:Y:S01]  /*17920*/  LEA R24, P0, R8, R6, 0x1 ;  /* 0x0000000608187211 */ /* 0x000fe200078008ff */
[----:B------:R-:W-:-:S03]  /*17930*/  IMAD R31, R23, UR10, RZ ;  /* 0x0000000a171f7c24 */ /* 0x000fc6000f8e02ff */
[----:B------:R-:W-:Y:S01]  /*17940*/  IADD3 R23, PT, PT, R29, R25, RZ ;  /* 0x000000191d177210 */ /* 0x000fe20007ffe0ff */
[----:B------:R-:W-:Y:S01]  /*17950*/  IMAD R29, R22, UR11, R31 ;  /* 0x0000000b161d7c24 */ /* 0x000fe2000f8e021f */
[----:B------:R-:W-:Y:S01]  /*17960*/  LEA.HI.X R25, R8, R7, R9, 0x1, P0 ;  /* 0x0000000708197211 */ /* 0x000fe200000f0c09 */
[----:B------:R-:W-:Y:S01]  /*17970*/  IMAD.WIDE.U32 R8, R22, UR10, RZ ;  /* 0x0000000a16087c25 */ /* 0x000fe2000f8e00ff */
[----:B------:R-:W-:-:S03]  /*17980*/  LEA R30, P1, R28, R6, 0x1 ;  /* 0x000000061c1e7211 */ /* 0x000fc600078208ff */
[----:B------:R-:W-:Y:S01]  /*17990*/  IMAD R21, R21, UR10, RZ ;  /* 0x0000000a15157c24 */ /* 0x000fe2000f8e02ff */
[-C--:B------:R-:W-:Y:S01]  /*179a0*/  LEA R22, P0, R8, R6.reuse, 0x1 ;  /* 0x0000000608167211 */ /* 0x080fe200078008ff */
[C---:B0-----:R-:W-:Y:S01]  /*179b0*/  IMAD.WIDE.U32 R18, R20.reuse, UR10, RZ ;  /* 0x0000000a14127c25 */ /* 0x041fe2000f8e00ff */
[----:B------:R-:W-:Y:S01]  /*179c0*/  IADD3 R9, PT, PT, R9, R29, RZ ;  /* 0x0000001d09097210 */ /* 0x000fe20007ffe0ff */
[----:B------:R-:W5:Y:S02]  /*179d0*/  LDG.E.U16 R24, desc[UR6][R24.64] ;  /* 0x0000000618187981 */ /* 0x000f64000c1e1500 */
[----:B------:R-:W-:Y:S01]  /*179e0*/  IMAD R21, R20, UR11, R21 ;  /* 0x0000000b14157c24 */ /* 0x000fe2000f8e0215 */
[-C--:B------:R-:W-:Y:S01]  /*179f0*/  LEA.HI.X R31, R28, R7.reuse, R23, 0x1, P1 ;  /* 0x000000071c1f7211 */ /* 0x080fe200008f0c17 */
[----:B------:R-:W-:Y:S01]  /*17a00*/  IMAD R11, R11, UR10, RZ ;  /* 0x0000000a0b0b7c24 */ /* 0x000fe2000f8e02ff */
[----:B------:R-:W-:Y:S02]  /*17a10*/  LEA.HI.X R23, R8, R7, R9, 0x1, P0 ;  /* 0x0000000708177211 */ /* 0x000fe400000f0c09 */
        /* <DEDUP_REMOVED lines=20> */
[-C--:B------:R-:W-:Y:S01]  /*17b60*/  LEA.HI.X R17, R18, R7.reuse, R17, 0x1, P1 ;  /* 0x0000000712117211 */ /* 0x080fe200008f0c11 */
[----:B------:R-:W-:Y:S01]  /*17b70*/  IMAD.IADD R11, R11, 0x1, R29 ;  /* 0x000000010b0b7824 */ /* 0x000fe200078e021d */
[----:B------:R-:W-:Y:S01]  /*17b80*/  LEA R18, P0, R10, R6, 0x1 ;  /* 0x000000060a127211 */ /* 0x000fe200078008ff */
[C---:B------:R-:W-:Y:S01]  /*17b90*/  IMAD R15, R14.reuse, UR11, R15 ;  /* 0x0000000b0e0f7c24 */ /* 0x040fe2000f8e020f */
[----:B------:R-:W5:Y:S01]  /*17ba0*/  LDG.E.U16 R20, desc[UR6][R20.64] ;  /* 0x0000000614147981 */ /* 0x000f62000c1e1500 */
[----:B0-----:R-:W-:Y:S01]  /*17bb0*/  IMAD.WIDE.U32 R8, R14, UR10, RZ ;  /* 0x0000000a0e087c25 */ /* 0x001fe2000f8e00ff */
[----:B------:R-:W-:-:S02]  /*17bc0*/  LEA.HI.X R19, R10, R7, R11, 0x1, P0 ;  /* 0x000000070a137211 */ /* 0x000fc400000f0c0b */
[----:B------:R-:W5:Y:S01]  /*17bd0*/  LDG.E.U16 R16, desc[UR6][R16.64] ;  /* 0x0000000610107981 */ /* 0x000f62000c1e1500 */
        /* <DEDUP_REMOVED lines=18> */
[----:B------:R-:W-:Y:S01]  /*17d00*/  SHF.L.U32 R15, R42, 0x10, RZ ;  /* 0x000000102a0f7819 */ /* 0x000fe200000006ff */
[----:B------:R-:W-:-:S04]  /*17d10*/  IMAD.U32 R9, R32, 0x10000, RZ ;  /* 0x0001000020097824 */ /* 0x000fc800078e00ff */
[----:B------:R-:W-:-:S04]  /*17d20*/  FADD.FTZ R8, R8, R15 ;  /* 0x0000000f08087221 */ /* 0x000fc80000010000 */
[----:B------:R-:W-:Y:S01]  /*17d30*/  FADD.FTZ R8, R8, R9 ;  /* 0x0000000908087221 */ /* 0x000fe20000010000 */
[----:B0-----:R-:W-:-:S05]  /*17d40*/  SHF.L.U32 R11, R38, 0x10, RZ ;  /* 0x00000010260b7819 */ /* 0x001fca00000006ff */
        /* <DEDUP_REMOVED lines=11> */
[----:B------:R-:W-:Y:S01]  /*17e00*/  IMAD.U32 R9, R20, 0x10000, RZ ;  /* 0x0001000014097824 */ /* 0x000fe200078e00ff */
[----:B------:R-:W-:-:S03]  /*17e10*/  SHF.L.U32 R11, R16, 0x10, RZ ;  /* 0x00000010100b7819 */ /* 0x000fc600000006ff */
[----:B------:R-:W-:Y:S01]  /*17e20*/  FADD.FTZ R8, R8, R9 ;  /* 0x0000000908087221 */ /* 0x000fe20000010000 */
[----:B------:R-:W-:-:S03]  /*17e30*/  SHF.L.U32 R9, R18, 0x10, RZ ;  /* 0x0000001012097819 */ /* 0x000fc600000006ff */
[----:B------:R-:W-:-:S04]  /*17e40*/  FADD.FTZ R8, R8, R11 ;  /* 0x0000000b08087221 */ /* 0x000fc80000010000 */
[----:B------:R-:W-:Y:S01]  /*17e50*/  FADD.FTZ R8, R8, R9 ;  /* 0x0000000908087221 */ /* 0x000fe20000010000 */
[----:B------:R-:W-:Y:S02]  /*17e60*/  SHF.L.U32 R47, R10, 0x10, RZ ;  /* 0x000000100a2f7819 */ /* 0x000fe400000006ff */
[----:B------:R-:W-:-:S03]  /*17e70*/  IADD3.X R9, PT, PT, RZ, R13, RZ, P1, !PT ;  /* 0x0000000dff097210 */ /* 0x000fc60000ffe4ff */
[----:B------:R-:W-:Y:S01]  /*17e80*/  FADD.FTZ R47, R8, R47 ;  /* 0x0000002f082f7221 */ /* 0x000fe20000010000 */
[----:B------:R-:W-:Y:S01]  /*17e90*/  MOV R8, R12 ;  /* 0x0000000c00087202 */ /* 0x000fe20000000f00 */
[----:B------:R-:W-:Y:S06]  /*17ea0*/  @P0 BRA `(.L_x_1611) ;  /* 0xfffffff400580947 */ /* 0x000fec000383ffff */
[----:B------:R-:W-:Y:S05]  /*17eb0*/  BSYNC.RECONVERGENT B4 ;  /* 0x0000000000047941 */ /* 0x000fea0003800200 */
.L_x_1610:
[----:B------:R-:W-:Y:S05]  /*17ec0*/  BSYNC.RECONVERGENT B3 ;  /* 0x0000000000037941 */ /* 0x000fea0003800200 */
.L_x_1609:
        /* <DEDUP_REMOVED lines=28> */
[----:B------:R-:W-:Y:S01]  /*18090*/  IMAD.IADD R21, R29, 0x1, R31 ;  /* 0x000000011d157824 */ /* 0x000fe200078e021f */
[----:B------:R-:W-:Y:S01]  /*180a0*/  LEA R20, P2, R28, R6, 0x1 ;  /* 0x000000061c147211 */ /* 0x000fe200078408ff */
[----:B------:R-:W-:Y:S01]  /*180b0*/  IMAD R29, R22, UR11, R23 ;  /* 0x0000000b161d7c24 */ /* 0x000fe2000f8e0217 */
[-C--:B------:R-:W-:Y:S01]  /*180c0*/  LEA.HI.X R25, R26, R7.reuse, R25, 0x1, P1 ;  /* 0x000000071a197211 */ /* 0x080fe200008f0c19 */
[----:B------:R-:W-:Y:S01]  /*180d0*/  IMAD.WIDE.U32 R26, R22, UR10, RZ ;  /* 0x0000000a161a7c25 */ /* 0x000fe2000f8e00ff */
[----:B------:R-:W-:-:S03]  /*180e0*/  LEA.HI.X R21, R28, R7, R21, 0x1, P2 ;  /* 0x000000071c157211 */ /* 0x000fc600010f0c15 */
[----:B-----5:R-:W-:Y:S01]  /*180f0*/  IMAD R31, R19, UR10, RZ ;  /* 0x0000000a131f7c24 */ /* 0x020fe2000f8e02ff */
[----:B------:R-:W-:Y:S01]  /*18100*/  LEA R28, P1, R26, R6, 0x1 ;  /* 0x000000061a1c7211 */ /* 0x000fe200078208ff */
[----:B------:R-:W-:Y:S01]  /*18110*/  IMAD.WIDE.U32 R22, R18, UR10, RZ ;  /* 0x0000000a12167c25 */ /* 0x000fe2000f8e00ff */
[----:B------:R-:W-:-:S03]  /*18120*/  IADD3 R19, PT, PT, R27, R29, RZ ;  /* 0x0000001d1b137210 */ /* 0x000fc60007ffe0ff */
        /* <DEDUP_REMOVED lines=38> */
[----:B------:R-:W-:Y:S01]  /*18390*/  IADD3.X R9, PT, PT, RZ, R9, RZ, P1, !PT ;  /* 0x00000009ff097210 */ /* 0x000fe20000ffe4ff */
[----:B--2---:R-:W-:Y:S01]  /*183a0*/  IMAD.U32 R18, R18, 0x10000, RZ ;  /* 0x0001000012127824 */ /* 0x004fe200078e00ff */
[----:B---3--:R-:W-:-:S03]  /*183b0*/  SHF.L.U32 R19, R19, 0x10, RZ ;  /* 0x0000001013137819 */ /* 0x008fc600000006ff */
        /* <DEDUP_REMOVED lines=12> */
[----:B------:R-:W-:-:S04]  /*18480*/  IMAD.U32 R10, R10, 0x10000, RZ ;  /* 0x000100000a0a7824 */ /* 0x000fc800078e00ff */
[----:B------:R-:W-:-:S07]  /*18490*/  FADD.FTZ R47, R13, R10 ;  /* 0x0000000a0d2f7221 */ /* 0x000fce0000010000 */
.L_x_1613:
[----:B------:R-:W-:Y:S05]  /*184a0*/  BSYNC.RECONVERGENT B3 ;  /* 0x0000000000037941 */ /* 0x000fea0003800200 */
.L_x_1612:
        /* <DEDUP_REMOVED lines=43> */
[----:B--2---:R-:W-:Y:S01]  /*18760*/  SHF.L.U32 R16, R14, 0x10, RZ ;  /* 0x000000100e107819 */ /* 0x004fe200000006ff */
[----:B---3--:R-:W-:-:S04]  /*18770*/  IMAD.U32 R17, R12, 0x10000, RZ ;  /* 0x000100000c117824 */ /* 0x008fc800078e00ff */
[----:B------:R-:W-:-:S04]  /*18780*/  FADD.FTZ R16, R47, R16 ;  /* 0x000000102f107221 */ /* 0x000fc80000010000 */
[----:B------:R-:W-:Y:S01]  /*18790*/  FADD.FTZ R16, R16, R17 ;  /* 0x0000001110107221 */ /* 0x000fe20000010000 */
[----:B----4-:R-:W-:-:S05]  /*187a0*/  SHF.L.U32 R15, R18, 0x10, RZ ;  /* 0x00000010120f7819 */ /* 0x010fca00000006ff */
[----:B------:R-:W-:Y:S01]  /*187b0*/  FADD.FTZ R15, R16, R15 ;  /* 0x0000000f100f7221 */ /* 0x000fe20000010000 */
[----:B-----5:R-:W-:-:S05]  /*187c0*/  SHF.L.U32 R14, R10, 0x10, RZ ;  /* 0x000000100a0e7819 */ /* 0x020fca00000006ff */
[----:B------:R-:W-:-:S07]  /*187d0*/  FADD.FTZ R47, R15, R14 ;  /* 0x0000000e0f2f7221 */ /* 0x000fce0000010000 */
.L_x_1615:
[----:B------:R-:W-:Y:S05]  /*187e0*/  BSYNC.RECONVERGENT B3 ;  /* 0x0000000000037941 */ /* 0x000fea0003800200 */
.L_x_1614:
        /* <DEDUP_REMOVED lines=27> */
[-C--:B------:R-:W-:Y:S02]  /*189a0*/  LEA.HI.X R13, R16, R7.reuse, R5, 0x1, P1 ;  /* 0x00000007100d7211 */ /* 0x080fe400008f0c05 */
[C---:B------:R-:W-:Y:S01]  /*189b0*/  @P0 LEA R6, P1, R18.reuse, R6, 0x1 ;  /* 0x0000000612060211 */ /* 0x040fe200078208ff */
[----:B------:R-:W-:Y:S02]  /*189c0*/  @P0 IMAD.IADD R5, R19, 0x1, R11 ;  /* 0x0000000113050824 */ /* 0x000fe400078e020b */
[----:B------:R-:W2:Y:S03]  /*189d0*/  LDG.E.U16 R12, desc[UR6][R12.64] ;  /* 0x000000060c0c7981 */ /* 0x000ea6000c1e1500 */
[----:B------:R-:W-:-:S05]  /*189e0*/  @P0 LEA.HI.X R7, R18, R7, R5, 0x1, P1 ;  /* 0x0000000712070211 */ /* 0x000fca00008f0c05 */
[----:B------:R-:W3:Y:S01]  /*189f0*/  @P0 LDG.E.U16 R6, desc[UR6][R6.64] ;  /* 0x0000000606060981 */ /* 0x000ee2000c1e1500 */
[----:B--2---:R-:W-:-:S05]  /*18a00*/  SHF.L.U32 R8, R12, 0x10, RZ ;  /* 0x000000100c087819 */ /* 0x004fca00000006ff */
[----:B------:R-:W-:Y:S01]  /*18a10*/  FADD.FTZ R47, R47, R8 ;  /* 0x000000082f2f7221 */ /* 0x000fe20000010000 */
[----:B---3--:R-:W-:-:S05]  /*18a20*/  @P0 SHF.L.U32 R10, R6, 0x10, RZ ;  /* 0x00000010060a0819 */ /* 0x008fca00000006ff */
[----:B------:R-:W-:-:S07]  /*18a30*/  @P0 FADD.FTZ R47, R47, R10 ;  /* 0x0000000a2f2f0221 */ /* 0x000fce0000010000 */
.L_x_1608:
[----:B------:R-:W-:Y:S05]  /*18a40*/  BSYNC.RECONVERGENT B2 ;  /* 0x0000000000027941 */ /* 0x000fea0003800200 */
.L_x_1607:
[----:B------:R-:W0:Y:S01]  /*18a50*/  LDCU.64 UR10, c[0x0][0x710] ;  /* 0x0000e200ff0a77ac */ /* 0x000e220008000a00 */
[----:B------:R-:W-:Y:S02]  /*18a60*/  F2FP.BF16.F32.PACK_AB R47, RZ, R47 ;  /* 0x0000002fff2f723e */ /* 0x000fe400000010ff */
[----:B------:R-:W-:Y:S02]  /*18a70*/  IADD3 R3, PT, PT, R3, 0x80, RZ ;  /* 0x0000008003037810 */ /* 0x000fe40007ffe0ff */
[----:B0-----:R-:W-:-:S04]  /*18a80*/  IADD3 R4, P0, PT, R4, UR10, RZ ;  /* 0x0000000a04047c10 */ /* 0x001fc8000ff1e0ff */
[----:B------:R-:W-:-:S05]  /*18a90*/  IADD3.X R5, PT, PT, RZ, UR11, RZ, P0, !PT ;  /* 0x0000000bff057c10 */ /* 0x000fca00087fe4ff */
[----:B------:R1:W-:Y:S04]  /*18aa0*/  STG.E.U16 desc[UR6][R4.64], R47 ;  /* 0x0000002f04007986 */ /* 0x0003e8000c101506 */
.L_x_1594:
        /* <DEDUP_REMOVED lines=400> */
.L_x_1617:
[----:B------:R-:W0:Y:S02]  /*1a3b0*/  LDCU.64 UR10, c[0x0][0x738] ;  /* 0x0000e700ff0a77ac */ /* 0x000e240008000a00 */
[----:B0-----:R-:W-:-:S05]  /*1a3c0*/  IADD3 R8, P0, PT, R8, UR10, RZ ;  /* 0x0000000a08087c10 */ /* 0x001fca000ff1e0ff */
[----:B------:R-:W-:-:S06]  /*1a3d0*/  IMAD.X R9, RZ, RZ, UR11, P0 ;  /* 0x0000000bff097e24 */ /* 0x000fcc00080e06ff */
        /* <DEDUP_REMOVED lines=34> */
.L_x_1622:
[----:B------:R-:W-:Y:S01]  /*1a600*/  IMAD.MOV.U32 R13, RZ, RZ, R9 ;  /* 0x000000ffff0d7224 */ /* 0x000fe200078e0009 */
        /* <DEDUP_REMOVED lines=38> */
[----:B-----5:R-:W-:Y:S01]  /*1a870*/  IMAD R19, R19, UR10, RZ ;  /* 0x0000000a13137c24 */ /* 0x020fe2000f8e02ff */
[----:B------:R0:W3:Y:S02]  /*1a880*/  LDG.E.U16 R34, desc[UR6][R34.64] ;  /* 0x0000000622227981 */ /* 0x0000e4000c1e1500 */
[----:B------:R-:W-:Y:S01]  /*1a890*/  IADD3 R39, PT, PT, R43, R41, RZ ;  /* 0x000000292b277210 */ /* 0x000fe20007ffe0ff */
[----:B------:R-:W-:Y:S01]  /*1a8a0*/  IMAD R43, R18, UR11, R19 ;  /* 0x0000000b122b7c24 */ /* 0x000fe2000f8e0213 */
[----:B------:R-:W-:Y:S01]  /*1a8b0*/  LEA.HI.X R45, R38, R7, R45, 0x1, P0 ;  /* 0x00000007262d7211 */ /* 0x000fe200000f0c2d */
[----:B------:R-:W-:Y:S01]  /*1a8c0*/  IMAD.WIDE.U32 R18, R18, UR10, RZ ;  /* 0x0000000a12127c25 */ /* 0x000fe2000f8e00ff */
[----:B------:R-:W-:-:S03]  /*1a8d0*/  LEA R38, P0, R42, R6, 0x1 ;  /* 0x000000062a267211 */ /* 0x000fc600078008ff */
[----:B------:R-:W-:Y:S01]  /*1a8e0*/  IMAD R33, R33, UR10, RZ ;  /* 0x0000000a21217c24 */ /* 0x000fe2000f8e02ff */
[----:B------:R-:W-:Y:S01]  /*1a8f0*/  LEA.HI.X R39, R42, R7, R39, 0x1, P0 ;  /* 0x000000072a277211 */ /* 0x000fe200000f0c27 */
[----:B------:R-:W-:Y:S01]  /*1a900*/  IMAD.WIDE.U32 R40, R32, UR10, RZ ;  /* 0x0000000a20287c25 */ /* 0x000fe2000f8e00ff */
[-C--:B------:R-:W-:Y:S01]  /*1a910*/  LEA R42, P0, R18, R6.reuse, 0x1 ;  /* 0x00000006122a7211 */ /* 0x080fe200078008ff */
[----:B------:R-:W4:Y:S01]  /*1a920*/  LDG.E.U16 R44, desc[UR6][R44.64] ;  /* 0x000000062c2c7981 */ /* 0x000f22000c1e1500 */
        /* <DEDUP_REMOVED lines=10> */
[-C--:B------:R-:W-:Y:S01]  /*1a9d0*/  LEA.HI.X R33, R40, R7.reuse, R31, 0x1, P1 ;  /* 0x0000000728217211 */ /* 0x080fe200008f0c1f */
[----:B------:R-:W-:Y:S01]  /*1a9e0*/  IMAD.IADD R19, R19, 0x1, R35 ;  /* 0x0000000113137824 */ /* 0x000fe200078e0223 */
[----:B------:R-:W5:Y:S01]  /*1a9f0*/  LDG.E.U16 R42, desc[UR6][R42.64] ;  /* 0x000000062a2a7981 */ /* 0x000f62000c1e1500 */
[----:B------:R-:W-:Y:S01]  /*1aa00*/  IMAD.WIDE.U32 R30, R28, UR10, RZ ;  /* 0x0000000a1c1e7c25 */ /* 0x000fe2000f8e00ff */
[-C--:B0-----:R-:W-:Y:S02]  /*1aa10*/  LEA R38, P0, R18, R6.reuse, 0x1 ;  /* 0x0000000612267211 */ /* 0x081fe400078008ff */
[----:B------:R-:W5:Y:S01]  /*1aa20*/  LDG.E.U16 R32, desc[UR6][R32.64] ;  /* 0x0000000620207981 */ /* 0x000f62000c1e1500 */
[----:B------:R-:W-:Y:S02]  /*1aa30*/  IMAD R29, R28, UR11, R29 ;  /* 0x0000000b1c1d7c24 */ /* 0x000fe4000f8e021d */
        /* <DEDUP_REMOVED lines=42> */
[-C--:B------:R-:W-:Y:S01]  /*1ace0*/  LEA.HI.X R21, R10, R7.reuse, R11, 0x1, P0 ;  /* 0x000000070a157211 */ /* 0x080fe200000f0c0b */
[----:B------:R-:W-:Y:S01]  /*1acf0*/  IMAD.IADD R17, R19, 0x1, R17 ;  /* 0x0000000113117824 */ /* 0x000fe200078e0211 */
[-C--:B------:R-:W-:Y:S01]  /*1ad00*/  LEA R16, P1, R18, R6.reuse, 0x1 ;  /* 0x0000000612107211 */ /* 0x080fe200078208ff */
[C---:B------:R-:W-:Y:S01]  /*1ad10*/  IMAD.WIDE.U32 R10, R36.reuse, UR10, RZ ;  /* 0x0000000a240a7c25 */ /* 0x040fe2000f8e00ff */
[----:B------:R0:W5:Y:S03]  /*1ad20*/  LDG.E.U16 R25, desc[UR6][R8.64] ;  /* 0x0000000608197981 */ /* 0x000166000c1e1500 */
        /* <DEDUP_REMOVED lines=21> */
[----:B---3--:R-:W-:-:S03]  /*1ae80*/  SHF.L.U32 R9, R34, 0x10, RZ ;  /* 0x0000001022097819 */ /* 0x008fc600000006ff */
[----:B------:R-:W-:-:S04]  /*1ae90*/  FADD.FTZ R26, R26, R47 ;  /* 0x0000002f1a1a7221 */ /* 0x000fc80000010000 */
[----:B------:R-:W-:Y:S01]  /*1aea0*/  FADD.FTZ R9, R26, R9 ;  /* 0x000000091a097221 */ /* 0x000fe20000010000 */
[----:B----4-:R-:W-:-:S05]  /*1aeb0*/  SHF.L.U32 R44, R44, 0x10, RZ ;  /* 0x000000102c2c7819 */ /* 0x010fca00000006ff */
[----:B------:R-:W-:Y:S01]  /*1aec0*/  FADD.FTZ R9, R9, R44 ;  /* 0x0000002c09097221 */ /* 0x000fe20000010000 */
[----:B-----5:R-:W-:-:S05]  /*1aed0*/  SHF.L.U32 R8, R27, 0x10, RZ ;  /* 0x000000101b087819 */ /* 0x020fca00000006ff */
[----:B------:R-:W-:Y:S01]  /*1aee0*/  FADD.FTZ R8, R9, R8 ;  /* 0x0000000809087221 */ /* 0x000fe20000010000 */
[----:B------:R-:W-:Y:S01]  /*1aef0*/  IMAD.U32 R15, R42, 0x10000, RZ ;  /* 0x000100002a0f7824 */ /* 0x000fe200078e00ff */
[----:B------:R-:W-:-:S03]  /*1af00*/  SHF.L.U32 R9, R32, 0x10, RZ ;  /* 0x0000001020097819 */ /* 0x000fc600000006ff */
        /* <DEDUP_REMOVED lines=26> */
.L_x_1621:
[----:B------:R-:W-:Y:S05]  /*1b0b0*/  BSYNC.RECONVERGENT B3 ;  /* 0x0000000000037941 */ /* 0x000fea0003800200 */
.L_x_1620:
        /* <DEDUP_REMOVED lines=23> */
[C---:B------:R-:W-:Y:S02]  /*1b230*/  IMAD R31, R24.reuse, UR11, R25 ;  /* 0x0000000b181f7c24 */ /* 0x040fe4000f8e0219 */
[----:B------:R-:W-:Y:S01]  /*1b240*/  IMAD.WIDE.U32 R28, R24, UR10, RZ ;  /* 0x0000000a181c7c25 */ /* 0x000fe2000f8e00ff */
[----:B------:R-:W-:-:S03]  /*1b250*/  LEA R24, P1, R26, R6, 0x1 ;  /* 0x000000061a187211 */ /* 0x000fc600078208ff */
[----:B------:R-:W-:Y:S01]  /*1b260*/  IMAD.IADD R25, R27, 0x1, R21 ;  /* 0x000000011b197824 */ /* 0x000fe200078e0215 */
[----:B------:R-:W-:Y:S01]  /*1b270*/  IADD3 R21, PT, PT, R29, R31, RZ ;  /* 0x0000001f1d157210 */ /* 0x000fe20007ffe0ff */
[----:B----4-:R-:W-:Y:S01]  /*1b280*/  IMAD R23, R23, UR10, RZ ;  /* 0x0000000a17177c24 */ /* 0x010fe2000f8e02ff */
[----:B------:R-:W-:Y:S01]  /*1b290*/  LEA R20, P2, R28, R6, 0x1 ;  /* 0x000000061c147211 */ /* 0x000fe200078408ff */
[----:B-----5:R-:W-:Y:S01]  /*1b2a0*/  IMAD R31, R19, UR10, RZ ;  /* 0x0000000a131f7c24 */ /* 0x020fe2000f8e02ff */
[-C--:B------:R-:W-:Y:S01]  /*1b2b0*/  LEA.HI.X R25, R26, R7.reuse, R25, 0x1, P1 ;  /* 0x000000071a197211 */ /* 0x080fe200008f0c19 */
[----:B------:R-:W-:Y:S01]  /*1b2c0*/  IMAD.WIDE.U32 R26, R22, UR10, RZ ;  /* 0x0000000a161a7c25 */ /* 0x000fe2000f8e00ff */
[----:B------:R-:W-:-:S03]  /*1b2d0*/  LEA.HI.X R21, R28, R7, R21, 0x1, P2 ;  /* 0x000000071c157211 */ /* 0x000fc600010f0c15 */
[----:B------:R-:W-:Y:S01]  /*1b2e0*/  IMAD R29, R22, UR11, R23 ;  /* 0x0000000b161d7c24 */ /* 0x000fe2000f8e0217 */
[----:B------:R-:W-:Y:S01]  /*1b2f0*/  LEA R28, P1, R26, R6, 0x1 ;  /* 0x000000061a1c7211 */ /* 0x000fe200078208ff */
[----:B------:R-:W-:-:S03]  /*1b300*/  IMAD.WIDE.U32 R22, R18, UR10, RZ ;  /* 0x0000000a12167c25 */ /* 0x000fc6000f8e00ff */
        /* <DEDUP_REMOVED lines=8> */
[----:B------:R-:W-:Y:S02]  /*1b390*/  IMAD R17, R16, UR11, R17 ;  /* 0x0000000b10117c24 */ /* 0x000fe4000f8e0211 */
[----:B------:R1:W3:Y:S01]  /*1b3a0*/  LDG.E.U16 R19, desc[UR6][R20.64] ;  /* 0x0000000614137981 */ /* 0x0002e2000c1e1500 */
[----:B------:R-:W-:Y:S01]  /*1b3b0*/  LEA.HI.X R27, R22, R7, R23, 0x1, P1 ;  /* 0x00000007161b7211 */ /* 0x000fe200008f0c17 */
[----:B------:R-:W-:-:S02]  /*1b3c0*/  IMAD.WIDE.U32 R22, R16, UR10, RZ ;  /* 0x0000000a10167c25 */ /* 0x000fc4000f8e00ff */
[----:B------:R-:W4:Y:S02]  /*1b3d0*/  LDG.E.U16 R28, desc[UR6][R28.64] ;  /* 0x000000061c1c7981 */ /* 0x000f24000c1e1500 */
[C---:B------:R-:W-:Y:S01]  /*1b3e0*/  IMAD R31, R14.reuse, UR11, R15 ;  /* 0x0000000b0e1f7c24 */ /* 0x040fe2000f8e020f */
[----:B------:R-:W-:Y:S01]  /*1b3f0*/  IADD3 R15, PT, PT, R23, R17, RZ ;  /* 0x00000011170f7210 */ /* 0x000fe20007ffe0ff */
[----:B0-----:R-:W-:Y:S01]  /*1b400*/  IMAD.WIDE.U32 R24, R14, UR10, RZ ;  /* 0x0000000a0e187c25 */ /* 0x001fe2000f8e00ff */
[-C--:B------:R-:W-:Y:S01]  /*1b410*/  LEA R16, P1, R22, R6.reuse, 0x1 ;  /* 0x0000000616107211 */ /* 0x080fe200078208ff */
[----:B------:R-:W5:Y:S02]  /*1b420*/  LDG.E.U16 R26, desc[UR6][R26.64] ;  /* 0x000000061a1a7981 */ /* 0x000f64000c1e1500 */
[----:B------:R-:W-:Y:S01]  /*1b430*/  IMAD R23, R13, UR10, RZ ;  /* 0x0000000a0d177c24 */ /* 0x000fe2000f8e02ff */
[----:B------:R-:W-:Y:S01]  /*1b440*/  LEA R14, P2, R24, R6, 0x1 ;  /* 0x00000006180e7211 */ /* 0x000fe200078408ff */
[----:B-1----:R-:W-:Y:S01]  /*1b450*/  IMAD.WIDE.U32 R20, R12, UR10, RZ ;  /* 0x0000000a0c147c25 */ /* 0x002fe2000f8e00ff */
[----:B------:R-:W-:-:S02]  /*1b460*/  IADD3 R13, PT, PT, R25, R31, RZ ;  /* 0x0000001f190d7210 */ /* 0x000fc40007ffe0ff */
[-C--:B------:R-:W-:Y:S01]  /*1b470*/  LEA.HI.X R17, R22, R7.reuse, R15, 0x1, P1 ;  /* 0x0000000716117211 */ /* 0x080fe200008f0c0f */
[----:B------:R-:W-:Y:S01]  /*1b480*/  IMAD R23, R12, UR11, R23 ;  /* 0x0000000b0c177c24 */ /* 0x000fe2000f8e0217 */
[----:B------:R-:W-:Y:S01]  /*1b490*/  LEA.HI.X R15, R24, R7, R13, 0x1, P2 ;  /* 0x00000007180f7211 */ /* 0x000fe200010f0c0d */
[----:B------:R-:W-:Y:S01]  /*1b4a0*/  IMAD R25, R11, UR10, RZ ;  /* 0x0000000a0b197c24 */ /* 0x000fe2000f8e02ff */
[-C--:B------:R-:W-:Y:S01]  /*1b4b0*/  LEA R22, P1, R20, R6.reuse, 0x1 ;  /* 0x0000000614167211 */ /* 0x080fe200078208ff */
[C---:B------:R-:W-:Y:S01]  /*1b4c0*/  IMAD.WIDE.U32 R12, R10.reuse, UR10, RZ ;  /* 0x0000000a0a0c7c25 */ /* 0x040fe2000f8e00ff */
[----:B------:R-:W-:Y:S01]  /*1b4d0*/  IADD3 R11, PT, PT, R21, R23, RZ ;  /* 0x00000017150b7210 */ /* 0x000fe20007ffe0ff */
[----:B------:R-:W5:Y:S02]  /*1b4e0*/  LDG.E.U16 R16, desc[UR6][R16.64] ;  /* 0x0000000610107981 */ /* 0x000f64000c1e1500 */
[----:B------:R-:W-:Y:S01]  /*1b4f0*/  IMAD R25, R10, UR11, R25 ;  /* 0x0000000b0a197c24 */ /* 0x000fe2000f8e0219 */
[----:B------:R-:W-:Y:S01]  /*1b500*/  LEA.HI.X R23, R20, R7, R11, 0x1, P1 ;  /* 0x0000000714177211 */ /* 0x000fe200008f0c0b */
[----:B------:R-:W5:Y:S01]  /*1b510*/  LDG.E.U16 R14, desc[UR6][R14.64] ;  /* 0x000000060e0e7981 */ /* 0x000f62000c1e1500 */
[----:B------:R-:W-:Y:S01]  /*1b520*/  LEA R10, P1, R12, R6, 0x1 ;  /* 0x000000060c0a7211 */ /* 0x000fe200078208ff */
[----:B------:R-:W-:-:S02]  /*1b530*/  IMAD.IADD R11, R13, 0x1, R25 ;  /* 0x000000010d0b7824 */ /* 0x000fc400078e0219 */
        /* <DEDUP_REMOVED lines=15> */
[----:B------:R-:W-:Y:S01]  /*1b630*/  FADD.FTZ R13, R13, R16 ;  /* 0x000000100d0d7221 */ /* 0x000fe20000010000 */
[----:B------:R-:W-:-:S03]  /*1b640*/  IMAD.U32 R22, R22, 0x10000, RZ ;  /* 0x0001000016167824 */ /* 0x000fc600078e00ff */
[----:B------:R-:W-:-:S04]  /*1b650*/  FADD.FTZ R13, R13, R14 ;  /* 0x0000000e0d0d7221 */ /* 0x000fc80000010000 */
[----:B------:R-:W-:Y:S01]  /*1b660*/  FADD.FTZ R13, R13, R22 ;  /* 0x000000160d0d7221 */ /* 0x000fe20000010000 */
[----:B------:R-:W-:-:S05]  /*1b670*/  SHF.L.U32 R10, R10, 0x10, RZ ;  /* 0x000000100a0a7819 */ /* 0x000fca00000006ff */
[----:B------:R-:W-:-:S07]  /*1b680*/  FADD.FTZ R47, R13, R10 ;  /* 0x0000000a0d2f7221 */ /* 0x000fce0000010000 */
.L_x_1624:
[----:B------:R-:W-:Y:S05]  /*1b690*/  BSYNC.RECONVERGENT B3 ;  /* 0x0000000000037941 */ /* 0x000fea0003800200 */
.L_x_1623:
        /* <DEDUP_REMOVED lines=47> */
[----:B----4-:R-:W-:-:S05]  /*1b990*/  SHF.L.U32 R15, R18, 0x10, RZ ;  /* 0x00000010120f7819 */ /* 0x010fca00000006ff */
[----:B------:R-:W-:Y:S01]  /*1b9a0*/  FADD.FTZ R15, R16, R15 ;  /* 0x0000000f100f7221 */ /* 0x000fe20000010000 */
[----:B-----5:R-:W-:-:S05]  /*1b9b0*/  SHF.L.U32 R14, R10, 0x10, RZ ;  /* 0x000000100a0e7819 */ /* 0x020fca00000006ff */
[----:B------:R-:W-:-:S07]  /*1b9c0*/  FADD.FTZ R47, R15, R14 ;  /* 0x0000000e0f2f7221 */ /* 0x000fce0000010000 */
.L_x_1626:
[----:B------:R-:W-:Y:S05]  /*1b9d0*/  BSYNC.RECONVERGENT B3 ;  /* 0x0000000000037941 */ /* 0x000fea0003800200 */
.L_x_1625:
        /* <DEDUP_REMOVED lines=22> */
[----:B------:R-:W-:-:S03]  /*1bb40*/  LEA R12, P1, R16, R6, 0x1 ;  /* 0x00000006100c7211 */ /* 0x000fc600078208ff */
[----:B------:R-:W-:Y:S02]  /*1bb50*/  IMAD.IADD R5, R17, 0x1, R5 ;  /* 0x0000000111057824 */ /* 0x000fe400078e0205 */
        /* <DEDUP_REMOVED lines=13> */
.L_x_1619:
[----:B------:R-:W-:Y:S05]  /*1bc30*/  BSYNC.RECONVERGENT B2 ;  /* 0x0000000000027941 */ /* 0x000fea0003800200 */
.L_x_1618:
[----:B------:R-:W0:Y:S01]  /*1bc40*/  LDCU.64 UR10, c[0x0][0x710] ;  /* 0x0000e200ff0a77ac */ /* 0x000e220008000a00 */
[----:B------:R-:W-:Y:S02]  /*1bc50*/  F2FP.BF16.F32.PACK_AB R47, RZ, R47 ;  /* 0x0000002fff2f723e */ /* 0x000fe400000010ff */
[----:B------:R-:W-:Y:S02]  /*1bc60*/  IADD3 R3, PT, PT, R3, 0x80, RZ ;  /* 0x0000008003037810 */ /* 0x000fe40007ffe0ff */
[----:B0-----:R-:W-:-:S04]  /*1bc70*/  IADD3 R4, P0, PT, R4, UR10, RZ ;  /* 0x0000000a04047c10 */ /* 0x001fc8000ff1e0ff */
[----:B------:R-:W-:-:S05]  /*1bc80*/  IADD3.X R5, PT, PT, RZ, UR11, RZ, P0, !PT ;  /* 0x0000000bff057c10 */ /* 0x000fca00087fe4ff */
[----:B------:R2:W-:Y:S04]  /*1bc90*/  STG.E.U16 desc[UR6][R4.64], R47 ;  /* 0x0000002f04007986 */ /* 0x0005e8000c101506 */
.L_x_1605:
[----:B------:R-:W-:-:S13]  /*1bca0*/  ISETP.GE.AND P0, PT, R3, UR4, PT ;  /* 0x0000000403007c0c */ /* 0x000fda000bf06270 */
[----:B------:R-:W-:Y:S05]  /*1bcb0*/  @P0 BREAK.RELIABLE B0 ;  /* 0x0000000000000942 */ /* 0x000fea0003800100 */
[----:B------:R-:W-:Y:S05]  /*1bcc0*/  @P0 BRA `(.L_x_1627) ;  /* 0x0000006000f80947 */ /* 0x000fea0003800000 */
[----:B------:R-:W3:Y:S01]  /*1bcd0*/  LDCU.64 UR10, c[0x0][0x390] ;  /* 0x00007200ff0a77ac */ /* 0x000ee20008000a00 */
[----:B012---:R-:W-:Y:S02]  /*1bce0*/  HFMA2 R4, -RZ, RZ, 0, 0 ;  /* 0x00000000ff047431 */ /* 0x007fe400000001ff */
        /* <DEDUP_REMOVED lines=388> */
[C---:B----4-:R-:W-:Y:S02]  /*1d530*/  IMAD R7, R11.reuse, UR14, R7 ;  /* 0x0000000e0b077c24 */ /* 0x050fe4000f8e0207 */
[----:B------:R-:W-:Y:S02]  /*1d540*/  @P0 IMAD.MOV R9, RZ, RZ, -R10 ;  /* 0x000000ffff090224 */ /* 0x000fe400078e0a0a */
[----:B------:R-:W-:Y:S02]  /*1d550*/  IMAD R8, R11, UR15, R8 ;  /* 0x0000000f0b087c24 */ /* 0x000fe4000f8e0208 */
[----:B-----5:R-:W-:-:S04]  /*1d560*/  @P0 IMAD R13, R16, R9, R13 ;  /* 0x00000009100d0224 */ /* 0x020fc800078e020d */
[C---:B-1----:R-:W-:Y:S02]  /*1d570*/  @P0 IMAD R4, R13.reuse, R17, R4 ;  /* 0x000000110d040224 */ /* 0x042fe400078e0204 */
[C---:B------:R-:W-:Y:S02]  /*1d580*/  @P0 IMAD R6, R13.reuse, R18, R6 ;  /* 0x000000120d060224 */ /* 0x040fe400078e0206 */
[C---:B0-----:R-:W-:Y:S02]  /*1d590*/  @P0 IMAD R7, R13.reuse, R20, R7 ;  /* 0x000000140d070224 */ /* 0x041fe400078e0207 */
[----:B------:R-:W-:-:S07]  /*1d5a0*/  @P0 IMAD R8, R13, R21, R8 ;  /* 0x000000150d080224 */ /* 0x000fce00078e0208 */
.L_x_1628:
        /* <DEDUP_REMOVED lines=33> */
[----:B------:R-:W-:Y:S01]  /*1d7c0*/  MOV R12, R8 ;  /* 0x00000008000c7202 */ /* 0x000fe20000000f00 */
[----:B------:R-:W-:Y:S01]  /*1d7d0*/  IMAD.MOV.U32 R47, RZ, RZ, RZ ;  /* 0x000000ffff2f7224 */ /* 0x000fe200078e00ff */
[----:B------:R-:W-:Y:S02]  /*1d7e0*/  LOP3.LUT R48, R48, 0x7fffffff, RZ, 0xc0, !PT ;  /* 0x7fffffff30307812 */ /* 0x000fe400078ec0ff */
[----:B------:R-:W-:-:S07]  /*1d7f0*/  LOP3.LUT R49, R5, 0xfffffff0, RZ, 0xc0, !PT ;  /* 0xfffffff005317812 */ /* 0x000fce00078ec0ff */
.L_x_1633:
        /* <DEDUP_REMOVED lines=55> */
[----:B------:R-:W-:Y:S01]  /*1db70*/  IMAD.IADD R31, R41, 0x1, R33 ;  /* 0x00000001291f7824 */ /* 0x000fe200078e0221 */
[----:B------:R-:W-:Y:S01]  /*1db80*/  LEA R32, P1, R40, R6, 0x1 ;  /* 0x0000000628207211 */ /* 0x000fe200078208ff */
[C---:B------:R-:W-:Y:S01]  /*1db90*/  IMAD.WIDE.U32 R18, R30.reuse, UR10, RZ ;  /* 0x0000000a1e127c25 */ /* 0x040fe2000f8e00ff */
[----:B------:R0:W5:Y:S03]  /*1dba0*/  LDG.E.U16 R27, desc[UR6][R38.64] ;  /* 0x00000006261b7981 */ /* 0x000166000c1e1500 */
        /* <DEDUP_REMOVED lines=17> */
[C---:B------:R-:W-:Y:S01]  /*1dcc0*/  IMAD.WIDE.U32 R28, R24.reuse, UR10, RZ ;  /* 0x0000000a181c7c25 */ /* 0x040fe2000f8e00ff */
[----:B------:R-:W-:Y:S01]  /*1dcd0*/  IADD3 R9, PT, PT, R9, R31, RZ ;  /* 0x0000001f09097210 */ /* 0x000fe20007ffe0ff */
[----:B------:R-:W5:Y:S02]  /*1dce0*/  LDG.E.U16 R38, desc[UR6][R38.64] ;  /* 0x0000000626267981 */ /* 0x000f64000c1e1500 */
        /* <DEDUP_REMOVED lines=25> */
[----:B------:R-:W-:Y:S01]  /*1de80*/  IMAD.IADD R11, R11, 0x1, R21 ;  /* 0x000000010b0b7824 */ /* 0x000fe200078e0215 */
[----:B------:R-:W-:Y:S01]  /*1de90*/  LEA R20, P0, R10, R6, 0x1 ;  /* 0x000000060a147211 */ /* 0x000fe200078008ff */
[C---:B------:R-:W-:Y:S01]  /*1dea0*/  IMAD.WIDE.U32 R18, R16.reuse, UR10, RZ ;  /* 0x0000000a10127c25 */ /* 0x040fe2000f8e00ff */
[----:B------:R-:W5:Y:S03]  /*1deb0*/  LDG.E.U16 R22, desc[UR6][R22.64] ;  /* 0x0000000616167981 */ /* 0x000f66000c1e1500 */
        /* <DEDUP_REMOVED lines=33> */
[----:B-----5:R-:W-:-:S04]  /*1e0d0*/  IMAD.U32 R8, R27, 0x10000, RZ ;  /* 0x000100001b087824 */ /* 0x020fc800078e00ff */
[----:B------:R-:W-:Y:S01]  /*1e0e0*/  FADD.FTZ R8, R9, R8 ;  /* 0x0000000809087221 */ /* 0x000fe20000010000 */
[----:B------:R-:W-:-:S05]  /*1e0f0*/  SHF.L.U32 R15, R42, 0x10, RZ ;  /* 0x000000102a0f7819 */ /* 0x000fca00000006ff */
[----:B------:R-:W-:Y:S01]  /*1e100*/  FADD.FTZ R8, R8, R15 ;  /* 0x0000000f08087221 */ /* 0x000fe20000010000 */
[----:B------:R-:W-:Y:S02]  /*1e110*/  SHF.L.U32 R9, R32, 0x10, RZ ;  /* 0x0000001020097819 */ /* 0x000fe400000006ff */
[----:B0-----:R-:W-:-:S03]  /*1e120*/  SHF.L.U32 R11, R38, 0x10, RZ ;  /* 0x00000010260b7819 */ /* 0x001fc600000006ff */
[----:B------:R-:W-:Y:S01]  /*1e130*/  FADD.FTZ R8, R8, R9 ;  /* 0x0000000908087221 */ /* 0x000fe20000010000 */
[----:B------:R-:W-:-:S03]  /*1e140*/  SHF.L.U32 R35, R35, 0x10, RZ ;  /* 0x0000001023237819 */ /* 0x000fc600000006ff */
[----:B------:R-:W-:-:S04]  /*1e150*/  FADD.FTZ R8, R8, R11 ;  /* 0x0000000b08087221 */ /* 0x000fc80000010000 */
        /* <DEDUP_REMOVED lines=18> */
[----:B------:R-:W-:Y:S01]  /*1e280*/  IMAD.MOV.U32 R8, RZ, RZ, R12 ;  /* 0x000000ffff087224 */ /* 0x000fe200078e000c */
[----:B------:R-:W-:Y:S06]  /*1e290*/  @P0 BRA `(.L_x_1633) ;  /* 0xfffffff400580947 */ /* 0x000fec000383ffff */
[----:B------:R-:W-:Y:S05]  /*1e2a0*/  BSYNC.RECONVERGENT B4 ;  /* 0x0000000000047941 */ /* 0x000fea0003800200 */
.L_x_1632:
[----:B------:R-:W-:Y:S05]  /*1e2b0*/  BSYNC.RECONVERGENT B3 ;  /* 0x0000000000037941 */ /* 0x000fea0003800200 */
.L_x_1631:
        /* <DEDUP_REMOVED lines=63> */
[----:B------:R-:W-:Y:S01]  /*1e6b0*/  LEA R22, P1, R20, R6, 0x1 ;  /* 0x0000000614167211 */ /* 0x000fe200078208ff */
[----:B------:R-:W-:Y:S01]  /*1e6c0*/  IMAD.IADD R11, R21, 0x1, R23 ;  /* 0x00000001150b7824 */ /* 0x000fe200078e0217 */
[----:B------:R-:W5:Y:S01]  /*1e6d0*/  LDG.E.U16 R16, desc[UR6][R16.64] ;  /* 0x0000000610107981 */ /* 0x000f62000c1e1500 */
[----:B------:R-:W-:-:S03]  /*1e6e0*/  IMAD.WIDE.U32 R12, R10, UR10, RZ ;  /* 0x0000000a0a0c7c25 */ /* 0x000fc6000f8e00ff */
[----:B------:R-:W5:Y:S01]  /*1e6f0*/  LDG.E.U16 R14, desc[UR6][R14.64] ;  /* 0x000000060e0e7981 */ /* 0x000f62000c1e1500 */
[----:B------:R-:W-:Y:S01]  /*1e700*/  IMAD R25, R10, UR11, R25 ;  /* 0x0000000b0a197c24 */ /* 0x000fe2000f8e0219 */
        /* <DEDUP_REMOVED lines=20> */
[----:B------:R-:W-:-:S05]  /*1e850*/  SHF.L.U32 R22, R22, 0x10, RZ ;  /* 0x0000001016167819 */ /* 0x000fca00000006ff */
[----:B------:R-:W-:Y:S01]  /*1e860*/  FADD.FTZ R13, R13, R22 ;  /* 0x000000160d0d7221 */ /* 0x000fe20000010000 */
[----:B------:R-:W-:-:S05]  /*1e870*/  SHF.L.U32 R10, R10, 0x10, RZ ;  /* 0x000000100a0a7819 */ /* 0x000fca00000006ff */
[----:B------:R-:W-:-:S07]  /*1e880*/  FADD.FTZ R47, R13, R10 ;  /* 0x0000000a0d2f7221 */ /* 0x000fce0000010000 */
.L_x_1635:
[----:B------:R-:W-:Y:S05]  /*1e890*/  BSYNC.RECONVERGENT B3 ;  /* 0x0000000000037941 */ /* 0x000fea0003800200 */
.L_x_1634:
        /* <DEDUP_REMOVED lines=35> */
[----:B------:R-:W-:Y:S01]  /*1ead0*/  LEA.HI.X R19, R16, R7, R23, 0x1, P1 ;  /* 0x0000000710137211 */ /* 0x000fe200008f0c17 */
[----:B------:R-:W-:Y:S01]  /*1eae0*/  IMAD.IADD R11, R21, 0x1, R11 ;  /* 0x00000001150b7824 */ /* 0x000fe200078e020b */
[----:B------:R-:W-:-:S03]  /*1eaf0*/  LEA R10, P1, R20, R6, 0x1 ;  /* 0x00000006140a7211 */ /* 0x000fc600078208ff */
[----:B------:R-:W4:Y:S01]  /*1eb00*/  LDG.E.U16 R18, desc[UR6][R18.64] ;  /* 0x0000000612127981 */ /* 0x000f22000c1e1500 */
        /* <DEDUP_REMOVED lines=12> */
.L_x_1637:
[----:B------:R-:W-:Y:S05]  /*1ebd0*/  BSYNC.RECONVERGENT B3 ;  /* 0x0000000000037941 */ /* 0x000fea0003800200 */
.L_x_1636:
        /* <DEDUP_REMOVED lines=11> */
[----:B------:R-:W-:Y:S01]  /*1ec90*/  ISETP.NE.AND.EX P0, PT, RZ, RZ, PT, P0 ;  /* 0x000000ffff00720c */ /* 0x000fe20003f05300 */
[----:B--2---:R-:W-:-:S04]  /*1eca0*/  IMAD.U32 R14, R12, 0x10000, RZ ;  /* 0x000100000c0e7824 */ /* 0x004fc800078e00ff */
[----:B------:R-:W-:-:S08]  /*1ecb0*/  FADD.FTZ R47, R47, R14 ;  /* 0x0000000e2f2f7221 */ /* 0x000fd00000010000 */
        /* <DEDUP_REMOVED lines=23> */
.L_x_1630:
[----:B------:R-:W-:Y:S05]  /*1ee30*/  BSYNC.RECONVERGENT B2 ;  /* 0x0000000000027941 */ /* 0x000fea0003800200 */
.L_x_1629:
[----:B------:R-:W0:Y:S01]  /*1ee40*/  LDCU.64 UR10, c[0x0][0x710] ;  /* 0x0000e200ff0a77ac */ /* 0x000e220008000a00 */
[----:B------:R-:W-:Y:S02]  /*1ee50*/  F2FP.BF16.F32.PACK_AB R47, RZ, R47 ;  /* 0x0000002fff2f723e */ /* 0x000fe400000010ff */
[----:B------:R-:W-:Y:S02]  /*1ee60*/  IADD3 R3, PT, PT, R3, 0x80, RZ ;  /* 0x0000008003037810 */ /* 0x000fe40007ffe0ff */
[----:B0-----:R-:W-:-:S04]  /*1ee70*/  IADD3 R4, P0, PT, R4, UR10, RZ ;  /* 0x0000000a04047c10 */ /* 0x001fc8000ff1e0ff */
[----:B------:R-:W-:-:S05]  /*1ee80*/  IADD3.X R5, PT, PT, RZ, UR11, RZ, P0, !PT ;  /* 0x0000000bff057c10 */ /* 0x000fca00087fe4ff */
[----:B------:R2:W-:Y:S04]  /*1ee90*/  STG.E.U16 desc[UR6][R4.64], R47 ;  /* 0x0000002f04007986 */ /* 0x0005e8000c101506 */
.L_x_1616:
[----:B------:R-:W-:-:S13]  /*1eea0*/  ISETP.GE.AND P0, PT, R3, UR4, PT ;  /* 0x0000000403007c0c */ /* 0x000fda000bf06270 */
[----:B------:R-:W-:Y:S05]  /*1eeb0*/  @P0 BREAK.RELIABLE B0 ;  /* 0x0000000000000942 */ /* 0x000fea0003800100 */
[----:B------:R-:W-:Y:S05]  /*1eec0*/  @P0 BRA `(.L_x_1627) ;  /* 0x0000003000780947 */ /* 0x000fea0003800000 */
[----:B------:R-:W-:Y:S05]  /*1eed0*/  BSYNC.RELIABLE B0 ;  /* 0x0000000000007941 */ /* 0x000fea0003800100 */
.L_x_1571:
        /* <DEDUP_REMOVED lines=380> */
[----:B------:R-:W-:-:S05]  /*206a0*/  @P0 MOV R12, RZ ;  /* 0x000000ff000c0202 */ /* 0x000fca0000000f00 */
[----:B------:R-:W1:Y:S01]  /*206b0*/  @P0 LDC R17, c[0x0][0x6f8] ;  /* 0x0001be00ff110b82 */ /* 0x000e620000000800 */
[----:B------:R-:W-:-:S04]  /*206c0*/  IMAD.MOV R5, RZ, RZ, -R13 ;  /* 0x000000ffff057224 */ /* 0x000fc800078e0a0d */
[----:B------:R-:W-:-:S03]  /*206d0*/  IMAD R11, R5, UR12, R11 ;  /* 0x0000000c050b7c24 */ /* 0x000fc6000f8e020b */
        /* <DEDUP_REMOVED lines=14> */
.L_x_1638:
        /* <DEDUP_REMOVED lines=24> */
[----:B------:R-:W-:Y:S02]  /*20940*/  LOP3.LUT R46, R5, 0xf, RZ, 0xc0, !PT ;  /* 0x0000000f052e7812 */ /* 0x000fe400078ec0ff */
[----:B------:R-:W-:-:S02]  /*20950*/  ISETP.GE.U32.AND.EX P0, PT, R48, RZ, PT, P0 ;  /* 0x000000ff3000720c */ /* 0x000fc40003f06100 */
[----:B------:R-:W-:Y:S02]  /*20960*/  MOV R47, RZ ;  /* 0x000000ff002f7202 */ /* 0x000fe40000000f00 */
[----:B0-----:R-:W-:-:S04]  /*20970*/  IADD3 R6, P1, PT, R6, UR10, RZ ;  /* 0x0000000a06067c10 */ /* 0x001fc8000ff3e0ff */
[----:B------:R-:W-:Y:S02]  /*20980*/  IADD3.X R7, PT, PT, RZ, UR11, RZ, P1, !PT ;  /* 0x0000000bff077c10 */ /* 0x000fe40008ffe4ff */
[----:B-1----:R-:W-:-:S04]  /*20990*/  LEA R8, P2, R10, UR12, 0x3 ;  /* 0x0000000c0a087c11 */ /* 0x002fc8000f8418ff */
[----:B------:R-:W-:Y:S01]  /*209a0*/  LEA.HI.X R9, R10, UR13, R11, 0x3, P2 ;  /* 0x0000000d0a097c11 */ /* 0x000fe200090f1c0b */
[----:B------:R-:W-:Y:S08]  /*209b0*/  @!P0 BRA `(.L_x_1642) ;  /* 0x0000000800c08947 */ /* 0x000ff00003800000 */
[----:B------:R-:W-:Y:S01]  /*209c0*/  HFMA2 R47, -RZ, RZ, 0, 0 ;  /* 0x00000000ff2f7431 */ /* 0x000fe200000001ff */
[----:B------:R-:W-:Y:S01]  /*209d0*/  BSSY.RECONVERGENT B4, `(.L_x_1642) ;  /* 0x00000ae000047945 */ /* 0x000fe20003800200 */
[----:B------:R-:W-:Y:S01]  /*209e0*/  IMAD.MOV.U32 R12, RZ, RZ, R8 ;  /* 0x000000ffff0c7224 */ /* 0x000fe200078e0008 */
[----:B------:R-:W-:Y:S02]  /*209f0*/  LOP3.LUT R48, R48, 0x7fffffff, RZ, 0xc0, !PT ;  /* 0x7fffffff30307812 */ /* 0x000fe400078ec0ff */
[----:B------:R-:W-:-:S07]  /*20a00*/  LOP3.LUT R49, R5, 0xfffffff0, RZ, 0xc0, !PT ;  /* 0xfffffff005317812 */ /* 0x000fce00078ec0ff */
.L_x_1643:
        /* <DEDUP_REMOVED lines=47> */
[-C--:B------:R-:W-:Y:S01]  /*20d00*/  LEA.HI.X R39, R42, R7.reuse, R39, 0x1, P0 ;  /* 0x000000072a277211 */ /* 0x080fe200000f0c27 */
[----:B------:R-:W-:Y:S01]  /*20d10*/  IMAD.IADD R19, R19, 0x1, R43 ;  /* 0x0000000113137824 */ /* 0x000fe200078e022b */
[-C--:B------:R-:W-:Y:S01]  /*20d20*/  LEA R42, P0, R18, R6.reuse, 0x1 ;  /* 0x00000006122a7211 */ /* 0x080fe200078008ff */
[C---:B------:R-:W-:Y:S01]  /*20d30*/  IMAD.WIDE.U32 R40, R32.reuse, UR10, RZ ;  /* 0x0000000a20287c25 */ /* 0x040fe2000f8e00ff */
[----:B------:R-:W4:Y:S03]  /*20d40*/  LDG.E.U16 R44, desc[UR6][R44.64] ;  /* 0x000000062c2c7981 */ /* 0x000f26000c1e1500 */
        /* <DEDUP_REMOVED lines=44> */
[-C--:B------:R-:W-:Y:S01]  /*21010*/  LEA.HI.X R23, R8, R7.reuse, R9, 0x1, P0 ;  /* 0x0000000708177211 */ /* 0x080fe200000f0c09 */
[----:B------:R-:W-:Y:S01]  /*21020*/  IMAD.IADD R9, R19, 0x1, R21 ;  /* 0x0000000113097824 */ /* 0x000fe200078e0215 */
[----:B------:R-:W-:Y:S01]  /*21030*/  LEA R8, P0, R18, R6, 0x1 ;  /* 0x0000000612087211 */ /* 0x000fe200078008ff */
[C---:B------:R-:W-:Y:S01]  /*21040*/  IMAD R21, R10.reuse, UR11, R11 ;  /* 0x0000000b0a157c24 */ /* 0x040fe2000f8e020b */
[----:B------:R-:W5:Y:S01]  /*21050*/  LDG.E.U16 R30, desc[UR6][R30.64] ;  /* 0x000000061e1e7981 */ /* 0x000f62000c1e1500 */
[----:B------:R-:W-:Y:S01]  /*21060*/  IMAD.WIDE.U32 R10, R10, UR10, RZ ;  /* 0x0000000a0a0a7c25 */ /* 0x000fe2000f8e00ff */
[----:B------:R-:W-:-:S02]  /*21070*/  LEA.HI.X R9, R18, R7, R9, 0x1, P0 ;  /* 0x0000000712097211 */ /* 0x000fc400000f0c09 */
[----:B------:R-:W5:Y:S01]  /*21080*/  LDG.E.U16 R22, desc[UR6][R22.64] ;  /* 0x0000000616167981 */ /* 0x000f62000c1e1500 */
[----:B------:R-:W-:Y:S01]  /*21090*/  IMAD R17, R17, UR10, RZ ;  /* 0x0000000a11117c24 */ /* 0x000fe2000f8e02ff */
[-C--:B------:R-:W-:Y:S01]  /*210a0*/  LEA R20, P0, R10, R6.reuse, 0x1 ;  /* 0x000000060a147211 */ /* 0x080fe200078008ff */
[C---:B------:R-:W-:Y:S01]  /*210b0*/  IMAD.WIDE.U32 R18, R16.reuse, UR10, RZ ;  /* 0x0000000a10127c25 */ /* 0x040fe2000f8e00ff */
[----:B------:R-:W-:Y:S01]  /*210c0*/  IADD3 R11, PT, PT, R11, R21, RZ ;  /* 0x000000150b0b7210 */ /* 0x000fe20007ffe0ff */
[----:B------:R0:W5:Y:S02]  /*210d0*/  LDG.E.U16 R25, desc[UR6][R8.64] ;  /* 0x0000000608197981 */ /* 0x000164000c1e1500 */
[----:B------:R-:W-:Y:S02]  /*210e0*/  IMAD R17, R16, UR11, R17 ;  /* 0x0000000b10117c24 */ /* 0x000fe4000f8e0211 */
[----:B------:R-:W-:Y:S01]  /*210f0*/  IMAD R29, R37, UR10, RZ ;  /* 0x0000000a251d7c24 */ /* 0x000fe2000f8e02ff */
[----:B------:R-:W-:Y:S01]  /*21100*/  LEA.HI.X R21, R10, R7, R11, 0x1, P0 ;  /* 0x000000070a157211 */ /* 0x000fe200000f0c0b */
[----:B------:R-:W-:Y:S01]  /*21110*/  IMAD.WIDE.U32 R10, R36, UR10, RZ ;  /* 0x0000000a240a7c25 */ /* 0x000fe2000f8e00ff */
[----:B------:R-:W-:-:S02]  /*21120*/  LEA R16, P1, R18, R6, 0x1 ;  /* 0x0000000612107211 */ /* 0x000fc400078208ff */
[----:B------:R-:W-:Y:S01]  /*21130*/  IADD3 R17, PT, PT, R19, R17, RZ ;  /* 0x0000001113117210 */ /* 0x000fe20007ffe0ff */
[----:B------:R-:W-:Y:S01]  /*21140*/  IMAD R29, R36, UR11, R29 ;  /* 0x0000000b241d7c24 */ /* 0x000fe2000f8e021d */
[----:B------:R-:W5:Y:S01]  /*21150*/  LDG.E.U16 R20, desc[UR6][R20.64] ;  /* 0x0000000614147981 */ /* 0x000f62000c1e1500 */
[----:B------:R-:W-:Y:S01]  /*21160*/  IMAD R15, R15, UR10, RZ ;  /* 0x0000000a0f0f7c24 */ /* 0x000fe2000f8e02ff */
[----:B------:R-:W-:Y:S01]  /*21170*/  LEA.HI.X R17, R18, R7, R17, 0x1, P1 ;  /* 0x0000000712117211 */ /* 0x000fe200008f0c11 */
[----:B0-----:R-:W-:Y:S01]  /*21180*/  IMAD.WIDE.U32 R8, R14, UR10, RZ ;  /* 0x0000000a0e087c25 */ /* 0x001fe2000f8e00ff */
[----:B------:R-:W-:Y:S02]  /*21190*/  LEA R18, P0, R10, R6, 0x1 ;  /* 0x000000060a127211 */ /* 0x000fe400078008ff */
[----:B------:R-:W-:Y:S01]  /*211a0*/  IADD3 R11, PT, PT, R11, R29, RZ ;  /* 0x0000001d0b0b7210 */ /* 0x000fe20007ffe0ff */
[----:B------:R-:W-:Y:S01]  /*211b0*/  IMAD R15, R14, UR11, R15 ;  /* 0x0000000b0e0f7c24 */ /* 0x000fe2000f8e020f */
        /* <DEDUP_REMOVED lines=16> */
[----:B----4-:R-:W-:-:S04]  /*212c0*/  IMAD.U32 R44, R44, 0x10000, RZ ;  /* 0x000100002c2c7824 */ /* 0x010fc800078e00ff */
        /* <DEDUP_REMOVED lines=26> */
[----:B------:R-:W-:-:S04]  /*21470*/  IMAD.X R9, RZ, RZ, R13, P1 ;  /* 0x000000ffff097224 */ /* 0x000fc800008e060d */
[----:B------:R-:W-:Y:S01]  /*21480*/  FADD.FTZ R47, R8, R47 ;  /* 0x0000002f082f7221 */ /* 0x000fe20000010000 */
[----:B------:R-:W-:Y:S01]  /*21490*/  MOV R8, R12 ;  /* 0x0000000c00087202 */ /* 0x000fe20000000f00 */
[----:B------:R-:W-:Y:S06]  /*214a0*/  @P0 BRA `(.L_x_1643) ;  /* 0xfffffff400580947 */ /* 0x000fec000383ffff */
[----:B------:R-:W-:Y:S05]  /*214b0*/  BSYNC.RECONVERGENT B4 ;  /* 0x0000000000047941 */ /* 0x000fea0003800200 */
.L_x_1642:
[----:B------:R-:W-:Y:S05]  /*214c0*/  BSYNC.RECONVERGENT B3 ;  /* 0x0000000000037941 */ /* 0x000fea0003800200 */
.L_x_1641:
        /* <DEDUP_REMOVED lines=57> */
[----:B------:R-:W-:Y:S01]  /*21860*/  IMAD.IADD R13, R25, 0x1, R31 ;  /* 0x00000001190d7824 */ /* 0x000fe200078e021f */
[----:B------:R-:W-:Y:S01]  /*21870*/  LEA.HI.X R17, R22, R7, R15, 0x1, P1 ;  /* 0x0000000716117211 */ /* 0x000fe200008f0c0f */
[----:B-1----:R-:W-:-:S03]  /*21880*/  IMAD.WIDE.U32 R20, R12, UR10, RZ ;  /* 0x0000000a0c147c25 */ /* 0x002fc6000f8e00ff */
        /* <DEDUP_REMOVED lines=25> */
[----:B------:R-:W-:Y:S01]  /*21a20*/  IMAD.U32 R16, R16, 0x10000, RZ ;  /* 0x0001000010107824 */ /* 0x000fe200078e00ff */
[----:B------:R-:W-:-:S03]  /*21a30*/  SHF.L.U32 R14, R14, 0x10, RZ ;  /* 0x000000100e0e7819 */ /* 0x000fc600000006ff */
[----:B------:R-:W-:-:S04]  /*21a40*/  FADD.FTZ R13, R13, R16 ;  /* 0x000000100d0d7221 */ /* 0x000fc80000010000 */
[----:B------:R-:W-:Y:S01]  /*21a50*/  FADD.FTZ R13, R13, R14 ;  /* 0x0000000e0d0d7221 */ /* 0x000fe20000010000 */
[----:B------:R-:W-:-:S05]  /*21a60*/  SHF.L.U32 R22, R22, 0x10, RZ ;  /* 0x0000001016167819 */ /* 0x000fca00000006ff */
[----:B------:R-:W-:Y:S01]  /*21a70*/  FADD.FTZ R13, R13, R22 ;  /* 0x000000160d0d7221 */ /* 0x000fe20000010000 */
[----:B------:R-:W-:-:S05]  /*21a80*/  SHF.L.U32 R10, R10, 0x10, RZ ;  /* 0x000000100a0a7819 */ /* 0x000fca00000006ff */
[----:B------:R-:W-:-:S07]  /*21a90*/  FADD.FTZ R47, R13, R10 ;  /* 0x0000000a0d2f7221 */ /* 0x000fce0000010000 */
.L_x_1645:
[----:B------:R-:W-:Y:S05]  /*21aa0*/  BSYNC.RECONVERGENT B3 ;  /* 0x0000000000037941 */ /* 0x000fea0003800200 */
.L_x_1644:
        /* <DEDUP_REMOVED lines=32> */
[----:B------:R-:W2:Y:S03]  /*21cb0*/  LDG.E.U16 R14, desc[UR6][R14.64] ;  /* 0x000000060e0e7981 */ /* 0x000ea6000c1e1500 */
[----:B------:R-:W-:Y:S01]  /*21cc0*/  IMAD R11, R10, UR11, R11 ;  /* 0x0000000b0a0b7c24 */ /* 0x000fe2000f8e020b */
[----:B------:R-:W-:Y:S01]  /*21cd0*/  LEA.HI.X R19, R16, R7, R23, 0x1, P1 ;  /* 0x0000000710137211 */ /* 0x000fe200008f0c17 */
[----:B------:R-:W3:Y:S01]  /*21ce0*/  LDG.E.U16 R12, desc[UR6][R12.64] ;  /* 0x000000060c0c7981 */ /* 0x000ee2000c1e1500 */
        /* <DEDUP_REMOVED lines=15> */
.L_x_1647:
[----:B------:R-:W-:Y:S05]  /*21de0*/  BSYNC.RECONVERGENT B3 ;  /* 0x0000000000037941 */ /* 0x000fea0003800200 */
.L_x_1646:
[----:B------:R-:W-:Y:S05]  /*21df0*/  @!P0 BRA `(.L_x_1640) ;  /* 0x0000000000908947 */ /* 0x000fea0003800000 */
[----:B------:R-:W2:Y:S01]  /*21e00*/  LDG.E.64 R12, desc[UR6][R8.64] ;  /* 0x00000006080c7981 */ /* 0x000ea2000c1e1b00 */
[----:B------:R-:W2:Y:S02]  /*21e10*/  LDC.64 R10, c[0x0][0x758] ;  /* 0x0001d600ff0a7b82 */ /* 0x000ea40000000a00 */
[-C--:B--2---:R-:W-:Y:S02]  /*21e20*/  IMAD R13, R13, R10.reuse, RZ ;  /* 0x0000000a0d0d7224 */ /* 0x084fe400078e02ff */
[----:B------:R-:W-:-:S04]  /*21e30*/  IMAD.WIDE.U32 R14, R12, R10, RZ ;  /* 0x0000000a0c0e7225 */ /* 0x000fc800078e00ff */
[----:B------:R-:W-:Y:S01]  /*21e40*/  IMAD R13, R12, R11, R13 ;  /* 0x0000000b0c0d7224 */ /* 0x000fe200078e020d */
[----:B------:R-:W-:-:S03]  /*21e50*/  LEA R12, P0, R14, R6, 0x1 ;  /* 0x000000060e0c7211 */ /* 0x000fc600078008ff */
        /* <DEDUP_REMOVED lines=30> */
.L_x_1640:
[----:B------:R-:W-:Y:S05]  /*22040*/  BSYNC.RECONVERGENT B2 ;  /* 0x0000000000027941 */ /* 0x000fea0003800200 */
.L_x_1639:
[----:B------:R-:W0:Y:S01]  /*22050*/  LDCU.64 UR10, c[0x0][0x710] ;  /* 0x0000e200ff0a77ac */ /* 0x000e220008000a00 */
[----:B------:R-:W-:Y:S01]  /*22060*/  F2FP.BF16.F32.PACK_AB R47, RZ, R47 ;  /* 0x0000002fff2f723e */ /* 0x000fe200000010ff */
[----:B------:R-:W-:Y:S01]  /*22070*/  VIADD R3, R3, 0x80 ;  /* 0x0000008003037836 */ /* 0x000fe20000000000 */
[----:B0-----:R-:W-:-:S04]  /*22080*/  IADD3 R4, P0, PT, R4, UR10, RZ ;  /* 0x0000000a04047c10 */ /* 0x001fc8000ff1e0ff */
[----:B------:R-:W-:-:S05]  /*22090*/  IADD3.X R5, PT, PT, RZ, UR11, RZ, P0, !PT ;  /* 0x0000000bff057c10 */ /* 0x000fca00087fe4ff */
[----:B------:R3:W-:Y:S04]  /*220a0*/  STG.E.U16 desc[UR6][R4.64], R47 ;  /* 0x0000002f04007986 */ /* 0x0007e8000c101506 */
.L_x_1627:
[----:B------:R-:W-:Y:S05]  /*220b0*/  BSYNC.RECONVERGENT B1 ;  /* 0x0000000000017941 */ /* 0x000fea0003800200 */
.L_x_1570:
        /* <DEDUP_REMOVED lines=401> */
.L_x_1648:
        /* <DEDUP_REMOVED lines=13> */
[----:B------:R-:W-:Y:S01]  /*23aa0*/  BSSY.RECONVERGENT B1, `(.L_x_1649) ;  /* 0x000017c000017945 */ /* 0x000fe20003800200 */
[----:B------:R-:W-:-:S02]  /*23ab0*/  IMAD.MOV.U32 R42, RZ, RZ, RZ ;  /* 0x000000ffff2a7224 */ /* 0x000fc400078e00ff */
[----:B------:R-:W-:Y:S02]  /*23ac0*/  IADD3.X R45, PT, PT, RZ, UR11, RZ, P2, !PT ;  /* 0x0000000bff2d7c10 */ /* 0x000fe400097fe4ff */
        /* <DEDUP_REMOVED lines=11> */
[----:B------:R-:W-:-:S07]  /*23b80*/  LEA.HI.X R7, R4, UR13, R5, 0x3, P3 ;  /* 0x0000000d04077c11 */ /* 0x000fce00098f1c05 */
[----:B----4-:R-:W-:Y:S05]  /*23b90*/  @!P0 BRA `(.L_x_1650) ;  /* 0x0000001400b08947 */ /* 0x010fea0003800000 */
[C---:B------:R-:W-:Y:S01]  /*23ba0*/  ISETP.GE.U32.AND P0, PT, R0.reuse, 0x10, PT ;  /* 0x000000100000780c */ /* 0x040fe20003f06070 */
[----:B------:R-:W-:Y:S01]  /*23bb0*/  BSSY.RECONVERGENT B2, `(.L_x_1651) ;  /* 0x00000b3000027945 */ /* 0x000fe20003800200 */
[----:B------:R-:W-:Y:S01]  /*23bc0*/  HFMA2 R42, -RZ, RZ, 0, 0 ;  /* 0x00000000ff2a7431 */ /* 0x000fe200000001ff */
[----:B------:R-:W-:Y:S02]  /*23bd0*/  MOV R4, R6 ;  /* 0x0000000600047202 */ /* 0x000fe40000000f00 */
[----:B------:R-:W-:Y:S02]  /*23be0*/  ISETP.GE.U32.AND.EX P0, PT, R11, RZ, PT, P0 ;  /* 0x000000ff0b00720c */ /* 0x000fe40003f06100 */
[----:B------:R-:W-:Y:S02]  /*23bf0*/  MOV R5, R7 ;  /* 0x0000000700057202 */ /* 0x000fe40000000f00 */
[----:B------:R-:W-:-:S09]  /*23c00*/  LOP3.LUT R46, R0, 0xf, RZ, 0xc0, !PT ;  /* 0x0000000f002e7812 */ /* 0x000fd200078ec0ff */
[----:B------:R-:W-:Y:S05]  /*23c10*/  @!P0 BRA `(.L_x_1652) ;  /* 0x0000000800b08947 */ /* 0x000fea0003800000 */
[----:B------:R-:W-:Y:S01]  /*23c20*/  BSSY.RECONVERGENT B3, `(.L_x_1652) ;  /* 0x00000ab000037945 */ /* 0x000fe20003800200 */
[----:B------:R-:W-:Y:S02]  /*23c30*/  LOP3.LUT R44, R11, 0x7fffffff, RZ, 0xc0, !PT ;  /* 0x7fffffff0b2c7812 */ /* 0x000fe400078ec0ff */
[----:B------:R-:W-:Y:S02]  /*23c40*/  LOP3.LUT R47, R0, 0xfffffff0, RZ, 0xc0, !PT ;  /* 0xfffffff0002f7812 */ /* 0x000fe400078ec0ff */
[----:B------:R-:W-:-:S07]  /*23c50*/  MOV R42, RZ ;  /* 0x000000ff002a7202 */ /* 0x000fce0000000f00 */
.L_x_1653:
        /* <DEDUP_REMOVED lines=22> */
[----:B------:R-:W-:Y:S01]  /*23dc0*/  LEA R32, P0, R36, R43, 0x1 ;  /* 0x0000002b24207211 */ /* 0x000fe200078008ff */
        /* <DEDUP_REMOVED lines=11> */
[C---:B------:R-:W-:Y:S01]  /*23e80*/  IMAD.WIDE.U32 R38, R6.reuse, UR4, RZ ;  /* 0x0000000406267c25 */ /* 0x040fe2000f8e00ff */
[----:B------:R-:W2:Y:S03]  /*23e90*/  LDG.E.U16 R32, desc[UR6][R32.64] ;  /* 0x0000000620207981 */ /* 0x000ea6000c1e1500 */
[----:B------:R-:W-:Y:S02]  /*23ea0*/  IMAD R49, R6, UR5, R49 ;  /* 0x0000000506317c24 */ /* 0x000fe4000f8e0231 */
[----:B------:R-:W-:Y:S01]  /*23eb0*/  IMAD R11, R11, UR4, RZ ;  /* 0x000000040b0b7c24 */ /* 0x000fe2000f8e02ff */
[----:B------:R-:W-:Y:S01]  /*23ec0*/  LEA.HI.X R41, R36, R45, R7, 0x1, P0 ;  /* 0x0000002d24297211 */ /* 0x000fe200000f0c07 */
[----:B------:R-:W-:Y:S01]  /*23ed0*/  IMAD R9, R9, UR4, RZ ;  /* 0x0000000409097c24 */ /* 0x000fe2000f8e02ff */
[----:B------:R-:W-:Y:S01]  /*23ee0*/  LEA R6, P0, R38, R43, 0x1 ;  /* 0x0000002b26067211 */ /* 0x000fe200078008ff */
[C---:B------:R-:W-:Y:S01]  /*23ef0*/  IMAD.WIDE.U32 R36, R10.reuse, UR4, RZ ;  /* 0x000000040a247c25 */ /* 0x040fe2000f8e00ff */
[----:B------:R-:W-:Y:S01]  /*23f00*/  IADD3 R7, PT, PT, R39, R49, RZ ;  /* 0x0000003127077210 */ /* 0x000fe20007ffe0ff */
[----:B------:R0:W3:Y:S02]  /*23f10*/  LDG.E.U16 R34, desc[UR6][R34.64] ;  /* 0x0000000622227981 */ /* 0x0000e4000c1e1500 */
[----:B------:R-:W-:-:S02]  /*23f20*/  IMAD R11, R10, UR5, R11 ;  /* 0x000000050a0b7c24 */ /* 0x000fc4000f8e020b */
[----:B------:R-:W-:Y:S01]  /*23f30*/  IMAD R39, R8, UR5, R9 ;  /* 0x0000000508277c24 */ /* 0x000fe2000f8e0209 */
[----:B------:R-:W-:Y:S01]  /*23f40*/  LEA.HI.X R7, R38, R45, R7, 0x1, P0 ;  /* 0x0000002d26077211 */ /* 0x000fe200000f0c07 */
[----:B------:R-:W-:Y:S01]  /*23f50*/  IMAD.WIDE.U32 R8, R8, UR4, RZ ;  /* 0x0000000408087c25 */ /* 0x000fe2000f8e00ff */
[C---:B------:R-:W-:Y:S01]  /*23f60*/  LEA R38, P1, R36.reuse, R43, 0x1 ;  /* 0x0000002b24267211 */ /* 0x040fe200078208ff */
[----:B------:R-:W4:Y:S02]  /*23f70*/  LDG.E.U16 R40, desc[UR6][R40.64] ;  /* 0x0000000628287981 */ /* 0x000f24000c1e1500 */
[----:B0-----:R-:W-:Y:S01]  /*23f80*/  IMAD R35, R13, UR4, RZ ;  /* 0x000000040d237c24 */ /* 0x001fe2000f8e02ff */
[----:B------:R-:W-:Y:S01]  /*23f90*/  IADD3 R13, PT, PT, R37, R11, RZ ;  /* 0x0000000b250d7210 */ /* 0x000fe20007ffe0ff */
[----:B------:R0:W5:Y:S01]  /*23fa0*/  LDG.E.U16 R33, desc[UR6][R6.64] ;  /* 0x0000000606217981 */ /* 0x000162000c1e1500 */
[----:B------:R-:W-:Y:S02]  /*23fb0*/  IADD3 R9, PT, PT, R9, R39, RZ ;  /* 0x0000002709097210 */ /* 0x000fe40007ffe0ff */
[----:B------:R-:W-:Y:S01]  /*23fc0*/  LEA.HI.X R39, R36, R45, R13, 0x1, P1 ;  /* 0x0000002d24277211 */ /* 0x000fe200008f0c0d */
[----:B------:R-:W-:Y:S01]  /*23fd0*/  IMAD R13, R15, UR4, RZ ;  /* 0x000000040f0d7c24 */ /* 0x000fe2000f8e02ff */
[----:B------:R-:W-:Y:S01]  /*23fe0*/  LEA R10, P0, R8, R43, 0x1 ;  /* 0x0000002b080a7211 */ /* 0x000fe200078008ff */
[----:B------:R-:W-:-:S02]  /*23ff0*/  IMAD R35, R12, UR5, R35 ;  /* 0x000000050c237c24 */ /* 0x000fc4000f8e0223 */
[----:B------:R-:W-:Y:S01]  /*24000*/  IMAD R15, R14, UR5, R13 ;  /* 0x000000050e0f7c24 */ /* 0x000fe2000f8e020d */
[----:B------:R-:W-:Y:S01]  /*24010*/  LEA.HI.X R11, R8, R45, R9, 0x1, P0 ;  /* 0x0000002d080b7211 */ /* 0x000fe200000f0c09 */
[----:B0-----:R-:W-:Y:S01]  /*24020*/  IMAD.WIDE.U32 R6, R14, UR4, RZ ;  /* 0x000000040e067c25 */ /* 0x001fe2000f8e00ff */
[----:B------:R-:W5:Y:S03]  /*24030*/  LDG.E.U16 R38, desc[UR6][R38.64] ;  /* 0x0000000626267981 */ /* 0x000f66000c1e1500 */
[----:B------:R-:W-:Y:S01]  /*24040*/  IMAD.WIDE.U32 R8, R12, UR4, RZ ;  /* 0x000000040c087c25 */ /* 0x000fe2000f8e00ff */
[----:B------:R-:W-:-:S03]  /*24050*/  IADD3 R7, PT, PT, R7, R15, RZ ;  /* 0x0000000f07077210 */ /* 0x000fc60007ffe0ff */
[----:B------:R-:W-:Y:S01]  /*24060*/  IMAD R15, R17, UR4, RZ ;  /* 0x00000004110f7c24 */ /* 0x000fe2000f8e02ff */
[----:B------:R-:W-:Y:S02]  /*24070*/  LEA R12, P0, R8, R43, 0x1 ;  /* 0x0000002b080c7211 */ /* 0x000fe400078008ff */
[----:B------:R-:W-:Y:S01]  /*24080*/  IADD3 R9, PT, PT, R9, R35, RZ ;  /* 0x0000002309097210 */ /* 0x000fe20007ffe0ff */
[C---:B------:R-:W-:Y:S01]  /*24090*/  IMAD R15, R16.reuse, UR5, R15 ;  /* 0x00000005100f7c24 */ /* 0x040fe2000f8e020f */
[----:B------:R0:W5:Y:S01]  /*240a0*/  LDG.E.U16 R35, desc[UR6][R10.64] ;  /* 0x000000060a237981 */ /* 0x000162000c1e1500 */
[----:B------:R-:W-:Y:S01]  /*240b0*/  IMAD.WIDE.U32 R16, R16, UR4, RZ ;  /* 0x0000000410107c25 */ /* 0x000fe2000f8e00ff */
[----:B------:R-:W-:Y:S02]  /*240c0*/  LEA.HI.X R13, R8, R45, R9, 0x1, P0 ;  /* 0x0000002d080d7211 */ /* 0x000fe400000f0c09 */
[----:B------:R-:W-:Y:S01]  /*240d0*/  LEA R8, P0, R6, R43, 0x1 ;  /* 0x0000002b06087211 */ /* 0x000fe200078008ff */
[----:B------:R-:W-:-:S02]  /*240e0*/  IMAD R37, R19, UR4, RZ ;  /* 0x0000000413257c24 */ /* 0x000fc4000f8e02ff */
[----:B------:R1:W5:Y:S01]  /*240f0*/  LDG.E.U16 R36, desc[UR6][R12.64] ;  /* 0x000000060c247981 */ /* 0x000362000c1e1500 */
[----:B------:R-:W-:Y:S01]  /*24100*/  LEA.HI.X R9, R6, R45, R7, 0x1, P0 ;  /* 0x0000002d06097211 */ /* 0x000fe200000f0c07 */
[----:B------:R-:W-:Y:S01]  /*24110*/  IMAD.WIDE.U32 R6, R18, UR4, RZ ;  /* 0x0000000412067c25 */ /* 0x000fe2000f8e00ff */
[----:B0-----:R-:W-:-:S03]  /*24120*/  IADD3 R11, PT, PT, R17, R15, RZ ;  /* 0x0000000f110b7210 */ /* 0x001fc60007ffe0ff */
[----:B------:R-:W-:Y:S01]  /*24130*/  IMAD R37, R18, UR5, R37 ;  /* 0x0000000512257c24 */ /* 0x000fe2000f8e0225 */
[-C--:B------:R-:W-:Y:S01]  /*24140*/  LEA R10, P0, R16, R43.reuse, 0x1 ;  /* 0x0000002b100a7211 */ /* 0x080fe200078008ff */
[----:B------:R-:W-:Y:S01]  /*24150*/  IMAD R15, R21, UR4, RZ ;  /* 0x00000004150f7c24 */ /* 0x000fe2000f8e02ff */
[----:B------:R-:W-:Y:S01]  /*24160*/  LEA R14, P1, R6, R43, 0x1 ;  /* 0x0000002b060e7211 */ /* 0x000fe200078208ff */
[----:B------:R-:W-:Y:S01]  /*24170*/  IMAD.IADD R7, R7, 0x1, R37 ;  /* 0x0000000107077824 */ /* 0x000fe200078e0225 */
[----:B------:R0:W5:Y:S01]  /*24180*/  LDG.E.U16 R19, desc[UR6][R8.64] ;  /* 0x0000000608137981 */ /* 0x000162000c1e1500 */
[----:B-1----:R-:W-:-:S04]  /*24190*/  IMAD.WIDE.U32 R12, R20, UR4, RZ ;  /* 0x00000004140c7c25 */ /* 0x002fc8000f8e00ff */
[----:B------:R-:W-:Y:S02]  /*241a0*/  IMAD R21, R20, UR5, R15 ;  /* 0x0000000514157c24 */ /* 0x000fe4000f8e020f */
[----:B------:R-:W-:Y:S01]  /*241b0*/  IMAD R17, R23, UR4, RZ ;  /* 0x0000000417117c24 */ /* 0x000fe2000f8e02ff */
[-C--:B------:R-:W-:Y:S02]  /*241c0*/  LEA.HI.X R11, R16, R45.reuse, R11, 0x1, P0 ;  /* 0x0000002d100b7211 */ /* 0x080fe400000f0c0b */
[----:B------:R-:W-:Y:S01]  /*241d0*/  LEA.HI.X R15, R6, R45, R7, 0x1, P1 ;  /* 0x0000002d060f7211 */ /* 0x000fe200008f0c07 */
[----:B------:R-:W-:Y:S01]  /*241e0*/  IMAD.WIDE.U32 R6, R22, UR4, RZ ;  /* 0x0000000416067c25 */ /* 0x000fe2000f8e00ff */
[----:B0-----:R-:W-:Y:S01]  /*241f0*/  LEA R8, P0, R12, R43, 0x1 ;  /* 0x0000002b0c087211 */ /* 0x001fe200078008ff */
[----:B------:R0:W5:Y:S01]  /*24200*/  LDG.E.U16 R18, desc[UR6][R10.64] ;  /* 0x000000060a127981 */ /* 0x000162000c1e1500 */
[----:B------:R-:W-:Y:S01]  /*24210*/  IADD3 R9, PT, PT, R13, R21, RZ ;  /* 0x000000150d097210 */ /* 0x000fe20007ffe0ff */
[----:B------:R-:W-:-:S02]  /*24220*/  IMAD R17, R22, UR5, R17 ;  /* 0x0000000516117c24 */ /* 0x000fc4000f8e0211 */
[----:B------:R-:W-:Y:S01]  /*24230*/  IMAD R23, R27, UR4, RZ ;  /* 0x000000041b177c24 */ /* 0x000fe2000f8e02ff */
[----:B------:R-:W-:Y:S01]  /*24240*/  LEA.HI.X R9, R12, R45, R9, 0x1, P0 ;  /* 0x0000002d0c097211 */ /* 0x000fe200000f0c09 */
[----:B------:R1:W5:Y:S01]  /*24250*/  LDG.E.U16 R20, desc[UR6][R14.64] ;  /* 0x000000060e147981 */ /* 0x000362000c1e1500 */
[C---:B------:R-:W-:Y:S02]  /*24260*/  LEA R12, P0, R6.reuse, R43, 0x1 ;  /* 0x0000002b060c7211 */ /* 0x040fe400078008ff */
[----:B------:R-:W-:Y:S01]  /*24270*/  IADD3 R7, PT, PT, R7, R17, RZ ;  /* 0x0000001107077210 */ /* 0x000fe20007ffe0ff */
[----:B------:R-:W-:Y:S01]  /*24280*/  IMAD R17, R25, UR4, RZ ;  /* 0x0000000419117c24 */ /* 0x000fe2000f8e02ff */
[----:B------:R1:W5:Y:S02]  /*24290*/  LDG.E.U16 R21, desc[UR6][R8.64] ;  /* 0x0000000608157981 */ /* 0x000364000c1e1500 */
[----:B------:R-:W-:Y:S01]  /*242a0*/  LEA.HI.X R13, R6, R45, R7, 0x1, P0 ;  /* 0x0000002d060d7211 */ /* 0x000fe200000f0c07 */
[----:B------:R-:W-:-:S02]  /*242b0*/  IMAD R7, R24, UR5, R17 ;  /* 0x0000000518077c24 */ /* 0x000fc4000f8e0211 */
[----:B------:R-:W-:Y:S02]  /*242c0*/  IMAD.WIDE.U32 R24, R24, UR4, RZ ;  /* 0x0000000418187c25 */ /* 0x000fe4000f8e00ff */
[----:B------:R1:W5:Y:S02]  /*242d0*/  LDG.E.U16 R22, desc[UR6][R12.64] ;  /* 0x000000060c167981 */ /* 0x000364000c1e1500 */
[----:B------:R-:W-:Y:S01]  /*242e0*/  IMAD.WIDE.U32 R16, R26, UR4, RZ ;  /* 0x000000041a107c25 */ /* 0x000fe2000f8e00ff */
[----:B0-----:R-:W-:-:S03]  /*242f0*/  LEA R10, P0, R24, R43, 0x1 ;  /* 0x0000002b180a7211 */ /* 0x001fc600078008ff */
[----:B------:R-:W-:Y:S02]  /*24300*/  IMAD R23, R26, UR5, R23 ;  /* 0x000000051a177c24 */ /* 0x000fe4000f8e0217 */
[----:B-1----:R-:W-:Y:S01]  /*24310*/  IMAD R15, R29, UR4, RZ ;  /* 0x000000041d0f7c24 */ /* 0x002fe2000f8e02ff */
[----:B------:R-:W-:Y:S01]  /*24320*/  IADD3 R11, PT, PT, R25, R7, RZ ;  /* 0x00000007190b7210 */ /* 0x000fe20007ffe0ff */
[----:B------:R-:W-:Y:S01]  /*24330*/  IMAD.WIDE.U32 R8, R28, UR4, RZ ;  /* 0x000000041c087c25 */ /* 0x000fe2000f8e00ff */
[----:B------:R-:W-:-:S03]  /*24340*/  IADD3 R7, PT, PT, R17, R23, RZ ;  /* 0x0000001711077210 */ /* 0x000fc60007ffe0ff */
[----:B------:R-:W-:Y:S01]  /*24350*/  IMAD R15, R28, UR5, R15 ;  /* 0x000000051c0f7c24 */ /* 0x000fe2000f8e020f */
[----:B------:R-:W-:Y:S01]  /*24360*/  LEA R6, P1, R16, R43, 0x1 ;  /* 0x0000002b10067211 */ /* 0x000fe200078208ff */
[----:B------:R-:W-:Y:S01]  /*24370*/  IMAD R17, R31, UR4, RZ ;  /* 0x000000041f117c24 */ /* 0x000fe2000f8e02ff */
[----:B------:R-:W-:Y:S01]  /*24380*/  LEA.HI.X R11, R24, R45, R11, 0x1, P0 ;  /* 0x0000002d180b7211 */ /* 0x000fe200000f0c0b */
[----:B------:R-:W-:Y:S01]  /*24390*/  IMAD.WIDE.U32 R12, R30, UR4, RZ ;  /* 0x000000041e0c7c25 */ /* 0x000fe2000f8e00ff */
[----:B------:R-:W-:Y:S02]  /*243a0*/  LEA R14, P0, R8, R43, 0x1 ;  /* 0x0000002b080e7211 */ /* 0x000fe400078008ff */
[----:B------:R-:W-:Y:S01]  /*243b0*/  IADD3 R9, PT, PT, R9, R15, RZ ;  /* 0x0000000f09097210 */ /* 0x000fe20007ffe0ff */
[----:B------:R-:W-:Y:S01]  /*243c0*/  IMAD R17, R30, UR5, R17 ;  /* 0x000000051e117c24 */ /* 0x000fe2000f8e0211 */
[-C--:B------:R-:W-:Y:S01]  /*243d0*/  LEA.HI.X R7, R16, R45.reuse, R7, 0x1, P1 ;  /* 0x0000002d10077211 */ /* 0x080fe200008f0c07 */
[----:B------:R-:W5:Y:S01]  /*243e0*/  LDG.E.U16 R10, desc[UR6][R10.64] ;  /* 0x000000060a0a7981 */ /* 0x000f62000c1e1500 */
[----:B------:R-:W-:-:S02]  /*243f0*/  LEA.HI.X R15, R8, R45, R9, 0x1, P0 ;  /* 0x0000002d080f7211 */ /* 0x000fc400000f0c09 */
[----:B------:R-:W-:Y:S01]  /*24400*/  LEA R8, P0, R12, R43, 0x1 ;  /* 0x0000002b0c087211 */ /* 0x000fe200078008ff */
[----:B------:R0:W5:Y:S01]  /*24410*/  LDG.E.U16 R6, desc[UR6][R6.64] ;  /* 0x0000000606067981 */ /* 0x000162000c1e1500 */
[----:B------:R-:W-:-:S03]  /*24420*/  IADD3 R9, PT, PT, R13, R17, RZ ;  /* 0x000000110d097210 */ /* 0x000fc60007ffe0ff */
[----:B------:R-:W5:Y:S01]  /*24430*/  LDG.E.U16 R14, desc[UR6][R14.64] ;  /* 0x000000060e0e7981 */ /* 0x000f62000c1e1500 */
[----:B------:R-:W-:-:S05]  /*24440*/  LEA.HI.X R9, R12, R45, R9, 0x1, P0 ;  /* 0x0000002d0c097211 */ /* 0x000fca00000f0c09 */
[----:B------:R1:W5:Y:S01]  /*24450*/  LDG.E.U16 R8, desc[UR6][R8.64] ;  /* 0x0000000608087981 */ /* 0x000362000c1e1500 */
[----:B------:R-:W-:-:S04]  /*24460*/  IADD3 R47, P0, PT, R47, -0x10, RZ ;  /* 0xfffffff02f2f7810 */ /* 0x000fc80007f1e0ff */
[----:B------:R-:W-:Y:S02]  /*24470*/  IADD3.X R44, PT, PT, R44, -0x1, RZ, P0, !PT ;  /* 0xffffffff2c2c7810 */ /* 0x000fe400007fe4ff */
[----:B------:R-:W-:-:S04]  /*24480*/  ISETP.NE.U32.AND P0, PT, R47, RZ, PT ;  /* 0x000000ff2f00720c */ /* 0x000fc80003f05070 */
[----:B------:R-:W-:Y:S02]  /*24490*/  ISETP.NE.AND.EX P0, PT, R44, RZ, PT, P0 ;  /* 0x000000ff2c00720c */ /* 0x000fe40003f05300 */
        /* <DEDUP_REMOVED lines=11> */
[----:B------:R-:W-:-:S05]  /*24550*/  SHF.L.U32 R35, R35, 0x10, RZ ;  /* 0x0000001023237819 */ /* 0x000fca00000006ff */
[----:B------:R-:W-:Y:S01]  /*24560*/  FADD.FTZ R12, R12, R35 ;  /* 0x000000230c0c7221 */ /* 0x000fe20000010000 */
[----:B------:R-:W-:-:S03]  /*24570*/  SHF.L.U32 R36, R36, 0x10, RZ ;  /* 0x0000001024247819 */ /* 0x000fc600000006ff */
[----:B------:R-:W-:-:S04]  /*24580*/  FADD.FTZ R7, R12, R7 ;  /* 0x000000070c077221 */ /* 0x000fc80000010000 */
        /* <DEDUP_REMOVED lines=13> */
[----:B------:R-:W-:Y:S01]  /*24660*/  FADD.FTZ R7, R7, R10 ;  /* 0x0000000a07077221 */ /* 0x000fe20000010000 */
[----:B-1----:R-:W-:-:S03]  /*24670*/  IMAD.U32 R9, R14, 0x10000, RZ ;  /* 0x000100000e097824 */ /* 0x002fc600078e00ff */
[----:B------:R-:W-:-:S04]  /*24680*/  FADD.FTZ R6, R7, R6 ;  /* 0x0000000607067221 */ /* 0x000fc80000010000 */
[----:B------:R-:W-:Y:S01]  /*24690*/  FADD.FTZ R6, R6, R9 ;  /* 0x0000000906067221 */ /* 0x000fe20000010000 */
[----:B------:R-:W-:-:S05]  /*246a0*/  SHF.L.U32 R7, R8, 0x10, RZ ;  /* 0x0000001008077819 */ /* 0x000fca00000006ff */
[----:B------:R-:W-:Y:S01]  /*246b0*/  FADD.FTZ R42, R6, R7 ;  /* 0x00000007062a7221 */ /* 0x000fe20000010000 */
[----:B------:R-:W-:Y:S06]  /*246c0*/  @P0 BRA `(.L_x_1653) ;  /* 0xfffffff400640947 */ /* 0x000fec000383ffff */
[----:B------:R-:W-:Y:S05]  /*246d0*/  BSYNC.RECONVERGENT B3 ;  /* 0x0000000000037941 */ /* 0x000fea0003800200 */
.L_x_1652:
[----:B------:R-:W-:Y:S05]  /*246e0*/  BSYNC.RECONVERGENT B2 ;  /* 0x0000000000027941 */ /* 0x000fea0003800200 */
.L_x_1651:
        /* <DEDUP_REMOVED lines=36> */
[----:B------:R-:W-:Y:S02]  /*24930*/  LEA R24, P1, R22, R43, 0x1 ;  /* 0x0000002b16187211 */ /* 0x000fe400078208ff */
[----:B------:R-:W-:Y:S01]  /*24940*/  IADD3 R13, PT, PT, R23, R25, RZ ;  /* 0x00000019170d7210 */ /* 0x000fe20007ffe0ff */
[----:B------:R-:W-:Y:S01]  /*24950*/  IMAD R27, R12, UR9, R27 ;  /* 0x000000090c1b7c24 */ /* 0x000fe2000f8e021b */
[----:B------:R-:W2:Y:S01]  /*24960*/  LDG.E.U16 R16, desc[UR6][R16.64] ;  /* 0x0000000610107981 */ /* 0x000ea2000c1e1500 */
[----:B------:R-:W-:Y:S01]  /*24970*/  IMAD R15, R15, UR8, RZ ;  /* 0x000000080f0f7c24 */ /* 0x000fe2000f8e02ff */
[----:B------:R-:W-:Y:S01]  /*24980*/  LEA.HI.X R25, R22, R45, R13, 0x1, P1 ;  /* 0x0000002d16197211 */ /* 0x000fe200008f0c0d */
[----:B------:R-:W-:Y:S01]  /*24990*/  IMAD R11, R11, UR8, RZ ;  /* 0x000000080b0b7c24 */ /* 0x000fe2000f8e02ff */
[----:B------:R-:W-:Y:S01]  /*249a0*/  IADD3 R13, PT, PT, R19, R27, RZ ;  /* 0x0000001b130d7210 */ /* 0x000fe20007ffe0ff */
[----:B------:R0:W3:Y:S01]  /*249b0*/  LDG.E.U16 R12, desc[UR6][R20.64] ;  /* 0x00000006140c7981 */ /* 0x0000e2000c1e1500 */
[----:B------:R-:W-:Y:S01]  /*249c0*/  LEA R22, P1, R18, R43, 0x1 ;  /* 0x0000002b12167211 */ /* 0x000fe200078208ff */
[----:B------:R-:W-:-:S02]  /*249d0*/  IMAD R15, R14, UR9, R15 ;  /* 0x000000090e0f7c24 */ /* 0x000fc4000f8e020f */
[----:B------:R-:W-:Y:S01]  /*249e0*/  IMAD.WIDE.U32 R26, R14, UR8, RZ ;  /* 0x000000080e1a7c25 */ /* 0x000fe2000f8e00ff */
[----:B------:R-:W-:Y:S02]  /*249f0*/  LEA.HI.X R23, R18, R45, R13, 0x1, P1 ;  /* 0x0000002d12177211 */ /* 0x000fe400008f0c0d */
[----:B------:R1:W4:Y:S01]  /*24a00*/  LDG.E.U16 R13, desc[UR6][R24.64] ;  /* 0x00000006180d7981 */ /* 0x000322000c1e1500 */
        /* <DEDUP_REMOVED lines=11> */
[----:B------:R-:W-:Y:S02]  /*24ac0*/  IMAD R17, R8, UR9, R17 ;  /* 0x0000000908117c24 */ /* 0x000fe4000f8e0211 */
[----:B------:R-:W-:Y:S01]  /*24ad0*/  IMAD R9, R7, UR8, RZ ;  /* 0x0000000807097c24 */ /* 0x000fe2000f8e02ff */
[----:B------:R-:W-:Y:S01]  /*24ae0*/  LEA R8, P1, R24, R43, 0x1 ;  /* 0x0000002b18087211 */ /* 0x000fe200078208ff */
[C---:B------:R-:W-:Y:S01]  /*24af0*/  IMAD.WIDE.U32 R20, R6.reuse, UR8, RZ ;  /* 0x0000000806147c25 */ /* 0x040fe2000f8e00ff */
[----:B------:R-:W-:Y:S01]  /*24b00*/  IADD3 R7, PT, PT, R25, R17, RZ ;  /* 0x0000001119077210 */ /* 0x000fe20007ffe0ff */
[----:B------:R-:W5:Y:S02]  /*24b10*/  LDG.E.U16 R14, desc[UR6][R14.64] ;  /* 0x000000060e0e7981 */ /* 0x000f64000c1e1500 */
[----:B------:R-:W-:Y:S01]  /*24b20*/  IMAD R17, R6, UR9, R9 ;  /* 0x0000000906117c24 */ /* 0x000fe2000f8e0209 */
[----:B------:R-:W-:Y:S01]  /*24b30*/  LEA.HI.X R9, R24, R45, R7, 0x1, P1 ;  /* 0x0000002d18097211 */ /* 0x000fe200008f0c07 */
[----:B------:R-:W5:Y:S01]  /*24b40*/  LDG.E.U16 R10, desc[UR6][R10.64] ;  /* 0x000000060a0a7981 */ /* 0x000f62000c1e1500 */
[----:B------:R-:W-:-:S02]  /*24b50*/  LEA R6, P1, R20, R43, 0x1 ;  /* 0x0000002b14067211 */ /* 0x000fc400078208ff */
[----:B------:R-:W-:Y:S01]  /*24b60*/  IADD3 R7, PT, PT, R21, R17, RZ ;  /* 0x0000001115077210 */ /* 0x000fe20007ffe0ff */
[----:B------:R-:W5:Y:S03]  /*24b70*/  LDG.E.U16 R8, desc[UR6][R8.64] ;  /* 0x0000000608087981 */ /* 0x000f66000c1e1500 */
[----:B------:R-:W-:-:S05]  /*24b80*/  LEA.HI.X R7, R20, R45, R7, 0x1, P1 ;  /* 0x0000002d14077211 */ /* 0x000fca00008f0c07 */
[----:B------:R0:W5:Y:S01]  /*24b90*/  LDG.E.U16 R6, desc[UR6][R6.64] ;  /* 0x0000000606067981 */ /* 0x000162000c1e1500 */
[----:B------:R-:W-:-:S04]  /*24ba0*/  IADD3 R4, P1, PT, R4, 0x40, RZ ;  /* 0x0000004004047810 */ /* 0x000fc80007f3e0ff */
[----:B------:R-:W-:Y:S02]  /*24bb0*/  IADD3.X R5, PT, PT, RZ, R5, RZ, P1, !PT ;  /* 0x00000005ff057210 */ /* 0x000fe40000ffe4ff */
[----:B--2---:R-:W-:Y:S02]  /*24bc0*/  SHF.L.U32 R16, R16, 0x10, RZ ;  /* 0x0000001010107819 */ /* 0x004fe400000006ff */
[----:B---3--:R-:W-:-:S05]  /*24bd0*/  SHF.L.U32 R17, R12, 0x10, RZ ;  /* 0x000000100c117819 */ /* 0x008fca00000006ff */
[----:B------:R-:W-:Y:S01]  /*24be0*/  FADD.FTZ R17, R42, R17 ;  /* 0x000000112a117221 */ /* 0x000fe20000010000 */
[----:B----4-:R-:W-:-:S03]  /*24bf0*/  SHF.L.U32 R13, R13, 0x10, RZ ;  /* 0x000000100d0d7819 */ /* 0x010fc600000006ff */
[----:B------:R-:W-:Y:S01]  /*24c00*/  FADD.FTZ R16, R17, R16 ;  /* 0x0000001011107221 */ /* 0x000fe20000010000 */
[----:B-----5:R-:W-:-:S03]  /*24c10*/  IMAD.U32 R18, R18, 0x10000, RZ ;  /* 0x0001000012127824 */ /* 0x020fc600078e00ff */
[----:B------:R-:W-:-:S04]  /*24c20*/  FADD.FTZ R13, R16, R13 ;  /* 0x0000000d100d7221 */ /* 0x000fc80000010000 */
[----:B------:R-:W-:Y:S01]  /*24c30*/  FADD.FTZ R13, R13, R18 ;  /* 0x000000120d0d7221 */ /* 0x000fe20000010000 */
[----:B------:R-:W-:Y:S02]  /*24c40*/  SHF.L.U32 R14, R14, 0x10, RZ ;  /* 0x000000100e0e7819 */ /* 0x000fe400000006ff */
[----:B------:R-:W-:-:S03]  /*24c50*/  SHF.L.U32 R10, R10, 0x10, RZ ;  /* 0x000000100a0a7819 */ /* 0x000fc600000006ff */
[----:B------:R-:W-:Y:S01]  /*24c60*/  FADD.FTZ R13, R13, R14 ;  /* 0x0000000e0d0d7221 */ /* 0x000fe20000010000 */
[----:B0-----:R-:W-:-:S03]  /*24c70*/  SHF.L.U32 R7, R8, 0x10, RZ ;  /* 0x0000001008077819 */ /* 0x001fc600000006ff */
[----:B------:R-:W-:-:S04]  /*24c80*/  FADD.FTZ R10, R13, R10 ;  /* 0x0000000a0d0a7221 */ /* 0x000fc80000010000 */
[----:B------:R-:W-:Y:S01]  /*24c90*/  FADD.FTZ R7, R10, R7 ;  /* 0x000000070a077221 */ /* 0x000fe20000010000 */
[----:B------:R-:W-:-:S05]  /*24ca0*/  SHF.L.U32 R6, R6, 0x10, RZ ;  /* 0x0000001006067819 */ /* 0x000fca00000006ff */
[----:B------:R-:W-:-:S07]  /*24cb0*/  FADD.FTZ R42, R7, R6 ;  /* 0x00000006072a7221 */ /* 0x000fce0000010000 */
.L_x_1655:
[----:B------:R-:W-:Y:S05]  /*24cc0*/  BSYNC.RECONVERGENT B2 ;  /* 0x0000000000027941 */ /* 0x000fea0003800200 */
.L_x_1654:
        /* <DEDUP_REMOVED lines=23> */
[----:B------:R-:W-:Y:S01]  /*24e40*/  LEA R12, P2, R14, R43, 0x1 ;  /* 0x0000002b0e0c7211 */ /* 0x000fe200078408ff */
[----:B------:R-:W-:Y:S02]  /*24e50*/  IMAD.IADD R13, R15, 0x1, R13 ;  /* 0x000000010f0d7824 */ /* 0x000fe400078e020d */
[----:B------:R-:W-:Y:S01]  /*24e60*/  IMAD.WIDE.U32 R10, R16, UR8, RZ ;  /* 0x00000008100a7c25 */ /* 0x000fe2000f8e00ff */
[----:B------:R-:W2:Y:S02]  /*24e70*/  LDG.E.U16 R8, desc[UR6][R8.64] ;  /* 0x0000000608087981 */ /* 0x000ea4000c1e1500 */
[----:B------:R-:W-:Y:S01]  /*24e80*/  LEA.HI.X R13, R14, R45, R13, 0x1, P2 ;  /* 0x0000002d0e0d7211 */ /* 0x000fe200010f0c0d */
[----:B------:R-:W-:Y:S01]  /*24e90*/  IMAD R15, R16, UR9, R17 ;  /* 0x00000009100f7c24 */ /* 0x000fe2000f8e0211 */
[----:B------:R-:W-:Y:S01]  /*24ea0*/  LEA R14, P1, R10, R43, 0x1 ;  /* 0x0000002b0a0e7211 */ /* 0x000fe200078208ff */
[----:B-----5:R-:W-:-:S02]  /*24eb0*/  IMAD R7, R7, UR8, RZ ;  /* 0x0000000807077c24 */ /* 0x020fc4000f8e02ff */
[C---:B------:R-:W-:Y:S01]  /*24ec0*/  IMAD.WIDE.U32 R16, R6.reuse, UR8, RZ ;  /* 0x0000000806107c25 */ /* 0x040fe2000f8e00ff */
[----:B------:R-:W-:Y:S01]  /*24ed0*/  IADD3 R15, PT, PT, R11, R15, RZ ;  /* 0x0000000f0b0f7210 */ /* 0x000fe20007ffe0ff */
[----:B------:R-:W3:Y:S02]  /*24ee0*/  LDG.E.U16 R12, desc[UR6][R12.64] ;  /* 0x000000060c0c7981 */ /* 0x000ee4000c1e1500 */
[----:B------:R-:W-:Y:S01]  /*24ef0*/  IMAD R7, R6, UR9, R7 ;  /* 0x0000000906077c24 */ /* 0x000fe2000f8e0207 */
[----:B------:R-:W-:Y:S02]  /*24f00*/  LEA.HI.X R15, R10, R45, R15, 0x1, P1 ;  /* 0x0000002d0a0f7211 */ /* 0x000fe400008f0c0f */
[C---:B------:R-:W-:Y:S02]  /*24f10*/  LEA R6, P1, R16.reuse, R43, 0x1 ;  /* 0x0000002b10067211 */ /* 0x040fe400078208ff */
[----:B------:R-:W-:Y:S01]  /*24f20*/  IADD3 R7, PT, PT, R17, R7, RZ ;  /* 0x0000000711077210 */ /* 0x000fe20007ffe0ff */
[----:B------:R-:W4:Y:S03]  /*24f30*/  LDG.E.U16 R14, desc[UR6][R14.64] ;  /* 0x000000060e0e7981 */ /* 0x000f26000c1e1500 */
[----:B------:R-:W-:-:S05]  /*24f40*/  LEA.HI.X R7, R16, R45, R7, 0x1, P1 ;  /* 0x0000002d10077211 */ /* 0x000fca00008f0c07 */
[----:B------:R-:W5:Y:S01]  /*24f50*/  LDG.E.U16 R6, desc[UR6][R6.64] ;  /* 0x0000000606067981 */ /* 0x000f62000c1e1500 */
[----:B------:R-:W-:-:S05]  /*24f60*/  IADD3 R4, P1, PT, R4, 0x20, RZ ;  /* 0x0000002004047810 */ /* 0x000fca0007f3e0ff */
[----:B------:R-:W-:Y:S01]  /*24f70*/  IMAD.X R5, RZ, RZ, R5, P1 ;  /* 0x000000ffff057224 */ /* 0x000fe200008e0605 */
[----:B--2---:R-:W-:-:S05]  /*24f80*/  SHF.L.U32 R11, R8, 0x10, RZ ;  /* 0x00000010080b7819 */ /* 0x004fca00000006ff */
[----:B------:R-:W-:Y:S01]  /*24f90*/  FADD.FTZ R11, R42, R11 ;  /* 0x0000000b2a0b7221 */ /* 0x000fe20000010000 */
[----:B---3--:R-:W-:-:S05]  /*24fa0*/  SHF.L.U32 R10, R12, 0x10, RZ ;  /* 0x000000100c0a7819 */ /* 0x008fca00000006ff */
[----:B------:R-:W-:Y:S01]  /*24fb0*/  FADD.FTZ R10, R11, R10 ;  /* 0x0000000a0b0a7221 */ /* 0x000fe20000010000 */
[----:B----4-:R-:W-:-:S05]  /*24fc0*/  SHF.L.U32 R9, R14, 0x10, RZ ;  /* 0x000000100e097819 */ /* 0x010fca00000006ff */
[----:B------:R-:W-:Y:S01]  /*24fd0*/  FADD.FTZ R9, R10, R9 ;  /* 0x000000090a097221 */ /* 0x000fe20000010000 */
[----:B-----5:R-:W-:-:S05]  /*24fe0*/  SHF.L.U32 R42, R6, 0x10, RZ ;  /* 0x00000010062a7819 */ /* 0x020fca00000006ff */
[----:B------:R-:W-:-:S07]  /*24ff0*/  FADD.FTZ R42, R9, R42 ;  /* 0x0000002a092a7221 */ /* 0x000fce0000010000 */
.L_x_1657:
[----:B------:R-:W-:Y:S05]  /*25000*/  BSYNC.RECONVERGENT B2 ;  /* 0x0000000000027941 */ /* 0x000fea0003800200 */
.L_x_1656:
        /* <DEDUP_REMOVED lines=37> */
.L_x_1650:
[----:B------:R-:W-:Y:S05]  /*25260*/  BSYNC.RECONVERGENT B1 ;  /* 0x0000000000017941 */ /* 0x000fea0003800200 */
.L_x_1649:
[----:B------:R-:W-:-:S05]  /*25270*/  F2FP.BF16.F32.PACK_AB R42, RZ, R42 ;  /* 0x0000002aff2a723e */ /* 0x000fca00000010ff */
[----:B------:R-:W-:Y:S01]  /*25280*/  STG.E.U16 desc[UR6][R2.64], R42 ;  /* 0x0000002a02007986 */ /* 0x000fe2000c101506 */
[----:B------:R-:W-:Y:S05]  /*25290*/  EXIT ;  /* 0x000000000000794d */ /* 0x000fea0003800000 */
.L_x_1658:
        /* <DEDUP_REMOVED lines=14> */
.L_x_19001:


//--------------------- .text._ZN2at6native73_GLOBAL__N__c8866d80_35_SparseBinaryOpIntersectionKernel_cu_b2145a98_327112apply_kernelILi128ELi8EZNS1_29binary_op_intersection_kernelINS1_9RhsProjOpEN3c104HalfElEEvRNS_14TensorIteratorEllRKNS_6TensorEbEUliE_EEviT1_ --------------------------
	.section	.text._ZN2at6native73_GLOBAL__N__c8866d80_35_SparseBinaryOpIntersectionKernel_cu_b2145a98_327112apply_kernelILi128ELi8EZNS1_29binary_op_intersection_kernelINS1_9RhsProjOpEN3c104HalfElEEvRNS_14TensorIteratorEllRKNS_6TensorEbEUliE_EEviT1_,"ax",@progbits
	.align	128
.text._ZN2at6native73_GLOBAL__N__c8866d80_35_SparseBinaryOpIntersectionKernel_cu_b2145a98_327112apply_kernelILi128ELi8EZNS1_29binary_op_intersection_kernelINS1_9RhsProjOpEN3c104HalfElEEvRNS_14TensorIteratorEllRKNS_6TensorEbEUliE_EEviT1_:
        .type           _ZN2at6native73_GLOBAL__N__c8866d80_35_SparseBinaryOpIntersectionKernel_cu_b2145a98_327112apply_kernelILi128ELi8EZNS1_29binary_op_intersection_kernelINS1_9RhsProjOpEN3c104HalfElEEvRNS_14TensorIteratorEllRKNS_6TensorEbEUliE_EEviT1_,@function
        .size           _ZN2at6native73_GLOBAL__N__c8866d80_35_SparseBinaryOpIntersectionKernel_cu_b2145a98_327112apply_kernelILi128ELi8EZNS1_29binary_op_intersection_kernelINS1_9RhsProjOpEN3c104HalfElEEvRNS_14TensorIteratorEllRKNS_6TensorEbEUliE_EEviT1_,(.L_x_19002 - _ZN2at6native73_GLOBAL__N__c8866d80_35_SparseBinaryOpIntersectionKernel_cu_b2145a98_327112apply_kernelILi128ELi8EZNS1_29binary_op_intersection_kernelINS1_9RhsProjOpEN3c104HalfElEEvRNS_14TensorIteratorEllRKNS_6TensorEbEUliE_EEviT1_)
        .other          _ZN2at6native73_GLOBAL__N__c8866d80_35_SparseBinaryOpIntersectionKernel_cu_b2145a98_327112apply_kernelILi128ELi8EZNS1_29binary_op_intersection_kernelINS1_9RhsProjOpEN3c104HalfElEEvRNS_14TensorIteratorEllRKNS_6TensorEbEUliE_EEviT1_,@"STO_CUDA_ENTRY STV_DEFAULT"
_ZN2at6native73_GLOBAL__N__c8866d80_35_SparseBinaryOpIntersectionKernel_cu_b2145a98_327112apply_kernelILi128ELi8EZNS1_29binary_op_intersection_kernelINS1_9RhsProjOpEN3c104HalfElEEvRNS_14TensorIteratorEllRKNS_6TensorEbEUliE_EEviT1_:
        /* <DEDUP_REMOVED lines=54> */
.L_x_1665:
        /* <DEDUP_REMOVED lines=24> */
[----:B------:R-:W-:Y:S02]  /*04e0*/  IMAD R47, R44, UR29, R47 ;  /* 0x0000001d2c2f7c24 */ /* 0x000fe4000f8e022f */
[----:B----4-:R-:W-:Y:S01]  /*04f0*/  IMAD R45, R31, UR28, RZ ;  /* 0x0000001c1f2d7c24 */ /* 0x010fe2000f8e02ff */
[----:B------:R-:W-:Y:S01]  /*0500*/  LEA.HI.X R49, R34, R7, R35, 0x1, P0 ;  /* 0x0000000722317211 */ /* 0x000fe200000f0c23 */
[----:B------:R-:W-:Y:S01]  /*0510*/  IMAD.WIDE.U32 R34, R30, UR28, RZ ;  /* 0x0000001c1e227c25 */ /* 0x000fe2000f8e00ff */
[-C--:B------:R-:W-:Y:S02]  /*0520*/  LEA R46, P1, R42, R6.reuse, 0x1 ;  /* 0x000000062a2e7211 */ /* 0x080fe400078208ff */
[----:B------:R-:W-:Y:S01]  /*0530*/  IADD3 R31, PT, PT, R43, R47, RZ ;  /* 0x0000002f2b1f7210 */ /* 0x000fe20007ffe0ff */
[----:B------:R-:W-:Y:S02]  /*0540*/  IMAD R45, R30, UR29, R45 ;  /* 0x0000001d1e2d7c24 */ /* 0x000fe4000f8e022d */
[----:B-----5:R-:W-:Y:S01]  /*0550*/  IMAD R39, R39, UR28, RZ ;  /* 0x0000001c27277c24 */ /* 0x020fe2000f8e02ff */
[----:B------:R-:W-:Y:S01]  /*0560*/  LEA.HI.X R47, R42, R7, R31, 0x1, P1 ;  /* 0x000000072a2f7211 */ /* 0x000fe200008f0c1f */
[----:B------:R-:W-:Y:S01]  /*0570*/  IMAD.WIDE.U32 R30, R38, UR28, RZ ;  /* 0x0000001c261e7c25 */ /* 0x000fe2000f8e00ff */
[----:B------:R-:W-:-:S02]  /*0580*/  LEA R44, P0, R34, R6, 0x1 ;  /* 0x00000006222c7211 */ /* 0x000fc400078008ff */
        /* <DEDUP_REMOVED lines=8> */
[----:B------:R-:W-:Y:S02]  /*0610*/  IMAD.WIDE.U32 R34, R28, UR28, RZ ;  /* 0x0000001c1c227c25 */ /* 0x000fe4000f8e00ff */
[----:B------:R3:W4:Y:S01]  /*0620*/  LDG.E.U16 R40, desc[UR6][R44.64] ;  /* 0x000000062c287981 */ /* 0x000722000c1e1500 */
[----:B------:R-:W-:Y:S01]  /*0630*/  LEA.HI.X R43, R30, R7, R31, 0x1, P0 ;  /* 0x000000071e2b7211 */ /* 0x000fe200000f0c1f */
[----:B------:R-:W-:-:S02]  /*0640*/  IMAD R31, R32, UR29, R33 ;  /* 0x0000001d201f7c24 */ /* 0x000fc4000f8e0221 */
[----:B------:R-:W-:-:S04]  /*0650*/  IMAD.WIDE.U32 R32, R32, UR28, RZ ;  /* 0x0000001c20207c25 */ /* 0x000fc8000f8e00ff */
[----:B-1----:R-:W-:Y:S01]  /*0660*/  IMAD R49, R28, UR29, R29 ;  /* 0x0000001d1c317c24 */ /* 0x002fe2000f8e021d */
[-C--:B------:R-:W-:Y:S01]  /*0670*/  LEA R28, P0, R32, R6.reuse, 0x1 ;  /* 0x00000006201c7211 */ /* 0x080fe200078008ff */
[----:B------:R-:W5:Y:S01]  /*0680*/  LDG.E.U16 R39, desc[UR6][R46.64] ;  /* 0x000000062e277981 */ /* 0x000f62000c1e1500 */
[----:B------:R-:W-:Y:S01]  /*0690*/  IADD3 R29, PT, PT, R33, R31, RZ ;  /* 0x0000001f211d7210 */ /* 0x000fe20007ffe0ff */
[----:B------:R-:W-:Y:S01]  /*06a0*/  IMAD R31, R25, UR28, RZ ;  /* 0x0000001c191f7c24 */ /* 0x000fe2000f8e02ff */
[-C--:B------:R-:W-:Y:S01]  /*06b0*/  LEA R30, P1, R34, R6.reuse, 0x1 ;  /* 0x00000006221e7211 */ /* 0x080fe200078208ff */
[----:B------:R-:W-:Y:S01]  /*06c0*/  IMAD R21, R21, UR28, RZ ;  /* 0x0000001c15157c24 */ /* 0x000fe2000f8e02ff */
[----:B------:R-:W-:Y:S01]  /*06d0*/  IADD3 R25, PT, PT, R35, R49, RZ ;  /* 0x0000003123197210 */ /* 0x000fe20007ffe0ff */
[----:B---3--:R-:W-:Y:S01]  /*06e0*/  IMAD R45, R24, UR29, R31 ;  /* 0x0000001d182d7c24 */ /* 0x008fe2000f8e021f */
[-C--:B------:R-:W-:Y:S01]  /*06f0*/  LEA.HI.X R29, R32, R7.reuse, R29, 0x1, P0 ;  /* 0x00000007201d7211 */ /* 0x080fe200000f0c1d */
[----:B------:R-:W-:Y:S01]  /*0700*/  IMAD.WIDE.U32 R32, R24, UR28, RZ ;  /* 0x0000001c18207c25 */ /* 0x000fe2000f8e00ff */
[----:B------:R-:W-:Y:S01]  /*0710*/  LEA.HI.X R31, R34, R7, R25, 0x1, P1 ;  /* 0x00000007221f7211 */ /* 0x000fe200008f0c19 */
[----:B------:R-:W3:Y:S02]  /*0720*/  LDG.E.U16 R42, desc[UR6][R42.64] ;  /* 0x000000062a2a7981 */ /* 0x000ee4000c1e1500 */
[----:B------:R-:W-:Y:S01]  /*0730*/  IMAD R25, R23, UR28, RZ ;  /* 0x0000001c17197c24 */ /* 0x000fe2000f8e02ff */
[----:B------:R-:W-:Y:S01]  /*0740*/  IADD3 R23, PT, PT, R33, R45, RZ ;  /* 0x0000002d21177210 */ /* 0x000fe20007ffe0ff */
[----:B------:R-:W-:Y:S01]  /*0750*/  IMAD.WIDE.U32 R34, R22, UR28, RZ ;  /* 0x0000001c16227c25 */ /* 0x000fe2000f8e00ff */
[-C--:B------:R-:W-:Y:S01]  /*0760*/  LEA R24, P0, R32, R6.reuse, 0x1 ;  /* 0x0000000620187211 */ /* 0x080fe200078008ff */
[----:B------:R1:W3:Y:S02]  /*0770*/  LDG.E.U16 R30, desc[UR6][R30.64] ;  /* 0x000000061e1e7981 */ /* 0x0002e4000c1e1500 */
[----:B------:R-:W-:Y:S01]  /*0780*/  IMAD R33, R22, UR29, R25 ;  /* 0x0000001d16217c24 */ /* 0x000fe2000f8e0219 */
[----:B------:R-:W-:Y:S01]  /*0790*/  LEA.HI.X R25, R32, R7, R23, 0x1, P0 ;  /* 0x0000000720197211 */ /* 0x000fe200000f0c17 */
[----:B------:R-:W-:Y:S01]  /*07a0*/  IMAD R5, R5, UR28, RZ ;  /* 0x0000001c05057c24 */ /* 0x000fe2000f8e02ff */
[-C--:B------:R-:W-:Y:S01]  /*07b0*/  LEA R22, P0, R34, R6.reuse, 0x1 ;  /* 0x0000000622167211 */ /* 0x080fe200078008ff */
[----:B------:R-:W-:Y:S01]  /*07c0*/  IMAD R21, R20, UR29, R21 ;  /* 0x0000001d14157c24 */ /* 0x000fe2000f8e0215 */
[----:B------:R-:W-:Y:S01]  /*07d0*/  IADD3 R23, PT, PT, R35, R33, RZ ;  /* 0x0000002123177210 */ /* 0x000fe20007ffe0ff */
[----:B------:R-:W3:Y:S03]  /*07e0*/  LDG.E.U16 R28, desc[UR6][R28.64] ;  /* 0x000000061c1c7981 */ /* 0x000ee6000c1e1500 */
[----:B------:R-:W-:Y:S01]  /*07f0*/  LEA.HI.X R23, R34, R7, R23, 0x1, P0 ;  /* 0x0000000722177211 */ /* 0x000fe200000f0c17 */
[----:B------:R-:W-:Y:S01]  /*0800*/  IMAD.WIDE.U32 R34, R20, UR28, RZ ;  /* 0x0000001c14227c25 */ /* 0x000fe2000f8e00ff */
[----:B------:R0:W3:Y:S03]  /*0810*/  LDG.E.U16 R43, desc[UR6][R24.64] ;  /* 0x00000006182b7981 */ /* 0x0000e6000c1e1500 */
[----:B------:R-:W-:Y:S01]  /*0820*/  IMAD R5, R4, UR29, R5 ;  /* 0x0000001d04057c24 */ /* 0x000fe2000f8e0205 */
[-C--:B------:R-:W-:Y:S01]  /*0830*/  LEA R20, P1, R34, R6.reuse, 0x1 ;  /* 0x0000000622147211 */ /* 0x080fe200078208ff */
[----:B------:R-:W-:Y:S01]  /*0840*/  IMAD.WIDE.U32 R32, R4, UR28, RZ ;  /* 0x0000001c04207c25 */ /* 0x000fe2000f8e00ff */
[----:B------:R0:W3:Y:S03]  /*0850*/  LDG.E.U16 R29, desc[UR6][R22.64] ;  /* 0x00000006161d7981 */ /* 0x0000e6000c1e1500 */
[----:B-1----:R-:W-:Y:S01]  /*0860*/  IMAD R31, R19, UR28, RZ ;  /* 0x0000001c131f7c24 */ /* 0x002fe2000f8e02ff */
[----:B------:R-:W-:Y:S01]  /*0870*/  IADD3 R19, PT, PT, R35, R21, RZ ;  /* 0x0000001523137210 */ /* 0x000fe20007ffe0ff */
[----:B0-----:R-:W-:Y:S01]  /*0880*/  IMAD.WIDE.U32 R24, R18, UR28, RZ ;  /* 0x0000001c12187c25 */ /* 0x001fe2000f8e00ff */
[----:B------:R-:W-:-:S02]  /*0890*/  LEA R4, P0, R32, R6, 0x1 ;  /* 0x0000000620047211 */ /* 0x000fc400078008ff */
        /* <DEDUP_REMOVED lines=8> */
[-C--:B------:R-:W-:Y:S01]  /*0920*/  LEA R18, P0, R24, R6.reuse, 0x1 ;  /* 0x0000000618127211 */ /* 0x080fe200078008ff */
[----:B------:R-:W-:Y:S02]  /*0930*/  IMAD R31, R16, UR29, R19 ;  /* 0x0000001d101f7c24 */ /* 0x000fe4000f8e0213 */
[----:B------:R-:W-:Y:S01]  /*0940*/  IMAD R9, R9, UR28, RZ ;  /* 0x0000001c09097c24 */ /* 0x000fe2000f8e02ff */
[----:B------:R-:W-:Y:S01]  /*0950*/  LEA.HI.X R19, R24, R7, R17, 0x1, P0 ;  /* 0x0000000718137211 */ /* 0x000fe200000f0c11 */
[----:B------:R-:W-:Y:S01]  /*0960*/  IMAD R15, R15, UR28, RZ ;  /* 0x0000001c0f0f7c24 */ /* 0x000fe2000f8e02ff */
[----:B------:R-:W-:Y:S01]  /*0970*/  LEA R16, P0, R22, R6, 0x1 ;  /* 0x0000000616107211 */ /* 0x000fe200078008ff */
[----:B------:R1:W3:Y:S01]  /*0980*/  LDG.E.U16 R25, desc[UR6][R4.64] ;  /* 0x0000000604197981 */ /* 0x0002e2000c1e1500 */
[----:B------:R-:W-:Y:S01]  /*0990*/  IADD3 R17, PT, PT, R23, R31, RZ ;  /* 0x0000001f17117210 */ /* 0x000fe20007ffe0ff */
[----:B------:R-:W-:-:S02]  /*09a0*/  IMAD R9, R8, UR29, R9 ;  /* 0x0000001d08097c24 */ /* 0x000fc4000f8e0209 */
[----:B------:R-:W-:Y:S01]  /*09b0*/  IMAD.WIDE.U32 R32, R14, UR28, RZ ;  /* 0x0000001c0e207c25 */ /* 0x000fe2000f8e00ff */
[----:B------:R-:W-:Y:S01]  /*09c0*/  LEA.HI.X R17, R22, R7, R17, 0x1, P0 ;  /* 0x0000000716117211 */ /* 0x000fe200000f0c11 */
[----:B------:R1:W3:Y:S02]  /*09d0*/  LDG.E.U16 R24, desc[UR6][R18.64] ;  /* 0x0000000612187981 */ /* 0x0002e4000c1e1500 */
[----:B------:R-:W-:Y:S02]  /*09e0*/  IMAD.WIDE.U32 R22, R8, UR28, RZ ;  /* 0x0000001c08167c25 */ /* 0x000fe4000f8e00ff */
[----:B------:R1:W3:Y:S02]  /*09f0*/  LDG.E.U16 R31, desc[UR6][R16.64] ;  /* 0x00000006101f7981 */ /* 0x0002e4000c1e1500 */
[----:B------:R-:W-:Y:S02]  /*0a00*/  IMAD R15, R14, UR29, R15 ;  /* 0x0000001d0e0f7c24 */ /* 0x000fe4000f8e020f */
[----:B0-----:R-:W-:Y:S01]  /*0a10*/  IMAD R21, R27, UR28, RZ ;  /* 0x0000001c1b157c24 */ /* 0x001fe2000f8e02ff */
[----:B-1----:R-:W-:-:S02]  /*0a20*/  IADD3 R5, PT, PT, R23, R9, RZ ;  /* 0x0000000917057210 */ /* 0x002fc40007ffe0ff */
[-C--:B------:R-:W-:Y:S01]  /*0a30*/  LEA R4, P0, R22, R6.reuse, 0x1 ;  /* 0x0000000616047211 */ /* 0x080fe200078008ff */
[C---:B------:R-:W-:Y:S01]  /*0a40*/  IMAD R21, R26.reuse, UR29, R21 ;  /* 0x0000001d1a157c24 */ /* 0x040fe2000f8e0215 */
[----:B------:R-:W-:Y:S01]  /*0a50*/  IADD3 R9, PT, PT, R33, R15, RZ ;  /* 0x0000000f21097210 */ /* 0x000fe20007ffe0ff */
[----:B------:R-:W-:Y:S01]  /*0a60*/  IMAD.WIDE.U32 R14, R26, UR28, RZ ;  /* 0x0000001c1a0e7c25 */ /* 0x000fe2000f8e00ff */
[-C--:B------:R-:W-:Y:S02]  /*0a70*/  LEA R8, P1, R32, R6.reuse, 0x1 ;  /* 0x0000000620087211 */ /* 0x080fe400078208ff */
[----:B------:R-:W-:Y:S01]  /*0a80*/  LEA.HI.X R5, R22, R7, R5, 0x1, P0 ;  /* 0x0000000716057211 */ /* 0x000fe200000f0c05 */
[----:B------:R-:W-:Y:S01]  /*0a90*/  IMAD R19, R13, UR28, RZ ;  /* 0x0000001c0d137c24 */ /* 0x000fe2000f8e02ff */
[----:B------:R-:W-:Y:S01]  /*0aa0*/  IADD3 R13, PT, PT, R15, R21, RZ ;  /* 0x000000150f0d7210 */ /* 0x000fe20007ffe0ff */
[----:B------:R-:W-:Y:S01]  /*0ab0*/  IMAD.WIDE.U32 R16, R12, UR28, RZ ;  /* 0x0000001c0c107c25 */ /* 0x000fe2000f8e00ff */
[----:B------:R-:W-:Y:S01]  /*0ac0*/  LEA R18, P0, R14, R6, 0x1 ;  /* 0x000000060e127211 */ /* 0x000fe200078008ff */
[----:B------:R4:W3:Y:S01]  /*0ad0*/  LDG.E.U16 R4, desc[UR6][R4.64] ;  /* 0x0000000604047981 */ /* 0x0008e2000c1e1500 */
[-C--:B------:R-:W-:Y:S01]  /*0ae0*/  LEA.HI.X R9, R32, R7.reuse, R9, 0x1, P1 ;  /* 0x0000000720097211 */ /* 0x080fe200008f0c09 */
[----:B------:R-:W-:Y:S01]  /*0af0*/  IMAD R15, R12, UR29, R19 ;  /* 0x0000001d0c0f7c24 */ /* 0x000fe2000f8e0213 */
[----:B------:R-:W-:-:S02]  /*0b00*/  LEA.HI.X R19, R14, R7, R13, 0x1, P0 ;  /* 0x000000070e137211 */ /* 0x000fc400000f0c0d */
        /* <DEDUP_REMOVED lines=10> */
[----:B------:R-:W-:Y:S01]  /*0bb0*/  IADD3 R10, P1, PT, R10, 0x80, RZ ;  /* 0x000000800a0a7810 */ /* 0x000fe20007f3e0ff */
[----:B--2---:R-:W-:-:S05]  /*0bc0*/  HADD2.F32 R15, -RZ, R38.H0_H0 ;  /* 0x20000026ff0f7230 */ /* 0x004fca0000004100 */
[----:B------:R-:W-:Y:S01]  /*0bd0*/  FADD.FTZ R15, R15, R36 ;  /* 0x000000240f0f7221 */ /* 0x000fe20000010000 */
[----:B----4-:R-:W-:Y:S02]  /*0be0*/  HADD2.F32 R5, -RZ, R40.H0_H0 ;  /* 0x20000028ff057230 */ /* 0x010fe40000004100 */
[----:B-----5:R-:W-:-:S05]  /*0bf0*/  HADD2.F32 R14, -RZ, R39.H0_H0 ;  /* 0x20000027ff0e7230 */ /* 0x020fca0000004100 */
[----:B------:R-:W-:-:S04]  /*0c00*/  FADD.FTZ R14, R15, R14 ;  /* 0x0000000e0f0e7221 */ /* 0x000fc80000010000 */
[----:B------:R-:W-:Y:S01]  /*0c10*/  FADD.FTZ R5, R14, R5 ;  /* 0x000000050e057221 */ /* 0x000fe20000010000 */
[----:B---3--:R-:W-:-:S05]  /*0c20*/  HADD2.F32 R42, -RZ, R42.H0_H0 ;  /* 0x2000002aff2a7230 */ /* 0x008fca0000004100 */
[----:B------:R-:W-:Y:S01]  /*0c30*/  FADD.FTZ R5, R5, R42 ;  /* 0x0000002a05057221 */ /* 0x000fe20000010000 */
[----:B------:R-:W-:Y:S02]  /*0c40*/  HADD2.F32 R30, -RZ, R30.H0_H0 ;  /* 0x2000001eff1e7230 */ /* 0x000fe40000004100 */
[----:B------:R-:W-:-:S05]  /*0c50*/  HADD2.F32 R28, -RZ, R28.H0_H0 ;  /* 0x2000001cff1c7230 */ /* 0x000fca0000004100 */
[----:B------:R-:W-:Y:S01]  /*0c60*/  FADD.FTZ R5, R5, R28 ;  /* 0x0000001c05057221 */ /* 0x000fe20000010000 */
[----:B------:R-:W-:-:S03]  /*0c70*/  HADD2.F32 R14, -RZ, R43.H0_H0 ;  /* 0x2000002bff0e7230 */ /* 0x000fc60000004100 */
[----:B------:R-:W-:Y:S01]  /*0c80*/  FADD.FTZ R5, R5, R30 ;  /* 0x0000001e05057221 */ /* 0x000fe20000010000 */
[----:B------:R-:W-:-:S03]  /*0c90*/  HADD2.F32 R16, -RZ, R29.H0_H0 ;  /* 0x2000001dff107230 */ /* 0x000fc60000004100 */
[----:B------:R-:W-:-:S04]  /*0ca0*/  FADD.FTZ R5, R5, R14 ;  /* 0x0000000e05057221 */ /* 0x000fc80000010000 */
        /* <DEDUP_REMOVED lines=9> */
[----:B------:R-:W-:-:S05]  /*0d40*/  HADD2.F32 R4, -RZ, R4.H0_H0 ;  /* 0x20000004ff047230 */ /* 0x000fca0000004100 */
[----:B------:R-:W-:Y:S01]  /*0d50*/  FADD.FTZ R4, R5, R4 ;  /* 0x0000000405047221 */ /* 0x000fe20000010000 */
[----:B------:R-:W-:Y:S02]  /*0d60*/  HADD2.F32 R9, -RZ, R8.H0_H0 ;  /* 0x20000008ff097230 */ /* 0x000fe40000004100 */
[----:B------:R-:W-:-:S03]  /*0d70*/  HADD2.F32 R5, -RZ, R18.H0_H0 ;  /* 0x20000012ff057230 */ /* 0x000fc60000004100 */
[----:B------:R-:W-:-:S04]  /*0d80*/  FADD.FTZ R4, R4, R9 ;  /* 0x0000000904047221 */ /* 0x000fc80000010000 */
[----:B------:R-:W-:Y:S01]  /*0d90*/  FADD.FTZ R4, R4, R5 ;  /* 0x0000000504047221 */ /* 0x000fe20000010000 */
[----:B------:R-:W-:Y:S01]  /*0da0*/  HADD2.F32 R9, -RZ, R12.H0_H0 ;  /* 0x2000000cff097230 */ /* 0x000fe20000004100 */
[----:B------:R-:W-:-:S04]  /*0db0*/  IADD3.X R5, PT, PT, RZ, R11, RZ, P1, !PT ;  /* 0x0000000bff057210 */ /* 0x000fc80000ffe4ff */
[----:B------:R-:W-:Y:S01]  /*0dc0*/  FADD.FTZ R36, R4, R9 ;  /* 0x0000000904247221 */ /* 0x000fe20000010000 */
[----:B------:R-:W-:Y:S01]  /*0dd0*/  MOV R4, R10 ;  /* 0x0000000a00047202 */ /* 0x000fe20000000f00 */
[----:B------:R-:W-:Y:S06]  /*0de0*/  @P0 BRA `(.L_x_1665) ;  /* 0xfffffff4005c0947 */ /* 0x000fec000383ffff */
.L_x_1664:
        /* <DEDUP_REMOVED lines=37> */
[----:B------:R1:W2:Y:S01]  /*1040*/  LDG.E.U16 R2, desc[UR6][R20.64] ;  /* 0x0000000614027981 */ /* 0x0002a2000c1e1500 */
[----:B------:R-:W-:Y:S01]  /*1050*/  IADD3 R17, PT, PT, R25, R23, RZ ;  /* 0x0000001719117210 */ /* 0x000fe20007ffe0ff */
[----:B------:R-:W-:Y:S02]  /*1060*/  IMAD R29, R16, UR29, R29 ;  /* 0x0000001d101d7c24 */ /* 0x000fe4000f8e021d */
[----:B------:R-:W-:Y:S01]  /*1070*/  IMAD R13, R13, UR28, RZ ;  /* 0x0000001c0d0d7c24 */ /* 0x000fe2000f8e02ff */
[----:B------:R-:W-:Y:S01]  /*1080*/  LEA.HI.X R23, R24, R11, R17, 0x1, P1 ;  /* 0x0000000b18177211 */ /* 0x000fe200008f0c11 */
[----:B------:R-:W-:Y:S01]  /*1090*/  IMAD R17, R15, UR28, RZ ;  /* 0x0000001c0f117c24 */ /* 0x000fe2000f8e02ff */
[----:B------:R-:W-:Y:S01]  /*10a0*/  LEA R24, P1, R26, R10, 0x1 ;  /* 0x0000000a1a187211 */ /* 0x000fe200078208ff */
[----:B------:R3:W4:Y:S01]  /*10b0*/  LDG.E.U16 R18, desc[UR6][R18.64] ;  /* 0x0000000612127981 */ /* 0x000722000c1e1500 */
[----:B------:R-:W-:Y:S01]  /*10c0*/  IADD3 R16, PT, PT, R27, R29, RZ ;  /* 0x0000001d1b107210 */ /* 0x000fe20007ffe0ff */
[----:B------:R-:W-:-:S02]  /*10d0*/  IMAD R17, R14, UR29, R17 ;  /* 0x0000001d0e117c24 */ /* 0x000fc4000f8e0211 */
[----:B-1----:R-:W-:Y:S01]  /*10e0*/  IMAD.WIDE.U32 R20, R12, UR28, RZ ;  /* 0x0000001c0c147c25 */ /* 0x002fe2000f8e00ff */
[----:B------:R-:W-:Y:S01]  /*10f0*/  LEA.HI.X R25, R26, R11, R16, 0x1, P1 ;  /* 0x0000000b1a197211 */ /* 0x000fe200008f0c10 */
[----:B------:R1:W5:Y:S02]  /*1100*/  LDG.E.U16 R15, desc[UR6][R22.64] ;  /* 0x00000006160f7981 */ /* 0x000364000c1e1500 */
[----:B------:R-:W-:Y:S02]  /*1110*/  IMAD.WIDE.U32 R26, R14, UR28, RZ ;  /* 0x0000001c0e1a7c25 */ /* 0x000fe4000f8e00ff */
[----:B------:R-:W5:Y:S02]  /*1120*/  LDG.E.U16 R14, desc[UR6][R24.64] ;  /* 0x00000006180e7981 */ /* 0x000f64000c1e1500 */
[----:B------:R-:W-:Y:S02]  /*1130*/  IMAD R29, R12, UR29, R13 ;  /* 0x0000001d0c1d7c24 */ /* 0x000fe4000f8e020d */
[----:B---3--:R-:W-:Y:S01]  /*1140*/  IMAD R19, R7, UR28, RZ ;  /* 0x0000001c07137c24 */ /* 0x008fe2000f8e02ff */
[----:B------:R-:W-:-:S02]  /*1150*/  LEA R16, P1, R26, R10, 0x1 ;  /* 0x0000000a1a107211 */ /* 0x000fc400078208ff */
[----:B------:R-:W-:Y:S01]  /*1160*/  IADD3 R13, PT, PT, R27, R17, RZ ;  /* 0x000000111b0d7210 */ /* 0x000fe20007ffe0ff */
        /* <DEDUP_REMOVED lines=12> */
[----:B------:R-:W3:Y:S01]  /*1230*/  LDG.E.U16 R12, desc[UR6][R12.64] ;  /* 0x000000060c0c7981 */ /* 0x000ee2000c1e1500 */
[----:B------:R-:W-:Y:S02]  /*1240*/  LEA.HI.X R7, R22, R11, R7, 0x1, P1 ;  /* 0x0000000b16077211 */ /* 0x000fe400008f0c07 */
[C---:B------:R-:W-:Y:S02]  /*1250*/  LEA R10, P1, R20.reuse, R10, 0x1 ;  /* 0x0000000a140a7211 */ /* 0x040fe400078208ff */
[----:B------:R-:W-:Y:S01]  /*1260*/  IADD3 R8, PT, PT, R21, R9, RZ ;  /* 0x0000000915087210 */ /* 0x000fe20007ffe0ff */
[----:B------:R1:W3:Y:S03]  /*1270*/  LDG.E.U16 R6, desc[UR6][R6.64] ;  /* 0x0000000606067981 */ /* 0x0002e6000c1e1500 */
[----:B------:R-:W-:-:S05]  /*1280*/  LEA.HI.X R11, R20, R11, R8, 0x1, P1 ;  /* 0x0000000b140b7211 */ /* 0x000fca00008f0c08 */
[----:B------:R-:W3:Y:S01]  /*1290*/  LDG.E.U16 R10, desc[UR6][R10.64] ;  /* 0x000000060a0a7981 */ /* 0x000ee2000c1e1500 */
[----:B------:R-:W-:-:S04]  /*12a0*/  IADD3 R4, P1, PT, R4, 0x40, RZ ;  /* 0x0000004004047810 */ /* 0x000fc80007f3e0ff */
[----:B------:R-:W-:Y:S01]  /*12b0*/  IADD3.X R5, PT, PT, RZ, R5, RZ, P1, !PT ;  /* 0x00000005ff057210 */ /* 0x000fe20000ffe4ff */
[----:B--2---:R-:W-:-:S05]  /*12c0*/  HADD2.F32 R9, -RZ, R2.H0_H0 ;  /* 0x20000002ff097230 */ /* 0x004fca0000004100 */
[----:B------:R-:W-:Y:S01]  /*12d0*/  FADD.FTZ R9, R36, R9 ;  /* 0x0000000924097221 */ /* 0x000fe20000010000 */
[----:B----4-:R-:W-:-:S05]  /*12e0*/  HADD2.F32 R18, -RZ, R18.H0_H0 ;  /* 0x20000012ff127230 */ /* 0x010fca0000004100 */
[----:B------:R-:W-:Y:S01]  /*12f0*/  FADD.FTZ R9, R9, R18 ;  /* 0x0000001209097221 */ /* 0x000fe20000010000 */
[----:B-----5:R-:W-:Y:S02]  /*1300*/  HADD2.F32 R2, -RZ, R15.H0_H0 ;  /* 0x2000000fff027230 */ /* 0x020fe40000004100 */
[----:B------:R-:W-:-:S03]  /*1310*/  HADD2.F32 R15, -RZ, R14.H0_H0 ;  /* 0x2000000eff0f7230 */ /* 0x000fc60000004100 */
[----:B------:R-:W-:-:S04]  /*1320*/  FADD.FTZ R2, R9, R2 ;  /* 0x0000000209027221 */ /* 0x000fc80000010000 */
[----:B------:R-:W-:Y:S01]  /*1330*/  FADD.FTZ R2, R2, R15 ;  /* 0x0000000f02027221 */ /* 0x000fe20000010000 */
[----:B---3--:R-:W-:Y:S02]  /*1340*/  HADD2.F32 R9, -RZ, R16.H0_H0 ;  /* 0x20000010ff097230 */ /* 0x008fe40000004100 */
[----:B-1----:R-:W-:-:S03]  /*1350*/  HADD2.F32 R7, -RZ, R12.H0_H0 ;  /* 0x2000000cff077230 */ /* 0x002fc60000004100 */
[----:B------:R-:W-:-:S04]  /*1360*/  FADD.FTZ R2, R2, R9 ;  /* 0x0000000902027221 */ /* 0x000fc80000010000 */
[----:B------:R-:W-:Y:S01]  /*1370*/  FADD.FTZ R2, R2, R7 ;  /* 0x0000000702027221 */ /* 0x000fe20000010000 */
[----:B------:R-:W-:-:S05]  /*1380*/  HADD2.F32 R9, -RZ, R6.H0_H0 ;  /* 0x20000006ff097230 */ /* 0x000fca0000004100 */
[----:B------:R-:W-:Y:S01]  /*1390*/  FADD.FTZ R2, R2, R9 ;  /* 0x0000000902027221 */ /* 0x000fe20000010000 */
[----:B------:R-:W-:-:S05]  /*13a0*/  HADD2.F32 R7, -RZ, R10.H0_H0 ;  /* 0x2000000aff077230 */ /* 0x000fca0000004100 */
[----:B------:R-:W-:-:S07]  /*13b0*/  FADD.FTZ R36, R2, R7 ;  /* 0x0000000702247221 */ /* 0x000fce0000010000 */
.L_x_1666:
        /* <DEDUP_REMOVED lines=38> */
[----:B------:R-:W4:Y:S03]  /*1620*/  LDG.E.U16 R14, desc[UR6][R14.64] ;  /* 0x000000060e0e7981 */ /* 0x000f26000c1e1500 */
[----:B------:R-:W-:-:S05]  /*1630*/  LEA.HI.X R7, R16, R7, R19, 0x1, P1 ;  /* 0x0000000710077211 */ /* 0x000fca00008f0c13 */
[----:B------:R-:W5:Y:S01]  /*1640*/  LDG.E.U16 R6, desc[UR6][R6.64] ;  /* 0x0000000606067981 */ /* 0x000f62000c1e1500 */
[----:B------:R-:W-:-:S04]  /*1650*/  IADD3 R4, P1, PT, R4, 0x20, RZ ;  /* 0x0000002004047810 */ /* 0x000fc80007f3e0ff */
[----:B------:R-:W-:Y:S01]  /*1660*/  IADD3.X R5, PT, PT, RZ, R5, RZ, P1, !PT ;  /* 0x00000005ff057210 */ /* 0x000fe20000ffe4ff */
[----:B--2---:R-:W-:Y:S02]  /*1670*/  HADD2.F32 R11, -RZ, R8.H0_H0 ;  /* 0x20000008ff0b7230 */ /* 0x004fe40000004100 */
[----:B---3--:R-:W-:-:S03]  /*1680*/  HADD2.F32 R2, -RZ, R12.H0_H0 ;  /* 0x2000000cff027230 */ /* 0x008fc60000004100 */
[----:B------:R-:W-:Y:S01]  /*1690*/  FADD.FTZ R11, R36, R11 ;  /* 0x0000000b240b7221 */ /* 0x000fe20000010000 */
[----:B----4-:R-:W-:-:S03]  /*16a0*/  HADD2.F32 R9, -RZ, R14.H0_H0 ;  /* 0x2000000eff097230 */ /* 0x010fc60000004100 */
[----:B------:R-:W-:-:S04]  /*16b0*/  FADD.FTZ R2, R11, R2 ;  /* 0x000000020b027221 */ /* 0x000fc80000010000 */
[----:B------:R-:W-:Y:S01]  /*16c0*/  FADD.FTZ R2, R2, R9 ;  /* 0x0000000902027221 */ /* 0x000fe20000010000 */
[----:B-----5:R-:W-:-:S05]  /*16d0*/  HADD2.F32 R11, -RZ, R6.H0_H0 ;  /* 0x20000006ff0b7230 */ /* 0x020fca0000004100 */
[----:B------:R-:W-:-:S07]  /*16e0*/  FADD.FTZ R36, R2, R11 ;  /* 0x0000000b02247221 */ /* 0x000fce0000010000 */
.L_x_1667:
        /* <DEDUP_REMOVED lines=10> */
[----:B------:R-:W2:Y:S01]  /*1790*/  LDG.E.U16 R6, desc[UR6][R6.64] ;  /* 0x0000000606067981 */ /* 0x000ea2000c1e1500 */
[----:B------:R-:W-:-:S04]  /*17a0*/  ISETP.NE.U32.AND P0, PT, R0, 0x1, PT ;  /* 0x000000010000780c */ /* 0x000fc80003f05070 */
[----:B------:R-:W-:Y:S01]  /*17b0*/  ISETP.NE.AND.EX P0, PT, RZ, RZ, PT, P0 ;  /* 0x000000ffff00720c */ /* 0x000fe20003f05300 */
[----:B--2---:R-:W-:-:S05]  /*17c0*/  HADD2.F32 R9, -RZ, R6.H0_H0 ;  /* 0x20000006ff097230 */ /* 0x004fca0000004100 */
[----:B------:R-:W-:-:S07]  /*17d0*/  FADD.FTZ R36, R36, R9 ;  /* 0x0000000924247221 */ /* 0x000fce0000010000 */
        /* <DEDUP_REMOVED lines=19> */
[----:B--2---:R-:W-:-:S05]  /*1910*/  HADD2.F32 R5, -RZ, R6.H0_H0 ;  /* 0x20000006ff057230 */ /* 0x004fca0000004100 */
[----:B------:R-:W-:Y:S01]  /*1920*/  FADD.FTZ R36, R36, R5 ;  /* 0x0000000524247221 */ /* 0x000fe20000010000 */
[----:B---3--:R-:W-:-:S05]  /*1930*/  @P0 HADD2.F32 R11, -RZ, R8.H0_H0 ;  /* 0x20000008ff0b0230 */ /* 0x008fca0000004100 */
[----:B------:R-:W-:-:S07]  /*1940*/  @P0 FADD.FTZ R36, R36, R11 ;  /* 0x0000000b24240221 */ /* 0x000fce0000010000 */
.L_x_1663:
[----:B------:R-:W1:Y:S01]  /*1950*/  LDC.64 R4, c[0x0][0x710] ;  /* 0x0001c400ff047b82 */ /* 0x000e620000000a00 */
[----:B------:R-:W-:Y:S02]  /*1960*/  F2FP.F16.F32.PACK_AB R36, RZ, R36 ;  /* 0x00000024ff24723e */ /* 0x000fe400000000ff */
[----:B------:R-:W-:-:S04]  /*1970*/  IADD3 R3, PT, PT, R3, 0x80, RZ ;  /* 0x0000008003037810 */ /* 0x000fc80007ffe0ff */
        /* <DEDUP_REMOVED lines=32> */
.L_x_1671:
        /* <DEDUP_REMOVED lines=169> */
.L_x_1670:
        /* <DEDUP_REMOVED lines=93> */
.L_x_1672:
        /* <DEDUP_REMOVED lines=51> */
.L_x_1673:
        /* <DEDUP_REMOVED lines=38> */
.L_x_1669:
[----:B------:R-:W1:Y:S01]  /*3170*/  LDC.64 R4, c[0x0][0x710] ;  /* 0x0001c400ff047b82 */ /* 0x000e620000000a00 */
[----:B------:R-:W-:Y:S02]  /*3180*/  F2FP.F16.F32.PACK_AB R36, RZ, R36 ;  /* 0x00000024ff24723e */ /* 0x000fe400000000ff */
[----:B------:R-:W-:-:S03]  /*3190*/  IADD3 R3, PT, PT, R3, 0x80, RZ ;  /* 0x0000008003037810 */ /* 0x000fc60007ffe0ff */
[----:B-1----:R1:W-:Y:S04]  /*31a0*/  STG.E.U16 desc[UR6][R4.64], R36 ;  /* 0x0000002404007986 */ /* 0x0023e8000c101506 */
.L_x_1662:
        /* <DEDUP_REMOVED lines=30> */
.L_x_1677:
        /* <DEDUP_REMOVED lines=22> */
[----:B------:R-:W-:Y:S01]  /*34f0*/  IMAD.WIDE.U32 R40, R44, UR16, RZ ;  /* 0x000000102c287c25 */ /* 0x000fe2000f8e00ff */
[----:B------:R-:W-:-:S03]  /*3500*/  IADD3 R33, PT, PT, R33, R37, RZ ;  /* 0x0000002521217210 */ /* 0x000fc60007ffe0ff */
[----:B------:R-:W-:Y:S01]  /*3510*/  IMAD R43, R44, UR17, R43 ;  /* 0x000000112c2b7c24 */ /* 0x000fe2000f8e022b */
[----:B------:R-:W-:Y:S01]  /*3520*/  LEA.HI.X R49, R32, UR25, R33, 0x1, P0 ;  /* 0x0000001920317c11 */ /* 0x000fe200080f0c21 */
[----:B---3--:R-:W-:Y:S01]  /*3530*/  IMAD R37, R23, UR16, RZ ;  /* 0x0000001017257c24 */ /* 0x008fe2000f8e02ff */
[----:B------:R-:W-:Y:S01]  /*3540*/  LEA R46, P1, R40, UR24, 0x1 ;  /* 0x00000018282e7c11 */ /* 0x000fe2000f8208ff */
        /* <DEDUP_REMOVED lines=33> */
[----:B------:R-:W-:Y:S01]  /*3760*/  IMAD.WIDE.U32 R32, R26, UR16, RZ ;  /* 0x000000101a207c25 */ /* 0x000fe2000f8e00ff */
[----:B------:R-:W-:Y:S02]  /*3770*/  LEA R28, P0, R30, UR24, 0x1 ;  /* 0x000000181e1c7c11 */ /* 0x000fe4000f8008ff */
[----:B------:R-:W-:Y:S01]  /*3780*/  IADD3 R27, PT, PT, R31, R29, RZ ;  /* 0x0000001d1f1b7210 */ /* 0x000fe20007ffe0ff */
[----:B------:R-:W-:Y:S01]  /*3790*/  IMAD R41, R26, UR17, R41 ;  /* 0x000000111a297c24 */ /* 0x000fe2000f8e0229 */
[----:B------:R0:W5:Y:S01]  /*37a0*/  LDG.E.U16 R31, desc[UR6][R14.64] ;  /* 0x000000060e1f7981 */ /* 0x000162000c1e1500 */
        /* <DEDUP_REMOVED lines=15> */
[----:B------:R-:W-:Y:S01]  /*38a0*/  IMAD R7, R7, UR16, RZ ;  /* 0x0000001007077c24 */ /* 0x000fe2000f8e02ff */
[----:B------:R-:W-:Y:S01]  /*38b0*/  LEA R20, P1, R14, UR24, 0x1 ;  /* 0x000000180e147c11 */ /* 0x000fe2000f8208ff */
[----:B------:R-:W5:Y:S01]  /*38c0*/  LDG.E.U16 R26, desc[UR6][R26.64] ;  /* 0x000000061a1a7981 */ /* 0x000f62000c1e1500 */
        /* <DEDUP_REMOVED lines=10> */
[----:B------:R-:W-:Y:S01]  /*3970*/  IMAD R17, R16, UR17, R15 ;  /* 0x0000001110117c24 */ /* 0x000fe2000f8e020f */
[----:B------:R-:W-:Y:S01]  /*3980*/  LEA.HI.X R15, R4, UR25, R5, 0x1, P0 ;  /* 0x00000019040f7c11 */ /* 0x000fe200080f0c05 */
[C---:B------:R-:W-:Y:S01]  /*3990*/  IMAD R7, R6.reuse, UR17, R7 ;  /* 0x0000001106077c24 */ /* 0x040fe2000f8e0207 */
[----:B------:R-:W5:Y:S02]  /*39a0*/  LDG.E.U16 R20, desc[UR6][R20.64] ;  /* 0x0000000614147981 */ /* 0x000f64000c1e1500 */
[----:B------:R-:W-:Y:S01]  /*39b0*/  IADD3 R5, PT, PT, R19, R17, RZ ;  /* 0x0000001113057210 */ /* 0x000fe20007ffe0ff */
[----:B------:R-:W-:Y:S01]  /*39c0*/  IMAD.WIDE.U32 R16, R6, UR16, RZ ;  /* 0x0000001006107c25 */ /* 0x000fe2000f8e00ff */
[C---:B------:R-:W-:Y:S01]  /*39d0*/  LEA R4, P0, R18.reuse, UR24, 0x1 ;  /* 0x0000001812047c11 */ /* 0x040fe2000f8008ff */
[----:B------:R0:W5:Y:S02]  /*39e0*/  LDG.E.U16 R23, desc[UR6][R14.64] ;  /* 0x000000060e177981 */ /* 0x000164000c1e1500 */
[----:B------:R-:W-:Y:S01]  /*39f0*/  IMAD R13, R13, UR16, RZ ;  /* 0x000000100d0d7c24 */ /* 0x000fe2000f8e02ff */
[----:B------:R-:W-:Y:S01]  /*3a00*/  IADD3 R7, PT, PT, R17, R7, RZ ;  /* 0x0000000711077210 */ /* 0x000fe20007ffe0ff */
[----:B------:R-:W-:Y:S01]  /*3a10*/  IMAD R17, R25, UR16, RZ ;  /* 0x0000001019117c24 */ /* 0x000fe2000f8e02ff */
[----:B------:R-:W-:Y:S01]  /*3a20*/  LEA.HI.X R5, R18, UR25, R5, 0x1, P0 ;  /* 0x0000001912057c11 */ /* 0x000fe200080f0c05 */
[----:B------:R-:W-:Y:S01]  /*3a30*/  IMAD.WIDE.U32 R18, R12, UR16, RZ ;  /* 0x000000100c127c25 */ /* 0x000fe2000f8e00ff */
[----:B------:R-:W-:-:S03]  /*3a40*/  LEA R6, P0, R16, UR24, 0x1 ;  /* 0x0000001810067c11 */ /* 0x000fc6000f8008ff */
[----:B------:R-:W-:Y:S02]  /*3a50*/  IMAD R13, R12, UR17, R13 ;  /* 0x000000110c0d7c24 */ /* 0x000fe4000f8e020d */
[----:B0-----:R-:W-:Y:S01]  /*3a60*/  IMAD.WIDE.U32 R14, R24, UR16, RZ ;  /* 0x00000010180e7c25 */ /* 0x001fe2000f8e00ff */
[----:B------:R-:W-:Y:S01]  /*3a70*/  LEA R12, P1, R18, UR24, 0x1 ;  /* 0x00000018120c7c11 */ /* 0x000fe2000f8208ff */
[----:B------:R0:W5:Y:S02]  /*3a80*/  LDG.E.U16 R27, desc[UR6][R4.64] ;  /* 0x00000006041b7981 */ /* 0x000164000c1e1500 */
[----:B------:R-:W-:Y:S01]  /*3a90*/  IMAD R25, R24, UR17, R17 ;  /* 0x0000001118197c24 */ /* 0x000fe2000f8e0211 */
[----:B------:R-:W-:Y:S01]  /*3aa0*/  IADD3 R13, PT, PT, R19, R13, RZ ;  /* 0x0000000d130d7210 */ /* 0x000fe20007ffe0ff */
[----:B------:R-:W-:Y:S01]  /*3ab0*/  IMAD R11, R11, UR16, RZ ;  /* 0x000000100b0b7c24 */ /* 0x000fe2000f8e02ff */
[----:B------:R-:W-:Y:S01]  /*3ac0*/  LEA.HI.X R7, R16, UR25, R7, 0x1, P0 ;  /* 0x0000001910077c11 */ /* 0x000fe200080f0c07 */
[----:B------:R-:W-:Y:S01]  /*3ad0*/  IMAD.WIDE.U32 R16, R10, UR16, RZ ;  /* 0x000000100a107c25 */ /* 0x000fe2000f8e00ff */
[----:B------:R-:W-:-:S02]  /*3ae0*/  LEA.HI.X R13, R18, UR25, R13, 0x1, P1 ;  /* 0x00000019120d7c11 */ /* 0x000fc400088f0c0d */
[----:B0-----:R-:W-:Y:S01]  /*3af0*/  LEA R4, P0, R14, UR24, 0x1 ;  /* 0x000000180e047c11 */ /* 0x001fe2000f8008ff */
[----:B------:R-:W-:Y:S01]  /*3b00*/  IMAD R11, R10, UR17, R11 ;  /* 0x000000110a0b7c24 */ /* 0x000fe2000f8e020b */
[----:B------:R-:W-:Y:S01]  /*3b10*/  IADD3 R5, PT, PT, R15, R25, RZ ;  /* 0x000000190f057210 */ /* 0x000fe20007ffe0ff */
[----:B------:R-:W5:Y:S03]  /*3b20*/  LDG.E.U16 R6, desc[UR6][R6.64] ;  /* 0x0000000606067981 */ /* 0x000f66000c1e1500 */
[----:B------:R-:W-:Y:S01]  /*3b30*/  LEA.HI.X R5, R14, UR25, R5, 0x1, P0 ;  /* 0x000000190e057c11 */ /* 0x000fe200080f0c05 */
[----:B------:R-:W5:Y:S01]  /*3b40*/  LDG.E.U16 R12, desc[UR6][R12.64] ;  /* 0x000000060c0c7981 */ /* 0x000f62000c1e1500 */
[----:B------:R-:W-:Y:S02]  /*3b50*/  LEA R10, P0, R16, UR24, 0x1 ;  /* 0x00000018100a7c11 */ /* 0x000fe4000f8008ff */
        /* <DEDUP_REMOVED lines=8> */
[----:B------:R-:W-:Y:S01]  /*3be0*/  IADD3 R8, P1, PT, R8, 0x80, RZ ;  /* 0x0000008008087810 */ /* 0x000fe20007f3e0ff */
[----:B--2---:R-:W-:-:S05]  /*3bf0*/  HADD2.F32 R34, -RZ, R34.H0_H0 ;  /* 0x20000022ff227230 */ /* 0x004fca0000004100 */
[----:B------:R-:W-:Y:S01]  /*3c00*/  FADD.FTZ R34, R34, R35 ;  /* 0x0000002322227221 */ /* 0x000fe20000010000 */
[----:B---3--:R-:W-:Y:S02]  /*3c10*/  HADD2.F32 R15, -RZ, R38.H0_H0 ;  /* 0x20000026ff0f7230 */ /* 0x008fe40000004100 */
[----:B----4-:R-:W-:-:S03]  /*3c20*/  HADD2.F32 R14, -RZ, R37.H0_H0 ;  /* 0x20000025ff0e7230 */ /* 0x010fc60000004100 */
[----:B------:R-:W-:-:S04]  /*3c30*/  FADD.FTZ R15, R34, R15 ;  /* 0x0000000f220f7221 */ /* 0x000fc80000010000 */
[----:B------:R-:W-:Y:S01]  /*3c40*/  FADD.FTZ R14, R15, R14 ;  /* 0x0000000e0f0e7221 */ /* 0x000fe20000010000 */
[----:B-----5:R-:W-:-:S05]  /*3c50*/  HADD2.F32 R39, -RZ, R39.H0_H0 ;  /* 0x20000027ff277230 */ /* 0x020fca0000004100 */
[----:B------:R-:W-:Y:S01]  /*3c60*/  FADD.FTZ R14, R14, R39 ;  /* 0x000000270e0e7221 */ /* 0x000fe20000010000 */
[----:B------:R-:W-:-:S05]  /*3c70*/  HADD2.F32 R31, -RZ, R31.H0_H0 ;  /* 0x2000001fff1f7230 */ /* 0x000fca0000004100 */
[----:B------:R-:W-:Y:S01]  /*3c80*/  FADD.FTZ R14, R14, R31 ;  /* 0x0000001f0e0e7221 */ /* 0x000fe20000010000 */
[----:B0-----:R-:W-:Y:S02]  /*3c90*/  HADD2.F32 R5, -RZ, R22.H0_H0 ;  /* 0x20000016ff057230 */ /* 0x001fe40000004100 */
[----:B------:R-:W-:-:S03]  /*3ca0*/  HADD2.F32 R28, -RZ, R28.H0_H0 ;  /* 0x2000001cff1c7230 */ /* 0x000fc60000004100 */
[----:B------:R-:W-:-:S04]  /*3cb0*/  FADD.FTZ R5, R14, R5 ;  /* 0x000000050e057221 */ /* 0x000fc80000010000 */
[----:B------:R-:W-:Y:S01]  /*3cc0*/  FADD.FTZ R5, R5, R28 ;  /* 0x0000001c05057221 */ /* 0x000fe20000010000 */
[----:B------:R-:W-:-:S05]  /*3cd0*/  HADD2.F32 R26, -RZ, R26.H0_H0 ;  /* 0x2000001aff1a7230 */ /* 0x000fca0000004100 */
[----:B------:R-:W-:Y:S01]  /*3ce0*/  FADD.FTZ R5, R5, R26 ;  /* 0x0000001a05057221 */ /* 0x000fe20000010000 */
[----:B------:R-:W-:Y:S02]  /*3cf0*/  HADD2.F32 R32, -RZ, R32.H0_H0 ;  /* 0x20000020ff207230 */ /* 0x000fe40000004100 */
        /* <DEDUP_REMOVED lines=11> */
[----:B------:R-:W-:Y:S02]  /*3db0*/  HADD2.F32 R5, -RZ, R16.H0_H0 ;  /* 0x20000010ff057230 */ /* 0x000fe40000004100 */
[----:B------:R-:W-:-:S03]  /*3dc0*/  HADD2.F32 R35, -RZ, R10.H0_H0 ;  /* 0x2000000aff237230 */ /* 0x000fc60000004100 */
[----:B------:R-:W-:Y:S01]  /*3dd0*/  FADD.FTZ R4, R4, R5 ;  /* 0x0000000504047221 */ /* 0x000fe20000010000 */
[----:B------:R-:W-:-:S03]  /*3de0*/  IADD3.X R5, PT, PT, RZ, R9, RZ, P1, !PT ;  /* 0x00000009ff057210 */ /* 0x000fc60000ffe4ff */
[----:B------:R-:W-:Y:S01]  /*3df0*/  FADD.FTZ R35, R4, R35 ;  /* 0x0000002304237221 */ /* 0x000fe20000010000 */
[----:B------:R-:W-:Y:S01]  /*3e00*/  MOV R4, R8 ;  /* 0x0000000800047202 */ /* 0x000fe20000000f00 */
[----:B------:R-:W-:Y:S06]  /*3e10*/  @P0 BRA `(.L_x_1677) ;  /* 0xfffffff4005c0947 */ /* 0x000fec000383ffff */
[----:B------:R-:W-:Y:S05]  /*3e20*/  BSYNC.RECONVERGENT B2 ;  /* 0x0000000000027941 */ /* 0x000fea0003800200 */
.L_x_1676:
        /* <DEDUP_REMOVED lines=35> */
[----:B------:R-:W-:Y:S01]  /*4060*/  IMAD.WIDE.U32 R24, R14, UR28, RZ ;  /* 0x0000001c0e187c25 */ /* 0x000fe2000f8e00ff */
[----:B------:R-:W-:Y:S01]  /*4070*/  LEA R20, P1, R22, UR30, 0x1 ;  /* 0x0000001e16147c11 */ /* 0x000fe2000f8208ff */
[----:B------:R1:W2:Y:S01]  /*4080*/  LDG.E.U16 R2, desc[UR6][R18.64] ;  /* 0x0000000612027981 */ /* 0x0002a2000c1e1500 */
[----:B------:R-:W-:Y:S01]  /*4090*/  IADD3 R15, PT, PT, R23, R21, RZ ;  /* 0x00000015170f7210 */ /* 0x000fe20007ffe0ff */
[----:B------:R-:W-:Y:S02]  /*40a0*/  IMAD R27, R14, UR29, R27 ;  /* 0x0000001d0e1b7c24 */ /* 0x000fe4000f8e021b */
[----:B------:R-:W-:Y:S01]  /*40b0*/  IMAD R11, R11, UR28, RZ ;  /* 0x0000001c0b0b7c24 */ /* 0x000fe2000f8e02ff */
[----:B------:R-:W-:Y:S01]  /*40c0*/  LEA.HI.X R21, R22, UR31, R15, 0x1, P1 ;  /* 0x0000001f16157c11 */ /* 0x000fe200088f0c0f */
[----:B------:R3:W4:Y:S01]  /*40d0*/  LDG.E.U16 R16, desc[UR6][R16.64] ;  /* 0x0000000610107981 */ /* 0x000722000c1e1500 */
[----:B------:R-:W-:-:S02]  /*40e0*/  LEA R22, P1, R24, UR30, 0x1 ;  /* 0x0000001e18167c11 */ /* 0x000fc4000f8208ff */
[----:B------:R-:W-:Y:S01]  /*40f0*/  IADD3 R15, PT, PT, R25, R27, RZ ;  /* 0x0000001b190f7210 */ /* 0x000fe20007ffe0ff */
[----:B------:R-:W-:Y:S02]  /*4100*/  IMAD R25, R13, UR28, RZ ;  /* 0x0000001c0d197c24 */ /* 0x000fe4000f8e02ff */
        /* <DEDUP_REMOVED lines=31> */
[----:B--2---:R-:W-:-:S05]  /*4300*/  HADD2.F32 R2, -RZ, R2.H0_H0 ;  /* 0x20000002ff027230 */ /* 0x004fca0000004100 */
[----:B------:R-:W-:Y:S01]  /*4310*/  FADD.FTZ R2, R35, R2 ;  /* 0x0000000223027221 */ /* 0x000fe20000010000 */
[----:B----4-:R-:W-:-:S05]  /*4320*/  HADD2.F32 R17, -RZ, R16.H0_H0 ;  /* 0x20000010ff117230 */ /* 0x010fca0000004100 */
[----:B------:R-:W-:Y:S01]  /*4330*/  FADD.FTZ R2, R2, R17 ;  /* 0x0000001102027221 */ /* 0x000fe20000010000 */
[----:B-----5:R-:W-:Y:S02]  /*4340*/  HADD2.F32 R13, -RZ, R13.H0_H0 ;  /* 0x2000000dff0d7230 */ /* 0x020fe40000004100 */
[----:B-1----:R-:W-:-:S03]  /*4350*/  HADD2.F32 R15, -RZ, R22.H0_H0 ;  /* 0x20000016ff0f7230 */ /* 0x002fc60000004100 */
[----:B------:R-:W-:-:S04]  /*4360*/  FADD.FTZ R2, R2, R13 ;  /* 0x0000000d02027221 */ /* 0x000fc80000010000 */
[----:B------:R-:W-:Y:S01]  /*4370*/  FADD.FTZ R2, R2, R15 ;  /* 0x0000000f02027221 */ /* 0x000fe20000010000 */
[----:B---3--:R-:W-:Y:S02]  /*4380*/  HADD2.F32 R11, -RZ, R14.H0_H0 ;  /* 0x2000000eff0b7230 */ /* 0x008fe40000004100 */
[----:B0-----:R-:W-:-:S03]  /*4390*/  HADD2.F32 R7, -RZ, R10.H0_H0 ;  /* 0x2000000aff077230 */ /* 0x001fc60000004100 */
[----:B------:R-:W-:-:S04]  /*43a0*/  FADD.FTZ R2, R2, R11 ;  /* 0x0000000b02027221 */ /* 0x000fc80000010000 */
[----:B------:R-:W-:Y:S01]  /*43b0*/  FADD.FTZ R2, R2, R7 ;  /* 0x0000000702027221 */ /* 0x000fe20000010000 */
[----:B------:R-:W-:-:S05]  /*43c0*/  HADD2.F32 R9, -RZ, R6.H0_H0 ;  /* 0x20000006ff097230 */ /* 0x000fca0000004100 */
[----:B------:R-:W-:Y:S01]  /*43d0*/  FADD.FTZ R2, R2, R9 ;  /* 0x0000000902027221 */ /* 0x000fe20000010000 */
[----:B------:R-:W-:-:S05]  /*43e0*/  HADD2.F32 R35, -RZ, R8.H0_H0 ;  /* 0x20000008ff237230 */ /* 0x000fca0000004100 */
[----:B------:R-:W-:-:S07]  /*43f0*/  FADD.FTZ R35, R2, R35 ;  /* 0x0000002302237221 */ /* 0x000fce0000010000 */
.L_x_1678:
        /* <DEDUP_REMOVED lines=36> */
[----:B------:R-:W-:-:S02]  /*4640*/  LEA R8, P1, R14, UR30, 0x1 ;  /* 0x0000001e0e087c11 */ /* 0x000fc4000f8208ff */
[----:B------:R-:W-:Y:S01]  /*4650*/  IADD3 R17, PT, PT, R15, R17, RZ ;  /* 0x000000110f117210 */ /* 0x000fe20007ffe0ff */
[----:B------:R-:W4:Y:S03]  /*4660*/  LDG.E.U16 R12, desc[UR6][R12.64] ;  /* 0x000000060c0c7981 */ /* 0x000f26000c1e1500 */
[----:B------:R-:W-:-:S05]  /*4670*/  LEA.HI.X R9, R14, UR31, R17, 0x1, P1 ;  /* 0x0000001f0e097c11 */ /* 0x000fca00088f0c11 */
        /* <DEDUP_REMOVED lines=11> */
.L_x_1679:
        /* <DEDUP_REMOVED lines=34> */
[----:B--2---:R-:W-:-:S05]  /*4950*/  HADD2.F32 R0, -RZ, R6.H0_H0 ;  /* 0x20000006ff007230 */ /* 0x004fca0000004100 */
[----:B------:R-:W-:Y:S01]  /*4960*/  FADD.FTZ R35, R35, R0 ;  /* 0x0000000023237221 */ /* 0x000fe20000010000 */
[----:B---3--:R-:W-:-:S05]  /*4970*/  @P0 HADD2.F32 R2, -RZ, R8.H0_H0 ;  /* 0x20000008ff020230 */ /* 0x008fca0000004100 */
[----:B------:R-:W-:-:S07]  /*4980*/  @P0 FADD.FTZ R35, R35, R2 ;  /* 0x0000000223230221 */ /* 0x000fce0000010000 */
.L_x_1675:
[----:B------:R-:W1:Y:S01]  /*4990*/  LDC.64 R4, c[0x0][0x710] ;  /* 0x0001c400ff047b82 */ /* 0x000e620000000a00 */
[----:B------:R-:W-:Y:S02]  /*49a0*/  F2FP.F16.F32.PACK_AB R35, RZ, R35 ;  /* 0x00000023ff23723e */ /* 0x000fe400000000ff */
[----:B------:R-:W-:-:S03]  /*49b0*/  IADD3 R3, PT, PT, R3, 0x80, RZ ;  /* 0x0000008003037810 */ /* 0x000fc60007ffe0ff */
[----:B-1----:R2:W-:Y:S04]  /*49c0*/  STG.E.U16 desc[UR6][R4.64], R35 ;  /* 0x0000002304007986 */ /* 0x0025e8000c101506 */
.L_x_1668:
        /* <DEDUP_REMOVED lines=30> */
.L_x_1683:
        /* <DEDUP_REMOVED lines=22> */
[----:B------:R-:W-:Y:S01]  /*4d10*/  IMAD.WIDE.U32 R40, R44, UR8, RZ ;  /* 0x000000082c287c25 */ /* 0x000fe2000f8e00ff */
[----:B------:R-:W-:-:S03]  /*4d20*/  IADD3 R33, PT, PT, R33, R37, RZ ;  /* 0x0000002521217210 */ /* 0x000fc60007ffe0ff */
[----:B------:R-:W-:Y:S01]  /*4d30*/  IMAD R43, R44, UR9, R43 ;  /* 0x000000092c2b7c24 */ /* 0x000fe2000f8e022b */
[----:B------:R-:W-:Y:S01]  /*4d40*/  LEA.HI.X R49, R32, UR19, R33, 0x1, P0 ;  /* 0x0000001320317c11 */ /* 0x000fe200080f0c21 */
[----:B----4-:R-:W-:Y:S01]  /*4d50*/  IMAD R37, R23, UR8, RZ ;  /* 0x0000000817257c24 */ /* 0x010fe2000f8e02ff */
[----:B------:R-:W-:Y:S01]  /*4d60*/  LEA R46, P1, R40, UR18, 0x1 ;  /* 0x00000012282e7c11 */ /* 0x000fe2000f8208ff */
        /* <DEDUP_REMOVED lines=142> */
.L_x_1682:
        /* <DEDUP_REMOVED lines=93> */
.L_x_1684:
        /* <DEDUP_REMOVED lines=51> */
.L_x_1685:
        /* <DEDUP_REMOVED lines=38> */
.L_x_1681:
[----:B------:R-:W1:Y:S01]  /*61b0*/  LDC.64 R4, c[0x0][0x710] ;  /* 0x0001c400ff047b82 */ /* 0x000e620000000a00 */
[----:B------:R-:W-:Y:S02]  /*61c0*/  F2FP.F16.F32.PACK_AB R35, RZ, R35 ;  /* 0x00000023ff23723e */ /* 0x000fe400000000ff */
[----:B------:R-:W-:-:S03]  /*61d0*/  IADD3 R3, PT, PT, R3, 0x80, RZ ;  /* 0x0000008003037810 */ /* 0x000fc60007ffe0ff */
[----:B-1----:R2:W-:Y:S04]  /*61e0*/  STG.E.U16 desc[UR6][R4.64], R35 ;  /* 0x0000002304007986 */ /* 0x0025e8000c101506 */
.L_x_1674:
        /* <DEDUP_REMOVED lines=30> */
.L_x_1689:
        /* <DEDUP_REMOVED lines=170> */
.L_x_1688:
        /* <DEDUP_REMOVED lines=93> */
.L_x_1690:
        /* <DEDUP_REMOVED lines=51> */
.L_x_1691:
        /* <DEDUP_REMOVED lines=38> */
.L_x_1687:
[----:B------:R-:W1:Y:S01]  /*79d0*/  LDC.64 R4, c[0x0][0x710] ;  /* 0x0001c400ff047b82 */ /* 0x000e620000000a00 */
[----:B------:R-:W-:Y:S02]  /*79e0*/  F2FP.F16.F32.PACK_AB R35, RZ, R35 ;  /* 0x00000023ff23723e */ /* 0x000fe400000000ff */
[----:B------:R-:W-:-:S03]  /*79f0*/  IADD3 R3, PT, PT, R3, 0x80, RZ ;  /* 0x0000008003037810 */ /* 0x000fc60007ffe0ff */
[----:B-1----:R3:W-:Y:S04]  /*7a00*/  STG.E.U16 desc[UR6][R4.64], R35 ;  /* 0x0000002304007986 */ /* 0x0027e8000c101506 */
.L_x_1680:
        /* <DEDUP_REMOVED lines=31> */
.L_x_1695:
        /* <DEDUP_REMOVED lines=170> */
.L_x_1694:
        /* <DEDUP_REMOVED lines=93> */
.L_x_1696:
        /* <DEDUP_REMOVED lines=51> */
.L_x_1697:
        /* <DEDUP_REMOVED lines=38> */
.L_x_1693:
[----:B------:R-:W1:Y:S01]  /*9200*/  LDC.64 R4, c[0x0][0x710] ;  /* 0x0001c400ff047b82 */ /* 0x000e620000000a00 */
[----:B------:R-:W-:Y:S02]  /*9210*/  F2FP.F16.F32.PACK_AB R35, RZ, R35 ;  /* 0x00000023ff23723e */ /* 0x000fe400000000ff */
[----:B------:R-:W-:-:S03]  /*9220*/  IADD3 R3, PT, PT, R3, 0x80, RZ ;  /* 0x0000008003037810 */ /* 0x000fc60007ffe0ff */
[----:B-1----:R3:W-:Y:S04]  /*9230*/  STG.E.U16 desc[UR6][R4.64], R35 ;  /* 0x0000002304007986 */ /* 0x0027e8000c101506 */
.L_x_1686:
[----:B------:R-:W-:-:S13]  /*9240*/  ISETP.GE.AND P0, PT, R3, UR4, PT ;  /* 0x0000000403007c0c */ /* 0x000fda000bf06270 */
[----:B------:R-:W-:Y:S05]  /*9250*/  @P0 BREAK.RELIABLE B0 ;  /* 0x0000000000000942 */ /* 0x000fea0003800100 */
[----:B------:R-:W-:Y:S05]  /*9260*/  @P0 BRA `(.L_x_1692) ;  /* 0x0000001800040947 */ /* 0x000fea0003800000 */
[----:B0-----:R-:W-:Y:S05]  /*9270*/  BSYNC.RELIABLE B0 ;  /* 0x0000000000007941 */ /* 0x001fea0003800100 */
.L_x_1661:
        /* <DEDUP_REMOVED lines=28> */
.L_x_1700:
        /* <DEDUP_REMOVED lines=170> */
.L_x_1699:
        /* <DEDUP_REMOVED lines=42> */
[----:B------:R1:W3:Y:S01]  /*a180*/  LDG.E.U16 R16, desc[UR6][R16.64] ;  /* 0x0000000610107981 */ /* 0x0002e2000c1e1500 */
[----:B------:R-:W-:-:S02]  /*a190*/  LEA R22, P1, R24, UR30, 0x1 ;  /* 0x0000001e18167c11 */ /* 0x000fc4000f8208ff */
[----:B------:R-:W-:Y:S01]  /*a1a0*/  IADD3 R15, PT, PT, R25, R27, RZ ;  /* 0x0000001b190f7210 */ /* 0x000fe20007ffe0ff */
[----:B------:R-:W-:Y:S02]  /*a1b0*/  IMAD R25, R13, UR28, RZ ;  /* 0x0000001c0d197c24 */ /* 0x000fe4000f8e02ff */
        /* <DEDUP_REMOVED lines=37> */
[----:B------:R-:W-:-:S04]  /*a410*/  FADD.FTZ R2, R2, R13 ;  /* 0x0000000d02027221 */ /* 0x000fc80000010000 */
[----:B------:R-:W-:Y:S01]  /*a420*/  FADD.FTZ R2, R2, R15 ;  /* 0x0000000f02027221 */ /* 0x000fe20000010000 */
[----:B0-----:R-:W-:Y:S02]  /*a430*/  HADD2.F32 R11, -RZ, R14.H0_H0 ;  /* 0x2000000eff0b7230 */ /* 0x001fe40000004100 */
[----:B-1----:R-:W-:-:S03]  /*a440*/  HADD2.F32 R7, -RZ, R10.H0_H0 ;  /* 0x2000000aff077230 */ /* 0x002fc60000004100 */
[----:B------:R-:W-:-:S04]  /*a450*/  FADD.FTZ R2, R2, R11 ;  /* 0x0000000b02027221 */ /* 0x000fc80000010000 */
[----:B------:R-:W-:Y:S01]  /*a460*/  FADD.FTZ R2, R2, R7 ;  /* 0x0000000702027221 */ /* 0x000fe20000010000 */
[----:B------:R-:W-:-:S05]  /*a470*/  HADD2.F32 R9, -RZ, R6.H0_H0 ;  /* 0x20000006ff097230 */ /* 0x000fca0000004100 */
[----:B------:R-:W-:Y:S01]  /*a480*/  FADD.FTZ R2, R2, R9 ;  /* 0x0000000902027221 */ /* 0x000fe20000010000 */
[----:B------:R-:W-:-:S05]  /*a490*/  HADD2.F32 R35, -RZ, R8.H0_H0 ;  /* 0x20000008ff237230 */ /* 0x000fca0000004100 */
[----:B------:R-:W-:-:S07]  /*a4a0*/  FADD.FTZ R35, R2, R35 ;  /* 0x0000002302237221 */ /* 0x000fce0000010000 */
.L_x_1701:
        /* <DEDUP_REMOVED lines=51> */
.L_x_1702:
        /* <DEDUP_REMOVED lines=38> */
.L_x_1698:
[----:B------:R-:W0:Y:S01]  /*aa40*/  LDC.64 R4, c[0x0][0x710] ;  /* 0x0001c400ff047b82 */ /* 0x000e220000000a00 */
[----:B------:R-:W-:Y:S02]  /*aa50*/  F2FP.F16.F32.PACK_AB R35, RZ, R35 ;  /* 0x00000023ff23723e */ /* 0x000fe400000000ff */
[----:B------:R-:W-:-:S03]  /*aa60*/  IADD3 R3, PT, PT, R3, 0x80, RZ ;  /* 0x0000008003037810 */ /* 0x000fc60007ffe0ff */
[----:B0-----:R4:W-:Y:S04]  /*aa70*/  STG.E.U16 desc[UR6][R4.64], R35 ;  /* 0x0000002304007986 */ /* 0x0019e8000c101506 */
.L_x_1692:
[----:B0-----:R-:W-:Y:S05]  /*aa80*/  BSYNC.RECONVERGENT B1 ;  /* 0x0000000000017941 */ /* 0x001fea0003800200 */
.L_x_1660:
        /* <DEDUP_REMOVED lines=31> */
.L_x_1705:
        /* <DEDUP_REMOVED lines=34> */
[----:B------:R-:W-:Y:S01]  /*aea0*/  IMAD.WIDE.U32 R28, R38, UR4, RZ ;  /* 0x00000004261c7c25 */ /* 0x000fe2000f8e00ff */
[----:B------:R-:W-:-:S03]  /*aeb0*/  IADD3 R33, PT, PT, R33, R37, RZ ;  /* 0x0000002521217210 */ /* 0x000fc60007ffe0ff */
        /* <DEDUP_REMOVED lines=42> */
[----:B------:R-:W-:Y:S01]  /*b160*/  IMAD R13, R13, UR4, RZ ;  /* 0x000000040d0d7c24 */ /* 0x000fe2000f8e02ff */
        /* <DEDUP_REMOVED lines=9> */
[C---:B------:R-:W-:Y:S01]  /*b200*/  IMAD.WIDE.U32 R28, R14.reuse, UR4, RZ ;  /* 0x000000040e1c7c25 */ /* 0x040fe2000f8e00ff */
[----:B------:R-:W5:Y:S03]  /*b210*/  LDG.E.U16 R32, desc[UR6][R32.64] ;  /* 0x0000000620207981 */ /* 0x000f66000c1e1500 */
[----:B------:R-:W-:Y:S01]  /*b220*/  IMAD R15, R14, UR5, R15 ;  /* 0x000000050e0f7c24 */ /* 0x000fe2000f8e020f */
[----:B0-----:R-:W-:-:S04]  /*b230*/  IADD3 R7, PT, PT, R9, R13, RZ ;  /* 0x0000000d09077210 */ /* 0x001fc80007ffe0ff */
        /* <DEDUP_REMOVED lines=23> */
[----:B------:R-:W-:Y:S01]  /*b3b0*/  LEA.HI.X R11, R28, R3, R11, 0x1, P1 ;  /* 0x000000031c0b7211 */ /* 0x000fe200008f0c0b */
[----:B------:R-:W-:Y:S02]  /*b3c0*/  IMAD.WIDE.U32 R16, R22, UR4, RZ ;  /* 0x0000000416107c25 */ /* 0x000fe4000f8e00ff */
[----:B------:R-:W5:Y:S01]  /*b3d0*/  LDG.E.U16 R14, desc[UR6][R14.64] ;  /* 0x000000060e0e7981 */ /* 0x000f62000c1e1500 */
[----:B0-----:R-:W-:Y:S01]  /*b3e0*/  LEA R8, P0, R12, R2, 0x1 ;  /* 0x000000020c087211 */ /* 0x001fe200078008ff */
[----:B------:R-:W-:Y:S01]  /*b3f0*/  IMAD R23, R22, UR5, R23 ;  /* 0x0000000516177c24 */ /* 0x000fe2000f8e0217 */
[----:B------:R-:W-:Y:S01]  /*b400*/  IADD3 R9, PT, PT, R13, R21, RZ ;  /* 0x000000150d097210 */ /* 0x000fe20007ffe0ff */
[----:B------:R-:W5:Y:S03]  /*b410*/  LDG.E.U16 R10, desc[UR6][R10.64] ;  /* 0x000000060a0a7981 */ /* 0x000f66000c1e1500 */
        /* <DEDUP_REMOVED lines=16> */
[----:B------:R-:W-:Y:S01]  /*b520*/  FADD.FTZ R17, R34, R17 ;  /* 0x0000001122117221 */ /* 0x000fe20000010000 */
[----:B-----5:R-:W-:-:S03]  /*b530*/  HADD2.F32 R39, -RZ, R39.H0_H0 ;  /* 0x20000027ff277230 */ /* 0x020fc60000004100 */
[----:B------:R-:W-:-:S04]  /*b540*/  FADD.FTZ R16, R17, R16 ;  /* 0x0000001011107221 */ /* 0x000fc80000010000 */
        /* <DEDUP_REMOVED lines=17> */
[----:B------:R-:W-:Y:S02]  /*b660*/  HADD2.F32 R7, -RZ, R14.H0_H0 ;  /* 0x2000000eff077230 */ /* 0x000fe40000004100 */
[----:B------:R-:W-:-:S03]  /*b670*/  HADD2.F32 R9, -RZ, R10.H0_H0 ;  /* 0x2000000aff097230 */ /* 0x000fc60000004100 */
[----:B------:R-:W-:-:S04]  /*b680*/  FADD.FTZ R6, R6, R7 ;  /* 0x0000000706067221 */ /* 0x000fc80000010000 */
[----:B------:R-:W-:Y:S01]  /*b690*/  FADD.FTZ R6, R6, R9 ;  /* 0x0000000906067221 */ /* 0x000fe20000010000 */
[----:B------:R-:W-:-:S05]  /*b6a0*/  HADD2.F32 R7, -RZ, R8.H0_H0 ;  /* 0x20000008ff077230 */ /* 0x000fca0000004100 */
[----:B------:R-:W-:Y:S01]  /*b6b0*/  FADD.FTZ R6, R6, R7 ;  /* 0x0000000706067221 */ /* 0x000fe20000010000 */
[----:B------:R-:W-:-:S05]  /*b6c0*/  HADD2.F32 R35, -RZ, R12.H0_H0 ;  /* 0x2000000cff237230 */ /* 0x000fca0000004100 */
[----:B------:R-:W-:Y:S01]  /*b6d0*/  FADD.FTZ R35, R6, R35 ;  /* 0x0000002306237221 */ /* 0x000fe20000010000 */
[----:B------:R-:W-:Y:S06]  /*b6e0*/  @P0 BRA `(.L_x_1705) ;  /* 0xfffffff400640947 */ /* 0x000fec000383ffff */
.L_x_1704:
        /* <DEDUP_REMOVED lines=50> */
[----:B0-----:R-:W-:Y:S01]  /*ba10*/  IMAD.WIDE.U32 R18, R10, UR4, RZ ;  /* 0x000000040a127c25 */ /* 0x001fe2000f8e00ff */
[----:B------:R-:W-:Y:S01]  /*ba20*/  LEA R14, P1, R24, R8, 0x1 ;  /* 0x00000008180e7211 */ /* 0x000fe200078208ff */
[----:B------:R-:W5:Y:S02]  /*ba30*/  LDG.E.U16 R22, desc[UR6][R22.64] ;  /* 0x0000000616167981 */ /* 0x000f64000c1e1500 */
[----:B------:R-:W-:-:S02]  /*ba40*/  IMAD R27, R10, UR5, R11 ;  /* 0x000000050a1b7c24 */ /* 0x000fc4000f8e020b */
[----:B------:R-:W-:Y:S01]  /*ba50*/  IMAD R17, R3, UR4, RZ ;  /* 0x0000000403117c24 */ /* 0x000fe2000f8e02ff */
        /* <DEDUP_REMOVED lines=22> */
[----:B--2---:R-:W-:Y:S02]  /*bbc0*/  HADD2.F32 R7, -RZ, R16.H0_H0 ;  /* 0x20000010ff077230 */ /* 0x004fe40000004100 */
[----:B---3--:R-:W-:-:S05]  /*bbd0*/  HADD2.F32 R12, -RZ, R12.H0_H0 ;  /* 0x2000000cff0c7230 */ /* 0x008fca0000004100 */
[----:B------:R-:W-:Y:S01]  /*bbe0*/  FADD.FTZ R12, R35, R12 ;  /* 0x0000000c230c7221 */ /* 0x000fe20000010000 */
[----:B----4-:R-:W-:-:S03]  /*bbf0*/  HADD2.F32 R6, -RZ, R13.H0_H0 ;  /* 0x2000000dff067230 */ /* 0x010fc60000004100 */
[----:B------:R-:W-:Y:S01]  /*bc00*/  FADD.FTZ R7, R12, R7 ;  /* 0x000000070c077221 */ /* 0x000fe20000010000 */
[----:B-----5:R-:W-:-:S03]  /*bc10*/  HADD2.F32 R13, -RZ, R22.H0_H0 ;  /* 0x20000016ff0d7230 */ /* 0x020fc60000004100 */
[----:B------:R-:W-:-:S04]  /*bc20*/  FADD.FTZ R6, R7, R6 ;  /* 0x0000000607067221 */ /* 0x000fc80000010000 */
[----:B------:R-:W-:Y:S01]  /*bc30*/  FADD.FTZ R6, R6, R13 ;  /* 0x0000000d06067221 */ /* 0x000fe20000010000 */
[----:B------:R-:W-:Y:S02]  /*bc40*/  HADD2.F32 R7, -RZ, R14.H0_H0 ;  /* 0x2000000eff077230 */ /* 0x000fe40000004100 */
[----:B0-----:R-:W-:-:S03]  /*bc50*/  HADD2.F32 R3, -RZ, R10.H0_H0 ;  /* 0x2000000aff037230 */ /* 0x001fc60000004100 */
[----:B------:R-:W-:-:S04]  /*bc60*/  FADD.FTZ R6, R6, R7 ;  /* 0x0000000706067221 */ /* 0x000fc80000010000 */
[----:B------:R-:W-:Y:S01]  /*bc70*/  FADD.FTZ R3, R6, R3 ;  /* 0x0000000306037221 */ /* 0x000fe20000010000 */
[----:B------:R-:W-:-:S05]  /*bc80*/  HADD2.F32 R2, -RZ, R2.H0_H0 ;  /* 0x20000002ff027230 */ /* 0x000fca0000004100 */
[----:B------:R-:W-:Y:S01]  /*bc90*/  FADD.FTZ R2, R3, R2 ;  /* 0x0000000203027221 */ /* 0x000fe20000010000 */
[----:B------:R-:W-:-:S05]  /*bca0*/  HADD2.F32 R35, -RZ, R8.H0_H0 ;  /* 0x20000008ff237230 */ /* 0x000fca0000004100 */
[----:B------:R-:W-:-:S07]  /*bcb0*/  FADD.FTZ R35, R2, R35 ;  /* 0x0000002302237221 */ /* 0x000fce0000010000 */
.L_x_1706:
        /* <DEDUP_REMOVED lines=51> */
.L_x_1707:
        /* <DEDUP_REMOVED lines=38> */
.L_x_1703:
[----:B------:R-:W0:Y:S01]  /*c250*/  LDC.64 R2, c[0x0][0x710] ;  /* 0x0001c400ff027b82 */ /* 0x000e220000000a00 */
[----:B------:R-:W-:-:S05]  /*c260*/  F2FP.F16.F32.PACK_AB R35, RZ, R35 ;  /* 0x00000023ff23723e */ /* 0x000fca00000000ff */
[----:B0-----:R-:W-:Y:S01]  /*c270*/  STG.E.U16 desc[UR6][R2.64], R35 ;  /* 0x0000002302007986 */ /* 0x001fe2000c101506 */
[----:B------:R-:W-:Y:S05]  /*c280*/  EXIT ;  /* 0x000000000000794d */ /* 0x000fea0003800000 */
.L_x_1659:
        /* <DEDUP_REMOVED lines=407> */
.L_x_1711:
        /* <DEDUP_REMOVED lines=37> */
.L_x_1716:
        /* <DEDUP_REMOVED lines=134> */
[----:B--2---:R-:W-:Y:S02]  /*e6b0*/  HADD2.F32 R26, -RZ, R26.H0_H0 ;  /* 0x2000001aff1a7230 */ /* 0x004fe40000004100 */
[----:B---3--:R-:W-:-:S03]  /*e6c0*/  HADD2.F32 R9, -RZ, R34.H0_H0 ;  /* 0x20000022ff097230 */ /* 0x008fc60000004100 */
[----:B------:R-:W-:-:S04]  /*e6d0*/  FADD.FTZ R26, R26, R47 ;  /* 0x0000002f1a1a7221 */ /* 0x000fc80000010000 */
[----:B------:R-:W-:Y:S01]  /*e6e0*/  FADD.FTZ R9, R26, R9 ;  /* 0x000000091a097221 */ /* 0x000fe20000010000 */
[----:B----4-:R-:W-:-:S05]  /*e6f0*/  HADD2.F32 R44, -RZ, R44.H0_H0 ;  /* 0x2000002cff2c7230 */ /* 0x010fca0000004100 */
[----:B------:R-:W-:Y:S01]  /*e700*/  FADD.FTZ R9, R9, R44 ;  /* 0x0000002c09097221 */ /* 0x000fe20000010000 */
[----:B-----5:R-:W-:-:S05]  /*e710*/  HADD2.F32 R8, -RZ, R27.H0_H0 ;  /* 0x2000001bff087230 */ /* 0x020fca0000004100 */
[----:B------:R-:W-:Y:S01]  /*e720*/  FADD.FTZ R8, R9, R8 ;  /* 0x0000000809087221 */ /* 0x000fe20000010000 */
[----:B------:R-:W-:Y:S02]  /*e730*/  HADD2.F32 R15, -RZ, R42.H0_H0 ;  /* 0x2000002aff0f7230 */ /* 0x000fe40000004100 */
[----:B------:R-:W-:-:S03]  /*e740*/  HADD2.F32 R9, -RZ, R32.H0_H0 ;  /* 0x20000020ff097230 */ /* 0x000fc60000004100 */
[----:B------:R-:W-:-:S04]  /*e750*/  FADD.FTZ R8, R8, R15 ;  /* 0x0000000f08087221 */ /* 0x000fc80000010000 */
[----:B------:R-:W-:Y:S01]  /*e760*/  FADD.FTZ R8, R8, R9 ;  /* 0x0000000908087221 */ /* 0x000fe20000010000 */
[----:B0-----:R-:W-:-:S05]  /*e770*/  HADD2.F32 R11, -RZ, R38.H0_H0 ;  /* 0x20000026ff0b7230 */ /* 0x001fca0000004100 */
        /* <DEDUP_REMOVED lines=17> */
[----:B------:R-:W-:Y:S01]  /*e890*/  HADD2.F32 R47, -RZ, R10.H0_H0 ;  /* 0x2000000aff2f7230 */ /* 0x000fe20000004100 */
[----:B------:R-:W-:-:S04]  /*e8a0*/  IADD3.X R9, PT, PT, RZ, R13, RZ, P1, !PT ;  /* 0x0000000dff097210 */ /* 0x000fc80000ffe4ff */
[----:B------:R-:W-:Y:S01]  /*e8b0*/  FADD.FTZ R47, R8, R47 ;  /* 0x0000002f082f7221 */ /* 0x000fe20000010000 */
[----:B------:R-:W-:Y:S01]  /*e8c0*/  MOV R8, R12 ;  /* 0x0000000c00087202 */ /* 0x000fe20000000f00 */
[----:B------:R-:W-:Y:S06]  /*e8d0*/  @P0 BRA `(.L_x_1716) ;  /* 0xfffffff4005c0947 */ /* 0x000fec000383ffff */
[----:B------:R-:W-:Y:S05]  /*e8e0*/  BSYNC.RECONVERGENT B4 ;  /* 0x0000000000047941 */ /* 0x000fea0003800200 */
.L_x_1715:
[----:B------:R-:W-:Y:S05]  /*e8f0*/  BSYNC.RECONVERGENT B3 ;  /* 0x0000000000037941 */ /* 0x000fea0003800200 */
.L_x_1714:
        /* <DEDUP_REMOVED lines=92> */
[----:B------:R-:W-:-:S07]  /*eec0*/  FADD.FTZ R47, R13, R10 ;  /* 0x0000000a0d2f7221 */ /* 0x000fce0000010000 */
.L_x_1718:
[----:B------:R-:W-:Y:S05]  /*eed0*/  BSYNC.RECONVERGENT B3 ;  /* 0x0000000000037941 */ /* 0x000fea0003800200 */
.L_x_1717:
        /* <DEDUP_REMOVED lines=45> */
[----:B------:R-:W-:-:S04]  /*f1b0*/  FADD.FTZ R16, R47, R16 ;  /* 0x000000102f107221 */ /* 0x000fc80000010000 */
[----:B------:R-:W-:Y:S01]  /*f1c0*/  FADD.FTZ R16, R16, R17 ;  /* 0x0000001110107221 */ /* 0x000fe20000010000 */
[----:B----4-:R-:W-:-:S05]  /*f1d0*/  HADD2.F32 R15, -RZ, R18.H0_H0 ;  /* 0x20000012ff0f7230 */ /* 0x010fca0000004100 */
[----:B------:R-:W-:Y:S01]  /*f1e0*/  FADD.FTZ R15, R16, R15 ;  /* 0x0000000f100f7221 */ /* 0x000fe20000010000 */
[----:B-----5:R-:W-:-:S05]  /*f1f0*/  HADD2.F32 R14, -RZ, R10.H0_H0 ;  /* 0x2000000aff0e7230 */ /* 0x020fca0000004100 */
[----:B------:R-:W-:-:S07]  /*f200*/  FADD.FTZ R47, R15, R14 ;  /* 0x0000000e0f2f7221 */ /* 0x000fce0000010000 */
.L_x_1720:
[----:B------:R-:W-:Y:S05]  /*f210*/  BSYNC.RECONVERGENT B3 ;  /* 0x0000000000037941 */ /* 0x000fea0003800200 */
.L_x_1719:
        /* <DEDUP_REMOVED lines=37> */
.L_x_1713:
[----:B------:R-:W-:Y:S05]  /*f470*/  BSYNC.RECONVERGENT B2 ;  /* 0x0000000000027941 */ /* 0x000fea0003800200 */
.L_x_1712:
        /* <DEDUP_REMOVED lines=406> */
.L_x_1722:
        /* <DEDUP_REMOVED lines=37> */
.L_x_1727:
        /* <DEDUP_REMOVED lines=171> */
.L_x_1726:
[----:B------:R-:W-:Y:S05]  /*11ae0*/  BSYNC.RECONVERGENT B3 ;  /* 0x0000000000037941 */ /* 0x000fea0003800200 */
.L_x_1725:
        /* <DEDUP_REMOVED lines=93> */
.L_x_1729:
[----:B------:R-:W-:Y:S05]  /*120c0*/  BSYNC.RECONVERGENT B3 ;  /* 0x0000000000037941 */ /* 0x000fea0003800200 */
.L_x_1728:
        /* <DEDUP_REMOVED lines=51> */
.L_x_1731:
[----:B------:R-:W-:Y:S05]  /*12400*/  BSYNC.RECONVERGENT B3 ;  /* 0x0000000000037941 */ /* 0x000fea0003800200 */
.L_x_1730:
        /* <DEDUP_REMOVED lines=37> */
.L_x_1724:
[----:B------:R-:W-:Y:S05]  /*12660*/  BSYNC.RECONVERGENT B2 ;  /* 0x0000000000027941 */ /* 0x000fea0003800200 */
.L_x_1723:
[----:B------:R-:W0:Y:S01]  /*12670*/  LDCU.64 UR10, c[0x0][0x710] ;  /* 0x0000e200ff0a77ac */ /* 0x000e220008000a00 */
[----:B------:R-:W-:Y:S02]  /*12680*/  F2FP.F16.F32.PACK_AB R47, RZ, R47 ;  /* 0x0000002fff2f723e */ /* 0x000fe400000000ff */
[----:B------:R-:W-:Y:S02]  /*12690*/  IADD3 R3, PT, PT, R3, 0x80, RZ ;  /* 0x0000008003037810 */ /* 0x000fe40007ffe0ff */
[----:B0-----:R-:W-:-:S04]  /*126a0*/  IADD3 R4, P0, PT, R4, UR10, RZ ;  /* 0x0000000a04047c10 */ /* 0x001fc8000ff1e0ff */
[----:B------:R-:W-:-:S05]  /*126b0*/  IADD3.X R5, PT, PT, RZ, UR11, RZ, P0, !PT ;  /* 0x0000000bff057c10 */ /* 0x000fca00087fe4ff */
[----:B------:R0:W-:Y:S04]  /*126c0*/  STG.E.U16 desc[UR6][R4.64], R47 ;  /* 0x0000002f04007986 */ /* 0x0001e8000c101506 */
.L_x_1710:
        /* <DEDUP_REMOVED lines=400> */
.L_x_1733:
        /* <DEDUP_REMOVED lines=37> */
.L_x_1738:
        /* <DEDUP_REMOVED lines=171> */
.L_x_1737:
[----:B------:R-:W-:Y:S05]  /*14cd0*/  BSYNC.RECONVERGENT B3 ;  /* 0x0000000000037941 */ /* 0x000fea0003800200 */
.L_x_1736:
        /* <DEDUP_REMOVED lines=93> */
.L_x_1740:
[----:B------:R-:W-:Y:S05]  /*152b0*/  BSYNC.RECONVERGENT B3 ;  /* 0x0000000000037941 */ /* 0x000fea0003800200 */
.L_x_1739:
        /* <DEDUP_REMOVED lines=51> */
.L_x_1742:
[----:B------:R-:W-:Y:S05]  /*155f0*/  BSYNC.RECONVERGENT B3 ;  /* 0x0000000000037941 */ /* 0x000fea0003800200 */
.L_x_1741:
        /* <DEDUP_REMOVED lines=37> */
.L_x_1735:
[----:B------:R-:W-:Y:S05]  /*15850*/  BSYNC.RECONVERGENT B2 ;  /* 0x0000000000027941 */ /* 0x000fea0003800200 */
.L_x_1734:
[----:B------:R-:W0:Y:S01]  /*15860*/  LDCU.64 UR10, c[0x0][0x710] ;  /* 0x0000e200ff0a77ac */ /* 0x000e220008000a00 */
[----:B------:R-:W-:Y:S02]  /*15870*/  F2FP.F16.F32.PACK_AB R47, RZ, R47 ;  /* 0x0000002fff2f723e */ /* 0x000fe400000000ff */
[----:B------:R-:W-:Y:S02]  /*15880*/  IADD3 R3, PT, PT, R3, 0x80, RZ ;  /* 0x0000008003037810 */ /* 0x000fe40007ffe0ff */
[----:B0-----:R-:W-:-:S04]  /*15890*/  IADD3 R4, P0, PT, R4, UR10, RZ ;  /* 0x0000000a04047c10 */ /* 0x001fc8000ff1e0ff */
[----:B------:R-:W-:-:S05]  /*158a0*/  IADD3.X R5, PT, PT, RZ, UR11, RZ, P0, !PT ;  /* 0x0000000bff057c10 */ /* 0x000fca00087fe4ff */
[----:B------:R1:W-:Y:S04]  /*158b0*/  STG.E.U16 desc[UR6][R4.64], R47 ;  /* 0x0000002f04007986 */ /* 0x0003e8000c101506 */
.L_x_1721:
        /* <DEDUP_REMOVED lines=400> */
.L_x_1744:
        /* <DEDUP_REMOVED lines=37> */
.L_x_1749:
        /* <DEDUP_REMOVED lines=171> */
.L_x_1748:
[----:B------:R-:W-:Y:S05]  /*17ec0*/  BSYNC.RECONVERGENT B3 ;  /* 0x0000000000037941 */ /* 0x000fea0003800200 */
.L_x_1747:
        /* <DEDUP_REMOVED lines=93> */
.L_x_1751:
[----:B------:R-:W-:Y:S05]  /*184a0*/  BSYNC.RECONVERGENT B3 ;  /* 0x0000000000037941 */ /* 0x000fea0003800200 */
.L_x_1750:
        /* <DEDUP_REMOVED lines=51> */
.L_x_1753:
[----:B------:R-:W-:Y:S05]  /*187e0*/  BSYNC.RECONVERGENT B3 ;  /* 0x0000000000037941 */ /* 0x000fea0003800200 */
.L_x_1752:
        /* <DEDUP_REMOVED lines=37> */
.L_x_1746:
[----:B------:R-:W-:Y:S05]  /*18a40*/  BSYNC.RECONVERGENT B2 ;  /* 0x0000000000027941 */ /* 0x000fea0003800200 */
.L_x_1745:
[----:B------:R-:W0:Y:S01]  /*18a50*/  LDCU.64 UR10, c[0x0][0x710] ;  /* 0x0000e200ff0a77ac */ /* 0x000e220008000a00 */
[----:B------:R-:W-:Y:S02]  /*18a60*/  F2FP.F16.F32.PACK_AB R47, RZ, R47 ;  /* 0x0000002fff2f723e */ /* 0x000fe400000000ff */
[----:B------:R-:W-:Y:S02]  /*18a70*/  IADD3 R3, PT, PT, R3, 0x80, RZ ;  /* 0x0000008003037810 */ /* 0x000fe40007ffe0ff */
[----:B0-----:R-:W-:-:S04]  /*18a80*/  IADD3 R4, P0, PT, R4, UR10, RZ ;  /* 0x0000000a04047c10 */ /* 0x001fc8000ff1e0ff */
[----:B------:R-:W-:-:S05]  /*18a90*/  IADD3.X R5, PT, PT, RZ, UR11, RZ, P0, !PT ;  /* 0x0000000bff057c10 */ /* 0x000fca00087fe4ff */
[----:B------:R1:W-:Y:S04]  /*18aa0*/  STG.E.U16 desc[UR6][R4.64], R47 ;  /* 0x0000002f04007986 */ /* 0x0003e8000c101506 */
.L_x_1732:
        /* <DEDUP_REMOVED lines=400> */
.L_x_1755:
        /* <DEDUP_REMOVED lines=37> */
.L_x_1760:
        /* <DEDUP_REMOVED lines=171> */
.L_x_1759:
[----:B------:R-:W-:Y:S05]  /*1b0b0*/  BSYNC.RECONVERGENT B3 ;  /* 0x0000000000037941 */ /* 0x000fea0003800200 */
.L_x_1758:
        /* <DEDUP_REMOVED lines=93> */
.L_x_1762:
[----:B------:R-:W-:Y:S05]  /*1b690*/  BSYNC.RECONVERGENT B3 ;  /* 0x0000000000037941 */ /* 0x000fea0003800200 */
.L_x_1761:
        /* <DEDUP_REMOVED lines=51> */
.L_x_1764:
[----:B------:R-:W-:Y:S05]  /*1b9d0*/  BSYNC.RECONVERGENT B3 ;  /* 0x0000000000037941 */ /* 0x000fea0003800200 */
.L_x_1763:
        /* <DEDUP_REMOVED lines=37> */
.L_x_1757:
[----:B------:R-:W-:Y:S05]  /*1bc30*/  BSYNC.RECONVERGENT B2 ;  /* 0x0000000000027941 */ /* 0x000fea0003800200 */
.L_x_1756:
[----:B------:R-:W0:Y:S01]  /*1bc40*/  LDCU.64 UR10, c[0x0][0x710] ;  /* 0x0000e200ff0a77ac */ /* 0x000e220008000a00 */
[----:B------:R-:W-:Y:S02]  /*1bc50*/  F2FP.F16.F32.PACK_AB R47, RZ, R47 ;  /* 0x0000002fff2f723e */ /* 0x000fe400000000ff */
[----:B------:R-:W-:Y:S02]  /*1bc60*/  IADD3 R3, PT, PT, R3, 0x80, RZ ;  /* 0x0000008003037810 */ /* 0x000fe40007ffe0ff */
[----:B0-----:R-:W-:-:S04]  /*1bc70*/  IADD3 R4, P0, PT, R4, UR10, RZ ;  /* 0x0000000a04047c10 */ /* 0x001fc8000ff1e0ff */
[----:B------:R-:W-:-:S05]  /*1bc80*/  IADD3.X R5, PT, PT, RZ, UR11, RZ, P0, !PT ;  /* 0x0000000bff057c10 */ /* 0x000fca00087fe4ff */
[----:B------:R2:W-:Y:S04]  /*1bc90*/  STG.E.U16 desc[UR6][R4.64], R47 ;  /* 0x0000002f04007986 */ /* 0x0005e8000c101506 */
.L_x_1743:
        /* <DEDUP_REMOVED lines=401> */
.L_x_1766:
        /* <DEDUP_REMOVED lines=37> */
.L_x_1771:
        /* <DEDUP_REMOVED lines=171> */
.L_x_1770:
[----:B------:R-:W-:Y:S05]  /*1e2b0*/  BSYNC.RECONVERGENT B3 ;  /* 0x0000000000037941 */ /* 0x000fea0003800200 */
.L_x_1769:
        /* <DEDUP_REMOVED lines=93> */
.L_x_1773:
[----:B------:R-:W-:Y:S05]  /*1e890*/  BSYNC.RECONVERGENT B3 ;  /* 0x0000000000037941 */ /* 0x000fea0003800200 */
.L_x_1772:
        /* <DEDUP_REMOVED lines=51> */
.L_x_1775:
[----:B------:R-:W-:Y:S05]  /*1ebd0*/  BSYNC.RECONVERGENT B3 ;  /* 0x0000000000037941 */ /* 0x000fea0003800200 */
.L_x_1774:
        /* <DEDUP_REMOVED lines=37> */
.L_x_1768:
[----:B------:R-:W-:Y:S05]  /*1ee30*/  BSYNC.RECONVERGENT B2 ;  /* 0x0000000000027941 */ /* 0x000fea0003800200 */
.L_x_1767:
[----:B------:R-:W0:Y:S01]  /*1ee40*/  LDCU.64 UR10, c[0x0][0x710] ;  /* 0x0000e200ff0a77ac */ /* 0x000e220008000a00 */
[----:B------:R-:W-:Y:S02]  /*1ee50*/  F2FP.F16.F32.PACK_AB R47, RZ, R47 ;  /* 0x0000002fff2f723e */ /* 0x000fe400000000ff */
[----:B------:R-:W-:Y:S02]  /*1ee60*/  IADD3 R3, PT, PT, R3, 0x80, RZ ;  /* 0x0000008003037810 */ /* 0x000fe40007ffe0ff */
[----:B0-----:R-:W-:-:S04]  /*1ee70*/  IADD3 R4, P0, PT, R4, UR10, RZ ;  /* 0x0000000a04047c10 */ /* 0x001fc8000ff1e0ff */
[----:B------:R-:W-:-:S05]  /*1ee80*/  IADD3.X R5, PT, PT, RZ, UR11, RZ, P0, !PT ;  /* 0x0000000bff057c10 */ /* 0x000fca00087fe4ff */
[----:B------:R2:W-:Y:S04]  /*1ee90*/  STG.E.U16 desc[UR6][R4.64], R47 ;  /* 0x0000002f04007986 */ /* 0x0005e8000c101506 */
.L_x_1754:
[----:B------:R-:W-:-:S13]  /*1eea0*/  ISETP.GE.AND P0, PT, R3, UR4, PT ;  /* 0x0000000403007c0c */ /* 0x000fda000bf06270 */
[----:B------:R-:W-:Y:S05]  /*1eeb0*/  @P0 BREAK.RELIABLE B0 ;  /* 0x0000000000000942 */ /* 0x000fea0003800100 */
[----:B------:R-:W-:Y:S05]  /*1eec0*/  @P0 BRA `(.L_x_1765) ;  /* 0x0000003000780947 */ /* 0x000fea0003800000 */
[----:B------:R-:W-:Y:S05]  /*1eed0*/  BSYNC.RELIABLE B0 ;  /* 0x0000000000007941 */ /* 0x000fea0003800100 */
.L_x_1709:
        /* <DEDUP_REMOVED lines=398> */
.L_x_1776:
        /* <DEDUP_REMOVED lines=37> */
.L_x_1781:
        /* <DEDUP_REMOVED lines=171> */
.L_x_1780:
[----:B------:R-:W-:Y:S05]  /*214c0*/  BSYNC.RECONVERGENT B3 ;  /* 0x0000000000037941 */ /* 0x000fea0003800200 */
.L_x_1779:
        /* <DEDUP_REMOVED lines=93> */
.L_x_1783:
[----:B------:R-:W-:Y:S05]  /*21aa0*/  BSYNC.RECONVERGENT B3 ;  /* 0x0000000000037941 */ /* 0x000fea0003800200 */
.L_x_1782:
        /* <DEDUP_REMOVED lines=51> */
.L_x_1785:
[----:B------:R-:W-:Y:S05]  /*21de0*/  BSYNC.RECONVERGENT B3 ;  /* 0x0000000000037941 */ /* 0x000fea0003800200 */
.L_x_1784:
        /* <DEDUP_REMOVED lines=37> */
.L_x_1778:
[----:B------:R-:W-:Y:S05]  /*22040*/  BSYNC.RECONVERGENT B2 ;  /* 0x0000000000027941 */ /* 0x000fea0003800200 */
.L_x_1777:
[----:B------:R-:W0:Y:S01]  /*22050*/  LDCU.64 UR10, c[0x0][0x710] ;  /* 0x0000e200ff0a77ac */ /* 0x000e220008000a00 */
[----:B------:R-:W-:Y:S02]  /*22060*/  F2FP.F16.F32.PACK_AB R47, RZ, R47 ;  /* 0x0000002fff2f723e */ /* 0x000fe400000000ff */
[----:B------:R-:W-:Y:S02]  /*22070*/  IADD3 R3, PT, PT, R3, 0x80, RZ ;  /* 0x0000008003037810 */ /* 0x000fe40007ffe0ff */
[----:B0-----:R-:W-:-:S04]  /*22080*/  IADD3 R4, P0, PT, R4, UR10, RZ ;  /* 0x0000000a04047c10 */ /* 0x001fc8000ff1e0ff */
[----:B------:R-:W-:-:S05]  /*22090*/  IADD3.X R5, PT, PT, RZ, UR11, RZ, P0, !PT ;  /* 0x0000000bff057c10 */ /* 0x000fca00087fe4ff */
[----:B------:R3:W-:Y:S04]  /*220a0*/  STG.E.U16 desc[UR6][R4.64], R47 ;  /* 0x0000002f04007986 */ /* 0x0007e8000c101506 */
.L_x_1765:
[----:B------:R-:W-:Y:S05]  /*220b0*/  BSYNC.RECONVERGENT B1 ;  /* 0x0000000000017941 */ /* 0x000fea0003800200 */
.L_x_1708:
        /* <DEDUP_REMOVED lines=401> */
.L_x_1786:
        /* <DEDUP_REMOVED lines=14> */
[----:B------:R-:W-:-:S02]  /*23ab0*/  MOV R42, RZ ;  /* 0x000000ff002a7202 */ /* 0x000fc40000000f00 */
        /* <DEDUP_REMOVED lines=26> */
.L_x_1791:
        /* <DEDUP_REMOVED lines=33> */
[----:B------:R-:W-:Y:S01]  /*23e70*/  LEA R40, P0, R36, R43, 0x1 ;  /* 0x0000002b24287211 */ /* 0x000fe200078008ff */
[----:B------:R-:W2:Y:S01]  /*23e80*/  LDG.E.U16 R32, desc[UR6][R32.64] ;  /* 0x0000000620207981 */ /* 0x000ea2000c1e1500 */
[----:B------:R-:W-:Y:S01]  /*23e90*/  IADD3 R7, PT, PT, R37, R41, RZ ;  /* 0x0000002925077210 */ /* 0x000fe20007ffe0ff */
        /* <DEDUP_REMOVED lines=45> */
[C---:B-1----:R-:W-:Y:S01]  /*24170*/  IMAD.WIDE.U32 R12, R20.reuse, UR4, RZ ;  /* 0x00000004140c7c25 */ /* 0x042fe2000f8e00ff */
[----:B------:R-:W-:Y:S01]  /*24180*/  IADD3 R7, PT, PT, R7, R37, RZ ;  /* 0x0000002507077210 */ /* 0x000fe20007ffe0ff */
[----:B------:R0:W5:Y:S02]  /*24190*/  LDG.E.U16 R19, desc[UR6][R8.64] ;  /* 0x0000000608137981 */ /* 0x000164000c1e1500 */
[----:B------:R-:W-:Y:S02]  /*241a0*/  IMAD R21, R20, UR5, R15 ;  /* 0x0000000514157c24 */ /* 0x000fe4000f8e020f */
[----:B------:R-:W-:Y:S01]  /*241b0*/  IMAD R17, R23, UR4, RZ ;  /* 0x0000000417117c24 */ /* 0x000fe2000f8e02ff */
[----:B------:R-:W-:-:S02]  /*241c0*/  LEA.HI.X R11, R16, R45, R11, 0x1, P0 ;  /* 0x0000002d100b7211 */ /* 0x000fc400000f0c0b */
[----:B------:R-:W-:Y:S01]  /*241d0*/  LEA.HI.X R15, R6, R45, R7, 0x1, P1 ;  /* 0x0000002d060f7211 */ /* 0x000fe200008f0c07 */
[----:B------:R-:W-:Y:S01]  /*241e0*/  IMAD.WIDE.U32 R6, R22, UR4, RZ ;  /* 0x0000000416067c25 */ /* 0x000fe2000f8e00ff */
[----:B0-----:R-:W-:Y:S01]  /*241f0*/  LEA R8, P0, R12, R43, 0x1 ;  /* 0x0000002b0c087211 */ /* 0x001fe200078008ff */
[----:B------:R0:W5:Y:S01]  /*24200*/  LDG.E.U16 R18, desc[UR6][R10.64] ;  /* 0x000000060a127981 */ /* 0x000162000c1e1500 */
[----:B------:R-:W-:Y:S01]  /*24210*/  IADD3 R9, PT, PT, R13, R21, RZ ;  /* 0x000000150d097210 */ /* 0x000fe20007ffe0ff */
[----:B------:R-:W-:Y:S02]  /*24220*/  IMAD R17, R22, UR5, R17 ;  /* 0x0000000516117c24 */ /* 0x000fe4000f8e0211 */
[----:B------:R-:W-:Y:S01]  /*24230*/  IMAD R23, R27, UR4, RZ ;  /* 0x000000041b177c24 */ /* 0x000fe2000f8e02ff */
[----:B------:R-:W-:Y:S01]  /*24240*/  LEA.HI.X R9, R12, R45, R9, 0x1, P0 ;  /* 0x0000002d0c097211 */ /* 0x000fe200000f0c09 */
[----:B------:R1:W5:Y:S01]  /*24250*/  LDG.E.U16 R20, desc[UR6][R14.64] ;  /* 0x000000060e147981 */ /* 0x000362000c1e1500 */
[----:B------:R-:W-:-:S02]  /*24260*/  LEA R12, P0, R6, R43, 0x1 ;  /* 0x0000002b060c7211 */ /* 0x000fc400078008ff */
[----:B------:R-:W-:Y:S01]  /*24270*/  IADD3 R7, PT, PT, R7, R17, RZ ;  /* 0x0000001107077210 */ /* 0x000fe20007ffe0ff */
[----:B------:R-:W-:Y:S01]  /*24280*/  IMAD R17, R25, UR4, RZ ;  /* 0x0000000419117c24 */ /* 0x000fe2000f8e02ff */
[----:B------:R1:W5:Y:S02]  /*24290*/  LDG.E.U16 R21, desc[UR6][R8.64] ;  /* 0x0000000608157981 */ /* 0x000364000c1e1500 */
[----:B------:R-:W-:Y:S01]  /*242a0*/  LEA.HI.X R13, R6, R45, R7, 0x1, P0 ;  /* 0x0000002d060d7211 */ /* 0x000fe200000f0c07 */
[C---:B------:R-:W-:Y:S02]  /*242b0*/  IMAD R7, R24.reuse, UR5, R17 ;  /* 0x0000000518077c24 */ /* 0x040fe4000f8e0211 */
        /* <DEDUP_REMOVED lines=41> */
[----:B------:R-:W-:-:S05]  /*24550*/  HADD2.F32 R35, -RZ, R35.H0_H0 ;  /* 0x20000023ff237230 */ /* 0x000fca0000004100 */
[----:B------:R-:W-:Y:S01]  /*24560*/  FADD.FTZ R12, R12, R35 ;  /* 0x000000230c0c7221 */ /* 0x000fe20000010000 */
[----:B------:R-:W-:-:S03]  /*24570*/  HADD2.F32 R36, -RZ, R36.H0_H0 ;  /* 0x20000024ff247230 */ /* 0x000fc60000004100 */
[----:B------:R-:W-:-:S04]  /*24580*/  FADD.FTZ R7, R12, R7 ;  /* 0x000000070c077221 */ /* 0x000fc80000010000 */
        /* <DEDUP_REMOVED lines=14> */
[----:B-1----:R-:W-:-:S03]  /*24670*/  HADD2.F32 R9, -RZ, R14.H0_H0 ;  /* 0x2000000eff097230 */ /* 0x002fc60000004100 */
[----:B------:R-:W-:-:S04]  /*24680*/  FADD.FTZ R6, R7, R6 ;  /* 0x0000000607067221 */ /* 0x000fc80000010000 */
[----:B------:R-:W-:Y:S01]  /*24690*/  FADD.FTZ R6, R6, R9 ;  /* 0x0000000906067221 */ /* 0x000fe20000010000 */
[----:B------:R-:W-:-:S05]  /*246a0*/  HADD2.F32 R7, -RZ, R8.H0_H0 ;  /* 0x20000008ff077230 */ /* 0x000fca0000004100 */
[----:B------:R-:W-:Y:S01]  /*246b0*/  FADD.FTZ R42, R6, R7 ;  /* 0x00000007062a7221 */ /* 0x000fe20000010000 */
[----:B------:R-:W-:Y:S06]  /*246c0*/  @P0 BRA `(.L_x_1791) ;  /* 0xfffffff400640947 */ /* 0x000fec000383ffff */
[----:B------:R-:W-:Y:S05]  /*246d0*/  BSYNC.RECONVERGENT B3 ;  /* 0x0000000000037941 */ /* 0x000fea0003800200 */
.L_x_1790:
[----:B------:R-:W-:Y:S05]  /*246e0*/  BSYNC.RECONVERGENT B2 ;  /* 0x0000000000027941 */ /* 0x000fea0003800200 */
.L_x_1789:
        /* <DEDUP_REMOVED lines=52> */
[----:B------:R-:W-:Y:S01]  /*24a30*/  LEA R14, P1, R26, R43, 0x1 ;  /* 0x0000002b1a0e7211 */ /* 0x000fe200078208ff */
[----:B------:R-:W5:Y:S01]  /*24a40*/  LDG.E.U16 R18, desc[UR6][R22.64] ;  /* 0x0000000616127981 */ /* 0x000f62000c1e1500 */
[----:B------:R-:W-:Y:S01]  /*24a50*/  IADD3 R11, PT, PT, R27, R15, RZ ;  /* 0x0000000f1b0b7210 */ /* 0x000fe20007ffe0ff */
[----:B------:R-:W-:Y:S01]  /*24a60*/  IMAD R17, R9, UR8, RZ ;  /* 0x0000000809117c24 */ /* 0x000fe2000f8e02ff */
[----:B------:R-:W-:-:S02]  /*24a70*/  LEA R10, P2, R20, R43, 0x1 ;  /* 0x0000002b140a7211 */ /* 0x000fc400078408ff */
[----:B------:R-:W-:Y:S01]  /*24a80*/  IADD3 R9, PT, PT, R21, R19, RZ ;  /* 0x0000001315097210 */ /* 0x000fe20007ffe0ff */
[----:B-1----:R-:W-:Y:S01]  /*24a90*/  IMAD.WIDE.U32 R24, R8, UR8, RZ ;  /* 0x0000000808187c25 */ /* 0x002fe2000f8e00ff */
[-C--:B------:R-:W-:Y:S02]  /*24aa0*/  LEA.HI.X R15, R26, R45.reuse, R11, 0x1, P1 ;  /* 0x0000002d1a0f7211 */ /* 0x080fe400008f0c0b */
        /* <DEDUP_REMOVED lines=26> */
[----:B------:R-:W-:-:S03]  /*24c50*/  HADD2.F32 R10, -RZ, R10.H0_H0 ;  /* 0x2000000aff0a7230 */ /* 0x000fc60000004100 */
[----:B------:R-:W-:Y:S01]  /*24c60*/  FADD.FTZ R13, R13, R14 ;  /* 0x0000000e0d0d7221 */ /* 0x000fe20000010000 */
[----:B0-----:R-:W-:-:S03]  /*24c70*/  HADD2.F32 R7, -RZ, R8.H0_H0 ;  /* 0x20000008ff077230 */ /* 0x001fc60000004100 */
[----:B------:R-:W-:-:S04]  /*24c80*/  FADD.FTZ R10, R13, R10 ;  /* 0x0000000a0d0a7221 */ /* 0x000fc80000010000 */
[----:B------:R-:W-:Y:S01]  /*24c90*/  FADD.FTZ R7, R10, R7 ;  /* 0x000000070a077221 */ /* 0x000fe20000010000 */
[----:B------:R-:W-:-:S05]  /*24ca0*/  HADD2.F32 R6, -RZ, R6.H0_H0 ;  /* 0x20000006ff067230 */ /* 0x000fca0000004100 */
[----:B------:R-:W-:-:S07]  /*24cb0*/  FADD.FTZ R42, R7, R6 ;  /* 0x00000006072a7221 */ /* 0x000fce0000010000 */
.L_x_1793:
[----:B------:R-:W-:Y:S05]  /*24cc0*/  BSYNC.RECONVERGENT B2 ;  /* 0x0000000000027941 */ /* 0x000fea0003800200 */
.L_x_1792:
        /* <DEDUP_REMOVED lines=16> */
[----:B------:R-:W-:Y:S01]  /*24dd0*/  IMAD R9, R8, UR9, R9 ;  /* 0x0000000908097c24 */ /* 0x000fe2000f8e0209 */
[----:B------:R-:W-:Y:S01]  /*24de0*/  LEA R8, P1, R10, R43, 0x1 ;  /* 0x0000002b0a087211 */ /* 0x000fe200078208ff */
        /* <DEDUP_REMOVED lines=33> */
.L_x_1795:
[----:B------:R-:W-:Y:S05]  /*25000*/  BSYNC.RECONVERGENT B2 ;  /* 0x0000000000027941 */ /* 0x000fea0003800200 */
.L_x_1794:
        /* <DEDUP_REMOVED lines=37> */
.L_x_1788:
[----:B------:R-:W-:Y:S05]  /*25260*/  BSYNC.RECONVERGENT B1 ;  /* 0x0000000000017941 */ /* 0x000fea0003800200 */
.L_x_1787:
[----:B------:R-:W-:-:S05]  /*25270*/  F2FP.F16.F32.PACK_AB R42, RZ, R42 ;  /* 0x0000002aff2a723e */ /* 0x000fca00000000ff */
[----:B------:R-:W-:Y:S01]  /*25280*/  STG.E.U16 desc[UR6][R2.64], R42 ;  /* 0x0000002a02007986 */ /* 0x000fe2000c101506 */
[----:B------:R-:W-:Y:S05]  /*25290*/  EXIT ;  /* 0x000000000000794d */ /* 0x000fea0003800000 */
.L_x_1796:
        /* <DEDUP_REMOVED lines=14> */
.L_x_19002:


//--------------------- .text._ZN2at6native73_GLOBAL__N__c8866d80_35_SparseBinaryOpIntersectionKernel_cu_b2145a98_327112apply_kernelILi128ELi8EZNS1_29binary_op_intersection_kernelINS1_9RhsProjOpEblEEvRNS_14TensorIteratorEllRKNS_6TensorEbEUliE_EEviT1_ --------------------------
	.section	.text._ZN2at6native73_GLOBAL__N__c8866d80_35_SparseBinaryOpIntersectionKernel_cu_b2145a98_327112apply_kernelILi128ELi8EZNS1_29binary_op_intersection_kernelINS1_9RhsProjOpEblEEvRNS_14TensorIteratorEllRKNS_6TensorEbEUliE_EEviT1_,"ax",@progbits
	.align	128
.text._ZN2at6native73_GLOBAL__N__c8866d80_35_SparseBinaryOpIntersectionKernel_cu_b2145a98_327112apply_kernelILi128ELi8EZNS1_29binary_op_intersection_kernelINS1_9RhsProjOpEblEEvRNS_14TensorIteratorEllRKNS_6TensorEbEUliE_EEviT1_:
        .type           _ZN2at6native73_GLOBAL__N__c8866d80_35_SparseBinaryOpIntersectionKernel_cu_b2145a98_327112apply_kernelILi128ELi8EZNS1_29binary_op_intersection_kernelINS1_9RhsProjOpEblEEvRNS_14TensorIteratorEllRKNS_6TensorEbEUliE_EEviT1_,@function
        .size           _ZN2at6native73_GLOBAL__N__c8866d80_35_SparseBinaryOpIntersectionKernel_cu_b2145a98_327112apply_kernelILi128ELi8EZNS1_29binary_op_intersection_kernelINS1_9RhsProjOpEblEEvRNS_14TensorIteratorEllRKNS_6TensorEbEUliE_EEviT1_,(.L_x_19003 - _ZN2at6native73_GLOBAL__N__c8866d80_35_SparseBinaryOpIntersectionKernel_cu_b2145a98_327112apply_kernelILi128ELi8EZNS1_29binary_op_intersection_kernelINS1_9RhsProjOpEblEEvRNS_14TensorIteratorEllRKNS_6TensorEbEUliE_EEviT1_)
        .other          _ZN2at6native73_GLOBAL__N__c8866d80_35_SparseBinaryOpIntersectionKernel_cu_b2145a98_327112apply_kernelILi128ELi8EZNS1_29binary_op_intersection_kernelINS1_9RhsProjOpEblEEvRNS_14TensorIteratorEllRKNS_6TensorEbEUliE_EEviT1_,@"STO_CUDA_ENTRY STV_DEFAULT"
_ZN2at6native73_GLOBAL__N__c8866d80_35_SparseBinaryOpIntersectionKernel_cu_b2145a98_327112apply_kernelILi128ELi8EZNS1_29binary_op_intersection_kernelINS1_9RhsProjOpEblEEvRNS_14TensorIteratorEllRKNS_6TensorEbEUliE_EEviT1_:
        /* <DEDUP_REMOVED lines=18> */
[----:B------:R-:W0:-:S12]  /*0120*/  LDCU.64 UR12, c[0x0][0x758] ;  /* 0x0000eb00ff0c77ac */ /* 0x000e180008000a00 */
[----:B-1234-:R-:W-:Y:S05]  /*0130*/  @P0 BRA `(.L_x_1800) ;  /* 0x0000001400d80947 */ /* 0x01efea0003800000 */
[----:B------:R-:W1:Y:S02]  /*0140*/  LDC.64 R4, c[0x0][0x738] ;  /* 0x0001ce00ff047b82 */ /* 0x000e640000000a00 */
[----:B-1----:R-:W2:Y:S01]  /*0150*/  LDG.E.64 R4, desc[UR6][R4.64] ;  /* 0x0000000604047981 */ /* 0x002ea2000c1e1b00 */
[----:B------:R-:W-:Y:S02]  /*0160*/  ISETP.NE.AND P1, PT, RZ, UR10, PT ;  /* 0x0000000aff007c0c */ /* 0x000fe4000bf25270 */
        /* <DEDUP_REMOVED lines=16> */
[----:B------:R-:W-:Y:S02]  /*0270*/  PRMT R2, RZ, 0x7610, R2 ;  /* 0x00007610ff027816 */ /* 0x000fe40000000002 */
[----:B--2---:R-:W-:-:S04]  /*0280*/  LEA R6, P1, R4, R6, 0x3 ;  /* 0x0000000604067211 */ /* 0x004fc800078218ff */
[----:B------:R-:W-:-:S05]  /*0290*/  LEA.HI.X R7, R4, R7, R5, 0x3, P1 ;  /* 0x0000000704077211 */ /* 0x000fca00008f1c05 */
[----:B------:R-:W-:Y:S05]  /*02a0*/  @!P0 BRA `(.L_x_1802) ;  /* 0x00000004001c8947 */ /* 0x000fea0003800000 */
[----:B------:R-:W1:Y:S01]  /*02b0*/  LDC.64 R4, c[0x0][0x728] ;  /* 0x0001ca00ff047b82 */ /* 0x000e620000000a00 */
[----:B------:R-:W-:Y:S01]  /*02c0*/  LOP3.LUT R22, R22, 0x7fffffff, RZ, 0xc0, !PT ;  /* 0x7fffffff16167812 */ /* 0x000fe200078ec0ff */
[----:B------:R-:W2:Y:S01]  /*02d0*/  LDCU.64 UR8, c[0x0][0x758] ;  /* 0x0000eb00ff0877ac */ /* 0x000ea20008000a00 */
[----:B------:R-:W-:Y:S02]  /*02e0*/  LOP3.LUT R21, R0, 0xfffffff8, RZ, 0xc0, !PT ;  /* 0xfffffff800157812 */ /* 0x000fe400078ec0ff */
[----:B------:R-:W-:-:S07]  /*02f0*/  PRMT R2, RZ, 0x7610, R2 ;  /* 0x00007610ff027816 */ /* 0x000fce0000000002 */
.L_x_1803:
[----:B------:R-:W2:Y:S04]  /*0300*/  LDG.E.64 R26, desc[UR6][R6.64+0x8] ;  /* 0x00000806061a7981 */ /* 0x000ea8000c1e1b00 */
[----:B------:R-:W3:Y:S04]  /*0310*/  LDG.E.64 R24, desc[UR6][R6.64+0x10] ;  /* 0x0000100606187981 */ /* 0x000ee8000c1e1b00 */
[----:B------:R-:W4:Y:S04]  /*0320*/  LDG.E.64 R18, desc[UR6][R6.64+0x20] ;  /* 0x0000200606127981 */ /* 0x000f28000c1e1b00 */
[----:B------:R-:W5:Y:S04]  /*0330*/  LDG.E.64 R16, desc[UR6][R6.64+0x18] ;  /* 0x0000180606107981 */ /* 0x000f68000c1e1b00 */
[----:B------:R-:W5:Y:S04]  /*0340*/  LDG.E.64 R14, desc[UR6][R6.64] ;  /* 0x00000006060e7981 */ /* 0x000f68000c1e1b00 */
[----:B------:R-:W5:Y:S04]  /*0350*/  LDG.E.64 R10, desc[UR6][R6.64+0x28] ;  /* 0x00002806060a7981 */ /* 0x000f68000c1e1b00 */
[----:B------:R-:W5:Y:S04]  /*0360*/  LDG.E.64 R8, desc[UR6][R6.64+0x30] ;  /* 0x0000300606087981 */ /* 0x000f68000c1e1b00 */
[----:B------:R-:W5:Y:S01]  /*0370*/  LDG.E.64 R12, desc[UR6][R6.64+0x38] ;  /* 0x00003806060c7981 */ /* 0x000f62000c1e1b00 */
[----:B--2---:R-:W-:-:S04]  /*0380*/  IMAD R23, R27, UR8, RZ ;  /* 0x000000081b177c24 */ /* 0x004fc8000f8e02ff */
[C---:B------:R-:W-:Y:S02]  /*0390*/  IMAD R23, R26.reuse, UR9, R23 ;  /* 0x000000091a177c24 */ /* 0x040fe4000f8e0217 */
[----:B-1----:R-:W-:-:S04]  /*03a0*/  IMAD.WIDE.U32 R26, R26, UR8, R4 ;  /* 0x000000081a1a7c25 */ /* 0x002fc8000f8e0004 */
[----:B---3--:R-:W-:Y:S02]  /*03b0*/  IMAD R31, R25, UR8, RZ ;  /* 0x00000008191f7c24 */ /* 0x008fe4000f8e02ff */
[----:B----4-:R-:W-:Y:S01]  /*03c0*/  IMAD R19, R19, UR8, RZ ;  /* 0x0000000813137c24 */ /* 0x010fe2000f8e02ff */
[----:B------:R-:W-:Y:S01]  /*03d0*/  IADD3 R27, PT, PT, R27, R23, RZ ;  /* 0x000000171b1b7210 */ /* 0x000fe20007ffe0ff */
[----:B-----5:R-:W-:Y:S02]  /*03e0*/  IMAD R29, R17, UR8, RZ ;  /* 0x00000008111d7c24 */ /* 0x020fe4000f8e02ff */
[----:B------:R-:W-:Y:S02]  /*03f0*/  IMAD R31, R24, UR9, R31 ;  /* 0x00000009181f7c24 */ /* 0x000fe4000f8e021f */
[----:B------:R-:W-:Y:S02]  /*0400*/  IMAD R23, R18, UR9, R19 ;  /* 0x0000000912177c24 */ /* 0x000fe4000f8e0213 */
[----:B------:R-:W-:-:S04]  /*0410*/  IMAD.WIDE.U32 R24, R24, UR8, R4 ;  /* 0x0000000818187c25 */ /* 0x000fc8000f8e0004 */
[----:B------:R-:W-:-:S04]  /*0420*/  IMAD.WIDE.U32 R18, R18, UR8, R4 ;  /* 0x0000000812127c25 */ /* 0x000fc8000f8e0004 */
[C---:B------:R-:W-:Y:S02]  /*0430*/  IMAD R29, R16.reuse, UR9, R29 ;  /* 0x00000009101d7c24 */ /* 0x040fe4000f8e021d */
[----:B------:R-:W-:-:S04]  /*0440*/  IMAD.WIDE.U32 R16, R16, UR8, R4 ;  /* 0x0000000810107c25 */ /* 0x000fc8000f8e0004 */
[----:B------:R-:W-:Y:S02]  /*0450*/  IMAD R15, R15, UR8, RZ ;  /* 0x000000080f0f7c24 */ /* 0x000fe4000f8e02ff */
[----:B------:R-:W-:Y:S02]  /*0460*/  IMAD R11, R11, UR8, RZ ;  /* 0x000000080b0b7c24 */ /* 0x000fe4000f8e02ff */
[----:B------:R-:W-:Y:S02]  /*0470*/  IMAD.IADD R25, R25, 0x1, R31 ;  /* 0x0000000119197824 */ /* 0x000fe400078e021f */
[----:B------:R-:W-:Y:S01]  /*0480*/  IMAD.IADD R19, R19, 0x1, R23 ;  /* 0x0000000113137824 */ /* 0x000fe200078e0217 */
[----:B------:R-:W-:Y:S01]  /*0490*/  MOV R28, R16 ;  /* 0x00000010001c7202 */ /* 0x000fe20000000f00 */
[----:B------:R-:W-:Y:S02]  /*04a0*/  IMAD R9, R9, UR8, RZ ;  /* 0x0000000809097c24 */ /* 0x000fe4000f8e02ff */
[----:B------:R-:W-:Y:S01]  /*04b0*/  IMAD R13, R13, UR8, RZ ;  /* 0x000000080d0d7c24 */ /* 0x000fe2000f8e02ff */
[----:B------:R-:W-:Y:S01]  /*04c0*/  IADD3 R29, PT, PT, R17, R29, RZ ;  /* 0x0000001d111d7210 */ /* 0x000fe20007ffe0ff */
[----:B------:R-:W-:Y:S01]  /*04d0*/  IMAD R23, R14, UR9, R15 ;  /* 0x000000090e177c24 */ /* 0x000fe2000f8e020f */
[----:B------:R1:W2:Y:S01]  /*04e0*/  LDG.E.U8 R24, desc[UR6][R24.64] ;  /* 0x0000000618187981 */ /* 0x0002a2000c1e1100 */
[----:B------:R-:W-:-:S02]  /*04f0*/  IMAD R31, R10, UR9, R11 ;  /* 0x000000090a1f7c24 */ /* 0x000fc4000f8e020b */
[--C-:B------:R-:W-:Y:S01]  /*0500*/  IMAD.WIDE.U32 R14, R14, UR8, R4.reuse ;  /* 0x000000080e0e7c25 */ /* 0x100fe2000f8e0004 */
[----:B------:R3:W4:Y:S03]  /*0510*/  LDG.E.U8 R16, desc[UR6][R18.64] ;  /* 0x0000000612107981 */ /* 0x000726000c1e1100 */
[----:B------:R-:W-:Y:S01]  /*0520*/  IMAD.WIDE.U32 R10, R10, UR8, R4 ;  /* 0x000000080a0a7c25 */ /* 0x000fe2000f8e0004 */
[----:B------:R-:W-:Y:S01]  /*0530*/  IADD3 R15, PT, PT, R15, R23, RZ ;  /* 0x000000170f0f7210 */ /* 0x000fe20007ffe0ff */
[----:B------:R-:W2:Y:S02]  /*0540*/  LDG.E.U8 R17, desc[UR6][R26.64] ;  /* 0x000000061a117981 */ /* 0x000ea4000c1e1100 */
[C---:B-1----:R-:W-:Y:S02]  /*0550*/  IMAD R25, R8.reuse, UR9, R9 ;  /* 0x0000000908197c24 */ /* 0x042fe4000f8e0209 */
[----:B------:R-:W-:Y:S01]  /*0560*/  IMAD.WIDE.U32 R8, R8, UR8, R4 ;  /* 0x0000000808087c25 */ /* 0x000fe2000f8e0004 */
[----:B------:R-:W2:Y:S03]  /*0570*/  LDG.E.U8 R28, desc[UR6][R28.64] ;  /* 0x000000061c1c7981 */ /* 0x000ea6000c1e1100 */
[C---:B---3--:R-:W-:Y:S01]  /*0580*/  IMAD R19, R12.reuse, UR9, R13 ;  /* 0x000000090c137c24 */ /* 0x048fe2000f8e020d */
[----:B------:R-:W3:Y:S01]  /*0590*/  LDG.E.U8 R14, desc[UR6][R14.64] ;  /* 0x000000060e0e7981 */ /* 0x000ee2000c1e1100 */
[----:B------:R-:W-:-:S04]  /*05a0*/  IMAD.WIDE.U32 R12, R12, UR8, R4 ;  /* 0x000000080c0c7c25 */ /* 0x000fc8000f8e0004 */
[----:B------:R-:W-:Y:S01]  /*05b0*/  IMAD.IADD R11, R11, 0x1, R31 ;  /* 0x000000010b0b7824 */ /* 0x000fe200078e021f */
[----:B------:R-:W-:Y:S01]  /*05c0*/  IADD3 R13, PT, PT, R13, R19, RZ ;  /* 0x000000130d0d7210 */ /* 0x000fe20007ffe0ff */
[----:B------:R-:W-:-:S03]  /*05d0*/  IMAD.IADD R9, R9, 0x1, R25 ;  /* 0x0000000109097824 */ /* 0x000fc600078e0219 */
[----:B------:R1:W4:Y:S04]  /*05e0*/  LDG.E.U8 R10, desc[UR6][R10.64] ;  /* 0x000000060a0a7981 */ /* 0x000328000c1e1100 */
[----:B------:R-:W5:Y:S04]  /*05f0*/  LDG.E.U8 R9, desc[UR6][R8.64] ;  /* 0x0000000608097981 */ /* 0x000f68000c1e1100 */
[----:B------:R-:W5:Y:S01]  /*0600*/  LDG.E.U8 R12, desc[UR6][R12.64] ;  /* 0x000000060c0c7981 */ /* 0x000f62000c1e1100 */
[----:B------:R-:W-:-:S04]  /*0610*/  IADD3 R21, P1, PT, R21, -0x8, RZ ;  /* 0xfffffff815157810 */ /* 0x000fc80007f3e0ff */
[----:B------:R-:W-:Y:S02]  /*0620*/  IADD3.X R22, PT, PT, R22, -0x1, RZ, P1, !PT ;  /* 0xffffffff16167810 */ /* 0x000fe40000ffe4ff */
[----:B------:R-:W-:-:S04]  /*0630*/  ISETP.NE.U32.AND P1, PT, R21, RZ, PT ;  /* 0x000000ff1500720c */ /* 0x000fc80003f25070 */
[----:B------:R-:W-:Y:S02]  /*0640*/  ISETP.NE.AND.EX P1, PT, R22, RZ, PT, P1 ;  /* 0x000000ff1600720c */ /* 0x000fe40003f25310 */
[----:B-1----:R-:W-:Y:S02]  /*0650*/  LOP3.LUT R11, R2, 0xff, RZ, 0xc0, !PT ;  /* 0x000000ff020b7812 */ /* 0x002fe400078ec0ff */
[----:B------:R-:W-:-:S05]  /*0660*/  IADD3 R6, P2, PT, R6, 0x40, RZ ;  /* 0x0000004006067810 */ /* 0x000fca0007f5e0ff */
[----:B------:R-:W-:Y:S01]  /*0670*/  IMAD.X R7, RZ, RZ, R7, P2 ;  /* 0x000000ffff077224 */ /* 0x000fe200010e0607 */
[----:B--2---:R-:W-:Y:S02]  /*0680*/  LOP3.LUT R17, R28, R24, R17, 0xfe, !PT ;  /* 0x000000181c117212 */ /* 0x004fe400078efe11 */
[----:B---3--:R-:W-:Y:S02]  /*0690*/  ISETP.NE.AND P0, PT, R14, RZ, PT ;  /* 0x000000ff0e00720c */ /* 0x008fe40003f05270 */
[----:B----4-:R-:W-:Y:S02]  /*06a0*/  LOP3.LUT R16, R10, R16, R17, 0xfe, !PT ;  /* 0x000000100a107212 */ /* 0x010fe400078efe11 */
[----:B------:R-:W-:Y:S02]  /*06b0*/  SEL R10, RZ, 0xffffffff, !P0 ;  /* 0xffffffffff0a7807 */ /* 0x000fe40004000000 */
[----:B-----5:R-:W-:Y:S02]  /*06c0*/  LOP3.LUT R16, R12, R9, R16, 0xfe, !PT ;  /* 0x000000090c107212 */ /* 0x020fe400078efe10 */
[----:B------:R-:W-:-:S02]  /*06d0*/  LOP3.LUT R10, R10, 0xff, RZ, 0xc0, !PT ;  /* 0x000000ff0a0a7812 */ /* 0x000fc400078ec0ff */
[----:B------:R-:W-:-:S04]  /*06e0*/  LOP3.LUT P0, RZ, R16, 0xff, RZ, 0xc0, !PT ;  /* 0x000000ff10ff7812 */ /* 0x000fc8000780c0ff */
[----:B------:R-:W-:-:S04]  /*06f0*/  ISETP.NE.OR P0, PT, R11, R10, P0 ;  /* 0x0000000a0b00720c */ /* 0x000fc80000705670 */
[----:B------:R-:W-:Y:S01]  /*0700*/  SEL R2, RZ, 0x1, !P0 ;  /* 0x00000001ff027807 */ /* 0x000fe20004000000 */
[----:B------:R-:W-:Y:S08]  /*0710*/  @P1 BRA `(.L_x_1803) ;  /* 0xfffffff800f81947 */ /* 0x000ff0000383ffff */
.L_x_1802:
        /* <DEDUP_REMOVED lines=10> */
[----:B------:R-:W1:Y:S01]  /*07c0*/  LDC.64 R10, c[0x0][0x728] ;  /* 0x0001ca00ff0a7b82 */ /* 0x000e620000000a00 */
[----:B------:R-:W2:Y:S02]  /*07d0*/  LDCU.64 UR8, c[0x0][0x758] ;  /* 0x0000eb00ff0877ac */ /* 0x000ea40008000a00 */
[----:B------:R-:W3:Y:S04]  /*07e0*/  LDG.E.64 R12, desc[UR6][R6.64] ;  /* 0x00000006060c7981 */ /* 0x000ee8000c1e1b00 */
[----:B------:R-:W4:Y:S04]  /*07f0*/  LDG.E.64 R14, desc[UR6][R6.64+0x8] ;  /* 0x00000806060e7981 */ /* 0x000f28000c1e1b00 */
[----:B------:R-:W5:Y:S01]  /*0800*/  LDG.E.64 R4, desc[UR6][R6.64+0x18] ;  /* 0x0000180606047981 */ /* 0x000f62000c1e1b00 */
[----:B--2---:R-:W-:-:S02]  /*0810*/  IMAD R9, R9, UR8, RZ ;  /* 0x0000000809097c24 */ /* 0x004fc4000f8e02ff */
[----:B---3--:R-:W-:Y:S02]  /*0820*/  IMAD R13, R13, UR8, RZ ;  /* 0x000000080d0d7c24 */ /* 0x008fe4000f8e02ff */
[----:B----4-:R-:W-:Y:S02]  /*0830*/  IMAD R15, R15, UR8, RZ ;  /* 0x000000080f0f7c24 */ /* 0x010fe4000f8e02ff */
[----:B------:R-:W-:Y:S02]  /*0840*/  IMAD R17, R12, UR9, R13 ;  /* 0x000000090c117c24 */ /* 0x000fe4000f8e020d */
[----:B-----5:R-:W-:Y:S02]  /*0850*/  IMAD R21, R5, UR8, RZ ;  /* 0x0000000805157c24 */ /* 0x020fe4000f8e02ff */
[----:B------:R-:W-:Y:S02]  /*0860*/  IMAD R5, R8, UR9, R9 ;  /* 0x0000000908057c24 */ /* 0x000fe4000f8e0209 */
[----:B------:R-:W-:-:S02]  /*0870*/  IMAD R19, R14, UR9, R15 ;  /* 0x000000090e137c24 */ /* 0x000fc4000f8e020f */
[----:B-1----:R-:W-:-:S04]  /*0880*/  IMAD.WIDE.U32 R8, R8, UR8, R10 ;  /* 0x0000000808087c25 */ /* 0x002fc8000f8e000a */
[----:B------:R-:W-:-:S04]  /*0890*/  IMAD.WIDE.U32 R12, R12, UR8, R10 ;  /* 0x000000080c0c7c25 */ /* 0x000fc8000f8e000a */
[----:B------:R-:W-:Y:S01]  /*08a0*/  IMAD.WIDE.U32 R14, R14, UR8, R10 ;  /* 0x000000080e0e7c25 */ /* 0x000fe2000f8e000a */
[----:B------:R-:W-:-:S03]  /*08b0*/  IADD3 R9, PT, PT, R9, R5, RZ ;  /* 0x0000000509097210 */ /* 0x000fc60007ffe0ff */
[----:B------:R-:W-:-:S04]  /*08c0*/  IMAD.WIDE.U32 R10, R4, UR8, R10 ;  /* 0x00000008040a7c25 */ /* 0x000fc8000f8e000a */
[----:B------:R-:W-:Y:S01]  /*08d0*/  IMAD R21, R4, UR9, R21 ;  /* 0x0000000904157c24 */ /* 0x000fe2000f8e0215 */
[----:B------:R-:W-:Y:S01]  /*08e0*/  IADD3 R13, PT, PT, R13, R17, RZ ;  /* 0x000000110d0d7210 */ /* 0x000fe20007ffe0ff */
[----:B------:R-:W-:Y:S01]  /*08f0*/  IMAD.IADD R15, R15, 0x1, R19 ;  /* 0x000000010f0f7824 */ /* 0x000fe200078e0213 */
[----:B------:R-:W2:Y:S01]  /*0900*/  LDG.E.U8 R9, desc[UR6][R8.64] ;  /* 0x0000000608097981 */ /* 0x000ea2000c1e1100 */
[----:B------:R-:W-:-:S03]  /*0910*/  IMAD.IADD R11, R11, 0x1, R21 ;  /* 0x000000010b0b7824 */ /* 0x000fc600078e0215 */
[----:B------:R-:W2:Y:S04]  /*0920*/  LDG.E.U8 R14, desc[UR6][R14.64] ;  /* 0x000000060e0e7981 */ /* 0x000ea8000c1e1100 */
[----:B------:R-:W2:Y:S04]  /*0930*/  LDG.E.U8 R10, desc[UR6][R10.64] ;  /* 0x000000060a0a7981 */ /* 0x000ea8000c1e1100 */
[----:B------:R-:W3:Y:S01]  /*0940*/  LDG.E.U8 R12, desc[UR6][R12.64] ;  /* 0x000000060c0c7981 */ /* 0x000ee2000c1e1100 */
[----:B------:R-:W-:Y:S02]  /*0950*/  PRMT R5, R2, 0x9910, RZ ;  /* 0x0000991002057816 */ /* 0x000fe400000000ff */
[----:B--2---:R-:W-:-:S02]  /*0960*/  LOP3.LUT R2, R10, R9, R14, 0xfe, !PT ;  /* 0x000000090a027212 */ /* 0x004fc400078efe0e */
[----:B---3--:R-:W-:Y:S02]  /*0970*/  ISETP.NE.AND P2, PT, R12, RZ, PT ;  /* 0x000000ff0c00720c */ /* 0x008fe40003f45270 */
[----:B------:R-:W-:Y:S02]  /*0980*/  LOP3.LUT P1, RZ, R2, 0xff, RZ, 0xc0, !PT ;  /* 0x000000ff02ff7812 */ /* 0x000fe4000782c0ff */
[----:B------:R-:W-:Y:S02]  /*0990*/  SEL R2, RZ, 0xffffffff, !P2 ;  /* 0xffffffffff027807 */ /* 0x000fe40005000000 */
[----:B------:R-:W-:Y:S02]  /*09a0*/  IADD3 R6, P2, PT, R6, 0x20, RZ ;  /* 0x0000002006067810 */ /* 0x000fe40007f5e0ff */
[----:B------:R-:W-:Y:S02]  /*09b0*/  ISETP.NE.OR P1, PT, R5, R2, P1 ;  /* 0x000000020500720c */ /* 0x000fe40000f25670 */
[----:B------:R-:W-:-:S02]  /*09c0*/  IADD3.X R7, PT, PT, RZ, R7, RZ, P2, !PT ;  /* 0x00000007ff077210 */ /* 0x000fc400017fe4ff */
[----:B------:R-:W-:-:S09]  /*09d0*/  SEL R2, RZ, 0x1, !P1 ;  /* 0x00000001ff027807 */ /* 0x000fd20004800000 */
.L_x_1804:
[----:B------:R-:W-:Y:S05]  /*09e0*/  @!P0 BRA `(.L_x_1801) ;  /* 0x0000000000b08947 */ /* 0x000fea0003800000 */
[----:B------:R-:W-:Y:S02]  /*09f0*/  ISETP.NE.U32.AND P1, PT, R16, 0x1, PT ;  /* 0x000000011000780c */ /* 0x000fe40003f25070 */
[----:B------:R-:W-:Y:S02]  /*0a00*/  LOP3.LUT R0, R0, 0x1, RZ, 0xc0, !PT ;  /* 0x0000000100007812 */ /* 0x000fe400078ec0ff */
[----:B------:R-:W-:Y:S02]  /*0a10*/  ISETP.NE.AND.EX P1, PT, RZ, RZ, PT, P1 ;  /* 0x000000ffff00720c */ /* 0x000fe40003f25310 */
[----:B------:R-:W-:-:S04]  /*0a20*/  ISETP.NE.U32.AND P0, PT, R0, 0x1, PT ;  /* 0x000000010000780c */ /* 0x000fc80003f05070 */
[----:B------:R-:W-:-:S07]  /*0a30*/  ISETP.NE.U32.AND.EX P0, PT, RZ, RZ, PT, P0 ;  /* 0x000000ffff00720c */ /* 0x000fce0003f05100 */
[----:B------:R-:W-:Y:S06]  /*0a40*/  @!P1 BRA `(.L_x_1805) ;  /* 0x0000000000589947 */ /* 0x000fec0003800000 */
[----:B------:R-:W2:Y:S01]  /*0a50*/  LDG.E.64 R4, desc[UR6][R6.64] ;  /* 0x0000000606047981 */ /* 0x000ea2000c1e1b00 */
[----:B------:R-:W1:Y:S01]  /*0a60*/  LDC.64 R8, c[0x0][0x728] ;  /* 0x0001ca00ff087b82 */ /* 0x000e620000000a00 */
[----:B------:R-:W2:Y:S02]  /*0a70*/  LDCU.64 UR8, c[0x0][0x758] ;  /* 0x0000eb00ff0877ac */ /* 0x000ea40008000a00 */
[----:B------:R-:W3:Y:S01]  /*0a80*/  LDG.E.64 R12, desc[UR6][R6.64+0x8] ;  /* 0x00000806060c7981 */ /* 0x000ee2000c1e1b00 */
[----:B--2---:R-:W-:Y:S02]  /*0a90*/  IMAD R5, R5, UR8, RZ ;  /* 0x0000000805057c24 */ /* 0x004fe4000f8e02ff */
[----:B-1----:R-:W-:-:S04]  /*0aa0*/  IMAD.WIDE.U32 R10, R4, UR8, R8 ;  /* 0x00000008040a7c25 */ /* 0x002fc8000f8e0008 */
[----:B---3--:R-:W-:Y:S02]  /*0ab0*/  IMAD R13, R13, UR8, RZ ;  /* 0x000000080d0d7c24 */ /* 0x008fe4000f8e02ff */
[----:B------:R-:W-:Y:S02]  /*0ac0*/  IMAD R5, R4, UR9, R5 ;  /* 0x0000000904057c24 */ /* 0x000fe4000f8e0205 */
[C---:B------:R-:W-:Y:S02]  /*0ad0*/  IMAD R13, R12.reuse, UR9, R13 ;  /* 0x000000090c0d7c24 */ /* 0x040fe4000f8e020d */
[----:B------:R-:W-:-:S04]  /*0ae0*/  IMAD.WIDE.U32 R8, R12, UR8, R8 ;  /* 0x000000080c087c25 */ /* 0x000fc8000f8e0008 */
[----:B------:R-:W-:Y:S01]  /*0af0*/  IMAD.IADD R11, R11, 0x1, R5 ;  /* 0x000000010b0b7824 */ /* 0x000fe200078e0205 */
[----:B------:R-:W-:-:S04]  /*0b00*/  IADD3 R9, PT, PT, R9, R13, RZ ;  /* 0x0000000d09097210 */ /* 0x000fc80007ffe0ff */
[----:B------:R-:W2:Y:S04]  /*0b10*/  LDG.E.U8 R10, desc[UR6][R10.64] ;  /* 0x000000060a0a7981 */ /* 0x000ea8000c1e1100 */
[----:B------:R-:W3:Y:S01]  /*0b20*/  LDG.E.U8 R8, desc[UR6][R8.64] ;  /* 0x0000000608087981 */ /* 0x000ee2000c1e1100 */
[----:B------:R-:W-:Y:S02]  /*0b30*/  PRMT R5, R2, 0x9910, RZ ;  /* 0x0000991002057816 */ /* 0x000fe400000000ff */
[----:B--2---:R-:W-:Y:S02]  /*0b40*/  ISETP.NE.AND P2, PT, R10, RZ, PT ;  /* 0x000000ff0a00720c */ /* 0x004fe40003f45270 */
[----:B---3--:R-:W-:Y:S02]  /*0b50*/  ISETP.NE.AND P1, PT, R8, RZ, PT ;  /* 0x000000ff0800720c */ /* 0x008fe40003f25270 */
[----:B------:R-:W-:-:S02]  /*0b60*/  SEL R0, RZ, 0xffffffff, !P2 ;  /* 0xffffffffff007807 */ /* 0x000fc40005000000 */
[----:B------:R-:W-:Y:S02]  /*0b70*/  IADD3 R6, P2, PT, R6, 0x10, RZ ;  /* 0x0000001006067810 */ /* 0x000fe40007f5e0ff */
[----:B------:R-:W-:-:S03]  /*0b80*/  ISETP.NE.OR P1, PT, R5, R0, P1 ;  /* 0x000000000500720c */ /* 0x000fc60000f25670 */
[----:B------:R-:W-:Y:S01]  /*0b90*/  IMAD.X R7, RZ, RZ, R7, P2 ;  /* 0x000000ffff077224 */ /* 0x000fe200010e0607 */
[----:B------:R-:W-:-:S09]  /*0ba0*/  SEL R2, RZ, 0x1, !P1 ;  /* 0x00000001ff027807 */ /* 0x000fd20004800000 */
.L_x_1805:
[----:B------:R-:W-:Y:S01]  /*0bb0*/  MOV R4, R6 ;  /* 0x0000000600047202 */ /* 0x000fe20000000f00 */
[----:B------:R-:W-:Y:S01]  /*0bc0*/  IMAD.MOV.U32 R5, RZ, RZ, R7 ;  /* 0x000000ffff057224 */ /* 0x000fe200078e0007 */
[----:B------:R-:W-:Y:S06]  /*0bd0*/  @P0 BRA `(.L_x_1801) ;  /* 0x0000000000340947 */ /* 0x000fec0003800000 */
[----:B------:R-:W2:Y:S01]  /*0be0*/  LDG.E.64 R4, desc[UR6][R4.64] ;  /* 0x0000000604047981 */ /* 0x000ea2000c1e1b00 */
[----:B------:R-:W1:Y:S01]  /*0bf0*/  LDC.64 R6, c[0x0][0x728] ;  /* 0x0001ca00ff067b82 */ /* 0x000e620000000a00 */
[----:B------:R-:W2:Y:S02]  /*0c00*/  LDCU.64 UR8, c[0x0][0x758] ;  /* 0x0000eb00ff0877ac */ /* 0x000ea40008000a00 */
[----:B--2---:R-:W-:Y:S02]  /*0c10*/  IMAD R9, R5, UR8, RZ ;  /* 0x0000000805097c24 */ /* 0x004fe4000f8e02ff */
[----:B-1----:R-:W-:-:S04]  /*0c20*/  IMAD.WIDE.U32 R6, R4, UR8, R6 ;  /* 0x0000000804067c25 */ /* 0x002fc8000f8e0006 */
[----:B------:R-:W-:-:S05]  /*0c30*/  IMAD R9, R4, UR9, R9 ;  /* 0x0000000904097c24 */ /* 0x000fca000f8e0209 */
[----:B------:R-:W-:-:S05]  /*0c40*/  IADD3 R7, PT, PT, R7, R9, RZ ;  /* 0x0000000907077210 */ /* 0x000fca0007ffe0ff */
[----:B------:R-:W2:Y:S01]  /*0c50*/  LDG.E.U8 R6, desc[UR6][R6.64] ;  /* 0x0000000606067981 */ /* 0x000ea2000c1e1100 */
[----:B------:R-:W-:Y:S02]  /*0c60*/  PRMT R5, R2, 0x9910, RZ ;  /* 0x0000991002057816 */ /* 0x000fe400000000ff */
[----:B--2---:R-:W-:-:S04]  /*0c70*/  ISETP.NE.AND P0, PT, R6, RZ, PT ;  /* 0x000000ff0600720c */ /* 0x004fc80003f05270 */
[----:B------:R-:W-:-:S04]  /*0c80*/  SEL R0, RZ, 0xffffffff, !P0 ;  /* 0xffffffffff007807 */ /* 0x000fc80004000000 */
[----:B------:R-:W-:-:S04]  /*0c90*/  ISETP.NE.AND P0, PT, R5, R0, PT ;  /* 0x000000000500720c */ /* 0x000fc80003f05270 */
[----:B------:R-:W-:-:S09]  /*0ca0*/  SEL R2, RZ, 0x1, !P0 ;  /* 0x00000001ff027807 */ /* 0x000fd20004000000 */
.L_x_1801:
[----:B------:R-:W1:Y:S01]  /*0cb0*/  LDC.64 R4, c[0x0][0x710] ;  /* 0x0001c400ff047b82 */ /* 0x000e620000000a00 */
[----:B------:R-:W-:-:S05]  /*0cc0*/  VIADD R3, R3, 0x80 ;  /* 0x0000008003037836 */ /* 0x000fca0000000000 */
[----:B------:R-:W-:Y:S01]  /*0cd0*/  ISETP.GE.AND P0, PT, R3, UR4, PT ;  /* 0x0000000403007c0c */ /* 0x000fe2000bf06270 */
[----:B-1----:R1:W-:-:S12]  /*0ce0*/  STG.E.U8 desc[UR6][R4.64], R2 ;  /* 0x0000000204007986 */ /* 0x0023d8000c101106 */
[----:B------:R-:W-:Y:S05]  /*0cf0*/  @P0 BRA `(.L_x_1806) ;  /* 0x0000001400dc0947 */ /* 0x000fea0003800000 */
[----:B-1----:R-:W1:Y:S02]  /*0d00*/  LDC.64 R4, c[0x0][0x738] ;  /* 0x0001ce00ff047b82 */ /* 0x002e640000000a00 */
        /* <DEDUP_REMOVED lines=27> */
.L_x_1809:
        /* <DEDUP_REMOVED lines=66> */
.L_x_1808:
        /* <DEDUP_REMOVED lines=44> */
.L_x_1810:
        /* <DEDUP_REMOVED lines=29> */
.L_x_1811:
        /* <DEDUP_REMOVED lines=16> */
.L_x_1807:
[----:B------:R-:W1:Y:S01]  /*1870*/  LDC.64 R4, c[0x0][0x710] ;  /* 0x0001c400ff047b82 */ /* 0x000e620000000a00 */
[----:B------:R-:W-:Y:S01]  /*1880*/  VIADD R3, R3, 0x80 ;  /* 0x0000008003037836 */ /* 0x000fe20000000000 */
[----:B-1----:R1:W-:Y:S06]  /*1890*/  STG.E.U8 desc[UR6][R4.64], R2 ;  /* 0x0000000204007986 */ /* 0x0023ec000c101106 */
.L_x_1800:
[----:B------:R-:W-:-:S13]  /*18a0*/  ISETP.GE.AND P0, PT, R3, UR4, PT ;  /* 0x0000000403007c0c */ /* 0x000fda000bf06270 */
        /* <DEDUP_REMOVED lines=25> */
[----:B------:R-:W-:Y:S01]  /*1a40*/  BSSY.RECONVERGENT B2, `(.L_x_1814) ;  /* 0x0000046000027945 */ /* 0x000fe20003800200 */
[----:B------:R-:W-:Y:S02]  /*1a50*/  LOP3.LUT R22, R22, 0x7fffffff, RZ, 0xc0, !PT ;  /* 0x7fffffff16167812 */ /* 0x000fe400078ec0ff */
[----:B------:R-:W-:Y:S02]  /*1a60*/  LOP3.LUT R21, R0, 0xfffffff8, RZ, 0xc0, !PT ;  /* 0xfffffff800157812 */ /* 0x000fe400078ec0ff */
[----:B------:R-:W-:-:S07]  /*1a70*/  PRMT R2, RZ, 0x7610, R2 ;  /* 0x00007610ff027816 */ /* 0x000fce0000000002 */
.L_x_1815:
[----:B------:R-:W0:Y:S04]  /*1a80*/  LDG.E.64 R26, desc[UR6][R6.64+0x8] ;  /* 0x00000806061a7981 */ /* 0x000e28000c1e1b00 */
[----:B------:R-:W2:Y:S04]  /*1a90*/  LDG.E.64 R24, desc[UR6][R6.64+0x10] ;  /* 0x0000100606187981 */ /* 0x000ea8000c1e1b00 */
[----:B------:R-:W3:Y:S04]  /*1aa0*/  LDG.E.64 R18, desc[UR6][R6.64+0x20] ;  /* 0x0000200606127981 */ /* 0x000ee8000c1e1b00 */
[----:B------:R-:W4:Y:S04]  /*1ab0*/  LDG.E.64 R16, desc[UR6][R6.64+0x18] ;  /* 0x0000180606107981 */ /* 0x000f28000c1e1b00 */
[----:B------:R-:W5:Y:S04]  /*1ac0*/  LDG.E.64 R14, desc[UR6][R6.64] ;  /* 0x00000006060e7981 */ /* 0x000f68000c1e1b00 */
[----:B------:R-:W5:Y:S04]  /*1ad0*/  LDG.E.64 R10, desc[UR6][R6.64+0x28] ;  /* 0x00002806060a7981 */ /* 0x000f68000c1e1b00 */
[----:B------:R-:W5:Y:S04]  /*1ae0*/  LDG.E.64 R8, desc[UR6][R6.64+0x30] ;  /* 0x0000300606087981 */ /* 0x000f68000c1e1b00 */
[----:B------:R-:W5:Y:S01]  /*1af0*/  LDG.E.64 R12, desc[UR6][R6.64+0x38] ;  /* 0x00003806060c7981 */ /* 0x000f62000c1e1b00 */
[----:B0-----:R-:W-:-:S04]  /*1b00*/  IMAD R23, R27, UR12, RZ ;  /* 0x0000000c1b177c24 */ /* 0x001fc8000f8e02ff */
[C---:B------:R-:W-:Y:S02]  /*1b10*/  IMAD R23, R26.reuse, UR13, R23 ;  /* 0x0000000d1a177c24 */ /* 0x040fe4000f8e0217 */
[----:B-1----:R-:W-:-:S04]  /*1b20*/  IMAD.WIDE.U32 R26, R26, UR12, R4 ;  /* 0x0000000c1a1a7c25 */ /* 0x002fc8000f8e0004 */
[----:B--2---:R-:W-:Y:S02]  /*1b30*/  IMAD R31, R25, UR12, RZ ;  /* 0x0000000c191f7c24 */ /* 0x004fe4000f8e02ff */
[----:B---3--:R-:W-:Y:S01]  /*1b40*/  IMAD R19, R19, UR12, RZ ;  /* 0x0000000c13137c24 */ /* 0x008fe2000f8e02ff */
[----:B------:R-:W-:Y:S01]  /*1b50*/  IADD3 R27, PT, PT, R27, R23, RZ ;  /* 0x000000171b1b7210 */ /* 0x000fe20007ffe0ff */
[----:B----4-:R-:W-:Y:S02]  /*1b60*/  IMAD R29, R17, UR12, RZ ;  /* 0x0000000c111d7c24 */ /* 0x010fe4000f8e02ff */
[----:B------:R-:W-:Y:S02]  /*1b70*/  IMAD R31, R24, UR13, R31 ;  /* 0x0000000d181f7c24 */ /* 0x000fe4000f8e021f */
[----:B------:R-:W-:Y:S02]  /*1b80*/  IMAD R23, R18, UR13, R19 ;  /* 0x0000000d12177c24 */ /* 0x000fe4000f8e0213 */
[----:B------:R-:W-:-:S04]  /*1b90*/  IMAD.WIDE.U32 R24, R24, UR12, R4 ;  /* 0x0000000c18187c25 */ /* 0x000fc8000f8e0004 */
[----:B------:R-:W-:-:S04]  /*1ba0*/  IMAD.WIDE.U32 R18, R18, UR12, R4 ;  /* 0x0000000c12127c25 */ /* 0x000fc8000f8e0004 */
[C---:B------:R-:W-:Y:S02]  /*1bb0*/  IMAD R29, R16.reuse, UR13, R29 ;  /* 0x0000000d101d7c24 */ /* 0x040fe4000f8e021d */
[----:B------:R-:W-:-:S04]  /*1bc0*/  IMAD.WIDE.U32 R16, R16, UR12, R4 ;  /* 0x0000000c10107c25 */ /* 0x000fc8000f8e0004 */
[----:B-----5:R-:W-:Y:S02]  /*1bd0*/  IMAD R15, R15, UR12, RZ ;  /* 0x0000000c0f0f7c24 */ /* 0x020fe4000f8e02ff */
        /* <DEDUP_REMOVED lines=11> */
[----:B------:R1:W3:Y:S03]  /*1c90*/  LDG.E.U8 R16, desc[UR6][R18.64] ;  /* 0x0000000612107981 */ /* 0x0002e6000c1e1100 */
[----:B------:R-:W-:Y:S01]  /*1ca0*/  IMAD.WIDE.U32 R10, R10, UR12, R4 ;  /* 0x0000000c0a0a7c25 */ /* 0x000fe2000f8e0004 */
[----:B------:R-:W-:Y:S01]  /*1cb0*/  IADD3 R15, PT, PT, R15, R23, RZ ;  /* 0x000000170f0f7210 */ /* 0x000fe20007ffe0ff */
[----:B------:R-:W2:Y:S02]  /*1cc0*/  LDG.E.U8 R17, desc[UR6][R26.64] ;  /* 0x000000061a117981 */ /* 0x000ea4000c1e1100 */
[C---:B0-----:R-:W-:Y:S02]  /*1cd0*/  IMAD R25, R8.reuse, UR13, R9 ;  /* 0x0000000d08197c24 */ /* 0x041fe4000f8e0209 */
[----:B------:R-:W-:Y:S01]  /*1ce0*/  IMAD.WIDE.U32 R8, R8, UR12, R4 ;  /* 0x0000000c08087c25 */ /* 0x000fe2000f8e0004 */
[----:B------:R-:W2:Y:S03]  /*1cf0*/  LDG.E.U8 R28, desc[UR6][R28.64] ;  /* 0x000000061c1c7981 */ /* 0x000ea6000c1e1100 */
[C---:B-1----:R-:W-:Y:S01]  /*1d00*/  IMAD R19, R12.reuse, UR13, R13 ;  /* 0x0000000d0c137c24 */ /* 0x042fe2000f8e020d */
[----:B------:R-:W4:Y:S01]  /*1d10*/  LDG.E.U8 R14, desc[UR6][R14.64] ;  /* 0x000000060e0e7981 */ /* 0x000f22000c1e1100 */
[----:B------:R-:W-:-:S04]  /*1d20*/  IMAD.WIDE.U32 R12, R12, UR12, R4 ;  /* 0x0000000c0c0c7c25 */ /* 0x000fc8000f8e0004 */
[----:B------:R-:W-:Y:S01]  /*1d30*/  IMAD.IADD R11, R11, 0x1, R31 ;  /* 0x000000010b0b7824 */ /* 0x000fe200078e021f */
[----:B------:R-:W-:Y:S01]  /*1d40*/  IADD3 R13, PT, PT, R13, R19, RZ ;  /* 0x000000130d0d7210 */ /* 0x000fe20007ffe0ff */
[----:B------:R-:W-:-:S03]  /*1d50*/  IMAD.IADD R9, R9, 0x1, R25 ;  /* 0x0000000109097824 */ /* 0x000fc600078e0219 */
[----:B------:R0:W3:Y:S04]  /*1d60*/  LDG.E.U8 R10, desc[UR6][R10.64] ;  /* 0x000000060a0a7981 */ /* 0x0000e8000c1e1100 */
[----:B------:R-:W5:Y:S04]  /*1d70*/  LDG.E.U8 R9, desc[UR6][R8.64] ;  /* 0x0000000608097981 */ /* 0x000f68000c1e1100 */
[----:B------:R-:W5:Y:S01]  /*1d80*/  LDG.E.U8 R12, desc[UR6][R12.64] ;  /* 0x000000060c0c7981 */ /* 0x000f62000c1e1100 */
[----:B------:R-:W-:-:S04]  /*1d90*/  IADD3 R21, P1, PT, R21, -0x8, RZ ;  /* 0xfffffff815157810 */ /* 0x000fc80007f3e0ff */
[----:B------:R-:W-:Y:S02]  /*1da0*/  IADD3.X R22, PT, PT, R22, -0x1, RZ, P1, !PT ;  /* 0xffffffff16167810 */ /* 0x000fe40000ffe4ff */
[----:B------:R-:W-:-:S04]  /*1db0*/  ISETP.NE.U32.AND P1, PT, R21, RZ, PT ;  /* 0x000000ff1500720c */ /* 0x000fc80003f25070 */
[----:B------:R-:W-:Y:S02]  /*1dc0*/  ISETP.NE.AND.EX P1, PT, R22, RZ, PT, P1 ;  /* 0x000000ff1600720c */ /* 0x000fe40003f25310 */
[----:B0-----:R-:W-:Y:S02]  /*1dd0*/  LOP3.LUT R11, R2, 0xff, RZ, 0xc0, !PT ;  /* 0x000000ff020b7812 */ /* 0x001fe400078ec0ff */
[----:B------:R-:W-:-:S05]  /*1de0*/  IADD3 R6, P2, PT, R6, 0x40, RZ ;  /* 0x0000004006067810 */ /* 0x000fca0007f5e0ff */
[----:B------:R-:W-:Y:S01]  /*1df0*/  IMAD.X R7, RZ, RZ, R7, P2 ;  /* 0x000000ffff077224 */ /* 0x000fe200010e0607 */
[----:B--2---:R-:W-:Y:S02]  /*1e00*/  LOP3.LUT R17, R28, R24, R17, 0xfe, !PT ;  /* 0x000000181c117212 */ /* 0x004fe400078efe11 */
[----:B----4-:R-:W-:Y:S02]  /*1e10*/  ISETP.NE.AND P0, PT, R14, RZ, PT ;  /* 0x000000ff0e00720c */ /* 0x010fe40003f05270 */
[----:B---3--:R-:W-:Y:S02]  /*1e20*/  LOP3.LUT R16, R10, R16, R17, 0xfe, !PT ;  /* 0x000000100a107212 */ /* 0x008fe400078efe11 */
[----:B------:R-:W-:Y:S02]  /*1e30*/  SEL R10, RZ, 0xffffffff, !P0 ;  /* 0xffffffffff0a7807 */ /* 0x000fe40004000000 */
[----:B-----5:R-:W-:Y:S02]  /*1e40*/  LOP3.LUT R16, R12, R9, R16, 0xfe, !PT ;  /* 0x000000090c107212 */ /* 0x020fe400078efe10 */
[----:B------:R-:W-:-:S02]  /*1e50*/  LOP3.LUT R10, R10, 0xff, RZ, 0xc0, !PT ;  /* 0x000000ff0a0a7812 */ /* 0x000fc400078ec0ff */
[----:B------:R-:W-:-:S04]  /*1e60*/  LOP3.LUT P0, RZ, R16, 0xff, RZ, 0xc0, !PT ;  /* 0x000000ff10ff7812 */ /* 0x000fc8000780c0ff */
[----:B------:R-:W-:-:S04]  /*1e70*/  ISETP.NE.OR P0, PT, R11, R10, P0 ;  /* 0x0000000a0b00720c */ /* 0x000fc80000705670 */
[----:B------:R-:W-:Y:S01]  /*1e80*/  SEL R2, RZ, 0x1, !P0 ;  /* 0x00000001ff027807 */ /* 0x000fe20004000000 */
[----:B------:R-:W-:Y:S08]  /*1e90*/  @P1 BRA `(.L_x_1815) ;  /* 0xfffffff800f81947 */ /* 0x000ff0000383ffff */
[----:B------:R-:W-:Y:S05]  /*1ea0*/  BSYNC.RECONVERGENT B2 ;  /* 0x0000000000027941 */ /* 0x000fea0003800200 */
.L_x_1814:
        /* <DEDUP_REMOVED lines=44> */
.L_x_1816:
        /* <DEDUP_REMOVED lines=29> */
.L_x_1817:
        /* <DEDUP_REMOVED lines=16> */
.L_x_1813:
[----:B------:R-:W1:Y:S01]  /*2440*/  LDC.64 R4, c[0x0][0x710] ;  /* 0x0001c400ff047b82 */ /* 0x000e620000000a00 */
[----:B------:R-:W-:Y:S01]  /*2450*/  VIADD R3, R3, 0x80 ;  /* 0x0000008003037836 */ /* 0x000fe20000000000 */
[----:B-1----:R2:W-:Y:S06]  /*2460*/  STG.E.U8 desc[UR6][R4.64], R2 ;  /* 0x0000000204007986 */ /* 0x0025ec000c101106 */
.L_x_1806:
[----:B------:R-:W-:-:S13]  /*2470*/  ISETP.GE.AND P0, PT, R3, UR4, PT ;  /* 0x0000000403007c0c */ /* 0x000fda000bf06270 */
[----:B------:R-:W-:Y:S05]  /*2480*/  @P0 BRA `(.L_x_1818) ;  /* 0x0000001400e00947 */ /* 0x000fea0003800000 */
[----:B-12---:R-:W1:Y:S02]  /*2490*/  LDC.64 R4, c[0x0][0x738] ;  /* 0x0001ce00ff047b82 */ /* 0x006e640000000a00 */
        /* <DEDUP_REMOVED lines=27> */
.L_x_1821:
        /* <DEDUP_REMOVED lines=66> */
[----:B0-----:R-:W-:Y:S05]  /*2a70*/  BSYNC.RECONVERGENT B2 ;  /* 0x0000000000027941 */ /* 0x001fea0003800200 */
.L_x_1820:
        /* <DEDUP_REMOVED lines=44> */
.L_x_1822:
        /* <DEDUP_REMOVED lines=29> */
.L_x_1823:
        /* <DEDUP_REMOVED lines=16> */
.L_x_1819:
[----:B------:R-:W1:Y:S01]  /*3010*/  LDC.64 R4, c[0x0][0x710] ;  /* 0x0001c400ff047b82 */ /* 0x000e620000000a00 */
[----:B------:R-:W-:Y:S01]  /*3020*/  VIADD R3, R3, 0x80 ;  /* 0x0000008003037836 */ /* 0x000fe20000000000 */
[----:B-1----:R2:W-:Y:S06]  /*3030*/  STG.E.U8 desc[UR6][R4.64], R2 ;  /* 0x0000000204007986 */ /* 0x0025ec000c101106 */
.L_x_1812:
        /* <DEDUP_REMOVED lines=30> */
.L_x_1827:
        /* <DEDUP_REMOVED lines=67> */
.L_x_1826:
        /* <DEDUP_REMOVED lines=44> */
.L_x_1828:
        /* <DEDUP_REMOVED lines=29> */
.L_x_1829:
        /* <DEDUP_REMOVED lines=16> */
.L_x_1825:
[----:B------:R-:W1:Y:S01]  /*3be0*/  LDC.64 R4, c[0x0][0x710] ;  /* 0x0001c400ff047b82 */ /* 0x000e620000000a00 */
[----:B------:R-:W-:Y:S01]  /*3bf0*/  VIADD R3, R3, 0x80 ;  /* 0x0000008003037836 */ /* 0x000fe20000000000 */
[----:B-1----:R3:W-:Y:S06]  /*3c00*/  STG.E.U8 desc[UR6][R4.64], R2 ;  /* 0x0000000204007986 */ /* 0x0027ec000c101106 */
.L_x_1818:
[----:B------:R-:W-:-:S13]  /*3c10*/  ISETP.GE.AND P0, PT, R3, UR4, PT ;  /* 0x0000000403007c0c */ /* 0x000fda000bf06270 */
[----:B------:R-:W-:Y:S05]  /*3c20*/  @P0 BREAK.RELIABLE B0 ;  /* 0x0000000000000942 */ /* 0x000fea0003800100 */
[----:B------:R-:W-:Y:S05]  /*3c30*/  @P0 BRA `(.L_x_1830) ;  /* 0x0000001400e80947 */ /* 0x000fea0003800000 */
[----:B-123--:R-:W1:Y:S02]  /*3c40*/  LDC.64 R4, c[0x0][0x738] ;  /* 0x0001ce00ff047b82 */ /* 0x00ee640000000a00 */
        /* <DEDUP_REMOVED lines=27> */
.L_x_1833:
        /* <DEDUP_REMOVED lines=67> */
.L_x_1832:
        /* <DEDUP_REMOVED lines=44> */
.L_x_1834:
        /* <DEDUP_REMOVED lines=29> */
.L_x_1835:
        /* <DEDUP_REMOVED lines=16> */
.L_x_1831:
[----:B------:R-:W1:Y:S01]  /*47c0*/  LDC.64 R4, c[0x0][0x710] ;  /* 0x0001c400ff047b82 */ /* 0x000e620000000a00 */
[----:B------:R-:W-:Y:S01]  /*47d0*/  VIADD R3, R3, 0x80 ;  /* 0x0000008003037836 */ /* 0x000fe20000000000 */
[----:B-1----:R3:W-:Y:S06]  /*47e0*/  STG.E.U8 desc[UR6][R4.64], R2 ;  /* 0x0000000204007986 */ /* 0x0027ec000c101106 */
.L_x_1824:
[----:B------:R-:W-:-:S13]  /*47f0*/  ISETP.GE.AND P0, PT, R3, UR4, PT ;  /* 0x0000000403007c0c */ /* 0x000fda000bf06270 */
[----:B------:R-:W-:Y:S05]  /*4800*/  @P0 BREAK.RELIABLE B0 ;  /* 0x0000000000000942 */ /* 0x000fea0003800100 */
[----:B------:R-:W-:Y:S05]  /*4810*/  @P0 BRA `(.L_x_1830) ;  /* 0x0000000800f00947 */ /* 0x000fea0003800000 */
[----:B0-----:R-:W-:Y:S05]  /*4820*/  BSYNC.RELIABLE B0 ;  /* 0x0000000000007941 */ /* 0x001fea0003800100 */
.L_x_1799:
[----:B-123--:R-:W0:Y:S02]  /*4830*/  LDC.64 R4, c[0x0][0x738] ;  /* 0x0001ce00ff047b82 */ /* 0x00ee240000000a00 */
[----:B0-----:R-:W2:Y:S01]  /*4840*/  LDG.E.64 R4, desc[UR6][R4.64] ;  /* 0x0000000604047981 */ /* 0x001ea2000c1e1b00 */
        /* <DEDUP_REMOVED lines=17> */
[----:B------:R-:W-:Y:S02]  /*4960*/  PRMT R2, RZ, 0x7610, R2 ;  /* 0x00007610ff027816 */ /* 0x000fe40000000002 */
[----:B-1----:R-:W-:-:S04]  /*4970*/  LEA R6, P1, R4, R6, 0x3 ;  /* 0x0000000604067211 */ /* 0x002fc800078218ff */
[----:B------:R-:W-:-:S05]  /*4980*/  LEA.HI.X R7, R4, R7, R5, 0x3, P1 ;  /* 0x0000000704077211 */ /* 0x000fca00008f1c05 */
[----:B------:R-:W-:Y:S05]  /*4990*/  @!P0 BRA `(.L_x_1837) ;  /* 0x0000000400208947 */ /* 0x000fea0003800000 */
[----:B------:R-:W0:Y:S01]  /*49a0*/  LDC.64 R4, c[0x0][0x728] ;  /* 0x0001ca00ff047b82 */ /* 0x000e220000000a00 */
[----:B------:R-:W-:Y:S01]  /*49b0*/  BSSY.RECONVERGENT B2, `(.L_x_1837) ;  /* 0x0000046000027945 */ /* 0x000fe20003800200 */
[----:B------:R-:W-:Y:S02]  /*49c0*/  LOP3.LUT R22, R22, 0x7fffffff, RZ, 0xc0, !PT ;  /* 0x7fffffff16167812 */ /* 0x000fe400078ec0ff */
[----:B------:R-:W-:Y:S02]  /*49d0*/  LOP3.LUT R21, R0, 0xfffffff8, RZ, 0xc0, !PT ;  /* 0xfffffff800157812 */ /* 0x000fe400078ec0ff */
[----:B------:R-:W-:-:S07]  /*49e0*/  PRMT R2, RZ, 0x7610, R2 ;  /* 0x00007610ff027816 */ /* 0x000fce0000000002 */
.L_x_1838:
        /* <DEDUP_REMOVED lines=10> */
[----:B0-----:R-:W-:-:S04]  /*4a90*/  IMAD.WIDE.U32 R26, R26, UR20, R4 ;  /* 0x000000141a1a7c25 */ /* 0x001fc8000f8e0004 */
        /* <DEDUP_REMOVED lines=56> */
.L_x_1837:
        /* <DEDUP_REMOVED lines=10> */
[----:B------:R-:W0:Y:S01]  /*4ec0*/  LDC.64 R10, c[0x0][0x728] ;  /* 0x0001ca00ff0a7b82 */ /* 0x000e220000000a00 */
        /* <DEDUP_REMOVED lines=11> */
[----:B0-----:R-:W-:-:S04]  /*4f80*/  IMAD.WIDE.U32 R8, R8, UR8, R10 ;  /* 0x0000000808087c25 */ /* 0x001fc8000f8e000a */
        /* <DEDUP_REMOVED lines=21> */
.L_x_1839:
        /* <DEDUP_REMOVED lines=8> */
[----:B------:R-:W0:Y:S01]  /*5160*/  LDC.64 R8, c[0x0][0x728] ;  /* 0x0001ca00ff087b82 */ /* 0x000e220000000a00 */
[----:B------:R-:W2:Y:S02]  /*5170*/  LDCU.64 UR8, c[0x0][0x758] ;  /* 0x0000eb00ff0877ac */ /* 0x000ea40008000a00 */
[----:B------:R-:W3:Y:S01]  /*5180*/  LDG.E.64 R12, desc[UR6][R6.64+0x8] ;  /* 0x00000806060c7981 */ /* 0x000ee2000c1e1b00 */
[----:B--2---:R-:W-:Y:S02]  /*5190*/  IMAD R5, R5, UR8, RZ ;  /* 0x0000000805057c24 */ /* 0x004fe4000f8e02ff */
[----:B0-----:R-:W-:-:S04]  /*51a0*/  IMAD.WIDE.U32 R10, R4, UR8, R8 ;  /* 0x00000008040a7c25 */ /* 0x001fc8000f8e0008 */
        /* <DEDUP_REMOVED lines=16> */
.L_x_1840:
[----:B------:R-:W-:Y:S02]  /*52b0*/  MOV R4, R6 ;  /* 0x0000000600047202 */ /* 0x000fe40000000f00 */
[----:B------:R-:W-:Y:S01]  /*52c0*/  MOV R5, R7 ;  /* 0x0000000700057202 */ /* 0x000fe20000000f00 */
[----:B------:R-:W-:Y:S06]  /*52d0*/  @P0 BRA `(.L_x_1836) ;  /* 0x0000000000340947 */ /* 0x000fec0003800000 */
[----:B------:R-:W2:Y:S01]  /*52e0*/  LDG.E.64 R4, desc[UR6][R4.64] ;  /* 0x0000000604047981 */ /* 0x000ea2000c1e1b00 */
[----:B------:R-:W0:Y:S01]  /*52f0*/  LDC.64 R6, c[0x0][0x728] ;  /* 0x0001ca00ff067b82 */ /* 0x000e220000000a00 */
[----:B------:R-:W2:Y:S02]  /*5300*/  LDCU.64 UR8, c[0x0][0x758] ;  /* 0x0000eb00ff0877ac */ /* 0x000ea40008000a00 */
[----:B--2---:R-:W-:Y:S02]  /*5310*/  IMAD R9, R5, UR8, RZ ;  /* 0x0000000805097c24 */ /* 0x004fe4000f8e02ff */
[----:B0-----:R-:W-:-:S04]  /*5320*/  IMAD.WIDE.U32 R6, R4, UR8, R6 ;  /* 0x0000000804067c25 */ /* 0x001fc8000f8e0006 */
[----:B------:R-:W-:-:S04]  /*5330*/  IMAD R9, R4, UR9, R9 ;  /* 0x0000000904097c24 */ /* 0x000fc8000f8e0209 */
[----:B------:R-:W-:-:S05]  /*5340*/  IMAD.IADD R7, R7, 0x1, R9 ;  /* 0x0000000107077824 */ /* 0x000fca00078e0209 */
[----:B------:R-:W2:Y:S01]  /*5350*/  LDG.E.U8 R6, desc[UR6][R6.64] ;  /* 0x0000000606067981 */ /* 0x000ea2000c1e1100 */
[----:B------:R-:W-:Y:S02]  /*5360*/  PRMT R5, R2, 0x9910, RZ ;  /* 0x0000991002057816 */ /* 0x000fe400000000ff */
[----:B--2---:R-:W-:-:S04]  /*5370*/  ISETP.NE.AND P0, PT, R6, RZ, PT ;  /* 0x000000ff0600720c */ /* 0x004fc80003f05270 */
[----:B------:R-:W-:-:S04]  /*5380*/  SEL R0, RZ, 0xffffffff, !P0 ;  /* 0xffffffffff007807 */ /* 0x000fc80004000000 */
[----:B------:R-:W-:-:S04]  /*5390*/  ISETP.NE.AND P0, PT, R5, R0, PT ;  /* 0x000000000500720c */ /* 0x000fc80003f05270 */
[----:B------:R-:W-:-:S09]  /*53a0*/  SEL R2, RZ, 0x1, !P0 ;  /* 0x00000001ff027807 */ /* 0x000fd20004000000 */
.L_x_1836:
[----:B------:R-:W0:Y:S01]  /*53b0*/  LDC.64 R4, c[0x0][0x710] ;  /* 0x0001c400ff047b82 */ /* 0x000e220000000a00 */
[----:B------:R-:W-:Y:S01]  /*53c0*/  IADD3 R3, PT, PT, R3, 0x80, RZ ;  /* 0x0000008003037810 */ /* 0x000fe20007ffe0ff */
[----:B0-----:R4:W-:Y:S06]  /*53d0*/  STG.E.U8 desc[UR6][R4.64], R2 ;  /* 0x0000000204007986 */ /* 0x0019ec000c101106 */
.L_x_1830:
[----:B0-----:R-:W-:Y:S05]  /*53e0*/  BSYNC.RECONVERGENT B1 ;  /* 0x0000000000017941 */ /* 0x001fea0003800200 */
.L_x_1798:
        /* <DEDUP_REMOVED lines=9> */
[----:B------:R-:W-:Y:S02]  /*5480*/  PRMT R18, RZ, 0x7610, R18 ;  /* 0x00007610ff127816 */ /* 0x000fe40000000012 */
        /* <DEDUP_REMOVED lines=14> */
[----:B------:R-:W-:-:S11]  /*5570*/  PRMT R18, RZ, 0x7610, R18 ;  /* 0x00007610ff127816 */ /* 0x000fd60000000012 */
[----:B------:R-:W-:Y:S05]  /*5580*/  @!P0 BRA `(.L_x_1842) ;  /* 0x0000000400208947 */ /* 0x000fea0003800000 */
[----:B------:R-:W0:Y:S01]  /*5590*/  LDC.64 R2, c[0x0][0x728] ;  /* 0x0001ca00ff027b82 */ /* 0x000e220000000a00 */
[----:B------:R-:W-:Y:S01]  /*55a0*/  LOP3.LUT R19, R19, 0x7fffffff, RZ, 0xc0, !PT ;  /* 0x7fffffff13137812 */ /* 0x000fe200078ec0ff */
[----:B------:R-:W1:Y:S01]  /*55b0*/  LDCU.64 UR4, c[0x0][0x758] ;  /* 0x0000eb00ff0477ac */ /* 0x000e620008000a00 */
[----:B------:R-:W-:Y:S02]  /*55c0*/  LOP3.LUT R20, R0, 0xfffffff8, RZ, 0xc0, !PT ;  /* 0xfffffff800147812 */ /* 0x000fe400078ec0ff */
[----:B------:R-:W-:-:S07]  /*55d0*/  PRMT R18, RZ, 0x7610, R18 ;  /* 0x00007610ff127816 */ /* 0x000fce0000000012 */
.L_x_1843:
[----:B------:R-:W1:Y:S04]  /*55e0*/  LDG.E.64 R24, desc[UR6][R4.64+0x8] ;  /* 0x0000080604187981 */ /* 0x000e68000c1e1b00 */
[----:B------:R-:W2:Y:S04]  /*55f0*/  LDG.E.64 R16, desc[UR6][R4.64+0x20] ;  /* 0x0000200604107981 */ /* 0x000ea8000c1e1b00 */
[----:B------:R-:W3:Y:S04]  /*5600*/  LDG.E.64 R14, desc[UR6][R4.64+0x18] ;  /* 0x00001806040e7981 */ /* 0x000ee8000c1e1b00 */
[----:B------:R-:W4:Y:S04]  /*5610*/  LDG.E.64 R22, desc[UR6][R4.64+0x10] ;  /* 0x0000100604167981 */ /* 0x000f28000c1e1b00 */
[----:B------:R-:W5:Y:S04]  /*5620*/  LDG.E.64 R8, desc[UR6][R4.64+0x28] ;  /* 0x0000280604087981 */ /* 0x000f68000c1e1b00 */
[----:B------:R-:W5:Y:S04]  /*5630*/  LDG.E.64 R12, desc[UR6][R4.64] ;  /* 0x00000006040c7981 */ /* 0x000f68000c1e1b00 */
[----:B------:R-:W5:Y:S04]  /*5640*/  LDG.E.64 R6, desc[UR6][R4.64+0x30] ;  /* 0x0000300604067981 */ /* 0x000f68000c1e1b00 */
[----:B------:R-:W5:Y:S01]  /*5650*/  LDG.E.64 R10, desc[UR6][R4.64+0x38] ;  /* 0x00003806040a7981 */ /* 0x000f62000c1e1b00 */
[----:B-1----:R-:W-:-:S04]  /*5660*/  IMAD R25, R25, UR4, RZ ;  /* 0x0000000419197c24 */ /* 0x002fc8000f8e02ff */
[C---:B------:R-:W-:Y:S02]  /*5670*/  IMAD R29, R24.reuse, UR5, R25 ;  /* 0x00000005181d7c24 */ /* 0x040fe4000f8e0219 */
[----:B0-----:R-:W-:-:S04]  /*5680*/  IMAD.WIDE.U32 R24, R24, UR4, R2 ;  /* 0x0000000418187c25 */ /* 0x001fc8000f8e0002 */
[----:B--2---:R-:W-:Y:S01]  /*5690*/  IMAD R17, R17, UR4, RZ ;  /* 0x0000000411117c24 */ /* 0x004fe2000f8e02ff */
[----:B------:R-:W-:Y:S01]  /*56a0*/  IADD3 R25, PT, PT, R25, R29, RZ ;  /* 0x0000001d19197210 */ /* 0x000fe20007ffe0ff */
[----:B---3--:R-:W-:Y:S02]  /*56b0*/  IMAD R27, R15, UR4, RZ ;  /* 0x000000040f1b7c24 */ /* 0x008fe4000f8e02ff */
[----:B----4-:R-:W-:Y:S02]  /*56c0*/  IMAD R23, R23, UR4, RZ ;  /* 0x0000000417177c24 */ /* 0x010fe4000f8e02ff */
[C---:B------:R-:W-:Y:S02]  /*56d0*/  IMAD R29, R16.reuse, UR5, R17 ;  /* 0x00000005101d7c24 */ /* 0x040fe4000f8e0211 */
[----:B------:R-:W-:-:S04]  /*56e0*/  IMAD.WIDE.U32 R16, R16, UR4, R2 ;  /* 0x0000000410107c25 */ /* 0x000fc8000f8e0002 */
[----:B------:R-:W-:Y:S02]  /*56f0*/  IMAD R27, R14, UR5, R27 ;  /* 0x000000050e1b7c24 */ /* 0x000fe4000f8e021b */
[----:B------:R-:W-:Y:S02]  /*5700*/  IMAD R31, R22, UR5, R23 ;  /* 0x00000005161f7c24 */ /* 0x000fe4000f8e0217 */
[----:B------:R-:W-:Y:S01]  /*5710*/  IMAD.WIDE.U32 R14, R14, UR4, R2 ;  /* 0x000000040e0e7c25 */ /* 0x000fe2000f8e0002 */
[----:B------:R-:W-:-:S03]  /*5720*/  IADD3 R29, PT, PT, R17, R29, RZ ;  /* 0x0000001d111d7210 */ /* 0x000fc60007ffe0ff */
[----:B------:R-:W-:Y:S01]  /*5730*/  IMAD.WIDE.U32 R22, R22, UR4, R2 ;  /* 0x0000000416167c25 */ /* 0x000fe2000f8e0002 */
[----:B------:R-:W-:-:S03]  /*5740*/  IADD3 R27, PT, PT, R15, R27, RZ ;  /* 0x0000001b0f1b7210 */ /* 0x000fc60007ffe0ff */
[----:B-----5:R-:W-:Y:S01]  /*5750*/  IMAD R13, R13, UR4, RZ ;  /* 0x000000040d0d7c24 */ /* 0x020fe2000f8e02ff */
[----:B------:R-:W-:Y:S01]  /*5760*/  MOV R28, R16 ;  /* 0x00000010001c7202 */ /* 0x000fe20000000f00 */
[----:B------:R-:W-:Y:S01]  /*5770*/  IMAD R17, R9, UR4, RZ ;  /* 0x0000000409117c24 */ /* 0x000fe2000f8e02ff */
[----:B------:R0:W2:Y:S01]  /*5780*/  LDG.E.U8 R15, desc[UR6][R24.64] ;  /* 0x00000006180f7981 */ /* 0x0000a2000c1e1100 */
[----:B------:R-:W-:Y:S02]  /*5790*/  IMAD.IADD R23, R23, 0x1, R31 ;  /* 0x0000000117177824 */ /* 0x000fe400078e021f */
[----:B------:R-:W-:Y:S01]  /*57a0*/  IMAD.MOV.U32 R26, RZ, RZ, R14 ;  /* 0x000000ffff1a7224 */ /* 0x000fe200078e000e */
[----:B------:R-:W3:Y:S01]  /*57b0*/  LDG.E.U8 R9, desc[UR6][R28.64] ;  /* 0x000000061c097981 */ /* 0x000ee2000c1e1100 */
[----:B------:R-:W-:Y:S02]  /*57c0*/  IMAD R31, R8, UR5, R17 ;  /* 0x00000005081f7c24 */ /* 0x000fe4000f8e0211 */
[----:B------:R-:W-:Y:S01]  /*57d0*/  IMAD R7, R7, UR4, RZ ;  /* 0x0000000407077c24 */ /* 0x000fe2000f8e02ff */
[----:B------:R1:W2:Y:S01]  /*57e0*/  LDG.E.U8 R22, desc[UR6][R22.64] ;  /* 0x0000000616167981 */ /* 0x0002a2000c1e1100 */
[----:B------:R-:W-:-:S02]  /*57f0*/  IMAD R11, R11, UR4, RZ ;  /* 0x000000040b0b7c24 */ /* 0x000fc4000f8e02ff */
[----:B------:R-:W-:Y:S01]  /*5800*/  IMAD.WIDE.U32 R16, R8, UR4, R2 ;  /* 0x0000000408107c25 */ /* 0x000fe2000f8e0002 */
[----:B------:R4:W2:Y:S03]  /*5810*/  LDG.E.U8 R14, desc[UR6][R26.64] ;  /* 0x000000061a0e7981 */ /* 0x0008a6000c1e1100 */
[C---:B0-----:R-:W-:Y:S02]  /*5820*/  IMAD R25, R12.reuse, UR5, R13 ;  /* 0x000000050c197c24 */ /* 0x041fe4000f8e020d */
[----:B------:R-:W-:Y:S01]  /*5830*/  IMAD.WIDE.U32 R12, R12, UR4, R2 ;  /* 0x000000040c0c7c25 */ /* 0x000fe2000f8e0002 */
[----:B------:R-:W-:-:S03]  /*5840*/  IADD3 R17, PT, PT, R17, R31, RZ ;  /* 0x0000001f11117210 */ /* 0x000fc60007ffe0ff */
[----:B-1----:R-:W-:Y:S02]  /*5850*/  IMAD R23, R6, UR5, R7 ;  /* 0x0000000506177c24 */ /* 0x002fe4000f8e0207 */
[----:B----4-:R-:W-:Y:S01]  /*5860*/  IMAD R27, R10, UR5, R11 ;  /* 0x000000050a1b7c24 */ /* 0x010fe2000f8e020b */
[----:B------:R-:W3:Y:S01]  /*5870*/  LDG.E.U8 R16, desc[UR6][R16.64] ;  /* 0x0000000610107981 */ /* 0x000ee2000c1e1100 */
[----:B------:R-:W-:-:S04]  /*5880*/  IMAD.WIDE.U32 R6, R6, UR4, R2 ;  /* 0x0000000406067c25 */ /* 0x000fc8000f8e0002 */
[----:B------:R-:W-:Y:S01]  /*5890*/  IMAD.WIDE.U32 R10, R10, UR4, R2 ;  /* 0x000000040a0a7c25 */ /* 0x000fe2000f8e0002 */
[----:B------:R-:W-:-:S03]  /*58a0*/  IADD3 R7, PT, PT, R7, R23, RZ ;  /* 0x0000001707077210 */ /* 0x000fc60007ffe0ff */
[----:B------:R-:W-:Y:S01]  /*58b0*/  IMAD.IADD R13, R13, 0x1, R25 ;  /* 0x000000010d0d7824 */ /* 0x000fe200078e0219 */
[----:B------:R-:W-:Y:S01]  /*58c0*/  IADD3 R11, PT, PT, R11, R27, RZ ;  /* 0x0000001b0b0b7210 */ /* 0x000fe20007ffe0ff */
[----:B------:R-:W4:Y:S04]  /*58d0*/  LDG.E.U8 R6, desc[UR6][R6.64] ;  /* 0x0000000606067981 */ /* 0x000f28000c1e1100 */
[----:B------:R-:W5:Y:S04]  /*58e0*/  LDG.E.U8 R12, desc[UR6][R12.64] ;  /* 0x000000060c0c7981 */ /* 0x000f68000c1e1100 */
[----:B------:R-:W4:Y:S01]  /*58f0*/  LDG.E.U8 R10, desc[UR6][R10.64] ;  /* 0x000000060a0a7981 */ /* 0x000f22000c1e1100 */
[----:B------:R-:W-:-:S04]  /*5900*/  IADD3 R20, P1, PT, R20, -0x8, RZ ;  /* 0xfffffff814147810 */ /* 0x000fc80007f3e0ff */
[----:B------:R-:W-:Y:S02]  /*5910*/  IADD3.X R19, PT, PT, R19, -0x1, RZ, P1, !PT ;  /* 0xffffffff13137810 */ /* 0x000fe40000ffe4ff */
[----:B------:R-:W-:-:S04]  /*5920*/  ISETP.NE.U32.AND P1, PT, R20, RZ, PT ;  /* 0x000000ff1400720c */ /* 0x000fc80003f25070 */
[----:B------:R-:W-:Y:S02]  /*5930*/  ISETP.NE.AND.EX P1, PT, R19, RZ, PT, P1 ;  /* 0x000000ff1300720c */ /* 0x000fe40003f25310 */
[----:B------:R-:W-:-:S05]  /*5940*/  IADD3 R4, P2, PT, R4, 0x40, RZ ;  /* 0x0000004004047810 */ /* 0x000fca0007f5e0ff */
[----:B------:R-:W-:Y:S01]  /*5950*/  IMAD.X R5, RZ, RZ, R5, P2 ;  /* 0x000000ffff057224 */ /* 0x000fe200010e0605 */
[----:B--2---:R-:W-:-:S04]  /*5960*/  LOP3.LUT R14, R14, R22, R15, 0xfe, !PT ;  /* 0x000000160e0e7212 */ /* 0x004fc800078efe0f */
[----:B---3--:R-:W-:Y:S02]  /*5970*/  LOP3.LUT R9, R16, R9, R14, 0xfe, !PT ;  /* 0x0000000910097212 */ /* 0x008fe400078efe0e */
[----:B-----5:R-:W-:Y:S02]  /*5980*/  ISETP.NE.AND P0, PT, R12, RZ, PT ;  /* 0x000000ff0c00720c */ /* 0x020fe40003f05270 */
[----:B----4-:R-:W-:Y:S02]  /*5990*/  LOP3.LUT R9, R10, R6, R9, 0xfe, !PT ;  /* 0x000000060a097212 */ /* 0x010fe400078efe09 */
[----:B------:R-:W-:Y:S02]  /*59a0*/  SEL R8, RZ, 0xffffffff, !P0 ;  /* 0xffffffffff087807 */ /* 0x000fe40004000000 */
[----:B------:R-:W-:Y:S02]  /*59b0*/  LOP3.LUT P0, RZ, R9, 0xff, RZ, 0xc0, !PT ;  /* 0x000000ff09ff7812 */ /* 0x000fe4000780c0ff */
[----:B------:R-:W-:-:S02]  /*59c0*/  LOP3.LUT R9, R18, 0xff, RZ, 0xc0, !PT ;  /* 0x000000ff12097812 */ /* 0x000fc400078ec0ff */
[----:B------:R-:W-:-:S04]  /*59d0*/  LOP3.LUT R8, R8, 0xff, RZ, 0xc0, !PT ;  /* 0x000000ff08087812 */ /* 0x000fc800078ec0ff */
[----:B------:R-:W-:-:S04]  /*59e0*/  ISETP.NE.OR P0, PT, R9, R8, P0 ;  /* 0x000000080900720c */ /* 0x000fc80000705670 */
[----:B------:R-:W-:Y:S01]  /*59f0*/  SEL R18, RZ, 0x1, !P0 ;  /* 0x00000001ff127807 */ /* 0x000fe20004000000 */
[----:B------:R-:W-:Y:S08]  /*5a00*/  @P1 BRA `(.L_x_1843) ;  /* 0xfffffff800f41947 */ /* 0x000ff0000383ffff */
.L_x_1842:
        /* <DEDUP_REMOVED lines=17> */
[----:B------:R-:W-:Y:S02]  /*5b20*/  IMAD R15, R10, UR5, R11 ;  /* 0x000000050a0f7c24 */ /* 0x000fe4000f8e020b */
[----:B----4-:R-:W-:Y:S02]  /*5b30*/  IMAD R9, R9, UR4, RZ ;  /* 0x0000000409097c24 */ /* 0x010fe4000f8e02ff */
[----:B------:R-:W-:Y:S02]  /*5b40*/  IMAD R17, R12, UR5, R13 ;  /* 0x000000050c117c24 */ /* 0x000fe4000f8e020d */
[----:B-----5:R-:W-:Y:S02]  /*5b50*/  IMAD R19, R3, UR4, RZ ;  /* 0x0000000403137c24 */ /* 0x020fe4000f8e02ff */
[----:B------:R-:W-:-:S02]  /*5b60*/  IMAD R3, R8, UR5, R9 ;  /* 0x0000000508037c24 */ /* 0x000fc4000f8e0209 */
[----:B0-----:R-:W-:-:S04]  /*5b70*/  IMAD.WIDE.U32 R10, R10, UR4, R6 ;  /* 0x000000040a0a7c25 */ /* 0x001fc8000f8e0006 */
[----:B------:R-:W-:Y:S01]  /*5b80*/  IMAD.WIDE.U32 R12, R12, UR4, R6 ;  /* 0x000000040c0c7c25 */ /* 0x000fe2000f8e0006 */
[----:B------:R-:W-:-:S03]  /*5b90*/  IADD3 R11, PT, PT, R11, R15, RZ ;  /* 0x0000000f0b0b7210 */ /* 0x000fc60007ffe0ff */
[--C-:B------:R-:W-:Y:S01]  /*5ba0*/  IMAD.WIDE.U32 R8, R8, UR4, R6.reuse ;  /* 0x0000000408087c25 */ /* 0x100fe2000f8e0006 */
[----:B------:R-:W-:Y:S01]  /*5bb0*/  IADD3 R13, PT, PT, R13, R17, RZ ;  /* 0x000000110d0d7210 */ /* 0x000fe20007ffe0ff */
[----:B------:R-:W2:Y:S02]  /*5bc0*/  LDG.E.U8 R10, desc[UR6][R10.64] ;  /* 0x000000060a0a7981 */ /* 0x000ea4000c1e1100 */
[C---:B------:R-:W-:Y:S02]  /*5bd0*/  IMAD.WIDE.U32 R6, R2.reuse, UR4, R6 ;  /* 0x0000000402067c25 */ /* 0x040fe4000f8e0006 */
[----:B------:R-:W3:Y:S02]  /*5be0*/  LDG.E.U8 R12, desc[UR6][R12.64] ;  /* 0x000000060c0c7981 */ /* 0x000ee4000c1e1100 */
[----:B------:R-:W-:Y:S02]  /*5bf0*/  IMAD R19, R2, UR5, R19 ;  /* 0x0000000502137c24 */ /* 0x000fe4000f8e0213 */
[----:B------:R-:W-:-:S03]  /*5c00*/  IMAD.IADD R9, R9, 0x1, R3 ;  /* 0x0000000109097824 */ /* 0x000fc600078e0203 */
[----:B------:R-:W-:-:S03]  /*5c10*/  IADD3 R7, PT, PT, R7, R19, RZ ;  /* 0x0000001307077210 */ /* 0x000fc60007ffe0ff */
[----:B------:R-:W3:Y:S04]  /*5c20*/  LDG.E.U8 R9, desc[UR6][R8.64] ;  /* 0x0000000608097981 */ /* 0x000ee8000c1e1100 */
[----:B------:R-:W3:Y:S01]  /*5c30*/  LDG.E.U8 R6, desc[UR6][R6.64] ;  /* 0x0000000606067981 */ /* 0x000ee2000c1e1100 */
[----:B------:R-:W-:Y:S02]  /*5c40*/  PRMT R3, R18, 0x9910, RZ ;  /* 0x0000991012037816 */ /* 0x000fe400000000ff */
[----:B--2---:R-:W-:Y:S02]  /*5c50*/  ISETP.NE.AND P2, PT, R10, RZ, PT ;  /* 0x000000ff0a00720c */ /* 0x004fe40003f45270 */
[----:B---3--:R-:W-:-:S04]  /*5c60*/  LOP3.LUT R2, R6, R9, R12, 0xfe, !PT ;  /* 0x0000000906027212 */ /* 0x008fc800078efe0c */
[----:B------:R-:W-:Y:S02]  /*5c70*/  LOP3.LUT P1, RZ, R2, 0xff, RZ, 0xc0, !PT ;  /* 0x000000ff02ff7812 */ /* 0x000fe4000782c0ff */
[----:B------:R-:W-:Y:S02]  /*5c80*/  SEL R2, RZ, 0xffffffff, !P2 ;  /* 0xffffffffff027807 */ /* 0x000fe40005000000 */
[----:B------:R-:W-:Y:S02]  /*5c90*/  IADD3 R4, P2, PT, R4, 0x20, RZ ;  /* 0x0000002004047810 */ /* 0x000fe40007f5e0ff */
[----:B------:R-:W-:Y:S02]  /*5ca0*/  ISETP.NE.OR P1, PT, R3, R2, P1 ;  /* 0x000000020300720c */ /* 0x000fe40000f25670 */
[----:B------:R-:W-:Y:S02]  /*5cb0*/  IADD3.X R5, PT, PT, RZ, R5, RZ, P2, !PT ;  /* 0x00000005ff057210 */ /* 0x000fe400017fe4ff */
[----:B------:R-:W-:-:S09]  /*5cc0*/  SEL R18, RZ, 0x1, !P1 ;  /* 0x00000001ff127807 */ /* 0x000fd20004800000 */
.L_x_1844:
        /* <DEDUP_REMOVED lines=26> */
[----:B------:R-:W-:Y:S02]  /*5e70*/  ISETP.NE.OR P1, PT, R3, R0, P1 ;  /* 0x000000000300720c */ /* 0x000fe40000f25670 */
[----:B------:R-:W-:Y:S02]  /*5e80*/  IADD3.X R5, PT, PT, RZ, R5, RZ, P2, !PT ;  /* 0x00000005ff057210 */ /* 0x000fe400017fe4ff */
[----:B------:R-:W-:-:S09]  /*5e90*/  SEL R18, RZ, 0x1, !P1 ;  /* 0x00000001ff127807 */ /* 0x000fd20004800000 */
.L_x_1845:
[----:B------:R-:W-:Y:S01]  /*5ea0*/  IMAD.MOV.U32 R2, RZ, RZ, R4 ;  /* 0x000000ffff027224 */ /* 0x000fe200078e0004 */
[----:B------:R-:W-:Y:S01]  /*5eb0*/  MOV R3, R5 ;  /* 0x0000000500037202 */ /* 0x000fe20000000f00 */
[----:B------:R-:W-:Y:S06]  /*5ec0*/  @P0 BRA `(.L_x_1841) ;  /* 0x0000000000340947 */ /* 0x000fec0003800000 */
[----:B------:R-:W2:Y:S01]  /*5ed0*/  LDG.E.64 R2, desc[UR6][R2.64] ;  /* 0x0000000602027981 */ /* 0x000ea2000c1e1b00 */
[----:B------:R-:W0:Y:S01]  /*5ee0*/  LDC.64 R4, c[0x0][0x728] ;  /* 0x0001ca00ff047b82 */ /* 0x000e220000000a00 */
[----:B------:R-:W2:Y:S02]  /*5ef0*/  LDCU.64 UR4, c[0x0][0x758] ;  /* 0x0000eb00ff0477ac */ /* 0x000ea40008000a00 */
[----:B--2---:R-:W-:Y:S02]  /*5f00*/  IMAD R7, R3, UR4, RZ ;  /* 0x0000000403077c24 */ /* 0x004fe4000f8e02ff */
[----:B0-----:R-:W-:-:S04]  /*5f10*/  IMAD.WIDE.U32 R4, R2, UR4, R4 ;  /* 0x0000000402047c25 */ /* 0x001fc8000f8e0004 */
        /* <DEDUP_REMOVED lines=8> */
.L_x_1841:
[----:B------:R-:W0:Y:S02]  /*5fa0*/  LDC.64 R2, c[0x0][0x710] ;  /* 0x0001c400ff027b82 */ /* 0x000e240000000a00 */
[----:B0-----:R-:W-:Y:S01]  /*5fb0*/  STG.E.U8 desc[UR6][R2.64], R18 ;  /* 0x0000001202007986 */ /* 0x001fe2000c101106 */
[----:B------:R-:W-:Y:S05]  /*5fc0*/  EXIT ;  /* 0x000000000000794d */ /* 0x000fea0003800000 */
.L_x_1797:
[----:B------:R-:W0:Y:S01]  /*5fd0*/  LDCU UR11, c[0x0][0x380] ;  /* 0x00007000ff0b77ac */ /* 0x000e220008000800 */
[----:B------:R-:W-:Y:S01]  /*5fe0*/  VIADD R0, R0, 0xffffffff ;  /* 0xffffffff00007836 */ /* 0x000fe20000000000 */
[----:B------:R-:W-:Y:S04]  /*5ff0*/  BSSY.RECONVERGENT B1, `(.L_x_1846) ;  /* 0x0001117000017945 */ /* 0x000fe80003800200 */
[----:B------:R-:W-:Y:S01]  /*6000*/  BSSY.RELIABLE B0, `(.L_x_1847) ;  /* 0x0000ea7000007945 */ /* 0x000fe20003800100 */
[----:B------:R-:W1:Y:S01]  /*6010*/  LDCU.64 UR4, c[0x0][0x758] ;  /* 0x0000eb00ff0477ac */ /* 0x000e620008000a00 */
[----:B------:R-:W-:Y:S01]  /*6020*/  VIMNMX.U32 R2, PT, PT, R0, 0x18, PT ;  /* 0x0000001800027848 */ /* 0x000fe20003fe0000 */
[----:B------:R-:W2:Y:S03]  /*6030*/  LDCU.64 UR8, c[0x0][0x728] ;  /* 0x0000e500ff0877ac */ /* 0x000ea60008000a00 */
[----:B------:R-:W-:-:S02]  /*6040*/  IADD3 R2, PT, PT, R2, 0x1, RZ ;  /* 0x0000000102027810 */ /* 0x000fc40007ffe0ff */
[----:B0-----:R-:W-:-:S13]  /*6050*/  ISETP.GE.AND P0, PT, R3, UR11, PT ;  /* 0x0000000b03007c0c */ /* 0x001fda000bf06270 */
[----:B-12---:R-:W-:Y:S05]  /*6060*/  @P0 BRA `(.L_x_1848) ;  /* 0x0000004c00700947 */ /* 0x006fea0003800000 */
        /* <DEDUP_REMOVED lines=398> */
.L_x_1849:
        /* <DEDUP_REMOVED lines=16> */
[----:B------:R-:W0:Y:S02]  /*7a50*/  LDCU.64 UR12, c[0x0][0x730] ;  /* 0x0000e600ff0c77ac */ /* 0x000e240008000a00 */
[----:B0-----:R-:W-:-:S05]  /*7a60*/  IADD3 R8, P0, PT, R9, UR12, RZ ;  /* 0x0000000c09087c10 */ /* 0x001fca000ff1e0ff */
[----:B------:R-:W-:Y:S01]  /*7a70*/  IMAD.X R9, RZ, RZ, UR13, P0 ;  /* 0x0000000dff097e24 */ /* 0x000fe200080e06ff */
[----:B------:R-:W0:Y:S05]  /*7a80*/  LDCU.64 UR12, c[0x0][0x748] ;  /* 0x0000e900ff0c77ac */ /* 0x000e2a0008000a00 */
[----:B------:R-:W0:Y:S01]  /*7a90*/  LDG.E.64 R8, desc[UR6][R8.64] ;  /* 0x0000000608087981 */ /* 0x000e22000c1e1b00 */
[C---:B------:R-:W-:Y:S01]  /*7aa0*/  ISETP.GE.U32.AND P0, PT, R5.reuse, 0x8, PT ;  /* 0x000000080500780c */ /* 0x040fe20003f06070 */
[----:B------:R-:W-:Y:S01]  /*7ab0*/  BSSY.RECONVERGENT B3, `(.L_x_1852) ;  /* 0x0000059000037945 */ /* 0x000fe20003800200 */
[----:B------:R-:W-:Y:S02]  /*7ac0*/  LOP3.LUT R30, R5, 0x7, RZ, 0xc0, !PT ;  /* 0x00000007051e7812 */ /* 0x000fe400078ec0ff */
[----:B------:R-:W-:-:S02]  /*7ad0*/  ISETP.GE.U32.AND.EX P0, PT, R32, RZ, PT, P0 ;  /* 0x000000ff2000720c */ /* 0x000fc40003f06100 */
[----:B------:R-:W-:Y:S02]  /*7ae0*/  PRMT R7, RZ, 0x7610, R7 ;  /* 0x00007610ff077816 */ /* 0x000fe40000000007 */
[----:B0-----:R-:W-:-:S04]  /*7af0*/  LEA R10, P1, R8, UR12, 0x3 ;  /* 0x0000000c080a7c11 */ /* 0x001fc8000f8218ff */
[----:B------:R-:W-:-:S05]  /*7b00*/  LEA.HI.X R11, R8, UR13, R9, 0x3, P1 ;  /* 0x0000000d080b7c11 */ /* 0x000fca00088f1c09 */
[----:B------:R-:W-:Y:S05]  /*7b10*/  @!P0 BRA `(.L_x_1853) ;  /* 0x0000000400488947 */ /* 0x000fea0003800000 */
[----:B------:R-:W-:Y:S01]  /*7b20*/  BSSY.RECONVERGENT B4, `(.L_x_1853) ;  /* 0x0000051000047945 */ /* 0x000fe20003800200 */
[----:B------:R-:W-:Y:S02]  /*7b30*/  LOP3.LUT R32, R32, 0x7fffffff, RZ, 0xc0, !PT ;  /* 0x7fffffff20207812 */ /* 0x000fe400078ec0ff */
[----:B------:R-:W-:Y:S02]  /*7b40*/  LOP3.LUT R31, R5, 0xfffffff8, RZ, 0xc0, !PT ;  /* 0xfffffff8051f7812 */ /* 0x000fe400078ec0ff */
[----:B------:R-:W-:-:S07]  /*7b50*/  PRMT R7, RZ, 0x7610, R7 ;  /* 0x00007610ff077816 */ /* 0x000fce0000000007 */
.L_x_1854:
[----:B------:R-:W-:Y:S02]  /*7b60*/  MOV R8, R10 ;  /* 0x0000000a00087202 */ /* 0x000fe40000000f00 */
        /* <DEDUP_REMOVED lines=9> */
[----:B------:R-:W-:-:S02]  /*7c00*/  HFMA2 R15, -RZ, RZ, 0, 0 ;  /* 0x00000000ff0f7431 */ /* 0x000fc400000001ff */
[----:B------:R-:W-:Y:S02]  /*7c10*/  IMAD.MOV.U32 R14, RZ, RZ, R6 ;  /* 0x000000ffff0e7224 */ /* 0x000fe400078e0006 */
[----:B--2---:R-:W-:Y:S02]  /*7c20*/  IMAD R33, R19, UR4, RZ ;  /* 0x0000000413217c24 */ /* 0x004fe4000f8e02ff */
[----:B------:R-:W-:-:S04]  /*7c30*/  IMAD.WIDE.U32 R28, R18, UR4, R14 ;  /* 0x00000004121c7c25 */ /* 0x000fc8000f8e000e */
[----:B---3--:R-:W-:Y:S02]  /*7c40*/  IMAD R27, R27, UR4, RZ ;  /* 0x000000041b1b7c24 */ /* 0x008fe4000f8e02ff */
[----:B------:R-:W-:Y:S01]  /*7c50*/  IMAD.WIDE.U32 R34, R26, UR4, R14 ;  /* 0x000000041a227c25 */ /* 0x000fe2000f8e000e */
[----:B------:R-:W-:-:S03]  /*7c60*/  IADD3 R28, P1, PT, R28, UR8, RZ ;  /* 0x000000081c1c7c10 */ /* 0x000fc6000ff3e0ff */
[----:B------:R-:W-:Y:S01]  /*7c70*/  IMAD R33, R18, UR5, R33 ;  /* 0x0000000512217c24 */ /* 0x000fe2000f8e0221 */
[----:B------:R-:W-:Y:S01]  /*7c80*/  IADD3 R18, P0, PT, R34, UR8, RZ ;  /* 0x0000000822127c10 */ /* 0x000fe2000ff1e0ff */
[----:B------:R-:W-:Y:S02]  /*7c90*/  IMAD R19, R26, UR5, R27 ;  /* 0x000000051a137c24 */ /* 0x000fe4000f8e021b */
[----:B----4-:R-:W-:Y:S02]  /*7ca0*/  IMAD R25, R25, UR4, RZ ;  /* 0x0000000419197c24 */ /* 0x010fe4000f8e02ff */
[C---:B------:R-:W-:Y:S01]  /*7cb0*/  IMAD.WIDE.U32 R26, R24.reuse, UR4, R14 ;  /* 0x00000004181a7c25 */ /* 0x040fe2000f8e000e */
[----:B------:R-:W-:Y:S02]  /*7cc0*/  IADD3.X R29, PT, PT, R29, UR9, R33, P1, !PT ;  /* 0x000000091d1d7c10 */ /* 0x000fe40008ffe421 */
[----:B------:R-:W-:Y:S01]  /*7cd0*/  IADD3.X R19, PT, PT, R35, UR9, R19, P0, !PT ;  /* 0x0000000923137c10 */ /* 0x000fe200087fe413 */
[----:B------:R-:W-:Y:S01]  /*7ce0*/  IMAD R33, R24, UR5, R25 ;  /* 0x0000000518217c24 */ /* 0x000fe2000f8e0219 */
[----:B------:R-:W-:Y:S01]  /*7cf0*/  IADD3 R26, P0, PT, R26, UR8, RZ ;  /* 0x000000081a1a7c10 */ /* 0x000fe2000ff1e0ff */
[----:B-----5:R-:W-:Y:S01]  /*7d00*/  IMAD R11, R11, UR4, RZ ;  /* 0x000000040b0b7c24 */ /* 0x020fe2000f8e02ff */
[----:B------:R-:W2:Y:S01]  /*7d10*/  LDG.E.U8 R29, desc[UR6][R28.64] ;  /* 0x000000061c1d7981 */ /* 0x000ea2000c1e1100 */
[----:B------:R-:W-:Y:S01]  /*7d20*/  IMAD.WIDE.U32 R24, R10, UR4, R14 ;  /* 0x000000040a187c25 */ /* 0x000fe2000f8e000e */
[----:B------:R-:W-:-:S02]  /*7d30*/  IADD3.X R27, PT, PT, R27, UR9, R33, P0, !PT ;  /* 0x000000091b1b7c10 */ /* 0x000fc400087fe421 */
[----:B------:R0:W2:Y:S01]  /*7d40*/  LDG.E.U8 R18, desc[UR6][R18.64] ;  /* 0x0000000612127981 */ /* 0x0000a2000c1e1100 */
[----:B------:R-:W-:Y:S01]  /*7d50*/  IMAD R33, R10, UR5, R11 ;  /* 0x000000050a217c24 */ /* 0x000fe2000f8e020b */
[----:B------:R-:W-:Y:S01]  /*7d60*/  IADD3 R24, P0, PT, R24, UR8, RZ ;  /* 0x0000000818187c10 */ /* 0x000fe2000ff1e0ff */
[----:B------:R-:W-:Y:S01]  /*7d70*/  IMAD R13, R13, UR4, RZ ;  /* 0x000000040d0d7c24 */ /* 0x000fe2000f8e02ff */
[----:B------:R-:W2:Y:S01]  /*7d80*/  LDG.E.U8 R26, desc[UR6][R26.64] ;  /* 0x000000061a1a7981 */ /* 0x000ea2000c1e1100 */
[----:B------:R-:W-:Y:S01]  /*7d90*/  IMAD.WIDE.U32 R10, R12, UR4, R14 ;  /* 0x000000040c0a7c25 */ /* 0x000fe2000f8e000e */
[----:B------:R-:W-:-:S03]  /*7da0*/  IADD3.X R25, PT, PT, R25, UR9, R33, P0, !PT ;  /* 0x0000000919197c10 */ /* 0x000fc600087fe421 */
[----:B------:R-:W-:Y:S01]  /*7db0*/  IMAD R13, R12, UR5, R13 ;  /* 0x000000050c0d7c24 */ /* 0x000fe2000f8e020d */
[----:B------:R-:W-:Y:S01]  /*7dc0*/  IADD3 R10, P0, PT, R10, UR8, RZ ;  /* 0x000000080a0a7c10 */ /* 0x000fe2000ff1e0ff */
[----:B0-----:R-:W-:Y:S01]  /*7dd0*/  IMAD R19, R17, UR4, RZ ;  /* 0x0000000411137c24 */ /* 0x001fe2000f8e02ff */
[----:B------:R-:W3:Y:S02]  /*7de0*/  LDG.E.U8 R24, desc[UR6][R24.64] ;  /* 0x0000000618187981 */ /* 0x000ee4000c1e1100 */
[----:B------:R-:W-:Y:S01]  /*7df0*/  IADD3.X R11, PT, PT, R11, UR9, R13, P0, !PT ;  /* 0x000000090b0b7c10 */ /* 0x000fe200087fe40d */
[----:B------:R-:W-:-:S04]  /*7e00*/  IMAD.WIDE.U32 R12, R16, UR4, R14 ;  /* 0x00000004100c7c25 */ /* 0x000fc8000f8e000e */
[----:B------:R-:W-:Y:S01]  /*7e10*/  IMAD R19, R16, UR5, R19 ;  /* 0x0000000510137c24 */ /* 0x000fe2000f8e0213 */
[----:B------:R-:W-:Y:S01]  /*7e20*/  IADD3 R12, P0, PT, R12, UR8, RZ ;  /* 0x000000080c0c7c10 */ /* 0x000fe2000ff1e0ff */
[----:B------:R-:W-:Y:S01]  /*7e30*/  IMAD R21, R21, UR4, RZ ;  /* 0x0000000415157c24 */ /* 0x000fe2000f8e02ff */
[----:B------:R-:W3:Y:S01]  /*7e40*/  LDG.E.U8 R10, desc[UR6][R10.64] ;  /* 0x000000060a0a7981 */ /* 0x000ee2000c1e1100 */
[----:B------:R-:W-:-:S04]  /*7e50*/  IMAD.WIDE.U32 R16, R20, UR4, R14 ;  /* 0x0000000414107c25 */ /* 0x000fc8000f8e000e */
[----:B------:R-:W-:-:S04]  /*7e60*/  IMAD.WIDE.U32 R14, R22, UR4, R14 ;  /* 0x00000004160e7c25 */ /* 0x000fc8000f8e000e */
[----:B------:R-:W-:Y:S01]  /*7e70*/  IMAD R23, R23, UR4, RZ ;  /* 0x0000000417177c24 */ /* 0x000fe2000f8e02ff */
[----:B------:R-:W-:Y:S01]  /*7e80*/  IADD3 R16, P1, PT, R16, UR8, RZ ;  /* 0x0000000810107c10 */ /* 0x000fe2000ff3e0ff */
[----:B------:R-:W-:Y:S01]  /*7e90*/  IMAD R21, R20, UR5, R21 ;  /* 0x0000000514157c24 */ /* 0x000fe2000f8e0215 */
[----:B------:R-:W-:Y:S01]  /*7ea0*/  IADD3.X R13, PT, PT, R13, UR9, R19, P0, !PT ;  /* 0x000000090d0d7c10 */ /* 0x000fe200087fe413 */
[----:B------:R-:W-:Y:S01]  /*7eb0*/  IMAD R23, R22, UR5, R23 ;  /* 0x0000000516177c24 */ /* 0x000fe2000f8e0217 */
[----:B------:R-:W-:Y:S02]  /*7ec0*/  IADD3 R14, P0, PT, R14, UR8, RZ ;  /* 0x000000080e0e7c10 */ /* 0x000fe4000ff1e0ff */
[----:B------:R-:W-:Y:S01]  /*7ed0*/  IADD3.X R17, PT, PT, R17, UR9, R21, P1, !PT ;  /* 0x0000000911117c10 */ /* 0x000fe20008ffe415 */
[----:B------:R-:W4:Y:S01]  /*7ee0*/  LDG.E.U8 R12, desc[UR6][R12.64] ;  /* 0x000000060c0c7981 */ /* 0x000f22000c1e1100 */
[----:B------:R-:W-:-:S04]  /*7ef0*/  IADD3.X R15, PT, PT, R15, UR9, R23, P0, !PT ;  /* 0x000000090f0f7c10 */ /* 0x000fc800087fe417 */
[----:B------:R-:W5:Y:S04]  /*7f00*/  LDG.E.U8 R17, desc[UR6][R16.64] ;  /* 0x0000000610117981 */ /* 0x000f68000c1e1100 */
[----:B------:R-:W5:Y:S01]  /*7f10*/  LDG.E.U8 R14, desc[UR6][R14.64] ;  /* 0x000000060e0e7981 */ /* 0x000f62000c1e1100 */
[----:B------:R-:W-:-:S04]  /*7f20*/  IADD3 R31, P1, PT, R31, -0x8, RZ ;  /* 0xfffffff81f1f7810 */ /* 0x000fc80007f3e0ff */
[----:B------:R-:W-:Y:S02]  /*7f30*/  IADD3.X R32, PT, PT, R32, -0x1, RZ, P1, !PT ;  /* 0xffffffff20207810 */ /* 0x000fe40000ffe4ff */
[----:B------:R-:W-:-:S04]  /*7f40*/  ISETP.NE.U32.AND P1, PT, R31, RZ, PT ;  /* 0x000000ff1f00720c */ /* 0x000fc80003f25070 */
[----:B------:R-:W-:Y:S02]  /*7f50*/  ISETP.NE.AND.EX P1, PT, R32, RZ, PT, P1 ;  /* 0x000000ff2000720c */ /* 0x000fe40003f25310 */
[----:B------:R-:W-:Y:S02]  /*7f60*/  LOP3.LUT R7, R7, 0xff, RZ, 0xc0, !PT ;  /* 0x000000ff07077812 */ /* 0x000fe400078ec0ff */
[----:B--2---:R-:W-:-:S04]  /*7f70*/  LOP3.LUT R29, R26, R29, R18, 0xfe, !PT ;  /* 0x0000001d1a1d7212 */ /* 0x004fc800078efe12 */
[----:B---3--:R-:W-:Y:S02]  /*7f80*/  LOP3.LUT R24, R10, R24, R29, 0xfe, !PT ;  /* 0x000000180a187212 */ /* 0x008fe400078efe1d */
[----:B------:R-:W-:Y:S02]  /*7f90*/  IADD3 R10, P2, PT, R8, 0x40, RZ ;  /* 0x00000040080a7810 */ /* 0x000fe40007f5e0ff */
[----:B----4-:R-:W-:-:S04]  /*7fa0*/  ISETP.NE.AND P0, PT, R12, RZ, PT ;  /* 0x000000ff0c00720c */ /* 0x010fc80003f05270 */
[----:B------:R-:W-:Y:S02]  /*7fb0*/  SEL R18, RZ, 0xffffffff, !P0 ;  /* 0xffffffffff127807 */ /* 0x000fe40004000000 */
[----:B-----5:R-:W-:Y:S02]  /*7fc0*/  LOP3.LUT R24, R14, R17, R24, 0xfe, !PT ;  /* 0x000000110e187212 */ /* 0x020fe400078efe18 */
[----:B------:R-:W-:Y:S02]  /*7fd0*/  LOP3.LUT R18, R18, 0xff, RZ, 0xc0, !PT ;  /* 0x000000ff12127812 */ /* 0x000fe400078ec0ff */
[----:B------:R-:W-:-:S04]  /*7fe0*/  LOP3.LUT P0, RZ, R24, 0xff, RZ, 0xc0, !PT ;  /* 0x000000ff18ff7812 */ /* 0x000fc8000780c0ff */
[----:B------:R-:W-:Y:S02]  /*7ff0*/  ISETP.NE.OR P0, PT, R7, R18, P0 ;  /* 0x000000120700720c */ /* 0x000fe40000705670 */
[----:B------:R-:W-:Y:S02]  /*8000*/  IADD3.X R11, PT, PT, RZ, R9, RZ, P2, !PT ;  /* 0x00000009ff0b7210 */ /* 0x000fe400017fe4ff */
[----:B------:R-:W-:Y:S01]  /*8010*/  SEL R7, RZ, 0x1, !P0 ;  /* 0x00000001ff077807 */ /* 0x000fe20004000000 */
[----:B------:R-:W-:Y:S08]  /*8020*/  @P1 BRA `(.L_x_1854) ;  /* 0xfffffff800cc1947 */ /* 0x000ff0000383ffff */
[----:B------:R-:W-:Y:S05]  /*8030*/  BSYNC.RECONVERGENT B4 ;  /* 0x0000000000047941 */ /* 0x000fea0003800200 */
.L_x_1853:
[----:B------:R-:W-:Y:S05]  /*8040*/  BSYNC.RECONVERGENT B3 ;  /* 0x0000000000037941 */ /* 0x000fea0003800200 */
.L_x_1852:
        /* <DEDUP_REMOVED lines=16> */
[----:B------:R-:W-:Y:S01]  /*8150*/  MOV R19, RZ ;  /* 0x000000ff00137202 */ /* 0x000fe20000000f00 */
[----:B------:R-:W-:-:S02]  /*8160*/  IMAD.MOV.U32 R18, RZ, RZ, R6 ;  /* 0x000000ffff127224 */ /* 0x000fc400078e0006 */
[----:B--2---:R-:W-:Y:S02]  /*8170*/  IMAD R9, R9, UR12, RZ ;  /* 0x0000000c09097c24 */ /* 0x004fe4000f8e02ff */
[----:B------:R-:W-:-:S04]  /*8180*/  IMAD.WIDE.U32 R20, R8, UR12, R18 ;  /* 0x0000000c08147c25 */ /* 0x000fc8000f8e0012 */
[----:B------:R-:W-:Y:S01]  /*8190*/  IMAD R9, R8, UR13, R9 ;  /* 0x0000000d08097c24 */ /* 0x000fe2000f8e0209 */
[----:B0-----:R-:W-:Y:S01]  /*81a0*/  IADD3 R8, P1, PT, R20, UR14, RZ ;  /* 0x0000000e14087c10 */ /* 0x001fe2000ff3e0ff */
[----:B---3--:R-:W-:Y:S02]  /*81b0*/  IMAD R17, R17, UR12, RZ ;  /* 0x0000000c11117c24 */ /* 0x008fe4000f8e02ff */
[----:B----4-:R-:W-:Y:S01]  /*81c0*/  IMAD R23, R13, UR12, RZ ;  /* 0x0000000c0d177c24 */ /* 0x010fe2000f8e02ff */
[----:B------:R-:W-:Y:S01]  /*81d0*/  IADD3.X R9, PT, PT, R21, UR15, R9, P1, !PT ;  /* 0x0000000f15097c10 */ /* 0x000fe20008ffe409 */
[----:B------:R-:W-:Y:S02]  /*81e0*/  IMAD R13, R16, UR13, R17 ;  /* 0x0000000d100d7c24 */ /* 0x000fe4000f8e0211 */
[----:B------:R-:W-:Y:S02]  /*81f0*/  IMAD.WIDE.U32 R20, R12, UR12, R18 ;  /* 0x0000000c0c147c25 */ /* 0x000fe4000f8e0012 */
[----:B------:R-:W2:Y:S02]  /*8200*/  LDG.E.U8 R8, desc[UR6][R8.64] ;  /* 0x0000000608087981 */ /* 0x000ea4000c1e1100 */
[----:B-----5:R-:W-:-:S02]  /*8210*/  IMAD R15, R15, UR12, RZ ;  /* 0x0000000c0f0f7c24 */ /* 0x020fc4000f8e02ff */
[----:B------:R-:W-:-:S04]  /*8220*/  IMAD.WIDE.U32 R16, R16, UR12, R18 ;  /* 0x0000000c10107c25 */ /* 0x000fc8000f8e0012 */
[----:B------:R-:W-:-:S04]  /*8230*/  IMAD.WIDE.U32 R18, R14, UR12, R18 ;  /* 0x0000000c0e127c25 */ /* 0x000fc8000f8e0012 */
[----:B------:R-:W-:Y:S01]  /*8240*/  IMAD R23, R12, UR13, R23 ;  /* 0x0000000d0c177c24 */ /* 0x000fe2000f8e0217 */
[----:B------:R-:W-:Y:S01]  /*8250*/  IADD3 R12, P1, PT, R16, UR14, RZ ;  /* 0x0000000e100c7c10 */ /* 0x000fe2000ff3e0ff */
[----:B------:R-:W-:Y:S01]  /*8260*/  IMAD R25, R14, UR13, R15 ;  /* 0x0000000d0e197c24 */ /* 0x000fe2000f8e020f */
[----:B------:R-:W-:Y:S02]  /*8270*/  IADD3 R14, P2, PT, R20, UR14, RZ ;  /* 0x0000000e140e7c10 */ /* 0x000fe4000ff5e0ff */
[----:B------:R-:W-:Y:S02]  /*8280*/  IADD3 R16, P3, PT, R18, UR14, RZ ;  /* 0x0000000e12107c10 */ /* 0x000fe4000ff7e0ff */
[----:B------:R-:W-:Y:S02]  /*8290*/  IADD3.X R15, PT, PT, R21, UR15, R23, P2, !PT ;  /* 0x0000000f150f7c10 */ /* 0x000fe400097fe417 */
[----:B------:R-:W-:Y:S02]  /*82a0*/  IADD3.X R13, PT, PT, R17, UR15, R13, P1, !PT ;  /* 0x0000000f110d7c10 */ /* 0x000fe40008ffe40d */
[----:B------:R-:W-:-:S02]  /*82b0*/  IADD3.X R17, PT, PT, R19, UR15, R25, P3, !PT ;  /* 0x0000000f13117c10 */ /* 0x000fc40009ffe419 */
        /* <DEDUP_REMOVED lines=12> */
.L_x_1856:
[----:B------:R-:W-:Y:S05]  /*8380*/  BSYNC.RECONVERGENT B3 ;  /* 0x0000000000037941 */ /* 0x000fea0003800200 */
.L_x_1855:
[----:B------:R-:W-:Y:S05]  /*8390*/  @!P0 BRA `(.L_x_1851) ;  /* 0x0000000000cc8947 */ /* 0x000fea0003800000 */
[----:B------:R-:W-:Y:S01]  /*83a0*/  ISETP.NE.U32.AND P1, PT, R22, 0x1, PT ;  /* 0x000000011600780c */ /* 0x000fe20003f25070 */
[----:B------:R-:W-:Y:S01]  /*83b0*/  BSSY.RECONVERGENT B3, `(.L_x_1857) ;  /* 0x0000020000037945 */ /* 0x000fe20003800200 */
[----:B------:R-:W-:Y:S02]  /*83c0*/  LOP3.LUT R5, R5, 0x1, RZ, 0xc0, !PT ;  /* 0x0000000105057812 */ /* 0x000fe400078ec0ff */
[----:B------:R-:W-:Y:S02]  /*83d0*/  ISETP.NE.AND.EX P1, PT, RZ, RZ, PT, P1 ;  /* 0x000000ffff00720c */ /* 0x000fe40003f25310 */
[----:B------:R-:W-:-:S04]  /*83e0*/  ISETP.NE.U32.AND P0, PT, R5, 0x1, PT ;  /* 0x000000010500780c */ /* 0x000fc80003f05070 */
[----:B------:R-:W-:-:S07]  /*83f0*/  ISETP.NE.U32.AND.EX P0, PT, RZ, RZ, PT, P0 ;  /* 0x000000ffff00720c */ /* 0x000fce0003f05100 */
[----:B------:R-:W-:Y:S06]  /*8400*/  @!P1 BRA `(.L_x_1858) ;  /* 0x0000000000689947 */ /* 0x000fec0003800000 */
[----:B------:R-:W2:Y:S01]  /*8410*/  LDG.E.64 R8, desc[UR6][R10.64] ;  /* 0x000000060a087981 */ /* 0x000ea2000c1e1b00 */
[----:B------:R-:W2:Y:S03]  /*8420*/  LDCU.64 UR12, c[0x0][0x758] ;  /* 0x0000eb00ff0c77ac */ /* 0x000ea60008000a00 */
[----:B------:R-:W3:Y:S01]  /*8430*/  LDG.E.64 R16, desc[UR6][R10.64+0x8] ;  /* 0x000008060a107981 */ /* 0x000ee2000c1e1b00 */
[----:B------:R-:W0:Y:S01]  /*8440*/  LDCU.64 UR14, c[0x0][0x728] ;  /* 0x0000e500ff0e77ac */ /* 0x000e220008000a00 */
[----:B------:R-:W-:Y:S02]  /*8450*/  HFMA2 R13, -RZ, RZ, 0, 0 ;  /* 0x00000000ff0d7431 */ /* 0x000fe400000001ff */
[----:B------:R-:W-:Y:S02]  /*8460*/  IMAD.MOV.U32 R12, RZ, RZ, R6 ;  /* 0x000000ffff0c7224 */ /* 0x000fe400078e0006 */
[----:B--2---:R-:W-:-:S02]  /*8470*/  IMAD R5, R9, UR12, RZ ;  /* 0x0000000c09057c24 */ /* 0x004fc4000f8e02ff */
[----:B------:R-:W-:-:S04]  /*8480*/  IMAD.WIDE.U32 R14, R8, UR12, R12 ;  /* 0x0000000c080e7c25 */ /* 0x000fc8000f8e000c */
[----:B---3--:R-:W-:-:S04]  /*8490*/  IMAD.WIDE.U32 R12, R16, UR12, R12 ;  /* 0x0000000c100c7c25 */ /* 0x008fc8000f8e000c */
[----:B------:R-:W-:Y:S01]  /*84a0*/  IMAD R9, R17, UR12, RZ ;  /* 0x0000000c11097c24 */ /* 0x000fe2000f8e02ff */
[----:B0-----:R-:W-:Y:S01]  /*84b0*/  IADD3 R12, P2, PT, R12, UR14, RZ ;  /* 0x0000000e0c0c7c10 */ /* 0x001fe2000ff5e0ff */
[----:B------:R-:W-:Y:S01]  /*84c0*/  IMAD R5, R8, UR13, R5 ;  /* 0x0000000d08057c24 */ /* 0x000fe2000f8e0205 */
[----:B------:R-:W-:Y:S01]  /*84d0*/  IADD3 R8, P1, PT, R14, UR14, RZ ;  /* 0x0000000e0e087c10 */ /* 0x000fe2000ff3e0ff */
[----:B------:R-:W-:-:S03]  /*84e0*/  IMAD R17, R16, UR13, R9 ;  /* 0x0000000d10117c24 */ /* 0x000fc6000f8e0209 */
[----:B------:R-:W-:Y:S02]  /*84f0*/  IADD3.X R9, PT, PT, R15, UR15, R5, P1, !PT ;  /* 0x0000000f0f097c10 */ /* 0x000fe40008ffe405 */
[----:B------:R-:W-:-:S03]  /*8500*/  IADD3.X R13, PT, PT, R13, UR15, R17, P2, !PT ;  /* 0x0000000f0d0d7c10 */ /* 0x000fc600097fe411 */
        /* <DEDUP_REMOVED lines=10> */
.L_x_1858:
[----:B------:R-:W-:Y:S05]  /*85b0*/  BSYNC.RECONVERGENT B3 ;  /* 0x0000000000037941 */ /* 0x000fea0003800200 */
.L_x_1857:
[----:B------:R-:W-:Y:S05]  /*85c0*/  @P0 BRA `(.L_x_1851) ;  /* 0x0000000000400947 */ /* 0x000fea0003800000 */
[----:B------:R0:W2:Y:S01]  /*85d0*/  LDG.E.64 R8, desc[UR6][R10.64] ;  /* 0x000000060a087981 */ /* 0x0000a2000c1e1b00 */
[----:B------:R-:W2:Y:S01]  /*85e0*/  LDCU.64 UR12, c[0x0][0x758] ;  /* 0x0000eb00ff0c77ac */ /* 0x000ea20008000a00 */
[----:B------:R-:W1:Y:S01]  /*85f0*/  LDCU.64 UR14, c[0x0][0x728] ;  /* 0x0000e500ff0e77ac */ /* 0x000e620008000a00 */
[----:B0-----:R-:W-:Y:S01]  /*8600*/  MOV R11, RZ ;  /* 0x000000ff000b7202 */ /* 0x001fe20000000f00 */
[----:B------:R-:W-:-:S04]  /*8610*/  IMAD.MOV.U32 R10, RZ, RZ, R6 ;  /* 0x000000ffff0a7224 */ /* 0x000fc800078e0006 */
[----:B--2---:R-:W-:-:S04]  /*8620*/  IMAD.WIDE.U32 R10, R8, UR12, R10 ;  /* 0x0000000c080a7c25 */ /* 0x004fc8000f8e000a */
[----:B------:R-:W-:-:S04]  /*8630*/  IMAD R5, R9, UR12, RZ ;  /* 0x0000000c09057c24 */ /* 0x000fc8000f8e02ff */
[----:B------:R-:W-:Y:S01]  /*8640*/  IMAD R5, R8, UR13, R5 ;  /* 0x0000000d08057c24 */ /* 0x000fe2000f8e0205 */
[----:B-1----:R-:W-:-:S04]  /*8650*/  IADD3 R8, P0, PT, R10, UR14, RZ ;  /* 0x0000000e0a087c10 */ /* 0x002fc8000ff1e0ff */
[----:B------:R-:W-:-:S05]  /*8660*/  IADD3.X R9, PT, PT, R11, UR15, R5, P0, !PT ;  /* 0x0000000f0b097c10 */ /* 0x000fca00087fe405 */
[----:B------:R-:W2:Y:S01]  /*8670*/  LDG.E.U8 R8, desc[UR6][R8.64] ;  /* 0x0000000608087981 */ /* 0x000ea2000c1e1100 */
[----:B------:R-:W-:Y:S02]  /*8680*/  PRMT R6, R7, 0x9910, RZ ;  /* 0x0000991007067816 */ /* 0x000fe400000000ff */
[----:B--2---:R-:W-:-:S04]  /*8690*/  ISETP.NE.AND P0, PT, R8, RZ, PT ;  /* 0x000000ff0800720c */ /* 0x004fc80003f05270 */
[----:B------:R-:W-:-:S04]  /*86a0*/  SEL R5, RZ, 0xffffffff, !P0 ;  /* 0xffffffffff057807 */ /* 0x000fc80004000000 */
[----:B------:R-:W-:-:S04]  /*86b0*/  ISETP.NE.AND P0, PT, R6, R5, PT ;  /* 0x000000050600720c */ /* 0x000fc80003f05270 */
[----:B------:R-:W-:-:S09]  /*86c0*/  SEL R7, RZ, 0x1, !P0 ;  /* 0x00000001ff077807 */ /* 0x000fd20004000000 */
.L_x_1851:
[----:B------:R-:W-:Y:S05]  /*86d0*/  BSYNC.RECONVERGENT B2 ;  /* 0x0000000000027941 */ /* 0x000fea0003800200 */
.L_x_1850:
[----:B------:R-:W0:Y:S01]  /*86e0*/  LDCU.64 UR12, c[0x0][0x710] ;  /* 0x0000e200ff0c77ac */ /* 0x000e220008000a00 */
[----:B------:R-:W-:Y:S01]  /*86f0*/  VIADD R3, R3, 0x80 ;  /* 0x0000008003037836 */ /* 0x000fe20000000000 */
[----:B0-----:R-:W-:-:S04]  /*8700*/  IADD3 R4, P0, PT, R4, UR12, RZ ;  /* 0x0000000c04047c10 */ /* 0x001fc8000ff1e0ff */
[----:B------:R-:W-:Y:S02]  /*8710*/  IADD3.X R5, PT, PT, RZ, UR13, RZ, P0, !PT ;  /* 0x0000000dff057c10 */ /* 0x000fe400087fe4ff */
[----:B------:R-:W-:-:S03]  /*8720*/  ISETP.GE.AND P0, PT, R3, UR11, PT ;  /* 0x0000000b03007c0c */ /* 0x000fc6000bf06270 */
[----:B------:R0:W-:Y:S10]  /*8730*/  STG.E.U8 desc[UR6][R4.64], R7 ;  /* 0x0000000704007986 */ /* 0x0001f4000c101106 */
        /* <DEDUP_REMOVED lines=399> */
.L_x_1860:
        /* <DEDUP_REMOVED lines=17> */
[----:B0-----:R-:W-:-:S04]  /*a140*/  IADD3 R8, P0, PT, R9, UR12, RZ ;  /* 0x0000000c09087c10 */ /* 0x001fc8000ff1e0ff */
[----:B------:R-:W-:Y:S01]  /*a150*/  IADD3.X R9, PT, PT, RZ, UR13, RZ, P0, !PT ;  /* 0x0000000dff097c10 */ /* 0x000fe200087fe4ff */
        /* <DEDUP_REMOVED lines=14> */
.L_x_1865:
[----:B------:R-:W-:Y:S01]  /*a240*/  IMAD.MOV.U32 R8, RZ, RZ, R10 ;  /* 0x000000ffff087224 */ /* 0x000fe200078e000a */
[----:B------:R-:W-:Y:S01]  /*a250*/  MOV R9, R11 ;  /* 0x0000000b00097202 */ /* 0x000fe20000000f00 */
[----:B------:R-:W0:Y:S04]  /*a260*/  LDCU.64 UR12, c[0x0][0x758] ;  /* 0x0000eb00ff0c77ac */ /* 0x000e280008000a00 */
[----:B------:R-:W0:Y:S01]  /*a270*/  LDG.E.64 R18, desc[UR6][R8.64+0x10] ;  /* 0x0000100608127981 */ /* 0x000e22000c1e1b00 */
[----:B------:R-:W1:Y:S03]  /*a280*/  LDCU.64 UR14, c[0x0][0x728] ;  /* 0x0000e500ff0e77ac */ /* 0x000e660008000a00 */
[----:B------:R-:W2:Y:S04]  /*a290*/  LDG.E.64 R26, desc[UR6][R8.64+0x8] ;  /* 0x00000806081a7981 */ /* 0x000ea8000c1e1b00 */
[----:B------:R-:W3:Y:S04]  /*a2a0*/  LDG.E.64 R24, desc[UR6][R8.64+0x18] ;  /* 0x0000180608187981 */ /* 0x000ee8000c1e1b00 */
[----:B------:R-:W4:Y:S04]  /*a2b0*/  LDG.E.64 R10, desc[UR6][R8.64+0x20] ;  /* 0x00002006080a7981 */ /* 0x000f28000c1e1b00 */
[----:B------:R-:W5:Y:S04]  /*a2c0*/  LDG.E.64 R12, desc[UR6][R8.64+0x28] ;  /* 0x00002806080c7981 */ /* 0x000f68000c1e1b00 */
[----:B------:R-:W5:Y:S04]  /*a2d0*/  LDG.E.64 R16, desc[UR6][R8.64] ;  /* 0x0000000608107981 */ /* 0x000f68000c1e1b00 */
[----:B------:R-:W5:Y:S04]  /*a2e0*/  LDG.E.64 R20, desc[UR6][R8.64+0x30] ;  /* 0x0000300608147981 */ /* 0x000f68000c1e1b00 */
[----:B------:R-:W5:Y:S01]  /*a2f0*/  LDG.E.64 R22, desc[UR6][R8.64+0x38] ;  /* 0x0000380608167981 */ /* 0x000f62000c1e1b00 */
[----:B------:R-:W-:Y:S01]  /*a300*/  MOV R14, R6 ;  /* 0x00000006000e7202 */ /* 0x000fe20000000f00 */
[----:B------:R-:W-:-:S02]  /*a310*/  IMAD.MOV.U32 R15, RZ, RZ, RZ ;  /* 0x000000ffff0f7224 */ /* 0x000fc400078e00ff */
[----:B0-----:R-:W-:Y:S02]  /*a320*/  IMAD R33, R19, UR12, RZ ;  /* 0x0000000c13217c24 */ /* 0x001fe4000f8e02ff */
[----:B------:R-:W-:-:S04]  /*a330*/  IMAD.WIDE.U32 R28, R18, UR12, R14 ;  /* 0x0000000c121c7c25 */ /* 0x000fc8000f8e000e */
[----:B--2---:R-:W-:Y:S02]  /*a340*/  IMAD R27, R27, UR12, RZ ;  /* 0x0000000c1b1b7c24 */ /* 0x004fe4000f8e02ff */
[----:B------:R-:W-:Y:S01]  /*a350*/  IMAD.WIDE.U32 R34, R26, UR12, R14 ;  /* 0x0000000c1a227c25 */ /* 0x000fe2000f8e000e */
[----:B-1----:R-:W-:-:S03]  /*a360*/  IADD3 R28, P1, PT, R28, UR14, RZ ;  /* 0x0000000e1c1c7c10 */ /* 0x002fc6000ff3e0ff */
[----:B------:R-:W-:Y:S01]  /*a370*/  IMAD R33, R18, UR13, R33 ;  /* 0x0000000d12217c24 */ /* 0x000fe2000f8e0221 */
[----:B------:R-:W-:Y:S01]  /*a380*/  IADD3 R18, P0, PT, R34, UR14, RZ ;  /* 0x0000000e22127c10 */ /* 0x000fe2000ff1e0ff */
[----:B------:R-:W-:Y:S02]  /*a390*/  IMAD R19, R26, UR13, R27 ;  /* 0x0000000d1a137c24 */ /* 0x000fe4000f8e021b */
[----:B---3--:R-:W-:Y:S02]  /*a3a0*/  IMAD R25, R25, UR12, RZ ;  /* 0x0000000c19197c24 */ /* 0x008fe4000f8e02ff */
[C---:B------:R-:W-:Y:S01]  /*a3b0*/  IMAD.WIDE.U32 R26, R24.reuse, UR12, R14 ;  /* 0x0000000c181a7c25 */ /* 0x040fe2000f8e000e */
[----:B------:R-:W-:Y:S02]  /*a3c0*/  IADD3.X R29, PT, PT, R29, UR15, R33, P1, !PT ;  /* 0x0000000f1d1d7c10 */ /* 0x000fe40008ffe421 */
[----:B------:R-:W-:Y:S01]  /*a3d0*/  IADD3.X R19, PT, PT, R35, UR15, R19, P0, !PT ;  /* 0x0000000f23137c10 */ /* 0x000fe200087fe413 */
[----:B------:R-:W-:Y:S01]  /*a3e0*/  IMAD R33, R24, UR13, R25 ;  /* 0x0000000d18217c24 */ /* 0x000fe2000f8e0219 */
[----:B------:R-:W-:Y:S01]  /*a3f0*/  IADD3 R26, P0, PT, R26, UR14, RZ ;  /* 0x0000000e1a1a7c10 */ /* 0x000fe2000ff1e0ff */
[----:B----4-:R-:W-:Y:S01]  /*a400*/  IMAD R11, R11, UR12, RZ ;  /* 0x0000000c0b0b7c24 */ /* 0x010fe2000f8e02ff */
[----:B------:R-:W2:Y:S01]  /*a410*/  LDG.E.U8 R29, desc[UR6][R28.64] ;  /* 0x000000061c1d7981 */ /* 0x000ea2000c1e1100 */
[----:B------:R-:W-:Y:S01]  /*a420*/  IMAD.WIDE.U32 R24, R10, UR12, R14 ;  /* 0x0000000c0a187c25 */ /* 0x000fe2000f8e000e */
[----:B------:R-:W-:-:S02]  /*a430*/  IADD3.X R27, PT, PT, R27, UR15, R33, P0, !PT ;  /* 0x0000000f1b1b7c10 */ /* 0x000fc400087fe421 */
[----:B------:R0:W2:Y:S01]  /*a440*/  LDG.E.U8 R18, desc[UR6][R18.64] ;  /* 0x0000000612127981 */ /* 0x0000a2000c1e1100 */
[----:B------:R-:W-:Y:S01]  /*a450*/  IMAD R33, R10, UR13, R11 ;  /* 0x0000000d0a217c24 */ /* 0x000fe2000f8e020b */
[----:B------:R-:W-:Y:S01]  /*a460*/  IADD3 R24, P0, PT, R24, UR14, RZ ;  /* 0x0000000e18187c10 */ /* 0x000fe2000ff1e0ff */
[----:B-----5:R-:W-:Y:S01]  /*a470*/  IMAD R13, R13, UR12, RZ ;  /* 0x0000000c0d0d7c24 */ /* 0x020fe2000f8e02ff */
        /* <DEDUP_REMOVED lines=44> */
.L_x_1864:
[----:B------:R-:W-:Y:S05]  /*a740*/  BSYNC.RECONVERGENT B3 ;  /* 0x0000000000037941 */ /* 0x000fea0003800200 */
.L_x_1863:
        /* <DEDUP_REMOVED lines=16> */
[----:B------:R-:W-:Y:S01]  /*a850*/  MOV R18, R6 ;  /* 0x0000000600127202 */ /* 0x000fe20000000f00 */
[----:B------:R-:W-:-:S02]  /*a860*/  IMAD.MOV.U32 R19, RZ, RZ, RZ ;  /* 0x000000ffff137224 */ /* 0x000fc400078e00ff */
        /* <DEDUP_REMOVED lines=33> */
.L_x_1867:
[----:B------:R-:W-:Y:S05]  /*aa80*/  BSYNC.RECONVERGENT B3 ;  /* 0x0000000000037941 */ /* 0x000fea0003800200 */
.L_x_1866:
        /* <DEDUP_REMOVED lines=12> */
[----:B------:R-:W-:Y:S01]  /*ab50*/  MOV R12, R6 ;  /* 0x00000006000c7202 */ /* 0x000fe20000000f00 */
[----:B------:R-:W-:Y:S02]  /*ab60*/  IMAD.MOV.U32 R13, RZ, RZ, RZ ;  /* 0x000000ffff0d7224 */ /* 0x000fe400078e00ff */
[----:B--2---:R-:W-:Y:S02]  /*ab70*/  IMAD R5, R9, UR12, RZ ;  /* 0x0000000c09057c24 */ /* 0x004fe4000f8e02ff */
        /* <DEDUP_REMOVED lines=19> */
.L_x_1869:
[----:B------:R-:W-:Y:S05]  /*acb0*/  BSYNC.RECONVERGENT B3 ;  /* 0x0000000000037941 */ /* 0x000fea0003800200 */
.L_x_1868:
[----:B------:R-:W-:Y:S05]  /*acc0*/  @P0 BRA `(.L_x_1862) ;  /* 0x0000000000400947 */ /* 0x000fea0003800000 */
[----:B------:R0:W2:Y:S01]  /*acd0*/  LDG.E.64 R8, desc[UR6][R10.64] ;  /* 0x000000060a087981 */ /* 0x0000a2000c1e1b00 */
[----:B------:R-:W2:Y:S01]  /*ace0*/  LDCU.64 UR12, c[0x0][0x758] ;  /* 0x0000eb00ff0c77ac */ /* 0x000ea20008000a00 */
[----:B------:R-:W1:Y:S01]  /*acf0*/  LDCU.64 UR14, c[0x0][0x728] ;  /* 0x0000e500ff0e77ac */ /* 0x000e620008000a00 */
[----:B0-----:R-:W-:Y:S01]  /*ad00*/  MOV R10, R6 ;  /* 0x00000006000a7202 */ /* 0x001fe20000000f00 */
[----:B------:R-:W-:-:S04]  /*ad10*/  IMAD.MOV.U32 R11, RZ, RZ, RZ ;  /* 0x000000ffff0b7224 */ /* 0x000fc800078e00ff */
        /* <DEDUP_REMOVED lines=11> */
.L_x_1862:
[----:B------:R-:W-:Y:S05]  /*add0*/  BSYNC.RECONVERGENT B2 ;  /* 0x0000000000027941 */ /* 0x000fea0003800200 */
.L_x_1861:
[----:B------:R-:W0:Y:S01]  /*ade0*/  LDCU.64 UR12, c[0x0][0x710] ;  /* 0x0000e200ff0c77ac */ /* 0x000e220008000a00 */
[----:B------:R-:W-:Y:S02]  /*adf0*/  IADD3 R3, PT, PT, R3, 0x80, RZ ;  /* 0x0000008003037810 */ /* 0x000fe40007ffe0ff */
[----:B0-----:R-:W-:-:S04]  /*ae00*/  IADD3 R4, P0, PT, R4, UR12, RZ ;  /* 0x0000000c04047c10 */ /* 0x001fc8000ff1e0ff */
[----:B------:R-:W-:-:S05]  /*ae10*/  IADD3.X R5, PT, PT, RZ, UR13, RZ, P0, !PT ;  /* 0x0000000dff057c10 */ /* 0x000fca00087fe4ff */
[----:B------:R0:W-:Y:S04]  /*ae20*/  STG.E.U8 desc[UR6][R4.64], R7 ;  /* 0x0000000704007986 */ /* 0x0001e8000c101106 */
.L_x_1848:
        /* <DEDUP_REMOVED lines=400> */
.L_x_1871:
[----:B------:R-:W0:Y:S02]  /*c730*/  LDCU.64 UR12, c[0x0][0x738] ;  /* 0x0000e700ff0c77ac */ /* 0x000e240008000a00 */
[----:B0-----:R-:W-:-:S05]  /*c740*/  IADD3 R10, P0, PT, R8, UR12, RZ ;  /* 0x0000000c080a7c10 */ /* 0x001fca000ff1e0ff */
[----:B------:R-:W-:-:S06]  /*c750*/  IMAD.X R11, RZ, RZ, UR13, P0 ;  /* 0x0000000dff0b7e24 */ /* 0x000fcc00080e06ff */
        /* <DEDUP_REMOVED lines=30> */
.L_x_1876:
[----:B------:R-:W-:Y:S01]  /*c940*/  MOV R8, R10 ;  /* 0x0000000a00087202 */ /* 0x000fe20000000f00 */
[----:B------:R-:W-:Y:S01]  /*c950*/  IMAD.MOV.U32 R9, RZ, RZ, R11 ;  /* 0x000000ffff097224 */ /* 0x000fe200078e000b */
        /* <DEDUP_REMOVED lines=10> */
[----:B------:R-:W-:Y:S01]  /*ca00*/  HFMA2 R15, -RZ, RZ, 0, 0 ;  /* 0x00000000ff0f7431 */ /* 0x000fe200000001ff */
[----:B------:R-:W-:Y:S01]  /*ca10*/  MOV R14, R6 ;  /* 0x00000006000e7202 */ /* 0x000fe20000000f00 */
[----:B0-----:R-:W-:-:S04]  /*ca20*/  IMAD R33, R19, UR12, RZ ;  /* 0x0000000c13217c24 */ /* 0x001fc8000f8e02ff */
        /* <DEDUP_REMOVED lines=60> */
[----:B------:R-:W-:Y:S01]  /*cdf0*/  ISETP.NE.OR P0, PT, R7, R18, P0 ;  /* 0x000000120700720c */ /* 0x000fe20000705670 */
[----:B------:R-:W-:-:S03]  /*ce00*/  IMAD.X R11, RZ, RZ, R9, P2 ;  /* 0x000000ffff0b7224 */ /* 0x000fc600010e0609 */
[----:B------:R-:W-:Y:S01]  /*ce10*/  SEL R7, RZ, 0x1, !P0 ;  /* 0x00000001ff077807 */ /* 0x000fe20004000000 */
[----:B------:R-:W-:Y:S08]  /*ce20*/  @P1 BRA `(.L_x_1876) ;  /* 0xfffffff800c41947 */ /* 0x000ff0000383ffff */
[----:B------:R-:W-:Y:S05]  /*ce30*/  BSYNC.RECONVERGENT B4 ;  /* 0x0000000000047941 */ /* 0x000fea0003800200 */
.L_x_1875:
[----:B------:R-:W-:Y:S05]  /*ce40*/  BSYNC.RECONVERGENT B3 ;  /* 0x0000000000037941 */ /* 0x000fea0003800200 */
.L_x_1874:
        /* <DEDUP_REMOVED lines=16> */
[----:B------:R-:W-:Y:S01]  /*cf50*/  HFMA2 R19, -RZ, RZ, 0, 0 ;  /* 0x00000000ff137431 */ /* 0x000fe200000001ff */
[----:B------:R-:W-:Y:S01]  /*cf60*/  MOV R18, R6 ;  /* 0x0000000600127202 */ /* 0x000fe20000000f00 */
[----:B--2---:R-:W-:-:S04]  /*cf70*/  IMAD R9, R9, UR12, RZ ;  /* 0x0000000c09097c24 */ /* 0x004fc8000f8e02ff */
        /* <DEDUP_REMOVED lines=29> */
[----:B------:R-:W-:-:S03]  /*d150*/  ISETP.NE.OR P1, PT, R18, R7, P1 ;  /* 0x000000071200720c */ /* 0x000fc60000f25670 */
[----:B------:R-:W-:Y:S01]  /*d160*/  IMAD.X R11, RZ, RZ, R11, P2 ;  /* 0x000000ffff0b7224 */ /* 0x000fe200010e060b */
[----:B------:R-:W-:-:S09]  /*d170*/  SEL R7, RZ, 0x1, !P1 ;  /* 0x00000001ff077807 */ /* 0x000fd20004800000 */
.L_x_1878:
[----:B------:R-:W-:Y:S05]  /*d180*/  BSYNC.RECONVERGENT B3 ;  /* 0x0000000000037941 */ /* 0x000fea0003800200 */
.L_x_1877:
        /* <DEDUP_REMOVED lines=12> */
[----:B------:R-:W-:Y:S01]  /*d250*/  HFMA2 R13, -RZ, RZ, 0, 0 ;  /* 0x00000000ff0d7431 */ /* 0x000fe200000001ff */
[----:B------:R-:W-:Y:S01]  /*d260*/  MOV R12, R6 ;  /* 0x00000006000c7202 */ /* 0x000fe20000000f00 */
[----:B--2---:R-:W-:-:S04]  /*d270*/  IMAD R5, R9, UR12, RZ ;  /* 0x0000000c09057c24 */ /* 0x004fc8000f8e02ff */
        /* <DEDUP_REMOVED lines=19> */
.L_x_1880:
[----:B------:R-:W-:Y:S05]  /*d3b0*/  BSYNC.RECONVERGENT B3 ;  /* 0x0000000000037941 */ /* 0x000fea0003800200 */
.L_x_1879:
[----:B------:R-:W-:Y:S05]  /*d3c0*/  @P0 BRA `(.L_x_1873) ;  /* 0x0000000000400947 */ /* 0x000fea0003800000 */
[----:B------:R0:W2:Y:S01]  /*d3d0*/  LDG.E.64 R8, desc[UR6][R10.64] ;  /* 0x000000060a087981 */ /* 0x0000a2000c1e1b00 */
[----:B------:R-:W2:Y:S01]  /*d3e0*/  LDCU.64 UR12, c[0x0][0x758] ;  /* 0x0000eb00ff0c77ac */ /* 0x000ea20008000a00 */
[----:B------:R-:W1:Y:S01]  /*d3f0*/  LDCU.64 UR14, c[0x0][0x728] ;  /* 0x0000e500ff0e77ac */ /* 0x000e620008000a00 */
[----:B0-----:R-:W-:Y:S01]  /*d400*/  HFMA2 R11, -RZ, RZ, 0, 0 ;  /* 0x00000000ff0b7431 */ /* 0x001fe200000001ff */
[----:B------:R-:W-:-:S05]  /*d410*/  MOV R10, R6 ;  /* 0x00000006000a7202 */ /* 0x000fca0000000f00 */
        /* <DEDUP_REMOVED lines=11> */
.L_x_1873:
[----:B------:R-:W-:Y:S05]  /*d4d0*/  BSYNC.RECONVERGENT B2 ;  /* 0x0000000000027941 */ /* 0x000fea0003800200 */
.L_x_1872:
[----:B------:R-:W0:Y:S01]  /*d4e0*/  LDCU.64 UR12, c[0x0][0x710] ;  /* 0x0000e200ff0c77ac */ /* 0x000e220008000a00 */
[----:B------:R-:W-:Y:S02]  /*d4f0*/  IADD3 R3, PT, PT, R3, 0x80, RZ ;  /* 0x0000008003037810 */ /* 0x000fe40007ffe0ff */
[----:B0-----:R-:W-:-:S05]  /*d500*/  IADD3 R4, P0, PT, R4, UR12, RZ ;  /* 0x0000000c04047c10 */ /* 0x001fca000ff1e0ff */
[----:B------:R-:W-:-:S05]  /*d510*/  IMAD.X R5, RZ, RZ, UR13, P0 ;  /* 0x0000000dff057e24 */ /* 0x000fca00080e06ff */
[----:B------:R1:W-:Y:S03]  /*d520*/  STG.E.U8 desc[UR6][R4.64], R7 ;  /* 0x0000000704007986 */ /* 0x0003e6000c101106 */
.L_x_1859:
        /* <DEDUP_REMOVED lines=400> */
.L_x_1882:
        /* <DEDUP_REMOVED lines=33> */
.L_x_1887:
[----:B------:R-:W-:Y:S01]  /*f040*/  MOV R8, R10 ;  /* 0x0000000a00087202 */ /* 0x000fe20000000f00 */
[----:B------:R-:W0:Y:S01]  /*f050*/  LDCU.64 UR12, c[0x0][0x758] ;  /* 0x0000eb00ff0c77ac */ /* 0x000e220008000a00 */
[----:B------:R-:W-:Y:S01]  /*f060*/  MOV R9, R11 ;  /* 0x0000000b00097202 */ /* 0x000fe20000000f00 */
[----:B------:R-:W1:Y:S04]  /*f070*/  LDCU.64 UR14, c[0x0][0x728] ;  /* 0x0000e500ff0e77ac */ /* 0x000e680008000a00 */
        /* <DEDUP_REMOVED lines=8> */
[----:B------:R-:W-:-:S02]  /*f100*/  HFMA2 R15, -RZ, RZ, 0, 0 ;  /* 0x00000000ff0f7431 */ /* 0x000fc400000001ff */
[----:B------:R-:W-:Y:S02]  /*f110*/  IMAD.MOV.U32 R14, RZ, RZ, R6 ;  /* 0x000000ffff0e7224 */ /* 0x000fe400078e0006 */
        /* <DEDUP_REMOVED lines=66> */
.L_x_1886:
[----:B------:R-:W-:Y:S05]  /*f540*/  BSYNC.RECONVERGENT B3 ;  /* 0x0000000000037941 */ /* 0x000fea0003800200 */
.L_x_1885:
        /* <DEDUP_REMOVED lines=51> */
.L_x_1889:
[----:B------:R-:W-:Y:S05]  /*f880*/  BSYNC.RECONVERGENT B3 ;  /* 0x0000000000037941 */ /* 0x000fea0003800200 */
.L_x_1888:
        /* <DEDUP_REMOVED lines=34> */
.L_x_1891:
[----:B------:R-:W-:Y:S05]  /*fab0*/  BSYNC.RECONVERGENT B3 ;  /* 0x0000000000037941 */ /* 0x000fea0003800200 */
.L_x_1890:
        /* <DEDUP_REMOVED lines=17> */
.L_x_1884:
[----:B------:R-:W-:Y:S05]  /*fbd0*/  BSYNC.RECONVERGENT B2 ;  /* 0x0000000000027941 */ /* 0x000fea0003800200 */
.L_x_1883:
[----:B------:R-:W0:Y:S01]  /*fbe0*/  LDCU.64 UR12, c[0x0][0x710] ;  /* 0x0000e200ff0c77ac */ /* 0x000e220008000a00 */
[----:B------:R-:W-:Y:S01]  /*fbf0*/  VIADD R3, R3, 0x80 ;  /* 0x0000008003037836 */ /* 0x000fe20000000000 */
[----:B0-----:R-:W-:-:S04]  /*fc00*/  IADD3 R4, P0, PT, R4, UR12, RZ ;  /* 0x0000000c04047c10 */ /* 0x001fc8000ff1e0ff */
[----:B------:R-:W-:-:S05]  /*fc10*/  IADD3.X R5, PT, PT, RZ, UR13, RZ, P0, !PT ;  /* 0x0000000dff057c10 */ /* 0x000fca00087fe4ff */
[----:B------:R1:W-:Y:S04]  /*fc20*/  STG.E.U8 desc[UR6][R4.64], R7 ;  /* 0x0000000704007986 */ /* 0x0003e8000c101106 */
.L_x_1870:
        /* <DEDUP_REMOVED lines=400> */
.L_x_1893:
        /* <DEDUP_REMOVED lines=33> */
.L_x_1898:
        /* <DEDUP_REMOVED lines=80> */
.L_x_1897:
[----:B------:R-:W-:Y:S05]  /*11c40*/  BSYNC.RECONVERGENT B3 ;  /* 0x0000000000037941 */ /* 0x000fea0003800200 */
.L_x_1896:
        /* <DEDUP_REMOVED lines=51> */
.L_x_1900:
[----:B------:R-:W-:Y:S05]  /*11f80*/  BSYNC.RECONVERGENT B3 ;  /* 0x0000000000037941 */ /* 0x000fea0003800200 */
.L_x_1899:
        /* <DEDUP_REMOVED lines=34> */
.L_x_1902:
[----:B------:R-:W-:Y:S05]  /*121b0*/  BSYNC.RECONVERGENT B3 ;  /* 0x0000000000037941 */ /* 0x000fea0003800200 */
.L_x_1901:
        /* <DEDUP_REMOVED lines=17> */
.L_x_1895:
[----:B------:R-:W-:Y:S05]  /*122d0*/  BSYNC.RECONVERGENT B2 ;  /* 0x0000000000027941 */ /* 0x000fea0003800200 */
.L_x_1894:
[----:B------:R-:W0:Y:S01]  /*122e0*/  LDCU.64 UR12, c[0x0][0x710] ;  /* 0x0000e200ff0c77ac */ /* 0x000e220008000a00 */
[----:B------:R-:W-:Y:S02]  /*122f0*/  IADD3 R3, PT, PT, R3, 0x80, RZ ;  /* 0x0000008003037810 */ /* 0x000fe40007ffe0ff */
[----:B0-----:R-:W-:-:S04]  /*12300*/  IADD3 R4, P0, PT, R4, UR12, RZ ;  /* 0x0000000c04047c10 */ /* 0x001fc8000ff1e0ff */
[----:B------:R-:W-:-:S05]  /*12310*/  IADD3.X R5, PT, PT, RZ, UR13, RZ, P0, !PT ;  /* 0x0000000dff057c10 */ /* 0x000fca00087fe4ff */
[----:B------:R2:W-:Y:S04]  /*12320*/  STG.E.U8 desc[UR6][R4.64], R7 ;  /* 0x0000000704007986 */ /* 0x0005e8000c101106 */
.L_x_1881:
[----:B------:R-:W-:-:S13]  /*12330*/  ISETP.GE.AND P0, PT, R3, UR11, PT ;  /* 0x0000000b03007c0c */ /* 0x000fda000bf06270 */
[----:B------:R-:W-:Y:S05]  /*12340*/  @P0 BREAK.RELIABLE B0 ;  /* 0x0000000000000942 */ /* 0x000fea0003800100 */
[----:B------:R-:W-:Y:S05]  /*12350*/  @P0 BRA `(.L_x_1903) ;  /* 0x0000004c00800947 */ /* 0x000fea0003800000 */
        /* <DEDUP_REMOVED lines=398> */
.L_x_1904:
        /* <DEDUP_REMOVED lines=33> */
.L_x_1909:
        /* <DEDUP_REMOVED lines=80> */
.L_x_1908:
[----:B------:R-:W-:Y:S05]  /*14350*/  BSYNC.RECONVERGENT B3 ;  /* 0x0000000000037941 */ /* 0x000fea0003800200 */
.L_x_1907:
        /* <DEDUP_REMOVED lines=51> */
.L_x_1911:
[----:B------:R-:W-:Y:S05]  /*14690*/  BSYNC.RECONVERGENT B3 ;  /* 0x0000000000037941 */ /* 0x000fea0003800200 */
.L_x_1910:
        /* <DEDUP_REMOVED lines=34> */
.L_x_1913:
[----:B------:R-:W-:Y:S05]  /*148c0*/  BSYNC.RECONVERGENT B3 ;  /* 0x0000000000037941 */ /* 0x000fea0003800200 */
.L_x_1912:
        /* <DEDUP_REMOVED lines=17> */
.L_x_1906:
[----:B------:R-:W-:Y:S05]  /*149e0*/  BSYNC.RECONVERGENT B2 ;  /* 0x0000000000027941 */ /* 0x000fea0003800200 */
.L_x_1905:
[----:B------:R-:W0:Y:S01]  /*149f0*/  LDCU.64 UR12, c[0x0][0x710] ;  /* 0x0000e200ff0c77ac */ /* 0x000e220008000a00 */
[----:B------:R-:W-:Y:S02]  /*14a00*/  IADD3 R3, PT, PT, R3, 0x80, RZ ;  /* 0x0000008003037810 */ /* 0x000fe40007ffe0ff */
[----:B0-----:R-:W-:-:S05]  /*14a10*/  IADD3 R4, P0, PT, R4, UR12, RZ ;  /* 0x0000000c04047c10 */ /* 0x001fca000ff1e0ff */
[----:B------:R-:W-:-:S05]  /*14a20*/  IMAD.X R5, RZ, RZ, UR13, P0 ;  /* 0x0000000dff057e24 */ /* 0x000fca00080e06ff */
[----:B------:R2:W-:Y:S03]  /*14a30*/  STG.E.U8 desc[UR6][R4.64], R7 ;  /* 0x0000000704007986 */ /* 0x0005e6000c101106 */
.L_x_1892:
[----:B------:R-:W-:-:S13]  /*14a40*/  ISETP.GE.AND P0, PT, R3, UR11, PT ;  /* 0x0000000b03007c0c */ /* 0x000fda000bf06270 */
[----:B------:R-:W-:Y:S05]  /*14a50*/  @P0 BREAK.RELIABLE B0 ;  /* 0x0000000000000942 */ /* 0x000fea0003800100 */
[----:B------:R-:W-:Y:S05]  /*14a60*/  @P0 BRA `(.L_x_1903) ;  /* 0x0000002400bc0947 */ /* 0x000fea0003800000 */
[----:B------:R-:W-:Y:S05]  /*14a70*/  BSYNC.RELIABLE B0 ;  /* 0x0000000000007941 */ /* 0x000fea0003800100 */
.L_x_1847:
        /* <DEDUP_REMOVED lines=398> */
.L_x_1914:
        /* <DEDUP_REMOVED lines=33> */
.L_x_1919:
        /* <DEDUP_REMOVED lines=80> */
.L_x_1918:
[----:B------:R-:W-:Y:S05]  /*16a70*/  BSYNC.RECONVERGENT B3 ;  /* 0x0000000000037941 */ /* 0x000fea0003800200 */
.L_x_1917:
        /* <DEDUP_REMOVED lines=51> */
.L_x_1921:
[----:B------:R-:W-:Y:S05]  /*16db0*/  BSYNC.RECONVERGENT B3 ;  /* 0x0000000000037941 */ /* 0x000fea0003800200 */
.L_x_1920:
        /* <DEDUP_REMOVED lines=34> */
.L_x_1923:
[----:B------:R-:W-:Y:S05]  /*16fe0*/  BSYNC.RECONVERGENT B3 ;  /* 0x0000000000037941 */ /* 0x000fea0003800200 */
.L_x_1922:
        /* <DEDUP_REMOVED lines=17> */
.L_x_1916:
[----:B------:R-:W-:Y:S05]  /*17100*/  BSYNC.RECONVERGENT B2 ;  /* 0x0000000000027941 */ /* 0x000fea0003800200 */
.L_x_1915:
[----:B------:R-:W0:Y:S01]  /*17110*/  LDCU.64 UR12, c[0x0][0x710] ;  /* 0x0000e200ff0c77ac */ /* 0x000e220008000a00 */
[----:B------:R-:W-:Y:S01]  /*17120*/  VIADD R3, R3, 0x80 ;  /* 0x0000008003037836 */ /* 0x000fe20000000000 */
[----:B0-----:R-:W-:-:S04]  /*17130*/  IADD3 R4, P0, PT, R4, UR12, RZ ;  /* 0x0000000c04047c10 */ /* 0x001fc8000ff1e0ff */
[----:B------:R-:W-:-:S05]  /*17140*/  IADD3.X R5, PT, PT, RZ, UR13, RZ, P0, !PT ;  /* 0x0000000dff057c10 */ /* 0x000fca00087fe4ff */
[----:B------:R3:W-:Y:S04]  /*17150*/  STG.E.U8 desc[UR6][R4.64], R7 ;  /* 0x0000000704007986 */ /* 0x0007e8000c101106 */
.L_x_1903:
[----:B------:R-:W-:Y:S05]  /*17160*/  BSYNC.RECONVERGENT B1 ;  /* 0x0000000000017941 */ /* 0x000fea0003800200 */
.L_x_1846:
        /* <DEDUP_REMOVED lines=401> */
.L_x_1924:
[----:B------:R-:W0:Y:S01]  /*18a80*/  LDCU.128 UR12, c[0x0][0x730] ;  /* 0x0000e600ff0c77ac */ /* 0x000e220008000c00 */
[----:B------:R-:W1:Y:S01]  /*18a90*/  LDCU.64 UR4, c[0x0][0x710] ;  /* 0x0000e200ff0477ac */ /* 0x000e620008000a00 */
[----:B------:R-:W2:Y:S01]  /*18aa0*/  LDCU.64 UR8, c[0x0][0x748] ;  /* 0x0000e900ff0877ac */ /* 0x000ea20008000a00 */
[----:B0-----:R-:W-:-:S04]  /*18ab0*/  IADD3 R6, P0, PT, R0, UR14, RZ ;  /* 0x0000000e00067c10 */ /* 0x001fc8000ff1e0ff */
[----:B------:R-:W-:-:S06]  /*18ac0*/  IADD3.X R7, PT, PT, RZ, UR15, RZ, P0, !PT ;  /* 0x0000000fff077c10 */ /* 0x000fcc00087fe4ff */
[----:B------:R-:W3:Y:S01]  /*18ad0*/  LDG.E.64 R6, desc[UR6][R6.64] ;  /* 0x0000000606067981 */ /* 0x000ee2000c1e1b00 */
[----:B------:R-:W-:-:S04]  /*18ae0*/  IADD3 R4, P0, PT, R5, UR12, RZ ;  /* 0x0000000c05047c10 */ /* 0x000fc8000ff1e0ff */
[----:B------:R-:W-:Y:S01]  /*18af0*/  IADD3.X R5, PT, PT, RZ, UR13, RZ, P0, !PT ;  /* 0x0000000dff057c10 */ /* 0x000fe200087fe4ff */
[----:B------:R-:W0:Y:S05]  /*18b00*/  LDCU.64 UR12, c[0x0][0x728] ;  /* 0x0000e500ff0c77ac */ /* 0x000e2a0008000a00 */
[----:B------:R-:W2:Y:S01]  /*18b10*/  LDG.E.64 R4, desc[UR6][R4.64] ;  /* 0x0000000604047981 */ /* 0x000ea2000c1e1b00 */
[----:B------:R-:W-:Y:S01]  /*18b20*/  ISETP.NE.AND P1, PT, RZ, UR10, PT ;  /* 0x0000000aff007c0c */ /* 0x000fe2000bf25270 */
[----:B------:R-:W4:Y:S01]  /*18b30*/  LDCU.64 UR10, c[0x0][0x758] ;  /* 0x0000eb00ff0a77ac */ /* 0x000f220008000a00 */
[----:B------:R-:W-:Y:S01]  /*18b40*/  BSSY.RECONVERGENT B1, `(.L_x_1925) ;  /* 0x00000cb000017945 */ /* 0x000fe20003800200 */
[----:B------:R-:W-:-:S02]  /*18b50*/  PRMT R29, RZ, 0x7610, R29 ;  /* 0x00007610ff1d7816 */ /* 0x000fc4000000001d */
[----:B---3--:R-:W-:-:S04]  /*18b60*/  ISETP.LT.U32.AND P0, PT, R6, 0x1, PT ;  /* 0x000000010600780c */ /* 0x008fc80003f01070 */
[----:B------:R-:W-:-:S04]  /*18b70*/  ISETP.LT.AND.EX P0, PT, R7, RZ, PT, P0 ;  /* 0x000000ff0700720c */ /* 0x000fc80003f01300 */
[----:B------:R-:W-:Y:S02]  /*18b80*/  SEL R9, R6, 0x1, P0 ;  /* 0x0000000106097807 */ /* 0x000fe40000000000 */
[----:B------:R-:W-:Y:S02]  /*18b90*/  SEL R11, R7, RZ, P0 ;  /* 0x000000ff070b7207 */ /* 0x000fe40000000000 */
[----:B------:R-:W-:Y:S02]  /*18ba0*/  SEL R0, R9, R6, !P1 ;  /* 0x0000000609007207 */ /* 0x000fe40004800000 */
[----:B------:R-:W-:Y:S02]  /*18bb0*/  SEL R11, R11, R7, !P1 ;  /* 0x000000070b0b7207 */ /* 0x000fe40004800000 */
[----:B------:R-:W-:Y:S02]  /*18bc0*/  ISETP.GE.U32.AND P0, PT, R0, 0x1, PT ;  /* 0x000000010000780c */ /* 0x000fe40003f06070 */
[----:B-1----:R-:W-:-:S02]  /*18bd0*/  IADD3 R2, P1, PT, R3, UR4, RZ ;  /* 0x0000000403027c10 */ /* 0x002fc4000ff3e0ff */
[----:B------:R-:W-:Y:S02]  /*18be0*/  ISETP.GE.AND.EX P0, PT, R11, RZ, PT, P0 ;  /* 0x000000ff0b00720c */ /* 0x000fe40003f06300 */
[----:B--2---:R-:W-:Y:S01]  /*18bf0*/  LEA R6, P2, R4, UR8, 0x3 ;  /* 0x0000000804067c11 */ /* 0x004fe2000f8418ff */
[----:B------:R-:W-:-:S03]  /*18c00*/  IMAD.X R3, RZ, RZ, UR5, P1 ;  /* 0x00000005ff037e24 */ /* 0x000fc600088e06ff */
[----:B------:R-:W-:-:S07]  /*18c10*/  LEA.HI.X R5, R4, UR9, R5, 0x3, P2 ;  /* 0x0000000904057c11 */ /* 0x000fce00090f1c05 */
[----:B0---4-:R-:W-:Y:S05]  /*18c20*/  @!P0 BRA `(.L_x_1926) ;  /* 0x0000000800f08947 */ /* 0x011fea0003800000 */
[C---:B------:R-:W-:Y:S01]  /*18c30*/  ISETP.GE.U32.AND P0, PT, R0.reuse, 0x8, PT ;  /* 0x000000080000780c */ /* 0x040fe20003f06070 */
[----:B------:R-:W-:Y:S01]  /*18c40*/  BSSY.RECONVERGENT B2, `(.L_x_1927) ;  /* 0x0000055000027945 */ /* 0x000fe20003800200 */
[----:B------:R-:W-:Y:S02]  /*18c50*/  MOV R4, R6 ;  /* 0x0000000600047202 */ /* 0x000fe40000000f00 */
[----:B------:R-:W-:Y:S02]  /*18c60*/  ISETP.GE.U32.AND.EX P0, PT, R11, RZ, PT, P0 ;  /* 0x000000ff0b00720c */ /* 0x000fe40003f06100 */
[----:B------:R-:W-:Y:S02]  /*18c70*/  LOP3.LUT R31, R0, 0x7, RZ, 0xc0, !PT ;  /* 0x00000007001f7812 */ /* 0x000fe400078ec0ff */
[----:B------:R-:W-:-:S09]  /*18c80*/  PRMT R29, RZ, 0x7610, R29 ;  /* 0x00007610ff1d7816 */ /* 0x000fd2000000001d */
[----:B------:R-:W-:Y:S05]  /*18c90*/  @!P0 BRA `(.L_x_1928) ;  /* 0x00000004003c8947 */ /* 0x000fea0003800000 */
[----:B------:R-:W-:Y:S01]  /*18ca0*/  BSSY.RECONVERGENT B3, `(.L_x_1928) ;  /* 0x000004e000037945 */ /* 0x000fe20003800200 */
[----:B------:R-:W-:Y:S02]  /*18cb0*/  LOP3.LUT R30, R11, 0x7fffffff, RZ, 0xc0, !PT ;  /* 0x7fffffff0b1e7812 */ /* 0x000fe400078ec0ff */
[----:B------:R-:W-:Y:S02]  /*18cc0*/  LOP3.LUT R28, R0, 0xfffffff8, RZ, 0xc0, !PT ;  /* 0xfffffff8001c7812 */ /* 0x000fe400078ec0ff */
[----:B------:R-:W-:-:S07]  /*18cd0*/  PRMT R29, RZ, 0x7610, R29 ;  /* 0x00007610ff1d7816 */ /* 0x000fce000000001d */
.L_x_1929:
        /* <DEDUP_REMOVED lines=9> */
[----:B--2---:R-:W-:Y:S02]  /*18d70*/  IMAD R25, R25, UR10, RZ ;  /* 0x0000000a19197c24 */ /* 0x004fe4000f8e02ff */
[----:B------:R-:W-:-:S04]  /*18d80*/  IMAD.WIDE.U32 R20, R24, UR10, R18 ;  /* 0x0000000a18147c25 */ /* 0x000fc8000f8e0012 */
[----:B---3--:R-:W-:Y:S01]  /*18d90*/  IMAD R33, R27, UR10, RZ ;  /* 0x0000000a1b217c24 */ /* 0x008fe2000f8e02ff */
[----:B------:R-:W-:Y:S01]  /*18da0*/  IADD3 R20, P0, PT, R20, UR12, RZ ;  /* 0x0000000c14147c10 */ /* 0x000fe2000ff1e0ff */
[----:B------:R-:W-:Y:S02]  /*18db0*/  IMAD R27, R24, UR11, R25 ;  /* 0x0000000b181b7c24 */ /* 0x000fe4000f8e0219 */
[----:B----4-:R-:W-:Y:S02]  /*18dc0*/  IMAD R7, R7, UR10, RZ ;  /* 0x0000000a07077c24 */ /* 0x010fe4000f8e02ff */
[----:B------:R-:W-:Y:S01]  /*18dd0*/  IMAD.WIDE.U32 R24, R6, UR10, R18 ;  /* 0x0000000a06187c25 */ /* 0x000fe2000f8e0012 */
[----:B------:R-:W-:-:S03]  /*18de0*/  IADD3.X R21, PT, PT, R21, UR13, R27, P0, !PT ;  /* 0x0000000d15157c10 */ /* 0x000fc600087fe41b */
[----:B------:R-:W-:Y:S01]  /*18df0*/  IMAD R27, R6, UR11, R7 ;  /* 0x0000000b061b7c24 */ /* 0x000fe2000f8e0207 */
[----:B------:R-:W-:Y:S01]  /*18e00*/  IADD3 R24, P0, PT, R24, UR12, RZ ;  /* 0x0000000c18187c10 */ /* 0x000fe2000ff1e0ff */
[----:B-----5:R-:W-:Y:S01]  /*18e10*/  IMAD R9, R9, UR10, RZ ;  /* 0x0000000a09097c24 */ /* 0x020fe2000f8e02ff */
[----:B------:R0:W2:Y:S01]  /*18e20*/  LDG.E.U8 R20, desc[UR6][R20.64] ;  /* 0x0000000614147981 */ /* 0x0000a2000c1e1100 */
[----:B------:R-:W-:Y:S01]  /*18e30*/  IMAD.WIDE.U32 R6, R8, UR10, R18 ;  /* 0x0000000a08067c25 */ /* 0x000fe2000f8e0012 */
[----:B------:R-:W-:-:S03]  /*18e40*/  IADD3.X R25, PT, PT, R25, UR13, R27, P0, !PT ;  /* 0x0000000d19197c10 */ /* 0x000fc600087fe41b */
        /* <DEDUP_REMOVED lines=8> */
[----:B------:R-:W-:Y:S01]  /*18ed0*/  IMAD.WIDE.U32 R22, R26, UR10, R18 ;  /* 0x0000000a1a167c25 */ /* 0x000fe2000f8e0012 */
[----:B------:R-:W3:Y:S02]  /*18ee0*/  LDG.E.U8 R6, desc[UR6][R6.64] ;  /* 0x0000000606067981 */ /* 0x000ee4000c1e1100 */
[----:B------:R-:W-:Y:S01]  /*18ef0*/  IADD3.X R9, PT, PT, R9, UR13, R11, P0, !PT ;  /* 0x0000000d09097c10 */ /* 0x000fe200087fe40b */
[----:B------:R-:W-:Y:S01]  /*18f00*/  IMAD R13, R13, UR10, RZ ;  /* 0x0000000a0d0d7c24 */ /* 0x000fe2000f8e02ff */
[----:B------:R-:W-:Y:S01]  /*18f10*/  IADD3 R22, P1, PT, R22, UR12, RZ ;  /* 0x0000000c16167c10 */ /* 0x000fe2000ff3e0ff */
[----:B------:R-:W-:Y:S02]  /*18f20*/  IMAD R33, R26, UR11, R33 ;  /* 0x0000000b1a217c24 */ /* 0x000fe4000f8e0221 */
[C---:B------:R-:W-:Y:S01]  /*18f30*/  IMAD.WIDE.U32 R10, R12.reuse, UR10, R18 ;  /* 0x0000000a0c0a7c25 */ /* 0x040fe2000f8e0012 */
[----:B------:R-:W3:Y:S02]  /*18f40*/  LDG.E.U8 R8, desc[UR6][R8.64] ;  /* 0x0000000608087981 */ /* 0x000ee4000c1e1100 */
[----:B------:R-:W-:Y:S01]  /*18f50*/  IADD3.X R23, PT, PT, R23, UR13, R33, P1, !PT ;  /* 0x0000000d17177c10 */ /* 0x000fe20008ffe421 */
[----:B0-----:R-:W-:Y:S01]  /*18f60*/  IMAD R21, R12, UR11, R13 ;  /* 0x0000000b0c157c24 */ /* 0x001fe2000f8e020d */
[----:B------:R-:W-:Y:S01]  /*18f70*/  IADD3 R10, P0, PT, R10, UR12, RZ ;  /* 0x0000000c0a0a7c10 */ /* 0x000fe2000ff1e0ff */
[----:B------:R-:W-:-:S02]  /*18f80*/  IMAD R15, R15, UR10, RZ ;  /* 0x0000000a0f0f7c24 */ /* 0x000fc4000f8e02ff */
[----:B------:R-:W-:-:S04]  /*18f90*/  IMAD.WIDE.U32 R12, R14, UR10, R18 ;  /* 0x0000000a0e0c7c25 */ /* 0x000fc8000f8e0012 */
[----:B------:R-:W-:-:S04]  /*18fa0*/  IMAD.WIDE.U32 R26, R16, UR10, R18 ;  /* 0x0000000a101a7c25 */ /* 0x000fc8000f8e0012 */
[----:B------:R-:W-:Y:S01]  /*18fb0*/  IMAD R17, R17, UR10, RZ ;  /* 0x0000000a11117c24 */ /* 0x000fe2000f8e02ff */
[----:B------:R-:W-:Y:S01]  /*18fc0*/  IADD3 R12, P1, PT, R12, UR12, RZ ;  /* 0x0000000c0c0c7c10 */ /* 0x000fe2000ff3e0ff */
[----:B------:R-:W-:Y:S01]  /*18fd0*/  IMAD R15, R14, UR11, R15 ;  /* 0x0000000b0e0f7c24 */ /* 0x000fe2000f8e020f */
[----:B------:R-:W-:Y:S01]  /*18fe0*/  IADD3.X R11, PT, PT, R11, UR13, R21, P0, !PT ;  /* 0x0000000d0b0b7c10 */ /* 0x000fe200087fe415 */
[----:B------:R-:W-:Y:S01]  /*18ff0*/  IMAD R17, R16, UR11, R17 ;  /* 0x0000000b10117c24 */ /* 0x000fe2000f8e0211 */
[----:B------:R-:W-:Y:S01]  /*19000*/  IADD3 R14, P0, PT, R26, UR12, RZ ;  /* 0x0000000c1a0e7c10 */ /* 0x000fe2000ff1e0ff */
[----:B------:R-:W2:Y:S01]  /*19010*/  LDG.E.U8 R23, desc[UR6][R22.64] ;  /* 0x0000000616177981 */ /* 0x000ea2000c1e1100 */
[----:B------:R-:W-:Y:S02]  /*19020*/  IADD3.X R13, PT, PT, R13, UR13, R15, P1, !PT ;  /* 0x0000000d0d0d7c10 */ /* 0x000fe40008ffe40f */
[----:B------:R-:W-:Y:S01]  /*19030*/  IADD3.X R15, PT, PT, R27, UR13, R17, P0, !PT ;  /* 0x0000000d1b0f7c10 */ /* 0x000fe200087fe411 */
[----:B------:R-:W4:Y:S04]  /*19040*/  LDG.E.U8 R10, desc[UR6][R10.64] ;  /* 0x000000060a0a7981 */ /* 0x000f28000c1e1100 */
[----:B------:R-:W5:Y:S04]  /*19050*/  LDG.E.U8 R13, desc[UR6][R12.64] ;  /* 0x000000060c0d7981 */ /* 0x000f68000c1e1100 */
[----:B------:R-:W5:Y:S01]  /*19060*/  LDG.E.U8 R14, desc[UR6][R14.64] ;  /* 0x000000060e0e7981 */ /* 0x000f62000c1e1100 */
[----:B------:R-:W-:-:S04]  /*19070*/  IADD3 R28, P1, PT, R28, -0x8, RZ ;  /* 0xfffffff81c1c7810 */ /* 0x000fc80007f3e0ff */
[----:B------:R-:W-:Y:S02]  /*19080*/  IADD3.X R30, PT, PT, R30, -0x1, RZ, P1, !PT ;  /* 0xffffffff1e1e7810 */ /* 0x000fe40000ffe4ff */
[----:B------:R-:W-:-:S04]  /*19090*/  ISETP.NE.U32.AND P1, PT, R28, RZ, PT ;  /* 0x000000ff1c00720c */ /* 0x000fc80003f25070 */
[----:B------:R-:W-:Y:S02]  /*190a0*/  ISETP.NE.AND.EX P1, PT, R30, RZ, PT, P1 ;  /* 0x000000ff1e00720c */ /* 0x000fe40003f25310 */
[----:B------:R-:W-:Y:S02]  /*190b0*/  LOP3.LUT R29, R29, 0xff, RZ, 0xc0, !PT ;  /* 0x000000ff1d1d7812 */ /* 0x000fe400078ec0ff */
[----:B------:R-:W-:-:S05]  /*190c0*/  IADD3 R4, P2, PT, R4, 0x40, RZ ;  /* 0x0000004004047810 */ /* 0x000fca0007f5e0ff */
[----:B------:R-:W-:Y:S01]  /*190d0*/  IMAD.X R5, RZ, RZ, R5, P2 ;  /* 0x000000ffff057224 */ /* 0x000fe200010e0605 */
[----:B--2---:R-:W-:-:S04]  /*190e0*/  LOP3.LUT R23, R24, R23, R20, 0xfe, !PT ;  /* 0x0000001718177212 */ /* 0x004fc800078efe14 */
[----:B---3--:R-:W-:Y:S02]  /*190f0*/  LOP3.LUT R6, R8, R6, R23, 0xfe, !PT ;  /* 0x0000000608067212 */ /* 0x008fe400078efe17 */
[----:B----4-:R-:W-:Y:S02]  /*19100*/  ISETP.NE.AND P0, PT, R10, RZ, PT ;  /* 0x000000ff0a00720c */ /* 0x010fe40003f05270 */
[----:B-----5:R-:W-:Y:S02]  /*19110*/  LOP3.LUT R7, R14, R13, R6, 0xfe, !PT ;  /* 0x0000000d0e077212 */ /* 0x020fe400078efe06 */
[----:B------:R-:W-:Y:S02]  /*19120*/  SEL R6, RZ, 0xffffffff, !P0 ;  /* 0xffffffffff067807 */ /* 0x000fe40004000000 */
[----:B------:R-:W-:Y:S02]  /*19130*/  LOP3.LUT P0, RZ, R7, 0xff, RZ, 0xc0, !PT ;  /* 0x000000ff07ff7812 */ /* 0x000fe4000780c0ff */
[----:B------:R-:W-:-:S04]  /*19140*/  LOP3.LUT R6, R6, 0xff, RZ, 0xc0, !PT ;  /* 0x000000ff06067812 */ /* 0x000fc800078ec0ff */
[----:B------:R-:W-:-:S04]  /*19150*/  ISETP.NE.OR P0, PT, R29, R6, P0 ;  /* 0x000000061d00720c */ /* 0x000fc80000705670 */
[----:B------:R-:W-:Y:S01]  /*19160*/  SEL R29, RZ, 0x1, !P0 ;  /* 0x00000001ff1d7807 */ /* 0x000fe20004000000 */
[----:B------:R-:W-:Y:S08]  /*19170*/  @P1 BRA `(.L_x_1929) ;  /* 0xfffffff800d81947 */ /* 0x000ff0000383ffff */
[----:B------:R-:W-:Y:S05]  /*19180*/  BSYNC.RECONVERGENT B3 ;  /* 0x0000000000037941 */ /* 0x000fea0003800200 */
.L_x_1928:
[----:B------:R-:W-:Y:S05]  /*19190*/  BSYNC.RECONVERGENT B2 ;  /* 0x0000000000027941 */ /* 0x000fea0003800200 */
.L_x_1927:
        /* <DEDUP_REMOVED lines=17> */
[----:B--2---:R-:W-:-:S02]  /*192b0*/  IMAD R9, R9, UR4, RZ ;  /* 0x0000000409097c24 */ /* 0x004fc4000f8e02ff */
        /* <DEDUP_REMOVED lines=32> */
.L_x_1931:
[----:B------:R-:W-:Y:S05]  /*194c0*/  BSYNC.RECONVERGENT B2 ;  /* 0x0000000000027941 */ /* 0x000fea0003800200 */
.L_x_1930:
        /* <DEDUP_REMOVED lines=12> */
[----:B------:R-:W-:Y:S02]  /*19590*/  IMAD.MOV.U32 R19, RZ, RZ, RZ ;  /* 0x000000ffff137224 */ /* 0x000fe400078e00ff */
[----:B--2---:R-:W-:Y:S02]  /*195a0*/  IMAD R7, R7, UR4, RZ ;  /* 0x0000000407077c24 */ /* 0x004fe4000f8e02ff */
[----:B------:R-:W-:-:S04]  /*195b0*/  IMAD.WIDE.U32 R8, R6, UR4, R18 ;  /* 0x0000000406087c25 */ /* 0x000fc8000f8e0012 */
[----:B---3--:R-:W-:-:S04]  /*195c0*/  IMAD.WIDE.U32 R12, R10, UR4, R18 ;  /* 0x000000040a0c7c25 */ /* 0x008fc8000f8e0012 */
[----:B------:R-:W-:Y:S02]  /*195d0*/  IMAD R11, R11, UR4, RZ ;  /* 0x000000040b0b7c24 */ /* 0x000fe4000f8e02ff */
[----:B------:R-:W-:Y:S01]  /*195e0*/  IMAD R7, R6, UR5, R7 ;  /* 0x0000000506077c24 */ /* 0x000fe2000f8e0207 */
[----:B0-----:R-:W-:Y:S01]  /*195f0*/  IADD3 R6, P1, PT, R8, UR8, RZ ;  /* 0x0000000808067c10 */ /* 0x001fe2000ff3e0ff */
[----:B------:R-:W-:Y:S01]  /*19600*/  IMAD R11, R10, UR5, R11 ;  /* 0x000000050a0b7c24 */ /* 0x000fe2000f8e020b */
[----:B------:R-:W-:Y:S02]  /*19610*/  IADD3 R8, P2, PT, R12, UR8, RZ ;  /* 0x000000080c087c10 */ /* 0x000fe4000ff5e0ff */
        /* <DEDUP_REMOVED lines=12> */
.L_x_1933:
[----:B------:R-:W-:Y:S05]  /*196e0*/  BSYNC.RECONVERGENT B2 ;  /* 0x0000000000027941 */ /* 0x000fea0003800200 */
.L_x_1932:
[----:B------:R-:W-:Y:S05]  /*196f0*/  @P0 BRA `(.L_x_1926) ;  /* 0x00000000003c0947 */ /* 0x000fea0003800000 */
[----:B------:R-:W2:Y:S01]  /*19700*/  LDG.E.64 R4, desc[UR6][R4.64] ;  /* 0x0000000604047981 */ /* 0x000ea2000c1e1b00 */
[----:B------:R-:W2:Y:S01]  /*19710*/  LDCU.64 UR4, c[0x0][0x758] ;  /* 0x0000eb00ff0477ac */ /* 0x000ea20008000a00 */
[----:B------:R-:W-:Y:S01]  /*19720*/  HFMA2 R19, -RZ, RZ, 0, 0 ;  /* 0x00000000ff137431 */ /* 0x000fe200000001ff */
[----:B------:R-:W0:Y:S02]  /*19730*/  LDCU.64 UR8, c[0x0][0x728] ;  /* 0x0000e500ff0877ac */ /* 0x000e240008000a00 */
[----:B--2---:R-:W-:-:S04]  /*19740*/  IMAD.WIDE.U32 R6, R4, UR4, R18 ;  /* 0x0000000404067c25 */ /* 0x004fc8000f8e0012 */
[----:B------:R-:W-:-:S04]  /*19750*/  IMAD R9, R5, UR4, RZ ;  /* 0x0000000405097c24 */ /* 0x000fc8000f8e02ff */
[----:B------:R-:W-:Y:S01]  /*19760*/  IMAD R9, R4, UR5, R9 ;  /* 0x0000000504097c24 */ /* 0x000fe2000f8e0209 */
[----:B0-----:R-:W-:-:S04]  /*19770*/  IADD3 R4, P0, PT, R6, UR8, RZ ;  /* 0x0000000806047c10 */ /* 0x001fc8000ff1e0ff */
[----:B------:R-:W-:-:S05]  /*19780*/  IADD3.X R5, PT, PT, R7, UR9, R9, P0, !PT ;  /* 0x0000000907057c10 */ /* 0x000fca00087fe409 */
[----:B------:R-:W2:Y:S01]  /*19790*/  LDG.E.U8 R0, desc[UR6][R4.64] ;  /* 0x0000000604007981 */ /* 0x000ea2000c1e1100 */
[----:B------:R-:W-:Y:S02]  /*197a0*/  PRMT R7, R29, 0x9910, RZ ;  /* 0x000099101d077816 */ /* 0x000fe400000000ff */
[----:B--2---:R-:W-:-:S04]  /*197b0*/  ISETP.NE.AND P0, PT, R0, RZ, PT ;  /* 0x000000ff0000720c */ /* 0x004fc80003f05270 */
[----:B------:R-:W-:-:S04]  /*197c0*/  SEL R0, RZ, 0xffffffff, !P0 ;  /* 0xffffffffff007807 */ /* 0x000fc80004000000 */
[----:B------:R-:W-:-:S04]  /*197d0*/  ISETP.NE.AND P0, PT, R7, R0, PT ;  /* 0x000000000700720c */ /* 0x000fc80003f05270 */
[----:B------:R-:W-:-:S09]  /*197e0*/  SEL R29, RZ, 0x1, !P0 ;  /* 0x00000001ff1d7807 */ /* 0x000fd20004000000 */
.L_x_1926:
[----:B------:R-:W-:Y:S05]  /*197f0*/  BSYNC.RECONVERGENT B1 ;  /* 0x0000000000017941 */ /* 0x000fea0003800200 */
.L_x_1925:
[----:B------:R-:W-:Y:S01]  /*19800*/  STG.E.U8 desc[UR6][R2.64], R29 ;  /* 0x0000001d02007986 */ /* 0x000fe2000c101106 */
[----:B------:R-:W-:Y:S05]  /*19810*/  EXIT ;  /* 0x000000000000794d */ /* 0x000fea0003800000 */
.L_x_1934:
        /* <DEDUP_REMOVED lines=14> */
.L_x_19003:


//--------------------- .text._ZN2at6native73_GLOBAL__N__c8866d80_35_SparseBinaryOpIntersectionKernel_cu_b2145a98_327112apply_kernelILi128ELi8EZNS1_29binary_op_intersection_kernelINS1_9RhsProjOpEN3c107complexIfEElEEvRNS_14TensorIteratorEllRKNS_6TensorEbEUliE_EEviT1_ --------------------------
	.section	.text._ZN2at6native73_GLOBAL__N__c8866d80_35_SparseBinaryOpIntersectionKernel_cu_b2145a98_327112apply_kernelILi128ELi8EZNS1_29binary_op_intersection_kernelINS1_9RhsProjOpEN3c107complexIfEElEEvRNS_14TensorIteratorEllRKNS_6TensorEbEUliE_EEviT1_,"ax",@progbits
	.align	128
.text._ZN2at6native73_GLOBAL__N__c8866d80_35_SparseBinaryOpIntersectionKernel_cu_b2145a98_327112apply_kernelILi128ELi8EZNS1_29binary_op_intersection_kernelINS1_9RhsProjOpEN3c107complexIfEElEEvRNS_14TensorIteratorEllRKNS_6TensorEbEUliE_EEviT1_:
        .type           _ZN2at6native73_GLOBAL__N__c8866d80_35_SparseBinaryOpIntersectionKernel_cu_b2145a98_327112apply_kernelILi128ELi8EZNS1_29binary_op_intersection_kernelINS1_9RhsProjOpEN3c107complexIfEElEEvRNS_14TensorIteratorEllRKNS_6TensorEbEUliE_EEviT1_,@function
        .size           _ZN2at6native73_GLOBAL__N__c8866d80_35_SparseBinaryOpIntersectionKernel_cu_b2145a98_327112apply_kernelILi128ELi8EZNS1_29binary_op_intersection_kernelINS1_9RhsProjOpEN3c107complexIfEElEEvRNS_14TensorIteratorEllRKNS_6TensorEbEUliE_EEviT1_,(.L_x_19004 - _ZN2at6native73_GLOBAL__N__c8866d80_35_SparseBinaryOpIntersectionKernel_cu_b2145a98_327112apply_kernelILi128ELi8EZNS1_29binary_op_intersection_kernelINS1_9RhsProjOpEN3c107complexIfEElEEvRNS_14TensorIteratorEllRKNS_6TensorEbEUliE_EEviT1_)
        .other          _ZN2at6native73_GLOBAL__N__c8866d80_35_SparseBinaryOpIntersectionKernel_cu_b2145a98_327112apply_kernelILi128ELi8EZNS1_29binary_op_intersection_kernelINS1_9RhsProjOpEN3c107complexIfEElEEvRNS_14TensorIteratorEllRKNS_6TensorEbEUliE_EEviT1_,@"STO_CUDA_ENTRY STV_DEFAULT"
_ZN2at6native73_GLOBAL__N__c8866d80_35_SparseBinaryOpIntersectionKernel_cu_b2145a98_327112apply_kernelILi128ELi8EZNS1_29binary_op_intersection_kernelINS1_9RhsProjOpEN3c107complexIfEElEEvRNS_14TensorIteratorEllRKNS_6TensorEbEUliE_EEviT1_:
        /* <DEDUP_REMOVED lines=38> */
[----:B------:R-:W1:Y:S08]  /*0260*/  LDC.64 R4, c[0x0][0x730] ;  /* 0x0001cc00ff047b82 */ /* 0x000e700000000a00 */
[----:B------:R-:W2:Y:S01]  /*0270*/  LDC.64 R6, c[0x0][0x748] ;  /* 0x0001d200ff067b82 */ /* 0x000ea20000000a00 */
[----:B-1----:R-:W2:Y:S01]  /*0280*/  LDG.E.64 R4, desc[UR6][R4.64] ;  /* 0x0000000604047981 */ /* 0x002ea2000c1e1b00 */
[----:B------:R-:W-:-:S02]  /*0290*/  ISETP.GE.U32.AND P0, PT, R0, 0x10, PT ;  /* 0x000000100000780c */ /* 0x000fc40003f06070 */
[----:B------:R-:W-:Y:S02]  /*02a0*/  CS2R R8, SRZ ;  /* 0x0000000000087805 */ /* 0x000fe4000001ff00 */
[----:B------:R-:W-:Y:S02]  /*02b0*/  LOP3.LUT R2, R0, 0xf, RZ, 0xc0, !PT ;  /* 0x0000000f00027812 */ /* 0x000fe400078ec0ff */
[----:B------:R-:W-:Y:S02]  /*02c0*/  ISETP.GE.U32.AND.EX P0, PT, R32, RZ, PT, P0 ;  /* 0x000000ff2000720c */ /* 0x000fe40003f06100 */
[----:B--2---:R-:W-:-:S04]  /*02d0*/  LEA R6, P1, R4, R6, 0x3 ;  /* 0x0000000604067211 */ /* 0x004fc800078218ff */
[----:B------:R-:W-:-:S07]  /*02e0*/  LEA.HI.X R7, R4, R7, R5, 0x3, P1 ;  /* 0x0000000704077211 */ /* 0x000fce00008f1c05 */
[----:B------:R-:W-:Y:S05]  /*02f0*/  @!P0 BRA `(.L_x_1940) ;  /* 0x0000000800bc8947 */ /* 0x000fea0003800000 */
[----:B------:R-:W1:Y:S01]  /*0300*/  LDC.64 R4, c[0x0][0x728] ;  /* 0x0001ca00ff047b82 */ /* 0x000e620000000a00 */
[----:B------:R-:W-:Y:S01]  /*0310*/  HFMA2 R9, -RZ, RZ, 0, 0 ;  /* 0x00000000ff097431 */ /* 0x000fe200000001ff */
[----:B------:R-:W-:Y:S01]  /*0320*/  MOV R10, R6 ;  /* 0x00000006000a7202 */ /* 0x000fe20000000f00 */
[----:B------:R-:W2:Y:S01]  /*0330*/  LDCU.64 UR28, c[0x0][0x758] ;  /* 0x0000eb00ff1c77ac */ /* 0x000ea20008000a00 */
[----:B------:R-:W-:Y:S02]  /*0340*/  LOP3.LUT R32, R32, 0x7fffffff, RZ, 0xc0, !PT ;  /* 0x7fffffff20207812 */ /* 0x000fe400078ec0ff */
[----:B------:R-:W-:-:S07]  /*0350*/  LOP3.LUT R33, R0, 0xfffffff0, RZ, 0xc0, !PT ;  /* 0xfffffff000217812 */ /* 0x000fce00078ec0ff */
.L_x_1941:
[----:B------:R-:W-:-:S05]  /*0360*/  MOV R6, R10 ;  /* 0x0000000a00067202 */ /* 0x000fca0000000f00 */
[----:B------:R-:W2:Y:S04]  /*0370*/  LDG.E.64 R28, desc[UR6][R6.64] ;  /* 0x00000006061c7981 */ /* 0x000ea8000c1e1b00 */
[----:B------:R-:W3:Y:S04]  /*0380*/  LDG.E.64 R34, desc[UR6][R6.64+0x8] ;  /* 0x0000080606227981 */ /* 0x000ee8000c1e1b00 */
[----:B------:R-:W4:Y:S04]  /*0390*/  LDG.E.64 R44, desc[UR6][R6.64+0x10] ;  /* 0x00001006062c7981 */ /* 0x000f28000c1e1b00 */
[----:B------:R-:W5:Y:S04]  /*03a0*/  LDG.E.64 R46, desc[UR6][R6.64+0x18] ;  /* 0x00001806062e7981 */ /* 0x000f68000c1e1b00 */
[----:B------:R-:W4:Y:S04]  /*03b0*/  LDG.E.64 R48, desc[UR6][R6.64+0x20] ;  /* 0x0000200606307981 */ /* 0x000f28000c1e1b00 */
        /* <DEDUP_REMOVED lines=10> */
[----:B------:R-:W4:Y:S01]  /*0460*/  LDG.E.64 R14, desc[UR6][R6.64+0x78] ;  /* 0x00007806060e7981 */ /* 0x000f22000c1e1b00 */
[----:B--2---:R-:W-:-:S02]  /*0470*/  IMAD R29, R29, UR28, RZ ;  /* 0x0000001c1d1d7c24 */ /* 0x004fc4000f8e02ff */
[----:B------:R-:W-:-:S04]  /*0480*/  IMAD.WIDE.U32 R18, R28, UR28, RZ ;  /* 0x0000001c1c127c25 */ /* 0x000fc8000f8e00ff */
[----:B---3--:R-:W-:Y:S01]  /*0490*/  IMAD R35, R35, UR28, RZ ;  /* 0x0000001c23237c24 */ /* 0x008fe2000f8e02ff */
[----:B-1----:R-:W-:Y:S01]  /*04a0*/  LEA R38, P0, R18, R4, 0x3 ;  /* 0x0000000412267211 */ /* 0x002fe200078018ff */
[----:B------:R-:W-:Y:S02]  /*04b0*/  IMAD R29, R28, UR29, R29 ;  /* 0x0000001d1c1d7c24 */ /* 0x000fe4000f8e021d */
[----:B------:R-:W-:-:S03]  /*04c0*/  IMAD.WIDE.U32 R26, R34, UR28, RZ ;  /* 0x0000001c221a7c25 */ /* 0x000fc6000f8e00ff */
[----:B------:R-:W-:Y:S01]  /*04d0*/  IADD3 R28, PT, PT, R19, R29, RZ ;  /* 0x0000001d131c7210 */ /* 0x000fe20007ffe0ff */
[----:B------:R-:W-:Y:S01]  /*04e0*/  IMAD R35, R34, UR29, R35 ;  /* 0x0000001d22237c24 */ /* 0x000fe2000f8e0223 */
[-C--:B------:R-:W-:Y:S01]  /*04f0*/  LEA R34, P1, R26, R4.reuse, 0x3 ;  /* 0x000000041a227211 */ /* 0x080fe200078218ff */
[----:B-----5:R-:W-:Y:S01]  /*0500*/  IMAD R29, R47, UR28, RZ ;  /* 0x0000001c2f1d7c24 */ /* 0x020fe2000f8e02ff */
[----:B------:R-:W-:Y:S01]  /*0510*/  LEA.HI.X R39, R18, R5, R28, 0x3, P0 ;  /* 0x0000000512277211 */ /* 0x000fe200000f1c1c */
[----:B----4-:R-:W-:Y:S01]  /*0520*/  IMAD R49, R49, UR28, RZ ;  /* 0x0000001c31317c24 */ /* 0x010fe2000f8e02ff */
[----:B------:R-:W-:Y:S01]  /*0530*/  IADD3 R19, PT, PT, R27, R35, RZ ;  /* 0x000000231b137210 */ /* 0x000fe20007ffe0ff */
[----:B------:R-:W-:Y:S02]  /*0540*/  IMAD R27, R45, UR28, RZ ;  /* 0x0000001c2d1b7c24 */ /* 0x000fe4000f8e02ff */
[----:B------:R-:W-:Y:S01]  /*0550*/  IMAD.WIDE.U32 R50, R16, UR28, RZ ;  /* 0x0000001c10327c25 */ /* 0x000fe2000f8e00ff */
[----:B------:R-:W-:Y:S01]  /*0560*/  LEA.HI.X R35, R26, R5, R19, 0x3, P1 ;  /* 0x000000051a237211 */ /* 0x000fe200008f1c13 */
[----:B------:R-:W2:Y:S02]  /*0570*/  LDG.E.64 R38, desc[UR6][R38.64] ;  /* 0x0000000626267981 */ /* 0x000ea4000c1e1b00 */
[----:B------:R-:W-:Y:S01]  /*0580*/  IMAD R19, R44, UR29, R27 ;  /* 0x0000001d2c137c24 */ /* 0x000fe2000f8e021b */
[----:B------:R-:W-:Y:S01]  /*0590*/  LEA R18, P3, R50, R4, 0x3 ;  /* 0x0000000432127211 */ /* 0x000fe200078618ff */
[----:B------:R-:W-:Y:S01]  /*05a0*/  IMAD R27, R46, UR29, R29 ;  /* 0x0000001d2e1b7c24 */ /* 0x000fe2000f8e021d */
[----:B------:R-:W3:Y:S01]  /*05b0*/  LDG.E.64 R34, desc[UR6][R34.64] ;  /* 0x0000000622227981 */ /* 0x000ee2000c1e1b00 */
[----:B------:R-:W-:-:S02]  /*05c0*/  IMAD R29, R17, UR28, RZ ;  /* 0x0000001c111d7c24 */ /* 0x000fc4000f8e02ff */
[----:B------:R-:W-:-:S04]  /*05d0*/  IMAD.WIDE.U32 R44, R44, UR28, RZ ;  /* 0x0000001c2c2c7c25 */ /* 0x000fc8000f8e00ff */
[----:B------:R-:W-:Y:S01]  /*05e0*/  IMAD R17, R48, UR29, R49 ;  /* 0x0000001d30117c24 */ /* 0x000fe2000f8e0231 */
[----:B------:R-:W-:Y:S01]  /*05f0*/  LEA R28, P0, R44, R4, 0x3 ;  /* 0x000000042c1c7211 */ /* 0x000fe200078018ff */
[----:B------:R-:W-:-:S04]  /*0600*/  IMAD.WIDE.U32 R48, R48, UR28, RZ ;  /* 0x0000001c30307c25 */ /* 0x000fc8000f8e00ff */
[----:B------:R-:W-:Y:S01]  /*0610*/  IMAD.WIDE.U32 R46, R46, UR28, RZ ;  /* 0x0000001c2e2e7c25 */ /* 0x000fe2000f8e00ff */
[----:B------:R-:W-:-:S03]  /*0620*/  IADD3 R17, PT, PT, R49, R17, RZ ;  /* 0x0000001131117210 */ /* 0x000fc60007ffe0ff */
[----:B------:R-:W-:Y:S01]  /*0630*/  IMAD R53, R16, UR29, R29 ;  /* 0x0000001d10357c24 */ /* 0x000fe2000f8e021d */
[----:B------:R-:W-:Y:S01]  /*0640*/  IADD3 R29, PT, PT, R45, R19, RZ ;  /* 0x000000132d1d7210 */ /* 0x000fe20007ffe0ff */
[----:B------:R-:W-:Y:S01]  /*0650*/  IMAD R21, R21, UR28, RZ ;  /* 0x0000001c15157c24 */ /* 0x000fe2000f8e02ff */
[-C--:B------:R-:W-:Y:S01]  /*0660*/  LEA R16, P2, R48, R4.reuse, 0x3 ;  /* 0x0000000430107211 */ /* 0x080fe200078418ff */
[----:B------:R-:W-:Y:S01]  /*0670*/  IMAD R23, R23, UR28, RZ ;  /* 0x0000001c17177c24 */ /* 0x000fe2000f8e02ff */
[----:B------:R-:W-:Y:S01]  /*0680*/  LEA R26, P1, R46, R4, 0x3 ;  /* 0x000000042e1a7211 */ /* 0x000fe200078218ff */
[----:B------:R-:W-:Y:S01]  /*0690*/  IMAD R21, R20, UR29, R21 ;  /* 0x0000001d14157c24 */ /* 0x000fe2000f8e0215 */
[----:B------:R-:W-:Y:S01]  /*06a0*/  IADD3 R27, PT, PT, R47, R27, RZ ;  /* 0x0000001b2f1b7210 */ /* 0x000fe20007ffe0ff */
[----:B------:R-:W-:Y:S01]  /*06b0*/  IMAD R23, R22, UR29, R23 ;  /* 0x0000001d16177c24 */ /* 0x000fe2000f8e0217 */
[-C--:B------:R-:W-:Y:S01]  /*06c0*/  LEA.HI.X R29, R44, R5.reuse, R29, 0x3, P0 ;  /* 0x000000052c1d7211 */ /* 0x080fe200000f1c1d */
[----:B------:R-:W-:Y:S01]  /*06d0*/  IMAD.WIDE.U32 R44, R22, UR28, RZ ;  /* 0x0000001c162c7c25 */ /* 0x000fe2000f8e00ff */
[----:B------:R-:W-:-:S02]  /*06e0*/  LEA.HI.X R17, R48, R5, R17, 0x3, P2 ;  /* 0x0000000530117211 */ /* 0x000fc400010f1c11 */
[----:B------:R-:W-:Y:S01]  /*06f0*/  LEA.HI.X R27, R46, R5, R27, 0x3, P1 ;  /* 0x000000052e1b7211 */ /* 0x000fe200008f1c1b */
[----:B------:R-:W-:Y:S01]  /*0700*/  IMAD.WIDE.U32 R48, R20, UR28, RZ ;  /* 0x0000001c14307c25 */ /* 0x000fe2000f8e00ff */
[----:B------:R-:W4:Y:S01]  /*0710*/  LDG.E.64 R28, desc[UR6][R28.64] ;  /* 0x000000061c1c7981 */ /* 0x000f22000c1e1b00 */
[-C--:B------:R-:W-:Y:S02]  /*0720*/  LEA R22, P1, R44, R4.reuse, 0x3 ;  /* 0x000000042c167211 */ /* 0x080fe400078218ff */
[----:B------:R-:W-:Y:S01]  /*0730*/  IMAD R31, R31, UR28, RZ ;  /* 0x0000001c1f1f7c24 */ /* 0x000fe2000f8e02ff */
[-C--:B------:R-:W-:Y:S01]  /*0740*/  LEA R20, P0, R48, R4.reuse, 0x3 ;  /* 0x0000000430147211 */ /* 0x080fe200078018ff */
[C---:B------:R-:W-:Y:S01]  /*0750*/  IMAD.WIDE.U32 R46, R30.reuse, UR28, RZ ;  /* 0x0000001c1e2e7c25 */ /* 0x040fe2000f8e00ff */
[----:B------:R-:W-:Y:S01]  /*0760*/  IADD3 R21, PT, PT, R49, R21, RZ ;  /* 0x0000001531157210 */ /* 0x000fe20007ffe0ff */
[----:B------:R-:W5:Y:S01]  /*0770*/  LDG.E.64 R26, desc[UR6][R26.64] ;  /* 0x000000061a1a7981 */ /* 0x000f62000c1e1b00 */
[----:B------:R-:W-:Y:S01]  /*0780*/  IADD3 R23, PT, PT, R45, R23, RZ ;  /* 0x000000172d177210 */ /* 0x000fe20007ffe0ff */
[----:B------:R-:W-:Y:S01]  /*0790*/  IMAD R31, R30, UR29, R31 ;  /* 0x0000001d1e1f7c24 */ /* 0x000fe2000f8e021f */
[----:B------:R-:W-:Y:S01]  /*07a0*/  IADD3 R19, PT, PT, R51, R53, RZ ;  /* 0x0000003533137210 */ /* 0x000fe20007ffe0ff */
[----:B------:R-:W-:Y:S01]  /*07b0*/  IMAD R43, R43, UR28, RZ ;  /* 0x0000001c2b2b7c24 */ /* 0x000fe2000f8e02ff */
[-C--:B------:R-:W-:Y:S01]  /*07c0*/  LEA.HI.X R21, R48, R5.reuse, R21, 0x3, P0 ;  /* 0x0000000530157211 */ /* 0x080fe200000f1c15 */
[----:B------:R-:W-:Y:S01]  /*07d0*/  IMAD R41, R41, UR28, RZ ;  /* 0x0000001c29297c24 */ /* 0x000fe2000f8e02ff */
[-C--:B------:R-:W-:Y:S01]  /*07e0*/  LEA.HI.X R23, R44, R5.reuse, R23, 0x3, P1 ;  /* 0x000000052c177211 */ /* 0x080fe200008f1c17 */
[----:B------:R-:W-:Y:S01]  /*07f0*/  IMAD.WIDE.U32 R44, R42, UR28, RZ ;  /* 0x0000001c2a2c7c25 */ /* 0x000fe2000f8e00ff */
[----:B------:R-:W-:Y:S01]  /*0800*/  LEA.HI.X R19, R50, R5, R19, 0x3, P3 ;  /* 0x0000000532137211 */ /* 0x000fe200018f1c13 */
[----:B------:R-:W5:Y:S01]  /*0810*/  LDG.E.64 R16, desc[UR6][R16.64] ;  /* 0x0000000610107981 */ /* 0x000f62000c1e1b00 */
[-C--:B------:R-:W-:Y:S01]  /*0820*/  LEA R30, P0, R46, R4.reuse, 0x3 ;  /* 0x000000042e1e7211 */ /* 0x080fe200078018ff */
[----:B------:R-:W-:Y:S01]  /*0830*/  IMAD R43, R42, UR29, R43 ;  /* 0x0000001d2a2b7c24 */ /* 0x000fe2000f8e022b */
[----:B------:R-:W-:Y:S01]  /*0840*/  IADD3 R31, PT, PT, R47, R31, RZ ;  /* 0x0000001f2f1f7210 */ /* 0x000fe20007ffe0ff */
[----:B------:R-:W-:Y:S01]  /*0850*/  IMAD R49, R40, UR29, R41 ;  /* 0x0000001d28317c24 */ /* 0x000fe2000f8e0229 */
[----:B------:R-:W5:Y:S01]  /*0860*/  LDG.E.64 R18, desc[UR6][R18.64] ;  /* 0x0000000612127981 */ /* 0x000f62000c1e1b00 */
[----:B------:R-:W-:Y:S01]  /*0870*/  IMAD R51, R37, UR28, RZ ;  /* 0x0000001c25337c24 */ /* 0x000fe2000f8e02ff */
[----:B------:R-:W-:Y:S01]  /*0880*/  LEA.HI.X R31, R46, R5, R31, 0x3, P0 ;  /* 0x000000052e1f7211 */ /* 0x000fe200000f1c1f */
[----:B------:R-:W-:Y:S01]  /*0890*/  IMAD.WIDE.U32 R46, R40, UR28, RZ ;  /* 0x0000001c282e7c25 */ /* 0x000fe2000f8e00ff */
[-C--:B------:R-:W-:Y:S01]  /*08a0*/  LEA R42, P0, R44, R4.reuse, 0x3 ;  /* 0x000000042c2a7211 */ /* 0x080fe200078018ff */
[----:B------:R-:W5:Y:S01]  /*08b0*/  LDG.E.64 R20, desc[UR6][R20.64] ;  /* 0x0000000614147981 */ /* 0x000f62000c1e1b00 */
[----:B------:R-:W-:Y:S01]  /*08c0*/  IADD3 R41, PT, PT, R45, R43, RZ ;  /* 0x0000002b2d297210 */ /* 0x000fe20007ffe0ff */
[----:B------:R-:W-:Y:S01]  /*08d0*/  IMAD R51, R36, UR29, R51 ;  /* 0x0000001d24337c24 */ /* 0x000fe2000f8e0233 */
[-C--:B------:R-:W-:Y:S01]  /*08e0*/  LEA R40, P1, R46, R4.reuse, 0x3 ;  /* 0x000000042e287211 */ /* 0x080fe200078218ff */
[----:B------:R-:W-:Y:S01]  /*08f0*/  IMAD R25, R25, UR28, RZ ;  /* 0x0000001c19197c24 */ /* 0x000fe2000f8e02ff */
[----:B------:R-:W-:Y:S01]  /*0900*/  LEA.HI.X R43, R44, R5, R41, 0x3, P0 ;  /* 0x000000052c2b7211 */ /* 0x000fe200000f1c29 */
[----:B------:R-:W-:Y:S01]  /*0910*/  IMAD.WIDE.U32 R44, R36, UR28, RZ ;  /* 0x0000001c242c7c25 */ /* 0x000fe2000f8e00ff */
[----:B------:R-:W-:Y:S01]  /*0920*/  IADD3 R37, PT, PT, R47, R49, RZ ;  /* 0x000000312f257210 */ /* 0x000fe20007ffe0ff */
[----:B------:R-:W5:Y:S02]  /*0930*/  LDG.E.64 R22, desc[UR6][R22.64] ;  /* 0x0000000616167981 */ /* 0x000f64000c1e1b00 */
[----:B------:R-:W-:Y:S01]  /*0940*/  IMAD R25, R24, UR29, R25 ;  /* 0x0000001d18197c24 */ /* 0x000fe2000f8e0219 */
[----:B------:R-:W-:Y:S01]  /*0950*/  LEA.HI.X R41, R46, R5, R37, 0x3, P1 ;  /* 0x000000052e297211 */ /* 0x000fe200008f1c25 */
[----:B------:R-:W-:Y:S01]  /*0960*/  IMAD.WIDE.U32 R46, R24, UR28, RZ ;  /* 0x0000001c182e7c25 */ /* 0x000fe2000f8e00ff */
[CC--:B------:R-:W-:Y:S01]  /*0970*/  LEA R36, P0, R44.reuse, R4.reuse, 0x3 ;  /* 0x000000042c247211 */ /* 0x0c0fe200078018ff */
[----:B------:R-:W5:Y:S01]  /*0980*/  LDG.E.64 R30, desc[UR6][R30.64] ;  /* 0x000000061e1e7981 */ /* 0x000f62000c1e1b00 */
[----:B------:R-:W-:Y:S01]  /*0990*/  IADD3 R37, PT, PT, R45, R51, RZ ;  /* 0x000000332d257210 */ /* 0x000fe20007ffe0ff */
[----:B------:R-:W-:Y:S01]  /*09a0*/  IMAD R49, R11, UR28, RZ ;  /* 0x0000001c0b317c24 */ /* 0x000fe2000f8e02ff */
[----:B------:R-:W-:Y:S01]  /*09b0*/  IADD3 R11, PT, PT, R47, R25, RZ ;  /* 0x000000192f0b7210 */ /* 0x000fe20007ffe0ff */
[----:B------:R-:W-:Y:S01]  /*09c0*/  IMAD R13, R13, UR28, RZ ;  /* 0x0000001c0d0d7c24 */ /* 0x000fe2000f8e02ff */
[-C--:B------:R-:W-:Y:S01]  /*09d0*/  LEA.HI.X R37, R44, R5.reuse, R37, 0x3, P0 ;  /* 0x000000052c257211 */ /* 0x080fe200000f1c25 */
[----:B------:R-:W-:Y:S01]  /*09e0*/  IMAD.WIDE.U32 R44, R10, UR28, RZ ;  /* 0x0000001c0a2c7c25 */ /* 0x000fe2000f8e00ff */
[-C--:B------:R-:W-:Y:S01]  /*09f0*/  LEA R24, P0, R46, R4.reuse, 0x3 ;  /* 0x000000042e187211 */ /* 0x080fe200078018ff */
[----:B------:R-:W5:Y:S02]  /*0a00*/  LDG.E.64 R42, desc[UR6][R42.64] ;  /* 0x000000062a2a7981 */ /* 0x000f64000c1e1b00 */
[----:B------:R-:W-:Y:S01]  /*0a10*/  IMAD R49, R10, UR29, R49 ;  /* 0x0000001d0a317c24 */ /* 0x000fe2000f8e0231 */
[----:B------:R-:W-:Y:S01]  /*0a20*/  LEA.HI.X R25, R46, R5, R11, 0x3, P0 ;  /* 0x000000052e197211 */ /* 0x000fe200000f1c0b */
[----:B------:R-:W-:Y:S01]  /*0a30*/  IMAD.WIDE.U32 R46, R12, UR28, RZ ;  /* 0x0000001c0c2e7c25 */ /* 0x000fe2000f8e00ff */
[----:B------:R-:W-:Y:S01]  /*0a40*/  LEA R10, P0, R44, R4, 0x3 ;  /* 0x000000042c0a7211 */ /* 0x000fe200078018ff */
[----:B------:R-:W5:Y:S01]  /*0a50*/  LDG.E.64 R40, desc[UR6][R40.64] ;  /* 0x0000000628287981 */ /* 0x000f62000c1e1b00 */
[----:B------:R-:W-:Y:S01]  /*0a60*/  IADD3 R11, PT, PT, R45, R49, RZ ;  /* 0x000000312d0b7210 */ /* 0x000fe20007ffe0ff */
[----:B------:R-:W-:-:S02]  /*0a70*/  IMAD R45, R12, UR29, R13 ;  /* 0x0000001d0c2d7c24 */ /* 0x000fc4000f8e020d */
[----:B------:R-:W-:Y:S01]  /*0a80*/  IMAD R49, R15, UR28, RZ ;  /* 0x0000001c0f317c24 */ /* 0x000fe2000f8e02ff */
[----:B------:R-:W-:Y:S01]  /*0a90*/  LEA.HI.X R11, R44, R5, R11, 0x3, P0 ;  /* 0x000000052c0b7211 */ /* 0x000fe200000f1c0b */
[----:B------:R-:W5:Y:S01]  /*0aa0*/  LDG.E.64 R36, desc[UR6][R36.64] ;  /* 0x0000000624247981 */ /* 0x000f62000c1e1b00 */
[----:B------:R-:W-:Y:S01]  /*0ab0*/  IMAD.WIDE.U32 R12, R14, UR28, RZ ;  /* 0x0000001c0e0c7c25 */ /* 0x000fe2000f8e00ff */
[----:B------:R-:W-:Y:S02]  /*0ac0*/  LEA R44, P0, R46, R4, 0x3 ;  /* 0x000000042e2c7211 */ /* 0x000fe400078018ff */
[----:B------:R-:W-:Y:S01]  /*0ad0*/  IADD3 R15, PT, PT, R47, R45, RZ ;  /* 0x0000002d2f0f7210 */ /* 0x000fe20007ffe0ff */
[----:B------:R-:W-:Y:S01]  /*0ae0*/  IMAD R49, R14, UR29, R49 ;  /* 0x0000001d0e317c24 */ /* 0x000fe2000f8e0231 */
[----:B------:R-:W5:Y:S02]  /*0af0*/  LDG.E.64 R24, desc[UR6][R24.64] ;  /* 0x0000000618187981 */ /* 0x000f64000c1e1b00 */
[----:B------:R-:W-:-:S02]  /*0b00*/  LEA.HI.X R45, R46, R5, R15, 0x3, P0 ;  /* 0x000000052e2d7211 */ /* 0x000fc400000f1c0f */
[----:B------:R-:W-:Y:S01]  /*0b10*/  LEA R14, P0, R12, R4, 0x3 ;  /* 0x000000040c0e7211 */ /* 0x000fe200078018ff */
[----:B------:R-:W5:Y:S01]  /*0b20*/  LDG.E.64 R10, desc[UR6][R10.64] ;  /* 0x000000060a0a7981 */ /* 0x000f62000c1e1b00 */
[----:B------:R-:W-:-:S04]  /*0b30*/  IADD3 R13, PT, PT, R13, R49, RZ ;  /* 0x000000310d0d7210 */ /* 0x000fc80007ffe0ff */
[----:B------:R-:W-:Y:S02]  /*0b40*/  LEA.HI.X R15, R12, R5, R13, 0x3, P0 ;  /* 0x000000050c0f7211 */ /* 0x000fe400000f1c0d */
[----:B------:R-:W5:Y:S04]  /*0b50*/  LDG.E.64 R12, desc[UR6][R44.64] ;  /* 0x000000062c0c7981 */ /* 0x000f68000c1e1b00 */
[----:B------:R-:W5:Y:S01]  /*0b60*/  LDG.E.64 R14, desc[UR6][R14.64] ;  /* 0x000000060e0e7981 */ /* 0x000f62000c1e1b00 */
[----:B------:R-:W-:-:S04]  /*0b70*/  IADD3 R33, P0, PT, R33, -0x10, RZ ;  /* 0xfffffff021217810 */ /* 0x000fc80007f1e0ff */
[----:B------:R-:W-:Y:S02]  /*0b80*/  IADD3.X R32, PT, PT, R32, -0x1, RZ, P0, !PT ;  /* 0xffffffff20207810 */ /* 0x000fe400007fe4ff */
[----:B------:R-:W-:-:S04]  /*0b90*/  ISETP.NE.U32.AND P0, PT, R33, RZ, PT ;  /* 0x000000ff2100720c */ /* 0x000fc80003f05070 */
[----:B------:R-:W-:Y:S01]  /*0ba0*/  ISETP.NE.AND.EX P0, PT, R32, RZ, PT, P0 ;  /* 0x000000ff2000720c */ /* 0x000fe20003f05300 */
[----:B--2---:R-:W-:Y:S01]  /*0bb0*/  FADD.FTZ R47, R38, R8 ;  /* 0x00000008262f7221 */ /* 0x004fe20000010000 */
[----:B------:R-:W-:-:S04]  /*0bc0*/  FADD.FTZ R8, R39, R9 ;  /* 0x0000000927087221 */ /* 0x000fc80000010000 */
[----:B---3--:R-:W-:Y:S01]  /*0bd0*/  FADD.FTZ R8, R8, R35 ;  /* 0x0000002308087221 */ /* 0x008fe20000010000 */
[----:B------:R-:W-:-:S03]  /*0be0*/  FADD.FTZ R47, R47, R34 ;  /* 0x000000222f2f7221 */ /* 0x000fc60000010000 */
[----:B----4-:R-:W-:Y:S01]  /*0bf0*/  FADD.FTZ R8, R8, R29 ;  /* 0x0000001d08087221 */ /* 0x010fe20000010000 */
[----:B------:R-:W-:-:S03]  /*0c00*/  FADD.FTZ R47, R47, R28 ;  /* 0x0000001c2f2f7221 */ /* 0x000fc60000010000 */
[----:B-----5:R-:W-:Y:S01]  /*0c10*/  FADD.FTZ R8, R8, R27 ;  /* 0x0000001b08087221 */ /* 0x020fe20000010000 */
        /* <DEDUP_REMOVED lines=21> */
[----:B------:R-:W-:Y:S02]  /*0d70*/  IADD3 R10, P1, PT, R6, 0x80, RZ ;  /* 0x00000080060a7810 */ /* 0x000fe40007f3e0ff */
[----:B------:R-:W-:Y:S01]  /*0d80*/  FADD.FTZ R6, R8, R13 ;  /* 0x0000000d08067221 */ /* 0x000fe20000010000 */
[----:B------:R-:W-:Y:S01]  /*0d90*/  FADD.FTZ R47, R47, R12 ;  /* 0x0000000c2f2f7221 */ /* 0x000fe20000010000 */
[----:B------:R-:W-:Y:S02]  /*0da0*/  IADD3.X R7, PT, PT, RZ, R7, RZ, P1, !PT ;  /* 0x00000007ff077210 */ /* 0x000fe40000ffe4ff */
[----:B------:R-:W-:Y:S01]  /*0db0*/  FADD.FTZ R9, R6, R15 ;  /* 0x0000000f06097221 */ /* 0x000fe20000010000 */
[----:B------:R-:W-:Y:S01]  /*0dc0*/  FADD.FTZ R8, R47, R14 ;  /* 0x0000000e2f087221 */ /* 0x000fe20000010000 */
[----:B------:R-:W-:Y:S01]  /*0dd0*/  MOV R6, R10 ;  /* 0x0000000a00067202 */ /* 0x000fe20000000f00 */
[----:B------:R-:W-:Y:S06]  /*0de0*/  @P0 BRA `(.L_x_1941) ;  /* 0xfffffff4005c0947 */ /* 0x000fec000383ffff */
.L_x_1940:
        /* <DEDUP_REMOVED lines=22> */
[----:B----4-:R-:W-:Y:S02]  /*0f50*/  IMAD R31, R21, UR28, RZ ;  /* 0x0000001c151f7c24 */ /* 0x010fe4000f8e02ff */
[----:B------:R-:W-:Y:S02]  /*0f60*/  IMAD R15, R14, UR29, R15 ;  /* 0x0000001d0e0f7c24 */ /* 0x000fe4000f8e020f */
[----:B------:R-:W-:-:S04]  /*0f70*/  IMAD.WIDE.U32 R28, R18, UR28, RZ ;  /* 0x0000001c121c7c25 */ /* 0x000fc8000f8e00ff */
[----:B------:R-:W-:Y:S02]  /*0f80*/  IMAD R21, R18, UR29, R19 ;  /* 0x0000001d12157c24 */ /* 0x000fe4000f8e0213 */
[C---:B------:R-:W-:Y:S01]  /*0f90*/  IMAD R33, R20.reuse, UR29, R31 ;  /* 0x0000001d14217c24 */ /* 0x040fe2000f8e021f */
[----:B------:R-:W-:Y:S01]  /*0fa0*/  IADD3 R19, PT, PT, R27, R15, RZ ;  /* 0x0000000f1b137210 */ /* 0x000fe20007ffe0ff */
[----:B------:R-:W-:Y:S01]  /*0fb0*/  IMAD.WIDE.U32 R30, R20, UR28, RZ ;  /* 0x0000001c141e7c25 */ /* 0x000fe2000f8e00ff */
[-C--:B-1----:R-:W-:Y:S02]  /*0fc0*/  LEA R20, P1, R26, R10.reuse, 0x3 ;  /* 0x0000000a1a147211 */ /* 0x082fe400078218ff */
[----:B------:R-:W-:Y:S01]  /*0fd0*/  IADD3 R15, PT, PT, R29, R21, RZ ;  /* 0x000000151d0f7210 */ /* 0x000fe20007ffe0ff */
[----:B-----5:R-:W-:Y:S01]  /*0fe0*/  IMAD R25, R25, UR28, RZ ;  /* 0x0000001c19197c24 */ /* 0x020fe2000f8e02ff */
[----:B------:R-:W-:Y:S02]  /*0ff0*/  LEA R18, P2, R28, R10, 0x3 ;  /* 0x0000000a1c127211 */ /* 0x000fe400078418ff */
[----:B------:R-:W-:Y:S01]  /*1000*/  IADD3 R2, PT, PT, R31, R33, RZ ;  /* 0x000000211f027210 */ /* 0x000fe20007ffe0ff */
[----:B------:R-:W-:Y:S01]  /*1010*/  IMAD R31, R23, UR28, RZ ;  /* 0x0000001c171f7c24 */ /* 0x000fe2000f8e02ff */
[----:B------:R-:W-:-:S02]  /*1020*/  LEA.HI.X R21, R26, R11, R19, 0x3, P1 ;  /* 0x0000000b1a157211 */ /* 0x000fc400008f1c13 */
[-C--:B------:R-:W-:Y:S01]  /*1030*/  LEA R14, P3, R30, R10.reuse, 0x3 ;  /* 0x0000000a1e0e7211 */ /* 0x080fe200078618ff */
[----:B------:R-:W-:Y:S01]  /*1040*/  IMAD R13, R13, UR28, RZ ;  /* 0x0000001c0d0d7c24 */ /* 0x000fe2000f8e02ff */
[-C--:B------:R-:W-:Y:S01]  /*1050*/  LEA.HI.X R19, R28, R11.reuse, R15, 0x3, P2 ;  /* 0x0000000b1c137211 */ /* 0x080fe200010f1c0f */
[C---:B------:R-:W-:Y:S02]  /*1060*/  IMAD R23, R24.reuse, UR29, R25 ;  /* 0x0000001d18177c24 */ /* 0x040fe4000f8e0219 */
[----:B------:R-:W-:Y:S01]  /*1070*/  IMAD.WIDE.U32 R26, R24, UR28, RZ ;  /* 0x0000001c181a7c25 */ /* 0x000fe2000f8e00ff */
[----:B------:R-:W-:Y:S01]  /*1080*/  LEA.HI.X R15, R30, R11, R2, 0x3, P3 ;  /* 0x0000000b1e0f7211 */ /* 0x000fe200018f1c02 */
[----:B------:R-:W2:Y:S02]  /*1090*/  LDG.E.64 R20, desc[UR6][R20.64] ;  /* 0x0000000614147981 */ /* 0x000ea4000c1e1b00 */
[C---:B------:R-:W-:Y:S02]  /*10a0*/  IMAD R25, R22.reuse, UR29, R31 ;  /* 0x0000001d16197c24 */ /* 0x040fe4000f8e021f */
[----:B------:R-:W-:Y:S01]  /*10b0*/  IMAD.WIDE.U32 R30, R22, UR28, RZ ;  /* 0x0000001c161e7c25 */ /* 0x000fe2000f8e00ff */
[----:B------:R-:W-:Y:S01]  /*10c0*/  LEA R24, P1, R26, R10, 0x3 ;  /* 0x0000000a1a187211 */ /* 0x000fe200078218ff */
[----:B------:R-:W3:Y:S01]  /*10d0*/  LDG.E.64 R18, desc[UR6][R18.64] ;  /* 0x0000000612127981 */ /* 0x000ee2000c1e1b00 */
[----:B------:R-:W-:Y:S01]  /*10e0*/  IADD3 R23, PT, PT, R27, R23, RZ ;  /* 0x000000171b177210 */ /* 0x000fe20007ffe0ff */
[----:B------:R-:W-:-:S04]  /*10f0*/  IMAD.WIDE.U32 R28, R12, UR28, RZ ;  /* 0x0000001c0c1c7c25 */ /* 0x000fc8000f8e00ff */
[----:B------:R-:W-:Y:S02]  /*1100*/  IMAD R13, R12, UR29, R13 ;  /* 0x0000001d0c0d7c24 */ /* 0x000fe4000f8e020d */
[----:B------:R-:W-:Y:S01]  /*1110*/  IMAD R17, R17, UR28, RZ ;  /* 0x0000001c11117c24 */ /* 0x000fe2000f8e02ff */
[----:B------:R-:W-:Y:S01]  /*1120*/  IADD3 R2, PT, PT, R31, R25, RZ ;  /* 0x000000191f027210 */ /* 0x000fe20007ffe0ff */
[----:B------:R-:W4:Y:S01]  /*1130*/  LDG.E.64 R14, desc[UR6][R14.64] ;  /* 0x000000060e0e7981 */ /* 0x000f22000c1e1b00 */
[-C--:B------:R-:W-:Y:S01]  /*1140*/  LEA R22, P2, R28, R10.reuse, 0x3 ;  /* 0x0000000a1c167211 */ /* 0x080fe200078418ff */
[----:B------:R-:W-:Y:S01]  /*1150*/  IMAD R27, R16, UR29, R17 ;  /* 0x0000001d101b7c24 */ /* 0x000fe2000f8e0211 */
[----:B------:R-:W-:Y:S02]  /*1160*/  IADD3 R13, PT, PT, R29, R13, RZ ;  /* 0x0000000d1d0d7210 */ /* 0x000fe40007ffe0ff */
[----:B------:R-:W-:Y:S01]  /*1170*/  LEA.HI.X R25, R26, R11, R23, 0x3, P1 ;  /* 0x0000000b1a197211 */ /* 0x000fe200008f1c17 */
[----:B------:R-:W-:Y:S01]  /*1180*/  IMAD.WIDE.U32 R16, R16, UR28, RZ ;  /* 0x0000001c10107c25 */ /* 0x000fe2000f8e00ff */
[----:B------:R-:W-:-:S02]  /*1190*/  LEA R12, P3, R30, R10, 0x3 ;  /* 0x0000000a1e0c7211 */ /* 0x000fc400078618ff */
[-C--:B------:R-:W-:Y:S01]  /*11a0*/  LEA.HI.X R23, R28, R11.reuse, R13, 0x3, P2 ;  /* 0x0000000b1c177211 */ /* 0x080fe200010f1c0d */
        /* <DEDUP_REMOVED lines=11> */
[----:B------:R-:W-:-:S03]  /*1260*/  IADD3 R2, PT, PT, R29, R5, RZ ;  /* 0x000000051d027210 */ /* 0x000fc60007ffe0ff */
[----:B------:R-:W5:Y:S01]  /*1270*/  LDG.E.64 R26, desc[UR6][R26.64] ;  /* 0x000000061a1a7981 */ /* 0x000f62000c1e1b00 */
[----:B------:R-:W-:-:S06]  /*1280*/  LEA.HI.X R11, R28, R11, R2, 0x3, P1 ;  /* 0x0000000b1c0b7211 */ /* 0x000fcc00008f1c02 */
[----:B------:R-:W5:Y:S01]  /*1290*/  LDG.E.64 R10, desc[UR6][R10.64] ;  /* 0x000000060a0a7981 */ /* 0x000f62000c1e1b00 */
[----:B------:R-:W-:-:S04]  /*12a0*/  IADD3 R6, P1, PT, R6, 0x40, RZ ;  /* 0x0000004006067810 */ /* 0x000fc80007f3e0ff */
[----:B------:R-:W-:Y:S01]  /*12b0*/  IADD3.X R7, PT, PT, RZ, R7, RZ, P1, !PT ;  /* 0x00000007ff077210 */ /* 0x000fe20000ffe4ff */
[----:B--2---:R-:W-:Y:S01]  /*12c0*/  FADD.FTZ R5, R8, R20 ;  /* 0x0000001408057221 */ /* 0x004fe20000010000 */
[----:B------:R-:W-:-:S03]  /*12d0*/  FADD.FTZ R2, R9, R21 ;  /* 0x0000001509027221 */ /* 0x000fc60000010000 */
        /* <DEDUP_REMOVED lines=14> */
.L_x_1942:
        /* <DEDUP_REMOVED lines=24> */
[C---:B------:R-:W-:Y:S01]  /*1540*/  IMAD.WIDE.U32 R14, R18.reuse, UR28, RZ ;  /* 0x0000001c120e7c25 */ /* 0x040fe2000f8e00ff */
[----:B------:R-:W-:Y:S02]  /*1550*/  IADD3 R13, PT, PT, R17, R13, RZ ;  /* 0x0000000d110d7210 */ /* 0x000fe40007ffe0ff */
[----:B------:R-:W2:Y:S01]  /*1560*/  LDG.E.64 R10, desc[UR6][R10.64] ;  /* 0x000000060a0a7981 */ /* 0x000ea2000c1e1b00 */
[----:B------:R-:W-:Y:S01]  /*1570*/  IMAD R19, R18, UR29, R19 ;  /* 0x0000001d12137c24 */ /* 0x000fe2000f8e0213 */
[----:B------:R-:W-:Y:S01]  /*1580*/  LEA.HI.X R13, R16, R5, R13, 0x3, P1 ;  /* 0x00000005100d7211 */ /* 0x000fe200008f1c0d */
[----:B-----5:R-:W-:Y:S01]  /*1590*/  IMAD R21, R21, UR28, RZ ;  /* 0x0000001c15157c24 */ /* 0x020fe2000f8e02ff */
[----:B------:R-:W-:Y:S01]  /*15a0*/  LEA R18, P2, R14, R4, 0x3 ;  /* 0x000000040e127211 */ /* 0x000fe200078418ff */
[----:B------:R-:W-:Y:S01]  /*15b0*/  IMAD.WIDE.U32 R16, R20, UR28, RZ ;  /* 0x0000001c14107c25 */ /* 0x000fe2000f8e00ff */
[----:B------:R-:W-:-:S02]  /*15c0*/  IADD3 R19, PT, PT, R15, R19, RZ ;  /* 0x000000130f137210 */ /* 0x000fc40007ffe0ff */
[----:B------:R-:W3:Y:S01]  /*15d0*/  LDG.E.64 R12, desc[UR6][R12.64] ;  /* 0x000000060c0c7981 */ /* 0x000ee2000c1e1b00 */
[----:B------:R-:W-:Y:S01]  /*15e0*/  IMAD R21, R20, UR29, R21 ;  /* 0x0000001d14157c24 */ /* 0x000fe2000f8e0215 */
[----:B------:R-:W-:Y:S02]  /*15f0*/  LEA.HI.X R19, R14, R5, R19, 0x3, P2 ;  /* 0x000000050e137211 */ /* 0x000fe400010f1c13 */
[C---:B------:R-:W-:Y:S02]  /*1600*/  LEA R4, P1, R16.reuse, R4, 0x3 ;  /* 0x0000000410047211 */ /* 0x040fe400078218ff */
[----:B------:R-:W-:Y:S02]  /*1610*/  IADD3 R21, PT, PT, R17, R21, RZ ;  /* 0x0000001511157210 */ /* 0x000fe40007ffe0ff */
[----:B------:R-:W4:Y:S02]  /*1620*/  LDG.E.64 R18, desc[UR6][R18.64] ;  /* 0x0000000612127981 */ /* 0x000f24000c1e1b00 */
        /* <DEDUP_REMOVED lines=11> */
[----:B------:R-:W-:-:S07]  /*16e0*/  FADD.FTZ R9, R2, R5 ;  /* 0x0000000502097221 */ /* 0x000fce0000010000 */
.L_x_1943:
        /* <DEDUP_REMOVED lines=9> */
[----:B------:R-:W-:-:S06]  /*1780*/  LEA.HI.X R5, R10, R19, R2, 0x3, P0 ;  /* 0x000000130a057211 */ /* 0x000fcc00000f1c02 */
[----:B------:R-:W2:Y:S01]  /*1790*/  LDG.E.64 R4, desc[UR6][R4.64] ;  /* 0x0000000604047981 */ /* 0x000ea2000c1e1b00 */
[----:B------:R-:W-:-:S04]  /*17a0*/  ISETP.NE.U32.AND P0, PT, R0, 0x1, PT ;  /* 0x000000010000780c */ /* 0x000fc80003f05070 */
[----:B------:R-:W-:Y:S01]  /*17b0*/  ISETP.NE.AND.EX P0, PT, RZ, RZ, PT, P0 ;  /* 0x000000ffff00720c */ /* 0x000fe20003f05300 */
[----:B--2---:R-:W-:Y:S01]  /*17c0*/  FADD.FTZ R8, R8, R4 ;  /* 0x0000000408087221 */ /* 0x004fe20000010000 */
[----:B------:R-:W-:-:S11]  /*17d0*/  FADD.FTZ R9, R9, R5 ;  /* 0x0000000509097221 */ /* 0x000fd60000010000 */
        /* <DEDUP_REMOVED lines=15> */
[----:B------:R-:W-:Y:S02]  /*18d0*/  @P0 IADD3 R0, PT, PT, R15, R11, RZ ;  /* 0x0000000b0f000210 */ /* 0x000fe40007ffe0ff */
[----:B------:R-:W2:Y:S02]  /*18e0*/  LDG.E.64 R4, desc[UR6][R4.64] ;  /* 0x0000000604047981 */ /* 0x000ea4000c1e1b00 */
[----:B------:R-:W-:-:S06]  /*18f0*/  @P0 LEA.HI.X R11, R14, R19, R0, 0x3, P1 ;  /* 0x000000130e0b0211 */ /* 0x000fcc00008f1c00 */
[----:B------:R-:W3:Y:S01]  /*1900*/  @P0 LDG.E.64 R10, desc[UR6][R10.64] ;  /* 0x000000060a0a0981 */ /* 0x000ee2000c1e1b00 */
[----:B--2---:R-:W-:Y:S01]  /*1910*/  FADD.FTZ R8, R8, R4 ;  /* 0x0000000408087221 */ /* 0x004fe20000010000 */
[----:B------:R-:W-:-:S03]  /*1920*/  FADD.FTZ R9, R9, R5 ;  /* 0x0000000509097221 */ /* 0x000fc60000010000 */
[----:B---3--:R-:W-:Y:S01]  /*1930*/  @P0 FADD.FTZ R8, R8, R10 ;  /* 0x0000000a08080221 */ /* 0x008fe20000010000 */
[----:B------:R-:W-:-:S07]  /*1940*/  @P0 FADD.FTZ R9, R9, R11 ;  /* 0x0000000b09090221 */ /* 0x000fce0000010000 */
.L_x_1939:
[----:B------:R-:W1:Y:S01]  /*1950*/  LDC.64 R4, c[0x0][0x710] ;  /* 0x0001c400ff047b82 */ /* 0x000e620000000a00 */
[----:B------:R-:W-:-:S04]  /*1960*/  IADD3 R3, PT, PT, R3, 0x80, RZ ;  /* 0x0000008003037810 */ /* 0x000fc80007ffe0ff */
[----:B------:R-:W-:Y:S01]  /*1970*/  ISETP.GE.AND P0, PT, R3, UR4, PT ;  /* 0x0000000403007c0c */ /* 0x000fe2000bf06270 */
[----:B-1----:R1:W-:-:S12]  /*1980*/  STG.E.64 desc[UR6][R4.64], R8 ;  /* 0x0000000804007986 */ /* 0x0023d8000c101b06 */
[----:B------:R-:W-:Y:S05]  /*1990*/  @P0 BRA `(.L_x_1944) ;  /* 0x0000003000000947 */ /* 0x000fea0003800000 */
[----:B-1----:R-:W1:Y:S02]  /*19a0*/  LDC.64 R4, c[0x0][0x738] ;  /* 0x0001ce00ff047b82 */ /* 0x002e640000000a00 */
        /* <DEDUP_REMOVED lines=28> */
.L_x_1947:
        /* <DEDUP_REMOVED lines=169> */
.L_x_1946:
        /* <DEDUP_REMOVED lines=93> */
.L_x_1948:
        /* <DEDUP_REMOVED lines=51> */
.L_x_1949:
        /* <DEDUP_REMOVED lines=38> */
.L_x_1945:
[----:B------:R-:W1:Y:S01]  /*3160*/  LDC.64 R4, c[0x0][0x710] ;  /* 0x0001c400ff047b82 */ /* 0x000e620000000a00 */
[----:B------:R-:W-:Y:S01]  /*3170*/  IADD3 R3, PT, PT, R3, 0x80, RZ ;  /* 0x0000008003037810 */ /* 0x000fe20007ffe0ff */
[----:B-1----:R1:W-:Y:S06]  /*3180*/  STG.E.64 desc[UR6][R4.64], R8 ;  /* 0x0000000804007986 */ /* 0x0023ec000c101b06 */
.L_x_1938:
[----:B------:R-:W-:-:S13]  /*3190*/  ISETP.GE.AND P0, PT, R3, UR4, PT ;  /* 0x0000000403007c0c */ /* 0x000fda000bf06270 */
        /* <DEDUP_REMOVED lines=9> */
[----:B------:R-:W-:Y:S02]  /*3230*/  CS2R R6, SRZ ;  /* 0x0000000000067805 */ /* 0x000fe4000001ff00 */
        /* <DEDUP_REMOVED lines=10> */
[----:B--2---:R-:W-:-:S04]  /*32e0*/  LEA R4, P1, R6, R4, 0x3 ;  /* 0x0000000406047211 */ /* 0x004fc800078218ff */
[----:B------:R-:W-:Y:S02]  /*32f0*/  LEA.HI.X R5, R6, R5, R7, 0x3, P1 ;  /* 0x0000000506057211 */ /* 0x000fe400008f1c07 */
[----:B------:R-:W-:-:S05]  /*3300*/  CS2R R6, SRZ ;  /* 0x0000000000067805 */ /* 0x000fca000001ff00 */
[----:B------:R-:W-:Y:S05]  /*3310*/  @!P0 BRA `(.L_x_1952) ;  /* 0x0000000800bc8947 */ /* 0x000fea0003800000 */
[----:B------:R-:W-:Y:S01]  /*3320*/  HFMA2 R7, -RZ, RZ, 0, 0 ;  /* 0x00000000ff077431 */ /* 0x000fe200000001ff */
[----:B------:R-:W-:Y:S01]  /*3330*/  BSSY.RECONVERGENT B2, `(.L_x_1952) ;  /* 0x00000ad000027945 */ /* 0x000fe20003800200 */
[----:B------:R-:W-:Y:S02]  /*3340*/  MOV R8, R4 ;  /* 0x0000000400087202 */ /* 0x000fe40000000f00 */
[----:B------:R-:W-:Y:S02]  /*3350*/  LOP3.LUT R28, R28, 0x7fffffff, RZ, 0xc0, !PT ;  /* 0x7fffffff1c1c7812 */ /* 0x000fe400078ec0ff */
[----:B------:R-:W-:-:S07]  /*3360*/  LOP3.LUT R29, R0, 0xfffffff0, RZ, 0xc0, !PT ;  /* 0xfffffff0001d7812 */ /* 0x000fce00078ec0ff */
.L_x_1953:
[----:B------:R-:W-:-:S05]  /*3370*/  MOV R9, R5 ;  /* 0x0000000500097202 */ /* 0x000fca0000000f00 */
[----:B------:R-:W0:Y:S04]  /*3380*/  LDG.E.64 R30, desc[UR6][R8.64] ;  /* 0x00000006081e7981 */ /* 0x000e28000c1e1b00 */
        /* <DEDUP_REMOVED lines=15> */
[----:B0-----:R-:W-:-:S02]  /*3480*/  IMAD R31, R31, UR16, RZ ;  /* 0x000000101f1f7c24 */ /* 0x001fc4000f8e02ff */
[----:B------:R-:W-:-:S04]  /*3490*/  IMAD.WIDE.U32 R36, R30, UR16, RZ ;  /* 0x000000101e247c25 */ /* 0x000fc8000f8e00ff */
[----:B--2---:R-:W-:Y:S02]  /*34a0*/  IMAD R43, R43, UR16, RZ ;  /* 0x000000102b2b7c24 */ /* 0x004fe4000f8e02ff */
[----:B------:R-:W-:Y:S02]  /*34b0*/  IMAD R31, R30, UR17, R31 ;  /* 0x000000111e1f7c24 */ /* 0x000fe4000f8e021f */
[----:B------:R-:W-:-:S03]  /*34c0*/  IMAD.WIDE.U32 R40, R42, UR16, RZ ;  /* 0x000000102a287c25 */ /* 0x000fc6000f8e00ff */
[----:B------:R-:W-:Y:S01]  /*34d0*/  IADD3 R37, PT, PT, R37, R31, RZ ;  /* 0x0000001f25257210 */ /* 0x000fe20007ffe0ff */
[----:B------:R-:W-:Y:S01]  /*34e0*/  IMAD R43, R42, UR17, R43 ;  /* 0x000000112a2b7c24 */ /* 0x000fe2000f8e022b */
[----:B------:R-:W-:Y:S01]  /*34f0*/  LEA R42, P0, R36, UR24, 0x3 ;  /* 0x00000018242a7c11 */ /* 0x000fe2000f8018ff */
[----:B---3--:R-:W-:Y:S01]  /*3500*/  IMAD R27, R27, UR16, RZ ;  /* 0x000000101b1b7c24 */ /* 0x008fe2000f8e02ff */
[----:B------:R-:W-:Y:S01]  /*3510*/  LEA R30, P1, R40, UR24, 0x3 ;  /* 0x00000018281e7c11 */ /* 0x000fe2000f8218ff */
[----:B-----5:R-:W-:Y:S01]  /*3520*/  IMAD R47, R35, UR16, RZ ;  /* 0x00000010232f7c24 */ /* 0x020fe2000f8e02ff */
[----:B------:R-:W-:Y:S01]  /*3530*/  IADD3 R31, PT, PT, R41, R43, RZ ;  /* 0x0000002b291f7210 */ /* 0x000fe20007ffe0ff */
[----:B----4-:R-:W-:Y:S01]  /*3540*/  IMAD R41, R45, UR16, RZ ;  /* 0x000000102d297c24 */ /* 0x010fe2000f8e02ff */
[----:B------:R-:W-:Y:S01]  /*3550*/  LEA.HI.X R43, R36, UR25, R37, 0x3, P0 ;  /* 0x00000019242b7c11 */ /* 0x000fe200080f1c25 */
[----:B------:R-:W-:Y:S01]  /*3560*/  IMAD R37, R26, UR17, R27 ;  /* 0x000000111a257c24 */ /* 0x000fe2000f8e021b */
[----:B------:R-:W-:Y:S01]  /*3570*/  LEA.HI.X R31, R40, UR25, R31, 0x3, P1 ;  /* 0x00000019281f7c11 */ /* 0x000fe200088f1c1f */
[----:B------:R-:W-:-:S02]  /*3580*/  IMAD R33, R33, UR16, RZ ;  /* 0x0000001021217c24 */ /* 0x000fc4000f8e02ff */
[----:B------:R-:W-:-:S03]  /*3590*/  IMAD.WIDE.U32 R26, R26, UR16, RZ ;  /* 0x000000101a1a7c25 */ /* 0x000fc6000f8e00ff */
[----:B------:R-:W2:Y:S01]  /*35a0*/  LDG.E.64 R30, desc[UR6][R30.64] ;  /* 0x000000061e1e7981 */ /* 0x000ea2000c1e1b00 */
[C---:B------:R-:W-:Y:S02]  /*35b0*/  IMAD R35, R44.reuse, UR17, R41 ;  /* 0x000000112c237c24 */ /* 0x040fe4000f8e0229 */
[----:B------:R-:W-:-:S04]  /*35c0*/  IMAD.WIDE.U32 R44, R44, UR16, RZ ;  /* 0x000000102c2c7c25 */ /* 0x000fc8000f8e00ff */
[----:B------:R-:W-:Y:S01]  /*35d0*/  IMAD R41, R34, UR17, R47 ;  /* 0x0000001122297c24 */ /* 0x000fe2000f8e022f */
[----:B------:R-:W-:Y:S01]  /*35e0*/  LEA R40, P1, R44, UR24, 0x3 ;  /* 0x000000182c287c11 */ /* 0x000fe2000f8218ff */
[----:B------:R-:W-:-:S04]  /*35f0*/  IMAD.WIDE.U32 R48, R34, UR16, RZ ;  /* 0x0000001022307c25 */ /* 0x000fc8000f8e00ff */
[----:B------:R-:W-:Y:S01]  /*3600*/  IMAD.WIDE.U32 R46, R32, UR16, RZ ;  /* 0x00000010202e7c25 */ /* 0x000fe2000f8e00ff */
[----:B------:R-:W-:-:S03]  /*3610*/  LEA R36, P2, R48, UR24, 0x3 ;  /* 0x0000001830247c11 */ /* 0x000fc6000f8418ff */
[----:B------:R-:W-:Y:S01]  /*3620*/  IMAD R51, R32, UR17, R33 ;  /* 0x0000001120337c24 */ /* 0x000fe2000f8e0221 */
[----:B------:R-:W-:Y:S01]  /*3630*/  IADD3 R33, PT, PT, R27, R37, RZ ;  /* 0x000000251b217210 */ /* 0x000fe20007ffe0ff */
[----:B------:R-:W-:Y:S01]  /*3640*/  IMAD R17, R17, UR16, RZ ;  /* 0x0000001011117c24 */ /* 0x000fe2000f8e02ff */
[----:B------:R-:W-:Y:S01]  /*3650*/  IADD3 R37, PT, PT, R45, R35, RZ ;  /* 0x000000232d257210 */ /* 0x000fe20007ffe0ff */
[----:B------:R-:W-:Y:S01]  /*3660*/  IMAD R23, R23, UR16, RZ ;  /* 0x0000001017177c24 */ /* 0x000fe2000f8e02ff */
[----:B------:R-:W-:Y:S01]  /*3670*/  IADD3 R35, PT, PT, R49, R41, RZ ;  /* 0x0000002931237210 */ /* 0x000fe20007ffe0ff */
[----:B------:R-:W-:Y:S01]  /*3680*/  IMAD R17, R16, UR17, R17 ;  /* 0x0000001110117c24 */ /* 0x000fe2000f8e0211 */
[----:B------:R-:W-:Y:S01]  /*3690*/  LEA R32, P0, R26, UR24, 0x3 ;  /* 0x000000181a207c11 */ /* 0x000fe2000f8018ff */
[----:B------:R-:W-:Y:S01]  /*36a0*/  IMAD R49, R19, UR16, RZ ;  /* 0x0000001013317c24 */ /* 0x000fe2000f8e02ff */
[----:B------:R-:W-:Y:S01]  /*36b0*/  LEA R34, P3, R46, UR24, 0x3 ;  /* 0x000000182e227c11 */ /* 0x000fe2000f8618ff */
[----:B------:R-:W-:Y:S01]  /*36c0*/  IMAD R23, R22, UR17, R23 ;  /* 0x0000001116177c24 */ /* 0x000fe2000f8e0217 */
[----:B------:R-:W-:Y:S01]  /*36d0*/  IADD3 R27, PT, PT, R47, R51, RZ ;  /* 0x000000332f1b7210 */ /* 0x000fe20007ffe0ff */
[----:B------:R-:W-:Y:S01]  /*36e0*/  IMAD R49, R18, UR17, R49 ;  /* 0x0000001112317c24 */ /* 0x000fe2000f8e0231 */
[----:B------:R-:W-:Y:S01]  /*36f0*/  LEA.HI.X R41, R44, UR25, R37, 0x3, P1 ;  /* 0x000000192c297c11 */ /* 0x000fe200088f1c25 */
[----:B------:R-:W-:Y:S01]  /*3700*/  IMAD.WIDE.U32 R44, R18, UR16, RZ ;  /* 0x00000010122c7c25 */ /* 0x000fe2000f8e00ff */
[----:B------:R-:W-:-:S02]  /*3710*/  LEA.HI.X R37, R48, UR25, R35, 0x3, P2 ;  /* 0x0000001930257c11 */ /* 0x000fc400090f1c23 */
[----:B------:R-:W-:Y:S01]  /*3720*/  LEA.HI.X R33, R26, UR25, R33, 0x3, P0 ;  /* 0x000000191a217c11 */ /* 0x000fe200080f1c21 */
[----:B------:R-:W-:Y:S01]  /*3730*/  IMAD R25, R25, UR16, RZ ;  /* 0x0000001019197c24 */ /* 0x000fe2000f8e02ff */
[----:B------:R-:W-:Y:S01]  /*3740*/  LEA.HI.X R35, R46, UR25, R27, 0x3, P3 ;  /* 0x000000192e237c11 */ /* 0x000fe200098f1c1b */
[----:B------:R-:W-:Y:S01]  /*3750*/  IMAD.WIDE.U32 R26, R16, UR16, RZ ;  /* 0x00000010101a7c25 */ /* 0x000fe2000f8e00ff */
[----:B------:R-:W3:Y:S03]  /*3760*/  LDG.E.64 R40, desc[UR6][R40.64] ;  /* 0x0000000628287981 */ /* 0x000ee6000c1e1b00 */
[----:B------:R-:W-:Y:S01]  /*3770*/  IMAD.WIDE.U32 R46, R22, UR16, RZ ;  /* 0x00000010162e7c25 */ /* 0x000fe2000f8e00ff */
[----:B------:R-:W-:Y:S01]  /*3780*/  LEA R22, P0, R26, UR24, 0x3 ;  /* 0x000000181a167c11 */ /* 0x000fe2000f8018ff */
[----:B------:R-:W4:Y:S01]  /*3790*/  LDG.E.64 R32, desc[UR6][R32.64] ;  /* 0x0000000620207981 */ /* 0x000f22000c1e1b00 */
[----:B------:R-:W-:-:S02]  /*37a0*/  IADD3 R19, PT, PT, R27, R17, RZ ;  /* 0x000000111b137210 */ /* 0x000fc40007ffe0ff */
[----:B------:R-:W-:Y:S01]  /*37b0*/  IADD3 R17, PT, PT, R47, R23, RZ ;  /* 0x000000172f117210 */ /* 0x000fe20007ffe0ff */
[----:B------:R-:W-:Y:S01]  /*37c0*/  IMAD R47, R11, UR16, RZ ;  /* 0x000000100b2f7c24 */ /* 0x000fe2000f8e02ff */
[----:B------:R-:W-:Y:S01]  /*37d0*/  LEA.HI.X R23, R26, UR25, R19, 0x3, P0 ;  /* 0x000000191a177c11 */ /* 0x000fe200080f1c13 */
[----:B------:R-:W-:Y:S01]  /*37e0*/  IMAD R19, R15, UR16, RZ ;  /* 0x000000100f137c24 */ /* 0x000fe2000f8e02ff */
[----:B------:R-:W-:Y:S01]  /*37f0*/  LEA R18, P0, R44, UR24, 0x3 ;  /* 0x000000182c127c11 */ /* 0x000fe2000f8018ff */
[----:B------:R-:W-:Y:S01]  /*3800*/  IMAD.WIDE.U32 R26, R14, UR16, RZ ;  /* 0x000000100e1a7c25 */ /* 0x000fe2000f8e00ff */
[----:B------:R-:W-:Y:S01]  /*3810*/  IADD3 R15, PT, PT, R45, R49, RZ ;  /* 0x000000312d0f7210 */ /* 0x000fe20007ffe0ff */
[----:B------:R-:W5:Y:S01]  /*3820*/  LDG.E.64 R36, desc[UR6][R36.64] ;  /* 0x0000000624247981 */ /* 0x000f62000c1e1b00 */
[----:B------:R-:W-:Y:S01]  /*3830*/  LEA R16, P1, R46, UR24, 0x3 ;  /* 0x000000182e107c11 */ /* 0x000fe2000f8218ff */
[----:B------:R-:W-:Y:S01]  /*3840*/  IMAD R11, R14, UR17, R19 ;  /* 0x000000110e0b7c24 */ /* 0x000fe2000f8e0213 */
[----:B------:R-:W-:Y:S01]  /*3850*/  LEA.HI.X R19, R44, UR25, R15, 0x3, P0 ;  /* 0x000000192c137c11 */ /* 0x000fe200080f1c0f */
[----:B------:R-:W-:Y:S01]  /*3860*/  IMAD.WIDE.U32 R44, R10, UR16, RZ ;  /* 0x000000100a2c7c25 */ /* 0x000fe2000f8e00ff */
[----:B------:R-:W-:Y:S01]  /*3870*/  LEA.HI.X R17, R46, UR25, R17, 0x3, P1 ;  /* 0x000000192e117c11 */ /* 0x000fe200088f1c11 */
[----:B------:R-:W5:Y:S01]  /*3880*/  LDG.E.64 R34, desc[UR6][R34.64] ;  /* 0x0000000622227981 */ /* 0x000f62000c1e1b00 */
[----:B------:R-:W-:Y:S01]  /*3890*/  IADD3 R15, PT, PT, R27, R11, RZ ;  /* 0x0000000b1b0f7210 */ /* 0x000fe20007ffe0ff */
[----:B------:R-:W-:Y:S01]  /*38a0*/  IMAD R47, R10, UR17, R47 ;  /* 0x000000110a2f7c24 */ /* 0x000fe2000f8e022f */
[----:B------:R-:W-:Y:S01]  /*38b0*/  LEA R14, P0, R26, UR24, 0x3 ;  /* 0x000000181a0e7c11 */ /* 0x000fe2000f8018ff */
[----:B------:R-:W-:Y:S01]  /*38c0*/  IMAD R27, R24, UR17, R25 ;  /* 0x00000011181b7c24 */ /* 0x000fe2000f8e0219 */
[----:B------:R-:W5:Y:S01]  /*38d0*/  LDG.E.64 R22, desc[UR6][R22.64] ;  /* 0x0000000616167981 */ /* 0x000f62000c1e1b00 */
[----:B------:R-:W-:-:S02]  /*38e0*/  LEA R10, P1, R44, UR24, 0x3 ;  /* 0x000000182c0a7c11 */ /* 0x000fc4000f8218ff */
[----:B------:R-:W-:Y:S01]  /*38f0*/  IADD3 R11, PT, PT, R45, R47, RZ ;  /* 0x0000002f2d0b7210 */ /* 0x000fe20007ffe0ff */
[----:B------:R-:W-:Y:S01]  /*3900*/  IMAD.WIDE.U32 R46, R24, UR16, RZ ;  /* 0x00000010182e7c25 */ /* 0x000fe2000f8e00ff */
[----:B------:R-:W5:Y:S01]  /*3910*/  LDG.E.64 R16, desc[UR6][R16.64] ;  /* 0x0000000610107981 */ /* 0x000f62000c1e1b00 */
[----:B------:R-:W-:Y:S02]  /*3920*/  LEA.HI.X R15, R26, UR25, R15, 0x3, P0 ;  /* 0x000000191a0f7c11 */ /* 0x000fe400080f1c0f */
[----:B------:R-:W-:Y:S01]  /*3930*/  IMAD R39, R39, UR16, RZ ;  /* 0x0000001027277c24 */ /* 0x000fe2000f8e02ff */
[----:B------:R0:W2:Y:S01]  /*3940*/  LDG.E.64 R24, desc[UR6][R42.64] ;  /* 0x000000062a187981 */ /* 0x0000a2000c1e1b00 */
[----:B------:R-:W-:Y:S01]  /*3950*/  LEA.HI.X R11, R44, UR25, R11, 0x3, P1 ;  /* 0x000000192c0b7c11 */ /* 0x000fe200088f1c0b */
[----:B------:R-:W-:Y:S01]  /*3960*/  IMAD.WIDE.U32 R44, R38, UR16, RZ ;  /* 0x00000010262c7c25 */ /* 0x000fe2000f8e00ff */
[----:B------:R-:W-:Y:S01]  /*3970*/  LEA R26, P0, R46, UR24, 0x3 ;  /* 0x000000182e1a7c11 */ /* 0x000fe2000f8018ff */
[----:B------:R-:W5:Y:S01]  /*3980*/  LDG.E.64 R18, desc[UR6][R18.64] ;  /* 0x0000000612127981 */ /* 0x000f62000c1e1b00 */
[----:B------:R-:W-:Y:S01]  /*3990*/  IADD3 R27, PT, PT, R47, R27, RZ ;  /* 0x0000001b2f1b7210 */ /* 0x000fe20007ffe0ff */
[----:B------:R-:W-:-:S02]  /*39a0*/  IMAD R39, R38, UR17, R39 ;  /* 0x0000001126277c24 */ /* 0x000fc4000f8e0227 */
[----:B------:R-:W-:Y:S01]  /*39b0*/  IMAD R47, R21, UR16, RZ ;  /* 0x00000010152f7c24 */ /* 0x000fe2000f8e02ff */
[----:B------:R-:W-:Y:S01]  /*39c0*/  LEA.HI.X R27, R46, UR25, R27, 0x3, P0 ;  /* 0x000000192e1b7c11 */ /* 0x000fe200080f1c1b */
[----:B0-----:R-:W-:Y:S01]  /*39d0*/  IMAD.WIDE.U32 R42, R20, UR16, RZ ;  /* 0x00000010142a7c25 */ /* 0x001fe2000f8e00ff */
[----:B------:R-:W-:Y:S01]  /*39e0*/  LEA R38, P0, R44, UR24, 0x3 ;  /* 0x000000182c267c11 */ /* 0x000fe2000f8018ff */
[----:B------:R-:W5:Y:S01]  /*39f0*/  LDG.E.64 R14, desc[UR6][R14.64] ;  /* 0x000000060e0e7981 */ /* 0x000f62000c1e1b00 */
[----:B------:R-:W-:Y:S01]  /*3a00*/  IADD3 R21, PT, PT, R45, R39, RZ ;  /* 0x000000272d157210 */ /* 0x000fe20007ffe0ff */
[----:B------:R-:W-:Y:S02]  /*3a10*/  IMAD R47, R20, UR17, R47 ;  /* 0x00000011142f7c24 */ /* 0x000fe4000f8e022f */
[----:B------:R-:W-:Y:S01]  /*3a20*/  IMAD R5, R5, UR16, RZ ;  /* 0x0000001005057c24 */ /* 0x000fe2000f8e02ff */
[----:B------:R-:W-:Y:S01]  /*3a30*/  LEA.HI.X R39, R44, UR25, R21, 0x3, P0 ;  /* 0x000000192c277c11 */ /* 0x000fe200080f1c15 */
[----:B------:R-:W5:Y:S01]  /*3a40*/  LDG.E.64 R10, desc[UR6][R10.64] ;  /* 0x000000060a0a7981 */ /* 0x000f62000c1e1b00 */
[----:B------:R-:W-:Y:S01]  /*3a50*/  IADD3 R21, PT, PT, R43, R47, RZ ;  /* 0x0000002f2b157210 */ /* 0x000fe20007ffe0ff */
[----:B------:R-:W-:Y:S01]  /*3a60*/  IMAD R43, R4, UR17, R5 ;  /* 0x00000011042b7c24 */ /* 0x000fe2000f8e0205 */
[----:B------:R-:W-:Y:S01]  /*3a70*/  LEA R20, P0, R42, UR24, 0x3 ;  /* 0x000000182a147c11 */ /* 0x000fe2000f8018ff */
[----:B------:R-:W-:Y:S01]  /*3a80*/  IMAD.WIDE.U32 R44, R4, UR16, RZ ;  /* 0x00000010042c7c25 */ /* 0x000fe2000f8e00ff */
[----:B------:R-:W5:Y:S03]  /*3a90*/  LDG.E.64 R26, desc[UR6][R26.64] ;  /* 0x000000061a1a7981 */ /* 0x000f66000c1e1b00 */
[----:B------:R-:W-:Y:S01]  /*3aa0*/  IMAD R47, R13, UR16, RZ ;  /* 0x000000100d2f7c24 */ /* 0x000fe2000f8e02ff */
[----:B------:R-:W-:Y:S01]  /*3ab0*/  LEA.HI.X R21, R42, UR25, R21, 0x3, P0 ;  /* 0x000000192a157c11 */ /* 0x000fe200080f1c15 */
[----:B------:R-:W-:Y:S01]  /*3ac0*/  IMAD.WIDE.U32 R4, R12, UR16, RZ ;  /* 0x000000100c047c25 */ /* 0x000fe2000f8e00ff */
[----:B------:R-:W-:Y:S01]  /*3ad0*/  LEA R42, P0, R44, UR24, 0x3 ;  /* 0x000000182c2a7c11 */ /* 0x000fe2000f8018ff */
[----:B------:R-:W5:Y:S01]  /*3ae0*/  LDG.E.64 R38, desc[UR6][R38.64] ;  /* 0x0000000626267981 */ /* 0x000f62000c1e1b00 */
[----:B------:R-:W-:Y:S01]  /*3af0*/  IADD3 R13, PT, PT, R45, R43, RZ ;  /* 0x0000002b2d0d7210 */ /* 0x000fe20007ffe0ff */
[----:B------:R-:W-:-:S02]  /*3b00*/  IMAD R47, R12, UR17, R47 ;  /* 0x000000110c2f7c24 */ /* 0x000fc4000f8e022f */
[----:B------:R-:W5:Y:S01]  /*3b10*/  LDG.E.64 R20, desc[UR6][R20.64] ;  /* 0x0000000614147981 */ /* 0x000f62000c1e1b00 */
[----:B------:R-:W-:Y:S02]  /*3b20*/  LEA.HI.X R43, R44, UR25, R13, 0x3, P0 ;  /* 0x000000192c2b7c11 */ /* 0x000fe400080f1c0d */
[----:B------:R-:W-:Y:S02]  /*3b30*/  IADD3 R5, PT, PT, R5, R47, RZ ;  /* 0x0000002f05057210 */ /* 0x000fe40007ffe0ff */
[----:B------:R-:W-:-:S04]  /*3b40*/  LEA R12, P0, R4, UR24, 0x3 ;  /* 0x00000018040c7c11 */ /* 0x000fc8000f8018ff */
[----:B------:R-:W-:Y:S02]  /*3b50*/  LEA.HI.X R13, R4, UR25, R5, 0x3, P0 ;  /* 0x00000019040d7c11 */ /* 0x000fe400080f1c05 */
[----:B------:R-:W5:Y:S04]  /*3b60*/  LDG.E.64 R4, desc[UR6][R42.64] ;  /* 0x000000062a047981 */ /* 0x000f68000c1e1b00 */
[----:B------:R-:W5:Y:S01]  /*3b70*/  LDG.E.64 R12, desc[UR6][R12.64] ;  /* 0x000000060c0c7981 */ /* 0x000f62000c1e1b00 */
[----:B------:R-:W-:-:S04]  /*3b80*/  IADD3 R29, P0, PT, R29, -0x10, RZ ;  /* 0xfffffff01d1d7810 */ /* 0x000fc80007f1e0ff */
[----:B------:R-:W-:Y:S02]  /*3b90*/  IADD3.X R28, PT, PT, R28, -0x1, RZ, P0, !PT ;  /* 0xffffffff1c1c7810 */ /* 0x000fe400007fe4ff */
[----:B------:R-:W-:-:S04]  /*3ba0*/  ISETP.NE.U32.AND P0, PT, R29, RZ, PT ;  /* 0x000000ff1d00720c */ /* 0x000fc80003f05070 */
[----:B------:R-:W-:Y:S02]  /*3bb0*/  ISETP.NE.AND.EX P0, PT, R28, RZ, PT, P0 ;  /* 0x000000ff1c00720c */ /* 0x000fe40003f05300 */
[----:B------:R-:W-:Y:S01]  /*3bc0*/  IADD3 R8, P1, PT, R8, 0x80, RZ ;  /* 0x0000008008087810 */ /* 0x000fe20007f3e0ff */
[----:B--2---:R-:W-:Y:S01]  /*3bd0*/  FADD.FTZ R45, R24, R6 ;  /* 0x00000006182d7221 */ /* 0x004fe20000010000 */
[----:B------:R-:W-:-:S03]  /*3be0*/  FADD.FTZ R6, R25, R7 ;  /* 0x0000000719067221 */ /* 0x000fc60000010000 */
[----:B------:R-:W-:Y:S01]  /*3bf0*/  FADD.FTZ R45, R45, R30 ;  /* 0x0000001e2d2d7221 */ /* 0x000fe20000010000 */
[----:B------:R-:W-:-:S03]  /*3c00*/  FADD.FTZ R6, R6, R31 ;  /* 0x0000001f06067221 */ /* 0x000fc60000010000 */
[----:B----4-:R-:W-:Y:S01]  /*3c10*/  FADD.FTZ R45, R45, R32 ;  /* 0x000000202d2d7221 */ /* 0x010fe20000010000 */
[----:B------:R-:W-:-:S03]  /*3c20*/  FADD.FTZ R6, R6, R33 ;  /* 0x0000002106067221 */ /* 0x000fc60000010000 */
[----:B---3--:R-:W-:Y:S01]  /*3c30*/  FADD.FTZ R45, R45, R40 ;  /* 0x000000282d2d7221 */ /* 0x008fe20000010000 */
        /* <DEDUP_REMOVED lines=23> */
[----:B------:R-:W-:Y:S02]  /*3db0*/  IADD3.X R5, PT, PT, RZ, R9, RZ, P1, !PT ;  /* 0x00000009ff057210 */ /* 0x000fe40000ffe4ff */
[----:B------:R-:W-:Y:S01]  /*3dc0*/  FADD.FTZ R6, R45, R12 ;  /* 0x0000000c2d067221 */ /* 0x000fe20000010000 */
[----:B------:R-:W-:Y:S01]  /*3dd0*/  FADD.FTZ R7, R4, R13 ;  /* 0x0000000d04077221 */ /* 0x000fe20000010000 */
[----:B------:R-:W-:Y:S01]  /*3de0*/  MOV R4, R8 ;  /* 0x0000000800047202 */ /* 0x000fe20000000f00 */
[----:B------:R-:W-:Y:S06]  /*3df0*/  @P0 BRA `(.L_x_1953) ;  /* 0xfffffff4005c0947 */ /* 0x000fec000383ffff */
[----:B------:R-:W-:Y:S05]  /*3e00*/  BSYNC.RECONVERGENT B2 ;  /* 0x0000000000027941 */ /* 0x000fea0003800200 */
.L_x_1952:
        /* <DEDUP_REMOVED lines=25> */
[----:B------:R-:W-:Y:S01]  /*3fa0*/  IMAD R15, R14, UR29, R15 ;  /* 0x0000001d0e0f7c24 */ /* 0x000fe2000f8e020f */
[----:B-1----:R-:W-:Y:S01]  /*3fb0*/  LEA R14, P2, R26, UR30, 0x3 ;  /* 0x0000001e1a0e7c11 */ /* 0x002fe2000f8418ff */
[C---:B------:R-:W-:Y:S01]  /*3fc0*/  IMAD R31, R16.reuse, UR29, R17 ;  /* 0x0000001d101f7c24 */ /* 0x040fe2000f8e0211 */
[----:B------:R-:W-:Y:S01]  /*3fd0*/  IADD3 R17, PT, PT, R25, R13, RZ ;  /* 0x0000000d19117210 */ /* 0x000fe20007ffe0ff */
[----:B------:R-:W-:Y:S01]  /*3fe0*/  IMAD.WIDE.U32 R28, R16, UR28, RZ ;  /* 0x0000001c101c7c25 */ /* 0x000fe2000f8e00ff */
[C---:B------:R-:W-:Y:S02]  /*3ff0*/  LEA R16, P1, R24.reuse, UR30, 0x3 ;  /* 0x0000001e18107c11 */ /* 0x040fe4000f8218ff */
[----:B------:R-:W-:Y:S01]  /*4000*/  IADD3 R15, PT, PT, R27, R15, RZ ;  /* 0x0000000f1b0f7210 */ /* 0x000fe20007ffe0ff */
[----:B-----5:R-:W-:Y:S01]  /*4010*/  IMAD R23, R23, UR28, RZ ;  /* 0x0000001c17177c24 */ /* 0x020fe2000f8e02ff */
[----:B------:R-:W-:Y:S01]  /*4020*/  LEA.HI.X R17, R24, UR31, R17, 0x3, P1 ;  /* 0x0000001f18117c11 */ /* 0x000fe200088f1c11 */
[----:B------:R-:W-:Y:S01]  /*4030*/  IMAD R19, R19, UR28, RZ ;  /* 0x0000001c13137c24 */ /* 0x000fe2000f8e02ff */
[----:B------:R-:W-:Y:S01]  /*4040*/  LEA R12, P3, R28, UR30, 0x3 ;  /* 0x0000001e1c0c7c11 */ /* 0x000fe2000f8618ff */
[C---:B------:R-:W-:Y:S01]  /*4050*/  IMAD R23, R22.reuse, UR29, R23 ;  /* 0x0000001d16177c24 */ /* 0x040fe2000f8e0217 */
[----:B------:R-:W-:Y:S01]  /*4060*/  IADD3 R13, PT, PT, R29, R31, RZ ;  /* 0x0000001f1d0d7210 */ /* 0x000fe20007ffe0ff */
[----:B------:R-:W-:Y:S01]  /*4070*/  IMAD.WIDE.U32 R24, R22, UR28, RZ ;  /* 0x0000001c16187c25 */ /* 0x000fe2000f8e00ff */
[----:B------:R-:W-:Y:S01]  /*4080*/  LEA.HI.X R15, R26, UR31, R15, 0x3, P2 ;  /* 0x0000001f1a0f7c11 */ /* 0x000fe200090f1c0f */
[----:B------:R-:W2:Y:S01]  /*4090*/  LDG.E.64 R16, desc[UR6][R16.64] ;  /* 0x0000000610107981 */ /* 0x000ea2000c1e1b00 */
[----:B------:R-:W-:Y:S01]  /*40a0*/  LEA.HI.X R13, R28, UR31, R13, 0x3, P3 ;  /* 0x0000001f1c0d7c11 */ /* 0x000fe200098f1c0d */
[----:B------:R-:W-:Y:S01]  /*40b0*/  IMAD R21, R21, UR28, RZ ;  /* 0x0000001c15157c24 */ /* 0x000fe2000f8e02ff */
[----:B------:R-:W-:Y:S01]  /*40c0*/  LEA R22, P1, R24, UR30, 0x3 ;  /* 0x0000001e18167c11 */ /* 0x000fe2000f8218ff */
[C---:B------:R-:W-:Y:S01]  /*40d0*/  IMAD.WIDE.U32 R26, R18.reuse, UR28, RZ ;  /* 0x0000001c121a7c25 */ /* 0x040fe2000f8e00ff */
[----:B------:R-:W-:Y:S01]  /*40e0*/  IADD3 R23, PT, PT, R25, R23, RZ ;  /* 0x0000001719177210 */ /* 0x000fe20007ffe0ff */
[----:B------:R-:W3:Y:S02]  /*40f0*/  LDG.E.64 R14, desc[UR6][R14.64] ;  /* 0x000000060e0e7981 */ /* 0x000ee4000c1e1b00 */
[----:B------:R-:W-:Y:S01]  /*4100*/  IMAD R19, R18, UR29, R19 ;  /* 0x0000001d12137c24 */ /* 0x000fe2000f8e0213 */
[----:B------:R-:W-:Y:S01]  /*4110*/  LEA.HI.X R23, R24, UR31, R23, 0x3, P1 ;  /* 0x0000001f18177c11 */ /* 0x000fe200088f1c17 */
[C---:B------:R-:W-:Y:S01]  /*4120*/  IMAD R31, R20.reuse, UR29, R21 ;  /* 0x0000001d141f7c24 */ /* 0x040fe2000f8e0215 */
[----:B------:R-:W4:Y:S01]  /*4130*/  LDG.E.64 R12, desc[UR6][R12.64] ;  /* 0x000000060c0c7981 */ /* 0x000f22000c1e1b00 */
[----:B------:R-:W-:Y:S01]  /*4140*/  IMAD.WIDE.U32 R28, R20, UR28, RZ ;  /* 0x0000001c141c7c25 */ /* 0x000fe2000f8e00ff */
[----:B------:R-:W-:-:S02]  /*4150*/  LEA R20, P2, R26, UR30, 0x3 ;  /* 0x0000001e1a147c11 */ /* 0x000fc4000f8418ff */
[----:B------:R-:W-:Y:S01]  /*4160*/  IADD3 R21, PT, PT, R27, R19, RZ ;  /* 0x000000131b157210 */ /* 0x000fe20007ffe0ff */
[----:B------:R-:W-:Y:S01]  /*4170*/  IMAD R11, R11, UR28, RZ ;  /* 0x0000001c0b0b7c24 */ /* 0x000fe2000f8e02ff */
[----:B------:R-:W-:Y:S01]  /*4180*/  IADD3 R19, PT, PT, R29, R31, RZ ;  /* 0x0000001f1d137210 */ /* 0x000fe20007ffe0ff */
[----:B------:R-:W-:Y:S01]  /*4190*/  IMAD R29, R9, UR28, RZ ;  /* 0x0000001c091d7c24 */ /* 0x000fe2000f8e02ff */
[----:B------:R-:W-:Y:S01]  /*41a0*/  LEA R18, P3, R28, UR30, 0x3 ;  /* 0x0000001e1c127c11 */ /* 0x000fe2000f8618ff */
[----:B------:R-:W-:Y:S01]  /*41b0*/  IMAD R25, R10, UR29, R11 ;  /* 0x0000001d0a197c24 */ /* 0x000fe2000f8e020b */
[----:B------:R-:W-:Y:S01]  /*41c0*/  LEA.HI.X R21, R26, UR31, R21, 0x3, P2 ;  /* 0x0000001f1a157c11 */ /* 0x000fe200090f1c15 */
[----:B------:R-:W-:Y:S01]  /*41d0*/  IMAD.WIDE.U32 R10, R10, UR28, RZ ;  /* 0x0000001c0a0a7c25 */ /* 0x000fe2000f8e00ff */
[----:B------:R-:W5:Y:S01]  /*41e0*/  LDG.E.64 R22, desc[UR6][R22.64] ;  /* 0x0000000616167981 */ /* 0x000f62000c1e1b00 */
[----:B------:R-:W-:Y:S02]  /*41f0*/  LEA.HI.X R19, R28, UR31, R19, 0x3, P3 ;  /* 0x0000001f1c137c11 */ /* 0x000fe400098f1c13 */
[----:B------:R-:W-:Y:S01]  /*4200*/  IMAD.WIDE.U32 R26, R8, UR28, RZ ;  /* 0x0000001c081a7c25 */ /* 0x000fe2000f8e00ff */
[----:B------:R-:W-:Y:S01]  /*4210*/  LEA R24, P1, R10, UR30, 0x3 ;  /* 0x0000001e0a187c11 */ /* 0x000fe2000f8218ff */
[----:B------:R-:W5:Y:S01]  /*4220*/  LDG.E.64 R20, desc[UR6][R20.64] ;  /* 0x0000000614147981 */ /* 0x000f62000c1e1b00 */
[----:B------:R-:W-:Y:S01]  /*4230*/  IADD3 R9, PT, PT, R11, R25, RZ ;  /* 0x000000190b097210 */ /* 0x000fe20007ffe0ff */
[----:B------:R-:W-:-:S02]  /*4240*/  IMAD R29, R8, UR29, R29 ;  /* 0x0000001d081d7c24 */ /* 0x000fc4000f8e021d */
[----:B------:R-:W5:Y:S01]  /*4250*/  LDG.E.64 R18, desc[UR6][R18.64] ;  /* 0x0000000612127981 */ /* 0x000f62000c1e1b00 */
[----:B------:R-:W-:Y:S02]  /*4260*/  LEA.HI.X R25, R10, UR31, R9, 0x3, P1 ;  /* 0x0000001f0a197c11 */ /* 0x000fe400088f1c09 */
[C---:B------:R-:W-:Y:S02]  /*4270*/  LEA R8, P1, R26.reuse, UR30, 0x3 ;  /* 0x0000001e1a087c11 */ /* 0x040fe4000f8218ff */
[----:B------:R-:W-:Y:S02]  /*4280*/  IADD3 R9, PT, PT, R27, R29, RZ ;  /* 0x0000001d1b097210 */ /* 0x000fe40007ffe0ff */
[----:B------:R-:W5:Y:S02]  /*4290*/  LDG.E.64 R24, desc[UR6][R24.64] ;  /* 0x0000000618187981 */ /* 0x000f64000c1e1b00 */
[----:B------:R-:W-:-:S06]  /*42a0*/  LEA.HI.X R9, R26, UR31, R9, 0x3, P1 ;  /* 0x0000001f1a097c11 */ /* 0x000fcc00088f1c09 */
        /* <DEDUP_REMOVED lines=19> */
.L_x_1954:
        /* <DEDUP_REMOVED lines=15> */
[----:B------:R-:W-:Y:S01]  /*44d0*/  IMAD R9, R8, UR29, R9 ;  /* 0x0000001d08097c24 */ /* 0x000fe2000f8e0209 */
[----:B-1----:R-:W-:Y:S01]  /*44e0*/  LEA R8, P1, R10, UR30, 0x3 ;  /* 0x0000001e0a087c11 */ /* 0x002fe2000f8218ff */
        /* <DEDUP_REMOVED lines=8> */
[----:B------:R-:W-:Y:S02]  /*4570*/  IADD3 R11, PT, PT, R15, R11, RZ ;  /* 0x0000000b0f0b7210 */ /* 0x000fe40007ffe0ff */
[----:B------:R-:W2:Y:S01]  /*4580*/  LDG.E.64 R8, desc[UR6][R8.64] ;  /* 0x0000000608087981 */ /* 0x000ea2000c1e1b00 */
[----:B------:R-:W-:Y:S01]  /*4590*/  IMAD R17, R16, UR29, R17 ;  /* 0x0000001d10117c24 */ /* 0x000fe2000f8e0211 */
[----:B------:R-:W-:Y:S01]  /*45a0*/  LEA.HI.X R11, R14, UR31, R11, 0x3, P1 ;  /* 0x0000001f0e0b7c11 */ /* 0x000fe200088f1c0b */
[----:B-----5:R-:W-:Y:S01]  /*45b0*/  IMAD R19, R19, UR28, RZ ;  /* 0x0000001c13137c24 */ /* 0x020fe2000f8e02ff */
[----:B------:R-:W-:Y:S01]  /*45c0*/  LEA R16, P2, R12, UR30, 0x3 ;  /* 0x0000001e0c107c11 */ /* 0x000fe2000f8418ff */
[----:B------:R-:W-:Y:S01]  /*45d0*/  IMAD.WIDE.U32 R14, R18, UR28, RZ ;  /* 0x0000001c120e7c25 */ /* 0x000fe2000f8e00ff */
[----:B------:R-:W-:-:S02]  /*45e0*/  IADD3 R17, PT, PT, R13, R17, RZ ;  /* 0x000000110d117210 */ /* 0x000fc40007ffe0ff */
[----:B------:R-:W3:Y:S01]  /*45f0*/  LDG.E.64 R10, desc[UR6][R10.64] ;  /* 0x000000060a0a7981 */ /* 0x000ee2000c1e1b00 */
[----:B------:R-:W-:Y:S01]  /*4600*/  IMAD R19, R18, UR29, R19 ;  /* 0x0000001d12137c24 */ /* 0x000fe2000f8e0213 */
[----:B------:R-:W-:Y:S02]  /*4610*/  LEA.HI.X R17, R12, UR31, R17, 0x3, P2 ;  /* 0x0000001f0c117c11 */ /* 0x000fe400090f1c11 */
[C---:B------:R-:W-:Y:S02]  /*4620*/  LEA R12, P1, R14.reuse, UR30, 0x3 ;  /* 0x0000001e0e0c7c11 */ /* 0x040fe4000f8218ff */
[----:B------:R-:W-:Y:S02]  /*4630*/  IADD3 R19, PT, PT, R15, R19, RZ ;  /* 0x000000130f137210 */ /* 0x000fe40007ffe0ff */
[----:B------:R-:W4:Y:S02]  /*4640*/  LDG.E.64 R16, desc[UR6][R16.64] ;  /* 0x0000000610107981 */ /* 0x000f24000c1e1b00 */
        /* <DEDUP_REMOVED lines=12> */
.L_x_1955:
        /* <DEDUP_REMOVED lines=9> */
[----:B------:R-:W-:-:S06]  /*47a0*/  LEA.HI.X R9, R10, UR31, R9, 0x3, P0 ;  /* 0x0000001f0a097c11 */ /* 0x000fcc00080f1c09 */
        /* <DEDUP_REMOVED lines=20> */
[----:B------:R-:W-:Y:S02]  /*48f0*/  @P0 IADD3 R5, PT, PT, R15, R11, RZ ;  /* 0x0000000b0f050210 */ /* 0x000fe40007ffe0ff */
[----:B------:R-:W2:Y:S02]  /*4900*/  LDG.E.64 R8, desc[UR6][R8.64] ;  /* 0x0000000608087981 */ /* 0x000ea4000c1e1b00 */
[----:B------:R-:W-:-:S06]  /*4910*/  @P0 LEA.HI.X R11, R14, UR31, R5, 0x3, P1 ;  /* 0x0000001f0e0b0c11 */ /* 0x000fcc00088f1c05 */
[----:B------:R-:W3:Y:S01]  /*4920*/  @P0 LDG.E.64 R10, desc[UR6][R10.64] ;  /* 0x000000060a0a0981 */ /* 0x000ee2000c1e1b00 */
[----:B--2---:R-:W-:Y:S01]  /*4930*/  FADD.FTZ R6, R6, R8 ;  /* 0x0000000806067221 */ /* 0x004fe20000010000 */
[----:B------:R-:W-:-:S03]  /*4940*/  FADD.FTZ R7, R7, R9 ;  /* 0x0000000907077221 */ /* 0x000fc60000010000 */
[----:B---3--:R-:W-:Y:S01]  /*4950*/  @P0 FADD.FTZ R6, R6, R10 ;  /* 0x0000000a06060221 */ /* 0x008fe20000010000 */
[----:B------:R-:W-:-:S07]  /*4960*/  @P0 FADD.FTZ R7, R7, R11 ;  /* 0x0000000b07070221 */ /* 0x000fce0000010000 */
.L_x_1951:
[----:B------:R-:W1:Y:S01]  /*4970*/  LDC.64 R4, c[0x0][0x710] ;  /* 0x0001c400ff047b82 */ /* 0x000e620000000a00 */
[----:B------:R-:W-:Y:S01]  /*4980*/  IADD3 R3, PT, PT, R3, 0x80, RZ ;  /* 0x0000008003037810 */ /* 0x000fe20007ffe0ff */
[----:B-1----:R2:W-:Y:S06]  /*4990*/  STG.E.64 desc[UR6][R4.64], R6 ;  /* 0x0000000604007986 */ /* 0x0025ec000c101b06 */
.L_x_1944:
[----:B------:R-:W-:-:S13]  /*49a0*/  ISETP.GE.AND P0, PT, R3, UR4, PT ;  /* 0x0000000403007c0c */ /* 0x000fda000bf06270 */
[----:B------:R-:W-:Y:S05]  /*49b0*/  @P0 BRA `(.L_x_1956) ;  /* 0x0000003000000947 */ /* 0x000fea0003800000 */
[----:B-12---:R-:W1:Y:S02]  /*49c0*/  LDC.64 R4, c[0x0][0x738] ;  /* 0x0001ce00ff047b82 */ /* 0x006e640000000a00 */
        /* <DEDUP_REMOVED lines=27> */
.L_x_1959:
        /* <DEDUP_REMOVED lines=29> */
[----:B------:R-:W-:Y:S01]  /*4d50*/  IMAD R41, R45, UR8, RZ ;  /* 0x000000082d297c24 */ /* 0x000fe2000f8e02ff */
        /* <DEDUP_REMOVED lines=140> */
.L_x_1958:
        /* <DEDUP_REMOVED lines=93> */
.L_x_1960:
        /* <DEDUP_REMOVED lines=51> */
.L_x_1961:
        /* <DEDUP_REMOVED lines=38> */
.L_x_1957:
[----:B------:R-:W1:Y:S01]  /*6180*/  LDC.64 R4, c[0x0][0x710] ;  /* 0x0001c400ff047b82 */ /* 0x000e620000000a00 */
[----:B------:R-:W-:Y:S01]  /*6190*/  IADD3 R3, PT, PT, R3, 0x80, RZ ;  /* 0x0000008003037810 */ /* 0x000fe20007ffe0ff */
[----:B-1----:R2:W-:Y:S06]  /*61a0*/  STG.E.64 desc[UR6][R4.64], R6 ;  /* 0x0000000604007986 */ /* 0x0025ec000c101b06 */
.L_x_1950:
        /* <DEDUP_REMOVED lines=30> */
.L_x_1965:
        /* <DEDUP_REMOVED lines=170> */
.L_x_1964:
        /* <DEDUP_REMOVED lines=93> */
.L_x_1966:
        /* <DEDUP_REMOVED lines=51> */
.L_x_1967:
        /* <DEDUP_REMOVED lines=38> */
.L_x_1963:
[----:B------:R-:W1:Y:S01]  /*7990*/  LDC.64 R4, c[0x0][0x710] ;  /* 0x0001c400ff047b82 */ /* 0x000e620000000a00 */
[----:B------:R-:W-:Y:S01]  /*79a0*/  IADD3 R3, PT, PT, R3, 0x80, RZ ;  /* 0x0000008003037810 */ /* 0x000fe20007ffe0ff */
[----:B-1----:R3:W-:Y:S06]  /*79b0*/  STG.E.64 desc[UR6][R4.64], R6 ;  /* 0x0000000604007986 */ /* 0x0027ec000c101b06 */
.L_x_1956:
[----:B------:R-:W-:-:S13]  /*79c0*/  ISETP.GE.AND P0, PT, R3, UR4, PT ;  /* 0x0000000403007c0c */ /* 0x000fda000bf06270 */
[----:B------:R-:W-:Y:S05]  /*79d0*/  @P0 BREAK.RELIABLE B0 ;  /* 0x0000000000000942 */ /* 0x000fea0003800100 */
[----:B------:R-:W-:Y:S05]  /*79e0*/  @P0 BRA `(.L_x_1968) ;  /* 0x0000003000080947 */ /* 0x000fea0003800000 */
[----:B-123--:R-:W1:Y:S02]  /*79f0*/  LDC.64 R4, c[0x0][0x738] ;  /* 0x0001ce00ff047b82 */ /* 0x00ee640000000a00 */
        /* <DEDUP_REMOVED lines=27> */
.L_x_1971:
        /* <DEDUP_REMOVED lines=170> */
.L_x_1970:
        /* <DEDUP_REMOVED lines=93> */
.L_x_1972:
        /* <DEDUP_REMOVED lines=51> */
.L_x_1973:
        /* <DEDUP_REMOVED lines=38> */
.L_x_1969:
[----:B------:R-:W1:Y:S01]  /*91b0*/  LDC.64 R4, c[0x0][0x710] ;  /* 0x0001c400ff047b82 */ /* 0x000e620000000a00 */
[----:B------:R-:W-:Y:S01]  /*91c0*/  IADD3 R3, PT, PT, R3, 0x80, RZ ;  /* 0x0000008003037810 */ /* 0x000fe20007ffe0ff */
[----:B-1----:R3:W-:Y:S06]  /*91d0*/  STG.E.64 desc[UR6][R4.64], R6 ;  /* 0x0000000604007986 */ /* 0x0027ec000c101b06 */
.L_x_1962:
[----:B------:R-:W-:-:S13]  /*91e0*/  ISETP.GE.AND P0, PT, R3, UR4, PT ;  /* 0x0000000403007c0c */ /* 0x000fda000bf06270 */
[----:B------:R-:W-:Y:S05]  /*91f0*/  @P0 BREAK.RELIABLE B0 ;  /* 0x0000000000000942 */ /* 0x000fea0003800100 */
[----:B------:R-:W-:Y:S05]  /*9200*/  @P0 BRA `(.L_x_1968) ;  /* 0x0000001800000947 */ /* 0x000fea0003800000 */
[----:B0-----:R-:W-:Y:S05]  /*9210*/  BSYNC.RELIABLE B0 ;  /* 0x0000000000007941 */ /* 0x001fea0003800100 */
.L_x_1937:
[----:B-123--:R-:W0:Y:S02]  /*9220*/  LDC.64 R4, c[0x0][0x738] ;  /* 0x0001ce00ff047b82 */ /* 0x00ee240000000a00 */
[----:B0-----:R-:W2:Y:S01]  /*9230*/  LDG.E.64 R4, desc[UR6][R4.64] ;  /* 0x0000000604047981 */ /* 0x001ea2000c1e1b00 */
        /* <DEDUP_REMOVED lines=17> */
[----:B-1----:R-:W-:-:S04]  /*9350*/  LEA R4, P1, R6, R4, 0x3 ;  /* 0x0000000406047211 */ /* 0x002fc800078218ff */
        /* <DEDUP_REMOVED lines=8> */
.L_x_1976:
        /* <DEDUP_REMOVED lines=24> */
[----:B------:R-:W-:Y:S01]  /*9560*/  LEA R42, P0, R36, UR22, 0x3 ;  /* 0x00000016242a7c11 */ /* 0x000fe2000f8018ff */
        /* <DEDUP_REMOVED lines=145> */
.L_x_1975:
        /* <DEDUP_REMOVED lines=26> */
[----:B0-----:R-:W-:Y:S01]  /*a020*/  LEA R14, P2, R26, UR30, 0x3 ;  /* 0x0000001e1a0e7c11 */ /* 0x001fe2000f8418ff */
        /* <DEDUP_REMOVED lines=66> */
.L_x_1977:
        /* <DEDUP_REMOVED lines=51> */
.L_x_1978:
        /* <DEDUP_REMOVED lines=38> */
.L_x_1974:
[----:B------:R-:W0:Y:S01]  /*a9e0*/  LDC.64 R4, c[0x0][0x710] ;  /* 0x0001c400ff047b82 */ /* 0x000e220000000a00 */
[----:B------:R-:W-:Y:S01]  /*a9f0*/  IADD3 R3, PT, PT, R3, 0x80, RZ ;  /* 0x0000008003037810 */ /* 0x000fe20007ffe0ff */
[----:B0-----:R4:W-:Y:S06]  /*aa00*/  STG.E.64 desc[UR6][R4.64], R6 ;  /* 0x0000000604007986 */ /* 0x0019ec000c101b06 */
.L_x_1968:
[----:B0-----:R-:W-:Y:S05]  /*aa10*/  BSYNC.RECONVERGENT B1 ;  /* 0x0000000000017941 */ /* 0x001fea0003800200 */
.L_x_1936:
        /* <DEDUP_REMOVED lines=18> */
[----:B------:R-:W-:Y:S02]  /*ab40*/  LEA.HI.X R7, R2, R11, R3, 0x3, P1 ;  /* 0x0000000b02077211 */ /* 0x000fe400008f1c03 */
[----:B------:R-:W-:-:S09]  /*ab50*/  CS2R R2, SRZ ;  /* 0x0000000000027805 */ /* 0x000fd2000001ff00 */
[----:B------:R-:W-:Y:S05]  /*ab60*/  @!P0 BRA `(.L_x_1979) ;  /* 0x0000001400a88947 */ /* 0x000fea0003800000 */
[C---:B------:R-:W-:Y:S02]  /*ab70*/  ISETP.GE.U32.AND P0, PT, R0.reuse, 0x10, PT ;  /* 0x000000100000780c */ /* 0x040fe40003f06070 */
[----:B------:R-:W-:Y:S02]  /*ab80*/  CS2R R2, SRZ ;  /* 0x0000000000027805 */ /* 0x000fe4000001ff00 */
[----:B------:R-:W-:Y:S02]  /*ab90*/  LOP3.LUT R29, R0, 0xf, RZ, 0xc0, !PT ;  /* 0x0000000f001d7812 */ /* 0x000fe400078ec0ff */
[----:B------:R-:W-:-:S13]  /*aba0*/  ISETP.GE.U32.AND.EX P0, PT, R28, RZ, PT, P0 ;  /* 0x000000ff1c00720c */ /* 0x000fda0003f06100 */
[----:B------:R-:W-:Y:S05]  /*abb0*/  @!P0 BRA `(.L_x_1980) ;  /* 0x0000000800bc8947 */ /* 0x000fea0003800000 */
[----:B------:R-:W0:Y:S01]  /*abc0*/  LDC.64 R4, c[0x0][0x728] ;  /* 0x0001ca00ff047b82 */ /* 0x000e220000000a00 */
[----:B------:R-:W-:Y:S01]  /*abd0*/  HFMA2 R3, -RZ, RZ, 0, 0 ;  /* 0x00000000ff037431 */ /* 0x000fe200000001ff */
[----:B------:R-:W-:Y:S01]  /*abe0*/  MOV R12, R6 ;  /* 0x00000006000c7202 */ /* 0x000fe20000000f00 */
[----:B------:R-:W1:Y:S01]  /*abf0*/  LDCU.64 UR4, c[0x0][0x758] ;  /* 0x0000eb00ff0477ac */ /* 0x000e620008000a00 */
[----:B------:R-:W-:Y:S02]  /*ac00*/  LOP3.LUT R28, R28, 0x7fffffff, RZ, 0xc0, !PT ;  /* 0x7fffffff1c1c7812 */ /* 0x000fe400078ec0ff */
[----:B------:R-:W-:-:S07]  /*ac10*/  LOP3.LUT R44, R0, 0xfffffff0, RZ, 0xc0, !PT ;  /* 0xfffffff0002c7812 */ /* 0x000fce00078ec0ff */
.L_x_1981:
[----:B------:R-:W-:-:S05]  /*ac20*/  MOV R6, R12 ;  /* 0x0000000c00067202 */ /* 0x000fca0000000f00 */
[----:B------:R-:W1:Y:S04]  /*ac30*/  LDG.E.64 R30, desc[UR6][R6.64] ;  /* 0x00000006061e7981 */ /* 0x000e68000c1e1b00 */
        /* <DEDUP_REMOVED lines=15> */
[----:B-1----:R-:W-:-:S02]  /*ad30*/  IMAD R31, R31, UR4, RZ ;  /* 0x000000041f1f7c24 */ /* 0x002fc4000f8e02ff */
[----:B------:R-:W-:-:S04]  /*ad40*/  IMAD.WIDE.U32 R36, R30, UR4, RZ ;  /* 0x000000041e247c25 */ /* 0x000fc8000f8e00ff */
[----:B--2---:R-:W-:Y:S02]  /*ad50*/  IMAD R43, R43, UR4, RZ ;  /* 0x000000042b2b7c24 */ /* 0x004fe4000f8e02ff */
[----:B------:R-:W-:Y:S02]  /*ad60*/  IMAD R31, R30, UR5, R31 ;  /* 0x000000051e1f7c24 */ /* 0x000fe4000f8e021f */
[----:B------:R-:W-:-:S03]  /*ad70*/  IMAD.WIDE.U32 R40, R42, UR4, RZ ;  /* 0x000000042a287c25 */ /* 0x000fc6000f8e00ff */
[----:B------:R-:W-:Y:S01]  /*ad80*/  IADD3 R37, PT, PT, R37, R31, RZ ;  /* 0x0000001f25257210 */ /* 0x000fe20007ffe0ff */
[----:B------:R-:W-:Y:S01]  /*ad90*/  IMAD R43, R42, UR5, R43 ;  /* 0x000000052a2b7c24 */ /* 0x000fe2000f8e022b */
[-C--:B0-----:R-:W-:Y:S01]  /*ada0*/  LEA R42, P0, R36, R4.reuse, 0x3 ;  /* 0x00000004242a7211 */ /* 0x081fe200078018ff */
[----:B---3--:R-:W-:Y:S01]  /*adb0*/  IMAD R27, R27, UR4, RZ ;  /* 0x000000041b1b7c24 */ /* 0x008fe2000f8e02ff */
[----:B------:R-:W-:Y:S01]  /*adc0*/  LEA R30, P1, R40, R4, 0x3 ;  /* 0x00000004281e7211 */ /* 0x000fe200078218ff */
[----:B-----5:R-:W-:Y:S01]  /*add0*/  IMAD R45, R35, UR4, RZ ;  /* 0x00000004232d7c24 */ /* 0x020fe2000f8e02ff */
[----:B------:R-:W-:Y:S01]  /*ade0*/  IADD3 R31, PT, PT, R41, R43, RZ ;  /* 0x0000002b291f7210 */ /* 0x000fe20007ffe0ff */
[----:B----4-:R-:W-:Y:S01]  /*adf0*/  IMAD R41, R47, UR4, RZ ;  /* 0x000000042f297c24 */ /* 0x010fe2000f8e02ff */
[-C--:B------:R-:W-:Y:S01]  /*ae00*/  LEA.HI.X R43, R36, R5.reuse, R37, 0x3, P0 ;  /* 0x00000005242b7211 */ /* 0x080fe200000f1c25 */
[----:B------:R-:W-:Y:S01]  /*ae10*/  IMAD R37, R26, UR5, R27 ;  /* 0x000000051a257c24 */ /* 0x000fe2000f8e021b */
[----:B------:R-:W-:Y:S01]  /*ae20*/  LEA.HI.X R31, R40, R5, R31, 0x3, P1 ;  /* 0x00000005281f7211 */ /* 0x000fe200008f1c1f */
[----:B------:R-:W-:-:S02]  /*ae30*/  IMAD R33, R33, UR4, RZ ;  /* 0x0000000421217c24 */ /* 0x000fc4000f8e02ff */
[----:B------:R-:W-:-:S03]  /*ae40*/  IMAD.WIDE.U32 R26, R26, UR4, RZ ;  /* 0x000000041a1a7c25 */ /* 0x000fc6000f8e00ff */
[----:B------:R-:W2:Y:S01]  /*ae50*/  LDG.E.64 R30, desc[UR6][R30.64] ;  /* 0x000000061e1e7981 */ /* 0x000ea2000c1e1b00 */
[C---:B------:R-:W-:Y:S02]  /*ae60*/  IMAD R35, R46.reuse, UR5, R41 ;  /* 0x000000052e237c24 */ /* 0x040fe4000f8e0229 */
[----:B------:R-:W-:-:S04]  /*ae70*/  IMAD.WIDE.U32 R46, R46, UR4, RZ ;  /* 0x000000042e2e7c25 */ /* 0x000fc8000f8e00ff */
[----:B------:R-:W-:Y:S01]  /*ae80*/  IMAD R45, R34, UR5, R45 ;  /* 0x00000005222d7c24 */ /* 0x000fe2000f8e022d */
[----:B------:R-:W-:Y:S01]  /*ae90*/  LEA R40, P1, R46, R4, 0x3 ;  /* 0x000000042e287211 */ /* 0x000fe200078218ff */
[----:B------:R-:W-:-:S04]  /*aea0*/  IMAD.WIDE.U32 R50, R34, UR4, RZ ;  /* 0x0000000422327c25 */ /* 0x000fc8000f8e00ff */
[----:B------:R-:W-:Y:S01]  /*aeb0*/  IMAD.WIDE.U32 R48, R32, UR4, RZ ;  /* 0x0000000420307c25 */ /* 0x000fe2000f8e00ff */
[----:B------:R-:W-:-:S03]  /*aec0*/  LEA R36, P2, R50, R4, 0x3 ;  /* 0x0000000432247211 */ /* 0x000fc600078418ff */
[----:B------:R-:W-:Y:S01]  /*aed0*/  IMAD R41, R32, UR5, R33 ;  /* 0x0000000520297c24 */ /* 0x000fe2000f8e0221 */
[----:B------:R-:W-:Y:S01]  /*aee0*/  IADD3 R33, PT, PT, R27, R37, RZ ;  /* 0x000000251b217210 */ /* 0x000fe20007ffe0ff */
[----:B------:R-:W-:Y:S01]  /*aef0*/  IMAD R13, R13, UR4, RZ ;  /* 0x000000040d0d7c24 */ /* 0x000fe2000f8e02ff */
[----:B------:R-:W-:Y:S01]  /*af00*/  IADD3 R37, PT, PT, R47, R35, RZ ;  /* 0x000000232f257210 */ /* 0x000fe20007ffe0ff */
[----:B------:R-:W-:Y:S01]  /*af10*/  IMAD R23, R23, UR4, RZ ;  /* 0x0000000417177c24 */ /* 0x000fe2000f8e02ff */
[----:B------:R-:W-:Y:S01]  /*af20*/  IADD3 R35, PT, PT, R51, R45, RZ ;  /* 0x0000002d33237210 */ /* 0x000fe20007ffe0ff */
[----:B------:R-:W-:Y:S01]  /*af30*/  IMAD R13, R12, UR5, R13 ;  /* 0x000000050c0d7c24 */ /* 0x000fe2000f8e020d */
[-C--:B------:R-:W-:Y:S01]  /*af40*/  LEA R32, P0, R26, R4.reuse, 0x3 ;  /* 0x000000041a207211 */ /* 0x080fe200078018ff */
[----:B------:R-:W-:Y:S01]  /*af50*/  IMAD R23, R22, UR5, R23 ;  /* 0x0000000516177c24 */ /* 0x000fe2000f8e0217 */
[----:B------:R-:W-:Y:S01]  /*af60*/  LEA R34, P3, R48, R4, 0x3 ;  /* 0x0000000430227211 */ /* 0x000fe200078618ff */
[----:B------:R-:W-:Y:S01]  /*af70*/  IMAD R45, R15, UR4, RZ ;  /* 0x000000040f2d7c24 */ /* 0x000fe2000f8e02ff */
[----:B------:R-:W-:Y:S01]  /*af80*/  IADD3 R27, PT, PT, R49, R41, RZ ;  /* 0x00000029311b7210 */ /* 0x000fe20007ffe0ff */
[----:B------:R-:W-:Y:S01]  /*af90*/  IMAD R19, R19, UR4, RZ ;  /* 0x0000000413137c24 */ /* 0x000fe2000f8e02ff */
[-C--:B------:R-:W-:Y:S01]  /*afa0*/  LEA.HI.X R41, R46, R5.reuse, R37, 0x3, P1 ;  /* 0x000000052e297211 */ /* 0x080fe200008f1c25 */
[----:B------:R-:W-:Y:S01]  /*afb0*/  IMAD.WIDE.U32 R46, R14, UR4, RZ ;  /* 0x000000040e2e7c25 */ /* 0x000fe2000f8e00ff */
[----:B------:R-:W-:-:S02]  /*afc0*/  LEA.HI.X R37, R50, R5, R35, 0x3, P2 ;  /* 0x0000000532257211 */ /* 0x000fc400010f1c23 */
[-C--:B------:R-:W-:Y:S01]  /*afd0*/  LEA.HI.X R33, R26, R5.reuse, R33, 0x3, P0 ;  /* 0x000000051a217211 */ /* 0x080fe200000f1c21 */
[----:B------:R-:W-:Y:S01]  /*afe0*/  IMAD R45, R14, UR5, R45 ;  /* 0x000000050e2d7c24 */ /* 0x000fe2000f8e022d */
[----:B------:R-:W-:Y:S01]  /*aff0*/  LEA.HI.X R35, R48, R5, R27, 0x3, P3 ;  /* 0x0000000530237211 */ /* 0x000fe200018f1c1b */
[----:B------:R-:W-:Y:S01]  /*b000*/  IMAD.WIDE.U32 R26, R12, UR4, RZ ;  /* 0x000000040c1a7c25 */ /* 0x000fe2000f8e00ff */
[----:B------:R-:W3:Y:S03]  /*b010*/  LDG.E.64 R40, desc[UR6][R40.64] ;  /* 0x0000000628287981 */ /* 0x000ee6000c1e1b00 */
[----:B------:R-:W-:Y:S01]  /*b020*/  IMAD.WIDE.U32 R48, R22, UR4, RZ ;  /* 0x0000000416307c25 */ /* 0x000fe2000f8e00ff */
[-C--:B------:R-:W-:Y:S01]  /*b030*/  LEA R22, P0, R26, R4.reuse, 0x3 ;  /* 0x000000041a167211 */ /* 0x080fe200078018ff */
[----:B------:R-:W4:Y:S01]  /*b040*/  LDG.E.64 R32, desc[UR6][R32.64] ;  /* 0x0000000620207981 */ /* 0x000f22000c1e1b00 */
[----:B------:R-:W-:Y:S01]  /*b050*/  IADD3 R15, PT, PT, R27, R13, RZ ;  /* 0x0000000d1b0f7210 */ /* 0x000fe20007ffe0ff */
[----:B------:R-:W-:Y:S01]  /*b060*/  IMAD R17, R17, UR4, RZ ;  /* 0x0000000411117c24 */ /* 0x000fe2000f8e02ff */
[----:B------:R-:W-:Y:S01]  /*b070*/  IADD3 R13, PT, PT, R49, R23, RZ ;  /* 0x00000017310d7210 */ /* 0x000fe20007ffe0ff */
[----:B------:R-:W-:Y:S01]  /*b080*/  IMAD R19, R18, UR5, R19 ;  /* 0x0000000512137c24 */ /* 0x000fe2000f8e0213 */
[----:B------:R-:W-:Y:S01]  /*b090*/  LEA.HI.X R23, R26, R5, R15, 0x3, P0 ;  /* 0x000000051a177211 */ /* 0x000fe200000f1c0f */
[----:B------:R-:W-:Y:S01]  /*b0a0*/  IMAD.WIDE.U32 R26, R18, UR4, RZ ;  /* 0x00000004121a7c25 */ /* 0x000fe2000f8e00ff */
[CC--:B------:R-:W-:Y:S01]  /*b0b0*/  LEA R12, P1, R48.reuse, R4.reuse, 0x3 ;  /* 0x00000004300c7211 */ /* 0x0c0fe200078218ff */
[----:B------:R-:W5:Y:S01]  /*b0c0*/  LDG.E.64 R36, desc[UR6][R36.64] ;  /* 0x0000000624247981 */ /* 0x000f62000c1e1b00 */
[----:B------:R-:W-:Y:S01]  /*b0d0*/  IADD3 R15, PT, PT, R47, R45, RZ ;  /* 0x0000002d2f0f7210 */ /* 0x000fe20007ffe0ff */
[----:B------:R-:W-:Y:S01]  /*b0e0*/  IMAD R25, R25, UR4, RZ ;  /* 0x0000000419197c24 */ /* 0x000fe2000f8e02ff */
[----:B------:R-:W-:Y:S01]  /*b0f0*/  LEA.HI.X R13, R48, R5, R13, 0x3, P1 ;  /* 0x00000005300d7211 */ /* 0x000fe200008f1c0d */
[----:B------:R-:W-:Y:S01]  /*b100*/  IMAD R45, R16, UR5, R17 ;  /* 0x00000005102d7c24 */ /* 0x000fe2000f8e0211 */
[----:B------:R-:W-:Y:S01]  /*b110*/  IADD3 R17, PT, PT, R27, R19, RZ ;  /* 0x000000131b117210 */ /* 0x000fe20007ffe0ff */
[----:B------:R-:W-:Y:S01]  /*b120*/  IMAD.WIDE.U32 R48, R24, UR4, RZ ;  /* 0x0000000418307c25 */ /* 0x000fe2000f8e00ff */
[-C--:B------:R-:W-:Y:S01]  /*b130*/  LEA R14, P0, R46, R4.reuse, 0x3 ;  /* 0x000000042e0e7211 */ /* 0x080fe200078018ff */
[----:B------:R-:W5:Y:S02]  /*b140*/  LDG.E.64 R34, desc[UR6][R34.64] ;  /* 0x0000000622227981 */ /* 0x000f64000c1e1b00 */
[----:B------:R-:W-:Y:S01]  /*b150*/  IMAD R27, R24, UR5, R25 ;  /* 0x00000005181b7c24 */ /* 0x000fe2000f8e0219 */
[----:B------:R-:W-:Y:S01]  /*b160*/  LEA.HI.X R15, R46, R5, R15, 0x3, P0 ;  /* 0x000000052e0f7211 */ /* 0x000fe200000f1c0f */
[----:B------:R0:W2:Y:S01]  /*b170*/  LDG.E.64 R24, desc[UR6][R42.64] ;  /* 0x000000062a187981 */ /* 0x0000a2000c1e1b00 */
[----:B------:R-:W-:Y:S01]  /*b180*/  IMAD.WIDE.U32 R46, R16, UR4, RZ ;  /* 0x00000004102e7c25 */ /* 0x000fe2000f8e00ff */
[----:B------:R-:W-:-:S02]  /*b190*/  LEA R16, P0, R26, R4, 0x3 ;  /* 0x000000041a107211 */ /* 0x000fc400078018ff */
[----:B------:R-:W5:Y:S01]  /*b1a0*/  LDG.E.64 R22, desc[UR6][R22.64] ;  /* 0x0000000616167981 */ /* 0x000f62000c1e1b00 */
[----:B------:R-:W-:Y:S01]  /*b1b0*/  IMAD R39, R39, UR4, RZ ;  /* 0x0000000427277c24 */ /* 0x000fe2000f8e02ff */
[-C--:B------:R-:W-:Y:S02]  /*b1c0*/  LEA R18, P1, R46, R4.reuse, 0x3 ;  /* 0x000000042e127211 */ /* 0x080fe400078218ff */
[----:B------:R-:W-:Y:S01]  /*b1d0*/  IADD3 R19, PT, PT, R47, R45, RZ ;  /* 0x0000002d2f137210 */ /* 0x000fe20007ffe0ff */
[----:B------:R-:W5:Y:S01]  /*b1e0*/  LDG.E.64 R12, desc[UR6][R12.64] ;  /* 0x000000060c0c7981 */ /* 0x000f62000c1e1b00 */
[-C--:B------:R-:W-:Y:S01]  /*b1f0*/  LEA.HI.X R17, R26, R5.reuse, R17, 0x3, P0 ;  /* 0x000000051a117211 */ /* 0x080fe200000f1c11 */
[----:B------:R-:W-:Y:S01]  /*b200*/  IMAD R39, R38, UR5, R39 ;  /* 0x0000000526277c24 */ /* 0x000fe2000f8e0227 */
[----:B------:R-:W-:Y:S01]  /*b210*/  LEA.HI.X R19, R46, R5, R19, 0x3, P1 ;  /* 0x000000052e137211 */ /* 0x000fe200008f1c13 */
[----:B------:R-:W-:Y:S01]  /*b220*/  IMAD.WIDE.U32 R46, R38, UR4, RZ ;  /* 0x00000004262e7c25 */ /* 0x000fe2000f8e00ff */
[-C--:B------:R-:W-:Y:S01]  /*b230*/  LEA R26, P0, R48, R4.reuse, 0x3 ;  /* 0x00000004301a7211 */ /* 0x080fe200078018ff */
[----:B------:R-:W5:Y:S01]  /*b240*/  LDG.E.64 R14, desc[UR6][R14.64] ;  /* 0x000000060e0e7981 */ /* 0x000f62000c1e1b00 */
[----:B------:R-:W-:Y:S01]  /*b250*/  IADD3 R27, PT, PT, R49, R27, RZ ;  /* 0x0000001b311b7210 */ /* 0x000fe20007ffe0ff */
[----:B------:R-:W-:Y:S01]  /*b260*/  IMAD R45, R21, UR4, RZ ;  /* 0x00000004152d7c24 */ /* 0x000fe2000f8e02ff */
[----:B------:R-:W-:Y:S01]  /*b270*/  IADD3 R21, PT, PT, R47, R39, RZ ;  /* 0x000000272f157210 */ /* 0x000fe20007ffe0ff */
[----:B0-----:R-:W-:Y:S01]  /*b280*/  IMAD.WIDE.U32 R42, R20, UR4, RZ ;  /* 0x00000004142a7c25 */ /* 0x001fe2000f8e00ff */
[----:B------:R-:W-:Y:S01]  /*b290*/  LEA.HI.X R27, R48, R5, R27, 0x3, P0 ;  /* 0x00000005301b7211 */ /* 0x000fe200000f1c1b */
[----:B------:R-:W5:Y:S01]  /*b2a0*/  LDG.E.64 R16, desc[UR6][R16.64] ;  /* 0x0000000610107981 */ /* 0x000f62000c1e1b00 */
[----:B------:R-:W-:Y:S01]  /*b2b0*/  LEA R38, P0, R46, R4, 0x3 ;  /* 0x000000042e267211 */ /* 0x000fe200078018ff */
[----:B------:R-:W-:-:S02]  /*b2c0*/  IMAD R45, R20, UR5, R45 ;  /* 0x00000005142d7c24 */ /* 0x000fc4000f8e022d */
[----:B------:R-:W-:Y:S01]  /*b2d0*/  IMAD R9, R9, UR4, RZ ;  /* 0x0000000409097c24 */ /* 0x000fe2000f8e02ff */
[----:B------:R-:W-:Y:S01]  /*b2e0*/  LEA.HI.X R39, R46, R5, R21, 0x3, P0 ;  /* 0x000000052e277211 */ /* 0x000fe200000f1c15 */
[----:B------:R-:W-:Y:S01]  /*b2f0*/  IMAD.WIDE.U32 R46, R8, UR4, RZ ;  /* 0x00000004082e7c25 */ /* 0x000fe2000f8e00ff */
[----:B------:R-:W-:Y:S01]  /*b300*/  IADD3 R21, PT, PT, R43, R45, RZ ;  /* 0x0000002d2b157210 */ /* 0x000fe20007ffe0ff */
[----:B------:R-:W5:Y:S01]  /*b310*/  LDG.E.64 R18, desc[UR6][R18.64] ;  /* 0x0000000612127981 */ /* 0x000f62000c1e1b00 */
[-C--:B------:R-:W-:Y:S01]  /*b320*/  LEA R20, P0, R42, R4.reuse, 0x3 ;  /* 0x000000042a147211 */ /* 0x080fe200078018ff */
[----:B------:R-:W-:Y:S02]  /*b330*/  IMAD R43, R8, UR5, R9 ;  /* 0x00000005082b7c24 */ /* 0x000fe4000f8e0209 */
[----:B------:R-:W-:Y:S01]  /*b340*/  IMAD R45, R11, UR4, RZ ;  /* 0x000000040b2d7c24 */ /* 0x000fe2000f8e02ff */
[----:B------:R-:W-:Y:S01]  /*b350*/  LEA.HI.X R21, R42, R5, R21, 0x3, P0 ;  /* 0x000000052a157211 */ /* 0x000fe200000f1c15 */
[----:B------:R-:W5:Y:S01]  /*b360*/  LDG.E.64 R26, desc[UR6][R26.64] ;  /* 0x000000061a1a7981 */ /* 0x000f62000c1e1b00 */
[----:B------:R-:W-:Y:S01]  /*b370*/  IMAD.WIDE.U32 R8, R10, UR4, RZ ;  /* 0x000000040a087c25 */ /* 0x000fe2000f8e00ff */
[----:B------:R-:W-:-:S02]  /*b380*/  LEA R42, P0, R46, R4, 0x3 ;  /* 0x000000042e2a7211 */ /* 0x000fc400078018ff */
[----:B------:R-:W-:Y:S01]  /*b390*/  IADD3 R11, PT, PT, R47, R43, RZ ;  /* 0x0000002b2f0b7210 */ /* 0x000fe20007ffe0ff */
[----:B------:R-:W-:Y:S01]  /*b3a0*/  IMAD R45, R10, UR5, R45 ;  /* 0x000000050a2d7c24 */ /* 0x000fe2000f8e022d */
[----:B------:R-:W5:Y:S02]  /*b3b0*/  LDG.E.64 R38, desc[UR6][R38.64] ;  /* 0x0000000626267981 */ /* 0x000f64000c1e1b00 */
[----:B------:R-:W-:Y:S02]  /*b3c0*/  LEA.HI.X R43, R46, R5, R11, 0x3, P0 ;  /* 0x000000052e2b7211 */ /* 0x000fe400000f1c0b */
        /* <DEDUP_REMOVED lines=46> */
.L_x_1980:
        /* <DEDUP_REMOVED lines=23> */
[----:B----4-:R-:W-:Y:S02]  /*b820*/  IMAD R15, R15, UR4, RZ ;  /* 0x000000040f0f7c24 */ /* 0x010fe4000f8e02ff */
[C---:B------:R-:W-:Y:S01]  /*b830*/  IMAD R31, R16.reuse, UR5, R17 ;  /* 0x00000005101f7c24 */ /* 0x040fe2000f8e0211 */
[----:B------:R-:W-:Y:S01]  /*b840*/  IADD3 R17, PT, PT, R25, R13, RZ ;  /* 0x0000000d19117210 */ /* 0x000fe20007ffe0ff */
[----:B------:R-:W-:Y:S01]  /*b850*/  IMAD.WIDE.U32 R28, R16, UR4, RZ ;  /* 0x00000004101c7c25 */ /* 0x000fe2000f8e00ff */
[----:B0-----:R-:W-:-:S03]  /*b860*/  LEA R16, P1, R24, R4, 0x3 ;  /* 0x0000000418107211 */ /* 0x001fc600078218ff */
[----:B------:R-:W-:-:S04]  /*b870*/  IMAD.WIDE.U32 R26, R14, UR4, RZ ;  /* 0x000000040e1a7c25 */ /* 0x000fc8000f8e00ff */
[----:B------:R-:W-:Y:S01]  /*b880*/  IMAD R15, R14, UR5, R15 ;  /* 0x000000050e0f7c24 */ /* 0x000fe2000f8e020f */
[----:B------:R-:W-:Y:S01]  /*b890*/  LEA.HI.X R17, R24, R5, R17, 0x3, P1 ;  /* 0x0000000518117211 */ /* 0x000fe200008f1c11 */
[----:B-----5:R-:W-:Y:S01]  /*b8a0*/  IMAD R23, R23, UR4, RZ ;  /* 0x0000000417177c24 */ /* 0x020fe2000f8e02ff */
[-C--:B------:R-:W-:Y:S02]  /*b8b0*/  LEA R14, P2, R26, R4.reuse, 0x3 ;  /* 0x000000041a0e7211 */ /* 0x080fe400078418ff */
[----:B------:R-:W-:Y:S01]  /*b8c0*/  IADD3 R15, PT, PT, R27, R15, RZ ;  /* 0x0000000f1b0f7210 */ /* 0x000fe20007ffe0ff */
[----:B------:R-:W-:Y:S01]  /*b8d0*/  IMAD R19, R19, UR4, RZ ;  /* 0x0000000413137c24 */ /* 0x000fe2000f8e02ff */
[-C--:B------:R-:W-:Y:S01]  /*b8e0*/  LEA R12, P3, R28, R4.reuse, 0x3 ;  /* 0x000000041c0c7211 */ /* 0x080fe200078618ff */
[C---:B------:R-:W-:Y:S01]  /*b8f0*/  IMAD R23, R22.reuse, UR5, R23 ;  /* 0x0000000516177c24 */ /* 0x040fe2000f8e0217 */
[----:B------:R-:W-:Y:S01]  /*b900*/  IADD3 R13, PT, PT, R29, R31, RZ ;  /* 0x0000001f1d0d7210 */ /* 0x000fe20007ffe0ff */
[----:B------:R-:W-:Y:S01]  /*b910*/  IMAD.WIDE.U32 R24, R22, UR4, RZ ;  /* 0x0000000416187c25 */ /* 0x000fe2000f8e00ff */
[-C--:B------:R-:W-:Y:S01]  /*b920*/  LEA.HI.X R15, R26, R5.reuse, R15, 0x3, P2 ;  /* 0x000000051a0f7211 */ /* 0x080fe200010f1c0f */
[----:B------:R-:W2:Y:S02]  /*b930*/  LDG.E.64 R16, desc[UR6][R16.64] ;  /* 0x0000000610107981 */ /* 0x000ea4000c1e1b00 */
[----:B------:R-:W-:Y:S01]  /*b940*/  IMAD R21, R21, UR4, RZ ;  /* 0x0000000415157c24 */ /* 0x000fe2000f8e02ff */
[----:B------:R-:W-:Y:S01]  /*b950*/  LEA.HI.X R13, R28, R5, R13, 0x3, P3 ;  /* 0x000000051c0d7211 */ /* 0x000fe200018f1c0d */
[----:B------:R-:W-:Y:S01]  /*b960*/  IMAD.WIDE.U32 R26, R18, UR4, RZ ;  /* 0x00000004121a7c25 */ /* 0x000fe2000f8e00ff */
[----:B------:R-:W-:Y:S01]  /*b970*/  LEA R22, P1, R24, R4, 0x3 ;  /* 0x0000000418167211 */ /* 0x000fe200078218ff */
[----:B------:R-:W3:Y:S01]  /*b980*/  LDG.E.64 R14, desc[UR6][R14.64] ;  /* 0x000000060e0e7981 */ /* 0x000ee2000c1e1b00 */
[----:B------:R-:W-:Y:S01]  /*b990*/  IADD3 R23, PT, PT, R25, R23, RZ ;  /* 0x0000001719177210 */ /* 0x000fe20007ffe0ff */
[----:B------:R-:W-:-:S02]  /*b9a0*/  IMAD R19, R18, UR5, R19 ;  /* 0x0000000512137c24 */ /* 0x000fc4000f8e0213 */
[C---:B------:R-:W-:Y:S02]  /*b9b0*/  IMAD R31, R20.reuse, UR5, R21 ;  /* 0x00000005141f7c24 */ /* 0x040fe4000f8e0215 */
[----:B------:R-:W-:Y:S01]  /*b9c0*/  IMAD.WIDE.U32 R28, R20, UR4, RZ ;  /* 0x00000004141c7c25 */ /* 0x000fe2000f8e00ff */
[-C--:B------:R-:W-:Y:S01]  /*b9d0*/  LEA R20, P2, R26, R4.reuse, 0x3 ;  /* 0x000000041a147211 */ /* 0x080fe200078418ff */
[----:B------:R-:W4:Y:S02]  /*b9e0*/  LDG.E.64 R12, desc[UR6][R12.64] ;  /* 0x000000060c0c7981 */ /* 0x000f24000c1e1b00 */
[----:B------:R-:W-:Y:S01]  /*b9f0*/  IMAD R11, R11, UR4, RZ ;  /* 0x000000040b0b7c24 */ /* 0x000fe2000f8e02ff */
[----:B------:R-:W-:Y:S02]  /*ba00*/  IADD3 R21, PT, PT, R27, R19, RZ ;  /* 0x000000131b157210 */ /* 0x000fe40007ffe0ff */
[----:B------:R-:W-:Y:S01]  /*ba10*/  LEA.HI.X R23, R24, R5, R23, 0x3, P1 ;  /* 0x0000000518177211 */ /* 0x000fe200008f1c17 */
[C---:B------:R-:W-:Y:S01]  /*ba20*/  IMAD R25, R10.reuse, UR5, R11 ;  /* 0x000000050a197c24 */ /* 0x040fe2000f8e020b */
[----:B------:R-:W-:Y:S01]  /*ba30*/  IADD3 R19, PT, PT, R29, R31, RZ ;  /* 0x0000001f1d137210 */ /* 0x000fe20007ffe0ff */
[----:B------:R-:W-:Y:S01]  /*ba40*/  IMAD.WIDE.U32 R10, R10, UR4, RZ ;  /* 0x000000040a0a7c25 */ /* 0x000fe2000f8e00ff */
[----:B------:R-:W-:-:S02]  /*ba50*/  LEA R18, P3, R28, R4, 0x3 ;  /* 0x000000041c127211 */ /* 0x000fc400078618ff */
[-C--:B------:R-:W-:Y:S01]  /*ba60*/  LEA.HI.X R21, R26, R5.reuse, R21, 0x3, P2 ;  /* 0x000000051a157211 */ /* 0x080fe200010f1c15 */
[----:B------:R-:W-:Y:S01]  /*ba70*/  IMAD R29, R9, UR4, RZ ;  /* 0x00000004091d7c24 */ /* 0x000fe2000f8e02ff */
[----:B------:R-:W5:Y:S01]  /*ba80*/  LDG.E.64 R22, desc[UR6][R22.64] ;  /* 0x0000000616167981 */ /* 0x000f62000c1e1b00 */
[----:B------:R-:W-:Y:S01]  /*ba90*/  LEA.HI.X R19, R28, R5, R19, 0x3, P3 ;  /* 0x000000051c137211 */ /* 0x000fe200018f1c13 */
[----:B------:R-:W-:Y:S01]  /*baa0*/  IMAD.WIDE.U32 R26, R8, UR4, RZ ;  /* 0x00000004081a7c25 */ /* 0x000fe2000f8e00ff */
[----:B------:R-:W-:Y:S01]  /*bab0*/  LEA R24, P1, R10, R4, 0x3 ;  /* 0x000000040a187211 */ /* 0x000fe200078218ff */
[----:B------:R-:W5:Y:S01]  /*bac0*/  LDG.E.64 R20, desc[UR6][R20.64] ;  /* 0x0000000614147981 */ /* 0x000f62000c1e1b00 */
[----:B------:R-:W-:Y:S01]  /*bad0*/  IADD3 R9, PT, PT, R11, R25, RZ ;  /* 0x000000190b097210 */ /* 0x000fe20007ffe0ff */
[----:B------:R-:W-:Y:S02]  /*bae0*/  IMAD R29, R8, UR5, R29 ;  /* 0x00000005081d7c24 */ /* 0x000fe4000f8e021d */
[----:B------:R-:W5:Y:S01]  /*baf0*/  LDG.E.64 R18, desc[UR6][R18.64] ;  /* 0x0000000612127981 */ /* 0x000f62000c1e1b00 */
[----:B------:R-:W-:-:S02]  /*bb00*/  LEA.HI.X R25, R10, R5, R9, 0x3, P1 ;  /* 0x000000050a197211 */ /* 0x000fc400008f1c09 */
[C---:B------:R-:W-:Y:S02]  /*bb10*/  LEA R4, P1, R26.reuse, R4, 0x3 ;  /* 0x000000041a047211 */ /* 0x040fe400078218ff */
[----:B------:R-:W-:Y:S02]  /*bb20*/  IADD3 R8, PT, PT, R27, R29, RZ ;  /* 0x0000001d1b087210 */ /* 0x000fe40007ffe0ff */
[----:B------:R-:W5:Y:S02]  /*bb30*/  LDG.E.64 R24, desc[UR6][R24.64] ;  /* 0x0000000618187981 */ /* 0x000f64000c1e1b00 */
[----:B------:R-:W-:-:S05]  /*bb40*/  LEA.HI.X R5, R26, R5, R8, 0x3, P1 ;  /* 0x000000051a057211 */ /* 0x000fca00008f1c08 */
[----:B------:R0:W5:Y:S01]  /*bb50*/  LDG.E.64 R10, desc[UR6][R4.64] ;  /* 0x00000006040a7981 */ /* 0x000162000c1e1b00 */
        /* <DEDUP_REMOVED lines=15> */
[----:B0-----:R-:W-:-:S03]  /*bc50*/  FADD.FTZ R4, R2, R25 ;  /* 0x0000001902047221 */ /* 0x001fc60000010000 */
[----:B------:R-:W-:Y:S01]  /*bc60*/  FADD.FTZ R2, R9, R10 ;  /* 0x0000000a09027221 */ /* 0x000fe20000010000 */
[----:B------:R-:W-:-:S07]  /*bc70*/  FADD.FTZ R3, R4, R11 ;  /* 0x0000000b04037221 */ /* 0x000fce0000010000 */
.L_x_1982:
        /* <DEDUP_REMOVED lines=51> */
.L_x_1983:
        /* <DEDUP_REMOVED lines=38> */
.L_x_1979:
[----:B------:R-:W0:Y:S02]  /*c210*/  LDC.64 R4, c[0x0][0x710] ;  /* 0x0001c400ff047b82 */ /* 0x000e240000000a00 */
[----:B0-----:R-:W-:Y:S01]  /*c220*/  STG.E.64 desc[UR6][R4.64], R2 ;  /* 0x0000000204007986 */ /* 0x001fe2000c101b06 */
[----:B------:R-:W-:Y:S05]  /*c230*/  EXIT ;  /* 0x000000000000794d */ /* 0x000fea0003800000 */
.L_x_1935:
        /* <DEDUP_REMOVED lines=390> */
[----:B------:R-:W1:Y:S08]  /*daa0*/  @P0 LDC R15, c[0x0][0x6f8] ;  /* 0x0001be00ff0f0b82 */ /* 0x000e700000000800 */
[----:B------:R-:W1:Y:S01]  /*dab0*/  @P0 LDC R12, c[0x0][0x704] ;  /* 0x0001c100ff0c0b82 */ /* 0x000e620000000800 */
[----:B---3--:R-:W-:-:S05]  /*dac0*/  @P0 IMAD.HI.U32 R6, R9, R10, R8 ;  /* 0x0000000a09060227 */ /* 0x008fca00078e0008 */
[----:B------:R-:W-:Y:S02]  /*dad0*/  @P0 SHF.R.U32.HI R6, RZ, R11, R6 ;  /* 0x0000000bff060219 */ /* 0x000fe40000011606 */
[----:B------:R-:W3:Y:S01]  /*dae0*/  @P0 LDC.64 R16, c[0x0][0x708] ;  /* 0x0001c200ff100b82 */ /* 0x000ee20000000a00 */
[----:B------:R-:W-:Y:S02]  /*daf0*/  IADD3 R11, PT, PT, -R9, RZ, RZ ;  /* 0x000000ff090b7210 */ /* 0x000fe40007ffe1ff */
[----:B------:R-:W-:-:S03]  /*db00*/  @P0 IADD3 R8, PT, PT, -R6, RZ, RZ ;  /* 0x000000ff06080210 */ /* 0x000fc60007ffe1ff */
[----:B------:R-:W-:Y:S02]  /*db10*/  IMAD R6, R11, UR12, R7 ;  /* 0x0000000c0b067c24 */ /* 0x000fe4000f8e0207 */
[----:B-----5:R-:W-:Y:S02]  /*db20*/  @P0 IMAD R8, R8, R13, R9 ;  /* 0x0000000d08080224 */ /* 0x020fe400078e0209 */
[C---:B--2---:R-:W-:Y:S02]  /*db30*/  IMAD R48, R6.reuse, UR11, R48 ;  /* 0x0000000b06307c24 */ /* 0x044fe4000f8e0230 */
[C---:B0-----:R-:W-:Y:S02]  /*db40*/  IMAD R51, R6.reuse, UR13, R51 ;  /* 0x0000000d06337c24 */ /* 0x041fe4000f8e0233 */
[C---:B----4-:R-:W-:Y:S02]  /*db50*/  IMAD R5, R6.reuse, UR14, R5 ;  /* 0x0000000e06057c24 */ /* 0x050fe4000f8e0205 */
[----:B------:R-:W-:-:S02]  /*db60*/  IMAD R4, R6, UR15, R4 ;  /* 0x0000000f06047c24 */ /* 0x000fc4000f8e0204 */
[C---:B-1----:R-:W-:Y:S02]  /*db70*/  @P0 IMAD R48, R8.reuse, R15, R48 ;  /* 0x0000000f08300224 */ /* 0x042fe400078e0230 */
[C---:B------:R-:W-:Y:S02]  /*db80*/  @P0 IMAD R51, R8.reuse, R12, R51 ;  /* 0x0000000c08330224 */ /* 0x040fe400078e0233 */
[C---:B---3--:R-:W-:Y:S02]  /*db90*/  @P0 IMAD R5, R8.reuse, R16, R5 ;  /* 0x0000001008050224 */ /* 0x048fe400078e0205 */
[----:B------:R-:W-:-:S07]  /*dba0*/  @P0 IMAD R4, R8, R17, R4 ;  /* 0x0000001108040224 */ /* 0x000fce00078e0204 */
.L_x_1987:
[----:B------:R-:W0:Y:S02]  /*dbb0*/  LDCU.64 UR10, c[0x0][0x738] ;  /* 0x0000e700ff0a77ac */ /* 0x000e240008000a00 */
[----:B0-----:R-:W-:-:S04]  /*dbc0*/  IADD3 R8, P0, PT, R4, UR10, RZ ;  /* 0x0000000a04087c10 */ /* 0x001fc8000ff1e0ff */
[----:B------:R-:W-:-:S05]  /*dbd0*/  IADD3.X R9, PT, PT, RZ, UR11, RZ, P0, !PT ;  /* 0x0000000bff097c10 */ /* 0x000fca00087fe4ff */
        /* <DEDUP_REMOVED lines=17> */
[----:B------:R-:W0:Y:S04]  /*dcf0*/  LDCU.64 UR10, c[0x0][0x728] ;  /* 0x0000e500ff0a77ac */ /* 0x000e280008000a00 */
[----:B------:R-:W1:Y:S01]  /*dd00*/  LDG.E.64 R6, desc[UR6][R8.64] ;  /* 0x0000000608067981 */ /* 0x000e62000c1e1b00 */
[C---:B------:R-:W-:Y:S01]  /*dd10*/  ISETP.GE.U32.AND P0, PT, R49.reuse, 0x10, PT ;  /* 0x000000103100780c */ /* 0x040fe20003f06070 */
[----:B------:R-:W-:Y:S01]  /*dd20*/  BSSY.RECONVERGENT B3, `(.L_x_1990) ;  /* 0x00000b8000037945 */ /* 0x000fe20003800200 */
[----:B------:R-:W-:Y:S02]  /*dd30*/  LOP3.LUT R50, R49, 0xf, RZ, 0xc0, !PT ;  /* 0x0000000f31327812 */ /* 0x000fe400078ec0ff */
[----:B------:R-:W-:-:S02]  /*dd40*/  ISETP.GE.U32.AND.EX P0, PT, R11, RZ, PT, P0 ;  /* 0x000000ff0b00720c */ /* 0x000fc40003f06100 */
[----:B0-----:R-:W-:-:S04]  /*dd50*/  IADD3 R51, P1, PT, R51, UR10, RZ ;  /* 0x0000000a33337c10 */ /* 0x001fc8000ff3e0ff */
[----:B------:R-:W-:Y:S02]  /*dd60*/  IADD3.X R53, PT, PT, RZ, UR11, RZ, P1, !PT ;  /* 0x0000000bff357c10 */ /* 0x000fe40008ffe4ff */
[----:B-1----:R-:W-:-:S04]  /*dd70*/  LEA R4, P2, R6, UR12, 0x3 ;  /* 0x0000000c06047c11 */ /* 0x002fc8000f8418ff */
[----:B------:R-:W-:Y:S02]  /*dd80*/  LEA.HI.X R5, R6, UR13, R7, 0x3, P2 ;  /* 0x0000000d06057c11 */ /* 0x000fe400090f1c07 */
[----:B------:R-:W-:Y:S01]  /*dd90*/  CS2R R6, SRZ ;  /* 0x0000000000067805 */ /* 0x000fe2000001ff00 */
[----:B------:R-:W-:Y:S06]  /*dda0*/  @!P0 BRA `(.L_x_1991) ;  /* 0x0000000800bc8947 */ /* 0x000fec0003800000 */
[----:B------:R-:W-:Y:S01]  /*ddb0*/  HFMA2 R7, -RZ, RZ, 0, 0 ;  /* 0x00000000ff077431 */ /* 0x000fe200000001ff */
[----:B------:R-:W-:Y:S01]  /*ddc0*/  BSSY.RECONVERGENT B4, `(.L_x_1991) ;  /* 0x00000ad000047945 */ /* 0x000fe20003800200 */
[----:B------:R-:W-:Y:S02]  /*ddd0*/  MOV R8, R4 ;  /* 0x0000000400087202 */ /* 0x000fe40000000f00 */
[----:B------:R-:W-:Y:S02]  /*dde0*/  LOP3.LUT R52, R11, 0x7fffffff, RZ, 0xc0, !PT ;  /* 0x7fffffff0b347812 */ /* 0x000fe400078ec0ff */
[----:B------:R-:W-:-:S07]  /*ddf0*/  LOP3.LUT R54, R49, 0xfffffff0, RZ, 0xc0, !PT ;  /* 0xfffffff031367812 */ /* 0x000fce00078ec0ff */
.L_x_1992:
        /* <DEDUP_REMOVED lines=23> */
[----:B------:R-:W-:Y:S01]  /*df70*/  IADD3 R27, PT, PT, R33, R29, RZ ;  /* 0x0000001d211b7210 */ /* 0x000fe20007ffe0ff */
[----:B----4-:R-:W-:Y:S01]  /*df80*/  IMAD R33, R41, UR8, RZ ;  /* 0x0000000829217c24 */ /* 0x010fe2000f8e02ff */
[----:B------:R-:W-:Y:S02]  /*df90*/  LEA R26, P0, R32, R51, 0x3 ;  /* 0x00000033201a7211 */ /* 0x000fe400078018ff */
[----:B------:R-:W-:Y:S01]  /*dfa0*/  IADD3 R29, PT, PT, R35, R37, RZ ;  /* 0x00000025231d7210 */ /* 0x000fe20007ffe0ff */
[----:B-----5:R-:W-:Y:S01]  /*dfb0*/  IMAD R35, R43, UR8, RZ ;  /* 0x000000082b237c24 */ /* 0x020fe2000f8e02ff */
[----:B------:R-:W-:Y:S01]  /*dfc0*/  LEA R28, P1, R34, R51, 0x3 ;  /* 0x00000033221c7211 */ /* 0x000fe200078218ff */
[----:B------:R-:W-:Y:S01]  /*dfd0*/  IMAD R37, R45, UR8, RZ ;  /* 0x000000082d257c24 */ /* 0x000fe2000f8e02ff */
[-C--:B------:R-:W-:Y:S01]  /*dfe0*/  LEA.HI.X R27, R32, R53.reuse, R27, 0x3, P0 ;  /* 0x00000035201b7211 */ /* 0x080fe200000f1c1b */
[----:B------:R-:W-:Y:S01]  /*dff0*/  IMAD R33, R40, UR9, R33 ;  /* 0x0000000928217c24 */ /* 0x000fe2000f8e0221 */
[----:B------:R-:W-:Y:S01]  /*e000*/  LEA.HI.X R29, R34, R53, R29, 0x3, P1 ;  /* 0x00000035221d7211 */ /* 0x000fe200008f1c1d */
[----:B------:R-:W-:-:S03]  /*e010*/  IMAD.WIDE.U32 R40, R40, UR8, RZ ;  /* 0x0000000828287c25 */ /* 0x000fc6000f8e00ff */
[----:B------:R-:W2:Y:S01]  /*e020*/  LDG.E.64 R26, desc[UR6][R26.64] ;  /* 0x000000061a1a7981 */ /* 0x000ea2000c1e1b00 */
[C---:B------:R-:W-:Y:S01]  /*e030*/  IMAD R35, R42.reuse, UR9, R35 ;  /* 0x000000092a237c24 */ /* 0x040fe2000f8e0223 */
[----:B------:R-:W-:Y:S01]  /*e040*/  IADD3 R41, PT, PT, R41, R33, RZ ;  /* 0x0000002129297210 */ /* 0x000fe20007ffe0ff */
[----:B------:R-:W-:Y:S01]  /*e050*/  IMAD R55, R31, UR8, RZ ;  /* 0x000000081f377c24 */ /* 0x000fe2000f8e02ff */
[----:B------:R-:W3:Y:S01]  /*e060*/  LDG.E.64 R28, desc[UR6][R28.64] ;  /* 0x000000061c1c7981 */ /* 0x000ee2000c1e1b00 */
[----:B------:R-:W-:-:S04]  /*e070*/  IMAD.WIDE.U32 R42, R42, UR8, RZ ;  /* 0x000000082a2a7c25 */ /* 0x000fc8000f8e00ff */
[----:B------:R-:W-:Y:S01]  /*e080*/  IMAD R31, R44, UR9, R37 ;  /* 0x000000092c1f7c24 */ /* 0x000fe2000f8e0225 */
[----:B------:R-:W-:Y:S01]  /*e090*/  LEA R32, P1, R42, R51, 0x3 ;  /* 0x000000332a207211 */ /* 0x000fe200078218ff */
[----:B------:R-:W-:Y:S01]  /*e0a0*/  IMAD.WIDE.U32 R44, R44, UR8, RZ ;  /* 0x000000082c2c7c25 */ /* 0x000fe2000f8e00ff */
[----:B------:R-:W-:-:S03]  /*e0b0*/  IADD3 R33, PT, PT, R43, R35, RZ ;  /* 0x000000232b217210 */ /* 0x000fc60007ffe0ff */
[----:B------:R-:W-:Y:S01]  /*e0c0*/  IMAD.WIDE.U32 R46, R30, UR8, RZ ;  /* 0x000000081e2e7c25 */ /* 0x000fe2000f8e00ff */
[----:B------:R-:W-:Y:S02]  /*e0d0*/  IADD3 R35, PT, PT, R45, R31, RZ ;  /* 0x0000001f2d237210 */ /* 0x000fe40007ffe0ff */
[----:B------:R-:W-:Y:S01]  /*e0e0*/  LEA.HI.X R33, R42, R53, R33, 0x3, P1 ;  /* 0x000000352a217211 */ /* 0x000fe200008f1c21 */
[----:B------:R-:W-:Y:S01]  /*e0f0*/  IMAD R37, R30, UR9, R55 ;  /* 0x000000091e257c24 */ /* 0x000fe2000f8e0237 */
[-C--:B------:R-:W-:Y:S01]  /*e100*/  LEA R30, P0, R40, R51.reuse, 0x3 ;  /* 0x00000033281e7211 */ /* 0x080fe200078018ff */
[----:B------:R-:W-:Y:S01]  /*e110*/  IMAD R5, R5, UR8, RZ ;  /* 0x0000000805057c24 */ /* 0x000fe2000f8e02ff */
[----:B------:R-:W-:Y:S01]  /*e120*/  LEA R34, P2, R44, R51, 0x3 ;  /* 0x000000332c227211 */ /* 0x000fe200078418ff */
[----:B------:R-:W-:Y:S01]  /*e130*/  IMAD R39, R39, UR8, RZ ;  /* 0x0000000827277c24 */ /* 0x000fe2000f8e02ff */
[-C--:B------:R-:W-:Y:S01]  /*e140*/  LEA.HI.X R31, R40, R53.reuse, R41, 0x3, P0 ;  /* 0x00000035281f7211 */ /* 0x080fe200000f1c29 */
[----:B------:R-:W-:Y:S01]  /*e150*/  IMAD.WIDE.U32 R40, R4, UR8, RZ ;  /* 0x0000000804287c25 */ /* 0x000fe2000f8e00ff */
[----:B------:R-:W-:Y:S01]  /*e160*/  LEA.HI.X R35, R44, R53, R35, 0x3, P2 ;  /* 0x000000352c237211 */ /* 0x000fe200010f1c23 */
[----:B------:R-:W4:Y:S01]  /*e170*/  LDG.E.64 R32, desc[UR6][R32.64] ;  /* 0x0000000620207981 */ /* 0x000f22000c1e1b00 */
[-C--:B------:R-:W-:Y:S01]  /*e180*/  LEA R36, P3, R46, R51.reuse, 0x3 ;  /* 0x000000332e247211 */ /* 0x080fe200078618ff */
[----:B------:R-:W-:Y:S01]  /*e190*/  IMAD R5, R4, UR9, R5 ;  /* 0x0000000904057c24 */ /* 0x000fe2000f8e0205 */
[----:B------:R-:W-:Y:S01]  /*e1a0*/  LEA R44, P0, R40, R51, 0x3 ;  /* 0x00000033282c7211 */ /* 0x000fe200078018ff */
[----:B------:R-:W-:Y:S01]  /*e1b0*/  IMAD.WIDE.U32 R42, R38, UR8, RZ ;  /* 0x00000008262a7c25 */ /* 0x000fe2000f8e00ff */
[----:B------:R-:W5:Y:S01]  /*e1c0*/  LDG.E.64 R30, desc[UR6][R30.64] ;  /* 0x000000061e1e7981 */ /* 0x000f62000c1e1b00 */
[----:B------:R-:W-:-:S02]  /*e1d0*/  IADD3 R37, PT, PT, R47, R37, RZ ;  /* 0x000000252f257210 */ /* 0x000fc40007ffe0ff */
[----:B------:R-:W-:Y:S01]  /*e1e0*/  IMAD R39, R38, UR9, R39 ;  /* 0x0000000926277c24 */ /* 0x000fe2000f8e0227 */
[----:B------:R-:W-:Y:S01]  /*e1f0*/  LEA R4, P1, R42, R51, 0x3 ;  /* 0x000000332a047211 */ /* 0x000fe200078218ff */
[----:B------:R-:W-:Y:S01]  /*e200*/  IMAD R45, R11, UR8, RZ ;  /* 0x000000080b2d7c24 */ /* 0x000fe2000f8e02ff */
[----:B------:R-:W-:Y:S01]  /*e210*/  IADD3 R11, PT, PT, R41, R5, RZ ;  /* 0x00000005290b7210 */ /* 0x000fe20007ffe0ff */
[----:B------:R-:W-:Y:S01]  /*e220*/  IMAD R15, R15, UR8, RZ ;  /* 0x000000080f0f7c24 */ /* 0x000fe2000f8e02ff */
[----:B------:R-:W-:Y:S01]  /*e230*/  IADD3 R5, PT, PT, R43, R39, RZ ;  /* 0x000000272b057210 */ /* 0x000fe20007ffe0ff */
[----:B------:R-:W-:Y:S01]  /*e240*/  IMAD.WIDE.U32 R38, R10, UR8, RZ ;  /* 0x000000080a267c25 */ /* 0x000fe2000f8e00ff */
[-C--:B------:R-:W-:Y:S01]  /*e250*/  LEA.HI.X R37, R46, R53.reuse, R37, 0x3, P3 ;  /* 0x000000352e257211 */ /* 0x080fe200018f1c25 */
[----:B------:R-:W4:Y:S01]  /*e260*/  LDG.E.64 R34, desc[UR6][R34.64] ;  /* 0x0000000622227981 */ /* 0x000f22000c1e1b00 */
[-C--:B------:R-:W-:Y:S01]  /*e270*/  LEA.HI.X R5, R42, R53.reuse, R5, 0x3, P1 ;  /* 0x000000352a057211 */ /* 0x080fe200008f1c05 */
[----:B------:R-:W-:Y:S01]  /*e280*/  IMAD R41, R10, UR9, R45 ;  /* 0x000000090a297c24 */ /* 0x000fe2000f8e022d */
[----:B------:R-:W-:Y:S01]  /*e290*/  LEA.HI.X R45, R40, R53, R11, 0x3, P0 ;  /* 0x00000035282d7211 */ /* 0x000fe200000f1c0b */
[----:B------:R-:W-:Y:S01]  /*e2a0*/  IMAD R43, R13, UR8, RZ ;  /* 0x000000080d2b7c24 */ /* 0x000fe2000f8e02ff */
[----:B------:R-:W-:Y:S01]  /*e2b0*/  LEA R40, P0, R38, R51, 0x3 ;  /* 0x0000003326287211 */ /* 0x000fe200078018ff */
[C---:B------:R-:W-:Y:S01]  /*e2c0*/  IMAD.WIDE.U32 R10, R12.reuse, UR8, RZ ;  /* 0x000000080c0a7c25 */ /* 0x040fe2000f8e00ff */
[----:B------:R-:W-:Y:S01]  /*e2d0*/  IADD3 R13, PT, PT, R39, R41, RZ ;  /* 0x00000029270d7210 */ /* 0x000fe20007ffe0ff */
[----:B------:R-:W4:Y:S02]  /*e2e0*/  LDG.E.64 R36, desc[UR6][R36.64] ;  /* 0x0000000624247981 */ /* 0x000f24000c1e1b00 */
[----:B------:R-:W-:Y:S01]  /*e2f0*/  IMAD R43, R12, UR9, R43 ;  /* 0x000000090c2b7c24 */ /* 0x000fe2000f8e022b */
[----:B------:R-:W-:Y:S01]  /*e300*/  LEA.HI.X R41, R38, R53, R13, 0x3, P0 ;  /* 0x0000003526297211 */ /* 0x000fe200000f1c0d */
[----:B------:R-:W-:Y:S01]  /*e310*/  IMAD.WIDE.U32 R12, R14, UR8, RZ ;  /* 0x000000080e0c7c25 */ /* 0x000fe2000f8e00ff */
[----:B------:R-:W-:Y:S01]  /*e320*/  LEA R38, P0, R10, R51, 0x3 ;  /* 0x000000330a267211 */ /* 0x000fe200078018ff */
[----:B------:R-:W4:Y:S01]  /*e330*/  LDG.E.64 R44, desc[UR6][R44.64] ;  /* 0x000000062c2c7981 */ /* 0x000f22000c1e1b00 */
[----:B------:R-:W-:Y:S01]  /*e340*/  IADD3 R11, PT, PT, R11, R43, RZ ;  /* 0x0000002b0b0b7210 */ /* 0x000fe20007ffe0ff */
[----:B------:R-:W-:Y:S01]  /*e350*/  IMAD R15, R14, UR9, R15 ;  /* 0x000000090e0f7c24 */ /* 0x000fe2000f8e020f */
[----:B------:R-:W-:Y:S01]  /*e360*/  LEA R14, P1, R12, R51, 0x3 ;  /* 0x000000330c0e7211 */ /* 0x000fe200078218ff */
[----:B------:R-:W-:Y:S01]  /*e370*/  IMAD R17, R17, UR8, RZ ;  /* 0x0000000811117c24 */ /* 0x000fe2000f8e02ff */
[----:B------:R-:W-:Y:S01]  /*e380*/  LEA.HI.X R39, R10, R53, R11, 0x3, P0 ;  /* 0x000000350a277211 */ /* 0x000fe200000f1c0b */
[C---:B------:R-:W-:Y:S01]  /*e390*/  IMAD.WIDE.U32 R10, R16.reuse, UR8, RZ ;  /* 0x00000008100a7c25 */ /* 0x040fe2000f8e00ff */
[----:B------:R-:W-:Y:S01]  /*e3a0*/  IADD3 R13, PT, PT, R13, R15, RZ ;  /* 0x0000000f0d0d7210 */ /* 0x000fe20007ffe0ff */
[----:B------:R-:W4:Y:S02]  /*e3b0*/  LDG.E.64 R4, desc[UR6][R4.64] ;  /* 0x0000000604047981 */ /* 0x000f24000c1e1b00 */
[----:B------:R-:W-:Y:S01]  /*e3c0*/  IMAD R17, R16, UR9, R17 ;  /* 0x0000000910117c24 */ /* 0x000fe2000f8e0211 */
[----:B------:R-:W-:Y:S01]  /*e3d0*/  LEA.HI.X R15, R12, R53, R13, 0x3, P1 ;  /* 0x000000350c0f7211 */ /* 0x000fe200008f1c0d */
[----:B------:R-:W-:Y:S01]  /*e3e0*/  IMAD R21, R21, UR8, RZ ;  /* 0x0000000815157c24 */ /* 0x000fe2000f8e02ff */
[----:B------:R-:W-:Y:S01]  /*e3f0*/  LEA R12, P0, R10, R51, 0x3 ;  /* 0x000000330a0c7211 */ /* 0x000fe200078018ff */
[----:B------:R-:W4:Y:S01]  /*e400*/  LDG.E.64 R40, desc[UR6][R40.64] ;  /* 0x0000000628287981 */ /* 0x000f22000c1e1b00 */
[----:B------:R-:W-:Y:S01]  /*e410*/  IADD3 R11, PT, PT, R11, R17, RZ ;  /* 0x000000110b0b7210 */ /* 0x000fe20007ffe0ff */
[----:B------:R-:W-:-:S02]  /*e420*/  IMAD R17, R19, UR8, RZ ;  /* 0x0000000813117c24 */ /* 0x000fc4000f8e02ff */
[----:B------:R-:W-:Y:S01]  /*e430*/  IMAD R21, R20, UR9, R21 ;  /* 0x0000000914157c24 */ /* 0x000fe2000f8e0215 */
[----:B------:R-:W-:Y:S01]  /*e440*/  LEA.HI.X R13, R10, R53, R11, 0x3, P0 ;  /* 0x000000350a0d7211 */ /* 0x000fe200000f1c0b */
[----:B------:R-:W-:Y:S01]  /*e450*/  IMAD R17, R18, UR9, R17 ;  /* 0x0000000912117c24 */ /* 0x000fe2000f8e0211 */
[----:B------:R-:W4:Y:S01]  /*e460*/  LDG.E.64 R38, desc[UR6][R38.64] ;  /* 0x0000000626267981 */ /* 0x000f22000c1e1b00 */
[----:B------:R-:W-:-:S03]  /*e470*/  IMAD.WIDE.U32 R10, R20, UR8, RZ ;  /* 0x00000008140a7c25 */ /* 0x000fc6000f8e00ff */
[----:B------:R-:W4:Y:S01]  /*e480*/  LDG.E.64 R14, desc[UR6][R14.64] ;  /* 0x000000060e0e7981 */ /* 0x000f22000c1e1b00 */
[----:B------:R-:W-:Y:S01]  /*e490*/  IMAD.WIDE.U32 R18, R18, UR8, RZ ;  /* 0x0000000812127c25 */ /* 0x000fe2000f8e00ff */
[----:B------:R-:W-:Y:S02]  /*e4a0*/  IADD3 R11, PT, PT, R11, R21, RZ ;  /* 0x000000150b0b7210 */ /* 0x000fe40007ffe0ff */
[----:B------:R-:W4:Y:S01]  /*e4b0*/  LDG.E.64 R12, desc[UR6][R12.64] ;  /* 0x000000060c0c7981 */ /* 0x000f22000c1e1b00 */
[----:B------:R-:W-:Y:S01]  /*e4c0*/  IMAD R21, R23, UR8, RZ ;  /* 0x0000000817157c24 */ /* 0x000fe2000f8e02ff */
[----:B------:R-:W-:Y:S02]  /*e4d0*/  LEA R16, P0, R18, R51, 0x3 ;  /* 0x0000003312107211 */ /* 0x000fe400078018ff */
[----:B------:R-:W-:Y:S01]  /*e4e0*/  IADD3 R17, PT, PT, R19, R17, RZ ;  /* 0x0000001113117210 */ /* 0x000fe20007ffe0ff */
[C---:B------:R-:W-:Y:S02]  /*e4f0*/  IMAD R21, R22.reuse, UR9, R21 ;  /* 0x0000000916157c24 */ /* 0x040fe4000f8e0215 */
[----:B------:R-:W-:Y:S01]  /*e500*/  IMAD.WIDE.U32 R22, R22, UR8, RZ ;  /* 0x0000000816167c25 */ /* 0x000fe2000f8e00ff */
[----:B------:R-:W-:-:S02]  /*e510*/  LEA.HI.X R17, R18, R53, R17, 0x3, P0 ;  /* 0x0000003512117211 */ /* 0x000fc400000f1c11 */
[C---:B------:R-:W-:Y:S01]  /*e520*/  LEA R18, P0, R10.reuse, R51, 0x3 ;  /* 0x000000330a127211 */ /* 0x040fe200078018ff */
[----:B------:R-:W-:Y:S01]  /*e530*/  IMAD R25, R25, UR8, RZ ;  /* 0x0000000819197c24 */ /* 0x000fe2000f8e02ff */
[----:B------:R-:W-:Y:S02]  /*e540*/  IADD3 R21, PT, PT, R23, R21, RZ ;  /* 0x0000001517157210 */ /* 0x000fe40007ffe0ff */
[----:B------:R-:W-:Y:S01]  /*e550*/  LEA.HI.X R19, R10, R53, R11, 0x3, P0 ;  /* 0x000000350a137211 */ /* 0x000fe200000f1c0b */
[----:B------:R-:W-:Y:S01]  /*e560*/  IMAD.WIDE.U32 R10, R24, UR8, RZ ;  /* 0x00000008180a7c25 */ /* 0x000fe2000f8e00ff */
[----:B------:R-:W-:Y:S01]  /*e570*/  LEA R20, P0, R22, R51, 0x3 ;  /* 0x0000003316147211 */ /* 0x000fe200078018ff */
[----:B------:R-:W4:Y:S02]  /*e580*/  LDG.E.64 R16, desc[UR6][R16.64] ;  /* 0x0000000610107981 */ /* 0x000f24000c1e1b00 */
[----:B------:R-:W-:Y:S01]  /*e590*/  IMAD R25, R24, UR9, R25 ;  /* 0x0000000918197c24 */ /* 0x000fe2000f8e0219 */
[----:B------:R-:W-:Y:S01]  /*e5a0*/  LEA.HI.X R21, R22, R53, R21, 0x3, P0 ;  /* 0x0000003516157211 */ /* 0x000fe200000f1c15 */
[----:B------:R-:W4:Y:S01]  /*e5b0*/  LDG.E.64 R18, desc[UR6][R18.64] ;  /* 0x0000000612127981 */ /* 0x000f22000c1e1b00 */
[----:B------:R-:W-:-:S02]  /*e5c0*/  LEA R22, P0, R10, R51, 0x3 ;  /* 0x000000330a167211 */ /* 0x000fc400078018ff */
[----:B------:R-:W-:Y:S02]  /*e5d0*/  IADD3 R11, PT, PT, R11, R25, RZ ;  /* 0x000000190b0b7210 */ /* 0x000fe40007ffe0ff */
[----:B------:R-:W4:Y:S02]  /*e5e0*/  LDG.E.64 R20, desc[UR6][R20.64] ;  /* 0x0000000614147981 */ /* 0x000f24000c1e1b00 */
[----:B------:R-:W-:-:S06]  /*e5f0*/  LEA.HI.X R23, R10, R53, R11, 0x3, P0 ;  /* 0x000000350a177211 */ /* 0x000fcc00000f1c0b */
[----:B------:R-:W4:Y:S01]  /*e600*/  LDG.E.64 R22, desc[UR6][R22.64] ;  /* 0x0000000616167981 */ /* 0x000f22000c1e1b00 */
[----:B------:R-:W-:-:S04]  /*e610*/  IADD3 R54, P0, PT, R54, -0x10, RZ ;  /* 0xfffffff036367810 */ /* 0x000fc80007f1e0ff */
[----:B------:R-:W-:Y:S02]  /*e620*/  IADD3.X R52, PT, PT, R52, -0x1, RZ, P0, !PT ;  /* 0xffffffff34347810 */ /* 0x000fe400007fe4ff */
[----:B------:R-:W-:-:S04]  /*e630*/  ISETP.NE.U32.AND P0, PT, R54, RZ, PT ;  /* 0x000000ff3600720c */ /* 0x000fc80003f05070 */
[----:B------:R-:W-:Y:S02]  /*e640*/  ISETP.NE.AND.EX P0, PT, R52, RZ, PT, P0 ;  /* 0x000000ff3400720c */ /* 0x000fe40003f05300 */
[----:B------:R-:W-:Y:S01]  /*e650*/  IADD3 R8, P1, PT, R8, 0x80, RZ ;  /* 0x0000008008087810 */ /* 0x000fe20007f3e0ff */
[----:B--2---:R-:W-:Y:S01]  /*e660*/  FADD.FTZ R11, R26, R6 ;  /* 0x000000061a0b7221 */ /* 0x004fe20000010000 */
[----:B------:R-:W-:-:S03]  /*e670*/  FADD.FTZ R6, R27, R7 ;  /* 0x000000071b067221 */ /* 0x000fc60000010000 */
[----:B---3--:R-:W-:Y:S01]  /*e680*/  FADD.FTZ R11, R11, R28 ;  /* 0x0000001c0b0b7221 */ /* 0x008fe20000010000 */
[----:B------:R-:W-:-:S04]  /*e690*/  FADD.FTZ R6, R6, R29 ;  /* 0x0000001d06067221 */ /* 0x000fc80000010000 */
[----:B-----5:R-:W-:Y:S01]  /*e6a0*/  FADD.FTZ R6, R6, R31 ;  /* 0x0000001f06067221 */ /* 0x020fe20000010000 */
[----:B------:R-:W-:-:S03]  /*e6b0*/  FADD.FTZ R11, R11, R30 ;  /* 0x0000001e0b0b7221 */ /* 0x000fc60000010000 */
[----:B----4-:R-:W-:Y:S01]  /*e6c0*/  FADD.FTZ R6, R6, R33 ;  /* 0x0000002106067221 */ /* 0x010fe20000010000 */
        /* <DEDUP_REMOVED lines=26> */
[----:B------:R-:W-:Y:S01]  /*e870*/  MOV R4, R8 ;  /* 0x0000000800047202 */ /* 0x000fe20000000f00 */
[----:B------:R-:W-:Y:S06]  /*e880*/  @P0 BRA `(.L_x_1992) ;  /* 0xfffffff4005c0947 */ /* 0x000fec000383ffff */
[----:B------:R-:W-:Y:S05]  /*e890*/  BSYNC.RECONVERGENT B4 ;  /* 0x0000000000047941 */ /* 0x000fea0003800200 */
.L_x_1991:
[----:B------:R-:W-:Y:S05]  /*e8a0*/  BSYNC.RECONVERGENT B3 ;  /* 0x0000000000037941 */ /* 0x000fea0003800200 */
.L_x_1990:
        /* <DEDUP_REMOVED lines=20> */
[----:B---3--:R-:W-:Y:S02]  /*e9f0*/  IMAD R13, R13, UR10, RZ ;  /* 0x0000000a0d0d7c24 */ /* 0x008fe4000f8e02ff */
[----:B------:R-:W-:Y:S02]  /*ea00*/  IMAD R23, R24, UR11, R23 ;  /* 0x0000000b18177c24 */ /* 0x000fe4000f8e0217 */
[----:B----4-:R-:W-:Y:S02]  /*ea10*/  IMAD R21, R21, UR10, RZ ;  /* 0x0000000a15157c24 */ /* 0x010fe4000f8e02ff */
[----:B------:R-:W-:-:S04]  /*ea20*/  IMAD.WIDE.U32 R26, R12, UR10, RZ ;  /* 0x0000000a0c1a7c25 */ /* 0x000fc8000f8e00ff */
[----:B------:R-:W-:Y:S02]  /*ea30*/  IMAD R13, R12, UR11, R13 ;  /* 0x0000000b0c0d7c24 */ /* 0x000fe4000f8e020d */
[----:B------:R-:W-:-:S04]  /*ea40*/  IMAD.WIDE.U32 R24, R24, UR10, RZ ;  /* 0x0000000a18187c25 */ /* 0x000fc8000f8e00ff */
[C---:B------:R-:W-:Y:S01]  /*ea50*/  IMAD R31, R20.reuse, UR11, R21 ;  /* 0x0000000b141f7c24 */ /* 0x040fe2000f8e0215 */
[----:B------:R-:W-:Y:S01]  /*ea60*/  IADD3 R21, PT, PT, R27, R13, RZ ;  /* 0x0000000d1b157210 */ /* 0x000fe20007ffe0ff */
[----:B------:R-:W-:Y:S01]  /*ea70*/  IMAD.WIDE.U32 R28, R20, UR10, RZ ;  /* 0x0000000a141c7c25 */ /* 0x000fe2000f8e00ff */
[----:B------:R-:W-:Y:S02]  /*ea80*/  LEA R22, P1, R24, R51, 0x3 ;  /* 0x0000003318167211 */ /* 0x000fe400078218ff */
[----:B------:R-:W-:Y:S01]  /*ea90*/  IADD3 R23, PT, PT, R25, R23, RZ ;  /* 0x0000001719177210 */ /* 0x000fe20007ffe0ff */
[----:B-----5:R-:W-:Y:S01]  /*eaa0*/  IMAD R19, R19, UR10, RZ ;  /* 0x0000000a13137c24 */ /* 0x020fe2000f8e02ff */
[----:B------:R-:W-:Y:S01]  /*eab0*/  LEA R12, P3, R28, R51, 0x3 ;  /* 0x000000331c0c7211 */ /* 0x000fe200078618ff */
[----:B------:R-:W-:Y:S01]  /*eac0*/  IMAD R15, R15, UR10, RZ ;  /* 0x0000000a0f0f7c24 */ /* 0x000fe2000f8e02ff */
[----:B------:R-:W-:Y:S01]  /*ead0*/  IADD3 R13, PT, PT, R29, R31, RZ ;  /* 0x0000001f1d0d7210 */ /* 0x000fe20007ffe0ff */
[----:B------:R-:W-:Y:S01]  /*eae0*/  IMAD R17, R17, UR10, RZ ;  /* 0x0000000a11117c24 */ /* 0x000fe2000f8e02ff */
[-C--:B------:R-:W-:Y:S01]  /*eaf0*/  LEA.HI.X R23, R24, R53.reuse, R23, 0x3, P1 ;  /* 0x0000003518177211 */ /* 0x080fe200008f1c17 */
[----:B------:R-:W-:Y:S01]  /*eb00*/  IMAD R25, R18, UR11, R19 ;  /* 0x0000000b12197c24 */ /* 0x000fe2000f8e0213 */
[----:B------:R-:W-:Y:S01]  /*eb10*/  LEA.HI.X R13, R28, R53, R13, 0x3, P3 ;  /* 0x000000351c0d7211 */ /* 0x000fe200018f1c0d */
[----:B------:R-:W-:Y:S01]  /*eb20*/  IMAD.WIDE.U32 R18, R18, UR10, RZ ;  /* 0x0000000a12127c25 */ /* 0x000fe2000f8e00ff */
[----:B------:R-:W-:-:S02]  /*eb30*/  LEA R20, P2, R26, R51, 0x3 ;  /* 0x000000331a147211 */ /* 0x000fc400078418ff */
[----:B------:R-:W2:Y:S01]  /*eb40*/  LDG.E.64 R22, desc[UR6][R22.64] ;  /* 0x0000000616167981 */ /* 0x000ea2000c1e1b00 */
[----:B------:R-:W-:Y:S01]  /*eb50*/  IMAD.WIDE.U32 R28, R14, UR10, RZ ;  /* 0x0000000a0e1c7c25 */ /* 0x000fe2000f8e00ff */
[----:B------:R-:W-:Y:S02]  /*eb60*/  LEA.HI.X R21, R26, R53, R21, 0x3, P2 ;  /* 0x000000351a157211 */ /* 0x000fe400010f1c15 */
[----:B------:R-:W-:Y:S01]  /*eb70*/  IADD3 R25, PT, PT, R19, R25, RZ ;  /* 0x0000001913197210 */ /* 0x000fe20007ffe0ff */
[----:B------:R-:W-:Y:S01]  /*eb80*/  IMAD R15, R14, UR11, R15 ;  /* 0x0000000b0e0f7c24 */ /* 0x000fe2000f8e020f */
[----:B------:R-:W-:Y:S01]  /*eb90*/  LEA R26, P1, R18, R51, 0x3 ;  /* 0x00000033121a7211 */ /* 0x000fe200078218ff */
[C---:B------:R-:W-:Y:S01]  /*eba0*/  IMAD R27, R16.reuse, UR11, R17 ;  /* 0x0000000b101b7c24 */ /* 0x040fe2000f8e0211 */
[----:B------:R-:W3:Y:S01]  /*ebb0*/  LDG.E.64 R20, desc[UR6][R20.64] ;  /* 0x0000000614147981 */ /* 0x000ee2000c1e1b00 */
[----:B------:R-:W-:Y:S01]  /*ebc0*/  IMAD.WIDE.U32 R16, R16, UR10, RZ ;  /* 0x0000000a10107c25 */ /* 0x000fe2000f8e00ff */
[----:B------:R-:W-:-:S02]  /*ebd0*/  IADD3 R19, PT, PT, R29, R15, RZ ;  /* 0x0000000f1d137210 */ /* 0x000fc40007ffe0ff */
[-C--:B------:R-:W-:Y:S01]  /*ebe0*/  LEA R24, P2, R28, R51.reuse, 0x3 ;  /* 0x000000331c187211 */ /* 0x080fe200078418ff */
[----:B------:R-:W-:Y:S01]  /*ebf0*/  IMAD R11, R11, UR10, RZ ;  /* 0x0000000a0b0b7c24 */ /* 0x000fe2000f8e02ff */
[----:B------:R-:W-:Y:S01]  /*ec00*/  LEA R14, P3, R16, R51, 0x3 ;  /* 0x00000033100e7211 */ /* 0x000fe200078618ff */
[----:B------:R-:W4:Y:S01]  /*ec10*/  LDG.E.64 R12, desc[UR6][R12.64] ;  /* 0x000000060c0c7981 */ /* 0x000f22000c1e1b00 */
[----:B------:R-:W-:Y:S01]  /*ec20*/  IADD3 R15, PT, PT, R17, R27, RZ ;  /* 0x0000001b110f7210 */ /* 0x000fe20007ffe0ff */
[----:B------:R-:W-:Y:S01]  /*ec30*/  IMAD R11, R10, UR11, R11 ;  /* 0x0000000b0a0b7c24 */ /* 0x000fe2000f8e020b */
[-C--:B------:R-:W-:Y:S02]  /*ec40*/  LEA.HI.X R27, R18, R53.reuse, R25, 0x3, P1 ;  /* 0x00000035121b7211 */ /* 0x080fe400008f1c19 */
[-C--:B------:R-:W-:Y:S01]  /*ec50*/  LEA.HI.X R15, R16, R53.reuse, R15, 0x3, P3 ;  /* 0x00000035100f7211 */ /* 0x080fe200018f1c0f */
[----:B------:R-:W-:Y:S01]  /*ec60*/  IMAD.WIDE.U32 R16, R10, UR10, RZ ;  /* 0x0000000a0a107c25 */ /* 0x000fe2000f8e00ff */
[----:B------:R-:W-:-:S03]  /*ec70*/  LEA.HI.X R25, R28, R53, R19, 0x3, P2 ;  /* 0x000000351c197211 */ /* 0x000fc600010f1c13 */
[----:B------:R-:W-:Y:S01]  /*ec80*/  IMAD R29, R9, UR10, RZ ;  /* 0x0000000a091d7c24 */ /* 0x000fe2000f8e02ff */
[----:B------:R-:W-:Y:S01]  /*ec90*/  IADD3 R9, PT, PT, R17, R11, RZ ;  /* 0x0000000b11097210 */ /* 0x000fe20007ffe0ff */
[----:B------:R-:W5:Y:S01]  /*eca0*/  LDG.E.64 R14, desc[UR6][R14.64] ;  /* 0x000000060e0e7981 */ /* 0x000f62000c1e1b00 */
[----:B------:R-:W-:Y:S01]  /*ecb0*/  LEA R28, P1, R16, R51, 0x3 ;  /* 0x00000033101c7211 */ /* 0x000fe200078218ff */
[C---:B------:R-:W-:Y:S02]  /*ecc0*/  IMAD.WIDE.U32 R18, R8.reuse, UR10, RZ ;  /* 0x0000000a08127c25 */ /* 0x040fe4000f8e00ff */
[----:B------:R-:W5:Y:S02]  /*ecd0*/  LDG.E.64 R10, desc[UR6][R26.64] ;  /* 0x000000061a0a7981 */ /* 0x000f64000c1e1b00 */
[----:B------:R-:W-:Y:S01]  /*ece0*/  IMAD R17, R8, UR11, R29 ;  /* 0x0000000b08117c24 */ /* 0x000fe2000f8e021d */
[----:B------:R-:W-:Y:S02]  /*ecf0*/  LEA.HI.X R29, R16, R53, R9, 0x3, P1 ;  /* 0x00000035101d7211 */ /* 0x000fe400008f1c09 */
[----:B------:R-:W5:Y:S01]  /*ed00*/  LDG.E.64 R8, desc[UR6][R24.64] ;  /* 0x0000000618087981 */ /* 0x000f62000c1e1b00 */
[----:B------:R-:W-:-:S02]  /*ed10*/  LEA R32, P1, R18, R51, 0x3 ;  /* 0x0000003312207211 */ /* 0x000fc400078218ff */
[----:B------:R-:W-:-:S04]  /*ed20*/  IADD3 R16, PT, PT, R19, R17, RZ ;  /* 0x0000001113107210 */ /* 0x000fc80007ffe0ff */
[----:B------:R-:W-:Y:S02]  /*ed30*/  LEA.HI.X R33, R18, R53, R16, 0x3, P1 ;  /* 0x0000003512217211 */ /* 0x000fe400008f1c10 */
[----:B------:R-:W5:Y:S04]  /*ed40*/  LDG.E.64 R16, desc[UR6][R28.64] ;  /* 0x000000061c107981 */ /* 0x000f68000c1e1b00 */
[----:B------:R-:W5:Y:S01]  /*ed50*/  LDG.E.64 R18, desc[UR6][R32.64] ;  /* 0x0000000620127981 */ /* 0x000f62000c1e1b00 */
        /* <DEDUP_REMOVED lines=18> */
[----:B------:R-:W-:-:S07]  /*ee80*/  MOV R4, R8 ;  /* 0x0000000800047202 */ /* 0x000fce0000000f00 */
.L_x_1994:
[----:B------:R-:W-:Y:S05]  /*ee90*/  BSYNC.RECONVERGENT B3 ;  /* 0x0000000000037941 */ /* 0x000fea0003800200 */
.L_x_1993:
        /* <DEDUP_REMOVED lines=51> */
.L_x_1996:
[----:B------:R-:W-:Y:S05]  /*f1d0*/  BSYNC.RECONVERGENT B3 ;  /* 0x0000000000037941 */ /* 0x000fea0003800200 */
.L_x_1995:
        /* <DEDUP_REMOVED lines=37> */
.L_x_1989:
[----:B------:R-:W-:Y:S05]  /*f430*/  BSYNC.RECONVERGENT B2 ;  /* 0x0000000000027941 */ /* 0x000fea0003800200 */
.L_x_1988:
        /* <DEDUP_REMOVED lines=8> */
[----:B------:R-:W-:Y:S01]  /*f4c0*/  HFMA2 R4, -RZ, RZ, 0, 0 ;  /* 0x00000000ff047431 */ /* 0x000fe200000001ff */
[----:B------:R-:W-:Y:S01]  /*f4d0*/  MOV R5, R3 ;  /* 0x0000000300057202 */ /* 0x000fe20000000f00 */
[----:B------:R-:W2:Y:S01]  /*f4e0*/  LDCU UR12, c[0x0][0x38c] ;  /* 0x00007180ff0c77ac */ /* 0x000ea20008000800 */
[----:B------:R-:W-:Y:S01]  /*f4f0*/  ISETP.NE.AND P0, PT, R0, RZ, PT ;  /* 0x000000ff0000720c */ /* 0x000fe20003f05270 */
[----:B------:R-:W3:Y:S01]  /*f500*/  LDCU UR13, c[0x0][0x4b8] ;  /* 0x00009700ff0d77ac */ /* 0x000ee20008000800 */
[----:B------:R-:W4:Y:S01]  /*f510*/  LDCU.64 UR14, c[0x0][0x4c8] ;  /* 0x00009900ff0e77ac */ /* 0x000f220008000a00 */
[----:B-1----:R-:W-:Y:S01]  /*f520*/  IMAD.HI.U32 R10, R3, UR10, R4 ;  /* 0x0000000a030a7c27 */ /* 0x002fe2000f8e0004 */
[----:B------:R-:W1:Y:S04]  /*f530*/  LDCU UR10, c[0x0][0x4c4] ;  /* 0x00009880ff0a77ac */ /* 0x000e680008000800 */
[----:B------:R-:W-:-:S04]  /*f540*/  SHF.R.U32.HI R11, RZ, UR11, R10 ;  /* 0x0000000bff0b7c19 */ /* 0x000fc8000801160a */
[----:B0-----:R-:W-:-:S05]  /*f550*/  IADD3 R6, PT, PT, -R11, RZ, RZ ;  /* 0x000000ff0b067210 */ /* 0x001fca0007ffe1ff */
[----:B--2---:R-:W-:-:S04]  /*f560*/  IMAD R6, R6, UR12, R3 ;  /* 0x0000000c06067c24 */ /* 0x004fc8000f8e0203 */
[C---:B----4-:R-:W-:Y:S02]  /*f570*/  IMAD R7, R6.reuse, UR14, RZ ;  /* 0x0000000e06077c24 */ /* 0x050fe4000f8e02ff */
[C---:B------:R-:W-:Y:S02]  /*f580*/  IMAD R8, R6.reuse, UR15, RZ ;  /* 0x0000000f06087c24 */ /* 0x040fe4000f8e02ff */
[C---:B---3--:R-:W-:Y:S02]  /*f590*/  IMAD R4, R6.reuse, UR13, RZ ;  /* 0x0000000d06047c24 */ /* 0x048fe4000f8e02ff */
        /* <DEDUP_REMOVED lines=383> */
.L_x_1998:
        /* <DEDUP_REMOVED lines=22> */
[----:B------:R-:W-:Y:S01]  /*10ef0*/  ISETP.GE.U32.AND P0, PT, R5, 0x10, PT ;  /* 0x000000100500780c */ /* 0x000fe20003f06070 */
[----:B------:R-:W-:Y:S01]  /*10f00*/  BSSY.RECONVERGENT B3, `(.L_x_2001) ;  /* 0x00000b9000037945 */ /* 0x000fe20003800200 */
[----:B------:R-:W-:Y:S02]  /*10f10*/  CS2R R10, SRZ ;  /* 0x00000000000a7805 */ /* 0x000fe4000001ff00 */
[----:B------:R-:W-:-:S02]  /*10f20*/  ISETP.GE.U32.AND.EX P0, PT, R16, RZ, PT, P0 ;  /* 0x000000ff1000720c */ /* 0x000fc40003f06100 */
[----:B0-----:R-:W-:-:S04]  /*10f30*/  IADD3 R6, P1, PT, R6, UR10, RZ ;  /* 0x0000000a06067c10 */ /* 0x001fc8000ff3e0ff */
[----:B------:R-:W-:Y:S02]  /*10f40*/  IADD3.X R7, PT, PT, RZ, UR11, RZ, P1, !PT ;  /* 0x0000000bff077c10 */ /* 0x000fe40008ffe4ff */
[----:B-1----:R-:W-:-:S04]  /*10f50*/  LEA R12, P2, R8, UR12, 0x3 ;  /* 0x0000000c080c7c11 */ /* 0x002fc8000f8418ff */
[----:B------:R-:W-:Y:S02]  /*10f60*/  LEA.HI.X R13, R8, UR13, R9, 0x3, P2 ;  /* 0x0000000d080d7c11 */ /* 0x000fe400090f1c09 */
[----:B------:R-:W-:Y:S01]  /*10f70*/  LOP3.LUT R8, R5, 0xf, RZ, 0xc0, !PT ;  /* 0x0000000f05087812 */ /* 0x000fe200078ec0ff */
[----:B------:R-:W-:Y:S06]  /*10f80*/  @!P0 BRA `(.L_x_2002) ;  /* 0x0000000800c08947 */ /* 0x000fec0003800000 */
[----:B------:R-:W-:Y:S01]  /*10f90*/  HFMA2 R11, -RZ, RZ, 0, 0 ;  /* 0x00000000ff0b7431 */ /* 0x000fe200000001ff */
[----:B------:R-:W-:Y:S01]  /*10fa0*/  BSSY.RECONVERGENT B4, `(.L_x_2002) ;  /* 0x00000ae000047945 */ /* 0x000fe20003800200 */
[----:B------:R-:W-:Y:S02]  /*10fb0*/  MOV R14, R12 ;  /* 0x0000000c000e7202 */ /* 0x000fe40000000f00 */
[----:B------:R-:W-:Y:S02]  /*10fc0*/  LOP3.LUT R9, R16, 0x7fffffff, RZ, 0xc0, !PT ;  /* 0x7fffffff10097812 */ /* 0x000fe400078ec0ff */
[----:B------:R-:W-:-:S07]  /*10fd0*/  LOP3.LUT R54, R5, 0xfffffff0, RZ, 0xc0, !PT ;  /* 0xfffffff005367812 */ /* 0x000fce00078ec0ff */
.L_x_2003:
[----:B------:R-:W-:Y:S01]  /*10fe0*/  MOV R12, R14 ;  /* 0x0000000e000c7202 */ /* 0x000fe20000000f00 */
[----:B------:R-:W0:Y:S04]  /*10ff0*/  LDCU.64 UR10, c[0x0][0x758] ;  /* 0x0000eb00ff0a77ac */ /* 0x000e280008000a00 */
        /* <DEDUP_REMOVED lines=20> */
[----:B------:R-:W-:-:S04]  /*11140*/  IMAD.WIDE.U32 R48, R34, UR10, RZ ;  /* 0x0000000a22307c25 */ /* 0x000fc8000f8e00ff */
[----:B------:R-:W-:Y:S01]  /*11150*/  IMAD R51, R34, UR11, R35 ;  /* 0x0000000b22337c24 */ /* 0x000fe2000f8e0223 */
[----:B------:R-:W-:Y:S01]  /*11160*/  IADD3 R35, PT, PT, R45, R37, RZ ;  /* 0x000000252d237210 */ /* 0x000fe20007ffe0ff */
[----:B-----5:R-:W-:Y:S01]  /*11170*/  IMAD R43, R43, UR10, RZ ;  /* 0x0000000a2b2b7c24 */ /* 0x020fe2000f8e02ff */
[-C--:B------:R-:W-:Y:S02]  /*11180*/  LEA R34, P0, R44, R6.reuse, 0x3 ;  /* 0x000000062c227211 */ /* 0x080fe400078018ff */
[----:B------:R-:W-:Y:S01]  /*11190*/  IADD3 R37, PT, PT, R49, R51, RZ ;  /* 0x0000003331257210 */ /* 0x000fe20007ffe0ff */
[----:B---3--:R-:W-:Y:S01]  /*111a0*/  IMAD R49, R39, UR10, RZ ;  /* 0x0000000a27317c24 */ /* 0x008fe2000f8e02ff */
[----:B------:R-:W-:Y:S01]  /*111b0*/  LEA R36, P1, R48, R6, 0x3 ;  /* 0x0000000630247211 */ /* 0x000fe200078218ff */
[----:B----4-:R-:W-:Y:S01]  /*111c0*/  IMAD R51, R41, UR10, RZ ;  /* 0x0000000a29337c24 */ /* 0x010fe2000f8e02ff */
[-C--:B------:R-:W-:Y:S01]  /*111d0*/  LEA.HI.X R35, R44, R7.reuse, R35, 0x3, P0 ;  /* 0x000000072c237211 */ /* 0x080fe200000f1c23 */
[----:B------:R-:W-:Y:S01]  /*111e0*/  IMAD R49, R38, UR11, R49 ;  /* 0x0000000b26317c24 */ /* 0x000fe2000f8e0231 */
[----:B------:R-:W-:Y:S01]  /*111f0*/  LEA.HI.X R37, R48, R7, R37, 0x3, P1 ;  /* 0x0000000730257211 */ /* 0x000fe200008f1c25 */
[----:B------:R-:W-:-:S02]  /*11200*/  IMAD R53, R47, UR10, RZ ;  /* 0x0000000a2f357c24 */ /* 0x000fc4000f8e02ff */
[----:B------:R-:W-:Y:S01]  /*11210*/  IMAD.WIDE.U32 R38, R38, UR10, RZ ;  /* 0x0000000a26267c25 */ /* 0x000fe2000f8e00ff */
[----:B------:R-:W2:Y:S03]  /*11220*/  LDG.E.64 R34, desc[UR6][R34.64] ;  /* 0x0000000622227981 */ /* 0x000ea6000c1e1b00 */
[C---:B------:R-:W-:Y:S01]  /*11230*/  IMAD R51, R40.reuse, UR11, R51 ;  /* 0x0000000b28337c24 */ /* 0x040fe2000f8e0233 */
[----:B------:R-:W-:Y:S01]  /*11240*/  IADD3 R49, PT, PT, R39, R49, RZ ;  /* 0x0000003127317210 */ /* 0x000fe20007ffe0ff */
[----:B------:R-:W-:Y:S01]  /*11250*/  IMAD.WIDE.U32 R40, R40, UR10, RZ ;  /* 0x0000000a28287c25 */ /* 0x000fe2000f8e00ff */
[----:B------:R-:W3:Y:S03]  /*11260*/  LDG.E.64 R36, desc[UR6][R36.64] ;  /* 0x0000000624247981 */ /* 0x000ee6000c1e1b00 */
[----:B------:R-:W-:Y:S01]  /*11270*/  IMAD R47, R42, UR11, R43 ;  /* 0x0000000b2a2f7c24 */ /* 0x000fe2000f8e022b */
[----:B------:R-:W-:Y:S01]  /*11280*/  LEA R48, P1, R40, R6, 0x3 ;  /* 0x0000000628307211 */ /* 0x000fe200078218ff */
[----:B------:R-:W-:Y:S01]  /*11290*/  IMAD.WIDE.U32 R42, R42, UR10, RZ ;  /* 0x0000000a2a2a7c25 */ /* 0x000fe2000f8e00ff */
[----:B------:R-:W-:-:S03]  /*112a0*/  IADD3 R51, PT, PT, R41, R51, RZ ;  /* 0x0000003329337210 */ /* 0x000fc60007ffe0ff */
[----:B------:R-:W-:Y:S01]  /*112b0*/  IMAD.WIDE.U32 R44, R46, UR10, RZ ;  /* 0x0000000a2e2c7c25 */ /* 0x000fe2000f8e00ff */
[-C--:B------:R-:W-:Y:S02]  /*112c0*/  LEA R50, P2, R42, R6.reuse, 0x3 ;  /* 0x000000062a327211 */ /* 0x080fe400078418ff */
[----:B------:R-:W-:Y:S01]  /*112d0*/  IADD3 R41, PT, PT, R43, R47, RZ ;  /* 0x0000002f2b297210 */ /* 0x000fe20007ffe0ff */
[----:B------:R-:W-:Y:S01]  /*112e0*/  IMAD R53, R46, UR11, R53 ;  /* 0x0000000b2e357c24 */ /* 0x000fe2000f8e0235 */
[-C--:B------:R-:W-:Y:S01]  /*112f0*/  LEA R46, P0, R38, R6.reuse, 0x3 ;  /* 0x00000006262e7211 */ /* 0x080fe200078018ff */
[----:B------:R-:W-:Y:S01]  /*11300*/  IMAD R15, R15, UR10, RZ ;  /* 0x0000000a0f0f7c24 */ /* 0x000fe2000f8e02ff */
[-C--:B------:R-:W-:Y:S01]  /*11310*/  LEA R52, P3, R44, R6.reuse, 0x3 ;  /* 0x000000062c347211 */ /* 0x080fe200078618ff */
[----:B------:R-:W-:Y:S01]  /*11320*/  IMAD R17, R17, UR10, RZ ;  /* 0x0000000a11117c24 */ /* 0x000fe2000f8e02ff */
[----:B------:R-:W-:Y:S01]  /*11330*/  IADD3 R39, PT, PT, R45, R53, RZ ;  /* 0x000000352d277210 */ /* 0x000fe20007ffe0ff */
[----:B------:R-:W-:Y:S01]  /*11340*/  IMAD R15, R14, UR11, R15 ;  /* 0x0000000b0e0f7c24 */ /* 0x000fe2000f8e020f */
[-C--:B------:R-:W-:Y:S01]  /*11350*/  LEA.HI.X R47, R38, R7.reuse, R49, 0x3, P0 ;  /* 0x00000007262f7211 */ /* 0x080fe200000f1c31 */
[----:B------:R-:W-:Y:S01]  /*11360*/  IMAD R17, R16, UR11, R17 ;  /* 0x0000000b10117c24 */ /* 0x000fe2000f8e0211 */
[-C--:B------:R-:W-:Y:S01]  /*11370*/  LEA.HI.X R49, R40, R7.reuse, R51, 0x3, P1 ;  /* 0x0000000728317211 */ /* 0x080fe200008f1c33 */
[----:B------:R-:W-:Y:S01]  /*11380*/  IMAD R43, R19, UR10, RZ ;  /* 0x0000000a132b7c24 */ /* 0x000fe2000f8e02ff */
[-C--:B------:R-:W-:Y:S01]  /*11390*/  LEA.HI.X R51, R42, R7.reuse, R41, 0x3, P2 ;  /* 0x000000072a337211 */ /* 0x080fe200010f1c29 */
[----:B------:R-:W-:Y:S01]  /*113a0*/  IMAD.WIDE.U32 R40, R14, UR10, RZ ;  /* 0x0000000a0e287c25 */ /* 0x000fe2000f8e00ff */
[----:B------:R-:W-:Y:S01]  /*113b0*/  LEA.HI.X R53, R44, R7, R39, 0x3, P3 ;  /* 0x000000072c357211 */ /* 0x000fe200018f1c27 */
[----:B------:R-:W4:Y:S02]  /*113c0*/  LDG.E.64 R46, desc[UR6][R46.64] ;  /* 0x000000062e2e7981 */ /* 0x000f24000c1e1b00 */
[----:B------:R-:W-:Y:S01]  /*113d0*/  IMAD.WIDE.U32 R38, R16, UR10, RZ ;  /* 0x0000000a10267c25 */ /* 0x000fe2000f8e00ff */
[----:B------:R-:W-:Y:S01]  /*113e0*/  IADD3 R19, PT, PT, R41, R15, RZ ;  /* 0x0000000f29137210 */ /* 0x000fe20007ffe0ff */
[----:B------:R-:W5:Y:S01]  /*113f0*/  LDG.E.64 R48, desc[UR6][R48.64] ;  /* 0x0000000630307981 */ /* 0x000f62000c1e1b00 */
[-C--:B------:R-:W-:Y:S01]  /*11400*/  LEA R42, P0, R40, R6.reuse, 0x3 ;  /* 0x00000006282a7211 */ /* 0x080fe200078018ff */
[----:B------:R-:W-:Y:S01]  /*11410*/  IMAD R21, R21, UR10, RZ ;  /* 0x0000000a15157c24 */ /* 0x000fe2000f8e02ff */
[----:B------:R-:W-:Y:S01]  /*11420*/  IADD3 R15, PT, PT, R39, R17, RZ ;  /* 0x00000011270f7210 */ /* 0x000fe20007ffe0ff */
[----:B------:R-:W-:Y:S01]  /*11430*/  IMAD.WIDE.U32 R16, R18, UR10, RZ ;  /* 0x0000000a12107c25 */ /* 0x000fe2000f8e00ff */
[-C--:B------:R-:W-:Y:S01]  /*11440*/  LEA R14, P1, R38, R6.reuse, 0x3 ;  /* 0x00000006260e7211 */ /* 0x080fe200078218ff */
[----:B------:R-:W5:Y:S02]  /*11450*/  LDG.E.64 R50, desc[UR6][R50.64] ;  /* 0x0000000632327981 */ /* 0x000f64000c1e1b00 */
[----:B------:R-:W-:Y:S01]  /*11460*/  IMAD R39, R18, UR11, R43 ;  /* 0x0000000b12277c24 */ /* 0x000fe2000f8e022b */
[-C--:B------:R-:W-:Y:S01]  /*11470*/  LEA.HI.X R43, R40, R7.reuse, R19, 0x3, P0 ;  /* 0x00000007282b7211 */ /* 0x080fe200000f1c13 */
[----:B------:R-:W-:Y:S01]  /*11480*/  IMAD R23, R23, UR10, RZ ;  /* 0x0000000a17177c24 */ /* 0x000fe2000f8e02ff */
[----:B------:R-:W-:Y:S01]  /*11490*/  LEA.HI.X R15, R38, R7, R15, 0x3, P1 ;  /* 0x00000007260f7211 */ /* 0x000fe200008f1c0f */
[----:B------:R-:W-:Y:S01]  /*114a0*/  IMAD.WIDE.U32 R18, R20, UR10, RZ ;  /* 0x0000000a14127c25 */ /* 0x000fe2000f8e00ff */
[----:B------:R-:W-:Y:S01]  /*114b0*/  LEA R38, P0, R16, R6, 0x3 ;  /* 0x0000000610267211 */ /* 0x000fe200078018ff */
[----:B------:R-:W5:Y:S01]  /*114c0*/  LDG.E.64 R52, desc[UR6][R52.64] ;  /* 0x0000000634347981 */ /* 0x000f62000c1e1b00 */
[----:B------:R-:W-:Y:S01]  /*114d0*/  IADD3 R17, PT, PT, R17, R39, RZ ;  /* 0x0000002711117210 */ /* 0x000fe20007ffe0ff */
[----:B------:R-:W-:-:S02]  /*114e0*/  IMAD R21, R20, UR11, R21 ;  /* 0x0000000b14157c24 */ /* 0x000fc4000f8e0215 */
        /* <DEDUP_REMOVED lines=15> */
[----:B------:R-:W-:Y:S01]  /*115e0*/  IMAD R29, R28, UR11, R29 ;  /* 0x0000000b1c1d7c24 */ /* 0x000fe2000f8e021d */
[----:B------:R-:W-:Y:S01]  /*115f0*/  LEA R16, P0, R18, R6, 0x3 ;  /* 0x0000000612107211 */ /* 0x000fe200078018ff */
[----:B------:R-:W5:Y:S01]  /*11600*/  LDG.E.64 R38, desc[UR6][R38.64] ;  /* 0x0000000626267981 */ /* 0x000f62000c1e1b00 */
[----:B------:R-:W-:Y:S01]  /*11610*/  IADD3 R17, PT, PT, R19, R25, RZ ;  /* 0x0000001913117210 */ /* 0x000fe20007ffe0ff */
[----:B------:R-:W-:-:S02]  /*11620*/  IMAD R19, R27, UR10, RZ ;  /* 0x0000000a1b137c24 */ /* 0x000fc4000f8e02ff */
[----:B------:R-:W5:Y:S01]  /*11630*/  LDG.E.64 R22, desc[UR6][R22.64] ;  /* 0x0000000616167981 */ /* 0x000f62000c1e1b00 */
[----:B------:R-:W-:Y:S01]  /*11640*/  LEA.HI.X R17, R18, R7, R17, 0x3, P0 ;  /* 0x0000000712117211 */ /* 0x000fe200000f1c11 */
[----:B------:R-:W-:Y:S02]  /*11650*/  IMAD R25, R26, UR11, R19 ;  /* 0x0000000b1a197c24 */ /* 0x000fe4000f8e0213 */
[----:B------:R-:W-:Y:S01]  /*11660*/  IMAD.WIDE.U32 R18, R28, UR10, RZ ;  /* 0x0000000a1c127c25 */ /* 0x000fe2000f8e00ff */
[----:B------:R-:W5:Y:S03]  /*11670*/  LDG.E.64 R20, desc[UR6][R20.64] ;  /* 0x0000000614147981 */ /* 0x000f66000c1e1b00 */
[----:B------:R-:W-:Y:S01]  /*11680*/  IMAD.WIDE.U32 R26, R26, UR10, RZ ;  /* 0x0000000a1a1a7c25 */ /* 0x000fe2000f8e00ff */
[----:B------:R-:W-:Y:S01]  /*11690*/  IADD3 R19, PT, PT, R19, R29, RZ ;  /* 0x0000001d13137210 */ /* 0x000fe20007ffe0ff */
[----:B------:R-:W5:Y:S02]  /*116a0*/  LDG.E.64 R16, desc[UR6][R16.64] ;  /* 0x0000000610107981 */ /* 0x000f64000c1e1b00 */
[----:B------:R-:W-:Y:S01]  /*116b0*/  IMAD R29, R31, UR10, RZ ;  /* 0x0000000a1f1d7c24 */ /* 0x000fe2000f8e02ff */
[----:B------:R-:W-:-:S02]  /*116c0*/  LEA R24, P0, R26, R6, 0x3 ;  /* 0x000000061a187211 */ /* 0x000fc400078018ff */
[----:B------:R-:W-:Y:S01]  /*116d0*/  IADD3 R25, PT, PT, R27, R25, RZ ;  /* 0x000000191b197210 */ /* 0x000fe20007ffe0ff */
[C---:B------:R-:W-:Y:S02]  /*116e0*/  IMAD R29, R30.reuse, UR11, R29 ;  /* 0x0000000b1e1d7c24 */ /* 0x040fe4000f8e021d */
[----:B------:R-:W-:Y:S01]  /*116f0*/  IMAD.WIDE.U32 R30, R30, UR10, RZ ;  /* 0x0000000a1e1e7c25 */ /* 0x000fe2000f8e00ff */
[----:B------:R-:W-:Y:S02]  /*11700*/  LEA.HI.X R25, R26, R7, R25, 0x3, P0 ;  /* 0x000000071a197211 */ /* 0x000fe400000f1c19 */
[CC--:B------:R-:W-:Y:S01]  /*11710*/  LEA R26, P0, R18.reuse, R6.reuse, 0x3 ;  /* 0x00000006121a7211 */ /* 0x0c0fe200078018ff */
[----:B------:R-:W-:Y:S01]  /*11720*/  IMAD R33, R33, UR10, RZ ;  /* 0x0000000a21217c24 */ /* 0x000fe2000f8e02ff */
[----:B------:R-:W-:Y:S02]  /*11730*/  IADD3 R29, PT, PT, R31, R29, RZ ;  /* 0x0000001d1f1d7210 */ /* 0x000fe40007ffe0ff */
[-C--:B------:R-:W-:Y:S01]  /*11740*/  LEA.HI.X R27, R18, R7.reuse, R19, 0x3, P0 ;  /* 0x00000007121b7211 */ /* 0x080fe200000f1c13 */
[----:B------:R-:W-:Y:S01]  /*11750*/  IMAD.WIDE.U32 R18, R32, UR10, RZ ;  /* 0x0000000a20127c25 */ /* 0x000fe2000f8e00ff */
[-C--:B------:R-:W-:Y:S01]  /*11760*/  LEA R28, P0, R30, R6.reuse, 0x3 ;  /* 0x000000061e1c7211 */ /* 0x080fe200078018ff */
[----:B------:R-:W5:Y:S02]  /*11770*/  LDG.E.64 R24, desc[UR6][R24.64] ;  /* 0x0000000618187981 */ /* 0x000f64000c1e1b00 */
[----:B------:R-:W-:Y:S01]  /*11780*/  IMAD R33, R32, UR11, R33 ;  /* 0x0000000b20217c24 */ /* 0x000fe2000f8e0221 */
[----:B------:R-:W-:Y:S01]  /*11790*/  LEA.HI.X R29, R30, R7, R29, 0x3, P0 ;  /* 0x000000071e1d7211 */ /* 0x000fe200000f1c1d */
[----:B------:R-:W5:Y:S01]  /*117a0*/  LDG.E.64 R26, desc[UR6][R26.64] ;  /* 0x000000061a1a7981 */ /* 0x000f62000c1e1b00 */
[----:B------:R-:W-:-:S02]  /*117b0*/  LEA R30, P0, R18, R6, 0x3 ;  /* 0x00000006121e7211 */ /* 0x000fc400078018ff */
[----:B------:R-:W-:Y:S02]  /*117c0*/  IADD3 R19, PT, PT, R19, R33, RZ ;  /* 0x0000002113137210 */ /* 0x000fe40007ffe0ff */
[----:B------:R-:W5:Y:S02]  /*117d0*/  LDG.E.64 R28, desc[UR6][R28.64] ;  /* 0x000000061c1c7981 */ /* 0x000f64000c1e1b00 */
[----:B------:R-:W-:-:S06]  /*117e0*/  LEA.HI.X R31, R18, R7, R19, 0x3, P0 ;  /* 0x00000007121f7211 */ /* 0x000fcc00000f1c13 */
        /* <DEDUP_REMOVED lines=42> */
.L_x_2002:
[----:B------:R-:W-:Y:S05]  /*11a90*/  BSYNC.RECONVERGENT B3 ;  /* 0x0000000000037941 */ /* 0x000fea0003800200 */
.L_x_2001:
        /* <DEDUP_REMOVED lines=29> */
[-C--:B------:R-:W-:Y:S02]  /*11c70*/  LEA R26, P1, R28, R6.reuse, 0x3 ;  /* 0x000000061c1a7211 */ /* 0x080fe400078218ff */
[----:B------:R-:W-:Y:S01]  /*11c80*/  IADD3 R27, PT, PT, R29, R27, RZ ;  /* 0x0000001b1d1b7210 */ /* 0x000fe20007ffe0ff */
[----:B-----5:R-:W-:Y:S01]  /*11c90*/  IMAD R23, R23, UR10, RZ ;  /* 0x0000000a17177c24 */ /* 0x020fe2000f8e02ff */
[-C--:B------:R-:W-:Y:S01]  /*11ca0*/  LEA R16, P3, R32, R6.reuse, 0x3 ;  /* 0x0000000620107211 */ /* 0x080fe200078618ff */
        /* <DEDUP_REMOVED lines=31> */
[-C--:B------:R-:W-:Y:S01]  /*11ea0*/  LEA R32, P1, R20, R6.reuse, 0x3 ;  /* 0x0000000614207211 */ /* 0x080fe200078218ff */
        /* <DEDUP_REMOVED lines=28> */
.L_x_2005:
[----:B------:R-:W-:Y:S05]  /*12070*/  BSYNC.RECONVERGENT B3 ;  /* 0x0000000000037941 */ /* 0x000fea0003800200 */
.L_x_2004:
        /* <DEDUP_REMOVED lines=51> */
.L_x_2007:
[----:B------:R-:W-:Y:S05]  /*123b0*/  BSYNC.RECONVERGENT B3 ;  /* 0x0000000000037941 */ /* 0x000fea0003800200 */
.L_x_2006:
        /* <DEDUP_REMOVED lines=37> */
.L_x_2000:
[----:B------:R-:W-:Y:S05]  /*12610*/  BSYNC.RECONVERGENT B2 ;  /* 0x0000000000027941 */ /* 0x000fea0003800200 */
.L_x_1999:
[----:B------:R-:W0:Y:S01]  /*12620*/  LDCU.64 UR10, c[0x0][0x710] ;  /* 0x0000e200ff0a77ac */ /* 0x000e220008000a00 */
[----:B------:R-:W-:Y:S02]  /*12630*/  IADD3 R3, PT, PT, R3, 0x80, RZ ;  /* 0x0000008003037810 */ /* 0x000fe40007ffe0ff */
[----:B0-----:R-:W-:-:S04]  /*12640*/  IADD3 R4, P0, PT, R4, UR10, RZ ;  /* 0x0000000a04047c10 */ /* 0x001fc8000ff1e0ff */
[----:B------:R-:W-:-:S05]  /*12650*/  IADD3.X R5, PT, PT, RZ, UR11, RZ, P0, !PT ;  /* 0x0000000bff057c10 */ /* 0x000fca00087fe4ff */
[----:B------:R0:W-:Y:S04]  /*12660*/  STG.E.64 desc[UR6][R4.64], R10 ;  /* 0x0000000a04007986 */ /* 0x0001e8000c101b06 */
.L_x_1986:
        /* <DEDUP_REMOVED lines=400> */
.L_x_2009:
        /* <DEDUP_REMOVED lines=37> */
.L_x_2014:
        /* <DEDUP_REMOVED lines=171> */
.L_x_2013:
[----:B------:R-:W-:Y:S05]  /*14c70*/  BSYNC.RECONVERGENT B3 ;  /* 0x0000000000037941 */ /* 0x000fea0003800200 */
.L_x_2012:
        /* <DEDUP_REMOVED lines=93> */
.L_x_2016:
[----:B------:R-:W-:Y:S05]  /*15250*/  BSYNC.RECONVERGENT B3 ;  /* 0x0000000000037941 */ /* 0x000fea0003800200 */
.L_x_2015:
        /* <DEDUP_REMOVED lines=51> */
.L_x_2018:
[----:B------:R-:W-:Y:S05]  /*15590*/  BSYNC.RECONVERGENT B3 ;  /* 0x0000000000037941 */ /* 0x000fea0003800200 */
.L_x_2017:
        /* <DEDUP_REMOVED lines=37> */
.L_x_2011:
[----:B------:R-:W-:Y:S05]  /*157f0*/  BSYNC.RECONVERGENT B2 ;  /* 0x0000000000027941 */ /* 0x000fea0003800200 */
.L_x_2010:
[----:B------:R-:W0:Y:S01]  /*15800*/  LDCU.64 UR10, c[0x0][0x710] ;  /* 0x0000e200ff0a77ac */ /* 0x000e220008000a00 */
[----:B------:R-:W-:Y:S02]  /*15810*/  IADD3 R3, PT, PT, R3, 0x80, RZ ;  /* 0x0000008003037810 */ /* 0x000fe40007ffe0ff */
[----:B0-----:R-:W-:-:S04]  /*15820*/  IADD3 R4, P0, PT, R4, UR10, RZ ;  /* 0x0000000a04047c10 */ /* 0x001fc8000ff1e0ff */
[----:B------:R-:W-:-:S05]  /*15830*/  IADD3.X R5, PT, PT, RZ, UR11, RZ, P0, !PT ;  /* 0x0000000bff057c10 */ /* 0x000fca00087fe4ff */
[----:B------:R1:W-:Y:S04]  /*15840*/  STG.E.64 desc[UR6][R4.64], R10 ;  /* 0x0000000a04007986 */ /* 0x0003e8000c101b06 */
.L_x_1997:
[----:B------:R-:W-:-:S13]  /*15850*/  ISETP.GE.AND P0, PT, R3, UR4, PT ;  /* 0x0000000403007c0c */ /* 0x000fda000bf06270 */
[----:B------:R-:W-:Y:S05]  /*15860*/  @P0 BRA `(.L_x_2019) ;  /* 0x0000006000e80947 */ /* 0x000fea0003800000 */
[----:B------:R-:W2:Y:S01]  /*15870*/  LDCU.64 UR10, c[0x0][0x390] ;  /* 0x00007200ff0a77ac */ /* 0x000ea20008000a00 */
[----:B-1----:R-:W-:Y:S02]  /*15880*/  MOV R4, RZ ;  /* 0x000000ff00047202 */ /* 0x002fe40000000f00 */
[----:B------:R-:W-:Y:S01]  /*15890*/  MOV R5, R3 ;  /* 0x0000000300057202 */ /* 0x000fe20000000f00 */
[----:B------:R-:W1:Y:S01]  /*158a0*/  LDCU UR12, c[0x0][0x38c] ;  /* 0x00007180ff0c77ac */ /* 0x000e620008000800 */
[----:B------:R-:W-:Y:S01]  /*158b0*/  ISETP.NE.AND P0, PT, R0, RZ, PT ;  /* 0x000000ff0000720c */ /* 0x000fe20003f05270 */
[----:B------:R-:W3:Y:S01]  /*158c0*/  LDCU UR13, c[0x0][0x4b8] ;  /* 0x00009700ff0d77ac */ /* 0x000ee20008000800 */
[----:B------:R-:W4:Y:S01]  /*158d0*/  LDCU.64 UR14, c[0x0][0x4c8] ;  /* 0x00009900ff0e77ac */ /* 0x000f220008000a00 */
[----:B--2---:R-:W-:Y:S01]  /*158e0*/  IMAD.HI.U32 R10, R3, UR10, R4 ;  /* 0x0000000a030a7c27 */ /* 0x004fe2000f8e0004 */
[----:B------:R-:W2:Y:S04]  /*158f0*/  LDCU UR10, c[0x0][0x4c4] ;  /* 0x00009880ff0a77ac */ /* 0x000ea80008000800 */
[----:B------:R-:W-:-:S04]  /*15900*/  SHF.R.U32.HI R11, RZ, UR11, R10 ;  /* 0x0000000bff0b7c19 */ /* 0x000fc8000801160a */
[----:B0-----:R-:W-:-:S05]  /*15910*/  IADD3 R6, PT, PT, -R11, RZ, RZ ;  /* 0x000000ff0b067210 */ /* 0x001fca0007ffe1ff */
[----:B-1----:R-:W-:-:S04]  /*15920*/  IMAD R6, R6, UR12, R3 ;  /* 0x0000000c06067c24 */ /* 0x002fc8000f8e0203 */
[C---:B----4-:R-:W-:Y:S02]  /*15930*/  IMAD R7, R6.reuse, UR14, RZ ;  /* 0x0000000e06077c24 */ /* 0x050fe4000f8e02ff */
[C---:B------:R-:W-:Y:S02]  /*15940*/  IMAD R8, R6.reuse, UR15, RZ ;  /* 0x0000000f06087c24 */ /* 0x040fe4000f8e02ff */
[C---:B---3--:R-:W-:Y:S02]  /*15950*/  IMAD R4, R6.reuse, UR13, RZ ;  /* 0x0000000d06047c24 */ /* 0x048fe4000f8e02ff */
        /* <DEDUP_REMOVED lines=383> */
.L_x_2020:
        /* <DEDUP_REMOVED lines=37> */
.L_x_2025:
        /* <DEDUP_REMOVED lines=171> */
.L_x_2024:
[----:B------:R-:W-:Y:S05]  /*17e50*/  BSYNC.RECONVERGENT B3 ;  /* 0x0000000000037941 */ /* 0x000fea0003800200 */
.L_x_2023:
        /* <DEDUP_REMOVED lines=93> */
.L_x_2027:
[----:B------:R-:W-:Y:S05]  /*18430*/  BSYNC.RECONVERGENT B3 ;  /* 0x0000000000037941 */ /* 0x000fea0003800200 */
.L_x_2026:
        /* <DEDUP_REMOVED lines=51> */
.L_x_2029:
[----:B------:R-:W-:Y:S05]  /*18770*/  BSYNC.RECONVERGENT B3 ;  /* 0x0000000000037941 */ /* 0x000fea0003800200 */
.L_x_2028:
        /* <DEDUP_REMOVED lines=37> */
.L_x_2022:
[----:B------:R-:W-:Y:S05]  /*189d0*/  BSYNC.RECONVERGENT B2 ;  /* 0x0000000000027941 */ /* 0x000fea0003800200 */
.L_x_2021:
[----:B------:R-:W0:Y:S01]  /*189e0*/  LDCU.64 UR10, c[0x0][0x710] ;  /* 0x0000e200ff0a77ac */ /* 0x000e220008000a00 */
[----:B------:R-:W-:Y:S02]  /*189f0*/  IADD3 R3, PT, PT, R3, 0x80, RZ ;  /* 0x0000008003037810 */ /* 0x000fe40007ffe0ff */
[----:B0-----:R-:W-:-:S04]  /*18a00*/  IADD3 R4, P0, PT, R4, UR10, RZ ;  /* 0x0000000a04047c10 */ /* 0x001fc8000ff1e0ff */
[----:B------:R-:W-:-:S05]  /*18a10*/  IADD3.X R5, PT, PT, RZ, UR11, RZ, P0, !PT ;  /* 0x0000000bff057c10 */ /* 0x000fca00087fe4ff */
[----:B------:R1:W-:Y:S04]  /*18a20*/  STG.E.64 desc[UR6][R4.64], R10 ;  /* 0x0000000a04007986 */ /* 0x0003e8000c101b06 */
.L_x_2008:
        /* <DEDUP_REMOVED lines=400> */
.L_x_2031:
        /* <DEDUP_REMOVED lines=37> */
.L_x_2036:
        /* <DEDUP_REMOVED lines=171> */
.L_x_2035:
[----:B------:R-:W-:Y:S05]  /*1b030*/  BSYNC.RECONVERGENT B3 ;  /* 0x0000000000037941 */ /* 0x000fea0003800200 */
.L_x_2034:
        /* <DEDUP_REMOVED lines=93> */
.L_x_2038:
[----:B------:R-:W-:Y:S05]  /*1b610*/  BSYNC.RECONVERGENT B3 ;  /* 0x0000000000037941 */ /* 0x000fea0003800200 */
.L_x_2037:
        /* <DEDUP_REMOVED lines=51> */
.L_x_2040:
[----:B------:R-:W-:Y:S05]  /*1b950*/  BSYNC.RECONVERGENT B3 ;  /* 0x0000000000037941 */ /* 0x000fea0003800200 */
.L_x_2039:
        /* <DEDUP_REMOVED lines=37> */
.L_x_2033:
[----:B------:R-:W-:Y:S05]  /*1bbb0*/  BSYNC.RECONVERGENT B2 ;  /* 0x0000000000027941 */ /* 0x000fea0003800200 */
.L_x_2032:
[----:B------:R-:W0:Y:S01]  /*1bbc0*/  LDCU.64 UR10, c[0x0][0x710] ;  /* 0x0000e200ff0a77ac */ /* 0x000e220008000a00 */
[----:B------:R-:W-:Y:S02]  /*1bbd0*/  IADD3 R3, PT, PT, R3, 0x80, RZ ;  /* 0x0000008003037810 */ /* 0x000fe40007ffe0ff */
[----:B0-----:R-:W-:-:S04]  /*1bbe0*/  IADD3 R4, P0, PT, R4, UR10, RZ ;  /* 0x0000000a04047c10 */ /* 0x001fc8000ff1e0ff */
[----:B------:R-:W-:-:S05]  /*1bbf0*/  IADD3.X R5, PT, PT, RZ, UR11, RZ, P0, !PT ;  /* 0x0000000bff057c10 */ /* 0x000fca00087fe4ff */
[----:B------:R2:W-:Y:S04]  /*1bc00*/  STG.E.64 desc[UR6][R4.64], R10 ;  /* 0x0000000a04007986 */ /* 0x0005e8000c101b06 */
.L_x_2019:
[----:B------:R-:W-:-:S13]  /*1bc10*/  ISETP.GE.AND P0, PT, R3, UR4, PT ;  /* 0x0000000403007c0c */ /* 0x000fda000bf06270 */
[----:B------:R-:W-:Y:S05]  /*1bc20*/  @P0 BREAK.RELIABLE B0 ;  /* 0x0000000000000942 */ /* 0x000fea0003800100 */
[----:B------:R-:W-:Y:S05]  /*1bc30*/  @P0 BRA `(.L_x_2041) ;  /* 0x0000006000f00947 */ /* 0x000fea0003800000 */
[----:B------:R-:W3:Y:S01]  /*1bc40*/  LDCU.64 UR10, c[0x0][0x390] ;  /* 0x00007200ff0a77ac */ /* 0x000ee20008000a00 */
[----:B-12---:R-:W-:Y:S02]  /*1bc50*/  MOV R4, RZ ;  /* 0x000000ff00047202 */ /* 0x006fe40000000f00 */
[----:B------:R-:W-:Y:S01]  /*1bc60*/  MOV R5, R3 ;  /* 0x0000000300057202 */ /* 0x000fe20000000f00 */
[----:B------:R-:W1:Y:S01]  /*1bc70*/  LDCU UR12, c[0x0][0x38c] ;  /* 0x00007180ff0c77ac */ /* 0x000e620008000800 */
[----:B------:R-:W-:Y:S01]  /*1bc80*/  ISETP.NE.AND P0, PT, R0, RZ, PT ;  /* 0x000000ff0000720c */ /* 0x000fe20003f05270 */
[----:B------:R-:W2:Y:S01]  /*1bc90*/  LDCU UR13, c[0x0][0x4b8] ;  /* 0x00009700ff0d77ac */ /* 0x000ea20008000800 */
[----:B------:R-:W4:Y:S01]  /*1bca0*/  LDCU.64 UR14, c[0x0][0x4c8] ;  /* 0x00009900ff0e77ac */ /* 0x000f220008000a00 */
[----:B---3--:R-:W-:Y:S01]  /*1bcb0*/  IMAD.HI.U32 R10, R3, UR10, R4 ;  /* 0x0000000a030a7c27 */ /* 0x008fe2000f8e0004 */
[----:B------:R-:W3:Y:S04]  /*1bcc0*/  LDCU UR10, c[0x0][0x4c4] ;  /* 0x00009880ff0a77ac */ /* 0x000ee80008000800 */
[----:B------:R-:W-:-:S04]  /*1bcd0*/  SHF.R.U32.HI R11, RZ, UR11, R10 ;  /* 0x0000000bff0b7c19 */ /* 0x000fc8000801160a */
[----:B0-----:R-:W-:-:S05]  /*1bce0*/  IADD3 R6, PT, PT, -R11, RZ, RZ ;  /* 0x000000ff0b067210 */ /* 0x001fca0007ffe1ff */
[----:B-1----:R-:W-:-:S04]  /*1bcf0*/  IMAD R6, R6, UR12, R3 ;  /* 0x0000000c06067c24 */ /* 0x002fc8000f8e0203 */
[C---:B----4-:R-:W-:Y:S02]  /*1bd00*/  IMAD R7, R6.reuse, UR14, RZ ;  /* 0x0000000e06077c24 */ /* 0x050fe4000f8e02ff */
[C---:B------:R-:W-:Y:S02]  /*1bd10*/  IMAD R8, R6.reuse, UR15, RZ ;  /* 0x0000000f06087c24 */ /* 0x040fe4000f8e02ff */
[C---:B--2---:R-:W-:Y:S02]  /*1bd20*/  IMAD R4, R6.reuse, UR13, RZ ;  /* 0x0000000d06047c24 */ /* 0x044fe4000f8e02ff */
        /* <DEDUP_REMOVED lines=383> */
.L_x_2042:
        /* <DEDUP_REMOVED lines=37> */
.L_x_2047:
        /* <DEDUP_REMOVED lines=171> */
.L_x_2046:
[----:B------:R-:W-:Y:S05]  /*1e220*/  BSYNC.RECONVERGENT B3 ;  /* 0x0000000000037941 */ /* 0x000fea0003800200 */
.L_x_2045:
        /* <DEDUP_REMOVED lines=93> */
.L_x_2049:
[----:B------:R-:W-:Y:S05]  /*1e800*/  BSYNC.RECONVERGENT B3 ;  /* 0x0000000000037941 */ /* 0x000fea0003800200 */
.L_x_2048:
        /* <DEDUP_REMOVED lines=51> */
.L_x_2051:
[----:B------:R-:W-:Y:S05]  /*1eb40*/  BSYNC.RECONVERGENT B3 ;  /* 0x0000000000037941 */ /* 0x000fea0003800200 */
.L_x_2050:
        /* <DEDUP_REMOVED lines=37> */
.L_x_2044:
[----:B------:R-:W-:Y:S05]  /*1eda0*/  BSYNC.RECONVERGENT B2 ;  /* 0x0000000000027941 */ /* 0x000fea0003800200 */
.L_x_2043:
[----:B------:R-:W0:Y:S01]  /*1edb0*/  LDCU.64 UR10, c[0x0][0x710] ;  /* 0x0000e200ff0a77ac */ /* 0x000e220008000a00 */
[----:B------:R-:W-:Y:S02]  /*1edc0*/  IADD3 R3, PT, PT, R3, 0x80, RZ ;  /* 0x0000008003037810 */ /* 0x000fe40007ffe0ff */
[----:B0-----:R-:W-:-:S04]  /*1edd0*/  IADD3 R4, P0, PT, R4, UR10, RZ ;  /* 0x0000000a04047c10 */ /* 0x001fc8000ff1e0ff */
[----:B------:R-:W-:-:S05]  /*1ede0*/  IADD3.X R5, PT, PT, RZ, UR11, RZ, P0, !PT ;  /* 0x0000000bff057c10 */ /* 0x000fca00087fe4ff */
[----:B------:R2:W-:Y:S04]  /*1edf0*/  STG.E.64 desc[UR6][R4.64], R10 ;  /* 0x0000000a04007986 */ /* 0x0005e8000c101b06 */
.L_x_2030:
[----:B------:R-:W-:-:S13]  /*1ee00*/  ISETP.GE.AND P0, PT, R3, UR4, PT ;  /* 0x0000000403007c0c */ /* 0x000fda000bf06270 */
[----:B------:R-:W-:Y:S05]  /*1ee10*/  @P0 BREAK.RELIABLE B0 ;  /* 0x0000000000000942 */ /* 0x000fea0003800100 */
[----:B------:R-:W-:Y:S05]  /*1ee20*/  @P0 BRA `(.L_x_2041) ;  /* 0x0000003000740947 */ /* 0x000fea0003800000 */
[----:B------:R-:W-:Y:S05]  /*1ee30*/  BSYNC.RELIABLE B0 ;  /* 0x0000000000007941 */ /* 0x000fea0003800100 */
.L_x_1985:
        /* <DEDUP_REMOVED lines=398> */
.L_x_2052:
        /* <DEDUP_REMOVED lines=37> */
.L_x_2057:
        /* <DEDUP_REMOVED lines=171> */
.L_x_2056:
[----:B------:R-:W-:Y:S05]  /*21420*/  BSYNC.RECONVERGENT B3 ;  /* 0x0000000000037941 */ /* 0x000fea0003800200 */
.L_x_2055:
        /* <DEDUP_REMOVED lines=93> */
.L_x_2059:
[----:B------:R-:W-:Y:S05]  /*21a00*/  BSYNC.RECONVERGENT B3 ;  /* 0x0000000000037941 */ /* 0x000fea0003800200 */
.L_x_2058:
        /* <DEDUP_REMOVED lines=51> */
.L_x_2061:
[----:B------:R-:W-:Y:S05]  /*21d40*/  BSYNC.RECONVERGENT B3 ;  /* 0x0000000000037941 */ /* 0x000fea0003800200 */
.L_x_2060:
        /* <DEDUP_REMOVED lines=37> */
.L_x_2054:
[----:B------:R-:W-:Y:S05]  /*21fa0*/  BSYNC.RECONVERGENT B2 ;  /* 0x0000000000027941 */ /* 0x000fea0003800200 */
.L_x_2053:
[----:B------:R-:W0:Y:S01]  /*21fb0*/  LDCU.64 UR10, c[0x0][0x710] ;  /* 0x0000e200ff0a77ac */ /* 0x000e220008000a00 */
[----:B------:R-:W-:Y:S02]  /*21fc0*/  IADD3 R3, PT, PT, R3, 0x80, RZ ;  /* 0x0000008003037810 */ /* 0x000fe40007ffe0ff */
[----:B0-----:R-:W-:-:S04]  /*21fd0*/  IADD3 R4, P0, PT, R4, UR10, RZ ;  /* 0x0000000a04047c10 */ /* 0x001fc8000ff1e0ff */
[----:B------:R-:W-:-:S05]  /*21fe0*/  IADD3.X R5, PT, PT, RZ, UR11, RZ, P0, !PT ;  /* 0x0000000bff057c10 */ /* 0x000fca00087fe4ff */
[----:B------:R3:W-:Y:S04]  /*21ff0*/  STG.E.64 desc[UR6][R4.64], R10 ;  /* 0x0000000a04007986 */ /* 0x0007e8000c101b06 */
.L_x_2041:
[----:B------:R-:W-:Y:S05]  /*22000*/  BSYNC.RECONVERGENT B1 ;  /* 0x0000000000017941 */ /* 0x000fea0003800200 */
.L_x_1984:
        /* <DEDUP_REMOVED lines=401> */
.L_x_2062:
        /* <DEDUP_REMOVED lines=21> */
[----:B------:R-:W-:Y:S02]  /*23a70*/  CS2R R6, SRZ ;  /* 0x0000000000067805 */ /* 0x000fe4000001ff00 */
[----:B------:R-:W-:-:S02]  /*23a80*/  ISETP.GE.U32.AND P0, PT, R0, 0x1, PT ;  /* 0x000000010000780c */ /* 0x000fc40003f06070 */
[----:B---3--:R-:W-:Y:S02]  /*23a90*/  IADD3 R2, P1, PT, R3, UR8, RZ ;  /* 0x0000000803027c10 */ /* 0x008fe4000ff3e0ff */
[----:B------:R-:W-:Y:S02]  /*23aa0*/  ISETP.GE.AND.EX P0, PT, R11, RZ, PT, P0 ;  /* 0x000000ff0b00720c */ /* 0x000fe40003f06300 */
[C---:B-1----:R-:W-:Y:S02]  /*23ab0*/  LEA R8, P2, R4.reuse, UR12, 0x3 ;  /* 0x0000000c04087c11 */ /* 0x042fe4000f8418ff */
[----:B------:R-:W-:Y:S02]  /*23ac0*/  IADD3.X R3, PT, PT, RZ, UR9, RZ, P1, !PT ;  /* 0x00000009ff037c10 */ /* 0x000fe40008ffe4ff */
[----:B------:R-:W-:-:S07]  /*23ad0*/  LEA.HI.X R9, R4, UR13, R5, 0x3, P2 ;  /* 0x0000000d04097c11 */ /* 0x000fce00090f1c05 */
[----:B----4-:R-:W-:Y:S05]  /*23ae0*/  @!P0 BRA `(.L_x_2064) ;  /* 0x0000001400c08947 */ /* 0x010fea0003800000 */
[C---:B------:R-:W-:Y:S01]  /*23af0*/  ISETP.GE.U32.AND P0, PT, R0.reuse, 0x10, PT ;  /* 0x000000100000780c */ /* 0x040fe20003f06070 */
[----:B------:R-:W-:Y:S01]  /*23b00*/  BSSY.RECONVERGENT B2, `(.L_x_2065) ;  /* 0x00000b6000027945 */ /* 0x000fe20003800200 */
[----:B------:R-:W-:Y:S02]  /*23b10*/  MOV R4, R8 ;  /* 0x0000000800047202 */ /* 0x000fe40000000f00 */
[----:B------:R-:W-:Y:S02]  /*23b20*/  CS2R R6, SRZ ;  /* 0x0000000000067805 */ /* 0x000fe4000001ff00 */
[----:B------:R-:W-:Y:S02]  /*23b30*/  ISETP.GE.U32.AND.EX P0, PT, R11, RZ, PT, P0 ;  /* 0x000000ff0b00720c */ /* 0x000fe40003f06100 */
[----:B------:R-:W-:Y:S02]  /*23b40*/  MOV R5, R9 ;  /* 0x0000000900057202 */ /* 0x000fe40000000f00 */
[----:B------:R-:W-:-:S09]  /*23b50*/  LOP3.LUT R35, R0, 0xf, RZ, 0xc0, !PT ;  /* 0x0000000f00237812 */ /* 0x000fd200078ec0ff */
[----:B------:R-:W-:Y:S05]  /*23b60*/  @!P0 BRA `(.L_x_2066) ;  /* 0x0000000800bc8947 */ /* 0x000fea0003800000 */
[----:B------:R-:W-:Y:S01]  /*23b70*/  HFMA2 R7, -RZ, RZ, 0, 0 ;  /* 0x00000000ff077431 */ /* 0x000fe200000001ff */
[----:B------:R-:W-:Y:S01]  /*23b80*/  BSSY.RECONVERGENT B3, `(.L_x_2066) ;  /* 0x00000ad000037945 */ /* 0x000fe20003800200 */
[----:B------:R-:W-:Y:S02]  /*23b90*/  MOV R8, R4 ;  /* 0x0000000400087202 */ /* 0x000fe40000000f00 */
[----:B------:R-:W-:Y:S02]  /*23ba0*/  LOP3.LUT R34, R11, 0x7fffffff, RZ, 0xc0, !PT ;  /* 0x7fffffff0b227812 */ /* 0x000fe400078ec0ff */
[----:B------:R-:W-:-:S07]  /*23bb0*/  LOP3.LUT R46, R0, 0xfffffff0, RZ, 0xc0, !PT ;  /* 0xfffffff0002e7812 */ /* 0x000fce00078ec0ff */
.L_x_2067:
        /* <DEDUP_REMOVED lines=18> */
[----:B---3--:R-:W-:Y:S02]  /*23ce0*/  IMAD R43, R43, UR4, RZ ;  /* 0x000000042b2b7c24 */ /* 0x008fe4000f8e02ff */
[----:B------:R-:W-:-:S04]  /*23cf0*/  IMAD.WIDE.U32 R26, R36, UR4, RZ ;  /* 0x00000004241a7c25 */ /* 0x000fc8000f8e00ff */
[----:B------:R-:W-:-:S04]  /*23d00*/  IMAD.WIDE.U32 R16, R42, UR4, RZ ;  /* 0x000000042a107c25 */ /* 0x000fc8000f8e00ff */
[----:B------:R-:W-:Y:S02]  /*23d10*/  IMAD R37, R36, UR5, R37 ;  /* 0x0000000524257c24 */ /* 0x000fe4000f8e0225 */
[----:B------:R-:W-:Y:S01]  /*23d20*/  IMAD R43, R42, UR5, R43 ;  /* 0x000000052a2b7c24 */ /* 0x000fe2000f8e022b */
[-C--:B------:R-:W-:Y:S02]  /*23d30*/  LEA R42, P1, R16, R32.reuse, 0x3 ;  /* 0x00000020102a7211 */ /* 0x080fe400078218ff */
[----:B------:R-:W-:Y:S01]  /*23d40*/  IADD3 R27, PT, PT, R27, R37, RZ ;  /* 0x000000251b1b7210 */ /* 0x000fe20007ffe0ff */
[----:B----4-:R-:W-:Y:S01]  /*23d50*/  IMAD R37, R41, UR4, RZ ;  /* 0x0000000429257c24 */ /* 0x010fe2000f8e02ff */
[----:B------:R-:W-:Y:S02]  /*23d60*/  IADD3 R17, PT, PT, R17, R43, RZ ;  /* 0x0000002b11117210 */ /* 0x000fe40007ffe0ff */
[----:B------:R-:W-:Y:S02]  /*23d70*/  LEA R44, P0, R26, R32, 0x3 ;  /* 0x000000201a2c7211 */ /* 0x000fe400078018ff */
[----:B------:R-:W-:Y:S01]  /*23d80*/  LEA.HI.X R43, R16, R33, R17, 0x3, P1 ;  /* 0x00000021102b7211 */ /* 0x000fe200008f1c11 */
[----:B------:R-:W-:-:S02]  /*23d90*/  IMAD R17, R40, UR5, R37 ;  /* 0x0000000528117c24 */ /* 0x000fc4000f8e0225 */
[----:B-----5:R-:W-:Y:S01]  /*23da0*/  IMAD R37, R51, UR4, RZ ;  /* 0x0000000433257c24 */ /* 0x020fe2000f8e02ff */
[----:B------:R-:W-:Y:S01]  /*23db0*/  LEA.HI.X R45, R26, R33, R27, 0x3, P0 ;  /* 0x000000211a2d7211 */ /* 0x000fe200000f1c1b */
[----:B------:R-:W-:Y:S01]  /*23dc0*/  IMAD R47, R15, UR4, RZ ;  /* 0x000000040f2f7c24 */ /* 0x000fe2000f8e02ff */
[----:B------:R-:W2:Y:S01]  /*23dd0*/  LDG.E.64 R42, desc[UR6][R42.64] ;  /* 0x000000062a2a7981 */ /* 0x000ea2000c1e1b00 */
[----:B------:R-:W-:Y:S02]  /*23de0*/  IMAD R27, R49, UR4, RZ ;  /* 0x00000004311b7c24 */ /* 0x000fe4000f8e02ff */
[----:B------:R-:W-:-:S04]  /*23df0*/  IMAD.WIDE.U32 R40, R40, UR4, RZ ;  /* 0x0000000428287c25 */ /* 0x000fc8000f8e00ff */
[C---:B------:R-:W-:Y:S02]  /*23e00*/  IMAD R15, R50.reuse, UR5, R37 ;  /* 0x00000005320f7c24 */ /* 0x040fe4000f8e0225 */
[----:B------:R-:W-:Y:S01]  /*23e10*/  IMAD.WIDE.U32 R50, R50, UR4, RZ ;  /* 0x0000000432327c25 */ /* 0x000fe2000f8e00ff */
[----:B------:R-:W-:Y:S02]  /*23e20*/  LEA R36, P0, R40, R32, 0x3 ;  /* 0x0000002028247211 */ /* 0x000fe400078018ff */
[----:B------:R-:W-:Y:S01]  /*23e30*/  IADD3 R37, PT, PT, R41, R17, RZ ;  /* 0x0000001129257210 */ /* 0x000fe20007ffe0ff */
[C---:B------:R-:W-:Y:S01]  /*23e40*/  IMAD R27, R48.reuse, UR5, R27 ;  /* 0x00000005301b7c24 */ /* 0x040fe2000f8e021b */
[----:B------:R-:W-:Y:S01]  /*23e50*/  IADD3 R15, PT, PT, R51, R15, RZ ;  /* 0x0000000f330f7210 */ /* 0x000fe20007ffe0ff */
[----:B------:R-:W-:-:S04]  /*23e60*/  IMAD.WIDE.U32 R48, R48, UR4, RZ ;  /* 0x0000000430307c25 */ /* 0x000fc8000f8e00ff */
[----:B------:R-:W-:-:S04]  /*23e70*/  IMAD.WIDE.U32 R52, R14, UR4, RZ ;  /* 0x000000040e347c25 */ /* 0x000fc8000f8e00ff */
[----:B------:R-:W-:Y:S01]  /*23e80*/  IMAD R47, R14, UR5, R47 ;  /* 0x000000050e2f7c24 */ /* 0x000fe2000f8e022f */
[-C--:B------:R-:W-:Y:S01]  /*23e90*/  LEA R14, P2, R50, R32.reuse, 0x3 ;  /* 0x00000020320e7211 */ /* 0x080fe200078418ff */
[----:B------:R-:W-:Y:S02]  /*23ea0*/  IMAD R21, R21, UR4, RZ ;  /* 0x0000000415157c24 */ /* 0x000fe4000f8e02ff */
[----:B------:R-:W-:Y:S01]  /*23eb0*/  IMAD R19, R19, UR4, RZ ;  /* 0x0000000413137c24 */ /* 0x000fe2000f8e02ff */
[----:B------:R-:W-:Y:S01]  /*23ec0*/  LEA.HI.X R37, R40, R33, R37, 0x3, P0 ;  /* 0x0000002128257211 */ /* 0x000fe200000f1c25 */
[----:B------:R-:W-:Y:S01]  /*23ed0*/  IMAD.WIDE.U32 R40, R20, UR4, RZ ;  /* 0x0000000414287c25 */ /* 0x000fe2000f8e00ff */
[----:B------:R-:W-:Y:S02]  /*23ee0*/  LEA R26, P1, R48, R32, 0x3 ;  /* 0x00000020301a7211 */ /* 0x000fe400078218ff */
[----:B------:R-:W-:Y:S01]  /*23ef0*/  IADD3 R27, PT, PT, R49, R27, RZ ;  /* 0x0000001b311b7210 */ /* 0x000fe20007ffe0ff */
[----:B------:R-:W-:Y:S01]  /*23f00*/  IMAD R21, R20, UR5, R21 ;  /* 0x0000000514157c24 */ /* 0x000fe2000f8e0215 */
[-C--:B------:R-:W-:Y:S01]  /*23f10*/  LEA.HI.X R15, R50, R33.reuse, R15, 0x3, P2 ;  /* 0x00000021320f7211 */ /* 0x080fe200010f1c0f */
[----:B------:R-:W-:Y:S01]  /*23f20*/  IMAD.WIDE.U32 R50, R18, UR4, RZ ;  /* 0x0000000412327c25 */ /* 0x000fe2000f8e00ff */
[----:B------:R-:W-:Y:S01]  /*23f30*/  LEA.HI.X R27, R48, R33, R27, 0x3, P1 ;  /* 0x00000021301b7211 */ /* 0x000fe200008f1c1b */
[----:B------:R-:W3:Y:S02]  /*23f40*/  LDG.E.64 R36, desc[UR6][R36.64] ;  /* 0x0000000624247981 */ /* 0x000ee4000c1e1b00 */
[----:B------:R-:W-:-:S02]  /*23f50*/  IMAD R19, R18, UR5, R19 ;  /* 0x0000000512137c24 */ /* 0x000fc4000f8e0213 */
[----:B------:R-:W-:Y:S01]  /*23f60*/  IMAD R23, R23, UR4, RZ ;  /* 0x0000000417177c24 */ /* 0x000fe2000f8e02ff */
[-C--:B------:R-:W-:Y:S01]  /*23f70*/  LEA R20, P1, R40, R32.reuse, 0x3 ;  /* 0x0000002028147211 */ /* 0x080fe200078218ff */
[----:B------:R-:W-:Y:S01]  /*23f80*/  IMAD.WIDE.U32 R48, R22, UR4, RZ ;  /* 0x0000000416307c25 */ /* 0x000fe2000f8e00ff */
[----:B------:R-:W-:Y:S01]  /*23f90*/  IADD3 R21, PT, PT, R41, R21, RZ ;  /* 0x0000001529157210 */ /* 0x000fe20007ffe0ff */
[----:B------:R-:W4:Y:S01]  /*23fa0*/  LDG.E.64 R26, desc[UR6][R26.64] ;  /* 0x000000061a1a7981 */ /* 0x000f22000c1e1b00 */
[-C--:B------:R-:W-:Y:S01]  /*23fb0*/  LEA R18, P0, R50, R32.reuse, 0x3 ;  /* 0x0000002032127211 */ /* 0x080fe200078018ff */
[----:B------:R-:W-:Y:S01]  /*23fc0*/  IMAD R23, R22, UR5, R23 ;  /* 0x0000000516177c24 */ /* 0x000fe2000f8e0217 */
[----:B------:R-:W-:Y:S01]  /*23fd0*/  IADD3 R19, PT, PT, R51, R19, RZ ;  /* 0x0000001333137210 */ /* 0x000fe20007ffe0ff */
[----:B------:R-:W-:Y:S01]  /*23fe0*/  IMAD R31, R31, UR4, RZ ;  /* 0x000000041f1f7c24 */ /* 0x000fe2000f8e02ff */
[-C--:B------:R-:W-:Y:S01]  /*23ff0*/  LEA.HI.X R21, R40, R33.reuse, R21, 0x3, P1 ;  /* 0x0000002128157211 */ /* 0x080fe200008f1c15 */
[----:B------:R-:W-:Y:S01]  /*24000*/  IMAD.WIDE.U32 R40, R30, UR4, RZ ;  /* 0x000000041e287c25 */ /* 0x000fe2000f8e00ff */
[----:B------:R-:W-:Y:S01]  /*24010*/  LEA.HI.X R19, R50, R33, R19, 0x3, P0 ;  /* 0x0000002132137211 */ /* 0x000fe200000f1c13 */
[----:B------:R-:W5:Y:S01]  /*24020*/  LDG.E.64 R14, desc[UR6][R14.64] ;  /* 0x000000060e0e7981 */ /* 0x000f62000c1e1b00 */
[----:B------:R-:W-:Y:S01]  /*24030*/  LEA R22, P0, R48, R32, 0x3 ;  /* 0x0000002030167211 */ /* 0x000fe200078018ff */
[----:B------:R-:W-:Y:S01]  /*24040*/  IMAD R29, R29, UR4, RZ ;  /* 0x000000041d1d7c24 */ /* 0x000fe2000f8e02ff */
[----:B------:R-:W-:Y:S01]  /*24050*/  IADD3 R23, PT, PT, R49, R23, RZ ;  /* 0x0000001731177210 */ /* 0x000fe20007ffe0ff */
[----:B------:R-:W-:-:S02]  /*24060*/  IMAD R31, R30, UR5, R31 ;  /* 0x000000051e1f7c24 */ /* 0x000fc4000f8e021f */
[----:B------:R-:W-:Y:S01]  /*24070*/  IMAD R39, R39, UR4, RZ ;  /* 0x0000000427277c24 */ /* 0x000fe2000f8e02ff */
[----:B------:R-:W-:Y:S01]  /*24080*/  IADD3 R17, PT, PT, R53, R47, RZ ;  /* 0x0000002f35117210 */ /* 0x000fe20007ffe0ff */
[----:B------:R-:W-:Y:S01]  /*24090*/  IMAD R47, R28, UR5, R29 ;  /* 0x000000051c2f7c24 */ /* 0x000fe2000f8e021d */
[----:B------:R-:W-:Y:S01]  /*240a0*/  LEA.HI.X R23, R48, R33, R23, 0x3, P0 ;  /* 0x0000002130177211 */ /* 0x000fe200000f1c17 */
[C---:B------:R-:W-:Y:S01]  /*240b0*/  IMAD.WIDE.U32 R48, R38.reuse, UR4, RZ ;  /* 0x0000000426307c25 */ /* 0x040fe2000f8e00ff */
[----:B------:R-:W-:Y:S01]  /*240c0*/  IADD3 R29, PT, PT, R41, R31, RZ ;  /* 0x0000001f291d7210 */ /* 0x000fe20007ffe0ff */
[----:B------:R-:W5:Y:S02]  /*240d0*/  LDG.E.64 R18, desc[UR6][R18.64] ;  /* 0x0000000612127981 */ /* 0x000f64000c1e1b00 */
[----:B------:R-:W-:Y:S02]  /*240e0*/  IMAD R41, R38, UR5, R39 ;  /* 0x0000000526297c24 */ /* 0x000fe4000f8e0227 */
[----:B------:R0:W2:Y:S01]  /*240f0*/  LDG.E.64 R38, desc[UR6][R44.64] ;  /* 0x000000062c267981 */ /* 0x0000a2000c1e1b00 */
[----:B------:R-:W-:Y:S01]  /*24100*/  LEA R16, P3, R52, R32, 0x3 ;  /* 0x0000002034107211 */ /* 0x000fe200078618ff */
[----:B------:R-:W-:-:S02]  /*24110*/  IMAD.WIDE.U32 R50, R28, UR4, RZ ;  /* 0x000000041c327c25 */ /* 0x000fc4000f8e00ff */
[----:B------:R-:W5:Y:S01]  /*24120*/  LDG.E.64 R20, desc[UR6][R20.64] ;  /* 0x0000000614147981 */ /* 0x000f62000c1e1b00 */
[-C--:B------:R-:W-:Y:S02]  /*24130*/  LEA.HI.X R17, R52, R33.reuse, R17, 0x3, P3 ;  /* 0x0000002134117211 */ /* 0x080fe400018f1c11 */
[C---:B------:R-:W-:Y:S01]  /*24140*/  LEA R28, P0, R40.reuse, R32, 0x3 ;  /* 0x00000020281c7211 */ /* 0x040fe200078018ff */
[----:B------:R-:W-:Y:S01]  /*24150*/  IMAD R25, R25, UR4, RZ ;  /* 0x0000000419197c24 */ /* 0x000fe2000f8e02ff */
[----:B------:R-:W5:Y:S04]  /*24160*/  LDG.E.64 R22, desc[UR6][R22.64] ;  /* 0x0000000616167981 */ /* 0x000f68000c1e1b00 */
[----:B------:R-:W5:Y:S01]  /*24170*/  LDG.E.64 R16, desc[UR6][R16.64] ;  /* 0x0000000610107981 */ /* 0x000f62000c1e1b00 */
[----:B------:R-:W-:-:S02]  /*24180*/  LEA.HI.X R29, R40, R33, R29, 0x3, P0 ;  /* 0x00000021281d7211 */ /* 0x000fc400000f1c1d */
[-C--:B------:R-:W-:Y:S02]  /*24190*/  LEA R40, P0, R48, R32.reuse, 0x3 ;  /* 0x0000002030287211 */ /* 0x080fe400078018ff */
[----:B------:R-:W-:Y:S02]  /*241a0*/  IADD3 R41, PT, PT, R49, R41, RZ ;  /* 0x0000002931297210 */ /* 0x000fe40007ffe0ff */
[----:B------:R-:W-:Y:S01]  /*241b0*/  IADD3 R31, PT, PT, R51, R47, RZ ;  /* 0x0000002f331f7210 */ /* 0x000fe20007ffe0ff */
[----:B------:R-:W-:Y:S01]  /*241c0*/  IMAD R47, R24, UR5, R25 ;  /* 0x00000005182f7c24 */ /* 0x000fe2000f8e0219 */
[-C--:B------:R-:W-:Y:S01]  /*241d0*/  LEA.HI.X R41, R48, R33.reuse, R41, 0x3, P0 ;  /* 0x0000002130297211 */ /* 0x080fe200000f1c29 */
[----:B------:R-:W-:Y:S01]  /*241e0*/  IMAD.WIDE.U32 R48, R24, UR4, RZ ;  /* 0x0000000418307c25 */ /* 0x000fe2000f8e00ff */
[CC--:B------:R-:W-:Y:S01]  /*241f0*/  LEA R30, P1, R50.reuse, R32.reuse, 0x3 ;  /* 0x00000020321e7211 */ /* 0x0c0fe200078218ff */
[----:B------:R-:W5:Y:S02]  /*24200*/  LDG.E.64 R28, desc[UR6][R28.64] ;  /* 0x000000061c1c7981 */ /* 0x000f64000c1e1b00 */
[----:B------:R-:W-:Y:S01]  /*24210*/  IMAD R51, R9, UR4, RZ ;  /* 0x0000000409337c24 */ /* 0x000fe2000f8e02ff */
[----:B------:R-:W-:Y:S01]  /*24220*/  LEA.HI.X R31, R50, R33, R31, 0x3, P1 ;  /* 0x00000021321f7211 */ /* 0x000fe200008f1c1f */
[----:B------:R-:W-:Y:S01]  /*24230*/  IMAD.WIDE.U32 R24, R8, UR4, RZ ;  /* 0x0000000408187c25 */ /* 0x000fe2000f8e00ff */
[----:B0-----:R-:W-:Y:S01]  /*24240*/  LEA R44, P0, R48, R32, 0x3 ;  /* 0x00000020302c7211 */ /* 0x001fe200078018ff */
[----:B------:R-:W5:Y:S01]  /*24250*/  LDG.E.64 R40, desc[UR6][R40.64] ;  /* 0x0000000628287981 */ /* 0x000f62000c1e1b00 */
[----:B------:R-:W-:Y:S01]  /*24260*/  IADD3 R9, PT, PT, R49, R47, RZ ;  /* 0x0000002f31097210 */ /* 0x000fe20007ffe0ff */
[----:B------:R-:W-:-:S02]  /*24270*/  IMAD R51, R8, UR5, R51 ;  /* 0x0000000508337c24 */ /* 0x000fc4000f8e0233 */
[----:B------:R-:W-:Y:S01]  /*24280*/  IMAD R11, R11, UR4, RZ ;  /* 0x000000040b0b7c24 */ /* 0x000fe2000f8e02ff */
[----:B------:R-:W-:Y:S01]  /*24290*/  LEA.HI.X R45, R48, R33, R9, 0x3, P0 ;  /* 0x00000021302d7211 */ /* 0x000fe200000f1c09 */
[----:B------:R-:W5:Y:S01]  /*242a0*/  LDG.E.64 R30, desc[UR6][R30.64] ;  /* 0x000000061e1e7981 */ /* 0x000f62000c1e1b00 */
[----:B------:R-:W-:Y:S01]  /*242b0*/  IADD3 R9, PT, PT, R25, R51, RZ ;  /* 0x0000003319097210 */ /* 0x000fe20007ffe0ff */
[----:B------:R-:W-:Y:S01]  /*242c0*/  IMAD R25, R10, UR5, R11 ;  /* 0x000000050a197c24 */ /* 0x000fe2000f8e020b */
[-C--:B------:R-:W-:Y:S01]  /*242d0*/  LEA R8, P0, R24, R32.reuse, 0x3 ;  /* 0x0000002018087211 */ /* 0x080fe200078018ff */
[----:B------:R-:W-:Y:S01]  /*242e0*/  IMAD.WIDE.U32 R48, R10, UR4, RZ ;  /* 0x000000040a307c25 */ /* 0x000fe2000f8e00ff */
[----:B------:R-:W5:Y:S03]  /*242f0*/  LDG.E.64 R44, desc[UR6][R44.64] ;  /* 0x000000062c2c7981 */ /* 0x000f66000c1e1b00 */
[----:B------:R-:W-:Y:S01]  /*24300*/  IMAD R47, R13, UR4, RZ ;  /* 0x000000040d2f7c24 */ /* 0x000fe2000f8e02ff */
[----:B------:R-:W-:Y:S01]  /*24310*/  LEA.HI.X R9, R24, R33, R9, 0x3, P0 ;  /* 0x0000002118097211 */ /* 0x000fe200000f1c09 */
[----:B------:R-:W-:Y:S01]  /*24320*/  IMAD.WIDE.U32 R10, R12, UR4, RZ ;  /* 0x000000040c0a7c25 */ /* 0x000fe2000f8e00ff */
[----:B------:R-:W-:-:S02]  /*24330*/  LEA R24, P0, R48, R32, 0x3 ;  /* 0x0000002030187211 */ /* 0x000fc400078018ff */
[----:B------:R-:W-:Y:S01]  /*24340*/  IADD3 R13, PT, PT, R49, R25, RZ ;  /* 0x00000019310d7210 */ /* 0x000fe20007ffe0ff */
[----:B------:R-:W-:Y:S01]  /*24350*/  IMAD R47, R12, UR5, R47 ;  /* 0x000000050c2f7c24 */ /* 0x000fe2000f8e022f */
[----:B------:R-:W5:Y:S02]  /*24360*/  LDG.E.64 R8, desc[UR6][R8.64] ;  /* 0x0000000608087981 */ /* 0x000f64000c1e1b00 */
[----:B------:R-:W-:Y:S02]  /*24370*/  LEA.HI.X R25, R48, R33, R13, 0x3, P0 ;  /* 0x0000002130197211 */ /* 0x000fe400000f1c0d */
[C---:B------:R-:W-:Y:S02]  /*24380*/  LEA R12, P0, R10.reuse, R32, 0x3 ;  /* 0x000000200a0c7211 */ /* 0x040fe400078018ff */
[----:B------:R-:W-:Y:S02]  /*24390*/  IADD3 R11, PT, PT, R11, R47, RZ ;  /* 0x0000002f0b0b7210 */ /* 0x000fe40007ffe0ff */
[----:B------:R-:W5:Y:S02]  /*243a0*/  LDG.E.64 R24, desc[UR6][R24.64] ;  /* 0x0000000618187981 */ /* 0x000f64000c1e1b00 */
[----:B------:R-:W-:-:S05]  /*243b0*/  LEA.HI.X R13, R10, R33, R11, 0x3, P0 ;  /* 0x000000210a0d7211 */ /* 0x000fca00000f1c0b */
        /* <DEDUP_REMOVED lines=33> */
[----:B------:R-:W-:-:S03]  /*245d0*/  IADD3 R8, P1, PT, R4, 0x80, RZ ;  /* 0x0000008004087810 */ /* 0x000fc60007f3e0ff */
        /* <DEDUP_REMOVED lines=8> */
.L_x_2066:
[----:B------:R-:W-:Y:S05]  /*24660*/  BSYNC.RECONVERGENT B2 ;  /* 0x0000000000027941 */ /* 0x000fea0003800200 */
.L_x_2065:
        /* <DEDUP_REMOVED lines=27> */
[----:B------:R-:W-:-:S03]  /*24820*/  LEA R18, P1, R24, R32, 0x3 ;  /* 0x0000002018127211 */ /* 0x000fc600078218ff */
[----:B------:R-:W-:-:S04]  /*24830*/  IMAD.WIDE.U32 R26, R16, UR8, RZ ;  /* 0x00000008101a7c25 */ /* 0x000fc8000f8e00ff */
[----:B------:R-:W-:Y:S01]  /*24840*/  IMAD R17, R16, UR9, R17 ;  /* 0x0000000910117c24 */ /* 0x000fe2000f8e0211 */
[----:B------:R-:W-:Y:S01]  /*24850*/  LEA.HI.X R19, R24, R33, R19, 0x3, P1 ;  /* 0x0000002118137211 */ /* 0x000fe200008f1c13 */
[----:B-----5:R-:W-:Y:S01]  /*24860*/  IMAD R23, R23, UR8, RZ ;  /* 0x0000000817177c24 */ /* 0x020fe2000f8e02ff */
[-C--:B------:R-:W-:Y:S02]  /*24870*/  LEA R16, P2, R26, R32.reuse, 0x3 ;  /* 0x000000201a107211 */ /* 0x080fe400078418ff */
[----:B------:R-:W-:Y:S01]  /*24880*/  IADD3 R17, PT, PT, R27, R17, RZ ;  /* 0x000000111b117210 */ /* 0x000fe20007ffe0ff */
[----:B------:R-:W-:Y:S01]  /*24890*/  IMAD R23, R22, UR9, R23 ;  /* 0x0000000916177c24 */ /* 0x000fe2000f8e0217 */
[----:B------:R-:W-:Y:S01]  /*248a0*/  LEA R14, P3, R28, R32, 0x3 ;  /* 0x000000201c0e7211 */ /* 0x000fe200078618ff */
[----:B------:R-:W-:Y:S01]  /*248b0*/  IMAD.WIDE.U32 R24, R22, UR8, RZ ;  /* 0x0000000816187c25 */ /* 0x000fe2000f8e00ff */
[----:B------:R-:W-:Y:S01]  /*248c0*/  IADD3 R15, PT, PT, R29, R31, RZ ;  /* 0x0000001f1d0f7210 */ /* 0x000fe20007ffe0ff */
[----:B------:R-:W2:Y:S01]  /*248d0*/  LDG.E.64 R18, desc[UR6][R18.64] ;  /* 0x0000000612127981 */ /* 0x000ea2000c1e1b00 */
[----:B------:R-:W-:Y:S01]  /*248e0*/  LEA.HI.X R17, R26, R33, R17, 0x3, P2 ;  /* 0x000000211a117211 */ /* 0x000fe200010f1c11 */
[----:B------:R-:W-:-:S02]  /*248f0*/  IMAD R13, R13, UR8, RZ ;  /* 0x000000080d0d7c24 */ /* 0x000fc4000f8e02ff */
[----:B------:R-:W-:Y:S01]  /*24900*/  IMAD R21, R21, UR8, RZ ;  /* 0x0000000815157c24 */ /* 0x000fe2000f8e02ff */
[----:B------:R-:W-:Y:S01]  /*24910*/  LEA R22, P1, R24, R32, 0x3 ;  /* 0x0000002018167211 */ /* 0x000fe200078218ff */
[----:B------:R-:W-:Y:S01]  /*24920*/  IMAD.WIDE.U32 R26, R12, UR8, RZ ;  /* 0x000000080c1a7c25 */ /* 0x000fe2000f8e00ff */
[----:B------:R-:W-:Y:S01]  /*24930*/  IADD3 R23, PT, PT, R25, R23, RZ ;  /* 0x0000001719177210 */ /* 0x000fe20007ffe0ff */
[----:B------:R-:W3:Y:S01]  /*24940*/  LDG.E.64 R16, desc[UR6][R16.64] ;  /* 0x0000000610107981 */ /* 0x000ee2000c1e1b00 */
[----:B------:R-:W-:Y:S01]  /*24950*/  LEA.HI.X R15, R28, R33, R15, 0x3, P3 ;  /* 0x000000211c0f7211 */ /* 0x000fe200018f1c0f */
[----:B------:R-:W-:Y:S02]  /*24960*/  IMAD R13, R12, UR9, R13 ;  /* 0x000000090c0d7c24 */ /* 0x000fe4000f8e020d */
[----:B------:R-:W-:Y:S02]  /*24970*/  IMAD R11, R11, UR8, RZ ;  /* 0x000000080b0b7c24 */ /* 0x000fe4000f8e02ff */
[----:B------:R-:W-:-:S02]  /*24980*/  IMAD R31, R20, UR9, R21 ;  /* 0x00000009141f7c24 */ /* 0x000fc4000f8e0215 */
[----:B------:R-:W-:Y:S01]  /*24990*/  IMAD.WIDE.U32 R28, R20, UR8, RZ ;  /* 0x00000008141c7c25 */ /* 0x000fe2000f8e00ff */
[----:B------:R-:W-:Y:S01]  /*249a0*/  LEA.HI.X R23, R24, R33, R23, 0x3, P1 ;  /* 0x0000002118177211 */ /* 0x000fe200008f1c17 */
[----:B------:R-:W4:Y:S01]  /*249b0*/  LDG.E.64 R14, desc[UR6][R14.64] ;  /* 0x000000060e0e7981 */ /* 0x000f22000c1e1b00 */
[-C--:B------:R-:W-:Y:S01]  /*249c0*/  LEA R20, P2, R26, R32.reuse, 0x3 ;  /* 0x000000201a147211 */ /* 0x080fe200078418ff */
[C---:B------:R-:W-:Y:S01]  /*249d0*/  IMAD R11, R10.reuse, UR9, R11 ;  /* 0x000000090a0b7c24 */ /* 0x040fe2000f8e020b */
[----:B------:R-:W-:Y:S01]  /*249e0*/  IADD3 R21, PT, PT, R27, R13, RZ ;  /* 0x0000000d1b157210 */ /* 0x000fe20007ffe0ff */
[----:B------:R-:W-:Y:S01]  /*249f0*/  IMAD.WIDE.U32 R24, R10, UR8, RZ ;  /* 0x000000080a187c25 */ /* 0x000fe2000f8e00ff */
[----:B------:R-:W-:Y:S02]  /*24a00*/  LEA R12, P3, R28, R32, 0x3 ;  /* 0x000000201c0c7211 */ /* 0x000fe400078618ff */
[----:B------:R-:W-:Y:S01]  /*24a10*/  IADD3 R13, PT, PT, R29, R31, RZ ;  /* 0x0000001f1d0d7210 */ /* 0x000fe20007ffe0ff */
[----:B------:R-:W-:Y:S01]  /*24a20*/  IMAD R27, R9, UR8, RZ ;  /* 0x00000008091b7c24 */ /* 0x000fe2000f8e02ff */
[----:B------:R-:W-:-:S02]  /*24a30*/  LEA.HI.X R21, R26, R33, R21, 0x3, P2 ;  /* 0x000000211a157211 */ /* 0x000fc400010f1c15 */
[----:B------:R-:W-:Y:S01]  /*24a40*/  IADD3 R9, PT, PT, R25, R11, RZ ;  /* 0x0000000b19097210 */ /* 0x000fe20007ffe0ff */
[----:B------:R-:W-:Y:S01]  /*24a50*/  IMAD R25, R8, UR9, R27 ;  /* 0x0000000908197c24 */ /* 0x000fe2000f8e021b */
[-C--:B------:R-:W-:Y:S01]  /*24a60*/  LEA.HI.X R13, R28, R33.reuse, R13, 0x3, P3 ;  /* 0x000000211c0d7211 */ /* 0x080fe200018f1c0d */
[----:B------:R-:W5:Y:S01]  /*24a70*/  LDG.E.64 R10, desc[UR6][R22.64] ;  /* 0x00000006160a7981 */ /* 0x000f62000c1e1b00 */
[----:B------:R-:W-:Y:S01]  /*24a80*/  IMAD.WIDE.U32 R28, R8, UR8, RZ ;  /* 0x00000008081c7c25 */ /* 0x000fe2000f8e00ff */
[CC--:B------:R-:W-:Y:S02]  /*24a90*/  LEA R26, P1, R24.reuse, R32.reuse, 0x3 ;  /* 0x00000020181a7211 */ /* 0x0c0fe400078218ff */
[----:B------:R-:W5:Y:S02]  /*24aa0*/  LDG.E.64 R20, desc[UR6][R20.64] ;  /* 0x0000000614147981 */ /* 0x000f64000c1e1b00 */
[----:B------:R-:W-:Y:S02]  /*24ab0*/  LEA.HI.X R27, R24, R33, R9, 0x3, P1 ;  /* 0x00000021181b7211 */ /* 0x000fe400008f1c09 */
[----:B------:R-:W-:Y:S01]  /*24ac0*/  LEA R8, P1, R28, R32, 0x3 ;  /* 0x000000201c087211 */ /* 0x000fe200078218ff */
[----:B------:R-:W5:Y:S01]  /*24ad0*/  LDG.E.64 R12, desc[UR6][R12.64] ;  /* 0x000000060c0c7981 */ /* 0x000f62000c1e1b00 */
[----:B------:R-:W-:-:S03]  /*24ae0*/  IADD3 R9, PT, PT, R29, R25, RZ ;  /* 0x000000191d097210 */ /* 0x000fc60007ffe0ff */
[----:B------:R-:W5:Y:S01]  /*24af0*/  LDG.E.64 R26, desc[UR6][R26.64] ;  /* 0x000000061a1a7981 */ /* 0x000f62000c1e1b00 */
[----:B------:R-:W-:-:S06]  /*24b00*/  LEA.HI.X R9, R28, R33, R9, 0x3, P1 ;  /* 0x000000211c097211 */ /* 0x000fcc00008f1c09 */
        /* <DEDUP_REMOVED lines=19> */
[----:B------:R-:W-:-:S07]  /*24c40*/  MOV R4, R10 ;  /* 0x0000000a00047202 */ /* 0x000fce0000000f00 */
.L_x_2069:
[----:B------:R-:W-:Y:S05]  /*24c50*/  BSYNC.RECONVERGENT B2 ;  /* 0x0000000000027941 */ /* 0x000fea0003800200 */
.L_x_2068:
        /* <DEDUP_REMOVED lines=51> */
.L_x_2071:
[----:B------:R-:W-:Y:S05]  /*24f90*/  BSYNC.RECONVERGENT B2 ;  /* 0x0000000000027941 */ /* 0x000fea0003800200 */
.L_x_2070:
        /* <DEDUP_REMOVED lines=37> */
.L_x_2064:
[----:B------:R-:W-:Y:S05]  /*251f0*/  BSYNC.RECONVERGENT B1 ;  /* 0x0000000000017941 */ /* 0x000fea0003800200 */
.L_x_2063:
[----:B------:R-:W-:Y:S01]  /*25200*/  STG.E.64 desc[UR6][R2.64], R6 ;  /* 0x0000000602007986 */ /* 0x000fe2000c101b06 */
[----:B------:R-:W-:Y:S05]  /*25210*/  EXIT ;  /* 0x000000000000794d */ /* 0x000fea0003800000 */
.L_x_2072:
        /* <DEDUP_REMOVED lines=14> */
.L_x_19004:


//--------------------- .text._ZN2at6native73_GLOBAL__N__c8866d80_35_SparseBinaryOpIntersectionKernel_cu_b2145a98_327112apply_kernelILi128ELi8EZNS1_29binary_op_intersection_kernelINS1_9RhsProjOpEN3c107complexIdEElEEvRNS_14TensorIteratorEllRKNS_6TensorEbEUliE_EEviT1_ --------------------------
	.section	.text._ZN2at6native73_GLOBAL__N__c8866d80_35_SparseBinaryOpIntersectionKernel_cu_b2145a98_327112apply_kernelILi128ELi8EZNS1_29binary_op_intersection_kernelINS1_9RhsProjOpEN3c107complexIdEElEEvRNS_14TensorIteratorEllRKNS_6TensorEbEUliE_EEviT1_,"ax",@progbits
	.align	128
.text._ZN2at6native73_GLOBAL__N__c8866d80_35_SparseBinaryOpIntersectionKernel_cu_b2145a98_327112apply_kernelILi128ELi8EZNS1_29binary_op_intersection_kernelINS1_9RhsProjOpEN3c107complexIdEElEEvRNS_14TensorIteratorEllRKNS_6TensorEbEUliE_EEviT1_:
        .type           _ZN2at6native73_GLOBAL__N__c8866d80_35_SparseBinaryOpIntersectionKernel_cu_b2145a98_327112apply_kernelILi128ELi8EZNS1_29binary_op_intersection_kernelINS1_9RhsProjOpEN3c107complexIdEElEEvRNS_14TensorIteratorEllRKNS_6TensorEbEUliE_EEviT1_,@function
        .size           _ZN2at6native73_GLOBAL__N__c8866d80_35_SparseBinaryOpIntersectionKernel_cu_b2145a98_327112apply_kernelILi128ELi8EZNS1_29binary_op_intersection_kernelINS1_9RhsProjOpEN3c107complexIdEElEEvRNS_14TensorIteratorEllRKNS_6TensorEbEUliE_EEviT1_,(.L_x_19005 - _ZN2at6native73_GLOBAL__N__c8866d80_35_SparseBinaryOpIntersectionKernel_cu_b2145a98_327112apply_kernelILi128ELi8EZNS1_29binary_op_intersection_kernelINS1_9RhsProjOpEN3c107complexIdEElEEvRNS_14TensorIteratorEllRKNS_6TensorEbEUliE_EEviT1_)
        .other          _ZN2at6native73_GLOBAL__N__c8866d80_35_SparseBinaryOpIntersectionKernel_cu_b2145a98_327112apply_kernelILi128ELi8EZNS1_29binary_op_intersection_kernelINS1_9RhsProjOpEN3c107complexIdEElEEvRNS_14TensorIteratorEllRKNS_6TensorEbEUliE_EEviT1_,@"STO_CUDA_ENTRY STV_DEFAULT"
_ZN2at6native73_GLOBAL__N__c8866d80_35_SparseBinaryOpIntersectionKernel_cu_b2145a98_327112apply_kernelILi128ELi8EZNS1_29binary_op_intersection_kernelINS1_9RhsProjOpEN3c107complexIdEElEEvRNS_14TensorIteratorEllRKNS_6TensorEbEUliE_EEviT1_:
        /* <DEDUP_REMOVED lines=28> */
[----:B------:R-:W-:Y:S02]  /*01c0*/  CS2R R48, SRZ ;  /* 0x0000000000307805 */ /* 0x000fe4000001ff00 */
[----:B------:R-:W-:Y:S02]  /*01d0*/  CS2R R50, SRZ ;  /* 0x0000000000327805 */ /* 0x000fe4000001ff00 */
        /* <DEDUP_REMOVED lines=15> */
[----:B------:R-:W-:Y:S02]  /*02d0*/  CS2R R48, SRZ ;  /* 0x0000000000307805 */ /* 0x000fe4000001ff00 */
[----:B------:R-:W-:Y:S02]  /*02e0*/  ISETP.GE.U32.AND.EX P0, PT, R6, RZ, PT, P0 ;  /* 0x000000ff0600720c */ /* 0x000fe40003f06100 */
[----:B--2---:R-:W-:-:S04]  /*02f0*/  LEA R4, P1, R8, R4, 0x3 ;  /* 0x0000000408047211 */ /* 0x004fc800078218ff */
[----:B------:R-:W-:-:S07]  /*0300*/  LEA.HI.X R5, R8, R5, R9, 0x3, P1 ;  /* 0x0000000508057211 */ /* 0x000fce00008f1c09 */
[----:B------:R-:W-:Y:S05]  /*0310*/  @!P0 BRA `(.L_x_2078) ;  /* 0x0000000800c88947 */ /* 0x000fea0003800000 */
[----:B------:R-:W1:Y:S01]  /*0320*/  LDC.64 R54, c[0x0][0x728] ;  /* 0x0001ca00ff367b82 */ /* 0x000e620000000a00 */
[----:B------:R-:W-:Y:S02]  /*0330*/  MOV R52, R4 ;  /* 0x0000000400347202 */ /* 0x000fe40000000f00 */
[----:B------:R-:W-:Y:S02]  /*0340*/  CS2R R50, SRZ ;  /* 0x0000000000327805 */ /* 0x000fe4000001ff00 */
[----:B------:R-:W-:Y:S01]  /*0350*/  MOV R53, R5 ;  /* 0x0000000500357202 */ /* 0x000fe20000000f00 */
[----:B------:R-:W2:Y:S01]  /*0360*/  LDCU.64 UR28, c[0x0][0x758] ;  /* 0x0000eb00ff1c77ac */ /* 0x000ea20008000a00 */
[----:B------:R-:W-:Y:S02]  /*0370*/  LOP3.LUT R2, R6, 0x7fffffff, RZ, 0xc0, !PT ;  /* 0x7fffffff06027812 */ /* 0x000fe400078ec0ff */
[----:B------:R-:W-:-:S07]  /*0380*/  LOP3.LUT R4, R0, 0xfffffff0, RZ, 0xc0, !PT ;  /* 0xfffffff000047812 */ /* 0x000fce00078ec0ff */
.L_x_2079:
        /* <DEDUP_REMOVED lines=24> */
[-C--:B------:R-:W-:Y:S01]  /*0510*/  LEA.HI.X R25, R18, R55.reuse, R5, 0x4, P0 ;  /* 0x0000003712197211 */ /* 0x080fe200000f2405 */
[----:B----4-:R-:W-:Y:S01]  /*0520*/  IMAD R17, R17, UR28, RZ ;  /* 0x0000001c11117c24 */ /* 0x010fe2000f8e02ff */
[-C--:B------:R-:W-:Y:S01]  /*0530*/  LEA R20, P0, R12, R54.reuse, 0x4 ;  /* 0x000000360c147211 */ /* 0x080fe200078020ff */
[----:B------:R-:W-:Y:S02]  /*0540*/  IMAD.IADD R5, R13, 0x1, R19 ;  /* 0x000000010d057824 */ /* 0x000fe400078e0213 */
[----:B------:R-:W-:Y:S01]  /*0550*/  IMAD.WIDE.U32 R14, R16, UR28, RZ ;  /* 0x0000001c100e7c25 */ /* 0x000fe2000f8e00ff */
[----:B------:R-:W2:Y:S02]  /*0560*/  LDG.E.128 R24, desc[UR6][R24.64] ;  /* 0x0000000618187981 */ /* 0x000ea4000c1e1d00 */
[----:B------:R-:W-:Y:S01]  /*0570*/  LEA.HI.X R21, R12, R55, R5, 0x4, P0 ;  /* 0x000000370c157211 */ /* 0x000fe200000f2405 */
[----:B------:R-:W-:Y:S01]  /*0580*/  IMAD R17, R16, UR29, R17 ;  /* 0x0000001d10117c24 */ /* 0x000fe2000f8e0211 */
[----:B------:R-:W-:Y:S01]  /*0590*/  LEA R16, P0, R14, R54, 0x4 ;  /* 0x000000360e107211 */ /* 0x000fe200078020ff */
[----:B-----5:R-:W-:-:S02]  /*05a0*/  IMAD R11, R11, UR28, RZ ;  /* 0x0000001c0b0b7c24 */ /* 0x020fc4000f8e02ff */
[C---:B------:R-:W-:Y:S01]  /*05b0*/  IMAD.WIDE.U32 R12, R10.reuse, UR28, RZ ;  /* 0x0000001c0a0c7c25 */ /* 0x040fe2000f8e00ff */
[----:B------:R-:W-:Y:S01]  /*05c0*/  IADD3 R5, PT, PT, R15, R17, RZ ;  /* 0x000000110f057210 */ /* 0x000fe20007ffe0ff */
[----:B------:R-:W3:Y:S02]  /*05d0*/  LDG.E.128 R20, desc[UR6][R20.64] ;  /* 0x0000000614147981 */ /* 0x000ee4000c1e1d00 */
[----:B------:R-:W-:Y:S01]  /*05e0*/  IMAD R15, R10, UR29, R11 ;  /* 0x0000001d0a0f7c24 */ /* 0x000fe2000f8e020b */
[----:B------:R-:W-:Y:S01]  /*05f0*/  LEA.HI.X R17, R14, R55, R5, 0x4, P0 ;  /* 0x000000370e117211 */ /* 0x000fe200000f2405 */
[----:B------:R-:W-:Y:S01]  /*0600*/  IMAD R9, R9, UR28, RZ ;  /* 0x0000001c09097c24 */ /* 0x000fe2000f8e02ff */
[----:B------:R-:W-:Y:S01]  /*0610*/  LEA R14, P0, R12, R54, 0x4 ;  /* 0x000000360c0e7211 */ /* 0x000fe200078020ff */
[C---:B------:R-:W-:Y:S01]  /*0620*/  IMAD.WIDE.U32 R10, R8.reuse, UR28, RZ ;  /* 0x0000001c080a7c25 */ /* 0x040fe2000f8e00ff */
[----:B------:R-:W-:Y:S02]  /*0630*/  IADD3 R5, PT, PT, R13, R15, RZ ;  /* 0x0000000f0d057210 */ /* 0x000fe40007ffe0ff */
[----:B------:R-:W4:Y:S01]  /*0640*/  LDG.E.128 R16, desc[UR6][R16.64] ;  /* 0x0000000610107981 */ /* 0x000f22000c1e1d00 */
[----:B------:R-:W-:Y:S01]  /*0650*/  IMAD R9, R8, UR29, R9 ;  /* 0x0000001d08097c24 */ /* 0x000fe2000f8e0209 */
[----:B------:R-:W-:-:S02]  /*0660*/  LEA.HI.X R15, R12, R55, R5, 0x4, P0 ;  /* 0x000000370c0f7211 */ /* 0x000fc400000f2405 */
[C---:B------:R-:W-:Y:S02]  /*0670*/  LEA R8, P0, R10.reuse, R54, 0x4 ;  /* 0x000000360a087211 */ /* 0x040fe400078020ff */
[----:B------:R-:W-:Y:S02]  /*0680*/  IADD3 R5, PT, PT, R11, R9, RZ ;  /* 0x000000090b057210 */ /* 0x000fe40007ffe0ff */
[----:B------:R-:W5:Y:S02]  /*0690*/  LDG.E.128 R12, desc[UR6][R14.64] ;  /* 0x000000060e0c7981 */ /* 0x000f64000c1e1d00 */
[----:B------:R-:W-:-:S06]  /*06a0*/  LEA.HI.X R9, R10, R55, R5, 0x4, P0 ;  /* 0x000000370a097211 */ /* 0x000fcc00000f2405 */
[----:B------:R-:W5:Y:S01]  /*06b0*/  LDG.E.128 R8, desc[UR6][R8.64] ;  /* 0x0000000608087981 */ /* 0x000f62000c1e1d00 */
[----:B------:R-:W-:-:S04]  /*06c0*/  IMAD R5, R61, UR28, RZ ;  /* 0x0000001c3d057c24 */ /* 0x000fc8000f8e02ff */
[----:B------:R-:W-:Y:S02]  /*06d0*/  IMAD R5, R60, UR29, R5 ;  /* 0x0000001d3c057c24 */ /* 0x000fe4000f8e0205 */
[----:B------:R-:W-:-:S04]  /*06e0*/  IMAD R33, R33, UR28, RZ ;  /* 0x0000001c21217c24 */ /* 0x000fc8000f8e02ff */
[----:B------:R-:W-:Y:S02]  /*06f0*/  IMAD R33, R32, UR29, R33 ;  /* 0x0000001d20217c24 */ /* 0x000fe4000f8e0221 */
[----:B------:R-:W-:Y:S02]  /*0700*/  IMAD R37, R37, UR28, RZ ;  /* 0x0000001c25257c24 */ /* 0x000fe4000f8e02ff */
[----:B------:R-:W-:Y:S01]  /*0710*/  IMAD R41, R41, UR28, RZ ;  /* 0x0000001c29297c24 */ /* 0x000fe2000f8e02ff */
[----:B--2---:R-:W-:Y:S02]  /*0720*/  DADD R26, R26, R50 ;  /* 0x000000001a1a7229 */ /* 0x004fe40000000032 */
[----:B------:R-:W-:-:S06]  /*0730*/  DADD R24, R24, R48 ;  /* 0x0000000018187229 */ /* 0x000fcc0000000030 */
[----:B---3--:R-:W-:Y:S02]  /*0740*/  DADD R22, R26, R22 ;  /* 0x000000001a167229 */ /* 0x008fe40000000016 */
[----:B------:R-:W-:-:S06]  /*0750*/  DADD R20, R24, R20 ;  /* 0x0000000018147229 */ /* 0x000fcc0000000014 */
[----:B----4-:R-:W-:Y:S02]  /*0760*/  DADD R18, R22, R18 ;  /* 0x0000000016127229 */ /* 0x010fe40000000012 */
[----:B------:R-:W-:-:S06]  /*0770*/  DADD R16, R20, R16 ;  /* 0x0000000014107229 */ /* 0x000fcc0000000010 */
[----:B-----5:R-:W-:Y:S02]  /*0780*/  DADD R14, R18, R14 ;  /* 0x00000000120e7229 */ /* 0x020fe4000000000e */
[----:B------:R-:W-:-:S06]  /*0790*/  DADD R12, R16, R12 ;  /* 0x00000000100c7229 */ /* 0x000fcc000000000c */
[----:B------:R-:W-:Y:S01]  /*07a0*/  DADD R58, R14, R10 ;  /* 0x000000000e3a7229 */ /* 0x000fe2000000000a */
[----:B------:R-:W-:Y:S01]  /*07b0*/  IMAD.WIDE.U32 R10, R60, UR28, RZ ;  /* 0x0000001c3c0a7c25 */ /* 0x000fe2000f8e00ff */
[----:B------:R-:W-:-:S03]  /*07c0*/  DADD R56, R12, R8 ;  /* 0x000000000c387229 */ /* 0x000fc60000000008 */
[----:B------:R-:W-:Y:S01]  /*07d0*/  IMAD R9, R47, UR28, RZ ;  /* 0x0000001c2f097c24 */ /* 0x000fe2000f8e02ff */
[----:B------:R-:W-:Y:S01]  /*07e0*/  LEA R8, P0, R10, R54, 0x4 ;  /* 0x000000360a087211 */ /* 0x000fe200078020ff */
[----:B------:R-:W-:Y:S02]  /*07f0*/  IMAD.IADD R5, R11, 0x1, R5 ;  /* 0x000000010b057824 */ /* 0x000fe400078e0205 */
[----:B------:R-:W-:Y:S02]  /*0800*/  IMAD R17, R45, UR28, RZ ;  /* 0x0000001c2d117c24 */ /* 0x000fe4000f8e02ff */
[----:B------:R-:W-:Y:S01]  /*0810*/  IMAD R47, R46, UR29, R9 ;  /* 0x0000001d2e2f7c24 */ /* 0x000fe2000f8e0209 */
[----:B------:R-:W-:Y:S01]  /*0820*/  LEA.HI.X R9, R10, R55, R5, 0x4, P0 ;  /* 0x000000370a097211 */ /* 0x000fe200000f2405 */
[----:B------:R-:W-:-:S04]  /*0830*/  IMAD.WIDE.U32 R12, R46, UR28, RZ ;  /* 0x0000001c2e0c7c25 */ /* 0x000fc8000f8e00ff */
[----:B------:R-:W-:Y:S01]  /*0840*/  IMAD.WIDE.U32 R14, R44, UR28, RZ ;  /* 0x0000001c2c0e7c25 */ /* 0x000fe2000f8e00ff */
[-C--:B------:R-:W-:Y:S01]  /*0850*/  LEA R22, P0, R12, R54.reuse, 0x4 ;  /* 0x000000360c167211 */ /* 0x080fe200078020ff */
[----:B------:R-:W2:Y:S02]  /*0860*/  LDG.E.128 R8, desc[UR6][R8.64] ;  /* 0x0000000608087981 */ /* 0x000ea4000c1e1d00 */
[----:B------:R-:W-:Y:S01]  /*0870*/  IMAD R17, R44, UR29, R17 ;  /* 0x0000001d2c117c24 */ /* 0x000fe2000f8e0211 */
[----:B------:R-:W-:Y:S01]  /*0880*/  IADD3 R6, PT, PT, R13, R47, RZ ;  /* 0x0000002f0d067210 */ /* 0x000fe20007ffe0ff */
[----:B------:R-:W-:Y:S01]  /*0890*/  IMAD R13, R43, UR28, RZ ;  /* 0x0000001c2b0d7c24 */ /* 0x000fe2000f8e02ff */
[----:B------:R-:W-:Y:S02]  /*08a0*/  LEA R16, P1, R14, R54, 0x4 ;  /* 0x000000360e107211 */ /* 0x000fe400078220ff */
[----:B------:R-:W-:Y:S02]  /*08b0*/  IADD3 R5, PT, PT, R15, R17, RZ ;  /* 0x000000110f057210 */ /* 0x000fe40007ffe0ff */
[----:B------:R-:W-:-:S02]  /*08c0*/  LEA.HI.X R23, R12, R55, R6, 0x4, P0 ;  /* 0x000000370c177211 */ /* 0x000fc400000f2406 */
[----:B------:R-:W-:Y:S01]  /*08d0*/  LEA.HI.X R17, R14, R55, R5, 0x4, P1 ;  /* 0x000000370e117211 */ /* 0x000fe200008f2405 */
[C---:B------:R-:W-:Y:S02]  /*08e0*/  IMAD R5, R42.reuse, UR29, R13 ;  /* 0x0000001d2a057c24 */ /* 0x040fe4000f8e020d */
[----:B------:R-:W3:Y:S01]  /*08f0*/  LDG.E.128 R12, desc[UR6][R22.64] ;  /* 0x00000006160c7981 */ /* 0x000ee2000c1e1d00 */
[----:B------:R-:W-:-:S04]  /*0900*/  IMAD.WIDE.U32 R42, R42, UR28, RZ ;  /* 0x0000001c2a2a7c25 */ /* 0x000fc8000f8e00ff */
[----:B------:R-:W-:Y:S01]  /*0910*/  IMAD R19, R39, UR28, RZ ;  /* 0x0000001c27137c24 */ /* 0x000fe2000f8e02ff */
[----:B------:R-:W-:Y:S01]  /*0920*/  LEA R20, P0, R42, R54, 0x4 ;  /* 0x000000362a147211 */ /* 0x000fe200078020ff */
[----:B------:R-:W-:Y:S01]  /*0930*/  IMAD R21, R35, UR28, RZ ;  /* 0x0000001c23157c24 */ /* 0x000fe2000f8e02ff */
[----:B------:R-:W-:Y:S01]  /*0940*/  IADD3 R5, PT, PT, R43, R5, RZ ;  /* 0x000000052b057210 */ /* 0x000fe20007ffe0ff */
[C---:B------:R-:W-:Y:S02]  /*0950*/  IMAD R27, R38.reuse, UR29, R19 ;  /* 0x0000001d261b7c24 */ /* 0x040fe4000f8e0213 */
[----:B------:R-:W4:Y:S01]  /*0960*/  LDG.E.128 R16, desc[UR6][R16.64] ;  /* 0x0000000610107981 */ /* 0x000f22000c1e1d00 */
[----:B------:R-:W-:-:S04]  /*0970*/  IMAD.WIDE.U32 R38, R38, UR28, RZ ;  /* 0x0000001c26267c25 */ /* 0x000fc8000f8e00ff */
[----:B------:R-:W-:Y:S01]  /*0980*/  IMAD R35, R34, UR29, R21 ;  /* 0x0000001d22237c24 */ /* 0x000fe2000f8e0215 */
[----:B------:R-:W-:Y:S01]  /*0990*/  LEA.HI.X R21, R42, R55, R5, 0x4, P0 ;  /* 0x000000372a157211 */ /* 0x000fe200000f2405 */
[----:B------:R-:W-:Y:S01]  /*09a0*/  IMAD.WIDE.U32 R24, R34, UR28, RZ ;  /* 0x0000001c22187c25 */ /* 0x000fe2000f8e00ff */
[----:B------:R-:W-:-:S03]  /*09b0*/  LEA R26, P0, R38, R54, 0x4 ;  /* 0x00000036261a7211 */ /* 0x000fc600078020ff */
[----:B------:R-:W-:Y:S01]  /*09c0*/  IMAD.IADD R6, R39, 0x1, R27 ;  /* 0x0000000127067824 */ /* 0x000fe200078e021b */
[----:B------:R-:W5:Y:S01]  /*09d0*/  LDG.E.128 R20, desc[UR6][R20.64] ;  /* 0x0000000614147981 */ /* 0x000f62000c1e1d00 */
[----:B------:R-:W-:Y:S02]  /*09e0*/  LEA R44, P1, R24, R54, 0x4 ;  /* 0x00000036182c7211 */ /* 0x000fe400078220ff */
[----:B------:R-:W-:Y:S01]  /*09f0*/  IADD3 R5, PT, PT, R25, R35, RZ ;  /* 0x0000002319057210 */ /* 0x000fe20007ffe0ff */
[----:B------:R-:W-:Y:S01]  /*0a00*/  IMAD R25, R31, UR28, RZ ;  /* 0x0000001c1f197c24 */ /* 0x000fe2000f8e02ff */
[-C--:B------:R-:W-:Y:S02]  /*0a10*/  LEA.HI.X R27, R38, R55.reuse, R6, 0x4, P0 ;  /* 0x00000037261b7211 */ /* 0x080fe400000f2406 */
[----:B------:R-:W-:Y:S01]  /*0a20*/  LEA.HI.X R45, R24, R55, R5, 0x4, P1 ;  /* 0x00000037182d7211 */ /* 0x000fe200008f2405 */
[----:B------:R-:W-:Y:S02]  /*0a30*/  IMAD R5, R29, UR28, RZ ;  /* 0x0000001c1d057c24 */ /* 0x000fe4000f8e02ff */
[----:B------:R-:W-:-:S02]  /*0a40*/  IMAD R29, R30, UR29, R25 ;  /* 0x0000001d1e1d7c24 */ /* 0x000fc4000f8e0219 */
[----:B------:R-:W5:Y:S01]  /*0a50*/  LDG.E.128 R24, desc[UR6][R26.64] ;  /* 0x000000061a187981 */ /* 0x000f62000c1e1d00 */
[----:B------:R-:W-:-:S04]  /*0a60*/  IMAD.WIDE.U32 R46, R30, UR28, RZ ;  /* 0x0000001c1e2e7c25 */ /* 0x000fc8000f8e00ff */
[----:B------:R-:W-:Y:S01]  /*0a70*/  IMAD R5, R28, UR29, R5 ;  /* 0x0000001d1c057c24 */ /* 0x000fe2000f8e0205 */
[-C--:B------:R-:W-:Y:S01]  /*0a80*/  LEA R34, P0, R46, R54.reuse, 0x4 ;  /* 0x000000362e227211 */ /* 0x080fe200078020ff */
[----:B------:R-:W-:Y:S01]  /*0a90*/  IMAD.WIDE.U32 R42, R28, UR28, RZ ;  /* 0x0000001c1c2a7c25 */ /* 0x000fe2000f8e00ff */
[----:B------:R-:W-:Y:S02]  /*0aa0*/  IADD3 R6, PT, PT, R47, R29, RZ ;  /* 0x0000001d2f067210 */ /* 0x000fe40007ffe0ff */
[----:B------:R1:W5:Y:S01]  /*0ab0*/  LDG.E.128 R28, desc[UR6][R44.64] ;  /* 0x000000062c1c7981 */ /* 0x000362000c1e1d00 */
[----:B------:R-:W-:Y:S01]  /*0ac0*/  IMAD.WIDE.U32 R38, R32, UR28, RZ ;  /* 0x0000001c20267c25 */ /* 0x000fe2000f8e00ff */
[----:B------:R-:W-:Y:S02]  /*0ad0*/  LEA.HI.X R35, R46, R55, R6, 0x4, P0 ;  /* 0x000000372e237211 */ /* 0x000fe400000f2406 */
[----:B------:R-:W-:Y:S01]  /*0ae0*/  IADD3 R6, PT, PT, R43, R5, RZ ;  /* 0x000000052b067210 */ /* 0x000fe20007ffe0ff */
[----:B------:R-:W-:Y:S01]  /*0af0*/  IMAD.IADD R5, R39, 0x1, R33 ;  /* 0x0000000127057824 */ /* 0x000fe200078e0221 */
[----:B------:R-:W-:-:S02]  /*0b00*/  LEA R50, P0, R42, R54, 0x4 ;  /* 0x000000362a327211 */ /* 0x000fc400078020ff */
[----:B------:R-:W5:Y:S01]  /*0b10*/  LDG.E.128 R32, desc[UR6][R34.64] ;  /* 0x0000000622207981 */ /* 0x000f62000c1e1d00 */
[----:B------:R-:W-:Y:S02]  /*0b20*/  LEA R60, P1, R38, R54, 0x4 ;  /* 0x00000036263c7211 */ /* 0x000fe400078220ff */
[-C--:B------:R-:W-:Y:S01]  /*0b30*/  LEA.HI.X R51, R42, R55.reuse, R6, 0x4, P0 ;  /* 0x000000372a337211 */ /* 0x080fe200000f2406 */
[----:B------:R-:W-:Y:S01]  /*0b40*/  IMAD.WIDE.U32 R42, R36, UR28, RZ ;  /* 0x0000001c242a7c25 */ /* 0x000fe2000f8e00ff */
[----:B------:R-:W-:-:S03]  /*0b50*/  LEA.HI.X R61, R38, R55, R5, 0x4, P1 ;  /* 0x00000037263d7211 */ /* 0x000fc600008f2405 */
[----:B------:R-:W-:Y:S02]  /*0b60*/  IMAD R5, R36, UR29, R37 ;  /* 0x0000001d24057c24 */ /* 0x000fe4000f8e0225 */
[----:B------:R-:W5:Y:S01]  /*0b70*/  LDG.E.128 R36, desc[UR6][R50.64] ;  /* 0x0000000632247981 */ /* 0x000f62000c1e1d00 */
[----:B-1----:R-:W-:Y:S02]  /*0b80*/  LEA R44, P0, R42, R54, 0x4 ;  /* 0x000000362a2c7211 */ /* 0x002fe400078020ff */
[----:B------:R-:W-:Y:S01]  /*0b90*/  IADD3 R5, PT, PT, R43, R5, RZ ;  /* 0x000000052b057210 */ /* 0x000fe20007ffe0ff */
[C---:B------:R-:W-:Y:S02]  /*0ba0*/  IMAD R49, R40.reuse, UR29, R41 ;  /* 0x0000001d28317c24 */ /* 0x040fe4000f8e0229 */
[----:B------:R-:W-:Y:S01]  /*0bb0*/  IMAD.WIDE.U32 R46, R40, UR28, RZ ;  /* 0x0000001c282e7c25 */ /* 0x000fe2000f8e00ff */
[----:B------:R-:W-:Y:S02]  /*0bc0*/  LEA.HI.X R45, R42, R55, R5, 0x4, P0 ;  /* 0x000000372a2d7211 */ /* 0x000fe400000f2405 */
[----:B------:R-:W5:Y:S02]  /*0bd0*/  LDG.E.128 R40, desc[UR6][R60.64] ;  /* 0x000000063c287981 */ /* 0x000f64000c1e1d00 */
[----:B------:R-:W-:-:S02]  /*0be0*/  IADD3 R5, PT, PT, R47, R49, RZ ;  /* 0x000000312f057210 */ /* 0x000fc40007ffe0ff */
[----:B------:R-:W-:-:S04]  /*0bf0*/  LEA R48, P0, R46, R54, 0x4 ;  /* 0x000000362e307211 */ /* 0x000fc800078020ff */
[----:B------:R-:W-:Y:S02]  /*0c00*/  LEA.HI.X R49, R46, R55, R5, 0x4, P0 ;  /* 0x000000372e317211 */ /* 0x000fe400000f2405 */
[----:B------:R-:W5:Y:S04]  /*0c10*/  LDG.E.128 R44, desc[UR6][R44.64] ;  /* 0x000000062c2c7981 */ /* 0x000f68000c1e1d00 */
[----:B------:R-:W5:Y:S01]  /*0c20*/  LDG.E.128 R48, desc[UR6][R48.64] ;  /* 0x0000000630307981 */ /* 0x000f62000c1e1d00 */
[----:B------:R-:W-:-:S04]  /*0c30*/  IADD3 R4, P0, PT, R4, -0x10, RZ ;  /* 0xfffffff004047810 */ /* 0x000fc80007f1e0ff */
[----:B------:R-:W-:Y:S02]  /*0c40*/  IADD3.X R2, PT, PT, R2, -0x1, RZ, P0, !PT ;  /* 0xffffffff02027810 */ /* 0x000fe400007fe4ff */
[----:B------:R-:W-:-:S04]  /*0c50*/  ISETP.NE.U32.AND P0, PT, R4, RZ, PT ;  /* 0x000000ff0400720c */ /* 0x000fc80003f05070 */
[----:B------:R-:W-:Y:S02]  /*0c60*/  ISETP.NE.AND.EX P0, PT, R2, RZ, PT, P0 ;  /* 0x000000ff0200720c */ /* 0x000fe40003f05300 */
[----:B------:R-:W-:-:S04]  /*0c70*/  IADD3 R52, P1, PT, R52, 0x80, RZ ;  /* 0x0000008034347810 */ /* 0x000fc80007f3e0ff */
[----:B------:R-:W-:Y:S01]  /*0c80*/  IADD3.X R53, PT, PT, RZ, R53, RZ, P1, !PT ;  /* 0x00000035ff357210 */ /* 0x000fe20000ffe4ff */
        /* <DEDUP_REMOVED lines=22> */
[----:B------:R-:W-:Y:S01]  /*0df0*/  IMAD.MOV.U32 R8, RZ, RZ, R52 ;  /* 0x000000ffff087224 */ /* 0x000fe200078e0034 */
[----:B------:R-:W-:Y:S01]  /*0e00*/  MOV R9, R53 ;  /* 0x0000003500097202 */ /* 0x000fe20000000f00 */
[----:B------:R-:W-:Y:S08]  /*0e10*/  @P0 BRA `(.L_x_2079) ;  /* 0xfffffff4005c0947 */ /* 0x000ff0000383ffff */
[----:B------:R-:W-:Y:S02]  /*0e20*/  MOV R4, R8 ;  /* 0x0000000800047202 */ /* 0x000fe40000000f00 */
[----:B------:R-:W-:-:S07]  /*0e30*/  MOV R5, R9 ;  /* 0x0000000900057202 */ /* 0x000fce0000000f00 */
.L_x_2078:
        /* <DEDUP_REMOVED lines=24> */
[----:B------:R-:W-:Y:S02]  /*0fc0*/  IMAD.IADD R9, R15, 0x1, R9 ;  /* 0x000000010f097824 */ /* 0x000fe400078e0209 */
[----:B------:R-:W-:-:S03]  /*0fd0*/  IMAD.WIDE.U32 R18, R10, UR28, RZ ;  /* 0x0000001c0a127c25 */ /* 0x000fc6000f8e00ff */
[----:B------:R-:W-:Y:S01]  /*0fe0*/  LEA.HI.X R9, R14, R3, R9, 0x4, P1 ;  /* 0x000000030e097211 */ /* 0x000fe200008f2409 */
[----:B------:R-:W-:Y:S01]  /*0ff0*/  IMAD R11, R10, UR29, R11 ;  /* 0x0000001d0a0b7c24 */ /* 0x000fe2000f8e020b */
[-C--:B------:R-:W-:Y:S01]  /*1000*/  LEA R14, P1, R18, R2.reuse, 0x4 ;  /* 0x00000002120e7211 */ /* 0x080fe200078220ff */
[----:B----4-:R-:W-:Y:S02]  /*1010*/  IMAD R15, R13, UR28, RZ ;  /* 0x0000001c0d0f7c24 */ /* 0x010fe4000f8e02ff */
[C---:B------:R-:W-:Y:S01]  /*1020*/  IMAD.WIDE.U32 R26, R12.reuse, UR28, RZ ;  /* 0x0000001c0c1a7c25 */ /* 0x040fe2000f8e00ff */
[----:B------:R-:W-:Y:S02]  /*1030*/  IADD3 R13, PT, PT, R19, R11, RZ ;  /* 0x0000000b130d7210 */ /* 0x000fe40007ffe0ff */
[----:B------:R-:W2:Y:S01]  /*1040*/  LDG.E.128 R8, desc[UR6][R8.64] ;  /* 0x0000000608087981 */ /* 0x000ea2000c1e1d00 */
[----:B------:R-:W-:Y:S01]  /*1050*/  IMAD R19, R12, UR29, R15 ;  /* 0x0000001d0c137c24 */ /* 0x000fe2000f8e020f */
[----:B------:R-:W-:Y:S01]  /*1060*/  LEA.HI.X R15, R18, R3, R13, 0x4, P1 ;  /* 0x00000003120f7211 */ /* 0x000fe200008f240d */
[----:B-----5:R-:W-:Y:S01]  /*1070*/  IMAD R31, R17, UR28, RZ ;  /* 0x0000001c111f7c24 */ /* 0x020fe2000f8e02ff */
[----:B------:R-:W-:Y:S01]  /*1080*/  LEA R18, P1, R26, R2, 0x4 ;  /* 0x000000021a127211 */ /* 0x000fe200078220ff */
[----:B------:R-:W-:Y:S01]  /*1090*/  IMAD.WIDE.U32 R22, R16, UR28, RZ ;  /* 0x0000001c10167c25 */ /* 0x000fe2000f8e00ff */
[----:B------:R-:W-:-:S02]  /*10a0*/  IADD3 R17, PT, PT, R27, R19, RZ ;  /* 0x000000131b117210 */ /* 0x000fc40007ffe0ff */
[----:B------:R-:W3:Y:S01]  /*10b0*/  LDG.E.128 R12, desc[UR6][R14.64] ;  /* 0x000000060e0c7981 */ /* 0x000ee2000c1e1d00 */
[----:B------:R-:W-:Y:S01]  /*10c0*/  IMAD R31, R16, UR29, R31 ;  /* 0x0000001d101f7c24 */ /* 0x000fe2000f8e021f */
[----:B------:R-:W-:Y:S01]  /*10d0*/  LEA.HI.X R19, R26, R3, R17, 0x4, P1 ;  /* 0x000000031a137211 */ /* 0x000fe200008f2411 */
[----:B------:R-:W-:Y:S01]  /*10e0*/  IMAD R35, R21, UR28, RZ ;  /* 0x0000001c15237c24 */ /* 0x000fe2000f8e02ff */
[-C--:B------:R-:W-:Y:S01]  /*10f0*/  LEA R36, P1, R22, R2.reuse, 0x4 ;  /* 0x0000000216247211 */ /* 0x080fe200078220ff */
[C---:B------:R-:W-:Y:S01]  /*1100*/  IMAD.WIDE.U32 R26, R20.reuse, UR28, RZ ;  /* 0x0000001c141a7c25 */ /* 0x040fe2000f8e00ff */
[----:B------:R-:W-:Y:S02]  /*1110*/  IADD3 R21, PT, PT, R23, R31, RZ ;  /* 0x0000001f17157210 */ /* 0x000fe40007ffe0ff */
[----:B------:R-:W4:Y:S01]  /*1120*/  LDG.E.128 R16, desc[UR6][R18.64] ;  /* 0x0000000612107981 */ /* 0x000f22000c1e1d00 */
[----:B------:R-:W-:Y:S01]  /*1130*/  IMAD R35, R20, UR29, R35 ;  /* 0x0000001d14237c24 */ /* 0x000fe2000f8e0223 */
[----:B------:R-:W-:Y:S01]  /*1140*/  LEA.HI.X R37, R22, R3, R21, 0x4, P1 ;  /* 0x0000000316257211 */ /* 0x000fe200008f2415 */
[----:B------:R-:W-:Y:S01]  /*1150*/  IMAD R39, R25, UR28, RZ ;  /* 0x0000001c19277c24 */ /* 0x000fe2000f8e02ff */
[----:B------:R-:W-:Y:S01]  /*1160*/  LEA R38, P1, R26, R2, 0x4 ;  /* 0x000000021a267211 */ /* 0x000fe200078220ff */
[----:B------:R-:W-:-:S02]  /*1170*/  IMAD.IADD R25, R27, 0x1, R35 ;  /* 0x000000011b197824 */ /* 0x000fc400078e0223 */
[----:B------:R1:W5:Y:S01]  /*1180*/  LDG.E.128 R20, desc[UR6][R36.64] ;  /* 0x0000000624147981 */ /* 0x000362000c1e1d00 */
[----:B------:R-:W-:-:S04]  /*1190*/  IMAD.WIDE.U32 R30, R24, UR28, RZ ;  /* 0x0000001c181e7c25 */ /* 0x000fc8000f8e00ff */
[----:B------:R-:W-:Y:S01]  /*11a0*/  IMAD R27, R24, UR29, R39 ;  /* 0x0000001d181b7c24 */ /* 0x000fe2000f8e0227 */
[----:B------:R-:W-:Y:S01]  /*11b0*/  LEA.HI.X R39, R26, R3, R25, 0x4, P1 ;  /* 0x000000031a277211 */ /* 0x000fe200008f2419 */
[----:B------:R-:W-:Y:S01]  /*11c0*/  IMAD R41, R29, UR28, RZ ;  /* 0x0000001c1d297c24 */ /* 0x000fe2000f8e02ff */
[----:B------:R-:W-:Y:S02]  /*11d0*/  LEA R40, P1, R30, R2, 0x4 ;  /* 0x000000021e287211 */ /* 0x000fe400078220ff */
[----:B------:R-:W-:Y:S02]  /*11e0*/  IADD3 R29, PT, PT, R31, R27, RZ ;  /* 0x0000001b1f1d7210 */ /* 0x000fe40007ffe0ff */
[----:B------:R-:W5:Y:S01]  /*11f0*/  LDG.E.128 R24, desc[UR6][R38.64] ;  /* 0x0000000626187981 */ /* 0x000f62000c1e1d00 */
[----:B------:R-:W-:-:S04]  /*1200*/  IMAD.WIDE.U32 R34, R28, UR28, RZ ;  /* 0x0000001c1c227c25 */ /* 0x000fc8000f8e00ff */
[----:B------:R-:W-:Y:S01]  /*1210*/  IMAD R31, R28, UR29, R41 ;  /* 0x0000001d1c1f7c24 */ /* 0x000fe2000f8e0229 */
[----:B------:R-:W-:Y:S01]  /*1220*/  LEA.HI.X R41, R30, R3, R29, 0x4, P1 ;  /* 0x000000031e297211 */ /* 0x000fe200008f241d */
[----:B------:R-:W-:Y:S01]  /*1230*/  IMAD R43, R33, UR28, RZ ;  /* 0x0000001c212b7c24 */ /* 0x000fe2000f8e02ff */
[----:B------:R-:W-:Y:S02]  /*1240*/  LEA R42, P1, R34, R2, 0x4 ;  /* 0x00000002222a7211 */ /* 0x000fe400078220ff */
[----:B------:R-:W-:Y:S02]  /*1250*/  IADD3 R33, PT, PT, R35, R31, RZ ;  /* 0x0000001f23217210 */ /* 0x000fe40007ffe0ff */
[----:B------:R-:W5:Y:S01]  /*1260*/  LDG.E.128 R28, desc[UR6][R40.64] ;  /* 0x00000006281c7981 */ /* 0x000f62000c1e1d00 */
[----:B-1----:R-:W-:-:S04]  /*1270*/  IMAD.WIDE.U32 R36, R32, UR28, RZ ;  /* 0x0000001c20247c25 */ /* 0x002fc8000f8e00ff */
[----:B------:R-:W-:Y:S01]  /*1280*/  IMAD R35, R32, UR29, R43 ;  /* 0x0000001d20237c24 */ /* 0x000fe2000f8e022b */
[----:B------:R-:W-:Y:S02]  /*1290*/  LEA.HI.X R43, R34, R3, R33, 0x4, P1 ;  /* 0x00000003222b7211 */ /* 0x000fe400008f2421 */
[C---:B------:R-:W-:Y:S02]  /*12a0*/  LEA R2, P1, R36.reuse, R2, 0x4 ;  /* 0x0000000224027211 */ /* 0x040fe400078220ff */
[----:B------:R-:W-:Y:S02]  /*12b0*/  IADD3 R37, PT, PT, R37, R35, RZ ;  /* 0x0000002325257210 */ /* 0x000fe40007ffe0ff */
[----:B------:R-:W5:Y:S02]  /*12c0*/  LDG.E.128 R32, desc[UR6][R42.64] ;  /* 0x000000062a207981 */ /* 0x000f64000c1e1d00 */
[----:B------:R-:W-:-:S05]  /*12d0*/  LEA.HI.X R3, R36, R3, R37, 0x4, P1 ;  /* 0x0000000324037211 */ /* 0x000fca00008f2425 */
[----:B------:R-:W5:Y:S01]  /*12e0*/  LDG.E.128 R36, desc[UR6][R2.64] ;  /* 0x0000000602247981 */ /* 0x000f62000c1e1d00 */
[----:B------:R-:W-:-:S05]  /*12f0*/  IADD3 R4, P1, PT, R4, 0x40, RZ ;  /* 0x0000004004047810 */ /* 0x000fca0007f3e0ff */
[----:B------:R-:W-:Y:S01]  /*1300*/  IMAD.X R5, RZ, RZ, R5, P1 ;  /* 0x000000ffff057224 */ /* 0x000fe200008e0605 */
        /* <DEDUP_REMOVED lines=16> */
.L_x_2080:
        /* <DEDUP_REMOVED lines=35> */
[----:B------:R-:W-:Y:S02]  /*1640*/  LEA.HI.X R19, R20, R3, R19, 0x4, P1 ;  /* 0x0000000314137211 */ /* 0x000fe400008f2413 */
[----:B------:R-:W-:Y:S01]  /*1650*/  LEA R20, P1, R22, R2, 0x4 ;  /* 0x0000000216147211 */ /* 0x000fe200078220ff */
[----:B------:R-:W-:-:S03]  /*1660*/  IMAD.IADD R2, R23, 0x1, R17 ;  /* 0x0000000117027824 */ /* 0x000fc600078e0211 */
[----:B------:R-:W4:Y:S02]  /*1670*/  LDG.E.128 R16, desc[UR6][R18.64] ;  /* 0x0000000612107981 */ /* 0x000f24000c1e1d00 */
[----:B------:R-:W-:-:S06]  /*1680*/  LEA.HI.X R21, R22, R3, R2, 0x4, P1 ;  /* 0x0000000316157211 */ /* 0x000fcc00008f2402 */
[----:B------:R-:W5:Y:S01]  /*1690*/  LDG.E.128 R20, desc[UR6][R20.64] ;  /* 0x0000000614147981 */ /* 0x000f62000c1e1d00 */
        /* <DEDUP_REMOVED lines=9> */
[----:B------:R-:W-:-:S11]  /*1730*/  DADD R50, R10, R22 ;  /* 0x000000000a327229 */ /* 0x000fd60000000016 */
.L_x_2081:
        /* <DEDUP_REMOVED lines=10> */
[----:B------:R-:W2:Y:S01]  /*17e0*/  LDG.E.128 R8, desc[UR6][R10.64] ;  /* 0x000000060a087981 */ /* 0x000ea2000c1e1d00 */
[----:B------:R-:W-:-:S04]  /*17f0*/  ISETP.NE.U32.AND P0, PT, R0, 0x1, PT ;  /* 0x000000010000780c */ /* 0x000fc80003f05070 */
[----:B------:R-:W-:Y:S01]  /*1800*/  ISETP.NE.AND.EX P0, PT, RZ, RZ, PT, P0 ;  /* 0x000000ffff00720c */ /* 0x000fe20003f05300 */
[----:B--2---:R-:W-:Y:S02]  /*1810*/  DADD R48, R48, R8 ;  /* 0x0000000030307229 */ /* 0x004fe40000000008 */
[----:B------:R-:W-:-:S10]  /*1820*/  DADD R50, R50, R10 ;  /* 0x0000000032327229 */ /* 0x000fd4000000000a */
        /* <DEDUP_REMOVED lines=11> */
[----:B------:R-:W-:Y:S01]  /*18e0*/  @P0 IMAD.WIDE.U32 R12, R8, R14, RZ ;  /* 0x0000000e080c0225 */ /* 0x000fe200078e00ff */
[----:B------:R-:W-:-:S03]  /*18f0*/  LEA.HI.X R3, R10, R17, R0, 0x4, P1 ;  /* 0x000000110a037211 */ /* 0x000fc600008f2400 */
[----:B------:R-:W-:Y:S01]  /*1900*/  @P0 IMAD R9, R8, R15, R6 ;  /* 0x0000000f08090224 */ /* 0x000fe200078e0206 */
[----:B------:R-:W-:-:S03]  /*1910*/  @P0 LEA R14, P1, R12, R16, 0x4 ;  /* 0x000000100c0e0211 */ /* 0x000fc600078220ff */
[----:B------:R-:W-:Y:S02]  /*1920*/  @P0 IMAD.IADD R0, R13, 0x1, R9 ;  /* 0x000000010d000824 */ /* 0x000fe400078e0209 */
[----:B------:R-:W2:Y:S03]  /*1930*/  LDG.E.128 R8, desc[UR6][R2.64] ;  /* 0x0000000602087981 */ /* 0x000ea6000c1e1d00 */
[----:B------:R-:W-:-:S06]  /*1940*/  @P0 LEA.HI.X R15, R12, R17, R0, 0x4, P1 ;  /* 0x000000110c0f0211 */ /* 0x000fcc00008f2400 */
[----:B------:R-:W3:Y:S01]  /*1950*/  @P0 LDG.E.128 R12, desc[UR6][R14.64] ;  /* 0x000000060e0c0981 */ /* 0x000ee2000c1e1d00 */
[----:B--2---:R-:W-:Y:S02]  /*1960*/  DADD R48, R48, R8 ;  /* 0x0000000030307229 */ /* 0x004fe40000000008 */
[----:B------:R-:W-:-:S06]  /*1970*/  DADD R50, R50, R10 ;  /* 0x0000000032327229 */ /* 0x000fcc000000000a */
[----:B---3--:R-:W-:Y:S02]  /*1980*/  @P0 DADD R48, R48, R12 ;  /* 0x0000000030300229 */ /* 0x008fe4000000000c */
[----:B------:R-:W-:-:S11]  /*1990*/  @P0 DADD R50, R50, R14 ;  /* 0x0000000032320229 */ /* 0x000fd6000000000e */
.L_x_2077:
[----:B------:R-:W1:Y:S01]  /*19a0*/  LDC.64 R2, c[0x0][0x710] ;  /* 0x0001c400ff027b82 */ /* 0x000e620000000a00 */
[----:B------:R-:W-:-:S04]  /*19b0*/  IADD3 R7, PT, PT, R7, 0x80, RZ ;  /* 0x0000008007077810 */ /* 0x000fc80007ffe0ff */
[----:B------:R-:W-:Y:S01]  /*19c0*/  ISETP.GE.AND P0, PT, R7, UR4, PT ;  /* 0x0000000407007c0c */ /* 0x000fe2000bf06270 */
[----:B-1----:R1:W-:-:S12]  /*19d0*/  STG.E.128 desc[UR6][R2.64], R48 ;  /* 0x0000003002007986 */ /* 0x0023d8000c101d06 */
[----:B------:R-:W-:Y:S05]  /*19e0*/  @P0 BRA `(.L_x_2082) ;  /* 0x0000003000100947 */ /* 0x000fea0003800000 */
[----:B-1----:R-:W1:Y:S02]  /*19f0*/  LDC.64 R2, c[0x0][0x738] ;  /* 0x0001ce00ff027b82 */ /* 0x002e640000000a00 */
        /* <DEDUP_REMOVED lines=18> */
[----:B------:R-:W-:Y:S02]  /*1b20*/  CS2R R48, SRZ ;  /* 0x0000000000307805 */ /* 0x000fe4000001ff00 */
[----:B------:R-:W-:Y:S02]  /*1b30*/  ISETP.GE.U32.AND.EX P0, PT, R6, RZ, PT, P0 ;  /* 0x000000ff0600720c */ /* 0x000fe40003f06100 */
[----:B--2---:R-:W-:-:S04]  /*1b40*/  LEA R4, P1, R2, R4, 0x3 ;  /* 0x0000000402047211 */ /* 0x004fc800078218ff */
[----:B------:R-:W-:Y:S02]  /*1b50*/  LEA.HI.X R5, R2, R5, R3, 0x3, P1 ;  /* 0x0000000502057211 */ /* 0x000fe400008f1c03 */
[----:B------:R-:W-:-:S05]  /*1b60*/  LOP3.LUT R3, R0, 0xf, RZ, 0xc0, !PT ;  /* 0x0000000f00037812 */ /* 0x000fca00078ec0ff */
        /* <DEDUP_REMOVED lines=8> */
.L_x_2085:
        /* <DEDUP_REMOVED lines=28> */
[----:B------:R-:W-:Y:S01]  /*1db0*/  IADD3 R5, PT, PT, R13, R19, RZ ;  /* 0x000000130d057210 */ /* 0x000fe20007ffe0ff */
[----:B------:R-:W2:Y:S02]  /*1dc0*/  LDG.E.128 R24, desc[UR6][R24.64] ;  /* 0x0000000618187981 */ /* 0x000ea4000c1e1d00 */
        /* <DEDUP_REMOVED lines=16> */
[----:B------:R-:W-:Y:S01]  /*1ed0*/  LEA R8, P0, R10, R54, 0x4 ;  /* 0x000000360a087211 */ /* 0x000fe200078020ff */
[----:B------:R-:W-:-:S03]  /*1ee0*/  IMAD.IADD R5, R11, 0x1, R9 ;  /* 0x000000010b057824 */ /* 0x000fc600078e0209 */
        /* <DEDUP_REMOVED lines=21> */
[----:B------:R-:W-:Y:S02]  /*2040*/  LEA R8, P0, R10, R54, 0x4 ;  /* 0x000000360a087211 */ /* 0x000fe400078020ff */
[----:B------:R-:W-:Y:S01]  /*2050*/  IADD3 R5, PT, PT, R11, R5, RZ ;  /* 0x000000050b057210 */ /* 0x000fe20007ffe0ff */
        /* <DEDUP_REMOVED lines=19> */
[----:B------:R-:W-:Y:S02]  /*2190*/  IMAD R21, R35, UR28, RZ ;  /* 0x0000001c23157c24 */ /* 0x000fe4000f8e02ff */
[----:B------:R-:W-:Y:S02]  /*21a0*/  IMAD.IADD R5, R43, 0x1, R5 ;  /* 0x000000012b057824 */ /* 0x000fe400078e0205 */
[C---:B------:R-:W-:Y:S02]  /*21b0*/  IMAD R27, R38.reuse, UR29, R19 ;  /* 0x0000001d261b7c24 */ /* 0x040fe4000f8e0213 */
[----:B------:R-:W4:Y:S01]  /*21c0*/  LDG.E.128 R16, desc[UR6][R16.64] ;  /* 0x0000000610107981 */ /* 0x000f22000c1e1d00 */
[----:B------:R-:W-:-:S04]  /*21d0*/  IMAD.WIDE.U32 R38, R38, UR28, RZ ;  /* 0x0000001c26267c25 */ /* 0x000fc8000f8e00ff */
[----:B------:R-:W-:Y:S01]  /*21e0*/  IMAD R35, R34, UR29, R21 ;  /* 0x0000001d22237c24 */ /* 0x000fe2000f8e0215 */
[----:B------:R-:W-:Y:S01]  /*21f0*/  LEA.HI.X R21, R42, R55, R5, 0x4, P0 ;  /* 0x000000372a157211 */ /* 0x000fe200000f2405 */
[----:B------:R-:W-:Y:S01]  /*2200*/  IMAD.WIDE.U32 R24, R34, UR28, RZ ;  /* 0x0000001c22187c25 */ /* 0x000fe2000f8e00ff */
[-C--:B------:R-:W-:Y:S02]  /*2210*/  LEA R26, P0, R38, R54.reuse, 0x4 ;  /* 0x00000036261a7211 */ /* 0x080fe400078020ff */
[----:B------:R-:W-:Y:S02]  /*2220*/  IADD3 R6, PT, PT, R39, R27, RZ ;  /* 0x0000001b27067210 */ /* 0x000fe40007ffe0ff */
[----:B------:R-:W5:Y:S01]  /*2230*/  LDG.E.128 R20, desc[UR6][R20.64] ;  /* 0x0000000614147981 */ /* 0x000f62000c1e1d00 */
[----:B------:R-:W-:Y:S02]  /*2240*/  LEA R44, P1, R24, R54, 0x4 ;  /* 0x00000036182c7211 */ /* 0x000fe400078220ff */
[----:B------:R-:W-:Y:S01]  /*2250*/  IADD3 R5, PT, PT, R25, R35, RZ ;  /* 0x0000002319057210 */ /* 0x000fe20007ffe0ff */
[----:B------:R-:W-:Y:S01]  /*2260*/  IMAD R25, R31, UR28, RZ ;  /* 0x0000001c1f197c24 */ /* 0x000fe2000f8e02ff */
[----:B------:R-:W-:-:S02]  /*2270*/  LEA.HI.X R27, R38, R55, R6, 0x4, P0 ;  /* 0x00000037261b7211 */ /* 0x000fc400000f2406 */
[----:B------:R-:W-:Y:S01]  /*2280*/  LEA.HI.X R45, R24, R55, R5, 0x4, P1 ;  /* 0x00000037182d7211 */ /* 0x000fe200008f2405 */
[----:B------:R-:W-:Y:S02]  /*2290*/  IMAD R5, R29, UR28, RZ ;  /* 0x0000001c1d057c24 */ /* 0x000fe4000f8e02ff */
[C---:B------:R-:W-:Y:S02]  /*22a0*/  IMAD R29, R30.reuse, UR29, R25 ;  /* 0x0000001d1e1d7c24 */ /* 0x040fe4000f8e0219 */
        /* <DEDUP_REMOVED lines=9> */
[----:B------:R-:W-:Y:S01]  /*2340*/  LEA R50, P0, R42, R54, 0x4 ;  /* 0x000000362a327211 */ /* 0x000fe200078020ff */
[----:B------:R-:W-:Y:S01]  /*2350*/  IMAD.IADD R6, R43, 0x1, R5 ;  /* 0x000000012b067824 */ /* 0x000fe200078e0205 */
[----:B------:R-:W-:-:S02]  /*2360*/  IADD3 R5, PT, PT, R39, R33, RZ ;  /* 0x0000002127057210 */ /* 0x000fc40007ffe0ff */
        /* <DEDUP_REMOVED lines=46> */
[----:B------:R-:W-:Y:S02]  /*2650*/  MOV R8, R52 ;  /* 0x0000003400087202 */ /* 0x000fe40000000f00 */
[----:B------:R-:W-:Y:S01]  /*2660*/  MOV R9, R53 ;  /* 0x0000003500097202 */ /* 0x000fe20000000f00 */
[----:B------:R-:W-:Y:S07]  /*2670*/  @P0 BRA `(.L_x_2085) ;  /* 0xfffffff4005c0947 */ /* 0x000fee000383ffff */
[----:B------:R-:W-:Y:S01]  /*2680*/  MOV R4, R8 ;  /* 0x0000000800047202 */ /* 0x000fe20000000f00 */
[----:B------:R-:W-:-:S07]  /*2690*/  IMAD.MOV.U32 R5, RZ, RZ, R9 ;  /* 0x000000ffff057224 */ /* 0x000fce00078e0009 */
.L_x_2084:
        /* <DEDUP_REMOVED lines=41> */
[-C--:B------:R-:W-:Y:S01]  /*2930*/  LEA.HI.X R19, R26, R3.reuse, R17, 0x4, P1 ;  /* 0x000000031a137211 */ /* 0x080fe200008f2411 */
[----:B------:R-:W-:Y:S01]  /*2940*/  IMAD R35, R21, UR28, RZ ;  /* 0x0000001c15237c24 */ /* 0x000fe2000f8e02ff */
[-C--:B------:R-:W-:Y:S01]  /*2950*/  LEA R36, P1, R22, R2.reuse, 0x4 ;  /* 0x0000000216247211 */ /* 0x080fe200078220ff */
[----:B------:R-:W-:Y:S02]  /*2960*/  IMAD.IADD R21, R23, 0x1, R31 ;  /* 0x0000000117157824 */ /* 0x000fe400078e021f */
[----:B------:R-:W-:Y:S01]  /*2970*/  IMAD.WIDE.U32 R26, R20, UR28, RZ ;  /* 0x0000001c141a7c25 */ /* 0x000fe2000f8e00ff */
[----:B------:R-:W4:Y:S02]  /*2980*/  LDG.E.128 R16, desc[UR6][R18.64] ;  /* 0x0000000612107981 */ /* 0x000f24000c1e1d00 */
[----:B------:R-:W-:Y:S01]  /*2990*/  LEA.HI.X R37, R22, R3, R21, 0x4, P1 ;  /* 0x0000000316257211 */ /* 0x000fe200008f2415 */
[----:B------:R-:W-:Y:S01]  /*29a0*/  IMAD R35, R20, UR29, R35 ;  /* 0x0000001d14237c24 */ /* 0x000fe2000f8e0223 */
[----:B------:R-:W-:Y:S01]  /*29b0*/  LEA R38, P1, R26, R2, 0x4 ;  /* 0x000000021a267211 */ /* 0x000fe200078220ff */
[----:B------:R-:W-:-:S02]  /*29c0*/  IMAD R39, R25, UR28, RZ ;  /* 0x0000001c19277c24 */ /* 0x000fc4000f8e02ff */
[----:B------:R1:W5:Y:S01]  /*29d0*/  LDG.E.128 R20, desc[UR6][R36.64] ;  /* 0x0000000624147981 */ /* 0x000362000c1e1d00 */
[----:B------:R-:W-:Y:S01]  /*29e0*/  IADD3 R25, PT, PT, R27, R35, RZ ;  /* 0x000000231b197210 */ /* 0x000fe20007ffe0ff */
        /* <DEDUP_REMOVED lines=16> */
[-C--:B------:R-:W-:Y:S02]  /*2af0*/  LEA.HI.X R43, R34, R3.reuse, R33, 0x4, P1 ;  /* 0x00000003222b7211 */ /* 0x080fe400008f2421 */
[C---:B------:R-:W-:Y:S01]  /*2b00*/  LEA R2, P1, R36.reuse, R2, 0x4 ;  /* 0x0000000224027211 */ /* 0x040fe200078220ff */
[----:B------:R-:W-:Y:S02]  /*2b10*/  IMAD.IADD R37, R37, 0x1, R35 ;  /* 0x0000000125257824 */ /* 0x000fe400078e0223 */
[----:B------:R-:W5:Y:S03]  /*2b20*/  LDG.E.128 R32, desc[UR6][R42.64] ;  /* 0x000000062a207981 */ /* 0x000f66000c1e1d00 */
[----:B------:R-:W-:-:S05]  /*2b30*/  LEA.HI.X R3, R36, R3, R37, 0x4, P1 ;  /* 0x0000000324037211 */ /* 0x000fca00008f2425 */
        /* <DEDUP_REMOVED lines=19> */
.L_x_2086:
        /* <DEDUP_REMOVED lines=31> */
[----:B------:R-:W-:-:S02]  /*2e60*/  IMAD.IADD R19, R21, 0x1, R19 ;  /* 0x0000000115137824 */ /* 0x000fc400078e0213 */
[----:B------:R-:W-:Y:S01]  /*2e70*/  IMAD.WIDE.U32 R22, R16, UR28, RZ ;  /* 0x0000001c10167c25 */ /* 0x000fe2000f8e00ff */
[----:B------:R-:W3:Y:S02]  /*2e80*/  LDG.E.128 R12, desc[UR6][R12.64] ;  /* 0x000000060c0c7981 */ /* 0x000ee4000c1e1d00 */
[----:B------:R-:W-:Y:S01]  /*2e90*/  LEA.HI.X R19, R20, R3, R19, 0x4, P1 ;  /* 0x0000000314137211 */ /* 0x000fe200008f2413 */
[----:B------:R-:W-:Y:S01]  /*2ea0*/  IMAD R17, R16, UR29, R17 ;  /* 0x0000001d10117c24 */ /* 0x000fe2000f8e0211 */
[----:B------:R-:W-:-:S04]  /*2eb0*/  LEA R20, P1, R22, R2, 0x4 ;  /* 0x0000000216147211 */ /* 0x000fc800078220ff */
[----:B------:R-:W-:Y:S02]  /*2ec0*/  IADD3 R2, PT, PT, R23, R17, RZ ;  /* 0x0000001117027210 */ /* 0x000fe40007ffe0ff */
        /* <DEDUP_REMOVED lines=13> */
.L_x_2087:
        /* <DEDUP_REMOVED lines=26> */
[----:B------:R-:W-:Y:S01]  /*3140*/  @P0 IMAD.WIDE.U32 R12, R8, R14, RZ ;  /* 0x0000000e080c0225 */ /* 0x000fe200078e00ff */
[----:B------:R-:W-:-:S03]  /*3150*/  LEA.HI.X R3, R10, R17, R0, 0x4, P1 ;  /* 0x000000110a037211 */ /* 0x000fc600008f2400 */
[----:B------:R-:W-:Y:S01]  /*3160*/  @P0 IMAD R9, R8, R15, R6 ;  /* 0x0000000f08090224 */ /* 0x000fe200078e0206 */
[----:B------:R-:W-:-:S04]  /*3170*/  @P0 LEA R14, P1, R12, R16, 0x4 ;  /* 0x000000100c0e0211 */ /* 0x000fc800078220ff */
[----:B------:R-:W-:Y:S02]  /*3180*/  @P0 IADD3 R0, PT, PT, R13, R9, RZ ;  /* 0x000000090d000210 */ /* 0x000fe40007ffe0ff */
[----:B------:R-:W2:Y:S02]  /*3190*/  LDG.E.128 R8, desc[UR6][R2.64] ;  /* 0x0000000602087981 */ /* 0x000ea4000c1e1d00 */
[----:B------:R-:W-:-:S06]  /*31a0*/  @P0 LEA.HI.X R15, R12, R17, R0, 0x4, P1 ;  /* 0x000000110c0f0211 */ /* 0x000fcc00008f2400 */
[----:B------:R-:W3:Y:S01]  /*31b0*/  @P0 LDG.E.128 R12, desc[UR6][R14.64] ;  /* 0x000000060e0c0981 */ /* 0x000ee2000c1e1d00 */
[----:B--2---:R-:W-:Y:S02]  /*31c0*/  DADD R48, R48, R8 ;  /* 0x0000000030307229 */ /* 0x004fe40000000008 */
[----:B------:R-:W-:-:S06]  /*31d0*/  DADD R50, R50, R10 ;  /* 0x0000000032327229 */ /* 0x000fcc000000000a */
[----:B---3--:R-:W-:Y:S02]  /*31e0*/  @P0 DADD R48, R48, R12 ;  /* 0x0000000030300229 */ /* 0x008fe4000000000c */
[----:B------:R-:W-:-:S11]  /*31f0*/  @P0 DADD R50, R50, R14 ;  /* 0x0000000032320229 */ /* 0x000fd6000000000e */
.L_x_2083:
[----:B------:R-:W1:Y:S01]  /*3200*/  LDC.64 R2, c[0x0][0x710] ;  /* 0x0001c400ff027b82 */ /* 0x000e620000000a00 */
[----:B------:R-:W-:Y:S01]  /*3210*/  IADD3 R7, PT, PT, R7, 0x80, RZ ;  /* 0x0000008007077810 */ /* 0x000fe20007ffe0ff */
[----:B-1----:R1:W-:Y:S06]  /*3220*/  STG.E.128 desc[UR6][R2.64], R48 ;  /* 0x0000003002007986 */ /* 0x0023ec000c101d06 */
.L_x_2076:
[----:B------:R-:W-:-:S13]  /*3230*/  ISETP.GE.AND P0, PT, R7, UR4, PT ;  /* 0x0000000407007c0c */ /* 0x000fda000bf06270 */
        /* <DEDUP_REMOVED lines=26> */
[----:B------:R-:W-:Y:S01]  /*33e0*/  BSSY.RECONVERGENT B2, `(.L_x_2090) ;  /* 0x00000ab000027945 */ /* 0x000fe20003800200 */
[----:B------:R-:W-:Y:S02]  /*33f0*/  LOP3.LUT R2, R6, 0x7fffffff, RZ, 0xc0, !PT ;  /* 0x7fffffff06027812 */ /* 0x000fe400078ec0ff */
[----:B------:R-:W-:Y:S02]  /*3400*/  CS2R R54, SRZ ;  /* 0x0000000000367805 */ /* 0x000fe4000001ff00 */
[----:B------:R-:W-:-:S07]  /*3410*/  LOP3.LUT R6, R0, 0xfffffff0, RZ, 0xc0, !PT ;  /* 0xfffffff000067812 */ /* 0x000fce00078ec0ff */
.L_x_2091:
        /* <DEDUP_REMOVED lines=21> */
[----:B---3--:R-:W-:Y:S01]  /*3570*/  IMAD R21, R21, UR16, RZ ;  /* 0x0000001015157c24 */ /* 0x008fe2000f8e02ff */
[----:B------:R-:W-:Y:S01]  /*3580*/  IADD3 R15, PT, PT, R17, R13, RZ ;  /* 0x0000000d110f7210 */ /* 0x000fe20007ffe0ff */
[----:B------:R-:W-:-:S04]  /*3590*/  IMAD.WIDE.U32 R12, R14, UR16, RZ ;  /* 0x000000100e0c7c25 */ /* 0x000fc8000f8e00ff */
[----:B------:R-:W-:Y:S01]  /*35a0*/  IMAD R17, R14, UR17, R19 ;  /* 0x000000110e117c24 */ /* 0x000fe2000f8e0213 */
[----:B------:R-:W-:Y:S01]  /*35b0*/  LEA.HI.X R19, R16, UR25, R15, 0x4, P0 ;  /* 0x0000001910137c11 */ /* 0x000fe200080f240f */
[----:B------:R-:W-:Y:S01]  /*35c0*/  IMAD.WIDE.U32 R14, R20, UR16, RZ ;  /* 0x00000010140e7c25 */ /* 0x000fe2000f8e00ff */
[----:B------:R-:W-:-:S03]  /*35d0*/  LEA R24, P0, R12, UR24, 0x4 ;  /* 0x000000180c187c11 */ /* 0x000fc6000f8020ff */
[----:B------:R-:W-:Y:S02]  /*35e0*/  IMAD.IADD R13, R13, 0x1, R17 ;  /* 0x000000010d0d7824 */ /* 0x000fe400078e0211 */
[----:B------:R-:W2:Y:S01]  /*35f0*/  LDG.E.128 R16, desc[UR6][R18.64] ;  /* 0x0000000612107981 */ /* 0x000ea2000c1e1d00 */
[----:B------:R-:W-:Y:S02]  /*3600*/  IMAD R21, R20, UR17, R21 ;  /* 0x0000001114157c24 */ /* 0x000fe4000f8e0215 */
[----:B------:R-:W-:Y:S01]  /*3610*/  LEA.HI.X R25, R12, UR25, R13, 0x4, P0 ;  /* 0x000000190c197c11 */ /* 0x000fe200080f240d */
[----:B----4-:R-:W-:Y:S01]  /*3620*/  IMAD R23, R11, UR16, RZ ;  /* 0x000000100b177c24 */ /* 0x010fe2000f8e02ff */
[----:B------:R-:W-:Y:S01]  /*3630*/  LEA R20, P0, R14, UR24, 0x4 ;  /* 0x000000180e147c11 */ /* 0x000fe2000f8020ff */
[C---:B------:R-:W-:Y:S01]  /*3640*/  IMAD.WIDE.U32 R12, R10.reuse, UR16, RZ ;  /* 0x000000100a0c7c25 */ /* 0x040fe2000f8e00ff */
[----:B------:R-:W-:Y:S02]  /*3650*/  IADD3 R11, PT, PT, R15, R21, RZ ;  /* 0x000000150f0b7210 */ /* 0x000fe40007ffe0ff */
[----:B------:R-:W3:Y:S01]  /*3660*/  LDG.E.128 R24, desc[UR6][R24.64] ;  /* 0x0000000618187981 */ /* 0x000ee2000c1e1d00 */
[----:B------:R-:W-:Y:S01]  /*3670*/  IMAD R23, R10, UR17, R23 ;  /* 0x000000110a177c24 */ /* 0x000fe2000f8e0217 */
[----:B------:R-:W-:-:S02]  /*3680*/  LEA.HI.X R21, R14, UR25, R11, 0x4, P0 ;  /* 0x000000190e157c11 */ /* 0x000fc400080f240b */
[C---:B------:R-:W-:Y:S02]  /*3690*/  LEA R14, P0, R12.reuse, UR24, 0x4 ;  /* 0x000000180c0e7c11 */ /* 0x040fe4000f8020ff */
[----:B------:R-:W-:Y:S02]  /*36a0*/  IADD3 R11, PT, PT, R13, R23, RZ ;  /* 0x000000170d0b7210 */ /* 0x000fe40007ffe0ff */
[----:B------:R-:W4:Y:S02]  /*36b0*/  LDG.E.128 R20, desc[UR6][R20.64] ;  /* 0x0000000614147981 */ /* 0x000f24000c1e1d00 */
[----:B------:R-:W-:-:S06]  /*36c0*/  LEA.HI.X R15, R12, UR25, R11, 0x4, P0 ;  /* 0x000000190c0f7c11 */ /* 0x000fcc00080f240b */
[----:B------:R-:W4:Y:S01]  /*36d0*/  LDG.E.128 R12, desc[UR6][R14.64] ;  /* 0x000000060e0c7981 */ /* 0x000f22000c1e1d00 */
[----:B-----5:R-:W-:Y:S02]  /*36e0*/  IMAD R9, R9, UR16, RZ ;  /* 0x0000001009097c24 */ /* 0x020fe4000f8e02ff */
[----:B------:R-:W-:-:S04]  /*36f0*/  IMAD.WIDE.U32 R10, R8, UR16, RZ ;  /* 0x00000010080a7c25 */ /* 0x000fc8000f8e00ff */
[----:B------:R-:W-:Y:S01]  /*3700*/  IMAD R9, R8, UR17, R9 ;  /* 0x0000001108097c24 */ /* 0x000fe2000f8e0209 */
[----:B------:R-:W-:-:S04]  /*3710*/  LEA R8, P0, R10, UR24, 0x4 ;  /* 0x000000180a087c11 */ /* 0x000fc8000f8020ff */
[----:B------:R-:W-:-:S04]  /*3720*/  IADD3 R9, PT, PT, R11, R9, RZ ;  /* 0x000000090b097210 */ /* 0x000fc80007ffe0ff */
[----:B------:R-:W-:-:S06]  /*3730*/  LEA.HI.X R9, R10, UR25, R9, 0x4, P0 ;  /* 0x000000190a097c11 */ /* 0x000fcc00080f2409 */
[----:B------:R-:W5:Y:S01]  /*3740*/  LDG.E.128 R8, desc[UR6][R8.64] ;  /* 0x0000000608087981 */ /* 0x000f62000c1e1d00 */
[----:B------:R-:W-:Y:S02]  /*3750*/  IMAD R35, R35, UR16, RZ ;  /* 0x0000001023237c24 */ /* 0x000fe4000f8e02ff */
[----:B------:R-:W-:-:S04]  /*3760*/  IMAD R31, R31, UR16, RZ ;  /* 0x000000101f1f7c24 */ /* 0x000fc8000f8e02ff */
[----:B------:R-:W-:Y:S02]  /*3770*/  IMAD R31, R30, UR17, R31 ;  /* 0x000000111e1f7c24 */ /* 0x000fe4000f8e021f */
[----:B------:R-:W-:Y:S01]  /*3780*/  IMAD R37, R37, UR16, RZ ;  /* 0x0000001025257c24 */ /* 0x000fe2000f8e02ff */
[----:B--2---:R-:W-:Y:S02]  /*3790*/  DADD R16, R16, R52 ;  /* 0x0000000010107229 */ /* 0x004fe40000000034 */
[----:B------:R-:W-:-:S06]  /*37a0*/  DADD R18, R18, R54 ;  /* 0x0000000012127229 */ /* 0x000fcc0000000036 */
[----:B---3--:R-:W-:Y:S02]  /*37b0*/  DADD R16, R16, R24 ;  /* 0x0000000010107229 */ /* 0x008fe40000000018 */
[----:B------:R-:W-:-:S06]  /*37c0*/  DADD R18, R18, R26 ;  /* 0x0000000012127229 */ /* 0x000fcc000000001a */
[----:B----4-:R-:W-:Y:S02]  /*37d0*/  DADD R16, R16, R20 ;  /* 0x0000000010107229 */ /* 0x010fe40000000014 */
[----:B------:R-:W-:Y:S01]  /*37e0*/  DADD R18, R18, R22 ;  /* 0x0000000012127229 */ /* 0x000fe20000000016 */
[----:B------:R-:W-:-:S05]  /*37f0*/  IMAD R21, R45, UR16, RZ ;  /* 0x000000102d157c24 */ /* 0x000fca000f8e02ff */
[----:B------:R-:W-:Y:S01]  /*3800*/  DADD R48, R16, R12 ;  /* 0x0000000010307229 */ /* 0x000fe2000000000c */
[----:B------:R-:W-:Y:S01]  /*3810*/  IMAD R13, R51, UR16, RZ ;  /* 0x00000010330d7c24 */ /* 0x000fe2000f8e02ff */
[----:B------:R-:W-:Y:S01]  /*3820*/  DADD R56, R18, R14 ;  /* 0x0000000012387229 */ /* 0x000fe2000000000e */
[----:B------:R-:W-:Y:S02]  /*3830*/  IMAD R15, R39, UR16, RZ ;  /* 0x00000010270f7c24 */ /* 0x000fe4000f8e02ff */
[C---:B------:R-:W-:Y:S02]  /*3840*/  IMAD R19, R50.reuse, UR17, R13 ;  /* 0x0000001132137c24 */ /* 0x040fe4000f8e020d */
[----:B------:R-:W-:-:S04]  /*3850*/  IMAD.WIDE.U32 R50, R50, UR16, RZ ;  /* 0x0000001032327c25 */ /* 0x000fc8000f8e00ff */
[----:B------:R-:W-:-:S04]  /*3860*/  IMAD.WIDE.U32 R12, R38, UR16, RZ ;  /* 0x00000010260c7c25 */ /* 0x000fc8000f8e00ff */
[----:B------:R-:W-:Y:S02]  /*3870*/  IMAD R17, R38, UR17, R15 ;  /* 0x0000001126117c24 */ /* 0x000fe4000f8e020f */
[----:B------:R-:W-:Y:S01]  /*3880*/  IMAD.WIDE.U32 R14, R44, UR16, RZ ;  /* 0x000000102c0e7c25 */ /* 0x000fe2000f8e00ff */
[----:B------:R-:W-:-:S03]  /*3890*/  LEA R22, P0, R50, UR24, 0x4 ;  /* 0x0000001832167c11 */ /* 0x000fc6000f8020ff */
[----:B------:R-:W-:Y:S02]  /*38a0*/  IMAD R21, R44, UR17, R21 ;  /* 0x000000112c157c24 */ /* 0x000fe4000f8e0215 */
[----:B------:R-:W-:Y:S01]  /*38b0*/  IMAD.IADD R19, R51, 0x1, R19 ;  /* 0x0000000133137824 */ /* 0x000fe200078e0213 */
[----:B------:R-:W-:Y:S02]  /*38c0*/  IADD3 R17, PT, PT, R13, R17, RZ ;  /* 0x000000110d117210 */ /* 0x000fe40007ffe0ff */
[----:B------:R-:W-:Y:S01]  /*38d0*/  IADD3 R13, PT, PT, R15, R21, RZ ;  /* 0x000000150f0d7210 */ /* 0x000fe20007ffe0ff */
[----:B------:R-:W-:Y:S01]  /*38e0*/  IMAD R15, R47, UR16, RZ ;  /* 0x000000102f0f7c24 */ /* 0x000fe2000f8e02ff */
[----:B------:R-:W-:Y:S02]  /*38f0*/  LEA R16, P1, R12, UR24, 0x4 ;  /* 0x000000180c107c11 */ /* 0x000fe4000f8220ff */
[----:B------:R-:W-:Y:S02]  /*3900*/  LEA R20, P2, R14, UR24, 0x4 ;  /* 0x000000180e147c11 */ /* 0x000fe4000f8420ff */
[----:B------:R-:W-:Y:S01]  /*3910*/  LEA.HI.X R23, R50, UR25, R19, 0x4, P0 ;  /* 0x0000001932177c11 */ /* 0x000fe200080f2413 */
[----:B------:R-:W-:Y:S01]  /*3920*/  IMAD R25, R46, UR17, R15 ;  /* 0x000000112e197c24 */ /* 0x000fe2000f8e020f */
[----:B------:R-:W-:-:S02]  /*3930*/  LEA.HI.X R17, R12, UR25, R17, 0x4, P1 ;  /* 0x000000190c117c11 */ /* 0x000fc400088f2411 */
[----:B------:R-:W-:Y:S02]  /*3940*/  LEA.HI.X R21, R14, UR25, R13, 0x4, P2 ;  /* 0x000000190e157c11 */ /* 0x000fe400090f240d */
[----:B------:R-:W2:Y:S01]  /*3950*/  LDG.E.128 R12, desc[UR6][R22.64] ;  /* 0x00000006160c7981 */ /* 0x000ea2000c1e1d00 */
[----:B------:R-:W-:Y:S02]  /*3960*/  IMAD R19, R43, UR16, RZ ;  /* 0x000000102b137c24 */ /* 0x000fe4000f8e02ff */
[----:B------:R-:W-:-:S04]  /*3970*/  IMAD.WIDE.U32 R46, R46, UR16, RZ ;  /* 0x000000102e2e7c25 */ /* 0x000fc8000f8e00ff */
[C---:B------:R-:W-:Y:S02]  /*3980*/  IMAD R39, R42.reuse, UR17, R19 ;  /* 0x000000112a277c24 */ /* 0x040fe4000f8e0213 */
[----:B------:R-:W3:Y:S01]  /*3990*/  LDG.E.128 R16, desc[UR6][R16.64] ;  /* 0x0000000610107981 */ /* 0x000ee2000c1e1d00 */
[----:B------:R-:W-:Y:S01]  /*39a0*/  IMAD.WIDE.U32 R42, R42, UR16, RZ ;  /* 0x000000102a2a7c25 */ /* 0x000fe2000f8e00ff */
[----:B------:R-:W-:Y:S02]  /*39b0*/  LEA R24, P0, R46, UR24, 0x4 ;  /* 0x000000182e187c11 */ /* 0x000fe4000f8020ff */
[----:B------:R-:W-:Y:S01]  /*39c0*/  IADD3 R25, PT, PT, R47, R25, RZ ;  /* 0x000000192f197210 */ /* 0x000fe20007ffe0ff */
[C---:B------:R-:W-:Y:S01]  /*39d0*/  IMAD.WIDE.U32 R26, R34.reuse, UR16, RZ ;  /* 0x00000010221a7c25 */ /* 0x040fe2000f8e00ff */
[----:B------:R-:W4:Y:S03]  /*39e0*/  LDG.E.128 R20, desc[UR6][R20.64] ;  /* 0x0000000614147981 */ /* 0x000f26000c1e1d00 */
[----:B------:R-:W-:Y:S01]  /*39f0*/  IMAD R45, R34, UR17, R35 ;  /* 0x00000011222d7c24 */ /* 0x000fe2000f8e0223 */
[----:B------:R-:W-:Y:S01]  /*3a00*/  LEA.HI.X R25, R46, UR25, R25, 0x4, P0 ;  /* 0x000000192e197c11 */ /* 0x000fe200080f2419 */
[----:B------:R-:W-:Y:S01]  /*3a10*/  IMAD.IADD R35, R43, 0x1, R39 ;  /* 0x000000012b237824 */ /* 0x000fe200078e0227 */
[----:B------:R-:W-:-:S02]  /*3a20*/  LEA R50, P0, R42, UR24, 0x4 ;  /* 0x000000182a327c11 */ /* 0x000fc4000f8020ff */
[----:B------:R-:W-:Y:S02]  /*3a30*/  IADD3 R27, PT, PT, R27, R45, RZ ;  /* 0x0000002d1b1b7210 */ /* 0x000fe40007ffe0ff */
[----:B------:R-:W-:Y:S02]  /*3a40*/  LEA R34, P1, R26, UR24, 0x4 ;  /* 0x000000181a227c11 */ /* 0x000fe4000f8220ff */
[----:B------:R-:W-:Y:S02]  /*3a50*/  LEA.HI.X R51, R42, UR25, R35, 0x4, P0 ;  /* 0x000000192a337c11 */ /* 0x000fe400080f2423 */
[----:B------:R-:W-:Y:S02]  /*3a60*/  LEA.HI.X R35, R26, UR25, R27, 0x4, P1 ;  /* 0x000000191a237c11 */ /* 0x000fe400088f241b */
[----:B------:R-:W4:Y:S01]  /*3a70*/  LDG.E.128 R24, desc[UR6][R24.64] ;  /* 0x0000000618187981 */ /* 0x000f22000c1e1d00 */
[----:B------:R-:W-:-:S04]  /*3a80*/  IMAD.WIDE.U32 R44, R30, UR16, RZ ;  /* 0x000000101e2c7c25 */ /* 0x000fc8000f8e00ff */
[----:B------:R-:W-:Y:S02]  /*3a90*/  IMAD R53, R29, UR16, RZ ;  /* 0x000000101d357c24 */ /* 0x000fe4000f8e02ff */
[----:B------:R-:W-:Y:S01]  /*3aa0*/  IMAD R39, R33, UR16, RZ ;  /* 0x0000001021277c24 */ /* 0x000fe2000f8e02ff */
[----:B------:R-:W-:Y:S01]  /*3ab0*/  IADD3 R33, PT, PT, R45, R31, RZ ;  /* 0x0000001f2d217210 */ /* 0x000fe20007ffe0ff */
[C---:B------:R-:W-:Y:S02]  /*3ac0*/  IMAD R53, R28.reuse, UR17, R53 ;  /* 0x000000111c357c24 */ /* 0x040fe4000f8e0235 */
[----:B------:R-:W-:Y:S02]  /*3ad0*/  IMAD.WIDE.U32 R42, R28, UR16, RZ ;  /* 0x000000101c2a7c25 */ /* 0x000fe4000f8e00ff */
[----:B------:R0:W4:Y:S01]  /*3ae0*/  LDG.E.128 R28, desc[UR6][R50.64] ;  /* 0x00000006321c7981 */ /* 0x000122000c1e1d00 */
[----:B------:R-:W-:Y:S01]  /*3af0*/  LEA R38, P0, R44, UR24, 0x4 ;  /* 0x000000182c267c11 */ /* 0x000fe2000f8020ff */
[----:B------:R-:W-:Y:S01]  /*3b00*/  IMAD.WIDE.U32 R46, R32, UR16, RZ ;  /* 0x00000010202e7c25 */ /* 0x000fe2000f8e00ff */
[----:B------:R-:W-:-:S03]  /*3b10*/  IADD3 R53, PT, PT, R43, R53, RZ ;  /* 0x000000352b357210 */ /* 0x000fc60007ffe0ff */
[----:B------:R-:W-:Y:S01]  /*3b20*/  IMAD R45, R32, UR17, R39 ;  /* 0x00000011202d7c24 */ /* 0x000fe2000f8e0227 */
[----:B------:R-:W-:Y:S02]  /*3b30*/  LEA.HI.X R39, R44, UR25, R33, 0x4, P0 ;  /* 0x000000192c277c11 */ /* 0x000fe400080f2421 */
[----:B------:R-:W-:Y:S01]  /*3b40*/  LEA R58, P0, R42, UR24, 0x4 ;  /* 0x000000182a3a7c11 */ /* 0x000fe2000f8020ff */
[----:B------:R-:W-:Y:S01]  /*3b50*/  IMAD.IADD R43, R47, 0x1, R45 ;  /* 0x000000012f2b7824 */ /* 0x000fe200078e022d */
[----:B------:R-:W-:Y:S01]  /*3b60*/  LEA R44, P1, R46, UR24, 0x4 ;  /* 0x000000182e2c7c11 */ /* 0x000fe2000f8220ff */
[----:B------:R-:W4:Y:S01]  /*3b70*/  LDG.E.128 R32, desc[UR6][R34.64] ;  /* 0x0000000622207981 */ /* 0x000f22000c1e1d00 */
[----:B------:R-:W-:Y:S01]  /*3b80*/  LEA.HI.X R59, R42, UR25, R53, 0x4, P0 ;  /* 0x000000192a3b7c11 */ /* 0x000fe200080f2435 */
[----:B------:R-:W-:Y:S01]  /*3b90*/  IMAD R47, R36, UR17, R37 ;  /* 0x00000011242f7c24 */ /* 0x000fe2000f8e0225 */
[----:B------:R-:W-:Y:S01]  /*3ba0*/  LEA.HI.X R45, R46, UR25, R43, 0x4, P1 ;  /* 0x000000192e2d7c11 */ /* 0x000fe200088f242b */
[----:B------:R-:W-:-:S02]  /*3bb0*/  IMAD.WIDE.U32 R42, R36, UR16, RZ ;  /* 0x00000010242a7c25 */ /* 0x000fc4000f8e00ff */
[----:B------:R-:W4:Y:S02]  /*3bc0*/  LDG.E.128 R36, desc[UR6][R38.64] ;  /* 0x0000000626247981 */ /* 0x000f24000c1e1d00 */
[----:B0-----:R-:W-:Y:S01]  /*3bd0*/  IMAD R51, R41, UR16, RZ ;  /* 0x0000001029337c24 */ /* 0x001fe2000f8e02ff */
[----:B------:R-:W-:Y:S02]  /*3be0*/  IADD3 R41, PT, PT, R43, R47, RZ ;  /* 0x0000002f2b297210 */ /* 0x000fe40007ffe0ff */
[----:B------:R-:W-:Y:S01]  /*3bf0*/  LEA R50, P0, R42, UR24, 0x4 ;  /* 0x000000182a327c11 */ /* 0x000fe2000f8020ff */
[C---:B------:R-:W-:Y:S02]  /*3c00*/  IMAD R53, R40.reuse, UR17, R51 ;  /* 0x0000001128357c24 */ /* 0x040fe4000f8e0233 */
[----:B------:R-:W-:Y:S01]  /*3c10*/  IMAD.WIDE.U32 R46, R40, UR16, RZ ;  /* 0x00000010282e7c25 */ /* 0x000fe2000f8e00ff */
[----:B------:R-:W-:Y:S02]  /*3c20*/  LEA.HI.X R51, R42, UR25, R41, 0x4, P0 ;  /* 0x000000192a337c11 */ /* 0x000fe400080f2429 */
[----:B------:R-:W4:Y:S02]  /*3c30*/  LDG.E.128 R40, desc[UR6][R58.64] ;  /* 0x000000063a287981 */ /* 0x000f24000c1e1d00 */
[----:B------:R-:W-:-:S02]  /*3c40*/  IADD3 R47, PT, PT, R47, R53, RZ ;  /* 0x000000352f2f7210 */ /* 0x000fc40007ffe0ff */
[----:B------:R-:W-:-:S04]  /*3c50*/  LEA R52, P0, R46, UR24, 0x4 ;  /* 0x000000182e347c11 */ /* 0x000fc8000f8020ff */
[----:B------:R-:W-:Y:S02]  /*3c60*/  LEA.HI.X R53, R46, UR25, R47, 0x4, P0 ;  /* 0x000000192e357c11 */ /* 0x000fe400080f242f */
[----:B------:R-:W4:Y:S01]  /*3c70*/  LDG.E.128 R44, desc[UR6][R44.64] ;  /* 0x000000062c2c7981 */ /* 0x000f22000c1e1d00 */
[----:B-----5:R-:W-:-:S03]  /*3c80*/  DADD R8, R48, R8 ;  /* 0x0000000030087229 */ /* 0x020fc60000000008 */
[----:B------:R-:W5:Y:S04]  /*3c90*/  LDG.E.128 R48, desc[UR6][R50.64] ;  /* 0x0000000632307981 */ /* 0x000f68000c1e1d00 */
[----:B------:R-:W5:Y:S01]  /*3ca0*/  LDG.E.128 R52, desc[UR6][R52.64] ;  /* 0x0000000634347981 */ /* 0x000f62000c1e1d00 */
[----:B------:R-:W-:Y:S01]  /*3cb0*/  DADD R10, R56, R10 ;  /* 0x00000000380a7229 */ /* 0x000fe2000000000a */
        /* <DEDUP_REMOVED lines=24> */
[----:B-----5:R-:W-:Y:S02]  /*3e40*/  DADD R8, R8, R48 ;  /* 0x0000000008087229 */ /* 0x020fe40000000030 */
[----:B------:R-:W-:-:S06]  /*3e50*/  DADD R10, R10, R50 ;  /* 0x000000000a0a7229 */ /* 0x000fcc0000000032 */
[----:B------:R-:W-:Y:S02]  /*3e60*/  DADD R52, R8, R52 ;  /* 0x0000000008347229 */ /* 0x000fe40000000034 */
[----:B------:R-:W-:Y:S01]  /*3e70*/  DADD R54, R10, R54 ;  /* 0x000000000a367229 */ /* 0x000fe20000000036 */
[----:B------:R-:W-:Y:S10]  /*3e80*/  @P0 BRA `(.L_x_2091) ;  /* 0xfffffff400640947 */ /* 0x000ff4000383ffff */
[----:B------:R-:W-:Y:S05]  /*3e90*/  BSYNC.RECONVERGENT B2 ;  /* 0x0000000000027941 */ /* 0x000fea0003800200 */
.L_x_2090:
        /* <DEDUP_REMOVED lines=22> */
[----:B-1----:R-:W-:Y:S01]  /*4000*/  LEA R8, P1, R14, UR30, 0x4 ;  /* 0x0000001e0e087c11 */ /* 0x002fe2000f8220ff */
        /* <DEDUP_REMOVED lines=8> */
[----:B------:R-:W-:Y:S02]  /*4090*/  IADD3 R13, PT, PT, R19, R11, RZ ;  /* 0x0000000b130d7210 */ /* 0x000fe40007ffe0ff */
[----:B------:R-:W2:Y:S01]  /*40a0*/  LDG.E.128 R8, desc[UR6][R8.64] ;  /* 0x0000000608087981 */ /* 0x000ea2000c1e1d00 */
[----:B------:R-:W-:Y:S01]  /*40b0*/  IMAD R19, R12, UR29, R15 ;  /* 0x0000001d0c137c24 */ /* 0x000fe2000f8e020f */
[----:B------:R-:W-:Y:S01]  /*40c0*/  LEA.HI.X R15, R18, UR31, R13, 0x4, P1 ;  /* 0x0000001f120f7c11 */ /* 0x000fe200088f240d */
[----:B-----5:R-:W-:Y:S01]  /*40d0*/  IMAD R27, R17, UR28, RZ ;  /* 0x0000001c111b7c24 */ /* 0x020fe2000f8e02ff */
[----:B------:R-:W-:Y:S01]  /*40e0*/  LEA R18, P1, R22, UR30, 0x4 ;  /* 0x0000001e16127c11 */ /* 0x000fe2000f8220ff */
[----:B------:R-:W-:Y:S01]  /*40f0*/  IMAD.WIDE.U32 R30, R16, UR28, RZ ;  /* 0x0000001c101e7c25 */ /* 0x000fe2000f8e00ff */
[----:B------:R-:W-:-:S02]  /*4100*/  IADD3 R17, PT, PT, R23, R19, RZ ;  /* 0x0000001317117210 */ /* 0x000fc40007ffe0ff */
[----:B------:R-:W3:Y:S01]  /*4110*/  LDG.E.128 R12, desc[UR6][R14.64] ;  /* 0x000000060e0c7981 */ /* 0x000ee2000c1e1d00 */
[----:B------:R-:W-:Y:S01]  /*4120*/  IMAD R23, R16, UR29, R27 ;  /* 0x0000001d10177c24 */ /* 0x000fe2000f8e021b */
[----:B------:R-:W-:Y:S01]  /*4130*/  LEA.HI.X R19, R22, UR31, R17, 0x4, P1 ;  /* 0x0000001f16137c11 */ /* 0x000fe200088f2411 */
[----:B------:R-:W-:Y:S01]  /*4140*/  IMAD R33, R21, UR28, RZ ;  /* 0x0000001c15217c24 */ /* 0x000fe2000f8e02ff */
[----:B------:R-:W-:Y:S01]  /*4150*/  LEA R22, P1, R30, UR30, 0x4 ;  /* 0x0000001e1e167c11 */ /* 0x000fe2000f8220ff */
[C---:B------:R-:W-:Y:S01]  /*4160*/  IMAD.WIDE.U32 R26, R20.reuse, UR28, RZ ;  /* 0x0000001c141a7c25 */ /* 0x040fe2000f8e00ff */
[----:B------:R-:W-:Y:S02]  /*4170*/  IADD3 R21, PT, PT, R31, R23, RZ ;  /* 0x000000171f157210 */ /* 0x000fe40007ffe0ff */
[----:B------:R-:W4:Y:S01]  /*4180*/  LDG.E.128 R16, desc[UR6][R18.64] ;  /* 0x0000000612107981 */ /* 0x000f22000c1e1d00 */
[----:B------:R-:W-:Y:S01]  /*4190*/  IMAD R33, R20, UR29, R33 ;  /* 0x0000001d14217c24 */ /* 0x000fe2000f8e0221 */
[----:B------:R-:W-:Y:S01]  /*41a0*/  LEA.HI.X R23, R30, UR31, R21, 0x4, P1 ;  /* 0x0000001f1e177c11 */ /* 0x000fe200088f2415 */
[----:B------:R-:W-:Y:S01]  /*41b0*/  IMAD R35, R25, UR28, RZ ;  /* 0x0000001c19237c24 */ /* 0x000fe2000f8e02ff */
[----:B------:R-:W-:Y:S01]  /*41c0*/  LEA R34, P1, R26, UR30, 0x4 ;  /* 0x0000001e1a227c11 */ /* 0x000fe2000f8220ff */
[----:B------:R-:W-:-:S02]  /*41d0*/  IMAD.IADD R25, R27, 0x1, R33 ;  /* 0x000000011b197824 */ /* 0x000fc400078e0221 */
[C---:B------:R-:W-:Y:S01]  /*41e0*/  IMAD.WIDE.U32 R30, R24.reuse, UR28, RZ ;  /* 0x0000001c181e7c25 */ /* 0x040fe2000f8e00ff */
[----:B------:R-:W5:Y:S03]  /*41f0*/  LDG.E.128 R20, desc[UR6][R22.64] ;  /* 0x0000000616147981 */ /* 0x000f66000c1e1d00 */
[----:B------:R-:W-:Y:S01]  /*4200*/  IMAD R27, R24, UR29, R35 ;  /* 0x0000001d181b7c24 */ /* 0x000fe2000f8e0223 */
[----:B------:R-:W-:Y:S01]  /*4210*/  LEA.HI.X R35, R26, UR31, R25, 0x4, P1 ;  /* 0x0000001f1a237c11 */ /* 0x000fe200088f2419 */
[----:B------:R-:W-:Y:S01]  /*4220*/  IMAD R37, R29, UR28, RZ ;  /* 0x0000001c1d257c24 */ /* 0x000fe2000f8e02ff */
[----:B------:R-:W-:Y:S01]  /*4230*/  LEA R40, P1, R30, UR30, 0x4 ;  /* 0x0000001e1e287c11 */ /* 0x000fe2000f8220ff */
[C---:B------:R-:W-:Y:S01]  /*4240*/  IMAD.WIDE.U32 R32, R28.reuse, UR28, RZ ;  /* 0x0000001c1c207c25 */ /* 0x040fe2000f8e00ff */
[----:B------:R-:W-:Y:S02]  /*4250*/  IADD3 R29, PT, PT, R31, R27, RZ ;  /* 0x0000001b1f1d7210 */ /* 0x000fe40007ffe0ff */
[----:B------:R-:W5:Y:S01]  /*4260*/  LDG.E.128 R24, desc[UR6][R34.64] ;  /* 0x0000000622187981 */ /* 0x000f62000c1e1d00 */
[----:B------:R-:W-:Y:S01]  /*4270*/  IMAD R31, R28, UR29, R37 ;  /* 0x0000001d1c1f7c24 */ /* 0x000fe2000f8e0225 */
[----:B------:R-:W-:Y:S01]  /*4280*/  LEA.HI.X R41, R30, UR31, R29, 0x4, P1 ;  /* 0x0000001f1e297c11 */ /* 0x000fe200088f241d */
[----:B------:R-:W-:Y:S01]  /*4290*/  IMAD R39, R3, UR28, RZ ;  /* 0x0000001c03277c24 */ /* 0x000fe2000f8e02ff */
[----:B------:R-:W-:Y:S01]  /*42a0*/  LEA R42, P1, R32, UR30, 0x4 ;  /* 0x0000001e202a7c11 */ /* 0x000fe2000f8220ff */
[----:B------:R-:W-:Y:S01]  /*42b0*/  IMAD.WIDE.U32 R36, R2, UR28, RZ ;  /* 0x0000001c02247c25 */ /* 0x000fe2000f8e00ff */
[----:B------:R-:W-:-:S02]  /*42c0*/  IADD3 R3, PT, PT, R33, R31, RZ ;  /* 0x0000001f21037210 */ /* 0x000fc40007ffe0ff */
[----:B------:R-:W5:Y:S01]  /*42d0*/  LDG.E.128 R28, desc[UR6][R40.64] ;  /* 0x00000006281c7981 */ /* 0x000f62000c1e1d00 */
[----:B------:R-:W-:Y:S01]  /*42e0*/  IMAD R39, R2, UR29, R39 ;  /* 0x0000001d02277c24 */ /* 0x000fe2000f8e0227 */
[----:B------:R-:W-:Y:S02]  /*42f0*/  LEA.HI.X R43, R32, UR31, R3, 0x4, P1 ;  /* 0x0000001f202b7c11 */ /* 0x000fe400088f2403 */
[C---:B------:R-:W-:Y:S02]  /*4300*/  LEA R38, P1, R36.reuse, UR30, 0x4 ;  /* 0x0000001e24267c11 */ /* 0x040fe4000f8220ff */
[----:B------:R-:W-:Y:S01]  /*4310*/  IADD3 R3, PT, PT, R37, R39, RZ ;  /* 0x0000002725037210 */ /* 0x000fe20007ffe0ff */
[----:B------:R-:W5:Y:S03]  /*4320*/  LDG.E.128 R32, desc[UR6][R42.64] ;  /* 0x000000062a207981 */ /* 0x000f66000c1e1d00 */
[----:B------:R-:W-:-:S06]  /*4330*/  LEA.HI.X R39, R36, UR31, R3, 0x4, P1 ;  /* 0x0000001f24277c11 */ /* 0x000fcc00088f2403 */
        /* <DEDUP_REMOVED lines=19> */
.L_x_2092:
        /* <DEDUP_REMOVED lines=18> */
[----:B----4-:R-:W-:Y:S01]  /*4590*/  IMAD R15, R15, UR28, RZ ;  /* 0x0000001c0f0f7c24 */ /* 0x010fe2000f8e02ff */
[----:B------:R-:W-:Y:S01]  /*45a0*/  IADD3 R9, PT, PT, R9, R3, RZ ;  /* 0x0000000309097210 */ /* 0x000fe20007ffe0ff */
[----:B------:R-:W-:-:S04]  /*45b0*/  IMAD.WIDE.U32 R2, R12, UR28, RZ ;  /* 0x0000001c0c027c25 */ /* 0x000fc8000f8e00ff */
[----:B------:R-:W-:Y:S01]  /*45c0*/  IMAD R13, R12, UR29, R11 ;  /* 0x0000001d0c0d7c24 */ /* 0x000fe2000f8e020b */
[----:B------:R-:W-:Y:S01]  /*45d0*/  LEA.HI.X R11, R8, UR31, R9, 0x4, P1 ;  /* 0x0000001f080b7c11 */ /* 0x000fe200088f2409 */
[----:B------:R-:W-:Y:S01]  /*45e0*/  IMAD.WIDE.U32 R16, R14, UR28, RZ ;  /* 0x0000001c0e107c25 */ /* 0x000fe2000f8e00ff */
[----:B------:R-:W-:Y:S02]  /*45f0*/  LEA R12, P1, R2, UR30, 0x4 ;  /* 0x0000001e020c7c11 */ /* 0x000fe4000f8220ff */
[----:B------:R-:W-:Y:S01]  /*4600*/  IADD3 R13, PT, PT, R3, R13, RZ ;  /* 0x0000000d030d7210 */ /* 0x000fe20007ffe0ff */
[----:B------:R-:W-:Y:S01]  /*4610*/  IMAD R15, R14, UR29, R15 ;  /* 0x0000001d0e0f7c24 */ /* 0x000fe2000f8e020f */
[----:B------:R-:W2:Y:S01]  /*4620*/  LDG.E.128 R8, desc[UR6][R10.64] ;  /* 0x000000060a087981 */ /* 0x000ea2000c1e1d00 */
[----:B-----5:R-:W-:Y:S01]  /*4630*/  IMAD R19, R21, UR28, RZ ;  /* 0x0000001c15137c24 */ /* 0x020fe2000f8e02ff */
[----:B------:R-:W-:Y:S01]  /*4640*/  LEA.HI.X R13, R2, UR31, R13, 0x4, P1 ;  /* 0x0000001f020d7c11 */ /* 0x000fe200088f240d */
[----:B------:R-:W-:Y:S01]  /*4650*/  IMAD.WIDE.U32 R2, R20, UR28, RZ ;  /* 0x0000001c14027c25 */ /* 0x000fe2000f8e00ff */
[----:B------:R-:W-:-:S02]  /*4660*/  LEA R18, P1, R16, UR30, 0x4 ;  /* 0x0000001e10127c11 */ /* 0x000fc4000f8220ff */
[----:B------:R-:W-:Y:S01]  /*4670*/  IADD3 R17, PT, PT, R17, R15, RZ ;  /* 0x0000000f11117210 */ /* 0x000fe20007ffe0ff */
[----:B------:R-:W-:Y:S01]  /*4680*/  IMAD R21, R20, UR29, R19 ;  /* 0x0000001d14157c24 */ /* 0x000fe2000f8e0213 */
[----:B------:R-:W3:Y:S02]  /*4690*/  LDG.E.128 R12, desc[UR6][R12.64] ;  /* 0x000000060c0c7981 */ /* 0x000ee4000c1e1d00 */
[----:B------:R-:W-:Y:S01]  /*46a0*/  LEA.HI.X R19, R16, UR31, R17, 0x4, P1 ;  /* 0x0000001f10137c11 */ /* 0x000fe200088f2411 */
[----:B------:R-:W-:Y:S01]  /*46b0*/  IMAD.IADD R21, R3, 0x1, R21 ;  /* 0x0000000103157824 */ /* 0x000fe200078e0215 */
[----:B------:R-:W-:-:S04]  /*46c0*/  LEA R20, P1, R2, UR30, 0x4 ;  /* 0x0000001e02147c11 */ /* 0x000fc8000f8220ff */
[----:B------:R-:W4:Y:S01]  /*46d0*/  LDG.E.128 R16, desc[UR6][R18.64] ;  /* 0x0000000612107981 */ /* 0x000f22000c1e1d00 */
[----:B------:R-:W-:-:S06]  /*46e0*/  LEA.HI.X R21, R2, UR31, R21, 0x4, P1 ;  /* 0x0000001f02157c11 */ /* 0x000fcc00088f2415 */
        /* <DEDUP_REMOVED lines=11> */
.L_x_2093:
        /* <DEDUP_REMOVED lines=26> */
[----:B------:R-:W-:Y:S01]  /*4940*/  @P0 IMAD.WIDE.U32 R12, R8, UR28, RZ ;  /* 0x0000001c080c0c25 */ /* 0x000fe2000f8e00ff */
[----:B------:R-:W-:-:S03]  /*4950*/  LEA.HI.X R3, R10, UR31, R3, 0x4, P1 ;  /* 0x0000001f0a037c11 */ /* 0x000fc600088f2403 */
[----:B------:R-:W-:Y:S01]  /*4960*/  @P0 IMAD R9, R8, UR29, R9 ;  /* 0x0000001d08090c24 */ /* 0x000fe2000f8e0209 */
[----:B------:R-:W-:-:S03]  /*4970*/  @P0 LEA R14, P1, R12, UR30, 0x4 ;  /* 0x0000001e0c0e0c11 */ /* 0x000fc6000f8220ff */
[----:B------:R-:W-:Y:S02]  /*4980*/  @P0 IMAD.IADD R5, R13, 0x1, R9 ;  /* 0x000000010d050824 */ /* 0x000fe400078e0209 */
[----:B------:R-:W2:Y:S03]  /*4990*/  LDG.E.128 R8, desc[UR6][R2.64] ;  /* 0x0000000602087981 */ /* 0x000ea6000c1e1d00 */
[----:B------:R-:W-:-:S06]  /*49a0*/  @P0 LEA.HI.X R15, R12, UR31, R5, 0x4, P1 ;  /* 0x0000001f0c0f0c11 */ /* 0x000fcc00088f2405 */
[----:B------:R-:W3:Y:S01]  /*49b0*/  @P0 LDG.E.128 R12, desc[UR6][R14.64] ;  /* 0x000000060e0c0981 */ /* 0x000ee2000c1e1d00 */
[----:B--2---:R-:W-:Y:S02]  /*49c0*/  DADD R52, R52, R8 ;  /* 0x0000000034347229 */ /* 0x004fe40000000008 */
[----:B------:R-:W-:-:S06]  /*49d0*/  DADD R54, R54, R10 ;  /* 0x0000000036367229 */ /* 0x000fcc000000000a */
[----:B---3--:R-:W-:Y:S02]  /*49e0*/  @P0 DADD R52, R52, R12 ;  /* 0x0000000034340229 */ /* 0x008fe4000000000c */
[----:B------:R-:W-:-:S11]  /*49f0*/  @P0 DADD R54, R54, R14 ;  /* 0x0000000036360229 */ /* 0x000fd6000000000e */
.L_x_2089:
[----:B------:R-:W1:Y:S01]  /*4a00*/  LDC.64 R2, c[0x0][0x710] ;  /* 0x0001c400ff027b82 */ /* 0x000e620000000a00 */
[----:B------:R-:W-:Y:S01]  /*4a10*/  IADD3 R7, PT, PT, R7, 0x80, RZ ;  /* 0x0000008007077810 */ /* 0x000fe20007ffe0ff */
[----:B-1----:R2:W-:Y:S06]  /*4a20*/  STG.E.128 desc[UR6][R2.64], R52 ;  /* 0x0000003402007986 */ /* 0x0025ec000c101d06 */
.L_x_2082:
[----:B------:R-:W-:-:S13]  /*4a30*/  ISETP.GE.AND P0, PT, R7, UR4, PT ;  /* 0x0000000407007c0c */ /* 0x000fda000bf06270 */
[----:B------:R-:W-:Y:S05]  /*4a40*/  @P0 BRA `(.L_x_2094) ;  /* 0x0000002c00f80947 */ /* 0x000fea0003800000 */
[----:B-12---:R-:W1:Y:S02]  /*4a50*/  LDC.64 R2, c[0x0][0x738] ;  /* 0x0001ce00ff027b82 */ /* 0x006e640000000a00 */
        /* <DEDUP_REMOVED lines=28> */
.L_x_2097:
        /* <DEDUP_REMOVED lines=33> */
[----:B------:R-:W-:Y:S01]  /*4e30*/  IMAD.IADD R11, R15, 0x1, R21 ;  /* 0x000000010f0b7824 */ /* 0x000fe200078e0215 */
[----:B------:R-:W-:Y:S01]  /*4e40*/  LEA R20, P0, R14, UR18, 0x4 ;  /* 0x000000120e147c11 */ /* 0x000fe2000f8020ff */
[----:B------:R-:W-:-:S03]  /*4e50*/  IMAD.WIDE.U32 R12, R10, UR8, RZ ;  /* 0x000000080a0c7c25 */ /* 0x000fc6000f8e00ff */
[----:B------:R-:W3:Y:S01]  /*4e60*/  LDG.E.128 R24, desc[UR6][R24.64] ;  /* 0x0000000618187981 */ /* 0x000ee2000c1e1d00 */
[----:B------:R-:W-:Y:S01]  /*4e70*/  IMAD R23, R10, UR9, R23 ;  /* 0x000000090a177c24 */ /* 0x000fe2000f8e0217 */
[----:B------:R-:W-:Y:S02]  /*4e80*/  LEA.HI.X R21, R14, UR19, R11, 0x4, P0 ;  /* 0x000000130e157c11 */ /* 0x000fe400080f240b */
[C---:B------:R-:W-:Y:S02]  /*4e90*/  LEA R14, P0, R12.reuse, UR18, 0x4 ;  /* 0x000000120c0e7c11 */ /* 0x040fe4000f8020ff */
[----:B------:R-:W-:Y:S02]  /*4ea0*/  IADD3 R11, PT, PT, R13, R23, RZ ;  /* 0x000000170d0b7210 */ /* 0x000fe40007ffe0ff */
[----:B------:R-:W4:Y:S02]  /*4eb0*/  LDG.E.128 R20, desc[UR6][R20.64] ;  /* 0x0000000614147981 */ /* 0x000f24000c1e1d00 */
[----:B------:R-:W-:-:S06]  /*4ec0*/  LEA.HI.X R15, R12, UR19, R11, 0x4, P0 ;  /* 0x000000130c0f7c11 */ /* 0x000fcc00080f240b */
[----:B------:R-:W5:Y:S01]  /*4ed0*/  LDG.E.128 R12, desc[UR6][R14.64] ;  /* 0x000000060e0c7981 */ /* 0x000f62000c1e1d00 */
[----:B------:R-:W-:Y:S02]  /*4ee0*/  IMAD R9, R9, UR8, RZ ;  /* 0x0000000809097c24 */ /* 0x000fe4000f8e02ff */
        /* <DEDUP_REMOVED lines=17> */
[----:B-----5:R-:W-:Y:S01]  /*5000*/  DADD R48, R16, R12 ;  /* 0x0000000010307229 */ /* 0x020fe2000000000c */
[----:B------:R-:W-:Y:S01]  /*5010*/  IMAD R13, R51, UR8, RZ ;  /* 0x00000008330d7c24 */ /* 0x000fe2000f8e02ff */
[----:B------:R-:W-:Y:S01]  /*5020*/  DADD R56, R18, R14 ;  /* 0x0000000012387229 */ /* 0x000fe2000000000e */
[----:B------:R-:W-:Y:S02]  /*5030*/  IMAD R15, R43, UR8, RZ ;  /* 0x000000082b0f7c24 */ /* 0x000fe4000f8e02ff */
[C---:B------:R-:W-:Y:S02]  /*5040*/  IMAD R19, R50.reuse, UR9, R13 ;  /* 0x0000000932137c24 */ /* 0x040fe4000f8e020d */
[----:B------:R-:W-:-:S04]  /*5050*/  IMAD.WIDE.U32 R50, R50, UR8, RZ ;  /* 0x0000000832327c25 */ /* 0x000fc8000f8e00ff */
[C---:B------:R-:W-:Y:S02]  /*5060*/  IMAD R17, R42.reuse, UR9, R15 ;  /* 0x000000092a117c24 */ /* 0x040fe4000f8e020f */
[----:B------:R-:W-:Y:S01]  /*5070*/  IMAD.WIDE.U32 R12, R42, UR8, RZ ;  /* 0x000000082a0c7c25 */ /* 0x000fe2000f8e00ff */
[----:B------:R-:W-:-:S03]  /*5080*/  LEA R22, P0, R50, UR18, 0x4 ;  /* 0x0000001232167c11 */ /* 0x000fc6000f8020ff */
[----:B------:R-:W-:Y:S01]  /*5090*/  IMAD.WIDE.U32 R14, R44, UR8, RZ ;  /* 0x000000082c0e7c25 */ /* 0x000fe2000f8e00ff */
[----:B------:R-:W-:-:S03]  /*50a0*/  IADD3 R19, PT, PT, R51, R19, RZ ;  /* 0x0000001333137210 */ /* 0x000fc60007ffe0ff */
[----:B------:R-:W-:Y:S02]  /*50b0*/  IMAD R21, R44, UR9, R21 ;  /* 0x000000092c157c24 */ /* 0x000fe4000f8e0215 */
[----:B------:R-:W-:Y:S01]  /*50c0*/  IMAD.IADD R17, R13, 0x1, R17 ;  /* 0x000000010d117824 */ /* 0x000fe200078e0211 */
[----:B------:R-:W-:Y:S02]  /*50d0*/  LEA R16, P1, R12, UR18, 0x4 ;  /* 0x000000120c107c11 */ /* 0x000fe4000f8220ff */
[----:B------:R-:W-:Y:S01]  /*50e0*/  IADD3 R13, PT, PT, R15, R21, RZ ;  /* 0x000000150f0d7210 */ /* 0x000fe20007ffe0ff */
[----:B------:R-:W-:Y:S01]  /*50f0*/  IMAD R15, R47, UR8, RZ ;  /* 0x000000082f0f7c24 */ /* 0x000fe2000f8e02ff */
        /* <DEDUP_REMOVED lines=16> */
[----:B------:R-:W-:-:S02]  /*5200*/  LEA.HI.X R25, R46, UR19, R25, 0x4, P0 ;  /* 0x000000132e197c11 */ /* 0x000fc400080f2419 */
[----:B------:R-:W-:Y:S01]  /*5210*/  LEA R50, P0, R38, UR18, 0x4 ;  /* 0x0000001226327c11 */ /* 0x000fe2000f8020ff */
[----:B------:R-:W-:Y:S01]  /*5220*/  IMAD.IADD R27, R27, 0x1, R45 ;  /* 0x000000011b1b7824 */ /* 0x000fe200078e022d */
[----:B------:R-:W-:Y:S02]  /*5230*/  IADD3 R35, PT, PT, R39, R43, RZ ;  /* 0x0000002b27237210 */ /* 0x000fe40007ffe0ff */
[----:B------:R-:W-:Y:S02]  /*5240*/  LEA R34, P1, R26, UR18, 0x4 ;  /* 0x000000121a227c11 */ /* 0x000fe4000f8220ff */
[----:B------:R-:W-:Y:S02]  /*5250*/  LEA.HI.X R51, R38, UR19, R35, 0x4, P0 ;  /* 0x0000001326337c11 */ /* 0x000fe400080f2423 */
[----:B------:R-:W-:Y:S02]  /*5260*/  LEA.HI.X R35, R26, UR19, R27, 0x4, P1 ;  /* 0x000000131a237c11 */ /* 0x000fe400088f241b */
[----:B------:R-:W5:Y:S01]  /*5270*/  LDG.E.128 R24, desc[UR6][R24.64] ;  /* 0x0000000618187981 */ /* 0x000f62000c1e1d00 */
[----:B------:R-:W-:-:S04]  /*5280*/  IMAD.WIDE.U32 R44, R30, UR8, RZ ;  /* 0x000000081e2c7c25 */ /* 0x000fc8000f8e00ff */
[----:B------:R-:W-:Y:S02]  /*5290*/  IMAD R53, R29, UR8, RZ ;  /* 0x000000081d357c24 */ /* 0x000fe4000f8e02ff */
[----:B------:R-:W-:Y:S01]  /*52a0*/  IMAD R39, R33, UR8, RZ ;  /* 0x0000000821277c24 */ /* 0x000fe2000f8e02ff */
[----:B------:R-:W-:Y:S01]  /*52b0*/  IADD3 R33, PT, PT, R45, R31, RZ ;  /* 0x0000001f2d217210 */ /* 0x000fe20007ffe0ff */
[C---:B------:R-:W-:Y:S02]  /*52c0*/  IMAD R53, R28.reuse, UR9, R53 ;  /* 0x000000091c357c24 */ /* 0x040fe4000f8e0235 */
[----:B------:R-:W-:Y:S02]  /*52d0*/  IMAD.WIDE.U32 R42, R28, UR8, RZ ;  /* 0x000000081c2a7c25 */ /* 0x000fe4000f8e00ff */
[----:B------:R0:W5:Y:S01]  /*52e0*/  LDG.E.128 R28, desc[UR6][R50.64] ;  /* 0x00000006321c7981 */ /* 0x000162000c1e1d00 */
[----:B------:R-:W-:Y:S01]  /*52f0*/  LEA R38, P0, R44, UR18, 0x4 ;  /* 0x000000122c267c11 */ /* 0x000fe2000f8020ff */
[----:B------:R-:W-:-:S04]  /*5300*/  IMAD.WIDE.U32 R46, R32, UR8, RZ ;  /* 0x00000008202e7c25 */ /* 0x000fc8000f8e00ff */
[----:B------:R-:W-:Y:S01]  /*5310*/  IMAD R45, R32, UR9, R39 ;  /* 0x00000009202d7c24 */ /* 0x000fe2000f8e0227 */
[----:B------:R-:W-:Y:S02]  /*5320*/  LEA.HI.X R39, R44, UR19, R33, 0x4, P0 ;  /* 0x000000132c277c11 */ /* 0x000fe400080f2421 */
[----:B------:R-:W-:Y:S01]  /*5330*/  IADD3 R53, PT, PT, R43, R53, RZ ;  /* 0x000000352b357210 */ /* 0x000fe20007ffe0ff */
[----:B------:R-:W5:Y:S01]  /*5340*/  LDG.E.128 R32, desc[UR6][R34.64] ;  /* 0x0000000622207981 */ /* 0x000f62000c1e1d00 */
[----:B------:R-:W-:Y:S02]  /*5350*/  LEA R58, P0, R42, UR18, 0x4 ;  /* 0x000000122a3a7c11 */ /* 0x000fe4000f8020ff */
[----:B------:R-:W-:Y:S02]  /*5360*/  LEA R44, P1, R46, UR18, 0x4 ;  /* 0x000000122e2c7c11 */ /* 0x000fe4000f8220ff */
[----:B------:R-:W-:Y:S01]  /*5370*/  IADD3 R43, PT, PT, R47, R45, RZ ;  /* 0x0000002d2f2b7210 */ /* 0x000fe20007ffe0ff */
[----:B------:R-:W-:Y:S01]  /*5380*/  IMAD R47, R36, UR9, R37 ;  /* 0x00000009242f7c24 */ /* 0x000fe2000f8e0225 */
[----:B------:R-:W-:-:S02]  /*5390*/  LEA.HI.X R59, R42, UR19, R53, 0x4, P0 ;  /* 0x000000132a3b7c11 */ /* 0x000fc400080f2435 */
[----:B------:R-:W-:Y:S01]  /*53a0*/  LEA.HI.X R45, R46, UR19, R43, 0x4, P1 ;  /* 0x000000132e2d7c11 */ /* 0x000fe200088f242b */
[----:B------:R-:W-:Y:S02]  /*53b0*/  IMAD.WIDE.U32 R42, R36, UR8, RZ ;  /* 0x00000008242a7c25 */ /* 0x000fe4000f8e00ff */
[----:B------:R-:W5:Y:S02]  /*53c0*/  LDG.E.128 R36, desc[UR6][R38.64] ;  /* 0x0000000626247981 */ /* 0x000f64000c1e1d00 */
[----:B0-----:R-:W-:Y:S01]  /*53d0*/  IMAD R51, R41, UR8, RZ ;  /* 0x0000000829337c24 */ /* 0x001fe2000f8e02ff */
[----:B------:R-:W-:Y:S01]  /*53e0*/  LEA R50, P0, R42, UR18, 0x4 ;  /* 0x000000122a327c11 */ /* 0x000fe2000f8020ff */
[----:B------:R-:W-:Y:S02]  /*53f0*/  IMAD.IADD R41, R43, 0x1, R47 ;  /* 0x000000012b297824 */ /* 0x000fe400078e022f */
[C---:B------:R-:W-:Y:S02]  /*5400*/  IMAD R53, R40.reuse, UR9, R51 ;  /* 0x0000000928357c24 */ /* 0x040fe4000f8e0233 */
[----:B------:R-:W-:Y:S01]  /*5410*/  IMAD.WIDE.U32 R46, R40, UR8, RZ ;  /* 0x00000008282e7c25 */ /* 0x000fe2000f8e00ff */
[----:B------:R-:W-:-:S02]  /*5420*/  LEA.HI.X R51, R42, UR19, R41, 0x4, P0 ;  /* 0x000000132a337c11 */ /* 0x000fc400080f2429 */
[----:B------:R-:W5:Y:S02]  /*5430*/  LDG.E.128 R40, desc[UR6][R58.64] ;  /* 0x000000063a287981 */ /* 0x000f64000c1e1d00 */
[----:B------:R-:W-:Y:S02]  /*5440*/  IADD3 R47, PT, PT, R47, R53, RZ ;  /* 0x000000352f2f7210 */ /* 0x000fe40007ffe0ff */
[----:B------:R-:W-:-:S04]  /*5450*/  LEA R52, P0, R46, UR18, 0x4 ;  /* 0x000000122e347c11 */ /* 0x000fc8000f8020ff */
[----:B------:R-:W-:Y:S02]  /*5460*/  LEA.HI.X R53, R46, UR19, R47, 0x4, P0 ;  /* 0x000000132e357c11 */ /* 0x000fe400080f242f */
[----:B------:R-:W5:Y:S01]  /*5470*/  LDG.E.128 R44, desc[UR6][R44.64] ;  /* 0x000000062c2c7981 */ /* 0x000f62000c1e1d00 */
[----:B------:R-:W-:-:S03]  /*5480*/  DADD R8, R48, R8 ;  /* 0x0000000030087229 */ /* 0x000fc60000000008 */
        /* <DEDUP_REMOVED lines=32> */
[----:B------:R-:W-:Y:S05]  /*5690*/  BSYNC.RECONVERGENT B2 ;  /* 0x0000000000027941 */ /* 0x000fea0003800200 */
.L_x_2096:
        /* <DEDUP_REMOVED lines=30> */
[----:B------:R-:W-:Y:S02]  /*5880*/  IMAD.IADD R13, R19, 0x1, R11 ;  /* 0x00000001130d7824 */ /* 0x000fe400078e020b */
[C---:B------:R-:W-:Y:S01]  /*5890*/  IMAD.WIDE.U32 R22, R12.reuse, UR28, RZ ;  /* 0x0000001c0c167c25 */ /* 0x040fe2000f8e00ff */
[----:B------:R-:W2:Y:S03]  /*58a0*/  LDG.E.128 R8, desc[UR6][R8.64] ;  /* 0x0000000608087981 */ /* 0x000ea6000c1e1d00 */
        /* <DEDUP_REMOVED lines=22> */
[----:B------:R-:W-:Y:S01]  /*5a10*/  LEA.HI.X R35, R26, UR31, R25, 0x4, P1 ;  /* 0x0000001f1a237c11 */ /* 0x000fe200088f2419 */
[----:B------:R-:W-:Y:S01]  /*5a20*/  IMAD R37, R29, UR28, RZ ;  /* 0x0000001c1d257c24 */ /* 0x000fe2000f8e02ff */
[----:B------:R-:W-:Y:S01]  /*5a30*/  LEA R40, P1, R30, UR30, 0x4 ;  /* 0x0000001e1e287c11 */ /* 0x000fe2000f8220ff */
[----:B------:R-:W-:Y:S02]  /*5a40*/  IMAD.IADD R29, R31, 0x1, R27 ;  /* 0x000000011f1d7824 */ /* 0x000fe400078e021b */
[----:B------:R-:W5:Y:S01]  /*5a50*/  LDG.E.128 R24, desc[UR6][R34.64] ;  /* 0x0000000622187981 */ /* 0x000f62000c1e1d00 */
[----:B------:R-:W-:Y:S02]  /*5a60*/  IMAD.WIDE.U32 R32, R28, UR28, RZ ;  /* 0x0000001c1c207c25 */ /* 0x000fe4000f8e00ff */
[----:B------:R-:W-:-:S02]  /*5a70*/  LEA.HI.X R41, R30, UR31, R29, 0x4, P1 ;  /* 0x0000001f1e297c11 */ /* 0x000fc400088f241d */
[----:B------:R-:W-:Y:S02]  /*5a80*/  IMAD R31, R28, UR29, R37 ;  /* 0x0000001d1c1f7c24 */ /* 0x000fe4000f8e0225 */
[----:B------:R-:W-:Y:S01]  /*5a90*/  IMAD R39, R3, UR28, RZ ;  /* 0x0000001c03277c24 */ /* 0x000fe2000f8e02ff */
[----:B------:R-:W-:Y:S02]  /*5aa0*/  LEA R42, P1, R32, UR30, 0x4 ;  /* 0x0000001e202a7c11 */ /* 0x000fe4000f8220ff */
[----:B------:R-:W-:Y:S01]  /*5ab0*/  IADD3 R3, PT, PT, R33, R31, RZ ;  /* 0x0000001f21037210 */ /* 0x000fe20007ffe0ff */
[C---:B------:R-:W-:Y:S01]  /*5ac0*/  IMAD.WIDE.U32 R36, R2.reuse, UR28, RZ ;  /* 0x0000001c02247c25 */ /* 0x040fe2000f8e00ff */
[----:B------:R-:W5:Y:S03]  /*5ad0*/  LDG.E.128 R28, desc[UR6][R40.64] ;  /* 0x00000006281c7981 */ /* 0x000f66000c1e1d00 */
[----:B------:R-:W-:Y:S01]  /*5ae0*/  IMAD R39, R2, UR29, R39 ;  /* 0x0000001d02277c24 */ /* 0x000fe2000f8e0227 */
[----:B------:R-:W-:-:S02]  /*5af0*/  LEA.HI.X R43, R32, UR31, R3, 0x4, P1 ;  /* 0x0000001f202b7c11 */ /* 0x000fc400088f2403 */
[C---:B------:R-:W-:Y:S02]  /*5b00*/  LEA R38, P1, R36.reuse, UR30, 0x4 ;  /* 0x0000001e24267c11 */ /* 0x040fe4000f8220ff */
[----:B------:R-:W-:Y:S01]  /*5b10*/  IADD3 R3, PT, PT, R37, R39, RZ ;  /* 0x0000002725037210 */ /* 0x000fe20007ffe0ff */
[----:B------:R-:W5:Y:S03]  /*5b20*/  LDG.E.128 R32, desc[UR6][R42.64] ;  /* 0x000000062a207981 */ /* 0x000f66000c1e1d00 */
        /* <DEDUP_REMOVED lines=20> */
.L_x_2098:
        /* <DEDUP_REMOVED lines=18> */
[----:B------:R-:W-:Y:S02]  /*5d90*/  IMAD.IADD R9, R9, 0x1, R3 ;  /* 0x0000000109097824 */ /* 0x000fe400078e0203 */
[----:B------:R-:W-:-:S04]  /*5da0*/  IMAD.WIDE.U32 R2, R12, UR28, RZ ;  /* 0x0000001c0c027c25 */ /* 0x000fc8000f8e00ff */
[----:B------:R-:W-:Y:S01]  /*5db0*/  IMAD R13, R12, UR29, R11 ;  /* 0x0000001d0c0d7c24 */ /* 0x000fe2000f8e020b */
[----:B------:R-:W-:Y:S01]  /*5dc0*/  LEA.HI.X R11, R8, UR31, R9, 0x4, P1 ;  /* 0x0000001f080b7c11 */ /* 0x000fe200088f2409 */
[----:B----4-:R-:W-:Y:S01]  /*5dd0*/  IMAD R15, R15, UR28, RZ ;  /* 0x0000001c0f0f7c24 */ /* 0x010fe2000f8e02ff */
[----:B------:R-:W-:Y:S01]  /*5de0*/  LEA R12, P1, R2, UR30, 0x4 ;  /* 0x0000001e020c7c11 */ /* 0x000fe2000f8220ff */
        /* <DEDUP_REMOVED lines=27> */
.L_x_2099:
        /* <DEDUP_REMOVED lines=29> */
[----:B------:R-:W-:-:S04]  /*6170*/  @P0 LEA R14, P1, R12, UR30, 0x4 ;  /* 0x0000001e0c0e0c11 */ /* 0x000fc8000f8220ff */
[----:B------:R-:W-:Y:S02]  /*6180*/  @P0 IADD3 R5, PT, PT, R13, R9, RZ ;  /* 0x000000090d050210 */ /* 0x000fe40007ffe0ff */
[----:B------:R-:W2:Y:S02]  /*6190*/  LDG.E.128 R8, desc[UR6][R2.64] ;  /* 0x0000000602087981 */ /* 0x000ea4000c1e1d00 */
[----:B------:R-:W-:-:S06]  /*61a0*/  @P0 LEA.HI.X R15, R12, UR31, R5, 0x4, P1 ;  /* 0x0000001f0c0f0c11 */ /* 0x000fcc00088f2405 */
[----:B------:R-:W3:Y:S01]  /*61b0*/  @P0 LDG.E.128 R12, desc[UR6][R14.64] ;  /* 0x000000060e0c0981 */ /* 0x000ee2000c1e1d00 */
[----:B--2---:R-:W-:Y:S02]  /*61c0*/  DADD R52, R52, R8 ;  /* 0x0000000034347229 */ /* 0x004fe40000000008 */
[----:B------:R-:W-:-:S06]  /*61d0*/  DADD R54, R54, R10 ;  /* 0x0000000036367229 */ /* 0x000fcc000000000a */
[----:B---3--:R-:W-:Y:S02]  /*61e0*/  @P0 DADD R52, R52, R12 ;  /* 0x0000000034340229 */ /* 0x008fe4000000000c */
[----:B------:R-:W-:-:S11]  /*61f0*/  @P0 DADD R54, R54, R14 ;  /* 0x0000000036360229 */ /* 0x000fd6000000000e */
.L_x_2095:
[----:B------:R-:W1:Y:S01]  /*6200*/  LDC.64 R2, c[0x0][0x710] ;  /* 0x0001c400ff027b82 */ /* 0x000e620000000a00 */
[----:B------:R-:W-:Y:S01]  /*6210*/  VIADD R7, R7, 0x80 ;  /* 0x0000008007077836 */ /* 0x000fe20000000000 */
[----:B-1----:R2:W-:Y:S06]  /*6220*/  STG.E.128 desc[UR6][R2.64], R52 ;  /* 0x0000003402007986 */ /* 0x0025ec000c101d06 */
.L_x_2088:
        /* <DEDUP_REMOVED lines=31> */
.L_x_2103:
        /* <DEDUP_REMOVED lines=72> */
[----:B------:R-:W-:Y:S01]  /*68a0*/  IMAD R21, R44, UR11, R21 ;  /* 0x0000000b2c157c24 */ /* 0x000fe2000f8e0215 */
[----:B------:R-:W-:Y:S02]  /*68b0*/  IADD3 R19, PT, PT, R51, R19, RZ ;  /* 0x0000001333137210 */ /* 0x000fe40007ffe0ff */
[----:B------:R-:W-:Y:S01]  /*68c0*/  IADD3 R17, PT, PT, R13, R17, RZ ;  /* 0x000000110d117210 */ /* 0x000fe20007ffe0ff */
[----:B------:R-:W-:Y:S01]  /*68d0*/  IMAD.IADD R13, R15, 0x1, R21 ;  /* 0x000000010f0d7824 */ /* 0x000fe200078e0215 */
[----:B------:R-:W-:Y:S01]  /*68e0*/  LEA R16, P1, R12, UR20, 0x4 ;  /* 0x000000140c107c11 */ /* 0x000fe2000f8220ff */
        /* <DEDUP_REMOVED lines=18> */
[----:B------:R-:W-:Y:S02]  /*6a10*/  LEA R50, P0, R38, UR20, 0x4 ;  /* 0x0000001426327c11 */ /* 0x000fe4000f8020ff */
[----:B------:R-:W-:Y:S02]  /*6a20*/  IADD3 R35, PT, PT, R39, R43, RZ ;  /* 0x0000002b27237210 */ /* 0x000fe40007ffe0ff */
[----:B------:R-:W-:Y:S02]  /*6a30*/  IADD3 R27, PT, PT, R27, R45, RZ ;  /* 0x0000002d1b1b7210 */ /* 0x000fe40007ffe0ff */
[----:B------:R-:W-:Y:S02]  /*6a40*/  LEA R34, P1, R26, UR20, 0x4 ;  /* 0x000000141a227c11 */ /* 0x000fe4000f8220ff */
[----:B------:R-:W-:Y:S02]  /*6a50*/  LEA.HI.X R51, R38, UR21, R35, 0x4, P0 ;  /* 0x0000001526337c11 */ /* 0x000fe400080f2423 */
[----:B------:R-:W-:-:S02]  /*6a60*/  LEA.HI.X R35, R26, UR21, R27, 0x4, P1 ;  /* 0x000000151a237c11 */ /* 0x000fc400088f241b */
[----:B------:R-:W5:Y:S01]  /*6a70*/  LDG.E.128 R24, desc[UR6][R24.64] ;  /* 0x0000000618187981 */ /* 0x000f62000c1e1d00 */
[----:B------:R-:W-:Y:S02]  /*6a80*/  IMAD R53, R29, UR10, RZ ;  /* 0x0000000a1d357c24 */ /* 0x000fe4000f8e02ff */
[----:B------:R-:W-:-:S04]  /*6a90*/  IMAD.WIDE.U32 R44, R30, UR10, RZ ;  /* 0x0000000a1e2c7c25 */ /* 0x000fc8000f8e00ff */
[----:B------:R-:W-:Y:S02]  /*6aa0*/  IMAD R39, R33, UR10, RZ ;  /* 0x0000000a21277c24 */ /* 0x000fe4000f8e02ff */
[C---:B------:R-:W-:Y:S02]  /*6ab0*/  IMAD R53, R28.reuse, UR11, R53 ;  /* 0x0000000b1c357c24 */ /* 0x040fe4000f8e0235 */
[----:B------:R-:W-:-:S04]  /*6ac0*/  IMAD.WIDE.U32 R42, R28, UR10, RZ ;  /* 0x0000000a1c2a7c25 */ /* 0x000fc8000f8e00ff */
[----:B------:R-:W-:Y:S02]  /*6ad0*/  IMAD.IADD R33, R45, 0x1, R31 ;  /* 0x000000012d217824 */ /* 0x000fe400078e021f */
[----:B------:R0:W5:Y:S01]  /*6ae0*/  LDG.E.128 R28, desc[UR6][R50.64] ;  /* 0x00000006321c7981 */ /* 0x000162000c1e1d00 */
[----:B------:R-:W-:Y:S01]  /*6af0*/  IMAD.WIDE.U32 R46, R32, UR10, RZ ;  /* 0x0000000a202e7c25 */ /* 0x000fe2000f8e00ff */
[----:B------:R-:W-:-:S03]  /*6b00*/  LEA R38, P0, R44, UR20, 0x4 ;  /* 0x000000142c267c11 */ /* 0x000fc6000f8020ff */
        /* <DEDUP_REMOVED lines=13> */
[----:B------:R-:W-:Y:S02]  /*6be0*/  IADD3 R41, PT, PT, R43, R47, RZ ;  /* 0x0000002f2b297210 */ /* 0x000fe40007ffe0ff */
[----:B------:R-:W-:Y:S01]  /*6bf0*/  LEA R50, P0, R42, UR20, 0x4 ;  /* 0x000000142a327c11 */ /* 0x000fe2000f8020ff */
[C---:B------:R-:W-:Y:S02]  /*6c00*/  IMAD R53, R40.reuse, UR11, R51 ;  /* 0x0000000b28357c24 */ /* 0x040fe4000f8e0233 */
[----:B------:R-:W-:Y:S01]  /*6c10*/  IMAD.WIDE.U32 R46, R40, UR10, RZ ;  /* 0x0000000a282e7c25 */ /* 0x000fe2000f8e00ff */
[----:B------:R-:W-:-:S02]  /*6c20*/  LEA.HI.X R51, R42, UR21, R41, 0x4, P0 ;  /* 0x000000152a337c11 */ /* 0x000fc400080f2429 */
[----:B------:R-:W5:Y:S01]  /*6c30*/  LDG.E.128 R40, desc[UR6][R58.64] ;  /* 0x000000063a287981 */ /* 0x000f62000c1e1d00 */
[----:B------:R-:W-:Y:S01]  /*6c40*/  IMAD.IADD R47, R47, 0x1, R53 ;  /* 0x000000012f2f7824 */ /* 0x000fe200078e0235 */
        /* <DEDUP_REMOVED lines=37> */
.L_x_2102:
        /* <DEDUP_REMOVED lines=37> */
[----:B------:R-:W-:-:S02]  /*70f0*/  IMAD.IADD R17, R23, 0x1, R19 ;  /* 0x0000000117117824 */ /* 0x000fc400078e0213 */
[----:B------:R-:W-:Y:S01]  /*7100*/  IMAD.WIDE.U32 R30, R16, UR28, RZ ;  /* 0x0000001c101e7c25 */ /* 0x000fe2000f8e00ff */
[----:B------:R-:W3:Y:S02]  /*7110*/  LDG.E.128 R12, desc[UR6][R14.64] ;  /* 0x000000060e0c7981 */ /* 0x000ee4000c1e1d00 */
[----:B------:R-:W-:Y:S01]  /*7120*/  LEA.HI.X R19, R22, UR31, R17, 0x4, P1 ;  /* 0x0000001f16137c11 */ /* 0x000fe200088f2411 */
[----:B------:R-:W-:Y:S01]  /*7130*/  IMAD R23, R16, UR29, R27 ;  /* 0x0000001d10177c24 */ /* 0x000fe2000f8e021b */
[----:B------:R-:W-:Y:S01]  /*7140*/  LEA R22, P1, R30, UR30, 0x4 ;  /* 0x0000001e1e167c11 */ /* 0x000fe2000f8220ff */
[----:B------:R-:W-:Y:S02]  /*7150*/  IMAD R33, R21, UR28, RZ ;  /* 0x0000001c15217c24 */ /* 0x000fe4000f8e02ff */
[C---:B------:R-:W-:Y:S01]  /*7160*/  IMAD.WIDE.U32 R26, R20.reuse, UR28, RZ ;  /* 0x0000001c141a7c25 */ /* 0x040fe2000f8e00ff */
[----:B------:R-:W-:Y:S01]  /*7170*/  IADD3 R21, PT, PT, R31, R23, RZ ;  /* 0x000000171f157210 */ /* 0x000fe20007ffe0ff */
[----:B------:R-:W4:Y:S02]  /*7180*/  LDG.E.128 R16, desc[UR6][R18.64] ;  /* 0x0000000612107981 */ /* 0x000f24000c1e1d00 */
        /* <DEDUP_REMOVED lines=18> */
[----:B------:R-:W-:-:S02]  /*72b0*/  IMAD.IADD R3, R33, 0x1, R31 ;  /* 0x0000000121037824 */ /* 0x000fc400078e021f */
[----:B------:R-:W5:Y:S01]  /*72c0*/  LDG.E.128 R28, desc[UR6][R40.64] ;  /* 0x00000006281c7981 */ /* 0x000f62000c1e1d00 */
[----:B------:R-:W-:Y:S02]  /*72d0*/  IMAD.WIDE.U32 R36, R2, UR28, RZ ;  /* 0x0000001c02247c25 */ /* 0x000fe4000f8e00ff */
[----:B------:R-:W-:Y:S02]  /*72e0*/  LEA.HI.X R43, R32, UR31, R3, 0x4, P1 ;  /* 0x0000001f202b7c11 */ /* 0x000fe400088f2403 */
[----:B------:R-:W-:Y:S01]  /*72f0*/  IMAD R39, R2, UR29, R39 ;  /* 0x0000001d02277c24 */ /* 0x000fe2000f8e0227 */
[----:B------:R-:W-:Y:S02]  /*7300*/  LEA R38, P1, R36, UR30, 0x4 ;  /* 0x0000001e24267c11 */ /* 0x000fe4000f8220ff */
[----:B------:R-:W5:Y:S02]  /*7310*/  LDG.E.128 R32, desc[UR6][R42.64] ;  /* 0x000000062a207981 */ /* 0x000f64000c1e1d00 */
[----:B------:R-:W-:-:S04]  /*7320*/  IADD3 R3, PT, PT, R37, R39, RZ ;  /* 0x0000002725037210 */ /* 0x000fc80007ffe0ff */
        /* <DEDUP_REMOVED lines=20> */
.L_x_2104:
        /* <DEDUP_REMOVED lines=24> */
[----:B------:R-:W-:-:S03]  /*75f0*/  LEA R12, P1, R2, UR30, 0x4 ;  /* 0x0000001e020c7c11 */ /* 0x000fc6000f8220ff */
[----:B------:R-:W-:Y:S01]  /*7600*/  IMAD.IADD R13, R3, 0x1, R13 ;  /* 0x00000001030d7824 */ /* 0x000fe200078e020d */
[----:B------:R-:W2:Y:S01]  /*7610*/  LDG.E.128 R8, desc[UR6][R10.64] ;  /* 0x000000060a087981 */ /* 0x000ea2000c1e1d00 */
[----:B------:R-:W-:Y:S02]  /*7620*/  IMAD R15, R14, UR29, R15 ;  /* 0x0000001d0e0f7c24 */ /* 0x000fe4000f8e020f */
[----:B-----5:R-:W-:Y:S01]  /*7630*/  IMAD R19, R21, UR28, RZ ;  /* 0x0000001c15137c24 */ /* 0x020fe2000f8e02ff */
[----:B------:R-:W-:Y:S01]  /*7640*/  LEA.HI.X R13, R2, UR31, R13, 0x4, P1 ;  /* 0x0000001f020d7c11 */ /* 0x000fe200088f240d */
[----:B------:R-:W-:Y:S01]  /*7650*/  IMAD.WIDE.U32 R2, R20, UR28, RZ ;  /* 0x0000001c14027c25 */ /* 0x000fe2000f8e00ff */
[----:B------:R-:W-:Y:S02]  /*7660*/  LEA R18, P1, R16, UR30, 0x4 ;  /* 0x0000001e10127c11 */ /* 0x000fe4000f8220ff */
[----:B------:R-:W-:Y:S01]  /*7670*/  IADD3 R17, PT, PT, R17, R15, RZ ;  /* 0x0000000f11117210 */ /* 0x000fe20007ffe0ff */
[----:B------:R-:W-:Y:S01]  /*7680*/  IMAD R21, R20, UR29, R19 ;  /* 0x0000001d14157c24 */ /* 0x000fe2000f8e0213 */
[----:B------:R-:W3:Y:S02]  /*7690*/  LDG.E.128 R12, desc[UR6][R12.64] ;  /* 0x000000060c0c7981 */ /* 0x000ee4000c1e1d00 */
[----:B------:R-:W-:-:S02]  /*76a0*/  LEA.HI.X R19, R16, UR31, R17, 0x4, P1 ;  /* 0x0000001f10137c11 */ /* 0x000fc400088f2411 */
[C---:B------:R-:W-:Y:S02]  /*76b0*/  LEA R20, P1, R2.reuse, UR30, 0x4 ;  /* 0x0000001e02147c11 */ /* 0x040fe4000f8220ff */
[----:B------:R-:W-:Y:S02]  /*76c0*/  IADD3 R21, PT, PT, R3, R21, RZ ;  /* 0x0000001503157210 */ /* 0x000fe40007ffe0ff */
[----:B------:R-:W4:Y:S02]  /*76d0*/  LDG.E.128 R16, desc[UR6][R18.64] ;  /* 0x0000000612107981 */ /* 0x000f24000c1e1d00 */
        /* <DEDUP_REMOVED lines=12> */
.L_x_2105:
        /* <DEDUP_REMOVED lines=38> */
.L_x_2101:
[----:B------:R-:W1:Y:S01]  /*7a00*/  LDC.64 R2, c[0x0][0x710] ;  /* 0x0001c400ff027b82 */ /* 0x000e620000000a00 */
[----:B------:R-:W-:Y:S01]  /*7a10*/  IADD3 R7, PT, PT, R7, 0x80, RZ ;  /* 0x0000008007077810 */ /* 0x000fe20007ffe0ff */
[----:B-1----:R3:W-:Y:S06]  /*7a20*/  STG.E.128 desc[UR6][R2.64], R52 ;  /* 0x0000003402007986 */ /* 0x0027ec000c101d06 */
.L_x_2094:
[----:B------:R-:W-:-:S13]  /*7a30*/  ISETP.GE.AND P0, PT, R7, UR4, PT ;  /* 0x0000000407007c0c */ /* 0x000fda000bf06270 */
[----:B------:R-:W-:Y:S05]  /*7a40*/  @P0 BREAK.RELIABLE B0 ;  /* 0x0000000000000942 */ /* 0x000fea0003800100 */
[----:B------:R-:W-:Y:S05]  /*7a50*/  @P0 BRA `(.L_x_2106) ;  /* 0x0000003000000947 */ /* 0x000fea0003800000 */
[----:B-123--:R-:W1:Y:S02]  /*7a60*/  LDC.64 R2, c[0x0][0x738] ;  /* 0x0001ce00ff027b82 */ /* 0x00ee640000000a00 */
        /* <DEDUP_REMOVED lines=28> */
.L_x_2109:
        /* <DEDUP_REMOVED lines=47> */
[----:B------:R-:W-:-:S03]  /*7f20*/  LEA R8, P0, R10, UR26, 0x4 ;  /* 0x0000001a0a087c11 */ /* 0x000fc6000f8020ff */
[----:B------:R-:W-:-:S05]  /*7f30*/  IMAD.IADD R9, R11, 0x1, R9 ;  /* 0x000000010b097824 */ /* 0x000fca00078e0209 */
        /* <DEDUP_REMOVED lines=37> */
[----:B------:R-:W-:Y:S02]  /*8190*/  IMAD R43, R38, UR13, R19 ;  /* 0x0000000d262b7c24 */ /* 0x000fe4000f8e0213 */
[----:B------:R-:W3:Y:S01]  /*81a0*/  LDG.E.128 R16, desc[UR6][R16.64] ;  /* 0x0000000610107981 */ /* 0x000ee2000c1e1d00 */
[----:B------:R-:W-:Y:S01]  /*81b0*/  IMAD.IADD R25, R47, 0x1, R25 ;  /* 0x000000012f197824 */ /* 0x000fe200078e0219 */
[----:B------:R-:W-:Y:S01]  /*81c0*/  LEA R24, P0, R46, UR26, 0x4 ;  /* 0x0000001a2e187c11 */ /* 0x000fe2000f8020ff */
[----:B------:R-:W-:Y:S01]  /*81d0*/  IMAD.WIDE.U32 R38, R38, UR12, RZ ;  /* 0x0000000c26267c25 */ /* 0x000fe2000f8e00ff */
[----:B------:R-:W4:Y:S03]  /*81e0*/  LDG.E.128 R20, desc[UR6][R20.64] ;  /* 0x0000000614147981 */ /* 0x000f26000c1e1d00 */
[----:B------:R-:W-:-:S04]  /*81f0*/  IMAD.WIDE.U32 R26, R34, UR12, RZ ;  /* 0x0000000c221a7c25 */ /* 0x000fc8000f8e00ff */
[----:B------:R-:W-:Y:S01]  /*8200*/  IMAD R45, R34, UR13, R35 ;  /* 0x0000000d222d7c24 */ /* 0x000fe2000f8e0223 */
[----:B------:R-:W-:Y:S02]  /*8210*/  LEA.HI.X R25, R46, UR27, R25, 0x4, P0 ;  /* 0x0000001b2e197c11 */ /* 0x000fe400080f2419 */
[----:B------:R-:W-:Y:S02]  /*8220*/  LEA R50, P0, R38, UR26, 0x4 ;  /* 0x0000001a26327c11 */ /* 0x000fe4000f8020ff */
[----:B------:R-:W-:Y:S02]  /*8230*/  IADD3 R35, PT, PT, R39, R43, RZ ;  /* 0x0000002b27237210 */ /* 0x000fe40007ffe0ff */
[----:B------:R-:W-:Y:S02]  /*8240*/  IADD3 R27, PT, PT, R27, R45, RZ ;  /* 0x0000002d1b1b7210 */ /* 0x000fe40007ffe0ff */
[----:B------:R-:W-:Y:S02]  /*8250*/  LEA R34, P1, R26, UR26, 0x4 ;  /* 0x0000001a1a227c11 */ /* 0x000fe4000f8220ff */
[----:B------:R-:W-:-:S02]  /*8260*/  LEA.HI.X R51, R38, UR27, R35, 0x4, P0 ;  /* 0x0000001b26337c11 */ /* 0x000fc400080f2423 */
        /* <DEDUP_REMOVED lines=12> */
[----:B------:R-:W-:Y:S01]  /*8330*/  LEA.HI.X R39, R44, UR27, R33, 0x4, P0 ;  /* 0x0000001b2c277c11 */ /* 0x000fe200080f2421 */
[----:B------:R-:W-:Y:S01]  /*8340*/  IMAD.IADD R53, R43, 0x1, R53 ;  /* 0x000000012b357824 */ /* 0x000fe200078e0235 */
[----:B------:R-:W-:Y:S01]  /*8350*/  LEA R58, P0, R42, UR26, 0x4 ;  /* 0x0000001a2a3a7c11 */ /* 0x000fe2000f8020ff */
[----:B------:R-:W5:Y:S01]  /*8360*/  LDG.E.128 R32, desc[UR6][R34.64] ;  /* 0x0000000622207981 */ /* 0x000f62000c1e1d00 */
[----:B------:R-:W-:Y:S02]  /*8370*/  LEA R44, P1, R46, UR26, 0x4 ;  /* 0x0000001a2e2c7c11 */ /* 0x000fe4000f8220ff */
[----:B------:R-:W-:Y:S01]  /*8380*/  IADD3 R43, PT, PT, R47, R45, RZ ;  /* 0x0000002d2f2b7210 */ /* 0x000fe20007ffe0ff */
[----:B------:R-:W-:Y:S01]  /*8390*/  IMAD R47, R36, UR13, R37 ;  /* 0x0000000d242f7c24 */ /* 0x000fe2000f8e0225 */
[----:B------:R-:W-:Y:S02]  /*83a0*/  LEA.HI.X R59, R42, UR27, R53, 0x4, P0 ;  /* 0x0000001b2a3b7c11 */ /* 0x000fe400080f2435 */
[----:B------:R-:W-:Y:S01]  /*83b0*/  LEA.HI.X R45, R46, UR27, R43, 0x4, P1 ;  /* 0x0000001b2e2d7c11 */ /* 0x000fe200088f242b */
[----:B------:R-:W-:-:S02]  /*83c0*/  IMAD.WIDE.U32 R42, R36, UR12, RZ ;  /* 0x0000000c242a7c25 */ /* 0x000fc4000f8e00ff */
[----:B------:R-:W5:Y:S02]  /*83d0*/  LDG.E.128 R36, desc[UR6][R38.64] ;  /* 0x0000000626247981 */ /* 0x000f64000c1e1d00 */
[----:B0-----:R-:W-:Y:S01]  /*83e0*/  IMAD R51, R41, UR12, RZ ;  /* 0x0000000c29337c24 */ /* 0x001fe2000f8e02ff */
[----:B------:R-:W-:Y:S02]  /*83f0*/  IADD3 R41, PT, PT, R43, R47, RZ ;  /* 0x0000002f2b297210 */ /* 0x000fe40007ffe0ff */
[----:B------:R-:W-:Y:S01]  /*8400*/  LEA R50, P0, R42, UR26, 0x4 ;  /* 0x0000001a2a327c11 */ /* 0x000fe2000f8020ff */
[C---:B------:R-:W-:Y:S02]  /*8410*/  IMAD R53, R40.reuse, UR13, R51 ;  /* 0x0000000d28357c24 */ /* 0x040fe4000f8e0233 */
[----:B------:R-:W-:Y:S01]  /*8420*/  IMAD.WIDE.U32 R46, R40, UR12, RZ ;  /* 0x0000000c282e7c25 */ /* 0x000fe2000f8e00ff */
[----:B------:R-:W-:Y:S02]  /*8430*/  LEA.HI.X R51, R42, UR27, R41, 0x4, P0 ;  /* 0x0000001b2a337c11 */ /* 0x000fe400080f2429 */
[----:B------:R-:W5:Y:S02]  /*8440*/  LDG.E.128 R40, desc[UR6][R58.64] ;  /* 0x000000063a287981 */ /* 0x000f64000c1e1d00 */
[----:B------:R-:W-:-:S02]  /*8450*/  IADD3 R47, PT, PT, R47, R53, RZ ;  /* 0x000000352f2f7210 */ /* 0x000fc40007ffe0ff */
        /* <DEDUP_REMOVED lines=37> */
.L_x_2108:
        /* <DEDUP_REMOVED lines=44> */
[----:B------:R-:W-:Y:S02]  /*8970*/  IMAD.IADD R21, R31, 0x1, R23 ;  /* 0x000000011f157824 */ /* 0x000fe400078e0217 */
[----:B------:R-:W-:Y:S01]  /*8980*/  IMAD.WIDE.U32 R26, R20, UR28, RZ ;  /* 0x0000001c141a7c25 */ /* 0x000fe2000f8e00ff */
[----:B------:R-:W4:Y:S02]  /*8990*/  LDG.E.128 R16, desc[UR6][R18.64] ;  /* 0x0000000612107981 */ /* 0x000f24000c1e1d00 */
[----:B------:R-:W-:Y:S01]  /*89a0*/  LEA.HI.X R23, R30, UR31, R21, 0x4, P1 ;  /* 0x0000001f1e177c11 */ /* 0x000fe200088f2415 */
[----:B------:R-:W-:Y:S01]  /*89b0*/  IMAD R33, R20, UR29, R33 ;  /* 0x0000001d14217c24 */ /* 0x000fe2000f8e0221 */
[----:B------:R-:W-:Y:S01]  /*89c0*/  LEA R34, P1, R26, UR30, 0x4 ;  /* 0x0000001e1a227c11 */ /* 0x000fe2000f8220ff */
[----:B------:R-:W-:-:S02]  /*89d0*/  IMAD R35, R25, UR28, RZ ;  /* 0x0000001c19237c24 */ /* 0x000fc4000f8e02ff */
[C---:B------:R-:W-:Y:S01]  /*89e0*/  IMAD.WIDE.U32 R30, R24.reuse, UR28, RZ ;  /* 0x0000001c181e7c25 */ /* 0x040fe2000f8e00ff */
[----:B------:R-:W-:Y:S01]  /*89f0*/  IADD3 R25, PT, PT, R27, R33, RZ ;  /* 0x000000211b197210 */ /* 0x000fe20007ffe0ff */
[----:B------:R-:W5:Y:S02]  /*8a00*/  LDG.E.128 R20, desc[UR6][R22.64] ;  /* 0x0000000616147981 */ /* 0x000f64000c1e1d00 */
        /* <DEDUP_REMOVED lines=16> */
[C---:B------:R-:W-:Y:S01]  /*8b10*/  LEA R38, P1, R36.reuse, UR30, 0x4 ;  /* 0x0000001e24267c11 */ /* 0x040fe2000f8220ff */
[----:B------:R-:W-:Y:S02]  /*8b20*/  IMAD.IADD R3, R37, 0x1, R39 ;  /* 0x0000000125037824 */ /* 0x000fe400078e0227 */
        /* <DEDUP_REMOVED lines=21> */
.L_x_2110:
        /* <DEDUP_REMOVED lines=51> */
.L_x_2111:
        /* <DEDUP_REMOVED lines=23> */
[----:B------:R-:W-:-:S03]  /*9120*/  LEA R2, P1, R10, UR30, 0x4 ;  /* 0x0000001e0a027c11 */ /* 0x000fc6000f8220ff */
[----:B------:R-:W-:Y:S02]  /*9130*/  IMAD.IADD R3, R11, 0x1, R3 ;  /* 0x000000010b037824 */ /* 0x000fe400078e0203 */
        /* <DEDUP_REMOVED lines=13> */
.L_x_2107:
[----:B------:R-:W1:Y:S01]  /*9210*/  LDC.64 R2, c[0x0][0x710] ;  /* 0x0001c400ff027b82 */ /* 0x000e620000000a00 */
[----:B------:R-:W-:Y:S01]  /*9220*/  IADD3 R7, PT, PT, R7, 0x80, RZ ;  /* 0x0000008007077810 */ /* 0x000fe20007ffe0ff */
[----:B-1----:R3:W-:Y:S06]  /*9230*/  STG.E.128 desc[UR6][R2.64], R52 ;  /* 0x0000003402007986 */ /* 0x0027ec000c101d06 */
.L_x_2100:
[----:B------:R-:W-:-:S13]  /*9240*/  ISETP.GE.AND P0, PT, R7, UR4, PT ;  /* 0x0000000407007c0c */ /* 0x000fda000bf06270 */
[----:B------:R-:W-:Y:S05]  /*9250*/  @P0 BREAK.RELIABLE B0 ;  /* 0x0000000000000942 */ /* 0x000fea0003800100 */
[----:B------:R-:W-:Y:S05]  /*9260*/  @P0 BRA `(.L_x_2106) ;  /* 0x0000001400fc0947 */ /* 0x000fea0003800000 */
[----:B0-----:R-:W-:Y:S05]  /*9270*/  BSYNC.RELIABLE B0 ;  /* 0x0000000000007941 */ /* 0x001fea0003800100 */
.L_x_2075:
[----:B-123--:R-:W0:Y:S02]  /*9280*/  LDC.64 R2, c[0x0][0x738] ;  /* 0x0001ce00ff027b82 */ /* 0x00ee240000000a00 */
[----:B0-----:R-:W2:Y:S01]  /*9290*/  LDG.E.64 R2, desc[UR6][R2.64] ;  /* 0x0000000602027981 */ /* 0x001ea2000c1e1b00 */
        /* <DEDUP_REMOVED lines=16> */
[----:B------:R-:W-:Y:S02]  /*93a0*/  CS2R R54, SRZ ;  /* 0x0000000000367805 */ /* 0x000fe4000001ff00 */
[----:B------:R-:W-:Y:S02]  /*93b0*/  CS2R R52, SRZ ;  /* 0x0000000000347805 */ /* 0x000fe4000001ff00 */
[----:B------:R-:W-:Y:S02]  /*93c0*/  ISETP.GE.U32.AND.EX P0, PT, R6, RZ, PT, P0 ;  /* 0x000000ff0600720c */ /* 0x000fe40003f06100 */
[----:B-1----:R-:W-:-:S04]  /*93d0*/  LEA R4, P1, R2, R4, 0x3 ;  /* 0x0000000402047211 */ /* 0x002fc800078218ff */
[----:B------:R-:W-:Y:S02]  /*93e0*/  LEA.HI.X R5, R2, R5, R3, 0x3, P1 ;  /* 0x0000000502057211 */ /* 0x000fe400008f1c03 */
[----:B------:R-:W-:-:S05]  /*93f0*/  LOP3.LUT R3, R0, 0xf, RZ, 0xc0, !PT ;  /* 0x0000000f00037812 */ /* 0x000fca00078ec0ff */
[----:B------:R-:W-:Y:S05]  /*9400*/  @!P0 BRA `(.L_x_2113) ;  /* 0x0000000800b08947 */ /* 0x000fea0003800000 */
[----:B------:R-:W-:Y:S01]  /*9410*/  BSSY.RECONVERGENT B2, `(.L_x_2113) ;  /* 0x00000ab000027945 */ /* 0x000fe20003800200 */
[----:B------:R-:W-:Y:S02]  /*9420*/  LOP3.LUT R2, R6, 0x7fffffff, RZ, 0xc0, !PT ;  /* 0x7fffffff06027812 */ /* 0x000fe400078ec0ff */
[----:B------:R-:W-:Y:S02]  /*9430*/  CS2R R54, SRZ ;  /* 0x0000000000367805 */ /* 0x000fe4000001ff00 */
[----:B------:R-:W-:-:S07]  /*9440*/  LOP3.LUT R6, R0, 0xfffffff0, RZ, 0xc0, !PT ;  /* 0xfffffff000067812 */ /* 0x000fce00078ec0ff */
.L_x_2114:
        /* <DEDUP_REMOVED lines=32> */
[----:B-----5:R-:W-:Y:S01]  /*9650*/  IMAD R23, R11, UR14, RZ ;  /* 0x0000000e0b177c24 */ /* 0x020fe2000f8e02ff */
        /* <DEDUP_REMOVED lines=84> */
[----:B------:R-:W5:Y:S01]  /*9ba0*/  LDG.E.128 R32, desc[UR6][R34.64] ;  /* 0x0000000622207981 */ /* 0x000f62000c1e1d00 */
[----:B------:R-:W-:Y:S01]  /*9bb0*/  LEA.HI.X R59, R42, UR23, R53, 0x4, P0 ;  /* 0x000000172a3b7c11 */ /* 0x000fe200080f2435 */
[----:B------:R-:W-:Y:S01]  /*9bc0*/  IMAD R47, R36, UR15, R37 ;  /* 0x0000000f242f7c24 */ /* 0x000fe2000f8e0225 */
        /* <DEDUP_REMOVED lines=48> */
.L_x_2113:
        /* <DEDUP_REMOVED lines=93> */
.L_x_2115:
        /* <DEDUP_REMOVED lines=51> */
.L_x_2116:
        /* <DEDUP_REMOVED lines=38> */
.L_x_2112:
[----:B------:R-:W0:Y:S01]  /*aa30*/  LDC.64 R2, c[0x0][0x710] ;  /* 0x0001c400ff027b82 */ /* 0x000e220000000a00 */
[----:B------:R-:W-:Y:S01]  /*aa40*/  IADD3 R7, PT, PT, R7, 0x80, RZ ;  /* 0x0000008007077810 */ /* 0x000fe20007ffe0ff */
[----:B0-----:R4:W-:Y:S06]  /*aa50*/  STG.E.128 desc[UR6][R2.64], R52 ;  /* 0x0000003402007986 */ /* 0x0019ec000c101d06 */
.L_x_2106:
[----:B0-----:R-:W-:Y:S05]  /*aa60*/  BSYNC.RECONVERGENT B1 ;  /* 0x0000000000017941 */ /* 0x001fea0003800200 */
.L_x_2074:
[----:B------:R-:W-:Y:S05]  /*aa70*/  WARPSYNC.ALL ;  /* 0x0000000000007948 */ /* 0x000fea0003800000 */
[----:B------:R-:W-:-:S13]  /*aa80*/  ISETP.GE.AND P0, PT, R7, UR4, PT ;  /* 0x0000000407007c0c */ /* 0x000fda000bf06270 */
[----:B------:R-:W-:Y:S05]  /*aa90*/  @P0 EXIT ;  /* 0x000000000000094d */ /* 0x000fea0003800000 */
[----:B------:R-:W0:Y:S08]  /*aaa0*/  LDC.64 R4, c[0x0][0x738] ;  /* 0x0001ce00ff047b82 */ /* 0x000e300000000a00 */
[----:B-1234-:R-:W1:Y:S08]  /*aab0*/  LDC.64 R2, c[0x0][0x730] ;  /* 0x0001cc00ff027b82 */ /* 0x01ee700000000a00 */
[----:B------:R-:W2:Y:S01]  /*aac0*/  LDC.64 R20, c[0x0][0x748] ;  /* 0x0001d200ff147b82 */ /* 0x000ea20000000a00 */
[----:B0-----:R-:W3:Y:S04]  /*aad0*/  LDG.E.64 R4, desc[UR6][R4.64] ;  /* 0x0000000604047981 */ /* 0x001ee8000c1e1b00 */
[----:B-1----:R-:W2:Y:S01]  /*aae0*/  LDG.E.64 R2, desc[UR6][R2.64] ;  /* 0x0000000602027981 */ /* 0x002ea2000c1e1b00 */
[----:B------:R-:W-:-:S02]  /*aaf0*/  ISETP.NE.AND P1, PT, RZ, UR5, PT ;  /* 0x00000005ff007c0c */ /* 0x000fc4000bf25270 */
[----:B------:R-:W-:Y:S02]  /*ab00*/  CS2R R44, SRZ ;  /* 0x00000000002c7805 */ /* 0x000fe4000001ff00 */
[----:B------:R-:W-:Y:S02]  /*ab10*/  CS2R R46, SRZ ;  /* 0x00000000002e7805 */ /* 0x000fe4000001ff00 */
        /* <DEDUP_REMOVED lines=12> */
[----:B------:R-:W-:Y:S02]  /*abe0*/  CS2R R46, SRZ ;  /* 0x00000000002e7805 */ /* 0x000fe4000001ff00 */
[----:B------:R-:W-:Y:S02]  /*abf0*/  LOP3.LUT R3, R0, 0xf, RZ, 0xc0, !PT ;  /* 0x0000000f00037812 */ /* 0x000fe400078ec0ff */
[----:B------:R-:W-:Y:S02]  /*ac00*/  CS2R R44, SRZ ;  /* 0x00000000002c7805 */ /* 0x000fe4000001ff00 */
[----:B------:R-:W-:-:S13]  /*ac10*/  ISETP.GE.U32.AND.EX P0, PT, R6, RZ, PT, P0 ;  /* 0x000000ff0600720c */ /* 0x000fda0003f06100 */
[----:B------:R-:W-:Y:S05]  /*ac20*/  @!P0 BRA `(.L_x_2118) ;  /* 0x0000000800b88947 */ /* 0x000fea0003800000 */
[----:B------:R-:W0:Y:S01]  /*ac30*/  LDC.64 R52, c[0x0][0x728] ;  /* 0x0001ca00ff347b82 */ /* 0x000e220000000a00 */
[----:B------:R-:W-:Y:S02]  /*ac40*/  LOP3.LUT R2, R6, 0x7fffffff, RZ, 0xc0, !PT ;  /* 0x7fffffff06027812 */ /* 0x000fe400078ec0ff */
[----:B------:R-:W-:Y:S02]  /*ac50*/  CS2R R46, SRZ ;  /* 0x00000000002e7805 */ /* 0x000fe4000001ff00 */
[----:B------:R-:W-:Y:S01]  /*ac60*/  LOP3.LUT R48, R0, 0xfffffff0, RZ, 0xc0, !PT ;  /* 0xfffffff000307812 */ /* 0x000fe200078ec0ff */
[----:B------:R-:W1:Y:S06]  /*ac70*/  LDCU.64 UR4, c[0x0][0x758] ;  /* 0x0000eb00ff0477ac */ /* 0x000e6c0008000a00 */
.L_x_2119:
[----:B------:R-:W-:Y:S02]  /*ac80*/  MOV R50, R20 ;  /* 0x0000001400327202 */ /* 0x000fe40000000f00 */
[----:B------:R-:W-:-:S05]  /*ac90*/  MOV R51, R21 ;  /* 0x0000001500337202 */ /* 0x000fca0000000f00 */
        /* <DEDUP_REMOVED lines=21> */
[----:B------:R-:W-:Y:S02]  /*adf0*/  IMAD.IADD R11, R15, 0x1, R9 ;  /* 0x000000010f0b7824 */ /* 0x000fe400078e0209 */
[----:B------:R-:W-:-:S03]  /*ae00*/  IMAD.WIDE.U32 R8, R10, UR4, RZ ;  /* 0x000000040a087c25 */ /* 0x000fc6000f8e00ff */
[----:B------:R-:W-:Y:S01]  /*ae10*/  LEA.HI.X R21, R14, R53, R11, 0x4, P0 ;  /* 0x000000350e157211 */ /* 0x000fe200000f240b */
[----:B------:R-:W-:Y:S01]  /*ae20*/  IMAD R17, R10, UR5, R17 ;  /* 0x000000050a117c24 */ /* 0x000fe2000f8e0211 */
[-C--:B------:R-:W-:Y:S01]  /*ae30*/  LEA R16, P0, R8, R52.reuse, 0x4 ;  /* 0x0000003408107211 */ /* 0x080fe200078020ff */
[----:B---3--:R-:W-:Y:S02]  /*ae40*/  IMAD R13, R13, UR4, RZ ;  /* 0x000000040d0d7c24 */ /* 0x008fe4000f8e02ff */
[C---:B------:R-:W-:Y:S01]  /*ae50*/  IMAD.WIDE.U32 R10, R12.reuse, UR4, RZ ;  /* 0x000000040c0a7c25 */ /* 0x040fe2000f8e00ff */
[----:B------:R-:W-:Y:S01]  /*ae60*/  IADD3 R9, PT, PT, R9, R17, RZ ;  /* 0x0000001109097210 */ /* 0x000fe20007ffe0ff */
[----:B------:R-:W2:Y:S02]  /*ae70*/  LDG.E.128 R20, desc[UR6][R20.64] ;  /* 0x0000000614147981 */ /* 0x000ea4000c1e1d00 */
[----:B------:R-:W-:Y:S01]  /*ae80*/  IMAD R13, R12, UR5, R13 ;  /* 0x000000050c0d7c24 */ /* 0x000fe2000f8e020d */
[----:B------:R-:W-:Y:S01]  /*ae90*/  LEA.HI.X R17, R8, R53, R9, 0x4, P0 ;  /* 0x0000003508117211 */ /* 0x000fe200000f2409 */
[----:B----4-:R-:W-:Y:S01]  /*aea0*/  IMAD R15, R7, UR4, RZ ;  /* 0x00000004070f7c24 */ /* 0x010fe2000f8e02ff */
[----:B------:R-:W-:Y:S01]  /*aeb0*/  LEA R12, P0, R10, R52, 0x4 ;  /* 0x000000340a0c7211 */ /* 0x000fe200078020ff */
[----:B------:R-:W-:Y:S01]  /*aec0*/  IMAD.WIDE.U32 R8, R6, UR4, RZ ;  /* 0x0000000406087c25 */ /* 0x000fe2000f8e00ff */
[----:B------:R-:W-:-:S02]  /*aed0*/  IADD3 R7, PT, PT, R11, R13, RZ ;  /* 0x0000000d0b077210 */ /* 0x000fc40007ffe0ff */
[----:B------:R-:W3:Y:S01]  /*aee0*/  LDG.E.128 R16, desc[UR6][R16.64] ;  /* 0x0000000610107981 */ /* 0x000ee2000c1e1d00 */
[----:B------:R-:W-:Y:S01]  /*aef0*/  IMAD R15, R6, UR5, R15 ;  /* 0x00000005060f7c24 */ /* 0x000fe2000f8e020f */
[----:B------:R-:W-:Y:S01]  /*af00*/  LEA.HI.X R13, R10, R53, R7, 0x4, P0 ;  /* 0x000000350a0d7211 */ /* 0x000fe200000f2407 */
[----:B-----5:R-:W-:Y:S01]  /*af10*/  IMAD R11, R5, UR4, RZ ;  /* 0x00000004050b7c24 */ /* 0x020fe2000f8e02ff */
        /* <DEDUP_REMOVED lines=25> */
[----:B------:R-:W-:Y:S01]  /*b0b0*/  IMAD R5, R59, UR4, RZ ;  /* 0x000000043b057c24 */ /* 0x000fe2000f8e02ff */
[----:B------:R-:W-:Y:S01]  /*b0c0*/  DADD R56, R10, R6 ;  /* 0x000000000a387229 */ /* 0x000fe20000000006 */
[----:B------:R-:W-:-:S04]  /*b0d0*/  IMAD.WIDE.U32 R6, R58, UR4, RZ ;  /* 0x000000043a067c25 */ /* 0x000fc8000f8e00ff */
[----:B------:R-:W-:Y:S01]  /*b0e0*/  IMAD R5, R58, UR5, R5 ;  /* 0x000000053a057c24 */ /* 0x000fe2000f8e0205 */
[----:B------:R-:W-:Y:S01]  /*b0f0*/  LEA R4, P0, R6, R52, 0x4 ;  /* 0x0000003406047211 */ /* 0x000fe200078020ff */
[----:B------:R-:W-:-:S03]  /*b100*/  IMAD R13, R41, UR4, RZ ;  /* 0x00000004290d7c24 */ /* 0x000fc6000f8e02ff */
[----:B------:R-:W-:Y:S01]  /*b110*/  IADD3 R5, PT, PT, R7, R5, RZ ;  /* 0x0000000507057210 */ /* 0x000fe20007ffe0ff */
[----:B------:R-:W-:Y:S02]  /*b120*/  IMAD R15, R43, UR4, RZ ;  /* 0x000000042b0f7c24 */ /* 0x000fe4000f8e02ff */
[----:B------:R-:W-:Y:S01]  /*b130*/  IMAD.WIDE.U32 R8, R40, UR4, RZ ;  /* 0x0000000428087c25 */ /* 0x000fe2000f8e00ff */
[----:B------:R-:W-:-:S03]  /*b140*/  LEA.HI.X R5, R6, R53, R5, 0x4, P0 ;  /* 0x0000003506057211 */ /* 0x000fc600000f2405 */
[----:B------:R-:W-:Y:S02]  /*b150*/  IMAD R13, R40, UR5, R13 ;  /* 0x00000005280d7c24 */ /* 0x000fe4000f8e020d */
[----:B------:R-:W-:Y:S01]  /*b160*/  IMAD.WIDE.U32 R10, R42, UR4, RZ ;  /* 0x000000042a0a7c25 */ /* 0x000fe2000f8e00ff */
[-C--:B------:R-:W-:Y:S01]  /*b170*/  LEA R18, P0, R8, R52.reuse, 0x4 ;  /* 0x0000003408127211 */ /* 0x080fe200078020ff */
[----:B------:R-:W2:Y:S02]  /*b180*/  LDG.E.128 R4, desc[UR6][R4.64] ;  /* 0x0000000604047981 */ /* 0x000ea4000c1e1d00 */
[----:B------:R-:W-:Y:S01]  /*b190*/  IMAD R15, R42, UR5, R15 ;  /* 0x000000052a0f7c24 */ /* 0x000fe2000f8e020f */
[----:B------:R-:W-:Y:S02]  /*b1a0*/  IADD3 R13, PT, PT, R9, R13, RZ ;  /* 0x0000000d090d7210 */ /* 0x000fe40007ffe0ff */
[----:B------:R-:W-:Y:S02]  /*b1b0*/  LEA R12, P1, R10, R52, 0x4 ;  /* 0x000000340a0c7211 */ /* 0x000fe400078220ff */
[----:B------:R-:W-:Y:S01]  /*b1c0*/  IADD3 R9, PT, PT, R11, R15, RZ ;  /* 0x0000000f0b097210 */ /* 0x000fe20007ffe0ff */
[----:B------:R-:W-:Y:S01]  /*b1d0*/  IMAD R11, R39, UR4, RZ ;  /* 0x00000004270b7c24 */ /* 0x000fe2000f8e02ff */
[----:B------:R-:W-:-:S02]  /*b1e0*/  LEA.HI.X R19, R8, R53, R13, 0x4, P0 ;  /* 0x0000003508137211 */ /* 0x000fc400000f240d */
[----:B------:R-:W-:Y:S01]  /*b1f0*/  LEA.HI.X R13, R10, R53, R9, 0x4, P1 ;  /* 0x000000350a0d7211 */ /* 0x000fe200008f2409 */
[C---:B------:R-:W-:Y:S02]  /*b200*/  IMAD R17, R38.reuse, UR5, R11 ;  /* 0x0000000526117c24 */ /* 0x040fe4000f8e020b */
[----:B------:R-:W3:Y:S01]  /*b210*/  LDG.E.128 R8, desc[UR6][R18.64] ;  /* 0x0000000612087981 */ /* 0x000ee2000c1e1d00 */
[----:B------:R-:W-:-:S04]  /*b220*/  IMAD.WIDE.U32 R38, R38, UR4, RZ ;  /* 0x0000000426267c25 */ /* 0x000fc8000f8e00ff */
[----:B------:R-:W-:Y:S01]  /*b230*/  IMAD R15, R35, UR4, RZ ;  /* 0x00000004230f7c24 */ /* 0x000fe2000f8e02ff */
[----:B------:R-:W-:Y:S01]  /*b240*/  LEA R16, P0, R38, R52, 0x4 ;  /* 0x0000003426107211 */ /* 0x000fe200078020ff */
[----:B------:R-:W-:Y:S02]  /*b250*/  IMAD.IADD R17, R39, 0x1, R17 ;  /* 0x0000000127117824 */ /* 0x000fe400078e0211 */
[C---:B------:R-:W-:Y:S02]  /*b260*/  IMAD R23, R34.reuse, UR5, R15 ;  /* 0x0000000522177c24 */ /* 0x040fe4000f8e020f */
[----:B------:R-:W4:Y:S01]  /*b270*/  LDG.E.128 R12, desc[UR6][R12.64] ;  /* 0x000000060c0c7981 */ /* 0x000f22000c1e1d00 */
[----:B------:R-:W-:Y:S01]  /*b280*/  IMAD.WIDE.U32 R34, R34, UR4, RZ ;  /* 0x0000000422227c25 */ /* 0x000fe2000f8e00ff */
[----:B------:R-:W-:-:S03]  /*b290*/  LEA.HI.X R17, R38, R53, R17, 0x4, P0 ;  /* 0x0000003526117211 */ /* 0x000fc600000f2411 */
[----:B------:R-:W-:Y:S01]  /*b2a0*/  IMAD.WIDE.U32 R20, R30, UR4, RZ ;  /* 0x000000041e147c25 */ /* 0x000fe2000f8e00ff */
[CC--:B------:R-:W-:Y:S02]  /*b2b0*/  LEA R22, P0, R34.reuse, R52.reuse, 0x4 ;  /* 0x0000003422167211 */ /* 0x0c0fe400078020ff */
[----:B------:R-:W-:Y:S01]  /*b2c0*/  IADD3 R23, PT, PT, R35, R23, RZ ;  /* 0x0000001723177210 */ /* 0x000fe20007ffe0ff */
[----:B------:R-:W5:Y:S01]  /*b2d0*/  LDG.E.128 R16, desc[UR6][R16.64] ;  /* 0x0000000610107981 */ /* 0x000f62000c1e1d00 */
[----:B------:R-:W-:Y:S02]  /*b2e0*/  IADD3 R21, PT, PT, R21, R31, RZ ;  /* 0x0000001f15157210 */ /* 0x000fe40007ffe0ff */
[----:B------:R-:W-:Y:S02]  /*b2f0*/  LEA.HI.X R23, R34, R53, R23, 0x4, P0 ;  /* 0x0000003522177211 */ /* 0x000fe400000f2417 */
[----:B------:R-:W-:Y:S01]  /*b300*/  LEA R42, P1, R20, R52, 0x4 ;  /* 0x00000034142a7211 */ /* 0x000fe200078220ff */
[----:B------:R-:W-:-:S03]  /*b310*/  IMAD.WIDE.U32 R30, R26, UR4, RZ ;  /* 0x000000041a1e7c25 */ /* 0x000fc6000f8e00ff */
[----:B------:R-:W-:Y:S02]  /*b320*/  LEA.HI.X R43, R20, R53, R21, 0x4, P1 ;  /* 0x00000035142b7211 */ /* 0x000fe400008f2415 */
[----:B------:R-:W5:Y:S01]  /*b330*/  LDG.E.128 R20, desc[UR6][R22.64] ;  /* 0x0000000616147981 */ /* 0x000f62000c1e1d00 */
[----:B------:R-:W-:Y:S01]  /*b340*/  IMAD R39, R25, UR4, RZ ;  /* 0x0000000419277c24 */ /* 0x000fe2000f8e02ff */
[-C--:B------:R-:W-:Y:S01]  /*b350*/  LEA R46, P0, R30, R52.reuse, 0x4 ;  /* 0x000000341e2e7211 */ /* 0x080fe200078020ff */
[----:B------:R-:W-:Y:S01]  /*b360*/  IMAD R45, R29, UR4, RZ ;  /* 0x000000041d2d7c24 */ /* 0x000fe2000f8e02ff */
[----:B------:R-:W-:Y:S01]  /*b370*/  IADD3 R29, PT, PT, R31, R27, RZ ;  /* 0x0000001b1f1d7210 */ /* 0x000fe20007ffe0ff */
[C---:B------:R-:W-:Y:S02]  /*b380*/  IMAD R39, R24.reuse, UR5, R39 ;  /* 0x0000000518277c24 */ /* 0x040fe4000f8e0227 */
[----:B------:R-:W-:Y:S02]  /*b390*/  IMAD.WIDE.U32 R40, R24, UR4, RZ ;  /* 0x0000000418287c25 */ /* 0x000fe4000f8e00ff */
[----:B------:R0:W5:Y:S01]  /*b3a0*/  LDG.E.128 R24, desc[UR6][R42.64] ;  /* 0x000000062a187981 */ /* 0x000162000c1e1d00 */
[----:B------:R-:W-:Y:S01]  /*b3b0*/  LEA.HI.X R47, R30, R53, R29, 0x4, P0 ;  /* 0x000000351e2f7211 */ /* 0x000fe200000f241d */
[----:B------:R-:W-:Y:S01]  /*b3c0*/  IMAD.WIDE.U32 R34, R28, UR4, RZ ;  /* 0x000000041c227c25 */ /* 0x000fe2000f8e00ff */
[----:B------:R-:W-:-:S03]  /*b3d0*/  LEA R58, P0, R40, R52, 0x4 ;  /* 0x00000034283a7211 */ /* 0x000fc600078020ff */
[----:B------:R-:W-:Y:S02]  /*b3e0*/  IMAD R45, R28, UR5, R45 ;  /* 0x000000051c2d7c24 */ /* 0x000fe4000f8e022d */
[----:B------:R-:W-:Y:S01]  /*b3f0*/  IMAD.IADD R39, R41, 0x1, R39 ;  /* 0x0000000129277824 */ /* 0x000fe200078e0227 */
[----:B------:R-:W5:Y:S01]  /*b400*/  LDG.E.128 R28, desc[UR6][R46.64] ;  /* 0x000000062e1c7981 */ /* 0x000f62000c1e1d00 */
[----:B------:R-:W-:Y:S02]  /*b410*/  LEA R38, P1, R34, R52, 0x4 ;  /* 0x0000003422267211 */ /* 0x000fe400078220ff */
[----:B------:R-:W-:Y:S02]  /*b420*/  IADD3 R35, PT, PT, R35, R45, RZ ;  /* 0x0000002d23237210 */ /* 0x000fe40007ffe0ff */
[-C--:B------:R-:W-:Y:S01]  /*b430*/  LEA.HI.X R59, R40, R53.reuse, R39, 0x4, P0 ;  /* 0x00000035283b7211 */ /* 0x080fe200000f2427 */
[----:B------:R-:W-:Y:S01]  /*b440*/  IMAD.WIDE.U32 R44, R32, UR4, RZ ;  /* 0x00000004202c7c25 */ /* 0x000fe2000f8e00ff */
[----:B------:R-:W-:-:S03]  /*b450*/  LEA.HI.X R39, R34, R53, R35, 0x4, P1 ;  /* 0x0000003522277211 */ /* 0x000fc600008f2423 */
[----:B------:R-:W-:Y:S02]  /*b460*/  IMAD R41, R32, UR5, R33 ;  /* 0x0000000520297c24 */ /* 0x000fe4000f8e0221 */
[----:B------:R-:W5:Y:S01]  /*b470*/  LDG.E.128 R32, desc[UR6][R58.64] ;  /* 0x000000063a207981 */ /* 0x000f62000c1e1d00 */
[----:B0-----:R-:W-:Y:S01]  /*b480*/  IMAD R43, R37, UR4, RZ ;  /* 0x00000004252b7c24 */ /* 0x001fe2000f8e02ff */
[----:B------:R-:W-:Y:S02]  /*b490*/  LEA R40, P0, R44, R52, 0x4 ;  /* 0x000000342c287211 */ /* 0x000fe400078020ff */
[----:B------:R-:W-:Y:S01]  /*b4a0*/  IADD3 R37, PT, PT, R45, R41, RZ ;  /* 0x000000292d257210 */ /* 0x000fe20007ffe0ff */
[C---:B------:R-:W-:Y:S02]  /*b4b0*/  IMAD R45, R36.reuse, UR5, R43 ;  /* 0x00000005242d7c24 */ /* 0x040fe4000f8e022b */
[----:B------:R-:W-:Y:S01]  /*b4c0*/  IMAD.WIDE.U32 R42, R36, UR4, RZ ;  /* 0x00000004242a7c25 */ /* 0x000fe2000f8e00ff */
[----:B------:R-:W-:-:S02]  /*b4d0*/  LEA.HI.X R41, R44, R53, R37, 0x4, P0 ;  /* 0x000000352c297211 */ /* 0x000fc400000f2425 */
[----:B------:R-:W5:Y:S01]  /*b4e0*/  LDG.E.128 R36, desc[UR6][R38.64] ;  /* 0x0000000626247981 */ /* 0x000f62000c1e1d00 */
[----:B------:R-:W-:Y:S02]  /*b4f0*/  LEA R44, P0, R42, R52, 0x4 ;  /* 0x000000342a2c7211 */ /* 0x000fe400078020ff */
[----:B------:R-:W-:-:S04]  /*b500*/  IADD3 R45, PT, PT, R43, R45, RZ ;  /* 0x0000002d2b2d7210 */ /* 0x000fc80007ffe0ff */
[----:B------:R-:W-:Y:S02]  /*b510*/  LEA.HI.X R45, R42, R53, R45, 0x4, P0 ;  /* 0x000000352a2d7211 */ /* 0x000fe400000f242d */
[----:B------:R-:W5:Y:S04]  /*b520*/  LDG.E.128 R40, desc[UR6][R40.64] ;  /* 0x0000000628287981 */ /* 0x000f68000c1e1d00 */
[----:B------:R-:W5:Y:S01]  /*b530*/  LDG.E.128 R44, desc[UR6][R44.64] ;  /* 0x000000062c2c7981 */ /* 0x000f62000c1e1d00 */
[----:B------:R-:W-:-:S04]  /*b540*/  IADD3 R48, P0, PT, R48, -0x10, RZ ;  /* 0xfffffff030307810 */ /* 0x000fc80007f1e0ff */
[----:B------:R-:W-:Y:S02]  /*b550*/  IADD3.X R2, PT, PT, R2, -0x1, RZ, P0, !PT ;  /* 0xffffffff02027810 */ /* 0x000fe400007fe4ff */
[----:B------:R-:W-:-:S04]  /*b560*/  ISETP.NE.U32.AND P0, PT, R48, RZ, PT ;  /* 0x000000ff3000720c */ /* 0x000fc80003f05070 */
[----:B------:R-:W-:Y:S01]  /*b570*/  ISETP.NE.AND.EX P0, PT, R2, RZ, PT, P0 ;  /* 0x000000ff0200720c */ /* 0x000fe20003f05300 */
        /* <DEDUP_REMOVED lines=18> */
[----:B------:R-:W-:-:S05]  /*b6a0*/  IADD3 R20, P1, PT, R50, 0x80, RZ ;  /* 0x0000008032147810 */ /* 0x000fca0007f3e0ff */
[----:B------:R-:W-:Y:S02]  /*b6b0*/  DADD R4, R4, R40 ;  /* 0x0000000004047229 */ /* 0x000fe40000000028 */
[----:B------:R-:W-:Y:S01]  /*b6c0*/  DADD R6, R6, R42 ;  /* 0x0000000006067229 */ /* 0x000fe2000000002a */
[----:B------:R-:W-:-:S05]  /*b6d0*/  IMAD.X R21, RZ, RZ, R51, P1 ;  /* 0x000000ffff157224 */ /* 0x000fca00008e0633 */
[----:B------:R-:W-:Y:S02]  /*b6e0*/  DADD R44, R4, R44 ;  /* 0x00000000042c7229 */ /* 0x000fe4000000002c */
[----:B------:R-:W-:Y:S01]  /*b6f0*/  DADD R46, R6, R46 ;  /* 0x00000000062e7229 */ /* 0x000fe2000000002e */
[----:B------:R-:W-:Y:S10]  /*b700*/  @P0 BRA `(.L_x_2119) ;  /* 0xfffffff4005c0947 */ /* 0x000ff4000383ffff */
.L_x_2118:
        /* <DEDUP_REMOVED lines=51> */
[C---:B------:R-:W-:Y:S01]  /*ba40*/  IMAD.WIDE.U32 R30, R24.reuse, UR4, RZ ;  /* 0x00000004181e7c25 */ /* 0x040fe2000f8e00ff */
[----:B------:R-:W-:Y:S01]  /*ba50*/  IADD3 R25, PT, PT, R27, R33, RZ ;  /* 0x000000211b197210 */ /* 0x000fe20007ffe0ff */
[----:B------:R-:W5:Y:S02]  /*ba60*/  LDG.E.128 R16, desc[UR6][R18.64] ;  /* 0x0000000612107981 */ /* 0x000f64000c1e1d00 */
[----:B------:R-:W-:Y:S01]  /*ba70*/  IMAD R27, R24, UR5, R35 ;  /* 0x00000005181b7c24 */ /* 0x000fe2000f8e0223 */
[----:B------:R-:W-:Y:S01]  /*ba80*/  LEA.HI.X R35, R26, R3, R25, 0x4, P1 ;  /* 0x000000031a237211 */ /* 0x000fe200008f2419 */
[----:B------:R-:W-:Y:S01]  /*ba90*/  IMAD R37, R29, UR4, RZ ;  /* 0x000000041d257c24 */ /* 0x000fe2000f8e02ff */
[-C--:B------:R-:W-:Y:S01]  /*baa0*/  LEA R42, P1, R30, R2.reuse, 0x4 ;  /* 0x000000021e2a7211 */ /* 0x080fe200078220ff */
[C---:B------:R-:W-:Y:S01]  /*bab0*/  IMAD.WIDE.U32 R32, R28.reuse, UR4, RZ ;  /* 0x000000041c207c25 */ /* 0x040fe2000f8e00ff */
[----:B------:R-:W-:Y:S02]  /*bac0*/  IADD3 R29, PT, PT, R31, R27, RZ ;  /* 0x0000001b1f1d7210 */ /* 0x000fe40007ffe0ff */
[----:B------:R-:W5:Y:S01]  /*bad0*/  LDG.E.128 R24, desc[UR6][R34.64] ;  /* 0x0000000622187981 */ /* 0x000f62000c1e1d00 */
[----:B------:R-:W-:Y:S01]  /*bae0*/  IMAD R31, R28, UR5, R37 ;  /* 0x000000051c1f7c24 */ /* 0x000fe2000f8e0225 */
[----:B------:R-:W-:Y:S01]  /*baf0*/  LEA.HI.X R43, R30, R3, R29, 0x4, P1 ;  /* 0x000000031e2b7211 */ /* 0x000fe200008f241d */
[----:B------:R-:W-:Y:S01]  /*bb00*/  IMAD R39, R23, UR4, RZ ;  /* 0x0000000417277c24 */ /* 0x000fe2000f8e02ff */
[----:B------:R-:W-:Y:S01]  /*bb10*/  LEA R48, P1, R32, R2, 0x4 ;  /* 0x0000000220307211 */ /* 0x000fe200078220ff */
[----:B------:R-:W-:Y:S01]  /*bb20*/  IMAD.WIDE.U32 R36, R22, UR4, RZ ;  /* 0x0000000416247c25 */ /* 0x000fe2000f8e00ff */
[----:B------:R-:W-:-:S02]  /*bb30*/  IADD3 R23, PT, PT, R33, R31, RZ ;  /* 0x0000001f21177210 */ /* 0x000fc40007ffe0ff */
[----:B------:R-:W5:Y:S01]  /*bb40*/  LDG.E.128 R28, desc[UR6][R42.64] ;  /* 0x000000062a1c7981 */ /* 0x000f62000c1e1d00 */
[----:B------:R-:W-:Y:S01]  /*bb50*/  IMAD R39, R22, UR5, R39 ;  /* 0x0000000516277c24 */ /* 0x000fe2000f8e0227 */
[-C--:B------:R-:W-:Y:S02]  /*bb60*/  LEA.HI.X R49, R32, R3.reuse, R23, 0x4, P1 ;  /* 0x0000000320317211 */ /* 0x080fe400008f2417 */
[C---:B------:R-:W-:Y:S01]  /*bb70*/  LEA R38, P1, R36.reuse, R2, 0x4 ;  /* 0x0000000224267211 */ /* 0x040fe200078220ff */
[----:B------:R-:W-:Y:S02]  /*bb80*/  IMAD.IADD R2, R37, 0x1, R39 ;  /* 0x0000000125027824 */ /* 0x000fe400078e0227 */
[----:B------:R-:W5:Y:S03]  /*bb90*/  LDG.E.128 R32, desc[UR6][R48.64] ;  /* 0x0000000630207981 */ /* 0x000f66000c1e1d00 */
        /* <DEDUP_REMOVED lines=20> */
.L_x_2120:
        /* <DEDUP_REMOVED lines=37> */
[----:B------:R-:W-:Y:S01]  /*bf30*/  IADD3 R17, PT, PT, R19, R17, RZ ;  /* 0x0000001113117210 */ /* 0x000fe20007ffe0ff */
[----:B------:R-:W4:Y:S03]  /*bf40*/  LDG.E.128 R12, desc[UR6][R12.64] ;  /* 0x000000060c0c7981 */ /* 0x000f26000c1e1d00 */
        /* <DEDUP_REMOVED lines=12> */
.L_x_2121:
        /* <DEDUP_REMOVED lines=38> */
.L_x_2117:
[----:B------:R-:W0:Y:S02]  /*c270*/  LDC.64 R2, c[0x0][0x710] ;  /* 0x0001c400ff027b82 */ /* 0x000e240000000a00 */
[----:B0-----:R-:W-:Y:S01]  /*c280*/  STG.E.128 desc[UR6][R2.64], R44 ;  /* 0x0000002c02007986 */ /* 0x001fe2000c101d06 */
[----:B------:R-:W-:Y:S05]  /*c290*/  EXIT ;  /* 0x000000000000794d */ /* 0x000fea0003800000 */
.L_x_2073:
        /* <DEDUP_REMOVED lines=389> */
[----:B------:R-:W-:-:S06]  /*daf0*/  @P0 IMAD.MOV.U32 R10, RZ, RZ, RZ ;  /* 0x000000ffff0a0224 */ /* 0x000fcc00078e00ff */
        /* <DEDUP_REMOVED lines=17> */
.L_x_2125:
[----:B------:R-:W0:Y:S02]  /*dc10*/  LDCU.64 UR10, c[0x0][0x738] ;  /* 0x0000e700ff0a77ac */ /* 0x000e240008000a00 */
[----:B0-----:R-:W-:-:S04]  /*dc20*/  IADD3 R8, P0, PT, R4, UR10, RZ ;  /* 0x0000000a04087c10 */ /* 0x001fc8000ff1e0ff */
[----:B------:R-:W-:-:S06]  /*dc30*/  IADD3.X R9, PT, PT, RZ, UR11, RZ, P0, !PT ;  /* 0x0000000bff097c10 */ /* 0x000fcc00087fe4ff */
[----:B------:R-:W2:Y:S01]  /*dc40*/  LDG.E.64 R8, desc[UR6][R8.64] ;  /* 0x0000000608087981 */ /* 0x000ea2000c1e1b00 */
[----:B------:R-:W-:Y:S01]  /*dc50*/  ISETP.NE.AND P1, PT, RZ, UR5, PT ;  /* 0x00000005ff007c0c */ /* 0x000fe2000bf25270 */
[----:B------:R-:W-:Y:S01]  /*dc60*/  BSSY.RECONVERGENT B2, `(.L_x_2126) ;  /* 0x0000183000027945 */ /* 0x000fe20003800200 */
        /* <DEDUP_REMOVED lines=19> */
[----:B------:R-:W-:Y:S02]  /*dda0*/  LOP3.LUT R48, R4, 0xf, RZ, 0xc0, !PT ;  /* 0x0000000f04307812 */ /* 0x000fe400078ec0ff */
[----:B------:R-:W-:-:S02]  /*ddb0*/  CS2R R46, SRZ ;  /* 0x00000000002e7805 */ /* 0x000fc4000001ff00 */
[----:B------:R-:W-:Y:S02]  /*ddc0*/  ISETP.GE.U32.AND.EX P0, PT, R13, RZ, PT, P0 ;  /* 0x000000ff0d00720c */ /* 0x000fe40003f06100 */
[----:B------:R-:W-:Y:S02]  /*ddd0*/  CS2R R44, SRZ ;  /* 0x00000000002c7805 */ /* 0x000fe4000001ff00 */
[----:B0-----:R-:W-:-:S04]  /*dde0*/  IADD3 R2, P1, PT, R2, UR10, RZ ;  /* 0x0000000a02027c10 */ /* 0x001fc8000ff3e0ff */
[----:B------:R-:W-:Y:S02]  /*ddf0*/  IADD3.X R3, PT, PT, RZ, UR11, RZ, P1, !PT ;  /* 0x0000000bff037c10 */ /* 0x000fe40008ffe4ff */
[----:B-1----:R-:W-:-:S04]  /*de00*/  LEA R40, P2, R8, UR12, 0x3 ;  /* 0x0000000c08287c11 */ /* 0x002fc8000f8418ff */
[----:B------:R-:W-:Y:S01]  /*de10*/  LEA.HI.X R41, R8, UR13, R9, 0x3, P2 ;  /* 0x0000000d08297c11 */ /* 0x000fe200090f1c09 */
[----:B------:R-:W-:Y:S08]  /*de20*/  @!P0 BRA `(.L_x_2129) ;  /* 0x0000000800b88947 */ /* 0x000ff00003800000 */
[----:B------:R-:W-:Y:S01]  /*de30*/  BSSY.RECONVERGENT B4, `(.L_x_2129) ;  /* 0x00000ad000047945 */ /* 0x000fe20003800200 */
[----:B------:R-:W-:Y:S02]  /*de40*/  LOP3.LUT R49, R13, 0x7fffffff, RZ, 0xc0, !PT ;  /* 0x7fffffff0d317812 */ /* 0x000fe400078ec0ff */
[----:B------:R-:W-:Y:S02]  /*de50*/  CS2R R46, SRZ ;  /* 0x00000000002e7805 */ /* 0x000fe4000001ff00 */
[----:B------:R-:W-:-:S07]  /*de60*/  LOP3.LUT R50, R4, 0xfffffff0, RZ, 0xc0, !PT ;  /* 0xfffffff004327812 */ /* 0x000fce00078ec0ff */
.L_x_2130:
        /* <DEDUP_REMOVED lines=22> */
[----:B------:R-:W-:Y:S02]  /*dfd0*/  IMAD.IADD R9, R11, 0x1, R9 ;  /* 0x000000010b097824 */ /* 0x000fe400078e0209 */
[----:B----4-:R-:W-:Y:S02]  /*dfe0*/  IMAD R19, R13, UR8, RZ ;  /* 0x000000080d137c24 */ /* 0x010fe4000f8e02ff */
[----:B------:R-:W-:Y:S01]  /*dff0*/  IMAD.WIDE.U32 R24, R14, UR8, RZ ;  /* 0x000000080e187c25 */ /* 0x000fe2000f8e00ff */
[----:B------:R-:W-:-:S03]  /*e000*/  LEA.HI.X R9, R10, R3, R9, 0x4, P0 ;  /* 0x000000030a097211 */ /* 0x000fc600000f2409 */
[----:B------:R-:W-:Y:S02]  /*e010*/  IMAD R13, R14, UR9, R15 ;  /* 0x000000090e0d7c24 */ /* 0x000fe4000f8e020f */
[C---:B------:R-:W-:Y:S01]  /*e020*/  IMAD.WIDE.U32 R14, R12.reuse, UR8, RZ ;  /* 0x000000080c0e7c25 */ /* 0x040fe2000f8e00ff */
[----:B------:R-:W2:Y:S02]  /*e030*/  LDG.E.128 R8, desc[UR6][R8.64] ;  /* 0x0000000608087981 */ /* 0x000ea4000c1e1d00 */
[----:B------:R-:W-:Y:S01]  /*e040*/  IADD3 R13, PT, PT, R25, R13, RZ ;  /* 0x0000000d190d7210 */ /* 0x000fe20007ffe0ff */
[----:B------:R-:W-:Y:S01]  /*e050*/  IMAD R19, R12, UR9, R19 ;  /* 0x000000090c137c24 */ /* 0x000fe2000f8e0213 */
[-C--:B------:R-:W-:Y:S01]  /*e060*/  LEA R12, P0, R24, R2.reuse, 0x4 ;  /* 0x00000002180c7211 */ /* 0x080fe200078020ff */
[----:B-----5:R-:W-:Y:S01]  /*e070*/  IMAD R17, R17, UR8, RZ ;  /* 0x0000000811117c24 */ /* 0x020fe2000f8e02ff */
[----:B------:R-:W-:Y:S01]  /*e080*/  LEA R18, P1, R14, R2, 0x4 ;  /* 0x000000020e127211 */ /* 0x000fe200078220ff */
[----:B------:R-:W-:Y:S01]  /*e090*/  IMAD.WIDE.U32 R26, R16, UR8, RZ ;  /* 0x00000008101a7c25 */ /* 0x000fe2000f8e00ff */
[----:B------:R-:W-:-:S02]  /*e0a0*/  IADD3 R15, PT, PT, R15, R19, RZ ;  /* 0x000000130f0f7210 */ /* 0x000fc40007ffe0ff */
[-C--:B------:R-:W-:Y:S02]  /*e0b0*/  LEA.HI.X R13, R24, R3.reuse, R13, 0x4, P0 ;  /* 0x00000003180d7211 */ /* 0x080fe400000f240d */
[----:B------:R-:W-:Y:S01]  /*e0c0*/  LEA.HI.X R19, R14, R3, R15, 0x4, P1 ;  /* 0x000000030e137211 */ /* 0x000fe200008f240f */
[----:B------:R-:W-:-:S03]  /*e0d0*/  IMAD R17, R16, UR9, R17 ;  /* 0x0000000910117c24 */ /* 0x000fc6000f8e0211 */
[----:B------:R-:W3:Y:S01]  /*e0e0*/  LDG.E.128 R12, desc[UR6][R12.64] ;  /* 0x000000060c0c7981 */ /* 0x000ee2000c1e1d00 */
[----:B------:R-:W-:Y:S01]  /*e0f0*/  IMAD R23, R23, UR8, RZ ;  /* 0x0000000817177c24 */ /* 0x000fe2000f8e02ff */
[-C--:B------:R-:W-:Y:S01]  /*e100*/  LEA R32, P0, R26, R2.reuse, 0x4 ;  /* 0x000000021a207211 */ /* 0x080fe200078020ff */
[----:B------:R-:W-:Y:S01]  /*e110*/  IMAD R29, R21, UR8, RZ ;  /* 0x00000008151d7c24 */ /* 0x000fe2000f8e02ff */
[----:B------:R-:W-:Y:S01]  /*e120*/  IADD3 R21, PT, PT, R27, R17, RZ ;  /* 0x000000111b157210 */ /* 0x000fe20007ffe0ff */
[----:B------:R-:W-:Y:S01]  /*e130*/  IMAD.WIDE.U32 R24, R22, UR8, RZ ;  /* 0x0000000816187c25 */ /* 0x000fe2000f8e00ff */
[----:B------:R-:W4:Y:S02]  /*e140*/  LDG.E.128 R16, desc[UR6][R18.64] ;  /* 0x0000000612107981 */ /* 0x000f24000c1e1d00 */
[----:B------:R-:W-:Y:S01]  /*e150*/  LEA.HI.X R33, R26, R3, R21, 0x4, P0 ;  /* 0x000000031a217211 */ /* 0x000fe200000f2415 */
[----:B------:R-:W-:Y:S01]  /*e160*/  IMAD R23, R22, UR9, R23 ;  /* 0x0000000916177c24 */ /* 0x000fe2000f8e0217 */
[----:B------:R-:W-:Y:S01]  /*e170*/  LEA R26, P0, R24, R2, 0x4 ;  /* 0x00000002181a7211 */ /* 0x000fe200078020ff */
[----:B------:R-:W-:-:S02]  /*e180*/  IMAD R31, R20, UR9, R29 ;  /* 0x00000009141f7c24 */ /* 0x000fc4000f8e021d */
[----:B------:R-:W-:Y:S02]  /*e190*/  IMAD.IADD R25, R25, 0x1, R23 ;  /* 0x0000000119197824 */ /* 0x000fe400078e0217 */
[----:B------:R-:W-:Y:S02]  /*e1a0*/  IMAD.WIDE.U32 R28, R20, UR8, RZ ;  /* 0x00000008141c7c25 */ /* 0x000fe4000f8e00ff */
[----:B------:R-:W5:Y:S01]  /*e1b0*/  LDG.E.128 R20, desc[UR6][R32.64] ;  /* 0x0000000620147981 */ /* 0x000f62000c1e1d00 */
[----:B------:R-:W-:Y:S02]  /*e1c0*/  LEA.HI.X R27, R24, R3, R25, 0x4, P0 ;  /* 0x00000003181b7211 */ /* 0x000fe400000f2419 */
[C---:B------:R-:W-:Y:S02]  /*e1d0*/  LEA R30, P0, R28.reuse, R2, 0x4 ;  /* 0x000000021c1e7211 */ /* 0x040fe400078020ff */
[----:B------:R-:W-:Y:S02]  /*e1e0*/  IADD3 R29, PT, PT, R29, R31, RZ ;  /* 0x0000001f1d1d7210 */ /* 0x000fe40007ffe0ff */
[----:B------:R-:W5:Y:S02]  /*e1f0*/  LDG.E.128 R24, desc[UR6][R26.64] ;  /* 0x000000061a187981 */ /* 0x000f64000c1e1d00 */
[----:B------:R-:W-:-:S02]  /*e200*/  LEA.HI.X R31, R28, R3, R29, 0x4, P0 ;  /* 0x000000031c1f7211 */ /* 0x000fc400000f241d */
[----:B------:R-:W5:Y:S04]  /*e210*/  LDG.E.64 R32, desc[UR6][R52.64+0x70] ;  /* 0x0000700634207981 */ /* 0x000f68000c1e1b00 */
[----:B------:R-:W5:Y:S01]  /*e220*/  LDG.E.128 R28, desc[UR6][R30.64] ;  /* 0x000000061e1c7981 */ /* 0x000f62000c1e1d00 */
[----:B------:R-:W-:-:S04]  /*e230*/  IMAD R35, R35, UR8, RZ ;  /* 0x0000000823237c24 */ /* 0x000fc8000f8e02ff */
[----:B------:R-:W-:Y:S01]  /*e240*/  IMAD R35, R34, UR9, R35 ;  /* 0x0000000922237c24 */ /* 0x000fe2000f8e0223 */
[----:B--2---:R-:W-:Y:S02]  /*e250*/  DADD R8, R8, R44 ;  /* 0x0000000008087229 */ /* 0x004fe4000000002c */
[----:B------:R-:W-:-:S06]  /*e260*/  DADD R10, R10, R46 ;  /* 0x000000000a0a7229 */ /* 0x000fcc000000002e */
[----:B---3--:R-:W-:Y:S02]  /*e270*/  DADD R8, R8, R12 ;  /* 0x0000000008087229 */ /* 0x008fe4000000000c */
[----:B------:R-:W-:-:S06]  /*e280*/  DADD R10, R10, R14 ;  /* 0x000000000a0a7229 */ /* 0x000fcc000000000e */
[----:B----4-:R-:W-:Y:S02]  /*e290*/  DADD R8, R8, R16 ;  /* 0x0000000008087229 */ /* 0x010fe40000000010 */
[----:B------:R-:W-:Y:S01]  /*e2a0*/  DADD R10, R10, R18 ;  /* 0x000000000a0a7229 */ /* 0x000fe20000000012 */
[----:B------:R-:W-:-:S05]  /*e2b0*/  IMAD R13, R57, UR8, RZ ;  /* 0x00000008390d7c24 */ /* 0x000fca000f8e02ff */
[----:B-----5:R-:W-:Y:S02]  /*e2c0*/  DADD R8, R8, R20 ;  /* 0x0000000008087229 */ /* 0x020fe40000000014 */
[----:B------:R-:W-:Y:S01]  /*e2d0*/  DADD R10, R10, R22 ;  /* 0x000000000a0a7229 */ /* 0x000fe20000000016 */
[----:B------:R-:W-:Y:S02]  /*e2e0*/  IMAD R15, R55, UR8, RZ ;  /* 0x00000008370f7c24 */ /* 0x000fe4000f8e02ff */
[----:B------:R-:W-:-:S03]  /*e2f0*/  IMAD R13, R56, UR9, R13 ;  /* 0x00000009380d7c24 */ /* 0x000fc6000f8e020d */
[----:B------:R-:W-:Y:S01]  /*e300*/  DADD R24, R8, R24 ;  /* 0x0000000008187229 */ /* 0x000fe20000000018 */
[----:B------:R-:W-:Y:S01]  /*e310*/  IMAD.WIDE.U32 R8, R56, UR8, RZ ;  /* 0x0000000838087c25 */ /* 0x000fe2000f8e00ff */
[----:B------:R-:W-:-:S03]  /*e320*/  DADD R26, R10, R26 ;  /* 0x000000000a1a7229 */ /* 0x000fc6000000001a */
[----:B------:R-:W-:Y:S01]  /*e330*/  IMAD.WIDE.U32 R10, R54, UR8, RZ ;  /* 0x00000008360a7c25 */ /* 0x000fe2000f8e00ff */
[----:B------:R-:W-:-:S03]  /*e340*/  LEA R18, P0, R8, R2, 0x4 ;  /* 0x0000000208127211 */ /* 0x000fc600078020ff */
[----:B------:R-:W-:Y:S01]  /*e350*/  IMAD R15, R54, UR9, R15 ;  /* 0x00000009360f7c24 */ /* 0x000fe2000f8e020f */
[----:B------:R-:W-:Y:S02]  /*e360*/  IADD3 R13, PT, PT, R9, R13, RZ ;  /* 0x0000000d090d7210 */ /* 0x000fe40007ffe0ff */
[----:B------:R-:W-:Y:S02]  /*e370*/  LEA R12, P1, R10, R2, 0x4 ;  /* 0x000000020a0c7211 */ /* 0x000fe400078220ff */
[----:B------:R-:W-:Y:S01]  /*e380*/  IADD3 R9, PT, PT, R11, R15, RZ ;  /* 0x0000000f0b097210 */ /* 0x000fe20007ffe0ff */
[----:B------:R-:W-:Y:S01]  /*e390*/  IMAD R11, R61, UR8, RZ ;  /* 0x000000083d0b7c24 */ /* 0x000fe2000f8e02ff */
[-C--:B------:R-:W-:Y:S02]  /*e3a0*/  LEA.HI.X R19, R8, R3.reuse, R13, 0x4, P0 ;  /* 0x0000000308137211 */ /* 0x080fe400000f240d */
[----:B------:R-:W-:Y:S01]  /*e3b0*/  LEA.HI.X R13, R10, R3, R9, 0x4, P1 ;  /* 0x000000030a0d7211 */ /* 0x000fe200008f2409 */
[----:B------:R-:W-:-:S02]  /*e3c0*/  IMAD R17, R60, UR9, R11 ;  /* 0x000000093c117c24 */ /* 0x000fc4000f8e020b */
[----:B------:R-:W2:Y:S01]  /*e3d0*/  LDG.E.128 R8, desc[UR6][R18.64] ;  /* 0x0000000612087981 */ /* 0x000ea2000c1e1d00 */
[----:B------:R-:W-:-:S04]  /*e3e0*/  IMAD.WIDE.U32 R60, R60, UR8, RZ ;  /* 0x000000083c3c7c25 */ /* 0x000fc8000f8e00ff */
[----:B------:R-:W-:Y:S01]  /*e3f0*/  IMAD R15, R59, UR8, RZ ;  /* 0x000000083b0f7c24 */ /* 0x000fe2000f8e02ff */
[----:B------:R-:W-:Y:S01]  /*e400*/  LEA R16, P0, R60, R2, 0x4 ;  /* 0x000000023c107211 */ /* 0x000fe200078020ff */
[----:B------:R-:W-:Y:S01]  /*e410*/  IMAD.IADD R17, R61, 0x1, R17 ;  /* 0x000000013d117824 */ /* 0x000fe200078e0211 */
[----:B------:R-:W-:Y:S01]  /*e420*/  DADD R54, R24, R28 ;  /* 0x0000000018367229 */ /* 0x000fe2000000001c */
[C---:B------:R-:W-:Y:S02]  /*e430*/  IMAD R23, R58.reuse, UR9, R15 ;  /* 0x000000093a177c24 */ /* 0x040fe4000f8e020f */
[----:B------:R-:W3:Y:S01]  /*e440*/  LDG.E.128 R12, desc[UR6][R12.64] ;  /* 0x000000060c0c7981 */ /* 0x000ee2000c1e1d00 */
[----:B------:R-:W-:Y:S01]  /*e450*/  IMAD.WIDE.U32 R58, R58, UR8, RZ ;  /* 0x000000083a3a7c25 */ /* 0x000fe2000f8e00ff */
[----:B------:R-:W-:-:S03]  /*e460*/  LEA.HI.X R17, R60, R3, R17, 0x4, P0 ;  /* 0x000000033c117211 */ /* 0x000fc600000f2411 */
[----:B------:R-:W-:Y:S01]  /*e470*/  IMAD R25, R43, UR8, RZ ;  /* 0x000000082b197c24 */ /* 0x000fe2000f8e02ff */
[-C--:B------:R-:W-:Y:S01]  /*e480*/  LEA R22, P0, R58, R2.reuse, 0x4 ;  /* 0x000000023a167211 */ /* 0x080fe200078020ff */
[C---:B------:R-:W-:Y:S01]  /*e490*/  IMAD.WIDE.U32 R20, R42.reuse, UR8, RZ ;  /* 0x000000082a147c25 */ /* 0x040fe2000f8e00ff */
[----:B------:R-:W-:Y:S01]  /*e4a0*/  IADD3 R23, PT, PT, R59, R23, RZ ;  /* 0x000000173b177210 */ /* 0x000fe20007ffe0ff */
[----:B------:R-:W4:Y:S02]  /*e4b0*/  LDG.E.128 R16, desc[UR6][R16.64] ;  /* 0x0000000610107981 */ /* 0x000f24000c1e1d00 */
[----:B------:R-:W-:Y:S01]  /*e4c0*/  IMAD R25, R42, UR9, R25 ;  /* 0x000000092a197c24 */ /* 0x000fe2000f8e0219 */
[----:B------:R-:W-:Y:S01]  /*e4d0*/  LEA.HI.X R23, R58, R3, R23, 0x4, P0 ;  /* 0x000000033a177211 */ /* 0x000fe200000f2417 */
[----:B------:R-:W-:Y:S01]  /*e4e0*/  DADD R56, R26, R30 ;  /* 0x000000001a387229 */ /* 0x000fe2000000001e */
[----:B------:R-:W-:Y:S02]  /*e4f0*/  LEA R24, P1, R20, R2, 0x4 ;  /* 0x0000000214187211 */ /* 0x000fe400078220ff */
[----:B------:R-:W-:Y:S01]  /*e500*/  IADD3 R21, PT, PT, R21, R25, RZ ;  /* 0x0000001915157210 */ /* 0x000fe20007ffe0ff */
[----:B------:R-:W-:-:S03]  /*e510*/  IMAD R27, R41, UR8, RZ ;  /* 0x00000008291b7c24 */ /* 0x000fc6000f8e02ff */
[----:B------:R-:W-:Y:S01]  /*e520*/  LEA.HI.X R25, R20, R3, R21, 0x4, P1 ;  /* 0x0000000314197211 */ /* 0x000fe200008f2415 */
[C---:B------:R-:W-:Y:S01]  /*e530*/  IMAD R27, R40.reuse, UR9, R27 ;  /* 0x00000009281b7c24 */ /* 0x040fe2000f8e021b */
[----:B------:R-:W5:Y:S01]  /*e540*/  LDG.E.128 R20, desc[UR6][R22.64] ;  /* 0x0000000616147981 */ /* 0x000f62000c1e1d00 */
[----:B------:R-:W-:-:S04]  /*e550*/  IMAD.WIDE.U32 R30, R40, UR8, RZ ;  /* 0x00000008281e7c25 */ /* 0x000fc8000f8e00ff */
[----:B------:R-:W-:Y:S01]  /*e560*/  IMAD R43, R39, UR8, RZ ;  /* 0x00000008272b7c24 */ /* 0x000fe2000f8e02ff */
[----:B------:R-:W-:Y:S02]  /*e570*/  LEA R28, P0, R30, R2, 0x4 ;  /* 0x000000021e1c7211 */ /* 0x000fe400078020ff */
[----:B------:R-:W-:Y:S01]  /*e580*/  IADD3 R29, PT, PT, R31, R27, RZ ;  /* 0x0000001b1f1d7210 */ /* 0x000fe20007ffe0ff */
[C---:B------:R-:W-:Y:S01]  /*e590*/  IMAD R43, R38.reuse, UR9, R43 ;  /* 0x00000009262b7c24 */ /* 0x040fe2000f8e022b */
[----:B------:R-:W5:Y:S01]  /*e5a0*/  LDG.E.128 R24, desc[UR6][R24.64] ;  /* 0x0000000618187981 */ /* 0x000f62000c1e1d00 */
[----:B------:R-:W-:Y:S01]  /*e5b0*/  IMAD.WIDE.U32 R40, R38, UR8, RZ ;  /* 0x0000000826287c25 */ /* 0x000fe2000f8e00ff */
[----:B------:R-:W-:-:S03]  /*e5c0*/  LEA.HI.X R29, R30, R3, R29, 0x4, P0 ;  /* 0x000000031e1d7211 */ /* 0x000fc600000f241d */
[----:B------:R-:W-:Y:S01]  /*e5d0*/  IMAD.WIDE.U32 R38, R34, UR8, RZ ;  /* 0x0000000822267c25 */ /* 0x000fe2000f8e00ff */
[-C--:B------:R-:W-:Y:S02]  /*e5e0*/  LEA R34, P0, R40, R2.reuse, 0x4 ;  /* 0x0000000228227211 */ /* 0x080fe400078020ff */
[----:B------:R-:W5:Y:S01]  /*e5f0*/  LDG.E.128 R28, desc[UR6][R28.64] ;  /* 0x000000061c1c7981 */ /* 0x000f62000c1e1d00 */
[----:B------:R-:W-:Y:S01]  /*e600*/  IMAD.IADD R43, R41, 0x1, R43 ;  /* 0x00000001292b7824 */ /* 0x000fe200078e022b */
[----:B------:R-:W-:Y:S01]  /*e610*/  LEA R58, P1, R38, R2, 0x4 ;  /* 0x00000002263a7211 */ /* 0x000fe200078220ff */
[----:B------:R-:W-:Y:S01]  /*e620*/  IMAD R33, R33, UR8, RZ ;  /* 0x0000000821217c24 */ /* 0x000fe2000f8e02ff */
[----:B------:R-:W-:Y:S02]  /*e630*/  IADD3 R39, PT, PT, R39, R35, RZ ;  /* 0x0000002327277210 */ /* 0x000fe40007ffe0ff */
[-C--:B------:R-:W-:Y:S01]  /*e640*/  LEA.HI.X R35, R40, R3.reuse, R43, 0x4, P0 ;  /* 0x0000000328237211 */ /* 0x080fe200000f242b */
[----:B------:R-:W-:Y:S01]  /*e650*/  IMAD R41, R32, UR9, R33 ;  /* 0x0000000920297c24 */ /* 0x000fe2000f8e0221 */
[----:B------:R-:W-:Y:S01]  /*e660*/  LEA.HI.X R59, R38, R3, R39, 0x4, P1 ;  /* 0x00000003263b7211 */ /* 0x000fe200008f2427 */
[----:B------:R-:W-:-:S03]  /*e670*/  IMAD.WIDE.U32 R38, R32, UR8, RZ ;  /* 0x0000000820267c25 */ /* 0x000fc6000f8e00ff */
[----:B------:R-:W5:Y:S01]  /*e680*/  LDG.E.128 R32, desc[UR6][R34.64] ;  /* 0x0000000622207981 */ /* 0x000f62000c1e1d00 */
[----:B------:R-:W-:Y:S01]  /*e690*/  IMAD R45, R37, UR8, RZ ;  /* 0x00000008252d7c24 */ /* 0x000fe2000f8e02ff */
[----:B------:R-:W-:Y:S02]  /*e6a0*/  IADD3 R37, PT, PT, R39, R41, RZ ;  /* 0x0000002927257210 */ /* 0x000fe40007ffe0ff */
[-C--:B------:R-:W-:Y:S01]  /*e6b0*/  LEA R40, P0, R38, R2.reuse, 0x4 ;  /* 0x0000000226287211 */ /* 0x080fe200078020ff */
[C---:B------:R-:W-:Y:S02]  /*e6c0*/  IMAD R45, R36.reuse, UR9, R45 ;  /* 0x00000009242d7c24 */ /* 0x040fe4000f8e022d */
[----:B------:R-:W-:Y:S01]  /*e6d0*/  IMAD.WIDE.U32 R42, R36, UR8, RZ ;  /* 0x00000008242a7c25 */ /* 0x000fe2000f8e00ff */
[----:B------:R-:W-:Y:S02]  /*e6e0*/  LEA.HI.X R41, R38, R3, R37, 0x4, P0 ;  /* 0x0000000326297211 */ /* 0x000fe400000f2425 */
[----:B------:R-:W5:Y:S01]  /*e6f0*/  LDG.E.128 R36, desc[UR6][R58.64] ;  /* 0x000000063a247981 */ /* 0x000f62000c1e1d00 */
[----:B------:R-:W-:-:S02]  /*e700*/  LEA R44, P0, R42, R2, 0x4 ;  /* 0x000000022a2c7211 */ /* 0x000fc400078020ff */
        /* <DEDUP_REMOVED lines=29> */
[----:B------:R-:W-:Y:S01]  /*e8e0*/  IMAD.X R41, RZ, RZ, R53, P1 ;  /* 0x000000ffff297224 */ /* 0x000fe200008e0635 */
[----:B------:R-:W-:Y:S09]  /*e8f0*/  @P0 BRA `(.L_x_2130) ;  /* 0xfffffff4005c0947 */ /* 0x000ff2000383ffff */
[----:B------:R-:W-:Y:S05]  /*e900*/  BSYNC.RECONVERGENT B4 ;  /* 0x0000000000047941 */ /* 0x000fea0003800200 */
.L_x_2129:
[----:B------:R-:W-:Y:S05]  /*e910*/  BSYNC.RECONVERGENT B3 ;  /* 0x0000000000037941 */ /* 0x000fea0003800200 */
.L_x_2128:
        /* <DEDUP_REMOVED lines=39> */
[----:B------:R0:W3:Y:S01]  /*eb90*/  LDG.E.128 R12, desc[UR6][R30.64] ;  /* 0x000000061e0c7981 */ /* 0x0000e2000c1e1d00 */
[----:B------:R-:W-:Y:S01]  /*eba0*/  IMAD R19, R16, UR11, R27 ;  /* 0x0000000b10137c24 */ /* 0x000fe2000f8e021b */
[-C--:B------:R-:W-:Y:S01]  /*ebb0*/  LEA.HI.X R35, R18, R3.reuse, R17, 0x4, P1 ;  /* 0x0000000312237211 */ /* 0x080fe200008f2411 */
[----:B------:R-:W-:Y:S01]  /*ebc0*/  IMAD R37, R21, UR10, RZ ;  /* 0x0000000a15257c24 */ /* 0x000fe2000f8e02ff */
[----:B------:R-:W-:Y:S01]  /*ebd0*/  LEA R38, P1, R22, R2, 0x4 ;  /* 0x0000000216267211 */ /* 0x000fe200078220ff */
[----:B------:R-:W-:Y:S02]  /*ebe0*/  IMAD.IADD R21, R23, 0x1, R19 ;  /* 0x0000000117157824 */ /* 0x000fe400078e0213 */
[----:B------:R1:W4:Y:S01]  /*ebf0*/  LDG.E.128 R16, desc[UR6][R34.64] ;  /* 0x0000000622107981 */ /* 0x000322000c1e1d00 */
[----:B------:R-:W-:Y:S02]  /*ec00*/  IMAD.WIDE.U32 R26, R20, UR10, RZ ;  /* 0x0000000a141a7c25 */ /* 0x000fe4000f8e00ff */
[----:B------:R-:W-:-:S02]  /*ec10*/  LEA.HI.X R39, R22, R3, R21, 0x4, P1 ;  /* 0x0000000316277211 */ /* 0x000fc400008f2415 */
[----:B------:R-:W-:Y:S02]  /*ec20*/  IMAD R23, R20, UR11, R37 ;  /* 0x0000000b14177c24 */ /* 0x000fe4000f8e0225 */
[----:B------:R-:W-:Y:S01]  /*ec30*/  IMAD R43, R25, UR10, RZ ;  /* 0x0000000a192b7c24 */ /* 0x000fe2000f8e02ff */
[-C--:B------:R-:W-:Y:S02]  /*ec40*/  LEA R50, P1, R26, R2.reuse, 0x4 ;  /* 0x000000021a327211 */ /* 0x080fe400078220ff */
[----:B------:R-:W-:Y:S01]  /*ec50*/  IADD3 R25, PT, PT, R27, R23, RZ ;  /* 0x000000171b197210 */ /* 0x000fe20007ffe0ff */
[C---:B------:R-:W-:Y:S01]  /*ec60*/  IMAD.WIDE.U32 R36, R24.reuse, UR10, RZ ;  /* 0x0000000a18247c25 */ /* 0x040fe2000f8e00ff */
[----:B------:R5:W4:Y:S03]  /*ec70*/  LDG.E.128 R20, desc[UR6][R38.64] ;  /* 0x0000000626147981 */ /* 0x000b26000c1e1d00 */
[----:B------:R-:W-:Y:S01]  /*ec80*/  IMAD R43, R24, UR11, R43 ;  /* 0x0000000b182b7c24 */ /* 0x000fe2000f8e022b */
[----:B------:R-:W-:Y:S01]  /*ec90*/  LEA.HI.X R51, R26, R3, R25, 0x4, P1 ;  /* 0x000000031a337211 */ /* 0x000fe200008f2419 */
[----:B0-----:R-:W-:Y:S01]  /*eca0*/  IMAD R31, R29, UR10, RZ ;  /* 0x0000000a1d1f7c24 */ /* 0x001fe2000f8e02ff */
[----:B------:R-:W-:-:S02]  /*ecb0*/  LEA R30, P1, R36, R2, 0x4 ;  /* 0x00000002241e7211 */ /* 0x000fc400078220ff */
[----:B------:R-:W-:Y:S01]  /*ecc0*/  IADD3 R29, PT, PT, R37, R43, RZ ;  /* 0x0000002b251d7210 */ /* 0x000fe20007ffe0ff */
[----:B------:R-:W4:Y:S01]  /*ecd0*/  LDG.E.128 R24, desc[UR6][R50.64] ;  /* 0x0000000632187981 */ /* 0x000f22000c1e1d00 */
[C---:B------:R-:W-:Y:S02]  /*ece0*/  IMAD R43, R28.reuse, UR11, R31 ;  /* 0x0000000b1c2b7c24 */ /* 0x040fe4000f8e021f */
[----:B-1----:R-:W-:Y:S01]  /*ecf0*/  IMAD.WIDE.U32 R34, R28, UR10, RZ ;  /* 0x0000000a1c227c25 */ /* 0x002fe2000f8e00ff */
[----:B------:R-:W-:-:S03]  /*ed00*/  LEA.HI.X R31, R36, R3, R29, 0x4, P1 ;  /* 0x00000003241f7211 */ /* 0x000fc600008f241d */
[----:B------:R-:W-:Y:S01]  /*ed10*/  IMAD R49, R33, UR10, RZ ;  /* 0x0000000a21317c24 */ /* 0x000fe2000f8e02ff */
[----:B------:R-:W-:Y:S02]  /*ed20*/  LEA R48, P1, R34, R2, 0x4 ;  /* 0x0000000222307211 */ /* 0x000fe400078220ff */
[----:B------:R-:W-:Y:S01]  /*ed30*/  IADD3 R33, PT, PT, R35, R43, RZ ;  /* 0x0000002b23217210 */ /* 0x000fe20007ffe0ff */
[----:B------:R-:W4:Y:S01]  /*ed40*/  LDG.E.128 R28, desc[UR6][R30.64] ;  /* 0x000000061e1c7981 */ /* 0x000f22000c1e1d00 */
[----:B------:R-:W-:-:S04]  /*ed50*/  IMAD.WIDE.U32 R36, R32, UR10, RZ ;  /* 0x0000000a20247c25 */ /* 0x000fc8000f8e00ff */
[----:B------:R-:W-:Y:S01]  /*ed60*/  IMAD R35, R32, UR11, R49 ;  /* 0x0000000b20237c24 */ /* 0x000fe2000f8e0231 */
[-C--:B------:R-:W-:Y:S02]  /*ed70*/  LEA.HI.X R49, R34, R3.reuse, R33, 0x4, P1 ;  /* 0x0000000322317211 */ /* 0x080fe400008f2421 */
[C---:B-----5:R-:W-:Y:S01]  /*ed80*/  LEA R38, P1, R36.reuse, R2, 0x4 ;  /* 0x0000000224267211 */ /* 0x060fe200078220ff */
        /* <DEDUP_REMOVED lines=21> */
[----:B------:R-:W-:-:S11]  /*eee0*/  DADD R46, R10, R38 ;  /* 0x000000000a2e7229 */ /* 0x000fd60000000026 */
.L_x_2132:
[----:B------:R-:W-:Y:S05]  /*eef0*/  BSYNC.RECONVERGENT B3 ;  /* 0x0000000000037941 */ /* 0x000fea0003800200 */
.L_x_2131:
        /* <DEDUP_REMOVED lines=18> */
[----:B----4-:R-:W-:Y:S01]  /*f020*/  IMAD.WIDE.U32 R20, R18, UR10, RZ ;  /* 0x0000000a12147c25 */ /* 0x010fe2000f8e00ff */
[----:B------:R-:W-:-:S03]  /*f030*/  IADD3 R11, PT, PT, R11, R9, RZ ;  /* 0x000000090b0b7210 */ /* 0x000fc60007ffe0ff */
[----:B------:R-:W-:-:S04]  /*f040*/  IMAD.WIDE.U32 R8, R14, UR10, RZ ;  /* 0x0000000a0e087c25 */ /* 0x000fc8000f8e00ff */
[----:B------:R-:W-:Y:S01]  /*f050*/  IMAD R15, R14, UR11, R13 ;  /* 0x0000000b0e0f7c24 */ /* 0x000fe2000f8e020d */
[----:B------:R-:W-:Y:S01]  /*f060*/  LEA.HI.X R13, R10, R3, R11, 0x4, P1 ;  /* 0x000000030a0d7211 */ /* 0x000fe200008f240b */
[----:B------:R-:W-:Y:S01]  /*f070*/  IMAD R11, R19, UR10, RZ ;  /* 0x0000000a130b7c24 */ /* 0x000fe2000f8e02ff */
[-C--:B------:R-:W-:Y:S02]  /*f080*/  LEA R10, P1, R8, R2.reuse, 0x4 ;  /* 0x00000002080a7211 */ /* 0x080fe400078220ff */
[----:B------:R-:W-:Y:S01]  /*f090*/  IADD3 R9, PT, PT, R9, R15, RZ ;  /* 0x0000000f09097210 */ /* 0x000fe20007ffe0ff */
[----:B------:R-:W-:Y:S01]  /*f0a0*/  IMAD R23, R18, UR11, R11 ;  /* 0x0000000b12177c24 */ /* 0x000fe2000f8e020b */
[----:B------:R-:W2:Y:S01]  /*f0b0*/  LDG.E.128 R12, desc[UR6][R12.64] ;  /* 0x000000060c0c7981 */ /* 0x000ea2000c1e1d00 */
[----:B-----5:R-:W-:Y:S01]  /*f0c0*/  IMAD R17, R17, UR10, RZ ;  /* 0x0000000a11117c24 */ /* 0x020fe2000f8e02ff */
[----:B------:R-:W-:Y:S01]  /*f0d0*/  LEA.HI.X R11, R8, R3, R9, 0x4, P1 ;  /* 0x00000003080b7211 */ /* 0x000fe200008f2409 */
[----:B------:R-:W-:Y:S01]  /*f0e0*/  IMAD.IADD R23, R21, 0x1, R23 ;  /* 0x0000000115177824 */ /* 0x000fe200078e0217 */
[----:B------:R-:W-:Y:S01]  /*f0f0*/  LEA R22, P1, R20, R2, 0x4 ;  /* 0x0000000214167211 */ /* 0x000fe200078220ff */
[----:B------:R-:W-:-:S03]  /*f100*/  IMAD.WIDE.U32 R18, R16, UR10, RZ ;  /* 0x0000000a10127c25 */ /* 0x000fc6000f8e00ff */
[----:B------:R-:W3:Y:S01]  /*f110*/  LDG.E.128 R8, desc[UR6][R10.64] ;  /* 0x000000060a087981 */ /* 0x000ee2000c1e1d00 */
[----:B------:R-:W-:Y:S01]  /*f120*/  IMAD R17, R16, UR11, R17 ;  /* 0x0000000b10117c24 */ /* 0x000fe2000f8e0211 */
[----:B------:R-:W-:Y:S02]  /*f130*/  LEA.HI.X R23, R20, R3, R23, 0x4, P1 ;  /* 0x0000000314177211 */ /* 0x000fe400008f2417 */
[C---:B------:R-:W-:Y:S02]  /*f140*/  LEA R16, P1, R18.reuse, R2, 0x4 ;  /* 0x0000000212107211 */ /* 0x040fe400078220ff */
        /* <DEDUP_REMOVED lines=14> */
.L_x_2134:
[----:B------:R-:W-:Y:S05]  /*f230*/  BSYNC.RECONVERGENT B3 ;  /* 0x0000000000037941 */ /* 0x000fea0003800200 */
.L_x_2133:
        /* <DEDUP_REMOVED lines=37> */
.L_x_2127:
[----:B------:R-:W-:Y:S05]  /*f490*/  BSYNC.RECONVERGENT B2 ;  /* 0x0000000000027941 */ /* 0x000fea0003800200 */
.L_x_2126:
[----:B------:R-:W0:Y:S01]  /*f4a0*/  LDCU.64 UR10, c[0x0][0x710] ;  /* 0x0000e200ff0a77ac */ /* 0x000e220008000a00 */
[----:B------:R-:W-:Y:S02]  /*f4b0*/  IADD3 R7, PT, PT, R7, 0x80, RZ ;  /* 0x0000008007077810 */ /* 0x000fe40007ffe0ff */
[----:B0-----:R-:W-:-:S04]  /*f4c0*/  IADD3 R2, P0, PT, R5, UR10, RZ ;  /* 0x0000000a05027c10 */ /* 0x001fc8000ff1e0ff */
[----:B------:R-:W-:Y:S02]  /*f4d0*/  IADD3.X R3, PT, PT, RZ, UR11, RZ, P0, !PT ;  /* 0x0000000bff037c10 */ /* 0x000fe400087fe4ff */
[----:B------:R-:W-:-:S03]  /*f4e0*/  ISETP.GE.AND P0, PT, R7, UR4, PT ;  /* 0x0000000407007c0c */ /* 0x000fc6000bf06270 */
[----:B------:R0:W-:Y:S10]  /*f4f0*/  STG.E.128 desc[UR6][R2.64], R44 ;  /* 0x0000002c02007986 */ /* 0x0001f4000c101d06 */
        /* <DEDUP_REMOVED lines=399> */
.L_x_2136:
        /* <DEDUP_REMOVED lines=38> */
.L_x_2141:
[----:B------:R-:W-:Y:S01]  /*11050*/  MOV R52, R40 ;  /* 0x0000002800347202 */ /* 0x000fe20000000f00 */
[----:B------:R-:W0:Y:S01]  /*11060*/  LDCU.64 UR10, c[0x0][0x758] ;  /* 0x0000eb00ff0a77ac */ /* 0x000e220008000a00 */
        /* <DEDUP_REMOVED lines=19> */
[----:B------:R-:W-:Y:S01]  /*111a0*/  LEA R8, P0, R10, R2, 0x4 ;  /* 0x000000020a087211 */ /* 0x000fe200078020ff */
[----:B--2---:R-:W-:Y:S02]  /*111b0*/  IMAD R15, R15, UR10, RZ ;  /* 0x0000000a0f0f7c24 */ /* 0x004fe4000f8e02ff */
[----:B------:R-:W-:Y:S02]  /*111c0*/  IMAD.IADD R9, R11, 0x1, R9 ;  /* 0x000000010b097824 */ /* 0x000fe400078e0209 */
[----:B---3--:R-:W-:Y:S02]  /*111d0*/  IMAD R19, R13, UR10, RZ ;  /* 0x0000000a0d137c24 */ /* 0x008fe4000f8e02ff */
        /* <DEDUP_REMOVED lines=8> */
[----:B----4-:R-:W-:Y:S01]  /*11260*/  IMAD R17, R17, UR10, RZ ;  /* 0x0000000a11117c24 */ /* 0x010fe2000f8e02ff */
[----:B------:R-:W-:Y:S01]  /*11270*/  LEA R18, P1, R14, R2, 0x4 ;  /* 0x000000020e127211 */ /* 0x000fe200078220ff */
[----:B------:R-:W-:Y:S01]  /*11280*/  IMAD.WIDE.U32 R26, R16, UR10, RZ ;  /* 0x0000000a101a7c25 */ /* 0x000fe2000f8e00ff */
[----:B------:R-:W-:-:S02]  /*11290*/  IADD3 R15, PT, PT, R15, R19, RZ ;  /* 0x000000130f0f7210 */ /* 0x000fc40007ffe0ff */
[-C--:B------:R-:W-:Y:S02]  /*112a0*/  LEA.HI.X R13, R24, R3.reuse, R13, 0x4, P0 ;  /* 0x00000003180d7211 */ /* 0x080fe400000f240d */
[----:B------:R-:W-:Y:S01]  /*112b0*/  LEA.HI.X R19, R14, R3, R15, 0x4, P1 ;  /* 0x000000030e137211 */ /* 0x000fe200008f240f */
[----:B------:R-:W-:-:S03]  /*112c0*/  IMAD R17, R16, UR11, R17 ;  /* 0x0000000b10117c24 */ /* 0x000fc6000f8e0211 */
[----:B------:R-:W3:Y:S01]  /*112d0*/  LDG.E.128 R12, desc[UR6][R12.64] ;  /* 0x000000060c0c7981 */ /* 0x000ee2000c1e1d00 */
[----:B-----5:R-:W-:Y:S01]  /*112e0*/  IMAD R23, R23, UR10, RZ ;  /* 0x0000000a17177c24 */ /* 0x020fe2000f8e02ff */
        /* <DEDUP_REMOVED lines=129> */
.L_x_2140:
[----:B------:R-:W-:Y:S05]  /*11b00*/  BSYNC.RECONVERGENT B3 ;  /* 0x0000000000037941 */ /* 0x000fea0003800200 */
.L_x_2139:
        /* <DEDUP_REMOVED lines=93> */
.L_x_2143:
[----:B------:R-:W-:Y:S05]  /*120e0*/  BSYNC.RECONVERGENT B3 ;  /* 0x0000000000037941 */ /* 0x000fea0003800200 */
.L_x_2142:
        /* <DEDUP_REMOVED lines=51> */
.L_x_2145:
[----:B------:R-:W-:Y:S05]  /*12420*/  BSYNC.RECONVERGENT B3 ;  /* 0x0000000000037941 */ /* 0x000fea0003800200 */
.L_x_2144:
        /* <DEDUP_REMOVED lines=37> */
.L_x_2138:
[----:B------:R-:W-:Y:S05]  /*12680*/  BSYNC.RECONVERGENT B2 ;  /* 0x0000000000027941 */ /* 0x000fea0003800200 */
.L_x_2137:
[----:B------:R-:W0:Y:S01]  /*12690*/  LDCU.64 UR10, c[0x0][0x710] ;  /* 0x0000e200ff0a77ac */ /* 0x000e220008000a00 */
[----:B------:R-:W-:Y:S02]  /*126a0*/  IADD3 R7, PT, PT, R7, 0x80, RZ ;  /* 0x0000008007077810 */ /* 0x000fe40007ffe0ff */
[----:B0-----:R-:W-:-:S04]  /*126b0*/  IADD3 R2, P0, PT, R5, UR10, RZ ;  /* 0x0000000a05027c10 */ /* 0x001fc8000ff1e0ff */
[----:B------:R-:W-:-:S05]  /*126c0*/  IADD3.X R3, PT, PT, RZ, UR11, RZ, P0, !PT ;  /* 0x0000000bff037c10 */ /* 0x000fca00087fe4ff */
[----:B------:R0:W-:Y:S04]  /*126d0*/  STG.E.128 desc[UR6][R2.64], R44 ;  /* 0x0000002c02007986 */ /* 0x0001e8000c101d06 */
.L_x_2124:
        /* <DEDUP_REMOVED lines=400> */
.L_x_2147:
        /* <DEDUP_REMOVED lines=38> */
.L_x_2152:
        /* <DEDUP_REMOVED lines=171> */
.L_x_2151:
[----:B------:R-:W-:Y:S05]  /*14cf0*/  BSYNC.RECONVERGENT B3 ;  /* 0x0000000000037941 */ /* 0x000fea0003800200 */
.L_x_2150:
        /* <DEDUP_REMOVED lines=93> */
.L_x_2154:
[----:B------:R-:W-:Y:S05]  /*152d0*/  BSYNC.RECONVERGENT B3 ;  /* 0x0000000000037941 */ /* 0x000fea0003800200 */
.L_x_2153:
        /* <DEDUP_REMOVED lines=51> */
.L_x_2156:
[----:B------:R-:W-:Y:S05]  /*15610*/  BSYNC.RECONVERGENT B3 ;  /* 0x0000000000037941 */ /* 0x000fea0003800200 */
.L_x_2155:
        /* <DEDUP_REMOVED lines=37> */
.L_x_2149:
[----:B------:R-:W-:Y:S05]  /*15870*/  BSYNC.RECONVERGENT B2 ;  /* 0x0000000000027941 */ /* 0x000fea0003800200 */
.L_x_2148:
[----:B------:R-:W0:Y:S01]  /*15880*/  LDCU.64 UR10, c[0x0][0x710] ;  /* 0x0000e200ff0a77ac */ /* 0x000e220008000a00 */
[----:B------:R-:W-:Y:S02]  /*15890*/  IADD3 R7, PT, PT, R7, 0x80, RZ ;  /* 0x0000008007077810 */ /* 0x000fe40007ffe0ff */
[----:B0-----:R-:W-:-:S04]  /*158a0*/  IADD3 R2, P0, PT, R5, UR10, RZ ;  /* 0x0000000a05027c10 */ /* 0x001fc8000ff1e0ff */
[----:B------:R-:W-:-:S05]  /*158b0*/  IADD3.X R3, PT, PT, RZ, UR11, RZ, P0, !PT ;  /* 0x0000000bff037c10 */ /* 0x000fca00087fe4ff */
[----:B------:R1:W-:Y:S04]  /*158c0*/  STG.E.128 desc[UR6][R2.64], R44 ;  /* 0x0000002c02007986 */ /* 0x0003e8000c101d06 */
.L_x_2135:
        /* <DEDUP_REMOVED lines=400> */
.L_x_2158:
        /* <DEDUP_REMOVED lines=38> */
.L_x_2163:
        /* <DEDUP_REMOVED lines=171> */
.L_x_2162:
[----:B------:R-:W-:Y:S05]  /*17ee0*/  BSYNC.RECONVERGENT B3 ;  /* 0x0000000000037941 */ /* 0x000fea0003800200 */
.L_x_2161:
        /* <DEDUP_REMOVED lines=93> */
.L_x_2165:
[----:B------:R-:W-:Y:S05]  /*184c0*/  BSYNC.RECONVERGENT B3 ;  /* 0x0000000000037941 */ /* 0x000fea0003800200 */
.L_x_2164:
        /* <DEDUP_REMOVED lines=51> */
.L_x_2167:
[----:B------:R-:W-:Y:S05]  /*18800*/  BSYNC.RECONVERGENT B3 ;  /* 0x0000000000037941 */ /* 0x000fea0003800200 */
.L_x_2166:
        /* <DEDUP_REMOVED lines=37> */
.L_x_2160:
[----:B------:R-:W-:Y:S05]  /*18a60*/  BSYNC.RECONVERGENT B2 ;  /* 0x0000000000027941 */ /* 0x000fea0003800200 */
.L_x_2159:
[----:B------:R-:W0:Y:S01]  /*18a70*/  LDCU.64 UR10, c[0x0][0x710] ;  /* 0x0000e200ff0a77ac */ /* 0x000e220008000a00 */
[----:B------:R-:W-:Y:S02]  /*18a80*/  IADD3 R7, PT, PT, R7, 0x80, RZ ;  /* 0x0000008007077810 */ /* 0x000fe40007ffe0ff */
[----:B0-----:R-:W-:-:S04]  /*18a90*/  IADD3 R2, P0, PT, R5, UR10, RZ ;  /* 0x0000000a05027c10 */ /* 0x001fc8000ff1e0ff */
[----:B------:R-:W-:-:S05]  /*18aa0*/  IADD3.X R3, PT, PT, RZ, UR11, RZ, P0, !PT ;  /* 0x0000000bff037c10 */ /* 0x000fca00087fe4ff */
[----:B------:R1:W-:Y:S04]  /*18ab0*/  STG.E.128 desc[UR6][R2.64], R44 ;  /* 0x0000002c02007986 */ /* 0x0003e8000c101d06 */
.L_x_2146:
        /* <DEDUP_REMOVED lines=400> */
.L_x_2169:
        /* <DEDUP_REMOVED lines=38> */
.L_x_2174:
        /* <DEDUP_REMOVED lines=22> */
[----:B--2---:R-:W-:-:S03]  /*1a780*/  IMAD R15, R15, UR10, RZ ;  /* 0x0000000a0f0f7c24 */ /* 0x004fc6000f8e02ff */
[----:B------:R-:W-:Y:S01]  /*1a790*/  IADD3 R9, PT, PT, R11, R9, RZ ;  /* 0x000000090b097210 */ /* 0x000fe20007ffe0ff */
[----:B---3--:R-:W-:Y:S02]  /*1a7a0*/  IMAD R19, R13, UR10, RZ ;  /* 0x0000000a0d137c24 */ /* 0x008fe4000f8e02ff */
[----:B------:R-:W-:Y:S01]  /*1a7b0*/  IMAD.WIDE.U32 R24, R14, UR10, RZ ;  /* 0x0000000a0e187c25 */ /* 0x000fe2000f8e00ff */
[----:B------:R-:W-:-:S03]  /*1a7c0*/  LEA.HI.X R9, R10, R3, R9, 0x4, P0 ;  /* 0x000000030a097211 */ /* 0x000fc600000f2409 */
[----:B------:R-:W-:Y:S02]  /*1a7d0*/  IMAD R13, R14, UR11, R15 ;  /* 0x0000000b0e0d7c24 */ /* 0x000fe4000f8e020f */
[C---:B------:R-:W-:Y:S01]  /*1a7e0*/  IMAD.WIDE.U32 R14, R12.reuse, UR10, RZ ;  /* 0x0000000a0c0e7c25 */ /* 0x040fe2000f8e00ff */
[----:B------:R-:W2:Y:S03]  /*1a7f0*/  LDG.E.128 R8, desc[UR6][R8.64] ;  /* 0x0000000608087981 */ /* 0x000ea6000c1e1d00 */
[----:B------:R-:W-:Y:S01]  /*1a800*/  IMAD R19, R12, UR11, R19 ;  /* 0x0000000b0c137c24 */ /* 0x000fe2000f8e0213 */
[-C--:B------:R-:W-:Y:S01]  /*1a810*/  LEA R12, P0, R24, R2.reuse, 0x4 ;  /* 0x00000002180c7211 */ /* 0x080fe200078020ff */
[----:B------:R-:W-:Y:S01]  /*1a820*/  IMAD.IADD R13, R25, 0x1, R13 ;  /* 0x00000001190d7824 */ /* 0x000fe200078e020d */
[----:B------:R-:W-:Y:S01]  /*1a830*/  LEA R18, P1, R14, R2, 0x4 ;  /* 0x000000020e127211 */ /* 0x000fe200078220ff */
[----:B----4-:R-:W-:Y:S01]  /*1a840*/  IMAD R17, R17, UR10, RZ ;  /* 0x0000000a11117c24 */ /* 0x010fe2000f8e02ff */
[----:B------:R-:W-:Y:S01]  /*1a850*/  IADD3 R15, PT, PT, R15, R19, RZ ;  /* 0x000000130f0f7210 */ /* 0x000fe20007ffe0ff */
[----:B------:R-:W-:Y:S01]  /*1a860*/  IMAD.WIDE.U32 R26, R16, UR10, RZ ;  /* 0x0000000a101a7c25 */ /* 0x000fe2000f8e00ff */
[----:B------:R-:W-:-:S02]  /*1a870*/  LEA.HI.X R13, R24, R3, R13, 0x4, P0 ;  /* 0x00000003180d7211 */ /* 0x000fc400000f240d */
        /* <DEDUP_REMOVED lines=13> */
[----:B------:R-:W-:Y:S01]  /*1a950*/  IMAD.WIDE.U32 R28, R20, UR10, RZ ;  /* 0x0000000a141c7c25 */ /* 0x000fe2000f8e00ff */
[----:B------:R-:W-:Y:S02]  /*1a960*/  IADD3 R25, PT, PT, R25, R23, RZ ;  /* 0x0000001719197210 */ /* 0x000fe40007ffe0ff */
[----:B------:R-:W5:Y:S02]  /*1a970*/  LDG.E.128 R20, desc[UR6][R32.64] ;  /* 0x0000000620147981 */ /* 0x000f64000c1e1d00 */
        /* <DEDUP_REMOVED lines=25> */
[----:B------:R-:W-:Y:S02]  /*1ab10*/  IMAD R15, R54, UR11, R15 ;  /* 0x0000000b360f7c24 */ /* 0x000fe4000f8e020f */
[----:B------:R-:W-:Y:S01]  /*1ab20*/  IMAD.IADD R13, R9, 0x1, R13 ;  /* 0x00000001090d7824 */ /* 0x000fe200078e020d */
        /* <DEDUP_REMOVED lines=9> */
[----:B------:R-:W-:Y:S02]  /*1abc0*/  LEA R16, P0, R60, R2, 0x4 ;  /* 0x000000023c107211 */ /* 0x000fe400078020ff */
[----:B------:R-:W-:Y:S01]  /*1abd0*/  IADD3 R17, PT, PT, R61, R17, RZ ;  /* 0x000000113d117210 */ /* 0x000fe20007ffe0ff */
[C---:B------:R-:W-:Y:S01]  /*1abe0*/  IMAD R23, R58.reuse, UR11, R15 ;  /* 0x0000000b3a177c24 */ /* 0x040fe2000f8e020f */
[----:B------:R-:W-:Y:S01]  /*1abf0*/  DADD R54, R24, R28 ;  /* 0x0000000018367229 */ /* 0x000fe2000000001c */
        /* <DEDUP_REMOVED lines=19> */
[----:B------:R-:W-:Y:S01]  /*1ad30*/  LEA R28, P0, R30, R2, 0x4 ;  /* 0x000000021e1c7211 */ /* 0x000fe200078020ff */
[----:B------:R-:W-:Y:S02]  /*1ad40*/  IMAD.IADD R29, R31, 0x1, R27 ;  /* 0x000000011f1d7824 */ /* 0x000fe400078e021b */
[----:B------:R-:W5:Y:S01]  /*1ad50*/  LDG.E.128 R24, desc[UR6][R24.64] ;  /* 0x0000000618187981 */ /* 0x000f62000c1e1d00 */
[C---:B------:R-:W-:Y:S02]  /*1ad60*/  IMAD R43, R38.reuse, UR11, R43 ;  /* 0x0000000b262b7c24 */ /* 0x040fe4000f8e022b */
[----:B------:R-:W-:Y:S01]  /*1ad70*/  IMAD.WIDE.U32 R40, R38, UR10, RZ ;  /* 0x0000000a26287c25 */ /* 0x000fe2000f8e00ff */
[----:B------:R-:W-:-:S03]  /*1ad80*/  LEA.HI.X R29, R30, R3, R29, 0x4, P0 ;  /* 0x000000031e1d7211 */ /* 0x000fc600000f241d */
[----:B------:R-:W-:Y:S01]  /*1ad90*/  IMAD.WIDE.U32 R38, R34, UR10, RZ ;  /* 0x0000000a22267c25 */ /* 0x000fe2000f8e00ff */
[-C--:B------:R-:W-:Y:S02]  /*1ada0*/  LEA R34, P0, R40, R2.reuse, 0x4 ;  /* 0x0000000228227211 */ /* 0x080fe400078020ff */
[----:B------:R-:W-:Y:S01]  /*1adb0*/  IADD3 R43, PT, PT, R41, R43, RZ ;  /* 0x0000002b292b7210 */ /* 0x000fe20007ffe0ff */
[----:B------:R-:W5:Y:S01]  /*1adc0*/  LDG.E.128 R28, desc[UR6][R28.64] ;  /* 0x000000061c1c7981 */ /* 0x000f62000c1e1d00 */
        /* <DEDUP_REMOVED lines=48> */
.L_x_2173:
[----:B------:R-:W-:Y:S05]  /*1b0d0*/  BSYNC.RECONVERGENT B3 ;  /* 0x0000000000037941 */ /* 0x000fea0003800200 */
.L_x_2172:
        /* <DEDUP_REMOVED lines=41> */
[----:B------:R-:W-:Y:S01]  /*1b370*/  LEA.HI.X R35, R18, R3, R17, 0x4, P1 ;  /* 0x0000000312237211 */ /* 0x000fe200008f2411 */
[----:B------:R-:W-:Y:S01]  /*1b380*/  IMAD R37, R21, UR10, RZ ;  /* 0x0000000a15257c24 */ /* 0x000fe2000f8e02ff */
[-C--:B------:R-:W-:Y:S01]  /*1b390*/  LEA R38, P1, R22, R2.reuse, 0x4 ;  /* 0x0000000216267211 */ /* 0x080fe200078220ff */
[C---:B------:R-:W-:Y:S01]  /*1b3a0*/  IMAD.WIDE.U32 R26, R20.reuse, UR10, RZ ;  /* 0x0000000a141a7c25 */ /* 0x040fe2000f8e00ff */
[----:B------:R-:W-:Y:S02]  /*1b3b0*/  IADD3 R21, PT, PT, R23, R19, RZ ;  /* 0x0000001317157210 */ /* 0x000fe40007ffe0ff */
[----:B------:R1:W4:Y:S01]  /*1b3c0*/  LDG.E.128 R16, desc[UR6][R34.64] ;  /* 0x0000000622107981 */ /* 0x000322000c1e1d00 */
[----:B------:R-:W-:Y:S01]  /*1b3d0*/  IMAD R23, R20, UR11, R37 ;  /* 0x0000000b14177c24 */ /* 0x000fe2000f8e0225 */
[----:B------:R-:W-:Y:S01]  /*1b3e0*/  LEA.HI.X R39, R22, R3, R21, 0x4, P1 ;  /* 0x0000000316277211 */ /* 0x000fe200008f2415 */
[----:B------:R-:W-:Y:S01]  /*1b3f0*/  IMAD R43, R25, UR10, RZ ;  /* 0x0000000a192b7c24 */ /* 0x000fe2000f8e02ff */
[----:B------:R-:W-:Y:S01]  /*1b400*/  LEA R50, P1, R26, R2, 0x4 ;  /* 0x000000021a327211 */ /* 0x000fe200078220ff */
[----:B------:R-:W-:-:S02]  /*1b410*/  IMAD.IADD R25, R27, 0x1, R23 ;  /* 0x000000011b197824 */ /* 0x000fc400078e0217 */
[----:B------:R5:W4:Y:S01]  /*1b420*/  LDG.E.128 R20, desc[UR6][R38.64] ;  /* 0x0000000626147981 */ /* 0x000b22000c1e1d00 */
[----:B------:R-:W-:Y:S02]  /*1b430*/  IMAD.WIDE.U32 R36, R24, UR10, RZ ;  /* 0x0000000a18247c25 */ /* 0x000fe4000f8e00ff */
[----:B------:R-:W-:Y:S02]  /*1b440*/  LEA.HI.X R51, R26, R3, R25, 0x4, P1 ;  /* 0x000000031a337211 */ /* 0x000fe400008f2419 */
[----:B------:R-:W-:Y:S01]  /*1b450*/  IMAD R43, R24, UR11, R43 ;  /* 0x0000000b182b7c24 */ /* 0x000fe2000f8e022b */
[----:B0-----:R-:W-:Y:S01]  /*1b460*/  LEA R30, P1, R36, R2, 0x4 ;  /* 0x00000002241e7211 */ /* 0x001fe200078220ff */
[----:B------:R-:W-:Y:S01]  /*1b470*/  IMAD R31, R29, UR10, RZ ;  /* 0x0000000a1d1f7c24 */ /* 0x000fe2000f8e02ff */
[----:B------:R-:W4:Y:S02]  /*1b480*/  LDG.E.128 R24, desc[UR6][R50.64] ;  /* 0x0000000632187981 */ /* 0x000f24000c1e1d00 */
[----:B------:R-:W-:Y:S01]  /*1b490*/  IADD3 R29, PT, PT, R37, R43, RZ ;  /* 0x0000002b251d7210 */ /* 0x000fe20007ffe0ff */
[----:B------:R-:W-:-:S02]  /*1b4a0*/  IMAD R43, R28, UR11, R31 ;  /* 0x0000000b1c2b7c24 */ /* 0x000fc4000f8e021f */
        /* <DEDUP_REMOVED lines=8> */
[----:B------:R-:W-:Y:S02]  /*1b530*/  LEA.HI.X R49, R34, R3, R33, 0x4, P1 ;  /* 0x0000000322317211 */ /* 0x000fe400008f2421 */
[C---:B-----5:R-:W-:Y:S02]  /*1b540*/  LEA R38, P1, R36.reuse, R2, 0x4 ;  /* 0x0000000224267211 */ /* 0x060fe400078220ff */
[----:B------:R-:W-:Y:S02]  /*1b550*/  IADD3 R37, PT, PT, R37, R35, RZ ;  /* 0x0000002325257210 */ /* 0x000fe40007ffe0ff */
[----:B------:R-:W5:Y:S02]  /*1b560*/  LDG.E.128 R32, desc[UR6][R48.64] ;  /* 0x0000000630207981 */ /* 0x000f64000c1e1d00 */
        /* <DEDUP_REMOVED lines=20> */
.L_x_2176:
[----:B------:R-:W-:Y:S05]  /*1b6b0*/  BSYNC.RECONVERGENT B3 ;  /* 0x0000000000037941 */ /* 0x000fea0003800200 */
.L_x_2175:
        /* <DEDUP_REMOVED lines=18> */
[----:B------:R-:W-:Y:S02]  /*1b7e0*/  IMAD.IADD R11, R11, 0x1, R9 ;  /* 0x000000010b0b7824 */ /* 0x000fe400078e0209 */
[----:B------:R-:W-:-:S04]  /*1b7f0*/  IMAD.WIDE.U32 R8, R14, UR10, RZ ;  /* 0x0000000a0e087c25 */ /* 0x000fc8000f8e00ff */
        /* <DEDUP_REMOVED lines=31> */
.L_x_2178:
[----:B------:R-:W-:Y:S05]  /*1b9f0*/  BSYNC.RECONVERGENT B3 ;  /* 0x0000000000037941 */ /* 0x000fea0003800200 */
.L_x_2177:
        /* <DEDUP_REMOVED lines=37> */
.L_x_2171:
[----:B------:R-:W-:Y:S05]  /*1bc50*/  BSYNC.RECONVERGENT B2 ;  /* 0x0000000000027941 */ /* 0x000fea0003800200 */
.L_x_2170:
[----:B------:R-:W0:Y:S01]  /*1bc60*/  LDCU.64 UR10, c[0x0][0x710] ;  /* 0x0000e200ff0a77ac */ /* 0x000e220008000a00 */
[----:B------:R-:W-:Y:S02]  /*1bc70*/  IADD3 R7, PT, PT, R7, 0x80, RZ ;  /* 0x0000008007077810 */ /* 0x000fe40007ffe0ff */
[----:B0-----:R-:W-:-:S04]  /*1bc80*/  IADD3 R2, P0, PT, R5, UR10, RZ ;  /* 0x0000000a05027c10 */ /* 0x001fc8000ff1e0ff */
[----:B------:R-:W-:-:S05]  /*1bc90*/  IADD3.X R3, PT, PT, RZ, UR11, RZ, P0, !PT ;  /* 0x0000000bff037c10 */ /* 0x000fca00087fe4ff */
[----:B------:R2:W-:Y:S04]  /*1bca0*/  STG.E.128 desc[UR6][R2.64], R44 ;  /* 0x0000002c02007986 */ /* 0x0005e8000c101d06 */
.L_x_2157:
        /* <DEDUP_REMOVED lines=390> */
[----:B------:R-:W-:-:S03]  /*1d510*/  @P0 IMAD.MOV R10, RZ, RZ, -R8 ;  /* 0x000000ffff0a0224 */ /* 0x000fc600078e0a08 */
        /* <DEDUP_REMOVED lines=10> */
.L_x_2180:
        /* <DEDUP_REMOVED lines=38> */
.L_x_2185:
[----:B------:R-:W-:Y:S01]  /*1d820*/  MOV R52, R40 ;  /* 0x0000002800347202 */ /* 0x000fe20000000f00 */
        /* <DEDUP_REMOVED lines=99> */
[----:B------:R-:W4:Y:S03]  /*1de60*/  LDG.E.128 R16, desc[UR6][R16.64] ;  /* 0x0000000610107981 */ /* 0x000f26000c1e1d00 */
[----:B------:R-:W-:Y:S02]  /*1de70*/  IMAD R25, R42, UR11, R25 ;  /* 0x0000000b2a197c24 */ /* 0x000fe4000f8e0219 */
[----:B------:R-:W-:Y:S01]  /*1de80*/  IMAD.IADD R23, R59, 0x1, R23 ;  /* 0x000000013b177824 */ /* 0x000fe200078e0217 */
[----:B------:R-:W-:Y:S02]  /*1de90*/  LEA R24, P1, R20, R2, 0x4 ;  /* 0x0000000214187211 */ /* 0x000fe400078220ff */
[----:B------:R-:W-:-:S02]  /*1dea0*/  IADD3 R21, PT, PT, R21, R25, RZ ;  /* 0x0000001915157210 */ /* 0x000fc40007ffe0ff */
[-C--:B------:R-:W-:Y:S01]  /*1deb0*/  LEA.HI.X R23, R58, R3.reuse, R23, 0x4, P0 ;  /* 0x000000033a177211 */ /* 0x080fe200000f2417 */
[----:B------:R-:W-:Y:S01]  /*1dec0*/  DADD R56, R26, R30 ;  /* 0x000000001a387229 */ /* 0x000fe2000000001e */
[----:B------:R-:W-:Y:S01]  /*1ded0*/  IMAD R27, R41, UR10, RZ ;  /* 0x0000000a291b7c24 */ /* 0x000fe2000f8e02ff */
[----:B------:R-:W-:Y:S01]  /*1dee0*/  LEA.HI.X R25, R20, R3, R21, 0x4, P1 ;  /* 0x0000000314197211 */ /* 0x000fe200008f2415 */
[C---:B------:R-:W-:Y:S02]  /*1def0*/  IMAD.WIDE.U32 R30, R40.reuse, UR10, RZ ;  /* 0x0000000a281e7c25 */ /* 0x040fe4000f8e00ff */
[----:B------:R-:W5:Y:S02]  /*1df00*/  LDG.E.128 R20, desc[UR6][R22.64] ;  /* 0x0000000616147981 */ /* 0x000f64000c1e1d00 */
[----:B------:R-:W-:Y:S01]  /*1df10*/  IMAD R27, R40, UR11, R27 ;  /* 0x0000000b281b7c24 */ /* 0x000fe2000f8e021b */
[----:B------:R-:W-:Y:S01]  /*1df20*/  LEA R28, P0, R30, R2, 0x4 ;  /* 0x000000021e1c7211 */ /* 0x000fe200078020ff */
[----:B------:R-:W-:-:S03]  /*1df30*/  IMAD R43, R39, UR10, RZ ;  /* 0x0000000a272b7c24 */ /* 0x000fc6000f8e02ff */
[----:B------:R-:W-:Y:S01]  /*1df40*/  IADD3 R29, PT, PT, R31, R27, RZ ;  /* 0x0000001b1f1d7210 */ /* 0x000fe20007ffe0ff */
[C---:B------:R-:W-:Y:S01]  /*1df50*/  IMAD R43, R38.reuse, UR11, R43 ;  /* 0x0000000b262b7c24 */ /* 0x040fe2000f8e022b */
[----:B------:R-:W5:Y:S01]  /*1df60*/  LDG.E.128 R24, desc[UR6][R24.64] ;  /* 0x0000000618187981 */ /* 0x000f62000c1e1d00 */
        /* <DEDUP_REMOVED lines=15> */
[-C--:B------:R-:W-:Y:S01]  /*1e060*/  LEA R40, P0, R38, R2.reuse, 0x4 ;  /* 0x0000000226287211 */ /* 0x080fe200078020ff */
[----:B------:R-:W-:Y:S02]  /*1e070*/  IMAD.IADD R37, R39, 0x1, R41 ;  /* 0x0000000127257824 */ /* 0x000fe400078e0229 */
        /* <DEDUP_REMOVED lines=34> */
[----:B------:R-:W-:Y:S01]  /*1e2a0*/  IADD3.X R41, PT, PT, RZ, R53, RZ, P1, !PT ;  /* 0x00000035ff297210 */ /* 0x000fe20000ffe4ff */
[----:B------:R-:W-:Y:S09]  /*1e2b0*/  @P0 BRA `(.L_x_2185) ;  /* 0xfffffff400580947 */ /* 0x000ff2000383ffff */
[----:B------:R-:W-:Y:S05]  /*1e2c0*/  BSYNC.RECONVERGENT B4 ;  /* 0x0000000000047941 */ /* 0x000fea0003800200 */
.L_x_2184:
[----:B------:R-:W-:Y:S05]  /*1e2d0*/  BSYNC.RECONVERGENT B3 ;  /* 0x0000000000037941 */ /* 0x000fea0003800200 */
.L_x_2183:
        /* <DEDUP_REMOVED lines=38> */
[----:B------:R0:W3:Y:S01]  /*1e540*/  LDG.E.128 R12, desc[UR6][R30.64] ;  /* 0x000000061e0c7981 */ /* 0x0000e2000c1e1d00 */
[----:B------:R-:W-:Y:S02]  /*1e550*/  IMAD.WIDE.U32 R22, R16, UR10, RZ ;  /* 0x0000000a10167c25 */ /* 0x000fe4000f8e00ff */
[----:B------:R-:W-:Y:S02]  /*1e560*/  LEA.HI.X R35, R18, R3, R17, 0x4, P1 ;  /* 0x0000000312237211 */ /* 0x000fe400008f2411 */
[----:B------:R-:W-:Y:S01]  /*1e570*/  IMAD R19, R16, UR11, R27 ;  /* 0x0000000b10137c24 */ /* 0x000fe2000f8e021b */
[----:B------:R-:W-:Y:S01]  /*1e580*/  LEA R38, P1, R22, R2, 0x4 ;  /* 0x0000000216267211 */ /* 0x000fe200078220ff */
[----:B------:R-:W-:-:S03]  /*1e590*/  IMAD R37, R21, UR10, RZ ;  /* 0x0000000a15257c24 */ /* 0x000fc6000f8e02ff */
[----:B------:R-:W-:Y:S02]  /*1e5a0*/  IADD3 R21, PT, PT, R23, R19, RZ ;  /* 0x0000001317157210 */ /* 0x000fe40007ffe0ff */
[----:B------:R1:W4:Y:S01]  /*1e5b0*/  LDG.E.128 R16, desc[UR6][R34.64] ;  /* 0x0000000622107981 */ /* 0x000322000c1e1d00 */
[----:B------:R-:W-:Y:S01]  /*1e5c0*/  IMAD.WIDE.U32 R26, R20, UR10, RZ ;  /* 0x0000000a141a7c25 */ /* 0x000fe2000f8e00ff */
[----:B------:R-:W-:-:S03]  /*1e5d0*/  LEA.HI.X R39, R22, R3, R21, 0x4, P1 ;  /* 0x0000000316277211 */ /* 0x000fc600008f2415 */
        /* <DEDUP_REMOVED lines=45> */
.L_x_2187:
[----:B------:R-:W-:Y:S05]  /*1e8b0*/  BSYNC.RECONVERGENT B3 ;  /* 0x0000000000037941 */ /* 0x000fea0003800200 */
.L_x_2186:
        /* <DEDUP_REMOVED lines=30> */
[----:B------:R-:W-:Y:S01]  /*1eaa0*/  IMAD.WIDE.U32 R18, R16, UR10, RZ ;  /* 0x0000000a10127c25 */ /* 0x000fe2000f8e00ff */
[----:B------:R-:W-:-:S02]  /*1eab0*/  LEA R22, P1, R20, R2, 0x4 ;  /* 0x0000000214167211 */ /* 0x000fc400078220ff */
[----:B------:R-:W-:Y:S01]  /*1eac0*/  IADD3 R23, PT, PT, R21, R23, RZ ;  /* 0x0000001715177210 */ /* 0x000fe20007ffe0ff */
[----:B------:R-:W-:Y:S01]  /*1ead0*/  IMAD R17, R16, UR11, R17 ;  /* 0x0000000b10117c24 */ /* 0x000fe2000f8e0211 */
[----:B------:R-:W3:Y:S02]  /*1eae0*/  LDG.E.128 R8, desc[UR6][R10.64] ;  /* 0x000000060a087981 */ /* 0x000ee4000c1e1d00 */
[----:B------:R-:W-:Y:S01]  /*1eaf0*/  LEA.HI.X R23, R20, R3, R23, 0x4, P1 ;  /* 0x0000000314177211 */ /* 0x000fe200008f2417 */
[----:B------:R-:W-:Y:S01]  /*1eb00*/  IMAD.IADD R17, R19, 0x1, R17 ;  /* 0x0000000113117824 */ /* 0x000fe200078e0211 */
[----:B------:R-:W-:-:S04]  /*1eb10*/  LEA R16, P1, R18, R2, 0x4 ;  /* 0x0000000212107211 */ /* 0x000fc800078220ff */
[----:B------:R-:W4:Y:S01]  /*1eb20*/  LDG.E.128 R20, desc[UR6][R22.64] ;  /* 0x0000000616147981 */ /* 0x000f22000c1e1d00 */
        /* <DEDUP_REMOVED lines=12> */
.L_x_2189:
[----:B------:R-:W-:Y:S05]  /*1ebf0*/  BSYNC.RECONVERGENT B3 ;  /* 0x0000000000037941 */ /* 0x000fea0003800200 */
.L_x_2188:
        /* <DEDUP_REMOVED lines=37> */
.L_x_2182:
[----:B------:R-:W-:Y:S05]  /*1ee50*/  BSYNC.RECONVERGENT B2 ;  /* 0x0000000000027941 */ /* 0x000fea0003800200 */
.L_x_2181:
[----:B------:R-:W0:Y:S01]  /*1ee60*/  LDCU.64 UR10, c[0x0][0x710] ;  /* 0x0000e200ff0a77ac */ /* 0x000e220008000a00 */
[----:B------:R-:W-:Y:S02]  /*1ee70*/  IADD3 R7, PT, PT, R7, 0x80, RZ ;  /* 0x0000008007077810 */ /* 0x000fe40007ffe0ff */
[----:B0-----:R-:W-:-:S05]  /*1ee80*/  IADD3 R2, P0, PT, R5, UR10, RZ ;  /* 0x0000000a05027c10 */ /* 0x001fca000ff1e0ff */
[----:B------:R-:W-:-:S05]  /*1ee90*/  IMAD.X R3, RZ, RZ, UR11, P0 ;  /* 0x0000000bff037e24 */ /* 0x000fca00080e06ff */
[----:B------:R2:W-:Y:S03]  /*1eea0*/  STG.E.128 desc[UR6][R2.64], R44 ;  /* 0x0000002c02007986 */ /* 0x0005e6000c101d06 */
.L_x_2168:
[----:B------:R-:W-:-:S13]  /*1eeb0*/  ISETP.GE.AND P0, PT, R7, UR4, PT ;  /* 0x0000000407007c0c */ /* 0x000fda000bf06270 */
[----:B------:R-:W-:Y:S05]  /*1eec0*/  @P0 BREAK.RELIABLE B0 ;  /* 0x0000000000000942 */ /* 0x000fea0003800100 */
[----:B------:R-:W-:Y:S05]  /*1eed0*/  @P0 BRA `(.L_x_2179) ;  /* 0x0000003000780947 */ /* 0x000fea0003800000 */
[----:B------:R-:W-:Y:S05]  /*1eee0*/  BSYNC.RELIABLE B0 ;  /* 0x0000000000007941 */ /* 0x000fea0003800100 */
.L_x_2123:
        /* <DEDUP_REMOVED lines=398> */
.L_x_2190:
        /* <DEDUP_REMOVED lines=29> */
[----:B0-----:R-:W-:-:S05]  /*209a0*/  IADD3 R4, P1, PT, R4, UR10, RZ ;  /* 0x0000000a04047c10 */ /* 0x001fca000ff3e0ff */
[----:B------:R-:W-:Y:S01]  /*209b0*/  IMAD.X R5, RZ, RZ, UR11, P1 ;  /* 0x0000000bff057e24 */ /* 0x000fe200088e06ff */
[----:B-1----:R-:W-:-:S04]  /*209c0*/  LEA R40, P2, R8, UR12, 0x3 ;  /* 0x0000000c08287c11 */ /* 0x002fc8000f8418ff */
[----:B------:R-:W-:Y:S01]  /*209d0*/  LEA.HI.X R41, R8, UR13, R9, 0x3, P2 ;  /* 0x0000000d08297c11 */ /* 0x000fe200090f1c09 */
[----:B------:R-:W-:Y:S08]  /*209e0*/  @!P0 BRA `(.L_x_2194) ;  /* 0x0000000800bc8947 */ /* 0x000ff00003800000 */
[----:B------:R-:W-:Y:S01]  /*209f0*/  BSSY.RECONVERGENT B4, `(.L_x_2194) ;  /* 0x00000ae000047945 */ /* 0x000fe20003800200 */
[----:B------:R-:W-:Y:S02]  /*20a00*/  LOP3.LUT R49, R11, 0x7fffffff, RZ, 0xc0, !PT ;  /* 0x7fffffff0b317812 */ /* 0x000fe400078ec0ff */
[----:B------:R-:W-:Y:S02]  /*20a10*/  CS2R R46, SRZ ;  /* 0x00000000002e7805 */ /* 0x000fe4000001ff00 */
[----:B------:R-:W-:-:S07]  /*20a20*/  LOP3.LUT R50, R3, 0xfffffff0, RZ, 0xc0, !PT ;  /* 0xfffffff003327812 */ /* 0x000fce00078ec0ff */
.L_x_2195:
        /* <DEDUP_REMOVED lines=38> */
[----:B------:R-:W-:Y:S02]  /*20c90*/  LEA.HI.X R19, R14, R5, R15, 0x4, P1 ;  /* 0x000000050e137211 */ /* 0x000fe400008f240f */
[----:B------:R-:W3:Y:S01]  /*20ca0*/  LDG.E.128 R12, desc[UR6][R12.64] ;  /* 0x000000060c0c7981 */ /* 0x000ee2000c1e1d00 */
[----:B------:R-:W-:Y:S01]  /*20cb0*/  IMAD R17, R16, UR11, R17 ;  /* 0x0000000b10117c24 */ /* 0x000fe2000f8e0211 */
[-C--:B------:R-:W-:Y:S01]  /*20cc0*/  LEA R32, P0, R26, R4.reuse, 0x4 ;  /* 0x000000041a207211 */ /* 0x080fe200078020ff */
[----:B-----5:R-:W-:Y:S02]  /*20cd0*/  IMAD R23, R23, UR10, RZ ;  /* 0x0000000a17177c24 */ /* 0x020fe4000f8e02ff */
        /* <DEDUP_REMOVED lines=37> */
[----:B------:R-:W-:-:S03]  /*20f30*/  IADD3 R13, PT, PT, R9, R13, RZ ;  /* 0x0000000d090d7210 */ /* 0x000fc60007ffe0ff */
[----:B------:R-:W-:Y:S01]  /*20f40*/  IMAD.IADD R9, R11, 0x1, R15 ;  /* 0x000000010b097824 */ /* 0x000fe200078e020f */
[----:B------:R-:W-:Y:S01]  /*20f50*/  LEA R12, P1, R10, R4, 0x4 ;  /* 0x000000040a0c7211 */ /* 0x000fe200078220ff */
[----:B------:R-:W-:Y:S01]  /*20f60*/  IMAD R11, R61, UR10, RZ ;  /* 0x0000000a3d0b7c24 */ /* 0x000fe2000f8e02ff */
[-C--:B------:R-:W-:Y:S02]  /*20f70*/  LEA.HI.X R19, R8, R5.reuse, R13, 0x4, P0 ;  /* 0x0000000508137211 */ /* 0x080fe400000f240d */
[----:B------:R-:W-:Y:S01]  /*20f80*/  LEA.HI.X R13, R10, R5, R9, 0x4, P1 ;  /* 0x000000050a0d7211 */ /* 0x000fe200008f2409 */
[C---:B------:R-:W-:Y:S02]  /*20f90*/  IMAD R17, R60.reuse, UR11, R11 ;  /* 0x0000000b3c117c24 */ /* 0x040fe4000f8e020b */
        /* <DEDUP_REMOVED lines=84> */
.L_x_2194:
[----:B------:R-:W-:Y:S05]  /*214e0*/  BSYNC.RECONVERGENT B3 ;  /* 0x0000000000037941 */ /* 0x000fea0003800200 */
.L_x_2193:
        /* <DEDUP_REMOVED lines=51> */
[----:B------:R-:W-:Y:S01]  /*21820*/  IMAD.WIDE.U32 R36, R24, UR10, RZ ;  /* 0x0000000a18247c25 */ /* 0x000fe2000f8e00ff */
[----:B------:R-:W-:-:S02]  /*21830*/  IADD3 R25, PT, PT, R27, R23, RZ ;  /* 0x000000171b197210 */ /* 0x000fc40007ffe0ff */
[----:B------:R5:W4:Y:S01]  /*21840*/  LDG.E.128 R20, desc[UR6][R38.64] ;  /* 0x0000000626147981 */ /* 0x000b22000c1e1d00 */
[----:B------:R-:W-:Y:S01]  /*21850*/  IMAD R43, R24, UR11, R43 ;  /* 0x0000000b182b7c24 */ /* 0x000fe2000f8e022b */
[-C--:B------:R-:W-:Y:S01]  /*21860*/  LEA.HI.X R51, R26, R5.reuse, R25, 0x4, P1 ;  /* 0x000000051a337211 */ /* 0x080fe200008f2419 */
[----:B0-----:R-:W-:Y:S01]  /*21870*/  IMAD R31, R29, UR10, RZ ;  /* 0x0000000a1d1f7c24 */ /* 0x001fe2000f8e02ff */
[----:B------:R-:W-:Y:S01]  /*21880*/  LEA R30, P1, R36, R4, 0x4 ;  /* 0x00000004241e7211 */ /* 0x000fe200078220ff */
[----:B------:R-:W-:Y:S02]  /*21890*/  IMAD.IADD R29, R37, 0x1, R43 ;  /* 0x00000001251d7824 */ /* 0x000fe400078e022b */
        /* <DEDUP_REMOVED lines=34> */
.L_x_2197:
[----:B------:R-:W-:Y:S05]  /*21ac0*/  BSYNC.RECONVERGENT B3 ;  /* 0x0000000000037941 */ /* 0x000fea0003800200 */
.L_x_2196:
        /* <DEDUP_REMOVED lines=22> */
[-C--:B------:R-:W-:Y:S01]  /*21c30*/  LEA.HI.X R13, R10, R5.reuse, R11, 0x4, P1 ;  /* 0x000000050a0d7211 */ /* 0x080fe200008f240b */
[----:B------:R-:W-:Y:S01]  /*21c40*/  IMAD R11, R19, UR10, RZ ;  /* 0x0000000a130b7c24 */ /* 0x000fe2000f8e02ff */
[-C--:B------:R-:W-:Y:S01]  /*21c50*/  LEA R10, P1, R8, R4.reuse, 0x4 ;  /* 0x00000004080a7211 */ /* 0x080fe200078220ff */
[----:B------:R-:W-:Y:S02]  /*21c60*/  IMAD.IADD R9, R9, 0x1, R15 ;  /* 0x0000000109097824 */ /* 0x000fe400078e020f */
        /* <DEDUP_REMOVED lines=25> */
.L_x_2199:
[----:B------:R-:W-:Y:S05]  /*21e00*/  BSYNC.RECONVERGENT B3 ;  /* 0x0000000000037941 */ /* 0x000fea0003800200 */
.L_x_2198:
        /* <DEDUP_REMOVED lines=37> */
.L_x_2192:
[----:B------:R-:W-:Y:S05]  /*22060*/  BSYNC.RECONVERGENT B2 ;  /* 0x0000000000027941 */ /* 0x000fea0003800200 */
.L_x_2191:
[----:B------:R-:W0:Y:S01]  /*22070*/  LDCU.64 UR10, c[0x0][0x710] ;  /* 0x0000e200ff0a77ac */ /* 0x000e220008000a00 */
[----:B------:R-:W-:Y:S02]  /*22080*/  IADD3 R7, PT, PT, R7, 0x80, RZ ;  /* 0x0000008007077810 */ /* 0x000fe40007ffe0ff */
[----:B0-----:R-:W-:-:S04]  /*22090*/  IADD3 R2, P0, PT, R2, UR10, RZ ;  /* 0x0000000a02027c10 */ /* 0x001fc8000ff1e0ff */
[----:B------:R-:W-:-:S05]  /*220a0*/  IADD3.X R3, PT, PT, RZ, UR11, RZ, P0, !PT ;  /* 0x0000000bff037c10 */ /* 0x000fca00087fe4ff */
[----:B------:R3:W-:Y:S04]  /*220b0*/  STG.E.128 desc[UR6][R2.64], R44 ;  /* 0x0000002c02007986 */ /* 0x0007e8000c101d06 */
.L_x_2179:
[----:B------:R-:W-:Y:S05]  /*220c0*/  BSYNC.RECONVERGENT B1 ;  /* 0x0000000000017941 */ /* 0x000fea0003800200 */
.L_x_2122:
[----:B------:R-:W-:Y:S05]  /*220d0*/  WARPSYNC.ALL ;  /* 0x0000000000007948 */ /* 0x000fea0003800000 */
[----:B------:R-:W-:-:S13]  /*220e0*/  ISETP.GE.AND P0, PT, R7, UR4, PT ;  /* 0x0000000407007c0c */ /* 0x000fda000bf06270 */
[----:B------:R-:W-:Y:S05]  /*220f0*/  @P0 EXIT ;  /* 0x000000000000094d */ /* 0x000fea0003800000 */
[----:B------:R-:W4:Y:S01]  /*22100*/  LDCU.64 UR8, c[0x0][0x390] ;  /* 0x00007200ff0877ac */ /* 0x000f220008000a00 */
[----:B0123--:R-:W-:Y:S01]  /*22110*/  MOV R2, RZ ;  /* 0x000000ff00027202 */ /* 0x00ffe20000000f00 */
[----:B------:R-:W-:Y:S01]  /*22120*/  IMAD.MOV.U32 R3, RZ, RZ, R7 ;  /* 0x000000ffff037224 */ /* 0x000fe200078e0007 */
[----:B------:R-:W-:Y:S01]  /*22130*/  ISETP.NE.AND P0, PT, R6, RZ, PT ;  /* 0x000000ff0600720c */ /* 0x000fe20003f05270 */
[----:B------:R-:W0:Y:S01]  /*22140*/  LDCU UR4, c[0x0][0x38c] ;  /* 0x00007180ff0477ac */ /* 0x000e220008000800 */
        /* <DEDUP_REMOVED lines=393> */
.L_x_2200:
[----:B------:R-:W0:Y:S01]  /*239e0*/  LDCU.128 UR8, c[0x0][0x730] ;  /* 0x0000e600ff0877ac */ /* 0x000e220008000c00 */
[----:B------:R-:W1:Y:S01]  /*239f0*/  LDCU.64 UR12, c[0x0][0x748] ;  /* 0x0000e900ff0c77ac */ /* 0x000e620008000a00 */
[----:B0-----:R-:W-:-:S05]  /*23a00*/  IADD3 R6, P0, PT, R4, UR10, RZ ;  /* 0x0000000a04067c10 */ /* 0x001fca000ff1e0ff */
[----:B------:R-:W-:Y:S01]  /*23a10*/  IMAD.X R7, RZ, RZ, UR11, P0 ;  /* 0x0000000bff077e24 */ /* 0x000fe200080e06ff */
[----:B------:R-:W-:Y:S01]  /*23a20*/  ISETP.NE.AND P1, PT, RZ, UR5, PT ;  /* 0x00000005ff007c0c */ /* 0x000fe2000bf25270 */
[----:B------:R-:W0:Y:S04]  /*23a30*/  LDCU.64 UR10, c[0x0][0x728] ;  /* 0x0000e500ff0a77ac */ /* 0x000e280008000a00 */
[----:B------:R-:W2:Y:S01]  /*23a40*/  LDG.E.64 R6, desc[UR6][R6.64] ;  /* 0x0000000606067981 */ /* 0x000ea2000c1e1b00 */
[----:B------:R-:W-:Y:S01]  /*23a50*/  IADD3 R4, P0, PT, R3, UR8, RZ ;  /* 0x0000000803047c10 */ /* 0x000fe2000ff1e0ff */
[----:B------:R-:W3:Y:S03]  /*23a60*/  LDCU.64 UR4, c[0x0][0x758] ;  /* 0x0000eb00ff0477ac */ /* 0x000ee60008000a00 */
[----:B------:R-:W-:Y:S01]  /*23a70*/  IADD3.X R5, PT, PT, RZ, UR9, RZ, P0, !PT ;  /* 0x00000009ff057c10 */ /* 0x000fe200087fe4ff */
[----:B------:R-:W4:Y:S05]  /*23a80*/  LDCU.64 UR8, c[0x0][0x710] ;  /* 0x0000e200ff0877ac */ /* 0x000f2a0008000a00 */
[----:B------:R-:W1:Y:S01]  /*23a90*/  LDG.E.64 R4, desc[UR6][R4.64] ;  /* 0x0000000604047981 */ /* 0x000e62000c1e1b00 */
[----:B------:R-:W-:Y:S01]  /*23aa0*/  BSSY.RECONVERGENT B1, `(.L_x_2201) ;  /* 0x000017f000017945 */ /* 0x000fe20003800200 */
[----:B------:R-:W-:-:S02]  /*23ab0*/  CS2R R44, SRZ ;  /* 0x00000000002c7805 */ /* 0x000fc4000001ff00 */
[----:B0-----:R-:W-:Y:S02]  /*23ac0*/  IADD3 R2, P3, PT, R2, UR10, RZ ;  /* 0x0000000a02027c10 */ /* 0x001fe4000ff7e0ff */
[----:B------:R-:W-:Y:S02]  /*23ad0*/  CS2R R46, SRZ ;  /* 0x00000000002e7805 */ /* 0x000fe4000001ff00 */
[----:B--2---:R-:W-:-:S04]  /*23ae0*/  ISETP.LT.U32.AND P0, PT, R6, 0x1, PT ;  /* 0x000000010600780c */ /* 0x004fc80003f01070 */
[----:B------:R-:W-:-:S04]  /*23af0*/  ISETP.LT.AND.EX P0, PT, R7, RZ, PT, P0 ;  /* 0x000000ff0700720c */ /* 0x000fc80003f01300 */
[----:B------:R-:W-:Y:S02]  /*23b00*/  SEL R3, R6, 0x1, P0 ;  /* 0x0000000106037807 */ /* 0x000fe40000000000 */
[----:B------:R-:W-:Y:S02]  /*23b10*/  SEL R9, R7, RZ, P0 ;  /* 0x000000ff07097207 */ /* 0x000fe40000000000 */
[----:B------:R-:W-:Y:S02]  /*23b20*/  SEL R0, R3, R6, !P1 ;  /* 0x0000000603007207 */ /* 0x000fe40004800000 */
[----:B------:R-:W-:Y:S02]  /*23b30*/  SEL R9, R9, R7, !P1 ;  /* 0x0000000709097207 */ /* 0x000fe40004800000 */
[----:B------:R-:W-:Y:S02]  /*23b40*/  ISETP.GE.U32.AND P0, PT, R0, 0x1, PT ;  /* 0x000000010000780c */ /* 0x000fe40003f06070 */
[----:B----4-:R-:W-:-:S02]  /*23b50*/  IADD3 R52, P1, PT, R52, UR8, RZ ;  /* 0x0000000834347c10 */ /* 0x010fc4000ff3e0ff */
[----:B------:R-:W-:Y:S02]  /*23b60*/  ISETP.GE.AND.EX P0, PT, R9, RZ, PT, P0 ;  /* 0x000000ff0900720c */ /* 0x000fe40003f06300 */
[C---:B-1----:R-:W-:Y:S02]  /*23b70*/  LEA R28, P2, R4.reuse, UR12, 0x3 ;  /* 0x0000000c041c7c11 */ /* 0x042fe4000f8418ff */
[----:B------:R-:W-:Y:S02]  /*23b80*/  IADD3.X R53, PT, PT, RZ, UR9, RZ, P1, !PT ;  /* 0x00000009ff357c10 */ /* 0x000fe40008ffe4ff */
[----:B------:R-:W-:Y:S02]  /*23b90*/  LEA.HI.X R29, R4, UR13, R5, 0x3, P2 ;  /* 0x0000000d041d7c11 */ /* 0x000fe400090f1c05 */
[----:B------:R-:W-:-:S05]  /*23ba0*/  IADD3.X R3, PT, PT, RZ, UR11, RZ, P3, !PT ;  /* 0x0000000bff037c10 */ /* 0x000fca0009ffe4ff */
[----:B---3--:R-:W-:Y:S05]  /*23bb0*/  @!P0 BRA `(.L_x_2202) ;  /* 0x0000001400b48947 */ /* 0x008fea0003800000 */
[C---:B------:R-:W-:Y:S01]  /*23bc0*/  ISETP.GE.U32.AND P0, PT, R0.reuse, 0x10, PT ;  /* 0x000000100000780c */ /* 0x040fe20003f06070 */
[----:B------:R-:W-:Y:S01]  /*23bd0*/  BSSY.RECONVERGENT B2, `(.L_x_2203) ;  /* 0x00000b4000027945 */ /* 0x000fe20003800200 */
[----:B------:R-:W-:Y:S02]  /*23be0*/  LOP3.LUT R49, R0, 0xf, RZ, 0xc0, !PT ;  /* 0x0000000f00317812 */ /* 0x000fe400078ec0ff */
[----:B------:R-:W-:Y:S02]  /*23bf0*/  CS2R R46, SRZ ;  /* 0x00000000002e7805 */ /* 0x000fe4000001ff00 */
[----:B------:R-:W-:Y:S02]  /*23c00*/  ISETP.GE.U32.AND.EX P0, PT, R9, RZ, PT, P0 ;  /* 0x000000ff0900720c */ /* 0x000fe40003f06100 */
[----:B------:R-:W-:-:S11]  /*23c10*/  CS2R R44, SRZ ;  /* 0x00000000002c7805 */ /* 0x000fd6000001ff00 */
[----:B------:R-:W-:Y:S05]  /*23c20*/  @!P0 BRA `(.L_x_2204) ;  /* 0x0000000800b88947 */ /* 0x000fea0003800000 */
[----:B------:R-:W-:Y:S01]  /*23c30*/  BSSY.RECONVERGENT B3, `(.L_x_2204) ;  /* 0x00000ad000037945 */ /* 0x000fe20003800200 */
[----:B------:R-:W-:Y:S02]  /*23c40*/  LOP3.LUT R48, R9, 0x7fffffff, RZ, 0xc0, !PT ;  /* 0x7fffffff09307812 */ /* 0x000fe400078ec0ff */
[----:B------:R-:W-:Y:S02]  /*23c50*/  CS2R R46, SRZ ;  /* 0x00000000002e7805 */ /* 0x000fe4000001ff00 */
[----:B------:R-:W-:-:S07]  /*23c60*/  LOP3.LUT R50, R0, 0xfffffff0, RZ, 0xc0, !PT ;  /* 0xfffffff000327812 */ /* 0x000fce00078ec0ff */
.L_x_2205:
[----:B------:R-:W-:Y:S01]  /*23c70*/  MOV R54, R28 ;  /* 0x0000001c00367202 */ /* 0x000fe20000000f00 */
[----:B------:R-:W-:-:S05]  /*23c80*/  IMAD.MOV.U32 R55, RZ, RZ, R29 ;  /* 0x000000ffff377224 */ /* 0x000fca00078e001d */
        /* <DEDUP_REMOVED lines=39> */
[----:B------:R-:W-:Y:S02]  /*23f00*/  LEA R22, P0, R20, R2, 0x4 ;  /* 0x0000000214167211 */ /* 0x000fe400078020ff */
[----:B------:R-:W-:Y:S01]  /*23f10*/  IADD3 R5, PT, PT, R21, R25, RZ ;  /* 0x0000001915057210 */ /* 0x000fe20007ffe0ff */
[----:B------:R-:W4:Y:S01]  /*23f20*/  LDG.E.128 R16, desc[UR6][R28.64] ;  /* 0x000000061c107981 */ /* 0x000f22000c1e1d00 */
[----:B------:R-:W-:Y:S02]  /*23f30*/  IMAD.WIDE.U32 R24, R4, UR4, RZ ;  /* 0x0000000404187c25 */ /* 0x000fe4000f8e00ff */
[----:B------:R-:W-:-:S02]  /*23f40*/  LEA.HI.X R23, R20, R3, R5, 0x4, P0 ;  /* 0x0000000314177211 */ /* 0x000fc400000f2405 */
[----:B------:R-:W-:-:S04]  /*23f50*/  IMAD R27, R4, UR5, R27 ;  /* 0x00000005041b7c24 */ /* 0x000fc8000f8e021b */
[----:B------:R-:W5:Y:S01]  /*23f60*/  LDG.E.128 R20, desc[UR6][R22.64] ;  /* 0x0000000616147981 */ /* 0x000f62000c1e1d00 */
[----:B------:R-:W-:Y:S01]  /*23f70*/  IMAD.IADD R4, R25, 0x1, R27 ;  /* 0x0000000119047824 */ /* 0x000fe200078e021b */
[C---:B------:R-:W-:Y:S02]  /*23f80*/  LEA R26, P0, R24.reuse, R2, 0x4 ;  /* 0x00000002181a7211 */ /* 0x040fe400078020ff */
[----:B------:R-:W5:Y:S02]  /*23f90*/  LDG.E.64 R28, desc[UR6][R54.64+0x68] ;  /* 0x00006806361c7981 */ /* 0x000f64000c1e1b00 */
[----:B------:R-:W-:-:S06]  /*23fa0*/  LEA.HI.X R27, R24, R3, R4, 0x4, P0 ;  /* 0x00000003181b7211 */ /* 0x000fcc00000f2404 */
[----:B------:R-:W5:Y:S01]  /*23fb0*/  LDG.E.128 R24, desc[UR6][R26.64] ;  /* 0x000000061a187981 */ /* 0x000f62000c1e1d00 */
[----:B------:R-:W-:-:S04]  /*23fc0*/  IMAD R5, R7, UR4, RZ ;  /* 0x0000000407057c24 */ /* 0x000fc8000f8e02ff */
[C---:B------:R-:W-:Y:S02]  /*23fd0*/  IMAD R5, R6.reuse, UR5, R5 ;  /* 0x0000000506057c24 */ /* 0x040fe4000f8e0205 */
[----:B------:R-:W-:-:S05]  /*23fe0*/  IMAD.WIDE.U32 R6, R6, UR4, RZ ;  /* 0x0000000406067c25 */ /* 0x000fca000f8e00ff */
[----:B------:R-:W-:Y:S02]  /*23ff0*/  IADD3 R5, PT, PT, R7, R5, RZ ;  /* 0x0000000507057210 */ /* 0x000fe40007ffe0ff */
[----:B------:R-:W-:-:S04]  /*24000*/  LEA R4, P0, R6, R2, 0x4 ;  /* 0x0000000206047211 */ /* 0x000fc800078020ff */
[----:B------:R-:W-:-:S06]  /*24010*/  LEA.HI.X R5, R6, R3, R5, 0x4, P0 ;  /* 0x0000000306057211 */ /* 0x000fcc00000f2405 */
        /* <DEDUP_REMOVED lines=8> */
[----:B------:R-:W-:-:S06]  /*240a0*/  DADD R10, R10, R18 ;  /* 0x000000000a0a7229 */ /* 0x000fcc0000000012 */
[----:B-----5:R-:W-:Y:S01]  /*240b0*/  DADD R20, R8, R20 ;  /* 0x0000000008147229 */ /* 0x020fe20000000014 */
[----:B------:R-:W-:Y:S01]  /*240c0*/  IMAD R9, R41, UR4, RZ ;  /* 0x0000000429097c24 */ /* 0x000fe2000f8e02ff */
[----:B------:R-:W-:Y:S01]  /*240d0*/  DADD R22, R10, R22 ;  /* 0x000000000a167229 */ /* 0x000fe20000000016 */
[----:B------:R-:W-:-:S04]  /*240e0*/  IMAD.WIDE.U32 R10, R40, UR4, RZ ;  /* 0x00000004280a7c25 */ /* 0x000fc8000f8e00ff */
[----:B------:R-:W-:Y:S01]  /*240f0*/  IMAD R9, R40, UR5, R9 ;  /* 0x0000000528097c24 */ /* 0x000fe2000f8e0209 */
[----:B------:R-:W-:-:S04]  /*24100*/  LEA R8, P0, R10, R2, 0x4 ;  /* 0x000000020a087211 */ /* 0x000fc800078020ff */
[----:B------:R-:W-:Y:S01]  /*24110*/  IADD3 R9, PT, PT, R11, R9, RZ ;  /* 0x000000090b097210 */ /* 0x000fe20007ffe0ff */
[----:B------:R-:W-:Y:S02]  /*24120*/  IMAD R11, R61, UR4, RZ ;  /* 0x000000043d0b7c24 */ /* 0x000fe4000f8e02ff */
[----:B------:R-:W-:Y:S02]  /*24130*/  IMAD R13, R59, UR4, RZ ;  /* 0x000000043b0d7c24 */ /* 0x000fe4000f8e02ff */
[----:B------:R-:W-:Y:S01]  /*24140*/  IMAD R11, R60, UR5, R11 ;  /* 0x000000053c0b7c24 */ /* 0x000fe2000f8e020b */
[----:B------:R-:W-:Y:S01]  /*24150*/  LEA.HI.X R9, R10, R3, R9, 0x4, P0 ;  /* 0x000000030a097211 */ /* 0x000fe200000f2409 */
[----:B------:R-:W-:-:S04]  /*24160*/  IMAD.WIDE.U32 R60, R60, UR4, RZ ;  /* 0x000000043c3c7c25 */ /* 0x000fc8000f8e00ff */
[----:B------:R-:W-:Y:S01]  /*24170*/  IMAD.WIDE.U32 R14, R58, UR4, RZ ;  /* 0x000000043a0e7c25 */ /* 0x000fe2000f8e00ff */
[----:B------:R-:W-:-:S03]  /*24180*/  LEA R12, P0, R60, R2, 0x4 ;  /* 0x000000023c0c7211 */ /* 0x000fc600078020ff */
[----:B------:R-:W-:Y:S01]  /*24190*/  IMAD R59, R58, UR5, R13 ;  /* 0x000000053a3b7c24 */ /* 0x000fe2000f8e020d */
[----:B------:R-:W-:Y:S02]  /*241a0*/  IADD3 R13, PT, PT, R61, R11, RZ ;  /* 0x0000000b3d0d7210 */ /* 0x000fe40007ffe0ff */
[----:B------:R-:W2:Y:S01]  /*241b0*/  LDG.E.128 R8, desc[UR6][R8.64] ;  /* 0x0000000608087981 */ /* 0x000ea2000c1e1d00 */
[----:B------:R-:W-:Y:S01]  /*241c0*/  IMAD R17, R43, UR4, RZ ;  /* 0x000000042b117c24 */ /* 0x000fe2000f8e02ff */
[----:B------:R-:W-:Y:S02]  /*241d0*/  IADD3 R15, PT, PT, R15, R59, RZ ;  /* 0x0000003b0f0f7210 */ /* 0x000fe40007ffe0ff */
[----:B------:R-:W-:Y:S02]  /*241e0*/  LEA.HI.X R13, R60, R3, R13, 0x4, P0 ;  /* 0x000000033c0d7211 */ /* 0x000fe400000f240d */
[----:B------:R-:W-:Y:S01]  /*241f0*/  LEA R16, P1, R14, R2, 0x4 ;  /* 0x000000020e107211 */ /* 0x000fe200078220ff */
[----:B------:R-:W-:-:S04]  /*24200*/  IMAD.WIDE.U32 R18, R42, UR4, RZ ;  /* 0x000000042a127c25 */ /* 0x000fc8000f8e00ff */
[----:B------:R-:W-:Y:S01]  /*24210*/  IMAD R43, R42, UR5, R17 ;  /* 0x000000052a2b7c24 */ /* 0x000fe2000f8e0211 */
[-C--:B------:R-:W-:Y:S02]  /*24220*/  LEA.HI.X R17, R14, R3.reuse, R15, 0x4, P1 ;  /* 0x000000030e117211 */ /* 0x080fe400008f240f */
[----:B------:R-:W3:Y:S01]  /*24230*/  LDG.E.128 R12, desc[UR6][R12.64] ;  /* 0x000000060c0c7981 */ /* 0x000ee2000c1e1d00 */
[----:B------:R-:W-:Y:S01]  /*24240*/  DADD R40, R20, R24 ;  /* 0x0000000014287229 */ /* 0x000fe20000000018 */
[----:B------:R-:W-:Y:S01]  /*24250*/  IMAD.IADD R19, R19, 0x1, R43 ;  /* 0x0000000113137824 */ /* 0x000fe200078e022b */
[C---:B------:R-:W-:Y:S01]  /*24260*/  LEA R20, P0, R18.reuse, R2, 0x4 ;  /* 0x0000000212147211 */ /* 0x040fe200078020ff */
[----:B------:R-:W-:Y:S01]  /*24270*/  DADD R56, R22, R26 ;  /* 0x0000000016387229 */ /* 0x000fe2000000001a */
[----:B------:R-:W-:Y:S02]  /*24280*/  IMAD R23, R39, UR4, RZ ;  /* 0x0000000427177c24 */ /* 0x000fe4000f8e02ff */
[----:B------:R-:W-:Y:S01]  /*24290*/  LEA.HI.X R21, R18, R3, R19, 0x4, P0 ;  /* 0x0000000312157211 */ /* 0x000fe200000f2413 */
[----:B------:R-:W-:Y:S01]  /*242a0*/  IMAD R27, R35, UR4, RZ ;  /* 0x00000004231b7c24 */ /* 0x000fe2000f8e02ff */
[----:B------:R-:W4:Y:S01]  /*242b0*/  LDG.E.128 R16, desc[UR6][R16.64] ;  /* 0x0000000610107981 */ /* 0x000f22000c1e1d00 */
[----:B------:R-:W-:-:S02]  /*242c0*/  IMAD R23, R38, UR5, R23 ;  /* 0x0000000526177c24 */ /* 0x000fc4000f8e0217 */
[----:B------:R-:W-:-:S04]  /*242d0*/  IMAD.WIDE.U32 R24, R38, UR4, RZ ;  /* 0x0000000426187c25 */ /* 0x000fc8000f8e00ff */
[----:B------:R-:W-:Y:S01]  /*242e0*/  IMAD R43, R34, UR5, R27 ;  /* 0x00000005222b7c24 */ /* 0x000fe2000f8e021b */
[-C--:B------:R-:W-:Y:S01]  /*242f0*/  LEA R26, P0, R24, R2.reuse, 0x4 ;  /* 0x00000002181a7211 */ /* 0x080fe200078020ff */
[----:B------:R-:W-:Y:S01]  /*24300*/  IMAD.WIDE.U32 R34, R34, UR4, RZ ;  /* 0x0000000422227c25 */ /* 0x000fe2000f8e00ff */
[----:B------:R-:W-:Y:S02]  /*24310*/  IADD3 R27, PT, PT, R25, R23, RZ ;  /* 0x00000017191b7210 */ /* 0x000fe40007ffe0ff */
[----:B------:R-:W5:Y:S02]  /*24320*/  LDG.E.128 R20, desc[UR6][R20.64] ;  /* 0x0000000614147981 */ /* 0x000f64000c1e1d00 */
[----:B------:R-:W-:Y:S02]  /*24330*/  IADD3 R25, PT, PT, R35, R43, RZ ;  /* 0x0000002b23197210 */ /* 0x000fe40007ffe0ff */
[----:B------:R-:W-:Y:S02]  /*24340*/  LEA.HI.X R27, R24, R3, R27, 0x4, P0 ;  /* 0x00000003181b7211 */ /* 0x000fe400000f241b */
[----:B------:R-:W-:Y:S01]  /*24350*/  LEA R60, P1, R34, R2, 0x4 ;  /* 0x00000002223c7211 */ /* 0x000fe200078220ff */
[----:B------:R-:W-:-:S03]  /*24360*/  IMAD.WIDE.U32 R38, R30, UR4, RZ ;  /* 0x000000041e267c25 */ /* 0x000fc6000f8e00ff */
[----:B------:R-:W-:Y:S01]  /*24370*/  LEA.HI.X R61, R34, R3, R25, 0x4, P1 ;  /* 0x00000003223d7211 */ /* 0x000fe200008f2419 */
[----:B------:R-:W-:Y:S01]  /*24380*/  IMAD R43, R29, UR4, RZ ;  /* 0x000000041d2b7c24 */ /* 0x000fe2000f8e02ff */
[----:B------:R-:W5:Y:S01]  /*24390*/  LDG.E.128 R24, desc[UR6][R26.64] ;  /* 0x000000061a187981 */ /* 0x000f62000c1e1d00 */
[----:B------:R-:W-:Y:S02]  /*243a0*/  IADD3 R29, PT, PT, R39, R31, RZ ;  /* 0x0000001f271d7210 */ /* 0x000fe40007ffe0ff */
[----:B------:R-:W-:Y:S01]  /*243b0*/  LEA R58, P0, R38, R2, 0x4 ;  /* 0x00000002263a7211 */ /* 0x000fe200078020ff */
[----:B------:R-:W-:-:S04]  /*243c0*/  IMAD.WIDE.U32 R34, R28, UR4, RZ ;  /* 0x000000041c227c25 */ /* 0x000fc8000f8e00ff */
[----:B------:R-:W-:Y:S01]  /*243d0*/  IMAD R43, R28, UR5, R43 ;  /* 0x000000051c2b7c24 */ /* 0x000fe2000f8e022b */
[----:B------:R-:W-:Y:S01]  /*243e0*/  LEA.HI.X R59, R38, R3, R29, 0x4, P0 ;  /* 0x00000003263b7211 */ /* 0x000fe200000f241d */
[----:B------:R-:W-:Y:S01]  /*243f0*/  IMAD R39, R33, UR4, RZ ;  /* 0x0000000421277c24 */ /* 0x000fe2000f8e02ff */
[----:B------:R-:W5:Y:S01]  /*24400*/  LDG.E.128 R28, desc[UR6][R60.64] ;  /* 0x000000063c1c7981 */ /* 0x000f62000c1e1d00 */
[----:B------:R-:W-:Y:S02]  /*24410*/  LEA R38, P0, R34, R2, 0x4 ;  /* 0x0000000222267211 */ /* 0x000fe400078020ff */
[----:B------:R-:W-:Y:S01]  /*24420*/  IADD3 R33, PT, PT, R35, R43, RZ ;  /* 0x0000002b23217210 */ /* 0x000fe20007ffe0ff */
[C---:B------:R-:W-:Y:S02]  /*24430*/  IMAD R43, R32.reuse, UR5, R39 ;  /* 0x00000005202b7c24 */ /* 0x040fe4000f8e0227 */
[----:B------:R-:W-:Y:S01]  /*24440*/  IMAD.WIDE.U32 R44, R32, UR4, RZ ;  /* 0x00000004202c7c25 */ /* 0x000fe2000f8e00ff */
[----:B------:R-:W-:-:S02]  /*24450*/  LEA.HI.X R39, R34, R3, R33, 0x4, P0 ;  /* 0x0000000322277211 */ /* 0x000fc400000f2421 */
[----:B------:R-:W5:Y:S01]  /*24460*/  LDG.E.128 R32, desc[UR6][R58.64] ;  /* 0x000000063a207981 */ /* 0x000f62000c1e1d00 */
[----:B------:R-:W-:Y:S01]  /*24470*/  IMAD R47, R37, UR4, RZ ;  /* 0x00000004252f7c24 */ /* 0x000fe2000f8e02ff */
[----:B------:R-:W-:Y:S01]  /*24480*/  LEA R42, P0, R44, R2, 0x4 ;  /* 0x000000022c2a7211 */ /* 0x000fe200078020ff */
[----:B------:R-:W-:Y:S02]  /*24490*/  IMAD.IADD R37, R45, 0x1, R43 ;  /* 0x000000012d257824 */ /* 0x000fe400078e022b */
[C---:B------:R-:W-:Y:S02]  /*244a0*/  IMAD R45, R36.reuse, UR5, R47 ;  /* 0x00000005242d7c24 */ /* 0x040fe4000f8e022f */
[----:B------:R-:W-:Y:S01]  /*244b0*/  IMAD.WIDE.U32 R46, R36, UR4, RZ ;  /* 0x00000004242e7c25 */ /* 0x000fe2000f8e00ff */
[----:B------:R-:W-:Y:S02]  /*244c0*/  LEA.HI.X R43, R44, R3, R37, 0x4, P0 ;  /* 0x000000032c2b7211 */ /* 0x000fe400000f2425 */
[----:B------:R-:W5:Y:S01]  /*244d0*/  LDG.E.128 R36, desc[UR6][R38.64] ;  /* 0x0000000626247981 */ /* 0x000f62000c1e1d00 */
[----:B------:R-:W-:Y:S01]  /*244e0*/  DADD R4, R40, R4 ;  /* 0x0000000028047229 */ /* 0x000fe20000000004 */
[----:B------:R-:W-:-:S02]  /*244f0*/  IADD3 R45, PT, PT, R47, R45, RZ ;  /* 0x0000002d2f2d7210 */ /* 0x000fc40007ffe0ff */
[C---:B------:R-:W-:Y:S01]  /*24500*/  LEA R44, P0, R46.reuse, R2, 0x4 ;  /* 0x000000022e2c7211 */ /* 0x040fe200078020ff */
[----:B------:R-:W5:Y:S03]  /*24510*/  LDG.E.128 R40, desc[UR6][R42.64] ;  /* 0x000000062a287981 */ /* 0x000f66000c1e1d00 */
[----:B------:R-:W-:-:S06]  /*24520*/  LEA.HI.X R45, R46, R3, R45, 0x4, P0 ;  /* 0x000000032e2d7211 */ /* 0x000fcc00000f242d */
[----:B------:R-:W5:Y:S01]  /*24530*/  LDG.E.128 R44, desc[UR6][R44.64] ;  /* 0x000000062c2c7981 */ /* 0x000f62000c1e1d00 */
[----:B------:R-:W-:Y:S01]  /*24540*/  DADD R6, R56, R6 ;  /* 0x0000000038067229 */ /* 0x000fe20000000006 */
        /* <DEDUP_REMOVED lines=28> */
.L_x_2204:
[----:B------:R-:W-:Y:S05]  /*24710*/  BSYNC.RECONVERGENT B2 ;  /* 0x0000000000027941 */ /* 0x000fea0003800200 */
.L_x_2203:
        /* <DEDUP_REMOVED lines=42> */
[----:B------:R-:W-:Y:S01]  /*249c0*/  LEA R36, P1, R18, R2, 0x4 ;  /* 0x0000000212247211 */ /* 0x000fe200078220ff */
[----:B------:R-:W-:Y:S02]  /*249d0*/  IMAD R35, R17, UR8, RZ ;  /* 0x0000000811237c24 */ /* 0x000fe4000f8e02ff */
[----:B------:R0:W4:Y:S01]  /*249e0*/  LDG.E.128 R12, desc[UR6][R32.64] ;  /* 0x00000006200c7981 */ /* 0x000122000c1e1d00 */
[----:B------:R-:W-:Y:S01]  /*249f0*/  IADD3 R17, PT, PT, R19, R27, RZ ;  /* 0x0000001b13117210 */ /* 0x000fe20007ffe0ff */
[----:B------:R-:W-:-:S03]  /*24a00*/  IMAD.WIDE.U32 R22, R16, UR8, RZ ;  /* 0x0000000810167c25 */ /* 0x000fc6000f8e00ff */
[----:B------:R-:W-:Y:S01]  /*24a10*/  LEA.HI.X R37, R18, R3, R17, 0x4, P1 ;  /* 0x0000000312257211 */ /* 0x000fe200008f2411 */
[----:B------:R-:W-:Y:S01]  /*24a20*/  IMAD R35, R16, UR9, R35 ;  /* 0x0000000910237c24 */ /* 0x000fe2000f8e0223 */
[----:B------:R-:W-:Y:S01]  /*24a30*/  LEA R34, P1, R22, R2, 0x4 ;  /* 0x0000000216227211 */ /* 0x000fe200078220ff */
[----:B------:R-:W-:Y:S02]  /*24a40*/  IMAD R39, R21, UR8, RZ ;  /* 0x0000000815277c24 */ /* 0x000fe4000f8e02ff */
[----:B------:R1:W5:Y:S01]  /*24a50*/  LDG.E.128 R16, desc[UR6][R36.64] ;  /* 0x0000000624107981 */ /* 0x000362000c1e1d00 */
[----:B------:R-:W-:Y:S01]  /*24a60*/  IADD3 R21, PT, PT, R23, R35, RZ ;  /* 0x0000002317157210 */ /* 0x000fe20007ffe0ff */
[----:B------:R-:W-:-:S03]  /*24a70*/  IMAD.WIDE.U32 R26, R20, UR8, RZ ;  /* 0x00000008141a7c25 */ /* 0x000fc6000f8e00ff */
[----:B------:R-:W-:Y:S01]  /*24a80*/  LEA.HI.X R35, R22, R3, R21, 0x4, P1 ;  /* 0x0000000316237211 */ /* 0x000fe200008f2415 */
[----:B------:R-:W-:Y:S01]  /*24a90*/  IMAD R39, R20, UR9, R39 ;  /* 0x0000000914277c24 */ /* 0x000fe2000f8e0227 */
[----:B------:R-:W-:Y:S01]  /*24aa0*/  LEA R42, P1, R26, R2, 0x4 ;  /* 0x000000021a2a7211 */ /* 0x000fe200078220ff */
[----:B------:R-:W-:Y:S02]  /*24ab0*/  IMAD R41, R25, UR8, RZ ;  /* 0x0000000819297c24 */ /* 0x000fe4000f8e02ff */
[----:B------:R-:W5:Y:S01]  /*24ac0*/  LDG.E.128 R20, desc[UR6][R34.64] ;  /* 0x0000000622147981 */ /* 0x000f62000c1e1d00 */
[----:B------:R-:W-:Y:S01]  /*24ad0*/  IADD3 R25, PT, PT, R27, R39, RZ ;  /* 0x000000271b197210 */ /* 0x000fe20007ffe0ff */
[----:B0-----:R-:W-:-:S03]  /*24ae0*/  IMAD.WIDE.U32 R32, R24, UR8, RZ ;  /* 0x0000000818207c25 */ /* 0x001fc6000f8e00ff */
[----:B------:R-:W-:Y:S01]  /*24af0*/  LEA.HI.X R43, R26, R3, R25, 0x4, P1 ;  /* 0x000000031a2b7211 */ /* 0x000fe200008f2419 */
[----:B------:R-:W-:Y:S02]  /*24b00*/  IMAD R41, R24, UR9, R41 ;  /* 0x0000000918297c24 */ /* 0x000fe4000f8e0229 */
[----:B------:R-:W-:Y:S01]  /*24b10*/  IMAD R39, R31, UR8, RZ ;  /* 0x000000081f277c24 */ /* 0x000fe2000f8e02ff */
[----:B------:R-:W-:Y:S01]  /*24b20*/  LEA R48, P1, R32, R2, 0x4 ;  /* 0x0000000220307211 */ /* 0x000fe200078220ff */
[----:B------:R-:W5:Y:S01]  /*24b30*/  LDG.E.128 R24, desc[UR6][R42.64] ;  /* 0x000000062a187981 */ /* 0x000f62000c1e1d00 */
[----:B------:R-:W-:Y:S01]  /*24b40*/  IADD3 R31, PT, PT, R33, R41, RZ ;  /* 0x00000029211f7210 */ /* 0x000fe20007ffe0ff */
[----:B-1----:R-:W-:-:S04]  /*24b50*/  IMAD.WIDE.U32 R36, R30, UR8, RZ ;  /* 0x000000081e247c25 */ /* 0x002fc8000f8e00ff */
        /* <DEDUP_REMOVED lines=25> */
.L_x_2207:
[----:B------:R-:W-:Y:S05]  /*24cf0*/  BSYNC.RECONVERGENT B2 ;  /* 0x0000000000027941 */ /* 0x000fea0003800200 */
.L_x_2206:
        /* <DEDUP_REMOVED lines=51> */
.L_x_2209:
[----:B------:R-:W-:Y:S05]  /*25030*/  BSYNC.RECONVERGENT B2 ;  /* 0x0000000000027941 */ /* 0x000fea0003800200 */
.L_x_2208:
        /* <DEDUP_REMOVED lines=24> */
[----:B---3--:R-:W-:-:S03]  /*251c0*/  @P0 IMAD R7, R7, R12, RZ ;  /* 0x0000000c07070224 */ /* 0x008fc600078e02ff */
[----:B------:R-:W-:Y:S01]  /*251d0*/  LEA.HI.X R5, R8, R3, R0, 0x4, P1 ;  /* 0x0000000308057211 */ /* 0x000fe200008f2400 */
[----:B------:R-:W-:-:S04]  /*251e0*/  @P0 IMAD.WIDE.U32 R10, R6, R12, RZ ;  /* 0x0000000c060a0225 */ /* 0x000fc800078e00ff */
        /* <DEDUP_REMOVED lines=10> */
.L_x_2202:
[----:B------:R-:W-:Y:S05]  /*25290*/  BSYNC.RECONVERGENT B1 ;  /* 0x0000000000017941 */ /* 0x000fea0003800200 */
.L_x_2201:
[----:B------:R-:W-:Y:S01]  /*252a0*/  STG.E.128 desc[UR6][R52.64], R44 ;  /* 0x0000002c34007986 */ /* 0x000fe2000c101d06 */
[----:B------:R-:W-:Y:S05]  /*252b0*/  EXIT ;  /* 0x000000000000794d */ /* 0x000fea0003800000 */
.L_x_2210:
        /* <DEDUP_REMOVED lines=12> */
.L_x_19005:


//--------------------- .text._ZN2at6native73_GLOBAL__N__c8866d80_35_SparseBinaryOpIntersectionKernel_cu_b2145a98_327112apply_kernelILi128ELi8EZNS1_29binary_op_intersection_kernelINS1_9RhsProjOpEflEEvRNS_14TensorIteratorEllRKNS_6TensorEbEUliE_EEviT1_ --------------------------
	.section	.text._ZN2at6native73_GLOBAL__N__c8866d80_35_SparseBinaryOpIntersectionKernel_cu_b2145a98_327112apply_kernelILi128ELi8EZNS1_29binary_op_intersection_kernelINS1_9RhsProjOpEflEEvRNS_14TensorIteratorEllRKNS_6TensorEbEUliE_EEviT1_,"ax",@progbits
	.align	128
.text._ZN2at6native73_GLOBAL__N__c8866d80_35_SparseBinaryOpIntersectionKernel_cu_b2145a98_327112apply_kernelILi128ELi8EZNS1_29binary_op_intersection_kernelINS1_9RhsProjOpEflEEvRNS_14TensorIteratorEllRKNS_6TensorEbEUliE_EEviT1_:
        .type           _ZN2at6native73_GLOBAL__N__c8866d80_35_SparseBinaryOpIntersectionKernel_cu_b2145a98_327112apply_kernelILi128ELi8EZNS1_29binary_op_intersection_kernelINS1_9RhsProjOpEflEEvRNS_14TensorIteratorEllRKNS_6TensorEbEUliE_EEviT1_,@function
        .size           _ZN2at6native73_GLOBAL__N__c8866d80_35_SparseBinaryOpIntersectionKernel_cu_b2145a98_327112apply_kernelILi128ELi8EZNS1_29binary_op_intersection_kernelINS1_9RhsProjOpEflEEvRNS_14TensorIteratorEllRKNS_6TensorEbEUliE_EEviT1_,(.L_x_19006 - _ZN2at6native73_GLOBAL__N__c8866d80_35_SparseBinaryOpIntersectionKernel_cu_b2145a98_327112apply_kernelILi128ELi8EZNS1_29binary_op_intersection_kernelINS1_9RhsProjOpEflEEvRNS_14TensorIteratorEllRKNS_6TensorEbEUliE_EEviT1_)
        .other          _ZN2at6native73_GLOBAL__N__c8866d80_35_SparseBinaryOpIntersectionKernel_cu_b2145a98_327112apply_kernelILi128ELi8EZNS1_29binary_op_intersection_kernelINS1_9RhsProjOpEflEEvRNS_14TensorIteratorEllRKNS_6TensorEbEUliE_EEviT1_,@"STO_CUDA_ENTRY STV_DEFAULT"
_ZN2at6native73_GLOBAL__N__c8866d80_35_SparseBinaryOpIntersectionKernel_cu_b2145a98_327112apply_kernelILi128ELi8EZNS1_29binary_op_intersection_kernelINS1_9RhsProjOpEflEEvRNS_14TensorIteratorEllRKNS_6TensorEbEUliE_EEviT1_:
        /* <DEDUP_REMOVED lines=54> */
.L_x_2217:
        /* <DEDUP_REMOVED lines=41> */
[----:B------:R1:W2:Y:S01]  /*05f0*/  LDG.E R39, desc[UR6][R48.64] ;  /* 0x0000000630277981 */ /* 0x0002a2000c1e1900 */
[----:B------:R-:W-:Y:S01]  /*0600*/  IADD3 R31, PT, PT, R31, R41, RZ ;  /* 0x000000291f1f7210 */ /* 0x000fe20007ffe0ff */
[----:B------:R-:W-:Y:S02]  /*0610*/  IMAD.WIDE.U32 R34, R28, UR28, RZ ;  /* 0x0000001c1c227c25 */ /* 0x000fe4000f8e00ff */
[----:B------:R3:W4:Y:S01]  /*0620*/  LDG.E R42, desc[UR6][R44.64] ;  /* 0x000000062c2a7981 */ /* 0x000722000c1e1900 */
[----:B------:R-:W-:Y:S01]  /*0630*/  LEA.HI.X R41, R30, R7, R31, 0x2, P0 ;  /* 0x000000071e297211 */ /* 0x000fe200000f141f */
[----:B------:R-:W-:-:S02]  /*0640*/  IMAD R31, R32, UR29, R33 ;  /* 0x0000001d201f7c24 */ /* 0x000fc4000f8e0221 */
[----:B------:R-:W-:Y:S01]  /*0650*/  IMAD.WIDE.U32 R32, R32, UR28, RZ ;  /* 0x0000001c20207c25 */ /* 0x000fe2000f8e00ff */
[----:B------:R-:W5:Y:S03]  /*0660*/  LDG.E R38, desc[UR6][R46.64] ;  /* 0x000000062e267981 */ /* 0x000f66000c1e1900 */
[----:B-1----:R-:W-:Y:S01]  /*0670*/  IMAD R49, R28, UR29, R29 ;  /* 0x0000001d1c317c24 */ /* 0x002fe2000f8e021d */
[-C--:B------:R-:W-:Y:S01]  /*0680*/  LEA R28, P0, R32, R6.reuse, 0x2 ;  /* 0x00000006201c7211 */ /* 0x080fe200078010ff */
[----:B------:R-:W-:Y:S01]  /*0690*/  IMAD R21, R21, UR28, RZ ;  /* 0x0000001c15157c24 */ /* 0x000fe2000f8e02ff */
        /* <DEDUP_REMOVED lines=9> */
[----:B------:R-:W3:Y:S02]  /*0730*/  LDG.E R40, desc[UR6][R40.64] ;  /* 0x0000000628287981 */ /* 0x000ee4000c1e1900 */
[----:B------:R-:W-:Y:S01]  /*0740*/  IMAD R25, R23, UR28, RZ ;  /* 0x0000001c17197c24 */ /* 0x000fe2000f8e02ff */
[----:B------:R-:W-:Y:S01]  /*0750*/  IADD3 R23, PT, PT, R33, R45, RZ ;  /* 0x0000002d21177210 */ /* 0x000fe20007ffe0ff */
[----:B------:R-:W-:Y:S01]  /*0760*/  IMAD.WIDE.U32 R34, R22, UR28, RZ ;  /* 0x0000001c16227c25 */ /* 0x000fe2000f8e00ff */
[-C--:B------:R-:W-:Y:S01]  /*0770*/  LEA R24, P0, R32, R6.reuse, 0x2 ;  /* 0x0000000620187211 */ /* 0x080fe200078010ff */
[----:B------:R1:W3:Y:S02]  /*0780*/  LDG.E R30, desc[UR6][R30.64] ;  /* 0x000000061e1e7981 */ /* 0x0002e4000c1e1900 */
[----:B------:R-:W-:Y:S01]  /*0790*/  IMAD R33, R22, UR29, R25 ;  /* 0x0000001d16217c24 */ /* 0x000fe2000f8e0219 */
[----:B------:R-:W-:Y:S01]  /*07a0*/  LEA.HI.X R25, R32, R7, R23, 0x2, P0 ;  /* 0x0000000720197211 */ /* 0x000fe200000f1417 */
[----:B------:R-:W-:Y:S01]  /*07b0*/  IMAD R21, R20, UR29, R21 ;  /* 0x0000001d14157c24 */ /* 0x000fe2000f8e0215 */
[-C--:B------:R-:W-:Y:S01]  /*07c0*/  LEA R22, P0, R34, R6.reuse, 0x2 ;  /* 0x0000000622167211 */ /* 0x080fe200078010ff */
[----:B------:R-:W-:Y:S01]  /*07d0*/  IMAD R11, R10, UR29, R11 ;  /* 0x0000001d0a0b7c24 */ /* 0x000fe2000f8e020b */
[----:B------:R-:W-:Y:S01]  /*07e0*/  IADD3 R23, PT, PT, R35, R33, RZ ;  /* 0x0000002123177210 */ /* 0x000fe20007ffe0ff */
[----:B------:R-:W3:Y:S03]  /*07f0*/  LDG.E R28, desc[UR6][R28.64] ;  /* 0x000000061c1c7981 */ /* 0x000ee6000c1e1900 */
[----:B------:R-:W-:Y:S01]  /*0800*/  LEA.HI.X R23, R34, R7, R23, 0x2, P0 ;  /* 0x0000000722177211 */ /* 0x000fe200000f1417 */
[----:B------:R-:W-:Y:S01]  /*0810*/  IMAD.WIDE.U32 R34, R20, UR28, RZ ;  /* 0x0000001c14227c25 */ /* 0x000fe2000f8e00ff */
[----:B------:R0:W3:Y:S03]  /*0820*/  LDG.E R41, desc[UR6][R24.64] ;  /* 0x0000000618297981 */ /* 0x0000e6000c1e1900 */
[----:B------:R-:W-:Y:S01]  /*0830*/  IMAD.WIDE.U32 R32, R10, UR28, RZ ;  /* 0x0000001c0a207c25 */ /* 0x000fe2000f8e00ff */
[-C--:B------:R-:W-:Y:S01]  /*0840*/  LEA R20, P1, R34, R6.reuse, 0x2 ;  /* 0x0000000622147211 */ /* 0x080fe200078210ff */
[----:B------:R0:W3:Y:S02]  /*0850*/  LDG.E R29, desc[UR6][R22.64] ;  /* 0x00000006161d7981 */ /* 0x0000e4000c1e1900 */
        /* <DEDUP_REMOVED lines=11> */
[----:B------:R0:W3:Y:S01]  /*0910*/  LDG.E R20, desc[UR6][R20.64] ;  /* 0x0000000614147981 */ /* 0x0000e2000c1e1900 */
[-C--:B------:R-:W-:Y:S01]  /*0920*/  LEA R18, P0, R24, R6.reuse, 0x2 ;  /* 0x0000000618127211 */ /* 0x080fe200078010ff */
[----:B------:R-:W-:Y:S02]  /*0930*/  IMAD R25, R16, UR29, R19 ;  /* 0x0000001d10197c24 */ /* 0x000fe4000f8e0213 */
[----:B------:R-:W-:Y:S01]  /*0940*/  IMAD R9, R9, UR28, RZ ;  /* 0x0000001c09097c24 */ /* 0x000fe2000f8e02ff */
[----:B------:R-:W-:Y:S01]  /*0950*/  LEA.HI.X R19, R24, R7, R17, 0x2, P0 ;  /* 0x0000000718137211 */ /* 0x000fe200000f1411 */
[----:B------:R-:W-:Y:S01]  /*0960*/  IMAD R15, R15, UR28, RZ ;  /* 0x0000001c0f0f7c24 */ /* 0x000fe2000f8e02ff */
[----:B------:R-:W-:Y:S01]  /*0970*/  LEA R16, P0, R22, R6, 0x2 ;  /* 0x0000000616107211 */ /* 0x000fe200078010ff */
[----:B------:R1:W3:Y:S01]  /*0980*/  LDG.E R31, desc[UR6][R10.64] ;  /* 0x000000060a1f7981 */ /* 0x0002e2000c1e1900 */
[----:B------:R-:W-:Y:S01]  /*0990*/  IADD3 R17, PT, PT, R23, R25, RZ ;  /* 0x0000001917117210 */ /* 0x000fe20007ffe0ff */
[----:B------:R-:W-:-:S02]  /*09a0*/  IMAD R9, R8, UR29, R9 ;  /* 0x0000001d08097c24 */ /* 0x000fc4000f8e0209 */
[----:B0-----:R-:W-:Y:S01]  /*09b0*/  IMAD R21, R27, UR28, RZ ;  /* 0x0000001c1b157c24 */ /* 0x001fe2000f8e02ff */
[----:B------:R-:W-:Y:S01]  /*09c0*/  LEA.HI.X R17, R22, R7, R17, 0x2, P0 ;  /* 0x0000000716117211 */ /* 0x000fe200000f1411 */
[----:B------:R-:W-:Y:S01]  /*09d0*/  IMAD.WIDE.U32 R22, R8, UR28, RZ ;  /* 0x0000001c08167c25 */ /* 0x000fe2000f8e00ff */
[----:B------:R0:W3:Y:S03]  /*09e0*/  LDG.E R32, desc[UR6][R18.64] ;  /* 0x0000000612207981 */ /* 0x0000e6000c1e1900 */
[----:B------:R-:W-:-:S04]  /*09f0*/  IMAD.WIDE.U32 R24, R14, UR28, RZ ;  /* 0x0000001c0e187c25 */ /* 0x000fc8000f8e00ff */
[----:B------:R-:W-:Y:S01]  /*0a00*/  IMAD R15, R14, UR29, R15 ;  /* 0x0000001d0e0f7c24 */ /* 0x000fe2000f8e020f */
[-C--:B------:R-:W-:Y:S01]  /*0a10*/  LEA R8, P0, R22, R6.reuse, 0x2 ;  /* 0x0000000616087211 */ /* 0x080fe200078010ff */
[C---:B------:R-:W-:Y:S01]  /*0a20*/  IMAD R21, R26.reuse, UR29, R21 ;  /* 0x0000001d1a157c24 */ /* 0x040fe2000f8e0215 */
[----:B------:R-:W-:Y:S01]  /*0a30*/  IADD3 R9, PT, PT, R23, R9, RZ ;  /* 0x0000000917097210 */ /* 0x000fe20007ffe0ff */
[----:B------:R0:W3:Y:S01]  /*0a40*/  LDG.E R33, desc[UR6][R16.64] ;  /* 0x0000000610217981 */ /* 0x0000e2000c1e1900 */
[----:B-1----:R-:W-:Y:S01]  /*0a50*/  IADD3 R11, PT, PT, R25, R15, RZ ;  /* 0x0000000f190b7210 */ /* 0x002fe20007ffe0ff */
[----:B------:R-:W-:Y:S01]  /*0a60*/  IMAD.WIDE.U32 R14, R26, UR28, RZ ;  /* 0x0000001c1a0e7c25 */ /* 0x000fe2000f8e00ff */
[----:B------:R-:W-:Y:S02]  /*0a70*/  LEA.HI.X R9, R22, R7, R9, 0x2, P0 ;  /* 0x0000000716097211 */ /* 0x000fe400000f1409 */
[----:B------:R-:W-:Y:S01]  /*0a80*/  LEA R10, P1, R24, R6, 0x2 ;  /* 0x00000006180a7211 */ /* 0x000fe200078210ff */
[----:B0-----:R-:W-:-:S04]  /*0a90*/  IMAD.WIDE.U32 R18, R4, UR28, RZ ;  /* 0x0000001c04127c25 */ /* 0x001fc8000f8e00ff */
[----:B------:R-:W-:Y:S01]  /*0aa0*/  IMAD R17, R5, UR28, RZ ;  /* 0x0000001c05117c24 */ /* 0x000fe2000f8e02ff */
[----:B------:R-:W-:Y:S01]  /*0ab0*/  IADD3 R5, PT, PT, R15, R21, RZ ;  /* 0x000000150f057210 */ /* 0x000fe20007ffe0ff */
[----:B------:R-:W3:Y:S01]  /*0ac0*/  LDG.E R9, desc[UR6][R8.64] ;  /* 0x0000000608097981 */ /* 0x000ee2000c1e1900 */
[-C--:B------:R-:W-:Y:S01]  /*0ad0*/  LEA R16, P0, R14, R6.reuse, 0x2 ;  /* 0x000000060e107211 */ /* 0x080fe200078010ff */
[----:B------:R-:W-:Y:S01]  /*0ae0*/  IMAD R15, R4, UR29, R17 ;  /* 0x0000001d040f7c24 */ /* 0x000fe2000f8e0211 */
[-C--:B------:R-:W-:Y:S02]  /*0af0*/  LEA.HI.X R11, R24, R7.reuse, R11, 0x2, P1 ;  /* 0x00000007180b7211 */ /* 0x080fe400008f140b */
[----:B------:R-:W-:Y:S02]  /*0b00*/  LEA.HI.X R17, R14, R7, R5, 0x2, P0 ;  /* 0x000000070e117211 */ /* 0x000fe400000f1405 */
[----:B------:R-:W-:Y:S01]  /*0b10*/  LEA R4, P0, R18, R6, 0x2 ;  /* 0x0000000612047211 */ /* 0x000fe200078010ff */
[----:B------:R-:W3:Y:S01]  /*0b20*/  LDG.E R10, desc[UR6][R10.64] ;  /* 0x000000060a0a7981 */ /* 0x000ee2000c1e1900 */
[----:B------:R-:W-:-:S03]  /*0b30*/  IADD3 R5, PT, PT, R19, R15, RZ ;  /* 0x0000000f13057210 */ /* 0x000fc60007ffe0ff */
[----:B------:R-:W3:Y:S01]  /*0b40*/  LDG.E R16, desc[UR6][R16.64] ;  /* 0x0000000610107981 */ /* 0x000ee2000c1e1900 */
[----:B------:R-:W-:-:S05]  /*0b50*/  LEA.HI.X R5, R18, R7, R5, 0x2, P0 ;  /* 0x0000000712057211 */ /* 0x000fca00000f1405 */
[----:B------:R0:W3:Y:S01]  /*0b60*/  LDG.E R4, desc[UR6][R4.64] ;  /* 0x0000000604047981 */ /* 0x0000e2000c1e1900 */
[----:B------:R-:W-:-:S04]  /*0b70*/  IADD3 R43, P0, PT, R43, -0x10, RZ ;  /* 0xfffffff02b2b7810 */ /* 0x000fc80007f1e0ff */
[----:B------:R-:W-:Y:S02]  /*0b80*/  IADD3.X R37, PT, PT, R37, -0x1, RZ, P0, !PT ;  /* 0xffffffff25257810 */ /* 0x000fe400007fe4ff */
[----:B------:R-:W-:-:S04]  /*0b90*/  ISETP.NE.U32.AND P0, PT, R43, RZ, PT ;  /* 0x000000ff2b00720c */ /* 0x000fc80003f05070 */
[----:B------:R-:W-:Y:S02]  /*0ba0*/  ISETP.NE.AND.EX P0, PT, R37, RZ, PT, P0 ;  /* 0x000000ff2500720c */ /* 0x000fe40003f05300 */
[----:B------:R-:W-:-:S04]  /*0bb0*/  IADD3 R12, P1, PT, R12, 0x80, RZ ;  /* 0x000000800c0c7810 */ /* 0x000fc80007f3e0ff */
[----:B0-----:R-:W-:Y:S01]  /*0bc0*/  IADD3.X R5, PT, PT, RZ, R13, RZ, P1, !PT ;  /* 0x0000000dff057210 */ /* 0x001fe20000ffe4ff */
[----:B--2---:R-:W-:-:S04]  /*0bd0*/  FADD.FTZ R39, R39, R36 ;  /* 0x0000002427277221 */ /* 0x004fc80000010000 */
[----:B-----5:R-:W-:-:S04]  /*0be0*/  FADD.FTZ R39, R39, R38 ;  /* 0x0000002627277221 */ /* 0x020fc80000010000 */
[----:B----4-:R-:W-:-:S04]  /*0bf0*/  FADD.FTZ R39, R39, R42 ;  /* 0x0000002a27277221 */ /* 0x010fc80000010000 */
[----:B---3--:R-:W-:-:S04]  /*0c00*/  FADD.FTZ R39, R39, R40 ;  /* 0x0000002827277221 */ /* 0x008fc80000010000 */
        /* <DEDUP_REMOVED lines=12> */
[----:B------:R-:W-:Y:S01]  /*0cd0*/  MOV R4, R12 ;  /* 0x0000000c00047202 */ /* 0x000fe20000000f00 */
[----:B------:R-:W-:Y:S06]  /*0ce0*/  @P0 BRA `(.L_x_2217) ;  /* 0xfffffff4009c0947 */ /* 0x000fec000383ffff */
.L_x_2216:
        /* <DEDUP_REMOVED lines=36> */
[----:B------:R-:W-:Y:S01]  /*0f30*/  IADD3 R2, PT, PT, R25, R23, RZ ;  /* 0x0000001719027210 */ /* 0x000fe20007ffe0ff */
[----:B------:R-:W2:Y:S01]  /*0f40*/  LDG.E R18, desc[UR6][R18.64] ;  /* 0x0000000612127981 */ /* 0x000ea2000c1e1900 */
        /* <DEDUP_REMOVED lines=8> */
[----:B------:R-:W-:-:S03]  /*0fd0*/  IMAD R17, R16, UR29, R17 ;  /* 0x0000001d10117c24 */ /* 0x000fc6000f8e0211 */
[----:B------:R-:W-:Y:S01]  /*0fe0*/  LEA.HI.X R25, R26, R11, R2, 0x2, P1 ;  /* 0x0000000b1a197211 */ /* 0x000fe200008f1402 */
[----:B------:R-:W-:Y:S01]  /*0ff0*/  IMAD.WIDE.U32 R26, R16, UR28, RZ ;  /* 0x0000001c101a7c25 */ /* 0x000fe2000f8e00ff */
[----:B------:R4:W5:Y:S03]  /*1000*/  LDG.E R2, desc[UR6][R22.64] ;  /* 0x0000000616027981 */ /* 0x000966000c1e1900 */
[----:B-1----:R-:W-:Y:S01]  /*1010*/  IMAD.WIDE.U32 R20, R12, UR28, RZ ;  /* 0x0000001c0c147c25 */ /* 0x002fe2000f8e00ff */
[-C--:B------:R-:W-:Y:S01]  /*1020*/  LEA R16, P1, R26, R10.reuse, 0x2 ;  /* 0x0000000a1a107211 */ /* 0x080fe200078210ff */
[----:B------:R-:W5:Y:S02]  /*1030*/  LDG.E R25, desc[UR6][R24.64] ;  /* 0x0000000618197981 */ /* 0x000f64000c1e1900 */
[----:B------:R-:W-:Y:S02]  /*1040*/  IMAD R29, R12, UR29, R13 ;  /* 0x0000001d0c1d7c24 */ /* 0x000fe4000f8e020d */
[----:B------:R-:W-:Y:S01]  /*1050*/  IMAD R19, R7, UR28, RZ ;  /* 0x0000001c07137c24 */ /* 0x000fe2000f8e02ff */
[----:B------:R-:W-:Y:S01]  /*1060*/  IADD3 R13, PT, PT, R27, R17, RZ ;  /* 0x000000111b0d7210 */ /* 0x000fe20007ffe0ff */
[----:B----4-:R-:W-:Y:S01]  /*1070*/  IMAD.WIDE.U32 R22, R6, UR28, RZ ;  /* 0x0000001c06167c25 */ /* 0x010fe2000f8e00ff */
[----:B------:R-:W-:-:S02]  /*1080*/  LEA R12, P2, R20, R10, 0x2 ;  /* 0x0000000a140c7211 */ /* 0x000fc400078410ff */
[----:B------:R-:W-:Y:S01]  /*1090*/  IADD3 R7, PT, PT, R21, R29, RZ ;  /* 0x0000001d15077210 */ /* 0x000fe20007ffe0ff */
[----:B------:R-:W-:Y:S01]  /*10a0*/  IMAD R19, R6, UR29, R19 ;  /* 0x0000001d06137c24 */ /* 0x000fe2000f8e0213 */
[-C--:B------:R-:W-:Y:S01]  /*10b0*/  LEA.HI.X R17, R26, R11.reuse, R13, 0x2, P1 ;  /* 0x0000000b1a117211 */ /* 0x080fe200008f140d */
[----:B------:R-:W-:Y:S01]  /*10c0*/  IMAD R9, R9, UR28, RZ ;  /* 0x0000001c09097c24 */ /* 0x000fe2000f8e02ff */
[----:B------:R-:W-:Y:S01]  /*10d0*/  LEA.HI.X R13, R20, R11, R7, 0x2, P2 ;  /* 0x0000000b140d7211 */ /* 0x000fe200010f1407 */
[----:B------:R-:W-:Y:S01]  /*10e0*/  IMAD.WIDE.U32 R20, R8, UR28, RZ ;  /* 0x0000001c08147c25 */ /* 0x000fe2000f8e00ff */
[----:B------:R-:W-:Y:S02]  /*10f0*/  LEA R6, P1, R22, R10, 0x2 ;  /* 0x0000000a16067211 */ /* 0x000fe400078210ff */
[----:B------:R-:W-:Y:S01]  /*1100*/  IADD3 R7, PT, PT, R23, R19, RZ ;  /* 0x0000001317077210 */ /* 0x000fe20007ffe0ff */
[----:B------:R-:W-:Y:S01]  /*1110*/  IMAD R9, R8, UR29, R9 ;  /* 0x0000001d08097c24 */ /* 0x000fe2000f8e0209 */
[----:B------:R-:W4:Y:S02]  /*1120*/  LDG.E R17, desc[UR6][R16.64] ;  /* 0x0000000610117981 */ /* 0x000f24000c1e1900 */
[----:B------:R-:W-:-:S02]  /*1130*/  LEA.HI.X R7, R22, R11, R7, 0x2, P1 ;  /* 0x0000000b16077211 */ /* 0x000fc400008f1407 */
[----:B------:R-:W-:Y:S01]  /*1140*/  LEA R10, P1, R20, R10, 0x2 ;  /* 0x0000000a140a7211 */ /* 0x000fe200078210ff */
[----:B------:R-:W4:Y:S01]  /*1150*/  LDG.E R13, desc[UR6][R12.64] ;  /* 0x000000060c0d7981 */ /* 0x000f22000c1e1900 */
[----:B------:R-:W-:-:S03]  /*1160*/  IADD3 R8, PT, PT, R21, R9, RZ ;  /* 0x0000000915087210 */ /* 0x000fc60007ffe0ff */
[----:B------:R-:W4:Y:S01]  /*1170*/  LDG.E R7, desc[UR6][R6.64] ;  /* 0x0000000606077981 */ /* 0x000f22000c1e1900 */
[----:B------:R-:W-:-:S06]  /*1180*/  LEA.HI.X R11, R20, R11, R8, 0x2, P1 ;  /* 0x0000000b140b7211 */ /* 0x000fcc00008f1408 */
[----:B------:R-:W4:Y:S01]  /*1190*/  LDG.E R11, desc[UR6][R10.64] ;  /* 0x000000060a0b7981 */ /* 0x000f22000c1e1900 */
[----:B------:R-:W-:-:S04]  /*11a0*/  IADD3 R4, P1, PT, R4, 0x40, RZ ;  /* 0x0000004004047810 */ /* 0x000fc80007f3e0ff */
[----:B------:R-:W-:Y:S01]  /*11b0*/  IADD3.X R5, PT, PT, RZ, R5, RZ, P1, !PT ;  /* 0x00000005ff057210 */ /* 0x000fe20000ffe4ff */
[----:B---3--:R-:W-:-:S04]  /*11c0*/  FADD.FTZ R15, R36, R15 ;  /* 0x0000000f240f7221 */ /* 0x008fc80000010000 */
[----:B--2---:R-:W-:-:S04]  /*11d0*/  FADD.FTZ R15, R15, R18 ;  /* 0x000000120f0f7221 */ /* 0x004fc80000010000 */
[----:B-----5:R-:W-:-:S04]  /*11e0*/  FADD.FTZ R2, R15, R2 ;  /* 0x000000020f027221 */ /* 0x020fc80000010000 */
[----:B------:R-:W-:-:S04]  /*11f0*/  FADD.FTZ R2, R2, R25 ;  /* 0x0000001902027221 */ /* 0x000fc80000010000 */
[----:B----4-:R-:W-:-:S04]  /*1200*/  FADD.FTZ R2, R2, R17 ;  /* 0x0000001102027221 */ /* 0x010fc80000010000 */
[----:B------:R-:W-:-:S04]  /*1210*/  FADD.FTZ R2, R2, R13 ;  /* 0x0000000d02027221 */ /* 0x000fc80000010000 */
[----:B------:R-:W-:-:S04]  /*1220*/  FADD.FTZ R2, R2, R7 ;  /* 0x0000000702027221 */ /* 0x000fc80000010000 */
[----:B------:R-:W-:-:S07]  /*1230*/  FADD.FTZ R36, R2, R11 ;  /* 0x0000000b02247221 */ /* 0x000fce0000010000 */
.L_x_2218:
        /* <DEDUP_REMOVED lines=32> */
[----:B------:R-:W2:Y:S02]  /*1440*/  LDG.E R9, desc[UR6][R8.64] ;  /* 0x0000000608097981 */ /* 0x000ea4000c1e1900 */
[----:B------:R-:W-:Y:S01]  /*1450*/  IMAD R19, R18, UR29, R19 ;  /* 0x0000001d12137c24 */ /* 0x000fe2000f8e0213 */
[----:B------:R-:W-:Y:S01]  /*1460*/  LEA.HI.X R15, R10, R7, R15, 0x2, P1 ;  /* 0x000000070a0f7211 */ /* 0x000fe200008f140f */
[----:B------:R-:W3:Y:S01]  /*1470*/  LDG.E R13, desc[UR6][R12.64] ;  /* 0x000000060c0d7981 */ /* 0x000ee2000c1e1900 */
[----:B------:R-:W-:-:S02]  /*1480*/  LEA R6, P1, R16, R6, 0x2 ;  /* 0x0000000610067211 */ /* 0x000fc400078210ff */
[----:B------:R-:W-:Y:S02]  /*1490*/  IADD3 R19, PT, PT, R17, R19, RZ ;  /* 0x0000001311137210 */ /* 0x000fe40007ffe0ff */
[----:B------:R-:W4:Y:S02]  /*14a0*/  LDG.E R15, desc[UR6][R14.64] ;  /* 0x000000060e0f7981 */ /* 0x000f24000c1e1900 */
[----:B------:R-:W-:-:S06]  /*14b0*/  LEA.HI.X R7, R16, R7, R19, 0x2, P1 ;  /* 0x0000000710077211 */ /* 0x000fcc00008f1413 */
[----:B------:R-:W5:Y:S01]  /*14c0*/  LDG.E R7, desc[UR6][R6.64] ;  /* 0x0000000606077981 */ /* 0x000f62000c1e1900 */
[----:B------:R-:W-:-:S04]  /*14d0*/  IADD3 R4, P1, PT, R4, 0x20, RZ ;  /* 0x0000002004047810 */ /* 0x000fc80007f3e0ff */
[----:B------:R-:W-:Y:S01]  /*14e0*/  IADD3.X R5, PT, PT, RZ, R5, RZ, P1, !PT ;  /* 0x00000005ff057210 */ /* 0x000fe20000ffe4ff */
[----:B--2---:R-:W-:-:S04]  /*14f0*/  FADD.FTZ R36, R36, R9 ;  /* 0x0000000924247221 */ /* 0x004fc80000010000 */
[----:B---3--:R-:W-:-:S04]  /*1500*/  FADD.FTZ R36, R36, R13 ;  /* 0x0000000d24247221 */ /* 0x008fc80000010000 */
[----:B----4-:R-:W-:-:S04]  /*1510*/  FADD.FTZ R36, R36, R15 ;  /* 0x0000000f24247221 */ /* 0x010fc80000010000 */
[----:B-----5:R-:W-:-:S07]  /*1520*/  FADD.FTZ R36, R36, R7 ;  /* 0x0000000724247221 */ /* 0x020fce0000010000 */
.L_x_2219:
        /* <DEDUP_REMOVED lines=10> */
[----:B------:R-:W2:Y:S01]  /*15d0*/  LDG.E R7, desc[UR6][R6.64] ;  /* 0x0000000606077981 */ /* 0x000ea2000c1e1900 */
[----:B------:R-:W-:-:S04]  /*15e0*/  ISETP.NE.U32.AND P0, PT, R0, 0x1, PT ;  /* 0x000000010000780c */ /* 0x000fc80003f05070 */
[----:B------:R-:W-:Y:S01]  /*15f0*/  ISETP.NE.AND.EX P0, PT, RZ, RZ, PT, P0 ;  /* 0x000000ffff00720c */ /* 0x000fe20003f05300 */
[----:B--2---:R-:W-:-:S12]  /*1600*/  FADD.FTZ R36, R36, R7 ;  /* 0x0000000724247221 */ /* 0x004fd80000010000 */
        /* <DEDUP_REMOVED lines=16> */
[----:B------:R-:W2:Y:S02]  /*1710*/  LDG.E R7, desc[UR6][R6.64] ;  /* 0x0000000606077981 */ /* 0x000ea4000c1e1900 */
[----:B------:R-:W-:-:S06]  /*1720*/  @P0 LEA.HI.X R9, R12, R17, R0, 0x2, P1 ;  /* 0x000000110c090211 */ /* 0x000fcc00008f1400 */
[----:B------:R-:W3:Y:S01]  /*1730*/  @P0 LDG.E R9, desc[UR6][R8.64] ;  /* 0x0000000608090981 */ /* 0x000ee2000c1e1900 */
[----:B--2---:R-:W-:-:S04]  /*1740*/  FADD.FTZ R36, R36, R7 ;  /* 0x0000000724247221 */ /* 0x004fc80000010000 */
[----:B---3--:R-:W-:-:S07]  /*1750*/  @P0 FADD.FTZ R36, R36, R9 ;  /* 0x0000000924240221 */ /* 0x008fce0000010000 */
.L_x_2215:
[----:B------:R-:W1:Y:S01]  /*1760*/  LDC.64 R4, c[0x0][0x710] ;  /* 0x0001c400ff047b82 */ /* 0x000e620000000a00 */
[----:B------:R-:W-:-:S04]  /*1770*/  IADD3 R3, PT, PT, R3, 0x80, RZ ;  /* 0x0000008003037810 */ /* 0x000fc80007ffe0ff */
[----:B------:R-:W-:Y:S01]  /*1780*/  ISETP.GE.AND P0, PT, R3, UR4, PT ;  /* 0x0000000403007c0c */ /* 0x000fe2000bf06270 */
[----:B-1----:R1:W-:-:S12]  /*1790*/  STG.E desc[UR6][R4.64], R36 ;  /* 0x0000002404007986 */ /* 0x0023d8000c101906 */
        /* <DEDUP_REMOVED lines=30> */
.L_x_2223:
        /* <DEDUP_REMOVED lines=153> */
.L_x_2222:
        /* <DEDUP_REMOVED lines=85> */
.L_x_2224:
        /* <DEDUP_REMOVED lines=47> */
.L_x_2225:
        /* <DEDUP_REMOVED lines=35> */
.L_x_2221:
[----:B------:R-:W1:Y:S01]  /*2d80*/  LDC.64 R4, c[0x0][0x710] ;  /* 0x0001c400ff047b82 */ /* 0x000e620000000a00 */
[----:B------:R-:W-:Y:S01]  /*2d90*/  IADD3 R3, PT, PT, R3, 0x80, RZ ;  /* 0x0000008003037810 */ /* 0x000fe20007ffe0ff */
[----:B-1----:R1:W-:Y:S06]  /*2da0*/  STG.E desc[UR6][R4.64], R36 ;  /* 0x0000002404007986 */ /* 0x0023ec000c101906 */
.L_x_2214:
        /* <DEDUP_REMOVED lines=30> */
.L_x_2229:
        /* <DEDUP_REMOVED lines=27> */
[----:B----4-:R-:W-:Y:S01]  /*3140*/  IMAD R37, R37, UR16, RZ ;  /* 0x0000001025257c24 */ /* 0x010fe2000f8e02ff */
[----:B------:R-:W-:Y:S01]  /*3150*/  LEA.HI.X R39, R32, UR25, R33, 0x2, P0 ;  /* 0x0000001920277c11 */ /* 0x000fe200080f1421 */
[----:B------:R-:W-:Y:S01]  /*3160*/  IMAD.WIDE.U32 R32, R22, UR16, RZ ;  /* 0x0000001016207c25 */ /* 0x000fe2000f8e00ff */
[----:B------:R-:W-:-:S03]  /*3170*/  IADD3 R23, PT, PT, R41, R43, RZ ;  /* 0x0000002b29177210 */ /* 0x000fc60007ffe0ff */
[----:B------:R-:W-:Y:S01]  /*3180*/  IMAD R45, R22, UR17, R45 ;  /* 0x00000011162d7c24 */ /* 0x000fe2000f8e022d */
[----:B------:R-:W-:Y:S01]  /*3190*/  LEA.HI.X R47, R40, UR25, R23, 0x2, P1 ;  /* 0x00000019282f7c11 */ /* 0x000fe200088f1417 */
[----:B------:R-:W-:Y:S01]  /*31a0*/  IMAD.WIDE.U32 R22, R36, UR16, RZ ;  /* 0x0000001024167c25 */ /* 0x000fe2000f8e00ff */
[----:B------:R-:W-:Y:S01]  /*31b0*/  LEA R44, P0, R32, UR24, 0x2 ;  /* 0x00000018202c7c11 */ /* 0x000fe2000f8010ff */
[----:B------:R-:W2:Y:S01]  /*31c0*/  LDG.E R39, desc[UR6][R38.64] ;  /* 0x0000000626277981 */ /* 0x000ea2000c1e1900 */
[----:B------:R-:W-:Y:S01]  /*31d0*/  IADD3 R33, PT, PT, R33, R45, RZ ;  /* 0x0000002d21217210 */ /* 0x000fe20007ffe0ff */
[----:B------:R-:W-:-:S03]  /*31e0*/  IMAD R37, R36, UR17, R37 ;  /* 0x0000001124257c24 */ /* 0x000fc6000f8e0225 */
[----:B------:R-:W-:Y:S01]  /*31f0*/  LEA.HI.X R45, R32, UR25, R33, 0x2, P0 ;  /* 0x00000019202d7c11 */ /* 0x000fe200080f1421 */
[----:B-----5:R-:W-:Y:S01]  /*3200*/  IMAD R31, R31, UR16, RZ ;  /* 0x000000101f1f7c24 */ /* 0x020fe2000f8e02ff */
[C---:B------:R-:W-:Y:S02]  /*3210*/  LEA R40, P0, R22.reuse, UR24, 0x2 ;  /* 0x0000001816287c11 */ /* 0x040fe4000f8010ff */
[----:B------:R-:W-:Y:S01]  /*3220*/  IADD3 R23, PT, PT, R23, R37, RZ ;  /* 0x0000002517177210 */ /* 0x000fe20007ffe0ff */
[----:B------:R-:W-:Y:S01]  /*3230*/  IMAD R15, R15, UR16, RZ ;  /* 0x000000100f0f7c24 */ /* 0x000fe2000f8e02ff */
[----:B------:R-:W3:Y:S02]  /*3240*/  LDG.E R37, desc[UR6][R46.64] ;  /* 0x000000062e257981 */ /* 0x000ee4000c1e1900 */
[----:B------:R-:W-:Y:S01]  /*3250*/  LEA.HI.X R41, R22, UR25, R23, 0x2, P0 ;  /* 0x0000001916297c11 */ /* 0x000fe200080f1417 */
[C---:B------:R-:W-:Y:S01]  /*3260*/  IMAD R23, R30.reuse, UR17, R31 ;  /* 0x000000111e177c24 */ /* 0x040fe2000f8e021f */
[----:B------:R-:W4:Y:S01]  /*3270*/  LDG.E R36, desc[UR6][R44.64] ;  /* 0x000000062c247981 */ /* 0x000f22000c1e1900 */
[----:B------:R-:W-:-:S03]  /*3280*/  IMAD.WIDE.U32 R30, R30, UR16, RZ ;  /* 0x000000101e1e7c25 */ /* 0x000fc6000f8e00ff */
[----:B------:R0:W5:Y:S01]  /*3290*/  LDG.E R38, desc[UR6][R40.64] ;  /* 0x0000000628267981 */ /* 0x000162000c1e1900 */
[----:B------:R-:W-:-:S04]  /*32a0*/  IMAD.WIDE.U32 R32, R14, UR16, RZ ;  /* 0x000000100e207c25 */ /* 0x000fc8000f8e00ff */
[----:B------:R-:W-:Y:S01]  /*32b0*/  IMAD R43, R14, UR17, R15 ;  /* 0x000000110e2b7c24 */ /* 0x000fe2000f8e020f */
[----:B------:R-:W-:Y:S01]  /*32c0*/  LEA R14, P0, R30, UR24, 0x2 ;  /* 0x000000181e0e7c11 */ /* 0x000fe2000f8010ff */
[----:B------:R-:W-:Y:S01]  /*32d0*/  IMAD R29, R29, UR16, RZ ;  /* 0x000000101d1d7c24 */ /* 0x000fe2000f8e02ff */
[----:B------:R-:W-:Y:S02]  /*32e0*/  IADD3 R15, PT, PT, R31, R23, RZ ;  /* 0x000000171f0f7210 */ /* 0x000fe40007ffe0ff */
        /* <DEDUP_REMOVED lines=11> */
[----:B------:R0:W5:Y:S01]  /*33a0*/  LDG.E R31, desc[UR6][R14.64] ;  /* 0x000000060e1f7981 */ /* 0x000162000c1e1900 */
[----:B------:R-:W-:Y:S01]  /*33b0*/  IMAD R9, R9, UR16, RZ ;  /* 0x0000001009097c24 */ /* 0x000fe2000f8e02ff */
[----:B------:R-:W-:Y:S01]  /*33c0*/  LEA.HI.X R29, R30, UR25, R27, 0x2, P0 ;  /* 0x000000191e1d7c11 */ /* 0x000fe200080f141b */
[----:B------:R-:W-:Y:S01]  /*33d0*/  IMAD R21, R21, UR16, RZ ;  /* 0x0000001015157c24 */ /* 0x000fe2000f8e02ff */
[----:B------:R-:W-:Y:S01]  /*33e0*/  IADD3 R27, PT, PT, R33, R41, RZ ;  /* 0x00000029211b7210 */ /* 0x000fe20007ffe0ff */
[----:B------:R-:W-:Y:S01]  /*33f0*/  IMAD R33, R8, UR17, R9 ;  /* 0x0000001108217c24 */ /* 0x000fe2000f8e0209 */
[----:B------:R-:W-:Y:S01]  /*3400*/  LEA R26, P0, R32, UR24, 0x2 ;  /* 0x00000018201a7c11 */ /* 0x000fe2000f8010ff */
[----:B------:R-:W-:Y:S01]  /*3410*/  IMAD.WIDE.U32 R8, R8, UR16, RZ ;  /* 0x0000001008087c25 */ /* 0x000fe2000f8e00ff */
[----:B------:R1:W5:Y:S03]  /*3420*/  LDG.E R22, desc[UR6][R22.64] ;  /* 0x0000000616167981 */ /* 0x000366000c1e1900 */
[----:B0-----:R-:W-:Y:S01]  /*3430*/  IMAD.WIDE.U32 R14, R20, UR16, RZ ;  /* 0x00000010140e7c25 */ /* 0x001fe2000f8e00ff */
[----:B------:R-:W-:Y:S01]  /*3440*/  LEA.HI.X R27, R32, UR25, R27, 0x2, P0 ;  /* 0x00000019201b7c11 */ /* 0x000fe200080f141b */
[----:B------:R-:W5:Y:S02]  /*3450*/  LDG.E R28, desc[UR6][R28.64] ;  /* 0x000000061c1c7981 */ /* 0x000f64000c1e1900 */
[----:B------:R-:W-:Y:S01]  /*3460*/  IMAD R21, R20, UR17, R21 ;  /* 0x0000001114157c24 */ /* 0x000fe2000f8e0215 */
[----:B------:R-:W-:Y:S01]  /*3470*/  LEA R32, P0, R8, UR24, 0x2 ;  /* 0x0000001808207c11 */ /* 0x000fe2000f8010ff */
[----:B------:R-:W-:Y:S01]  /*3480*/  IMAD R19, R19, UR16, RZ ;  /* 0x0000001013137c24 */ /* 0x000fe2000f8e02ff */
[----:B------:R-:W-:Y:S01]  /*3490*/  IADD3 R9, PT, PT, R9, R33, RZ ;  /* 0x0000002109097210 */ /* 0x000fe20007ffe0ff */
[----:B------:R-:W-:Y:S01]  /*34a0*/  IMAD R7, R7, UR16, RZ ;  /* 0x0000001007077c24 */ /* 0x000fe2000f8e02ff */
[----:B------:R-:W-:Y:S01]  /*34b0*/  LEA R20, P1, R14, UR24, 0x2 ;  /* 0x000000180e147c11 */ /* 0x000fe2000f8210ff */
[----:B------:R-:W5:Y:S01]  /*34c0*/  LDG.E R26, desc[UR6][R26.64] ;  /* 0x000000061a1a7981 */ /* 0x000f62000c1e1900 */
        /* <DEDUP_REMOVED lines=9> */
[----:B------:R-:W5:Y:S02]  /*3560*/  LDG.E R32, desc[UR6][R32.64] ;  /* 0x0000000620207981 */ /* 0x000f64000c1e1900 */
[----:B------:R-:W-:Y:S01]  /*3570*/  IMAD R17, R16, UR17, R15 ;  /* 0x0000001110117c24 */ /* 0x000fe2000f8e020f */
[----:B------:R-:W-:Y:S01]  /*3580*/  LEA.HI.X R15, R8, UR25, R9, 0x2, P0 ;  /* 0x00000019080f7c11 */ /* 0x000fe200080f1409 */
[----:B------:R-:W-:Y:S01]  /*3590*/  IMAD R13, R13, UR16, RZ ;  /* 0x000000100d0d7c24 */ /* 0x000fe2000f8e02ff */
[----:B------:R-:W-:Y:S01]  /*35a0*/  LEA R8, P0, R18, UR24, 0x2 ;  /* 0x0000001812087c11 */ /* 0x000fe2000f8010ff */
[----:B------:R-:W5:Y:S01]  /*35b0*/  LDG.E R20, desc[UR6][R20.64] ;  /* 0x0000000614147981 */ /* 0x000f62000c1e1900 */
[----:B------:R-:W-:Y:S01]  /*35c0*/  IADD3 R9, PT, PT, R19, R17, RZ ;  /* 0x0000001113097210 */ /* 0x000fe20007ffe0ff */
[----:B------:R-:W-:-:S02]  /*35d0*/  IMAD R19, R6, UR17, R7 ;  /* 0x0000001106137c24 */ /* 0x000fc4000f8e0207 */
[----:B------:R-:W-:Y:S01]  /*35e0*/  IMAD.WIDE.U32 R6, R6, UR16, RZ ;  /* 0x0000001006067c25 */ /* 0x000fe2000f8e00ff */
[----:B------:R-:W-:Y:S01]  /*35f0*/  LEA.HI.X R9, R18, UR25, R9, 0x2, P0 ;  /* 0x0000001912097c11 */ /* 0x000fe200080f1409 */
[----:B------:R0:W5:Y:S02]  /*3600*/  LDG.E R14, desc[UR6][R14.64] ;  /* 0x000000060e0e7981 */ /* 0x000164000c1e1900 */
[C---:B------:R-:W-:Y:S01]  /*3610*/  IMAD.WIDE.U32 R16, R12.reuse, UR16, RZ ;  /* 0x000000100c107c25 */ /* 0x040fe2000f8e00ff */
[----:B------:R-:W-:Y:S01]  /*3620*/  IADD3 R7, PT, PT, R7, R19, RZ ;  /* 0x0000001307077210 */ /* 0x000fe20007ffe0ff */
[----:B------:R1:W5:Y:S02]  /*3630*/  LDG.E R23, desc[UR6][R8.64] ;  /* 0x0000000608177981 */ /* 0x000364000c1e1900 */
[----:B------:R-:W-:Y:S01]  /*3640*/  IMAD R13, R12, UR17, R13 ;  /* 0x000000110c0d7c24 */ /* 0x000fe2000f8e020d */
[----:B------:R-:W-:Y:S01]  /*3650*/  LEA R12, P0, R6, UR24, 0x2 ;  /* 0x00000018060c7c11 */ /* 0x000fe2000f8010ff */
[----:B------:R-:W-:-:S03]  /*3660*/  IMAD R19, R25, UR16, RZ ;  /* 0x0000001019137c24 */ /* 0x000fc6000f8e02ff */
[----:B0-----:R-:W-:Y:S01]  /*3670*/  IADD3 R15, PT, PT, R17, R13, RZ ;  /* 0x0000000d110f7210 */ /* 0x001fe20007ffe0ff */
[----:B------:R-:W-:Y:S01]  /*3680*/  IMAD R25, R24, UR17, R19 ;  /* 0x0000001118197c24 */ /* 0x000fe2000f8e0213 */
[----:B------:R-:W-:Y:S01]  /*3690*/  LEA.HI.X R13, R6, UR25, R7, 0x2, P0 ;  /* 0x00000019060d7c11 */ /* 0x000fe200080f1407 */
[----:B------:R-:W-:Y:S01]  /*36a0*/  IMAD.WIDE.U32 R6, R24, UR16, RZ ;  /* 0x0000001018067c25 */ /* 0x000fe2000f8e00ff */
[----:B------:R-:W-:-:S03]  /*36b0*/  LEA R18, P1, R16, UR24, 0x2 ;  /* 0x0000001810127c11 */ /* 0x000fc6000f8210ff */
[----:B-1----:R-:W-:Y:S01]  /*36c0*/  IMAD R9, R5, UR16, RZ ;  /* 0x0000001005097c24 */ /* 0x002fe2000f8e02ff */
[----:B------:R-:W-:Y:S01]  /*36d0*/  LEA.HI.X R19, R16, UR25, R15, 0x2, P1 ;  /* 0x0000001910137c11 */ /* 0x000fe200088f140f */
[----:B------:R-:W-:Y:S01]  /*36e0*/  IMAD.WIDE.U32 R16, R4, UR16, RZ ;  /* 0x0000001004107c25 */ /* 0x000fe2000f8e00ff */
[----:B------:R-:W-:Y:S01]  /*36f0*/  IADD3 R5, PT, PT, R7, R25, RZ ;  /* 0x0000001907057210 */ /* 0x000fe20007ffe0ff */
[----:B------:R-:W5:Y:S01]  /*3700*/  LDG.E R13, desc[UR6][R12.64] ;  /* 0x000000060c0d7981 */ /* 0x000f62000c1e1900 */
[----:B------:R-:W-:Y:S01]  /*3710*/  LEA R8, P0, R6, UR24, 0x2 ;  /* 0x0000001806087c11 */ /* 0x000fe2000f8010ff */
[----:B------:R-:W-:Y:S02]  /*3720*/  IMAD R7, R4, UR17, R9 ;  /* 0x0000001104077c24 */ /* 0x000fe4000f8e0209 */
[----:B------:R-:W5:Y:S01]  /*3730*/  LDG.E R18, desc[UR6][R18.64] ;  /* 0x0000000612127981 */ /* 0x000f62000c1e1900 */
[----:B------:R-:W-:Y:S02]  /*3740*/  LEA.HI.X R9, R6, UR25, R5, 0x2, P0 ;  /* 0x0000001906097c11 */ /* 0x000fe400080f1405 */
[----:B------:R-:W-:-:S02]  /*3750*/  LEA R4, P0, R16, UR24, 0x2 ;  /* 0x0000001810047c11 */ /* 0x000fc4000f8010ff */
[----:B------:R-:W-:Y:S01]  /*3760*/  IADD3 R5, PT, PT, R17, R7, RZ ;  /* 0x0000000711057210 */ /* 0x000fe20007ffe0ff */
[----:B------:R-:W5:Y:S03]  /*3770*/  LDG.E R8, desc[UR6][R8.64] ;  /* 0x0000000608087981 */ /* 0x000f66000c1e1900 */
[----:B------:R-:W-:-:S06]  /*3780*/  LEA.HI.X R5, R16, UR25, R5, 0x2, P0 ;  /* 0x0000001910057c11 */ /* 0x000fcc00080f1405 */
[----:B------:R0:W5:Y:S01]  /*3790*/  LDG.E R5, desc[UR6][R4.64] ;  /* 0x0000000604057981 */ /* 0x000162000c1e1900 */
[----:B------:R-:W-:-:S04]  /*37a0*/  IADD3 R42, P0, PT, R42, -0x10, RZ ;  /* 0xfffffff02a2a7810 */ /* 0x000fc80007f1e0ff */
[----:B------:R-:W-:Y:S02]  /*37b0*/  IADD3.X R35, PT, PT, R35, -0x1, RZ, P0, !PT ;  /* 0xffffffff23237810 */ /* 0x000fe400007fe4ff */
[----:B------:R-:W-:-:S04]  /*37c0*/  ISETP.NE.U32.AND P0, PT, R42, RZ, PT ;  /* 0x000000ff2a00720c */ /* 0x000fc80003f05070 */
[----:B------:R-:W-:Y:S02]  /*37d0*/  ISETP.NE.AND.EX P0, PT, R35, RZ, PT, P0 ;  /* 0x000000ff2300720c */ /* 0x000fe40003f05300 */
[----:B0-----:R-:W-:-:S04]  /*37e0*/  IADD3 R4, P1, PT, R10, 0x80, RZ ;  /* 0x000000800a047810 */ /* 0x001fc80007f3e0ff */
[----:B------:R-:W-:Y:S01]  /*37f0*/  IADD3.X R11, PT, PT, RZ, R11, RZ, P1, !PT ;  /* 0x0000000bff0b7210 */ /* 0x000fe20000ffe4ff */
[----:B--2---:R-:W-:-:S04]  /*3800*/  FADD.FTZ R34, R39, R34 ;  /* 0x0000002227227221 */ /* 0x004fc80000010000 */
[----:B---3--:R-:W-:-:S04]  /*3810*/  FADD.FTZ R37, R34, R37 ;  /* 0x0000002522257221 */ /* 0x008fc80000010000 */
[----:B----4-:R-:W-:-:S04]  /*3820*/  FADD.FTZ R37, R37, R36 ;  /* 0x0000002425257221 */ /* 0x010fc80000010000 */
[----:B-----5:R-:W-:-:S04]  /*3830*/  FADD.FTZ R38, R37, R38 ;  /* 0x0000002625267221 */ /* 0x020fc80000010000 */
        /* <DEDUP_REMOVED lines=14> */
[----:B------:R-:W-:Y:S05]  /*3920*/  BSYNC.RECONVERGENT B2 ;  /* 0x0000000000027941 */ /* 0x000fea0003800200 */
.L_x_2228:
        /* <DEDUP_REMOVED lines=27> */
[----:B------:R-:W-:Y:S01]  /*3ae0*/  IADD3 R19, PT, PT, R23, R17, RZ ;  /* 0x0000001117137210 */ /* 0x000fe20007ffe0ff */
[----:B-----5:R-:W-:Y:S01]  /*3af0*/  IMAD R13, R13, UR28, RZ ;  /* 0x0000001c0d0d7c24 */ /* 0x020fe2000f8e02ff */
[----:B------:R-:W-:Y:S01]  /*3b00*/  LEA R16, P2, R24, UR30, 0x2 ;  /* 0x0000001e18107c11 */ /* 0x000fe2000f8410ff */
[----:B------:R-:W-:Y:S01]  /*3b10*/  IMAD R21, R20, UR29, R21 ;  /* 0x0000001d14157c24 */ /* 0x000fe2000f8e0215 */
[----:B------:R-:W-:Y:S01]  /*3b20*/  LEA.HI.X R19, R22, UR31, R19, 0x2, P1 ;  /* 0x0000001f16137c11 */ /* 0x000fe200088f1413 */
[----:B------:R-:W-:Y:S01]  /*3b30*/  IMAD.WIDE.U32 R22, R20, UR28, RZ ;  /* 0x0000001c14167c25 */ /* 0x000fe2000f8e00ff */
[----:B------:R-:W-:-:S04]  /*3b40*/  IADD3 R17, PT, PT, R25, R27, RZ ;  /* 0x0000001b19117210 */ /* 0x000fc80007ffe0ff */
[----:B------:R-:W-:Y:S01]  /*3b50*/  LEA.HI.X R17, R24, UR31, R17, 0x2, P2 ;  /* 0x0000001f18117c11 */ /* 0x000fe200090f1411 */
[----:B------:R-:W-:Y:S01]  /*3b60*/  IMAD.WIDE.U32 R24, R12, UR28, RZ ;  /* 0x0000001c0c187c25 */ /* 0x000fe2000f8e00ff */
[----:B------:R-:W-:Y:S02]  /*3b70*/  IADD3 R21, PT, PT, R23, R21, RZ ;  /* 0x0000001517157210 */ /* 0x000fe40007ffe0ff */
[----:B------:R-:W-:Y:S01]  /*3b80*/  LEA R20, P1, R22, UR30, 0x2 ;  /* 0x0000001e16147c11 */ /* 0x000fe2000f8210ff */
[----:B------:R-:W-:Y:S01]  /*3b90*/  IMAD R23, R12, UR29, R13 ;  /* 0x0000001d0c177c24 */ /* 0x000fe2000f8e020d */
[----:B------:R-:W2:Y:S02]  /*3ba0*/  LDG.E R16, desc[UR6][R16.64] ;  /* 0x0000000610107981 */ /* 0x000ea4000c1e1900 */
[----:B------:R-:W-:Y:S01]  /*3bb0*/  LEA.HI.X R21, R22, UR31, R21, 0x2, P1 ;  /* 0x0000001f16157c11 */ /* 0x000fe200088f1415 */
[----:B------:R-:W-:Y:S01]  /*3bc0*/  IMAD R15, R15, UR28, RZ ;  /* 0x0000001c0f0f7c24 */ /* 0x000fe2000f8e02ff */
[----:B------:R-:W-:Y:S01]  /*3bd0*/  LEA R22, P1, R24, UR30, 0x2 ;  /* 0x0000001e18167c11 */ /* 0x000fe2000f8210ff */
[----:B------:R-:W-:Y:S01]  /*3be0*/  IMAD R11, R11, UR28, RZ ;  /* 0x0000001c0b0b7c24 */ /* 0x000fe2000f8e02ff */
[----:B------:R-:W-:Y:S01]  /*3bf0*/  IADD3 R23, PT, PT, R25, R23, RZ ;  /* 0x0000001719177210 */ /* 0x000fe20007ffe0ff */
[----:B------:R1:W3:Y:S01]  /*3c00*/  LDG.E R13, desc[UR6][R18.64] ;  /* 0x00000006120d7981 */ /* 0x0002e2000c1e1900 */
[----:B------:R-:W-:-:S02]  /*3c10*/  IMAD R15, R14, UR29, R15 ;  /* 0x0000001d0e0f7c24 */ /* 0x000fc4000f8e020f */
[----:B------:R-:W-:Y:S01]  /*3c20*/  LEA.HI.X R23, R24, UR31, R23, 0x2, P1 ;  /* 0x0000001f18177c11 */ /* 0x000fe200088f1417 */
[----:B------:R-:W-:Y:S01]  /*3c30*/  IMAD.WIDE.U32 R24, R14, UR28, RZ ;  /* 0x0000001c0e187c25 */ /* 0x000fe2000f8e00ff */
[----:B------:R4:W5:Y:S03]  /*3c40*/  LDG.E R2, desc[UR6][R20.64] ;  /* 0x0000000614027981 */ /* 0x000966000c1e1900 */
[C---:B------:R-:W-:Y:S02]  /*3c50*/  IMAD R27, R10.reuse, UR29, R11 ;  /* 0x0000001d0a1b7c24 */ /* 0x040fe4000f8e020b */
[----:B-1----:R-:W-:Y:S01]  /*3c60*/  IMAD.WIDE.U32 R18, R10, UR28, RZ ;  /* 0x0000001c0a127c25 */ /* 0x002fe2000f8e00ff */
[----:B------:R-:W-:Y:S01]  /*3c70*/  LEA R14, P1, R24, UR30, 0x2 ;  /* 0x0000001e180e7c11 */ /* 0x000fe2000f8210ff */
[----:B------:R-:W5:Y:S02]  /*3c80*/  LDG.E R23, desc[UR6][R22.64] ;  /* 0x0000000616177981 */ /* 0x000f64000c1e1900 */
[----:B------:R-:W-:Y:S01]  /*3c90*/  IMAD R17, R7, UR28, RZ ;  /* 0x0000001c07117c24 */ /* 0x000fe2000f8e02ff */
[----:B------:R-:W-:Y:S01]  /*3ca0*/  IADD3 R11, PT, PT, R25, R15, RZ ;  /* 0x0000000f190b7210 */ /* 0x000fe20007ffe0ff */
[----:B----4-:R-:W-:Y:S01]  /*3cb0*/  IMAD.WIDE.U32 R20, R6, UR28, RZ ;  /* 0x0000001c06147c25 */ /* 0x010fe2000f8e00ff */
[----:B------:R-:W-:-:S02]  /*3cc0*/  LEA R10, P2, R18, UR30, 0x2 ;  /* 0x0000001e120a7c11 */ /* 0x000fc4000f8410ff */
[----:B------:R-:W-:Y:S01]  /*3cd0*/  IADD3 R7, PT, PT, R19, R27, RZ ;  /* 0x0000001b13077210 */ /* 0x000fe20007ffe0ff */
[----:B------:R-:W-:Y:S01]  /*3ce0*/  IMAD R17, R6, UR29, R17 ;  /* 0x0000001d06117c24 */ /* 0x000fe2000f8e0211 */
[----:B------:R-:W-:Y:S01]  /*3cf0*/  LEA.HI.X R15, R24, UR31, R11, 0x2, P1 ;  /* 0x0000001f180f7c11 */ /* 0x000fe200088f140b */
[----:B------:R-:W-:Y:S01]  /*3d00*/  IMAD R9, R9, UR28, RZ ;  /* 0x0000001c09097c24 */ /* 0x000fe2000f8e02ff */
[----:B------:R-:W-:Y:S01]  /*3d10*/  LEA.HI.X R11, R18, UR31, R7, 0x2, P2 ;  /* 0x0000001f120b7c11 */ /* 0x000fe200090f1407 */
[----:B------:R-:W-:Y:S01]  /*3d20*/  IMAD.WIDE.U32 R18, R8, UR28, RZ ;  /* 0x0000001c08127c25 */ /* 0x000fe2000f8e00ff */
[----:B------:R-:W-:Y:S02]  /*3d30*/  LEA R6, P1, R20, UR30, 0x2 ;  /* 0x0000001e14067c11 */ /* 0x000fe4000f8210ff */
[----:B------:R-:W-:Y:S01]  /*3d40*/  IADD3 R7, PT, PT, R21, R17, RZ ;  /* 0x0000001115077210 */ /* 0x000fe20007ffe0ff */
[----:B------:R-:W-:Y:S01]  /*3d50*/  IMAD R9, R8, UR29, R9 ;  /* 0x0000001d08097c24 */ /* 0x000fe2000f8e0209 */
[----:B------:R-:W4:Y:S02]  /*3d60*/  LDG.E R15, desc[UR6][R14.64] ;  /* 0x000000060e0f7981 */ /* 0x000f24000c1e1900 */
[----:B------:R-:W-:-:S02]  /*3d70*/  LEA.HI.X R7, R20, UR31, R7, 0x2, P1 ;  /* 0x0000001f14077c11 */ /* 0x000fc400088f1407 */
[----:B------:R-:W-:Y:S01]  /*3d80*/  LEA R8, P1, R18, UR30, 0x2 ;  /* 0x0000001e12087c11 */ /* 0x000fe2000f8210ff */
[----:B------:R-:W4:Y:S01]  /*3d90*/  LDG.E R11, desc[UR6][R10.64] ;  /* 0x000000060a0b7981 */ /* 0x000f22000c1e1900 */
[----:B------:R-:W-:-:S03]  /*3da0*/  IADD3 R9, PT, PT, R19, R9, RZ ;  /* 0x0000000913097210 */ /* 0x000fc60007ffe0ff */
[----:B------:R-:W4:Y:S01]  /*3db0*/  LDG.E R7, desc[UR6][R6.64] ;  /* 0x0000000606077981 */ /* 0x000f22000c1e1900 */
[----:B------:R-:W-:-:S06]  /*3dc0*/  LEA.HI.X R9, R18, UR31, R9, 0x2, P1 ;  /* 0x0000001f12097c11 */ /* 0x000fcc00088f1409 */
        /* <DEDUP_REMOVED lines=11> */
.L_x_2230:
        /* <DEDUP_REMOVED lines=32> */
[----:B------:R-:W2:Y:S02]  /*4080*/  LDG.E R7, desc[UR6][R6.64] ;  /* 0x0000000606077981 */ /* 0x000ea4000c1e1900 */
[----:B------:R-:W-:Y:S01]  /*4090*/  IMAD R17, R16, UR29, R17 ;  /* 0x0000001d10117c24 */ /* 0x000fe2000f8e0211 */
[----:B------:R-:W-:Y:S01]  /*40a0*/  LEA.HI.X R13, R8, UR31, R13, 0x2, P1 ;  /* 0x0000001f080d7c11 */ /* 0x000fe200088f140d */
[----:B------:R-:W3:Y:S01]  /*40b0*/  LDG.E R11, desc[UR6][R10.64] ;  /* 0x000000060a0b7981 */ /* 0x000ee2000c1e1900 */
[----:B------:R-:W-:-:S02]  /*40c0*/  LEA R8, P1, R14, UR30, 0x2 ;  /* 0x0000001e0e087c11 */ /* 0x000fc4000f8210ff */
[----:B------:R-:W-:Y:S02]  /*40d0*/  IADD3 R17, PT, PT, R15, R17, RZ ;  /* 0x000000110f117210 */ /* 0x000fe40007ffe0ff */
[----:B------:R-:W4:Y:S02]  /*40e0*/  LDG.E R13, desc[UR6][R12.64] ;  /* 0x000000060c0d7981 */ /* 0x000f24000c1e1900 */
[----:B------:R-:W-:-:S06]  /*40f0*/  LEA.HI.X R9, R14, UR31, R17, 0x2, P1 ;  /* 0x0000001f0e097c11 */ /* 0x000fcc00088f1411 */
[----:B------:R-:W5:Y:S01]  /*4100*/  LDG.E R9, desc[UR6][R8.64] ;  /* 0x0000000608097981 */ /* 0x000f62000c1e1900 */
[----:B------:R-:W-:-:S04]  /*4110*/  IADD3 R4, P1, PT, R4, 0x20, RZ ;  /* 0x0000002004047810 */ /* 0x000fc80007f3e0ff */
[----:B------:R-:W-:Y:S01]  /*4120*/  IADD3.X R5, PT, PT, RZ, R5, RZ, P1, !PT ;  /* 0x00000005ff057210 */ /* 0x000fe20000ffe4ff */
[----:B--2---:R-:W-:-:S04]  /*4130*/  FADD.FTZ R34, R34, R7 ;  /* 0x0000000722227221 */ /* 0x004fc80000010000 */
[----:B---3--:R-:W-:-:S04]  /*4140*/  FADD.FTZ R34, R34, R11 ;  /* 0x0000000b22227221 */ /* 0x008fc80000010000 */
[----:B----4-:R-:W-:-:S04]  /*4150*/  FADD.FTZ R34, R34, R13 ;  /* 0x0000000d22227221 */ /* 0x010fc80000010000 */
[----:B-----5:R-:W-:-:S07]  /*4160*/  FADD.FTZ R34, R34, R9 ;  /* 0x0000000922227221 */ /* 0x020fce0000010000 */
.L_x_2231:
        /* <DEDUP_REMOVED lines=30> */
[----:B------:R-:W2:Y:S02]  /*4350*/  LDG.E R7, desc[UR6][R6.64] ;  /* 0x0000000606077981 */ /* 0x000ea4000c1e1900 */
[----:B------:R-:W-:-:S06]  /*4360*/  @P0 LEA.HI.X R9, R12, UR31, R5, 0x2, P1 ;  /* 0x0000001f0c090c11 */ /* 0x000fcc00088f1405 */
[----:B------:R-:W3:Y:S01]  /*4370*/  @P0 LDG.E R9, desc[UR6][R8.64] ;  /* 0x0000000608090981 */ /* 0x000ee2000c1e1900 */
[----:B--2---:R-:W-:-:S04]  /*4380*/  FADD.FTZ R34, R34, R7 ;  /* 0x0000000722227221 */ /* 0x004fc80000010000 */
[----:B---3--:R-:W-:-:S07]  /*4390*/  @P0 FADD.FTZ R34, R34, R9 ;  /* 0x0000000922220221 */ /* 0x008fce0000010000 */
.L_x_2227:
[----:B------:R-:W1:Y:S01]  /*43a0*/  LDC.64 R4, c[0x0][0x710] ;  /* 0x0001c400ff047b82 */ /* 0x000e620000000a00 */
[----:B------:R-:W-:Y:S01]  /*43b0*/  IADD3 R3, PT, PT, R3, 0x80, RZ ;  /* 0x0000008003037810 */ /* 0x000fe20007ffe0ff */
[----:B-1----:R2:W-:Y:S06]  /*43c0*/  STG.E desc[UR6][R4.64], R34 ;  /* 0x0000002204007986 */ /* 0x0025ec000c101906 */
.L_x_2220:
        /* <DEDUP_REMOVED lines=30> */
.L_x_2235:
        /* <DEDUP_REMOVED lines=39> */
[----:B------:R-:W-:Y:S01]  /*4820*/  IMAD R31, R31, UR8, RZ ;  /* 0x000000081f1f7c24 */ /* 0x000fe2000f8e02ff */
        /* <DEDUP_REMOVED lines=114> */
.L_x_2234:
        /* <DEDUP_REMOVED lines=85> */
.L_x_2236:
        /* <DEDUP_REMOVED lines=47> */
.L_x_2237:
        /* <DEDUP_REMOVED lines=35> */
.L_x_2233:
[----:B------:R-:W1:Y:S01]  /*59c0*/  LDC.64 R4, c[0x0][0x710] ;  /* 0x0001c400ff047b82 */ /* 0x000e620000000a00 */
[----:B------:R-:W-:Y:S01]  /*59d0*/  IADD3 R3, PT, PT, R3, 0x80, RZ ;  /* 0x0000008003037810 */ /* 0x000fe20007ffe0ff */
[----:B-1----:R2:W-:Y:S06]  /*59e0*/  STG.E desc[UR6][R4.64], R34 ;  /* 0x0000002204007986 */ /* 0x0025ec000c101906 */
.L_x_2226:
        /* <DEDUP_REMOVED lines=30> */
.L_x_2241:
        /* <DEDUP_REMOVED lines=154> */
.L_x_2240:
        /* <DEDUP_REMOVED lines=85> */
.L_x_2242:
        /* <DEDUP_REMOVED lines=47> */
.L_x_2243:
        /* <DEDUP_REMOVED lines=35> */
.L_x_2239:
[----:B------:R-:W1:Y:S01]  /*6fe0*/  LDC.64 R4, c[0x0][0x710] ;  /* 0x0001c400ff047b82 */ /* 0x000e620000000a00 */
[----:B------:R-:W-:Y:S01]  /*6ff0*/  IADD3 R3, PT, PT, R3, 0x80, RZ ;  /* 0x0000008003037810 */ /* 0x000fe20007ffe0ff */
[----:B-1----:R3:W-:Y:S06]  /*7000*/  STG.E desc[UR6][R4.64], R34 ;  /* 0x0000002204007986 */ /* 0x0027ec000c101906 */
.L_x_2232:
        /* <DEDUP_REMOVED lines=31> */
.L_x_2247:
        /* <DEDUP_REMOVED lines=154> */
.L_x_2246:
        /* <DEDUP_REMOVED lines=85> */
.L_x_2248:
        /* <DEDUP_REMOVED lines=47> */
.L_x_2249:
        /* <DEDUP_REMOVED lines=35> */
.L_x_2245:
[----:B------:R-:W1:Y:S01]  /*8610*/  LDC.64 R4, c[0x0][0x710] ;  /* 0x0001c400ff047b82 */ /* 0x000e620000000a00 */
[----:B------:R-:W-:Y:S01]  /*8620*/  IADD3 R3, PT, PT, R3, 0x80, RZ ;  /* 0x0000008003037810 */ /* 0x000fe20007ffe0ff */
[----:B-1----:R3:W-:Y:S06]  /*8630*/  STG.E desc[UR6][R4.64], R34 ;  /* 0x0000002204007986 */ /* 0x0027ec000c101906 */
.L_x_2238:
[----:B------:R-:W-:-:S13]  /*8640*/  ISETP.GE.AND P0, PT, R3, UR4, PT ;  /* 0x0000000403007c0c */ /* 0x000fda000bf06270 */
[----:B------:R-:W-:Y:S05]  /*8650*/  @P0 BREAK.RELIABLE B0 ;  /* 0x0000000000000942 */ /* 0x000fea0003800100 */
[----:B------:R-:W-:Y:S05]  /*8660*/  @P0 BRA `(.L_x_2244) ;  /* 0x0000001400840947 */ /* 0x000fea0003800000 */
[----:B0-----:R-:W-:Y:S05]  /*8670*/  BSYNC.RELIABLE B0 ;  /* 0x0000000000007941 */ /* 0x001fea0003800100 */
.L_x_2213:
        /* <DEDUP_REMOVED lines=28> */
.L_x_2252:
        /* <DEDUP_REMOVED lines=154> */
.L_x_2251:
        /* <DEDUP_REMOVED lines=49> */
[----:B------:R1:W4:Y:S03]  /*94f0*/  LDG.E R2, desc[UR6][R20.64] ;  /* 0x0000000614027981 */ /* 0x000326000c1e1900 */
[C---:B------:R-:W-:Y:S02]  /*9500*/  IMAD R27, R10.reuse, UR29, R11 ;  /* 0x0000001d0a1b7c24 */ /* 0x040fe4000f8e020b */
[----:B0-----:R-:W-:Y:S01]  /*9510*/  IMAD.WIDE.U32 R18, R10, UR28, RZ ;  /* 0x0000001c0a127c25 */ /* 0x001fe2000f8e00ff */
[----:B------:R-:W-:Y:S01]  /*9520*/  LEA R14, P1, R24, UR30, 0x2 ;  /* 0x0000001e180e7c11 */ /* 0x000fe2000f8210ff */
[----:B------:R-:W5:Y:S02]  /*9530*/  LDG.E R23, desc[UR6][R22.64] ;  /* 0x0000000616177981 */ /* 0x000f64000c1e1900 */
[----:B------:R-:W-:Y:S01]  /*9540*/  IMAD R17, R7, UR28, RZ ;  /* 0x0000001c07117c24 */ /* 0x000fe2000f8e02ff */
[----:B------:R-:W-:Y:S01]  /*9550*/  IADD3 R11, PT, PT, R25, R15, RZ ;  /* 0x0000000f190b7210 */ /* 0x000fe20007ffe0ff */
[----:B-1----:R-:W-:Y:S01]  /*9560*/  IMAD.WIDE.U32 R20, R6, UR28, RZ ;  /* 0x0000001c06147c25 */ /* 0x002fe2000f8e00ff */
        /* <DEDUP_REMOVED lines=10> */
[----:B------:R-:W5:Y:S02]  /*9610*/  LDG.E R15, desc[UR6][R14.64] ;  /* 0x000000060e0f7981 */ /* 0x000f64000c1e1900 */
[----:B------:R-:W-:-:S02]  /*9620*/  LEA.HI.X R7, R20, UR31, R7, 0x2, P1 ;  /* 0x0000001f14077c11 */ /* 0x000fc400088f1407 */
[----:B------:R-:W-:Y:S01]  /*9630*/  LEA R8, P1, R18, UR30, 0x2 ;  /* 0x0000001e12087c11 */ /* 0x000fe2000f8210ff */
[----:B------:R-:W5:Y:S01]  /*9640*/  LDG.E R11, desc[UR6][R10.64] ;  /* 0x000000060a0b7981 */ /* 0x000f62000c1e1900 */
[----:B------:R-:W-:-:S03]  /*9650*/  IADD3 R9, PT, PT, R19, R9, RZ ;  /* 0x0000000913097210 */ /* 0x000fc60007ffe0ff */
[----:B------:R-:W5:Y:S01]  /*9660*/  LDG.E R7, desc[UR6][R6.64] ;  /* 0x0000000606077981 */ /* 0x000f62000c1e1900 */
[----:B------:R-:W-:-:S06]  /*9670*/  LEA.HI.X R9, R18, UR31, R9, 0x2, P1 ;  /* 0x0000001f12097c11 */ /* 0x000fcc00088f1409 */
[----:B------:R-:W5:Y:S01]  /*9680*/  LDG.E R9, desc[UR6][R8.64] ;  /* 0x0000000608097981 */ /* 0x000f62000c1e1900 */
[----:B------:R-:W-:-:S04]  /*9690*/  IADD3 R4, P1, PT, R4, 0x40, RZ ;  /* 0x0000004004047810 */ /* 0x000fc80007f3e0ff */
[----:B------:R-:W-:Y:S01]  /*96a0*/  IADD3.X R5, PT, PT, RZ, R5, RZ, P1, !PT ;  /* 0x00000005ff057210 */ /* 0x000fe20000ffe4ff */
[----:B---3--:R-:W-:-:S04]  /*96b0*/  FADD.FTZ R13, R34, R13 ;  /* 0x0000000d220d7221 */ /* 0x008fc80000010000 */
[----:B--2---:R-:W-:-:S04]  /*96c0*/  FADD.FTZ R13, R13, R16 ;  /* 0x000000100d0d7221 */ /* 0x004fc80000010000 */
[----:B----4-:R-:W-:-:S04]  /*96d0*/  FADD.FTZ R2, R13, R2 ;  /* 0x000000020d027221 */ /* 0x010fc80000010000 */
[----:B-----5:R-:W-:-:S04]  /*96e0*/  FADD.FTZ R2, R2, R23 ;  /* 0x0000001702027221 */ /* 0x020fc80000010000 */
[----:B------:R-:W-:-:S04]  /*96f0*/  FADD.FTZ R2, R2, R15 ;  /* 0x0000000f02027221 */ /* 0x000fc80000010000 */
[----:B------:R-:W-:-:S04]  /*9700*/  FADD.FTZ R2, R2, R11 ;  /* 0x0000000b02027221 */ /* 0x000fc80000010000 */
[----:B------:R-:W-:-:S04]  /*9710*/  FADD.FTZ R2, R2, R7 ;  /* 0x0000000702027221 */ /* 0x000fc80000010000 */
[----:B------:R-:W-:-:S07]  /*9720*/  FADD.FTZ R34, R2, R9 ;  /* 0x0000000902227221 */ /* 0x000fce0000010000 */
.L_x_2253:
        /* <DEDUP_REMOVED lines=47> */
.L_x_2254:
        /* <DEDUP_REMOVED lines=35> */
.L_x_2250:
[----:B------:R-:W0:Y:S01]  /*9c50*/  LDC.64 R4, c[0x0][0x710] ;  /* 0x0001c400ff047b82 */ /* 0x000e220000000a00 */
[----:B------:R-:W-:Y:S01]  /*9c60*/  IADD3 R3, PT, PT, R3, 0x80, RZ ;  /* 0x0000008003037810 */ /* 0x000fe20007ffe0ff */
[----:B0-----:R4:W-:Y:S06]  /*9c70*/  STG.E desc[UR6][R4.64], R34 ;  /* 0x0000002204007986 */ /* 0x0019ec000c101906 */
.L_x_2244:
[----:B0-----:R-:W-:Y:S05]  /*9c80*/  BSYNC.RECONVERGENT B1 ;  /* 0x0000000000017941 */ /* 0x001fea0003800200 */
.L_x_2212:
        /* <DEDUP_REMOVED lines=31> */
.L_x_2257:
        /* <DEDUP_REMOVED lines=26> */
[----:B----4-:R-:W-:Y:S01]  /*a020*/  IMAD R37, R37, UR4, RZ ;  /* 0x0000000425257c24 */ /* 0x010fe2000f8e02ff */
[----:B------:R-:W-:Y:S01]  /*a030*/  IADD3 R29, PT, PT, R41, R45, RZ ;  /* 0x0000002d291d7210 */ /* 0x000fe20007ffe0ff */
[----:B------:R-:W-:Y:S01]  /*a040*/  IMAD R41, R28, UR5, R47 ;  /* 0x000000051c297c24 */ /* 0x000fe2000f8e022f */
[-C--:B------:R-:W-:Y:S01]  /*a050*/  LEA.HI.X R39, R32, R3.reuse, R33, 0x2, P0 ;  /* 0x0000000320277211 */ /* 0x080fe200000f1421 */
[----:B------:R-:W-:Y:S01]  /*a060*/  IMAD.WIDE.U32 R32, R28, UR4, RZ ;  /* 0x000000041c207c25 */ /* 0x000fe2000f8e00ff */
[----:B------:R-:W-:-:S03]  /*a070*/  LEA.HI.X R47, R40, R3, R29, 0x2, P1 ;  /* 0x00000003282f7211 */ /* 0x000fc600008f141d */
[----:B------:R-:W-:Y:S01]  /*a080*/  IMAD.WIDE.U32 R28, R36, UR4, RZ ;  /* 0x00000004241c7c25 */ /* 0x000fe2000f8e00ff */
[----:B------:R-:W-:Y:S01]  /*a090*/  LEA R44, P0, R32, R2, 0x2 ;  /* 0x00000002202c7211 */ /* 0x000fe200078010ff */
[----:B------:R-:W2:Y:S01]  /*a0a0*/  LDG.E R39, desc[UR6][R38.64] ;  /* 0x0000000626277981 */ /* 0x000ea2000c1e1900 */
[----:B------:R-:W-:Y:S01]  /*a0b0*/  IADD3 R33, PT, PT, R33, R41, RZ ;  /* 0x0000002921217210 */ /* 0x000fe20007ffe0ff */
[----:B------:R-:W-:-:S03]  /*a0c0*/  IMAD R37, R36, UR5, R37 ;  /* 0x0000000524257c24 */ /* 0x000fc6000f8e0225 */
[----:B------:R-:W-:Y:S01]  /*a0d0*/  LEA.HI.X R45, R32, R3, R33, 0x2, P0 ;  /* 0x00000003202d7211 */ /* 0x000fe200000f1421 */
[----:B-----5:R-:W-:Y:S01]  /*a0e0*/  IMAD R31, R31, UR4, RZ ;  /* 0x000000041f1f7c24 */ /* 0x020fe2000f8e02ff */
[C---:B------:R-:W-:Y:S02]  /*a0f0*/  LEA R40, P0, R28.reuse, R2, 0x2 ;  /* 0x000000021c287211 */ /* 0x040fe400078010ff */
[----:B------:R-:W-:Y:S01]  /*a100*/  IADD3 R29, PT, PT, R29, R37, RZ ;  /* 0x000000251d1d7210 */ /* 0x000fe20007ffe0ff */
[----:B------:R-:W-:Y:S01]  /*a110*/  IMAD R25, R25, UR4, RZ ;  /* 0x0000000419197c24 */ /* 0x000fe2000f8e02ff */
[----:B------:R-:W3:Y:S02]  /*a120*/  LDG.E R37, desc[UR6][R46.64] ;  /* 0x000000062e257981 */ /* 0x000ee4000c1e1900 */
[----:B------:R-:W-:Y:S01]  /*a130*/  LEA.HI.X R41, R28, R3, R29, 0x2, P0 ;  /* 0x000000031c297211 */ /* 0x000fe200000f141d */
[C---:B------:R-:W-:Y:S01]  /*a140*/  IMAD R29, R30.reuse, UR5, R31 ;  /* 0x000000051e1d7c24 */ /* 0x040fe2000f8e021f */
[----:B------:R-:W4:Y:S01]  /*a150*/  LDG.E R36, desc[UR6][R44.64] ;  /* 0x000000062c247981 */ /* 0x000f22000c1e1900 */
[----:B------:R-:W-:-:S03]  /*a160*/  IMAD.WIDE.U32 R30, R30, UR4, RZ ;  /* 0x000000041e1e7c25 */ /* 0x000fc6000f8e00ff */
[----:B------:R0:W5:Y:S01]  /*a170*/  LDG.E R38, desc[UR6][R40.64] ;  /* 0x0000000628267981 */ /* 0x000162000c1e1900 */
[----:B------:R-:W-:Y:S01]  /*a180*/  IMAD.WIDE.U32 R32, R24, UR4, RZ ;  /* 0x0000000418207c25 */ /* 0x000fe2000f8e00ff */
[-C--:B------:R-:W-:Y:S02]  /*a190*/  LEA R28, P0, R30, R2.reuse, 0x2 ;  /* 0x000000021e1c7211 */ /* 0x080fe400078010ff */
[----:B------:R-:W-:Y:S01]  /*a1a0*/  IADD3 R29, PT, PT, R31, R29, RZ ;  /* 0x0000001d1f1d7210 */ /* 0x000fe20007ffe0ff */
[----:B------:R-:W-:Y:S02]  /*a1b0*/  IMAD R25, R24, UR5, R25 ;  /* 0x0000000518197c24 */ /* 0x000fe4000f8e0219 */
        /* <DEDUP_REMOVED lines=9> */
[-C--:B------:R-:W-:Y:S02]  /*a250*/  LEA R26, P0, R30, R2.reuse, 0x2 ;  /* 0x000000021e1a7211 */ /* 0x080fe400078010ff */
[----:B------:R-:W-:Y:S01]  /*a260*/  IADD3 R7, PT, PT, R31, R27, RZ ;  /* 0x0000001b1f077210 */ /* 0x000fe20007ffe0ff */
[----:B------:R-:W-:Y:S01]  /*a270*/  IMAD R41, R6, UR5, R41 ;  /* 0x0000000506297c24 */ /* 0x000fe2000f8e0229 */
[----:B------:R0:W5:Y:S01]  /*a280*/  LDG.E R31, desc[UR6][R28.64] ;  /* 0x000000061c1f7981 */ /* 0x000162000c1e1900 */
[----:B------:R-:W-:Y:S01]  /*a290*/  IMAD R9, R9, UR4, RZ ;  /* 0x0000000409097c24 */ /* 0x000fe2000f8e02ff */
[----:B------:R-:W-:Y:S01]  /*a2a0*/  LEA.HI.X R27, R30, R3, R7, 0x2, P0 ;  /* 0x000000031e1b7211 */ /* 0x000fe200000f1407 */
[----:B------:R-:W-:Y:S01]  /*a2b0*/  IMAD R11, R11, UR4, RZ ;  /* 0x000000040b0b7c24 */ /* 0x000fe2000f8e02ff */
[----:B------:R-:W-:Y:S01]  /*a2c0*/  IADD3 R7, PT, PT, R33, R41, RZ ;  /* 0x0000002921077210 */ /* 0x000fe20007ffe0ff */
[----:B------:R-:W-:Y:S01]  /*a2d0*/  IMAD R33, R8, UR5, R9 ;  /* 0x0000000508217c24 */ /* 0x000fe2000f8e0209 */
[-C--:B------:R-:W-:Y:S01]  /*a2e0*/  LEA R6, P0, R32, R2.reuse, 0x2 ;  /* 0x0000000220067211 */ /* 0x080fe200078010ff */
[----:B------:R-:W-:Y:S01]  /*a2f0*/  IMAD.WIDE.U32 R8, R8, UR4, RZ ;  /* 0x0000000408087c25 */ /* 0x000fe2000f8e00ff */
[----:B------:R-:W5:Y:S03]  /*a300*/  LDG.E R24, desc[UR6][R24.64] ;  /* 0x0000000618187981 */ /* 0x000f66000c1e1900 */
[----:B0-----:R-:W-:Y:S01]  /*a310*/  IMAD.WIDE.U32 R28, R10, UR4, RZ ;  /* 0x000000040a1c7c25 */ /* 0x001fe2000f8e00ff */
[----:B------:R-:W-:Y:S01]  /*a320*/  LEA.HI.X R7, R32, R3, R7, 0x2, P0 ;  /* 0x0000000320077211 */ /* 0x000fe200000f1407 */
[----:B------:R-:W5:Y:S02]  /*a330*/  LDG.E R26, desc[UR6][R26.64] ;  /* 0x000000061a1a7981 */ /* 0x000f64000c1e1900 */
[----:B------:R-:W-:Y:S01]  /*a340*/  IMAD R11, R10, UR5, R11 ;  /* 0x000000050a0b7c24 */ /* 0x000fe2000f8e020b */
[-C--:B------:R-:W-:Y:S01]  /*a350*/  LEA R32, P0, R8, R2.reuse, 0x2 ;  /* 0x0000000208207211 */ /* 0x080fe200078010ff */
[----:B------:R-:W-:Y:S01]  /*a360*/  IMAD R13, R13, UR4, RZ ;  /* 0x000000040d0d7c24 */ /* 0x000fe2000f8e02ff */
[----:B------:R-:W-:Y:S01]  /*a370*/  IADD3 R9, PT, PT, R9, R33, RZ ;  /* 0x0000002109097210 */ /* 0x000fe20007ffe0ff */
[----:B------:R-:W-:Y:S01]  /*a380*/  IMAD R15, R15, UR4, RZ ;  /* 0x000000040f0f7c24 */ /* 0x000fe2000f8e02ff */
[----:B------:R-:W-:Y:S01]  /*a390*/  LEA R10, P1, R28, R2, 0x2 ;  /* 0x000000021c0a7211 */ /* 0x000fe200078210ff */
[----:B------:R0:W5:Y:S01]  /*a3a0*/  LDG.E R6, desc[UR6][R6.64] ;  /* 0x0000000606067981 */ /* 0x000162000c1e1900 */
[----:B------:R-:W-:Y:S01]  /*a3b0*/  IADD3 R11, PT, PT, R29, R11, RZ ;  /* 0x0000000b1d0b7210 */ /* 0x000fe20007ffe0ff */
[----:B------:R-:W-:Y:S01]  /*a3c0*/  IMAD R13, R12, UR5, R13 ;  /* 0x000000050c0d7c24 */ /* 0x000fe2000f8e020d */
[-C--:B------:R-:W-:Y:S01]  /*a3d0*/  LEA.HI.X R33, R8, R3.reuse, R9, 0x2, P0 ;  /* 0x0000000308217211 */ /* 0x080fe200000f1409 */
[----:B------:R-:W-:Y:S01]  /*a3e0*/  IMAD.WIDE.U32 R8, R12, UR4, RZ ;  /* 0x000000040c087c25 */ /* 0x000fe2000f8e00ff */
[----:B------:R-:W-:-:S03]  /*a3f0*/  LEA.HI.X R11, R28, R3, R11, 0x2, P1 ;  /* 0x000000031c0b7211 */ /* 0x000fc600008f140b */
[C---:B------:R-:W-:Y:S01]  /*a400*/  IMAD.WIDE.U32 R28, R14.reuse, UR4, RZ ;  /* 0x000000040e1c7c25 */ /* 0x040fe2000f8e00ff */
[----:B------:R-:W5:Y:S03]  /*a410*/  LDG.E R32, desc[UR6][R32.64] ;  /* 0x0000000620207981 */ /* 0x000f66000c1e1900 */
[----:B------:R-:W-:Y:S01]  /*a420*/  IMAD R15, R14, UR5, R15 ;  /* 0x000000050e0f7c24 */ /* 0x000fe2000f8e020f */
[----:B0-----:R-:W-:Y:S02]  /*a430*/  IADD3 R7, PT, PT, R9, R13, RZ ;  /* 0x0000000d09077210 */ /* 0x001fe40007ffe0ff */
[CC--:B------:R-:W-:Y:S02]  /*a440*/  LEA R12, P0, R8.reuse, R2.reuse, 0x2 ;  /* 0x00000002080c7211 */ /* 0x0c0fe400078010ff */
[----:B------:R-:W-:Y:S01]  /*a450*/  IADD3 R9, PT, PT, R29, R15, RZ ;  /* 0x0000000f1d097210 */ /* 0x000fe20007ffe0ff */
[----:B------:R-:W-:Y:S01]  /*a460*/  IMAD R15, R17, UR4, RZ ;  /* 0x00000004110f7c24 */ /* 0x000fe2000f8e02ff */
[-C--:B------:R-:W-:Y:S01]  /*a470*/  LEA.HI.X R13, R8, R3.reuse, R7, 0x2, P0 ;  /* 0x00000003080d7211 */ /* 0x080fe200000f1407 */
[----:B------:R-:W-:Y:S01]  /*a480*/  IMAD R19, R19, UR4, RZ ;  /* 0x0000000413137c24 */ /* 0x000fe2000f8e02ff */
[----:B------:R-:W-:Y:S01]  /*a490*/  LEA R8, P0, R28, R2, 0x2 ;  /* 0x000000021c087211 */ /* 0x000fe200078010ff */
[C---:B------:R-:W-:Y:S01]  /*a4a0*/  IMAD R27, R16.reuse, UR5, R15 ;  /* 0x00000005101b7c24 */ /* 0x040fe2000f8e020f */
[----:B------:R0:W5:Y:S01]  /*a4b0*/  LDG.E R7, desc[UR6][R10.64] ;  /* 0x000000060a077981 */ /* 0x000162000c1e1900 */
[----:B------:R-:W-:Y:S01]  /*a4c0*/  IMAD.WIDE.U32 R16, R16, UR4, RZ ;  /* 0x0000000410107c25 */ /* 0x000fe2000f8e00ff */
[----:B------:R-:W-:-:S02]  /*a4d0*/  LEA.HI.X R9, R28, R3, R9, 0x2, P0 ;  /* 0x000000031c097211 */ /* 0x000fc400000f1409 */
[----:B------:R1:W5:Y:S01]  /*a4e0*/  LDG.E R25, desc[UR6][R12.64] ;  /* 0x000000060c197981 */ /* 0x000362000c1e1900 */
[C---:B------:R-:W-:Y:S01]  /*a4f0*/  IMAD.WIDE.U32 R14, R18.reuse, UR4, RZ ;  /* 0x00000004120e7c25 */ /* 0x040fe2000f8e00ff */
[----:B------:R-:W-:Y:S02]  /*a500*/  IADD3 R17, PT, PT, R17, R27, RZ ;  /* 0x0000001b11117210 */ /* 0x000fe40007ffe0ff */
[----:B------:R1:W5:Y:S01]  /*a510*/  LDG.E R8, desc[UR6][R8.64] ;  /* 0x0000000608087981 */ /* 0x000362000c1e1900 */
[----:B------:R-:W-:Y:S02]  /*a520*/  IMAD R19, R18, UR5, R19 ;  /* 0x0000000512137c24 */ /* 0x000fe4000f8e0213 */
[----:B------:R-:W-:Y:S01]  /*a530*/  IMAD R21, R21, UR4, RZ ;  /* 0x0000000415157c24 */ /* 0x000fe2000f8e02ff */
[-C--:B------:R-:W-:Y:S02]  /*a540*/  LEA R18, P0, R16, R2.reuse, 0x2 ;  /* 0x0000000210127211 */ /* 0x080fe400078010ff */
[----:B0-----:R-:W-:Y:S01]  /*a550*/  LEA R10, P1, R14, R2, 0x2 ;  /* 0x000000020e0a7211 */ /* 0x001fe200078210ff */
[----:B-1----:R-:W-:Y:S01]  /*a560*/  IMAD.WIDE.U32 R12, R20, UR4, RZ ;  /* 0x00000004140c7c25 */ /* 0x002fe2000f8e00ff */
[----:B------:R-:W-:-:S03]  /*a570*/  IADD3 R11, PT, PT, R15, R19, RZ ;  /* 0x000000130f0b7210 */ /* 0x000fc60007ffe0ff */
        /* <DEDUP_REMOVED lines=8> */
[----:B------:R-:W5:Y:S02]  /*a600*/  LDG.E R19, desc[UR6][R18.64] ;  /* 0x0000000612137981 */ /* 0x000f64000c1e1900 */
[----:B------:R-:W-:-:S02]  /*a610*/  LEA.HI.X R15, R12, R3, R9, 0x2, P0 ;  /* 0x000000030c0f7211 */ /* 0x000fc400000f1409 */
[----:B------:R-:W-:Y:S01]  /*a620*/  LEA R12, P0, R16, R2, 0x2 ;  /* 0x00000002100c7211 */ /* 0x000fe200078010ff */
[----:B------:R-:W5:Y:S01]  /*a630*/  LDG.E R11, desc[UR6][R10.64] ;  /* 0x000000060a0b7981 */ /* 0x000f62000c1e1900 */
[----:B------:R-:W-:-:S03]  /*a640*/  IADD3 R9, PT, PT, R17, R23, RZ ;  /* 0x0000001711097210 */ /* 0x000fc60007ffe0ff */
[----:B------:R-:W5:Y:S01]  /*a650*/  LDG.E R15, desc[UR6][R14.64] ;  /* 0x000000060e0f7981 */ /* 0x000f62000c1e1900 */
[----:B------:R-:W-:-:S06]  /*a660*/  LEA.HI.X R13, R16, R3, R9, 0x2, P0 ;  /* 0x00000003100d7211 */ /* 0x000fcc00000f1409 */
[----:B------:R-:W5:Y:S01]  /*a670*/  LDG.E R13, desc[UR6][R12.64] ;  /* 0x000000060c0d7981 */ /* 0x000f62000c1e1900 */
[----:B------:R-:W-:-:S04]  /*a680*/  IADD3 R43, P0, PT, R43, -0x10, RZ ;  /* 0xfffffff02b2b7810 */ /* 0x000fc80007f1e0ff */
[----:B------:R-:W-:Y:S02]  /*a690*/  IADD3.X R35, PT, PT, R35, -0x1, RZ, P0, !PT ;  /* 0xffffffff23237810 */ /* 0x000fe400007fe4ff */
[----:B------:R-:W-:-:S04]  /*a6a0*/  ISETP.NE.U32.AND P0, PT, R43, RZ, PT ;  /* 0x000000ff2b00720c */ /* 0x000fc80003f05070 */
[----:B------:R-:W-:Y:S02]  /*a6b0*/  ISETP.NE.AND.EX P0, PT, R35, RZ, PT, P0 ;  /* 0x000000ff2300720c */ /* 0x000fe40003f05300 */
[----:B------:R-:W-:-:S04]  /*a6c0*/  IADD3 R4, P1, PT, R4, 0x80, RZ ;  /* 0x0000008004047810 */ /* 0x000fc80007f3e0ff */
        /* <DEDUP_REMOVED lines=18> */
.L_x_2256:
        /* <DEDUP_REMOVED lines=27> */
[----:B------:R-:W-:Y:S01]  /*a9a0*/  IADD3 R19, PT, PT, R23, R17, RZ ;  /* 0x0000001117137210 */ /* 0x000fe20007ffe0ff */
[----:B-----5:R-:W-:Y:S01]  /*a9b0*/  IMAD R13, R13, UR4, RZ ;  /* 0x000000040d0d7c24 */ /* 0x020fe2000f8e02ff */
[----:B------:R-:W-:Y:S01]  /*a9c0*/  LEA R16, P2, R24, R8, 0x2 ;  /* 0x0000000818107211 */ /* 0x000fe200078410ff */
[----:B------:R-:W-:Y:S01]  /*a9d0*/  IMAD R21, R20, UR5, R21 ;  /* 0x0000000514157c24 */ /* 0x000fe2000f8e0215 */
[----:B------:R-:W-:Y:S01]  /*a9e0*/  LEA.HI.X R19, R22, R9, R19, 0x2, P1 ;  /* 0x0000000916137211 */ /* 0x000fe200008f1413 */
[----:B------:R-:W-:Y:S01]  /*a9f0*/  IMAD.WIDE.U32 R22, R20, UR4, RZ ;  /* 0x0000000414167c25 */ /* 0x000fe2000f8e00ff */
[----:B------:R-:W-:-:S04]  /*aa00*/  IADD3 R17, PT, PT, R25, R27, RZ ;  /* 0x0000001b19117210 */ /* 0x000fc80007ffe0ff */
[----:B------:R-:W-:Y:S01]  /*aa10*/  LEA.HI.X R17, R24, R9, R17, 0x2, P2 ;  /* 0x0000000918117211 */ /* 0x000fe200010f1411 */
[----:B------:R-:W-:Y:S01]  /*aa20*/  IMAD.WIDE.U32 R24, R12, UR4, RZ ;  /* 0x000000040c187c25 */ /* 0x000fe2000f8e00ff */
[----:B------:R-:W-:Y:S02]  /*aa30*/  IADD3 R21, PT, PT, R23, R21, RZ ;  /* 0x0000001517157210 */ /* 0x000fe40007ffe0ff */
[-C--:B------:R-:W-:Y:S01]  /*aa40*/  LEA R20, P1, R22, R8.reuse, 0x2 ;  /* 0x0000000816147211 */ /* 0x080fe200078210ff */
[----:B------:R-:W-:Y:S01]  /*aa50*/  IMAD R23, R12, UR5, R13 ;  /* 0x000000050c177c24 */ /* 0x000fe2000f8e020d */
[----:B------:R-:W2:Y:S02]  /*aa60*/  LDG.E R16, desc[UR6][R16.64] ;  /* 0x0000000610107981 */ /* 0x000ea4000c1e1900 */
[----:B------:R-:W-:Y:S01]  /*aa70*/  LEA.HI.X R21, R22, R9, R21, 0x2, P1 ;  /* 0x0000000916157211 */ /* 0x000fe200008f1415 */
[----:B------:R-:W-:Y:S01]  /*aa80*/  IMAD R15, R15, UR4, RZ ;  /* 0x000000040f0f7c24 */ /* 0x000fe2000f8e02ff */
[----:B------:R-:W-:Y:S01]  /*aa90*/  LEA R22, P1, R24, R8, 0x2 ;  /* 0x0000000818167211 */ /* 0x000fe200078210ff */
[----:B------:R-:W-:Y:S01]  /*aaa0*/  IMAD R11, R11, UR4, RZ ;  /* 0x000000040b0b7c24 */ /* 0x000fe2000f8e02ff */
[----:B------:R-:W-:Y:S01]  /*aab0*/  IADD3 R12, PT, PT, R25, R23, RZ ;  /* 0x00000017190c7210 */ /* 0x000fe20007ffe0ff */
[----:B------:R0:W3:Y:S01]  /*aac0*/  LDG.E R13, desc[UR6][R18.64] ;  /* 0x00000006120d7981 */ /* 0x0000e2000c1e1900 */
[----:B------:R-:W-:-:S02]  /*aad0*/  IMAD R15, R14, UR5, R15 ;  /* 0x000000050e0f7c24 */ /* 0x000fc4000f8e020f */
[----:B------:R-:W-:Y:S01]  /*aae0*/  LEA.HI.X R23, R24, R9, R12, 0x2, P1 ;  /* 0x0000000918177211 */ /* 0x000fe200008f140c */
[----:B------:R-:W-:Y:S01]  /*aaf0*/  IMAD.WIDE.U32 R24, R14, UR4, RZ ;  /* 0x000000040e187c25 */ /* 0x000fe2000f8e00ff */
[----:B------:R1:W4:Y:S03]  /*ab00*/  LDG.E R12, desc[UR6][R20.64] ;  /* 0x00000006140c7981 */ /* 0x000326000c1e1900 */
[C---:B------:R-:W-:Y:S02]  /*ab10*/  IMAD R27, R10.reuse, UR5, R11 ;  /* 0x000000050a1b7c24 */ /* 0x040fe4000f8e020b */
[----:B0-----:R-:W-:Y:S01]  /*ab20*/  IMAD.WIDE.U32 R18, R10, UR4, RZ ;  /* 0x000000040a127c25 */ /* 0x001fe2000f8e00ff */
[-C--:B------:R-:W-:Y:S01]  /*ab30*/  LEA R14, P1, R24, R8.reuse, 0x2 ;  /* 0x00000008180e7211 */ /* 0x080fe200078210ff */
[----:B------:R-:W5:Y:S02]  /*ab40*/  LDG.E R23, desc[UR6][R22.64] ;  /* 0x0000000616177981 */ /* 0x000f64000c1e1900 */
[----:B------:R-:W-:Y:S01]  /*ab50*/  IMAD R17, R3, UR4, RZ ;  /* 0x0000000403117c24 */ /* 0x000fe2000f8e02ff */
[----:B------:R-:W-:Y:S01]  /*ab60*/  IADD3 R11, PT, PT, R25, R15, RZ ;  /* 0x0000000f190b7210 */ /* 0x000fe20007ffe0ff */
[----:B-1----:R-:W-:Y:S01]  /*ab70*/  IMAD.WIDE.U32 R20, R2, UR4, RZ ;  /* 0x0000000402147c25 */ /* 0x002fe2000f8e00ff */
        /* <DEDUP_REMOVED lines=28> */
.L_x_2258:
        /* <DEDUP_REMOVED lines=47> */
.L_x_2259:
        /* <DEDUP_REMOVED lines=35> */
.L_x_2255:
[----:B------:R-:W0:Y:S02]  /*b260*/  LDC.64 R2, c[0x0][0x710] ;  /* 0x0001c400ff027b82 */ /* 0x000e240000000a00 */
[----:B0-----:R-:W-:Y:S01]  /*b270*/  STG.E desc[UR6][R2.64], R34 ;  /* 0x0000002202007986 */ /* 0x001fe2000c101906 */
[----:B------:R-:W-:Y:S05]  /*b280*/  EXIT ;  /* 0x000000000000794d */ /* 0x000fea0003800000 */
.L_x_2211:
        /* <DEDUP_REMOVED lines=407> */
.L_x_2263:
        /* <DEDUP_REMOVED lines=37> */
.L_x_2268:
        /* <DEDUP_REMOVED lines=34> */
[----:B------:R-:W2:Y:S01]  /*d070*/  LDG.E R26, desc[UR6][R26.64] ;  /* 0x000000061a1a7981 */ /* 0x000ea2000c1e1900 */
[-C--:B------:R-:W-:Y:S01]  /*d080*/  LEA R44, P0, R38, R6.reuse, 0x2 ;  /* 0x00000006262c7211 */ /* 0x080fe200078010ff */
[----:B------:R-:W-:Y:S01]  /*d090*/  IMAD R41, R40, UR9, R41 ;  /* 0x0000000928297c24 */ /* 0x000fe2000f8e0229 */
[----:B------:R-:W-:Y:S01]  /*d0a0*/  IADD3 R45, PT, PT, R39, R45, RZ ;  /* 0x0000002d272d7210 */ /* 0x000fe20007ffe0ff */
[----:B------:R-:W-:Y:S01]  /*d0b0*/  IMAD R19, R19, UR8, RZ ;  /* 0x0000000813137c24 */ /* 0x000fe2000f8e02ff */
[----:B------:R0:W3:Y:S02]  /*d0c0*/  LDG.E R34, desc[UR6][R34.64] ;  /* 0x0000000622227981 */ /* 0x0000e4000c1e1900 */
        /* <DEDUP_REMOVED lines=9> */
[----:B------:R-:W4:Y:S01]  /*d160*/  LDG.E R44, desc[UR6][R44.64] ;  /* 0x000000062c2c7981 */ /* 0x000f22000c1e1900 */
[----:B------:R-:W-:Y:S01]  /*d170*/  IADD3 R19, PT, PT, R19, R43, RZ ;  /* 0x0000002b13137210 */ /* 0x000fe20007ffe0ff */
[----:B------:R-:W-:Y:S02]  /*d180*/  IMAD R33, R32, UR9, R33 ;  /* 0x0000000920217c24 */ /* 0x000fe4000f8e0221 */
[----:B0-----:R-:W-:Y:S01]  /*d190*/  IMAD R35, R31, UR8, RZ ;  /* 0x000000081f237c24 */ /* 0x001fe2000f8e02ff */
[----:B------:R-:W-:Y:S01]  /*d1a0*/  LEA.HI.X R43, R18, R7, R19, 0x2, P0 ;  /* 0x00000007122b7211 */ /* 0x000fe200000f1413 */
[----:B------:R-:W-:Y:S01]  /*d1b0*/  IMAD.WIDE.U32 R18, R30, UR8, RZ ;  /* 0x000000081e127c25 */ /* 0x000fe2000f8e00ff */
[----:B------:R-:W-:Y:S01]  /*d1c0*/  LEA R32, P1, R40, R6, 0x2 ;  /* 0x0000000628207211 */ /* 0x000fe200078210ff */
[----:B------:R0:W5:Y:S01]  /*d1d0*/  LDG.E R27, desc[UR6][R38.64] ;  /* 0x00000006261b7981 */ /* 0x000162000c1e1900 */
[----:B------:R-:W-:Y:S01]  /*d1e0*/  IADD3 R31, PT, PT, R41, R33, RZ ;  /* 0x00000021291f7210 */ /* 0x000fe20007ffe0ff */
[----:B------:R-:W-:-:S02]  /*d1f0*/  IMAD R35, R30, UR9, R35 ;  /* 0x000000091e237c24 */ /* 0x000fc4000f8e0223 */
[----:B------:R-:W-:Y:S01]  /*d200*/  IMAD R29, R29, UR8, RZ ;  /* 0x000000081d1d7c24 */ /* 0x000fe2000f8e02ff */
[----:B------:R-:W-:Y:S01]  /*d210*/  LEA.HI.X R33, R40, R7, R31, 0x2, P1 ;  /* 0x0000000728217211 */ /* 0x000fe200008f141f */
[----:B------:R-:W-:Y:S01]  /*d220*/  IMAD.WIDE.U32 R30, R28, UR8, RZ ;  /* 0x000000081c1e7c25 */ /* 0x000fe2000f8e00ff */
[----:B------:R-:W-:Y:S01]  /*d230*/  IADD3 R19, PT, PT, R19, R35, RZ ;  /* 0x0000002313137210 */ /* 0x000fe20007ffe0ff */
[----:B------:R-:W5:Y:S01]  /*d240*/  LDG.E R42, desc[UR6][R42.64] ;  /* 0x000000062a2a7981 */ /* 0x000f62000c1e1900 */
[-C--:B0-----:R-:W-:Y:S01]  /*d250*/  LEA R38, P0, R18, R6.reuse, 0x2 ;  /* 0x0000000612267211 */ /* 0x081fe200078010ff */
[----:B------:R-:W-:Y:S02]  /*d260*/  IMAD R29, R28, UR9, R29 ;  /* 0x000000091c1d7c24 */ /* 0x000fe4000f8e021d */
[----:B------:R-:W5:Y:S01]  /*d270*/  LDG.E R32, desc[UR6][R32.64] ;  /* 0x0000000620207981 */ /* 0x000f62000c1e1900 */
[----:B------:R-:W-:Y:S01]  /*d280*/  IMAD R13, R13, UR8, RZ ;  /* 0x000000080d0d7c24 */ /* 0x000fe2000f8e02ff */
[----:B------:R-:W-:Y:S01]  /*d290*/  LEA.HI.X R39, R18, R7, R19, 0x2, P0 ;  /* 0x0000000712277211 */ /* 0x000fe200000f1413 */
[----:B------:R-:W-:Y:S01]  /*d2a0*/  IMAD R25, R25, UR8, RZ ;  /* 0x0000000819197c24 */ /* 0x000fe2000f8e02ff */
[----:B------:R-:W-:Y:S01]  /*d2b0*/  IADD3 R19, PT, PT, R31, R29, RZ ;  /* 0x0000001d1f137210 */ /* 0x000fe20007ffe0ff */
[----:B------:R-:W-:Y:S01]  /*d2c0*/  IMAD R31, R12, UR9, R13 ;  /* 0x000000090c1f7c24 */ /* 0x000fe2000f8e020d */
[----:B------:R-:W-:Y:S01]  /*d2d0*/  LEA R18, P0, R30, R6, 0x2 ;  /* 0x000000061e127211 */ /* 0x000fe200078010ff */
[----:B------:R-:W-:Y:S01]  /*d2e0*/  IMAD.WIDE.U32 R12, R12, UR8, RZ ;  /* 0x000000080c0c7c25 */ /* 0x000fe2000f8e00ff */
[----:B------:R-:W5:Y:S02]  /*d2f0*/  LDG.E R38, desc[UR6][R38.64] ;  /* 0x0000000626267981 */ /* 0x000f64000c1e1900 */
[----:B------:R-:W-:Y:S01]  /*d300*/  LEA.HI.X R19, R30, R7, R19, 0x2, P0 ;  /* 0x000000071e137211 */ /* 0x000fe200000f1413 */
[----:B------:R-:W-:Y:S01]  /*d310*/  IMAD.WIDE.U32 R28, R24, UR8, RZ ;  /* 0x00000008181c7c25 */ /* 0x000fe2000f8e00ff */
[----:B------:R-:W-:-:S03]  /*d320*/  IADD3 R13, PT, PT, R13, R31, RZ ;  /* 0x0000001f0d0d7210 */ /* 0x000fc60007ffe0ff */
[----:B------:R-:W-:Y:S01]  /*d330*/  IMAD R25, R24, UR9, R25 ;  /* 0x0000000918197c24 */ /* 0x000fe2000f8e0219 */
[-C--:B------:R-:W-:Y:S01]  /*d340*/  LEA R24, P0, R12, R6.reuse, 0x2 ;  /* 0x000000060c187211 */ /* 0x080fe200078010ff */
[----:B------:R-:W-:Y:S01]  /*d350*/  IMAD R31, R23, UR8, RZ ;  /* 0x00000008171f7c24 */ /* 0x000fe2000f8e02ff */
[----:B------:R0:W5:Y:S02]  /*d360*/  LDG.E R35, desc[UR6][R18.64] ;  /* 0x0000000612237981 */ /* 0x000164000c1e1900 */
        /* <DEDUP_REMOVED lines=9> */
[----:B------:R-:W5:Y:S02]  /*d400*/  LDG.E R24, desc[UR6][R24.64] ;  /* 0x0000000618187981 */ /* 0x000f64000c1e1900 */
        /* <DEDUP_REMOVED lines=8> */
[----:B------:R-:W5:Y:S03]  /*d490*/  LDG.E R30, desc[UR6][R30.64] ;  /* 0x000000061e1e7981 */ /* 0x000f66000c1e1900 */
[----:B------:R-:W-:Y:S01]  /*d4a0*/  IMAD R17, R17, UR8, RZ ;  /* 0x0000000811117c24 */ /* 0x000fe2000f8e02ff */
[----:B------:R-:W-:Y:S01]  /*d4b0*/  LEA.HI.X R13, R18, R7, R13, 0x2, P0 ;  /* 0x00000007120d7211 */ /* 0x000fe200000f140d */
[----:B------:R-:W-:Y:S01]  /*d4c0*/  IMAD.WIDE.U32 R18, R16, UR8, RZ ;  /* 0x0000000810127c25 */ /* 0x000fe2000f8e00ff */
[----:B------:R-:W-:Y:S01]  /*d4d0*/  LEA R20, P0, R10, R6, 0x2 ;  /* 0x000000060a147211 */ /* 0x000fe200078010ff */
[----:B------:R-:W5:Y:S01]  /*d4e0*/  LDG.E R22, desc[UR6][R22.64] ;  /* 0x0000000616167981 */ /* 0x000f62000c1e1900 */
[----:B------:R-:W-:Y:S01]  /*d4f0*/  IADD3 R11, PT, PT, R11, R21, RZ ;  /* 0x000000150b0b7210 */ /* 0x000fe20007ffe0ff */
[----:B------:R-:W-:-:S02]  /*d500*/  IMAD R17, R16, UR9, R17 ;  /* 0x0000000910117c24 */ /* 0x000fc4000f8e0211 */
[----:B------:R-:W-:Y:S01]  /*d510*/  IMAD R29, R37, UR8, RZ ;  /* 0x00000008251d7c24 */ /* 0x000fe2000f8e02ff */
[----:B------:R-:W-:Y:S01]  /*d520*/  LEA.HI.X R21, R10, R7, R11, 0x2, P0 ;  /* 0x000000070a157211 */ /* 0x000fe200000f140b */
[----:B------:R-:W-:Y:S01]  /*d530*/  IMAD.WIDE.U32 R10, R36, UR8, RZ ;  /* 0x00000008240a7c25 */ /* 0x000fe2000f8e00ff */
[-C--:B------:R-:W-:Y:S01]  /*d540*/  LEA R16, P1, R18, R6.reuse, 0x2 ;  /* 0x0000000612107211 */ /* 0x080fe200078210ff */
[----:B------:R0:W5:Y:S01]  /*d550*/  LDG.E R25, desc[UR6][R12.64] ;  /* 0x000000060c197981 */ /* 0x000162000c1e1900 */
[----:B------:R-:W-:Y:S01]  /*d560*/  IADD3 R17, PT, PT, R19, R17, RZ ;  /* 0x0000001113117210 */ /* 0x000fe20007ffe0ff */
[----:B------:R-:W-:Y:S02]  /*d570*/  IMAD R29, R36, UR9, R29 ;  /* 0x00000009241d7c24 */ /* 0x000fe4000f8e021d */
[----:B------:R-:W-:Y:S01]  /*d580*/  IMAD R19, R9, UR8, RZ ;  /* 0x0000000809137c24 */ /* 0x000fe2000f8e02ff */
[----:B------:R-:W-:Y:S01]  /*d590*/  LEA.HI.X R17, R18, R7, R17, 0x2, P1 ;  /* 0x0000000712117211 */ /* 0x000fe200008f1411 */
[----:B------:R-:W5:Y:S01]  /*d5a0*/  LDG.E R20, desc[UR6][R20.64] ;  /* 0x0000000614147981 */ /* 0x000f62000c1e1900 */
[----:B------:R-:W-:Y:S01]  /*d5b0*/  IADD3 R9, PT, PT, R11, R29, RZ ;  /* 0x0000001d0b097210 */ /* 0x000fe20007ffe0ff */
[----:B------:R-:W-:Y:S01]  /*d5c0*/  IMAD R11, R8, UR9, R19 ;  /* 0x00000009080b7c24 */ /* 0x000fe2000f8e0213 */
[----:B------:R-:W-:Y:S01]  /*d5d0*/  LEA R18, P0, R10, R6, 0x2 ;  /* 0x000000060a127211 */ /* 0x000fe200078010ff */
[----:B0-----:R-:W-:Y:S01]  /*d5e0*/  IMAD.WIDE.U32 R12, R8, UR8, RZ ;  /* 0x00000008080c7c25 */ /* 0x001fe2000f8e00ff */
[----:B------:R-:W5:Y:S02]  /*d5f0*/  LDG.E R17, desc[UR6][R16.64] ;  /* 0x0000000610117981 */ /* 0x000f64000c1e1900 */
[----:B------:R-:W-:-:S02]  /*d600*/  LEA.HI.X R19, R10, R7, R9, 0x2, P0 ;  /* 0x000000070a137211 */ /* 0x000fc400000f1409 */
[C---:B------:R-:W-:Y:S02]  /*d610*/  LEA R8, P0, R12.reuse, R6, 0x2 ;  /* 0x000000060c087211 */ /* 0x040fe400078010ff */
[----:B------:R-:W-:Y:S01]  /*d620*/  IADD3 R9, PT, PT, R13, R11, RZ ;  /* 0x0000000b0d097210 */ /* 0x000fe20007ffe0ff */
[----:B------:R-:W5:Y:S03]  /*d630*/  LDG.E R18, desc[UR6][R18.64] ;  /* 0x0000000612127981 */ /* 0x000f66000c1e1900 */
[----:B------:R-:W-:-:S05]  /*d640*/  LEA.HI.X R9, R12, R7, R9, 0x2, P0 ;  /* 0x000000070c097211 */ /* 0x000fca00000f1409 */
[----:B------:R0:W5:Y:S01]  /*d650*/  LDG.E R8, desc[UR6][R8.64] ;  /* 0x0000000608087981 */ /* 0x000162000c1e1900 */
[----:B------:R-:W-:-:S04]  /*d660*/  IADD3 R49, P0, PT, R49, -0x10, RZ ;  /* 0xfffffff031317810 */ /* 0x000fc80007f1e0ff */
[----:B------:R-:W-:Y:S02]  /*d670*/  IADD3.X R48, PT, PT, R48, -0x1, RZ, P0, !PT ;  /* 0xffffffff30307810 */ /* 0x000fe400007fe4ff */
[----:B------:R-:W-:-:S04]  /*d680*/  ISETP.NE.U32.AND P0, PT, R49, RZ, PT ;  /* 0x000000ff3100720c */ /* 0x000fc80003f05070 */
[----:B------:R-:W-:Y:S02]  /*d690*/  ISETP.NE.AND.EX P0, PT, R48, RZ, PT, P0 ;  /* 0x000000ff3000720c */ /* 0x000fe40003f05300 */
[----:B------:R-:W-:-:S04]  /*d6a0*/  IADD3 R14, P1, PT, R14, 0x80, RZ ;  /* 0x000000800e0e7810 */ /* 0x000fc80007f3e0ff */
[----:B0-----:R-:W-:Y:S01]  /*d6b0*/  IADD3.X R9, PT, PT, RZ, R15, RZ, P1, !PT ;  /* 0x0000000fff097210 */ /* 0x001fe20000ffe4ff */
        /* <DEDUP_REMOVED lines=19> */
.L_x_2267:
[----:B------:R-:W-:Y:S05]  /*d7f0*/  BSYNC.RECONVERGENT B3 ;  /* 0x0000000000037941 */ /* 0x000fea0003800200 */
.L_x_2266:
        /* <DEDUP_REMOVED lines=45> */
[----:B------:R-:W-:-:S02]  /*dad0*/  IMAD R17, R16, UR11, R17 ;  /* 0x0000000b10117c24 */ /* 0x000fc4000f8e0211 */
[----:B------:R1:W3:Y:S01]  /*dae0*/  LDG.E R19, desc[UR6][R20.64] ;  /* 0x0000000614137981 */ /* 0x0002e2000c1e1900 */
[----:B------:R-:W-:Y:S01]  /*daf0*/  LEA.HI.X R27, R22, R7, R23, 0x2, P1 ;  /* 0x00000007161b7211 */ /* 0x000fe200008f1417 */
[----:B------:R-:W-:Y:S02]  /*db00*/  IMAD.WIDE.U32 R22, R16, UR10, RZ ;  /* 0x0000000a10167c25 */ /* 0x000fe4000f8e00ff */
[----:B------:R-:W4:Y:S02]  /*db10*/  LDG.E R28, desc[UR6][R28.64] ;  /* 0x000000061c1c7981 */ /* 0x000f24000c1e1900 */
[C---:B------:R-:W-:Y:S01]  /*db20*/  IMAD R31, R14.reuse, UR11, R15 ;  /* 0x0000000b0e1f7c24 */ /* 0x040fe2000f8e020f */
[----:B------:R-:W-:Y:S01]  /*db30*/  IADD3 R15, PT, PT, R23, R17, RZ ;  /* 0x00000011170f7210 */ /* 0x000fe20007ffe0ff */
[----:B0-----:R-:W-:Y:S01]  /*db40*/  IMAD.WIDE.U32 R24, R14, UR10, RZ ;  /* 0x0000000a0e187c25 */ /* 0x001fe2000f8e00ff */
[-C--:B------:R-:W-:Y:S01]  /*db50*/  LEA R16, P1, R22, R6.reuse, 0x2 ;  /* 0x0000000616107211 */ /* 0x080fe200078210ff */
[----:B------:R-:W5:Y:S02]  /*db60*/  LDG.E R26, desc[UR6][R26.64] ;  /* 0x000000061a1a7981 */ /* 0x000f64000c1e1900 */
        /* <DEDUP_REMOVED lines=11> */
[----:B------:R-:W5:Y:S02]  /*dc20*/  LDG.E R16, desc[UR6][R16.64] ;  /* 0x0000000610107981 */ /* 0x000f64000c1e1900 */
[----:B------:R-:W-:Y:S01]  /*dc30*/  IMAD R25, R10, UR11, R25 ;  /* 0x0000000b0a197c24 */ /* 0x000fe2000f8e0219 */
[----:B------:R-:W-:Y:S01]  /*dc40*/  LEA.HI.X R23, R20, R7, R11, 0x2, P1 ;  /* 0x0000000714177211 */ /* 0x000fe200008f140b */
[----:B------:R-:W5:Y:S01]  /*dc50*/  LDG.E R15, desc[UR6][R14.64] ;  /* 0x000000060e0f7981 */ /* 0x000f62000c1e1900 */
[----:B------:R-:W-:-:S02]  /*dc60*/  LEA R10, P1, R12, R6, 0x2 ;  /* 0x000000060c0a7211 */ /* 0x000fc400078210ff */
[----:B------:R-:W-:Y:S02]  /*dc70*/  IADD3 R11, PT, PT, R13, R25, RZ ;  /* 0x000000190d0b7210 */ /* 0x000fe40007ffe0ff */
[----:B------:R-:W5:Y:S02]  /*dc80*/  LDG.E R23, desc[UR6][R22.64] ;  /* 0x0000000616177981 */ /* 0x000f64000c1e1900 */
[----:B------:R-:W-:-:S06]  /*dc90*/  LEA.HI.X R11, R12, R7, R11, 0x2, P1 ;  /* 0x000000070c0b7211 */ /* 0x000fcc00008f140b */
[----:B------:R-:W5:Y:S01]  /*dca0*/  LDG.E R11, desc[UR6][R10.64] ;  /* 0x000000060a0b7981 */ /* 0x000f62000c1e1900 */
        /* <DEDUP_REMOVED lines=9> */
[----:B------:R-:W-:-:S07]  /*dd40*/  FADD.FTZ R47, R16, R11 ;  /* 0x0000000b102f7221 */ /* 0x000fce0000010000 */
.L_x_2270:
[----:B------:R-:W-:Y:S05]  /*dd50*/  BSYNC.RECONVERGENT B3 ;  /* 0x0000000000037941 */ /* 0x000fea0003800200 */
.L_x_2269:
        /* <DEDUP_REMOVED lines=31> */
[----:B------:R-:W2:Y:S01]  /*df50*/  LDG.E R14, desc[UR6][R14.64] ;  /* 0x000000060e0e7981 */ /* 0x000ea2000c1e1900 */
[----:B------:R-:W-:Y:S01]  /*df60*/  IADD3 R23, PT, PT, R17, R23, RZ ;  /* 0x0000001711177210 */ /* 0x000fe20007ffe0ff */
[----:B------:R-:W-:Y:S02]  /*df70*/  IMAD R11, R10, UR11, R11 ;  /* 0x0000000b0a0b7c24 */ /* 0x000fe4000f8e020b */
[----:B------:R-:W3:Y:S01]  /*df80*/  LDG.E R12, desc[UR6][R12.64] ;  /* 0x000000060c0c7981 */ /* 0x000ee2000c1e1900 */
[----:B------:R-:W-:Y:S02]  /*df90*/  LEA.HI.X R19, R16, R7, R23, 0x2, P1 ;  /* 0x0000000710137211 */ /* 0x000fe400008f1417 */
[C---:B------:R-:W-:Y:S02]  /*dfa0*/  LEA R10, P1, R20.reuse, R6, 0x2 ;  /* 0x00000006140a7211 */ /* 0x040fe400078210ff */
[----:B------:R-:W-:Y:S01]  /*dfb0*/  IADD3 R11, PT, PT, R21, R11, RZ ;  /* 0x0000000b150b7210 */ /* 0x000fe20007ffe0ff */
[----:B------:R-:W4:Y:S03]  /*dfc0*/  LDG.E R18, desc[UR6][R18.64] ;  /* 0x0000000612127981 */ /* 0x000f26000c1e1900 */
[----:B------:R-:W-:-:S05]  /*dfd0*/  LEA.HI.X R11, R20, R7, R11, 0x2, P1 ;  /* 0x00000007140b7211 */ /* 0x000fca00008f140b */
[----:B------:R-:W5:Y:S01]  /*dfe0*/  LDG.E R10, desc[UR6][R10.64] ;  /* 0x000000060a0a7981 */ /* 0x000f62000c1e1900 */
[----:B------:R-:W-:-:S04]  /*dff0*/  IADD3 R8, P1, PT, R8, 0x20, RZ ;  /* 0x0000002008087810 */ /* 0x000fc80007f3e0ff */
[----:B------:R-:W-:Y:S01]  /*e000*/  IADD3.X R9, PT, PT, RZ, R9, RZ, P1, !PT ;  /* 0x00000009ff097210 */ /* 0x000fe20000ffe4ff */
[----:B--2---:R-:W-:-:S04]  /*e010*/  FADD.FTZ R47, R47, R14 ;  /* 0x0000000e2f2f7221 */ /* 0x004fc80000010000 */
[----:B---3--:R-:W-:-:S04]  /*e020*/  FADD.FTZ R47, R47, R12 ;  /* 0x0000000c2f2f7221 */ /* 0x008fc80000010000 */
[----:B----4-:R-:W-:-:S04]  /*e030*/  FADD.FTZ R47, R47, R18 ;  /* 0x000000122f2f7221 */ /* 0x010fc80000010000 */
[----:B-----5:R-:W-:-:S07]  /*e040*/  FADD.FTZ R47, R47, R10 ;  /* 0x0000000a2f2f7221 */ /* 0x020fce0000010000 */
.L_x_2272:
[----:B------:R-:W-:Y:S05]  /*e050*/  BSYNC.RECONVERGENT B3 ;  /* 0x0000000000037941 */ /* 0x000fea0003800200 */
.L_x_2271:
        /* <DEDUP_REMOVED lines=29> */
[----:B------:R-:W2:Y:S03]  /*e230*/  LDG.E R10, desc[UR6][R10.64] ;  /* 0x000000060a0a7981 */ /* 0x000ea6000c1e1900 */
[----:B------:R-:W-:-:S05]  /*e240*/  @P0 LEA.HI.X R7, R16, R7, R5, 0x2, P1 ;  /* 0x0000000710070211 */ /* 0x000fca00008f1405 */
[----:B------:R-:W3:Y:S01]  /*e250*/  @P0 LDG.E R6, desc[UR6][R6.64] ;  /* 0x0000000606060981 */ /* 0x000ee2000c1e1900 */
[----:B--2---:R-:W-:-:S04]  /*e260*/  FADD.FTZ R47, R47, R10 ;  /* 0x0000000a2f2f7221 */ /* 0x004fc80000010000 */
[----:B---3--:R-:W-:-:S07]  /*e270*/  @P0 FADD.FTZ R47, R47, R6 ;  /* 0x000000062f2f0221 */ /* 0x008fce0000010000 */
.L_x_2265:
[----:B------:R-:W-:Y:S05]  /*e280*/  BSYNC.RECONVERGENT B2 ;  /* 0x0000000000027941 */ /* 0x000fea0003800200 */
.L_x_2264:
        /* <DEDUP_REMOVED lines=405> */
.L_x_2274:
        /* <DEDUP_REMOVED lines=37> */
.L_x_2279:
        /* <DEDUP_REMOVED lines=39> */
[----:B-----5:R-:W-:Y:S01]  /*100a0*/  IMAD R19, R19, UR10, RZ ;  /* 0x0000000a13137c24 */ /* 0x020fe2000f8e02ff */
        /* <DEDUP_REMOVED lines=115> */
.L_x_2278:
[----:B------:R-:W-:Y:S05]  /*107e0*/  BSYNC.RECONVERGENT B3 ;  /* 0x0000000000037941 */ /* 0x000fea0003800200 */
.L_x_2277:
        /* <DEDUP_REMOVED lines=85> */
.L_x_2281:
[----:B------:R-:W-:Y:S05]  /*10d40*/  BSYNC.RECONVERGENT B3 ;  /* 0x0000000000037941 */ /* 0x000fea0003800200 */
.L_x_2280:
        /* <DEDUP_REMOVED lines=47> */
.L_x_2283:
[----:B------:R-:W-:Y:S05]  /*11040*/  BSYNC.RECONVERGENT B3 ;  /* 0x0000000000037941 */ /* 0x000fea0003800200 */
.L_x_2282:
        /* <DEDUP_REMOVED lines=34> */
.L_x_2276:
[----:B------:R-:W-:Y:S05]  /*11270*/  BSYNC.RECONVERGENT B2 ;  /* 0x0000000000027941 */ /* 0x000fea0003800200 */
.L_x_2275:
[----:B------:R-:W0:Y:S01]  /*11280*/  LDCU.64 UR10, c[0x0][0x710] ;  /* 0x0000e200ff0a77ac */ /* 0x000e220008000a00 */
[----:B------:R-:W-:Y:S02]  /*11290*/  IADD3 R3, PT, PT, R3, 0x80, RZ ;  /* 0x0000008003037810 */ /* 0x000fe40007ffe0ff */
[----:B0-----:R-:W-:-:S04]  /*112a0*/  IADD3 R4, P0, PT, R4, UR10, RZ ;  /* 0x0000000a04047c10 */ /* 0x001fc8000ff1e0ff */
[----:B------:R-:W-:-:S05]  /*112b0*/  IADD3.X R5, PT, PT, RZ, UR11, RZ, P0, !PT ;  /* 0x0000000bff057c10 */ /* 0x000fca00087fe4ff */
[----:B------:R0:W-:Y:S04]  /*112c0*/  STG.E desc[UR6][R4.64], R47 ;  /* 0x0000002f04007986 */ /* 0x0001e8000c101906 */
.L_x_2262:
        /* <DEDUP_REMOVED lines=400> */
.L_x_2285:
        /* <DEDUP_REMOVED lines=37> */
.L_x_2290:
        /* <DEDUP_REMOVED lines=155> */
.L_x_2289:
[----:B------:R-:W-:Y:S05]  /*137d0*/  BSYNC.RECONVERGENT B3 ;  /* 0x0000000000037941 */ /* 0x000fea0003800200 */
.L_x_2288:
        /* <DEDUP_REMOVED lines=85> */
.L_x_2292:
[----:B------:R-:W-:Y:S05]  /*13d30*/  BSYNC.RECONVERGENT B3 ;  /* 0x0000000000037941 */ /* 0x000fea0003800200 */
.L_x_2291:
        /* <DEDUP_REMOVED lines=47> */
.L_x_2294:
[----:B------:R-:W-:Y:S05]  /*14030*/  BSYNC.RECONVERGENT B3 ;  /* 0x0000000000037941 */ /* 0x000fea0003800200 */
.L_x_2293:
        /* <DEDUP_REMOVED lines=34> */
.L_x_2287:
[----:B------:R-:W-:Y:S05]  /*14260*/  BSYNC.RECONVERGENT B2 ;  /* 0x0000000000027941 */ /* 0x000fea0003800200 */
.L_x_2286:
[----:B------:R-:W0:Y:S01]  /*14270*/  LDCU.64 UR10, c[0x0][0x710] ;  /* 0x0000e200ff0a77ac */ /* 0x000e220008000a00 */
[----:B------:R-:W-:Y:S02]  /*14280*/  IADD3 R3, PT, PT, R3, 0x80, RZ ;  /* 0x0000008003037810 */ /* 0x000fe40007ffe0ff */
[----:B0-----:R-:W-:-:S04]  /*14290*/  IADD3 R4, P0, PT, R4, UR10, RZ ;  /* 0x0000000a04047c10 */ /* 0x001fc8000ff1e0ff */
[----:B------:R-:W-:-:S05]  /*142a0*/  IADD3.X R5, PT, PT, RZ, UR11, RZ, P0, !PT ;  /* 0x0000000bff057c10 */ /* 0x000fca00087fe4ff */
[----:B------:R1:W-:Y:S04]  /*142b0*/  STG.E desc[UR6][R4.64], R47 ;  /* 0x0000002f04007986 */ /* 0x0003e8000c101906 */
.L_x_2273:
        /* <DEDUP_REMOVED lines=400> */
.L_x_2296:
        /* <DEDUP_REMOVED lines=37> */
.L_x_2301:
        /* <DEDUP_REMOVED lines=155> */
.L_x_2300:
[----:B------:R-:W-:Y:S05]  /*167c0*/  BSYNC.RECONVERGENT B3 ;  /* 0x0000000000037941 */ /* 0x000fea0003800200 */
.L_x_2299:
        /* <DEDUP_REMOVED lines=85> */
.L_x_2303:
[----:B------:R-:W-:Y:S05]  /*16d20*/  BSYNC.RECONVERGENT B3 ;  /* 0x0000000000037941 */ /* 0x000fea0003800200 */
.L_x_2302:
        /* <DEDUP_REMOVED lines=47> */
.L_x_2305:
[----:B------:R-:W-:Y:S05]  /*17020*/  BSYNC.RECONVERGENT B3 ;  /* 0x0000000000037941 */ /* 0x000fea0003800200 */
.L_x_2304:
        /* <DEDUP_REMOVED lines=34> */
.L_x_2298:
[----:B------:R-:W-:Y:S05]  /*17250*/  BSYNC.RECONVERGENT B2 ;  /* 0x0000000000027941 */ /* 0x000fea0003800200 */
.L_x_2297:
[----:B------:R-:W0:Y:S01]  /*17260*/  LDCU.64 UR10, c[0x0][0x710] ;  /* 0x0000e200ff0a77ac */ /* 0x000e220008000a00 */
[----:B------:R-:W-:Y:S02]  /*17270*/  IADD3 R3, PT, PT, R3, 0x80, RZ ;  /* 0x0000008003037810 */ /* 0x000fe40007ffe0ff */
[----:B0-----:R-:W-:-:S04]  /*17280*/  IADD3 R4, P0, PT, R4, UR10, RZ ;  /* 0x0000000a04047c10 */ /* 0x001fc8000ff1e0ff */
[----:B------:R-:W-:-:S05]  /*17290*/  IADD3.X R5, PT, PT, RZ, UR11, RZ, P0, !PT ;  /* 0x0000000bff057c10 */ /* 0x000fca00087fe4ff */
[----:B------:R1:W-:Y:S04]  /*172a0*/  STG.E desc[UR6][R4.64], R47 ;  /* 0x0000002f04007986 */ /* 0x0003e8000c101906 */
.L_x_2284:
        /* <DEDUP_REMOVED lines=400> */
.L_x_2307:
        /* <DEDUP_REMOVED lines=37> */
.L_x_2312:
        /* <DEDUP_REMOVED lines=155> */
.L_x_2311:
[----:B------:R-:W-:Y:S05]  /*197b0*/  BSYNC.RECONVERGENT B3 ;  /* 0x0000000000037941 */ /* 0x000fea0003800200 */
.L_x_2310:
        /* <DEDUP_REMOVED lines=85> */
.L_x_2314:
[----:B------:R-:W-:Y:S05]  /*19d10*/  BSYNC.RECONVERGENT B3 ;  /* 0x0000000000037941 */ /* 0x000fea0003800200 */
.L_x_2313:
        /* <DEDUP_REMOVED lines=47> */
.L_x_2316:
[----:B------:R-:W-:Y:S05]  /*1a010*/  BSYNC.RECONVERGENT B3 ;  /* 0x0000000000037941 */ /* 0x000fea0003800200 */
.L_x_2315:
        /* <DEDUP_REMOVED lines=34> */
.L_x_2309:
[----:B------:R-:W-:Y:S05]  /*1a240*/  BSYNC.RECONVERGENT B2 ;  /* 0x0000000000027941 */ /* 0x000fea0003800200 */
.L_x_2308:
[----:B------:R-:W0:Y:S01]  /*1a250*/  LDCU.64 UR10, c[0x0][0x710] ;  /* 0x0000e200ff0a77ac */ /* 0x000e220008000a00 */
[----:B------:R-:W-:Y:S02]  /*1a260*/  IADD3 R3, PT, PT, R3, 0x80, RZ ;  /* 0x0000008003037810 */ /* 0x000fe40007ffe0ff */
[----:B0-----:R-:W-:-:S04]  /*1a270*/  IADD3 R4, P0, PT, R4, UR10, RZ ;  /* 0x0000000a04047c10 */ /* 0x001fc8000ff1e0ff */
[----:B------:R-:W-:-:S05]  /*1a280*/  IADD3.X R5, PT, PT, RZ, UR11, RZ, P0, !PT ;  /* 0x0000000bff057c10 */ /* 0x000fca00087fe4ff */
[----:B------:R2:W-:Y:S04]  /*1a290*/  STG.E desc[UR6][R4.64], R47 ;  /* 0x0000002f04007986 */ /* 0x0005e8000c101906 */
.L_x_2295:
        /* <DEDUP_REMOVED lines=401> */
.L_x_2318:
        /* <DEDUP_REMOVED lines=37> */
.L_x_2323:
        /* <DEDUP_REMOVED lines=155> */
.L_x_2322:
[----:B------:R-:W-:Y:S05]  /*1c7b0*/  BSYNC.RECONVERGENT B3 ;  /* 0x0000000000037941 */ /* 0x000fea0003800200 */
.L_x_2321:
        /* <DEDUP_REMOVED lines=85> */
.L_x_2325:
[----:B------:R-:W-:Y:S05]  /*1cd10*/  BSYNC.RECONVERGENT B3 ;  /* 0x0000000000037941 */ /* 0x000fea0003800200 */
.L_x_2324:
        /* <DEDUP_REMOVED lines=47> */
.L_x_2327:
[----:B------:R-:W-:Y:S05]  /*1d010*/  BSYNC.RECONVERGENT B3 ;  /* 0x0000000000037941 */ /* 0x000fea0003800200 */
.L_x_2326:
        /* <DEDUP_REMOVED lines=34> */
.L_x_2320:
[----:B------:R-:W-:Y:S05]  /*1d240*/  BSYNC.RECONVERGENT B2 ;  /* 0x0000000000027941 */ /* 0x000fea0003800200 */
.L_x_2319:
[----:B------:R-:W0:Y:S01]  /*1d250*/  LDCU.64 UR10, c[0x0][0x710] ;  /* 0x0000e200ff0a77ac */ /* 0x000e220008000a00 */
[----:B------:R-:W-:Y:S02]  /*1d260*/  IADD3 R3, PT, PT, R3, 0x80, RZ ;  /* 0x0000008003037810 */ /* 0x000fe40007ffe0ff */
[----:B0-----:R-:W-:-:S04]  /*1d270*/  IADD3 R4, P0, PT, R4, UR10, RZ ;  /* 0x0000000a04047c10 */ /* 0x001fc8000ff1e0ff */
[----:B------:R-:W-:-:S05]  /*1d280*/  IADD3.X R5, PT, PT, RZ, UR11, RZ, P0, !PT ;  /* 0x0000000bff057c10 */ /* 0x000fca00087fe4ff */
[----:B------:R2:W-:Y:S04]  /*1d290*/  STG.E desc[UR6][R4.64], R47 ;  /* 0x0000002f04007986 */ /* 0x0005e8000c101906 */
.L_x_2306:
[----:B------:R-:W-:-:S13]  /*1d2a0*/  ISETP.GE.AND P0, PT, R3, UR4, PT ;  /* 0x0000000403007c0c */ /* 0x000fda000bf06270 */
[----:B------:R-:W-:Y:S05]  /*1d2b0*/  @P0 BREAK.RELIABLE B0 ;  /* 0x0000000000000942 */ /* 0x000fea0003800100 */
[----:B------:R-:W-:Y:S05]  /*1d2c0*/  @P0 BRA `(.L_x_2317) ;  /* 0x0000002c00f80947 */ /* 0x000fea0003800000 */
[----:B------:R-:W-:Y:S05]  /*1d2d0*/  BSYNC.RELIABLE B0 ;  /* 0x0000000000007941 */ /* 0x000fea0003800100 */
.L_x_2261:
        /* <DEDUP_REMOVED lines=398> */
.L_x_2328:
        /* <DEDUP_REMOVED lines=37> */
.L_x_2333:
        /* <DEDUP_REMOVED lines=155> */
.L_x_2332:
[----:B------:R-:W-:Y:S05]  /*1f7c0*/  BSYNC.RECONVERGENT B3 ;  /* 0x0000000000037941 */ /* 0x000fea0003800200 */
.L_x_2331:
        /* <DEDUP_REMOVED lines=85> */
.L_x_2335:
[----:B------:R-:W-:Y:S05]  /*1fd20*/  BSYNC.RECONVERGENT B3 ;  /* 0x0000000000037941 */ /* 0x000fea0003800200 */
.L_x_2334:
        /* <DEDUP_REMOVED lines=47> */
.L_x_2337:
[----:B------:R-:W-:Y:S05]  /*20020*/  BSYNC.RECONVERGENT B3 ;  /* 0x0000000000037941 */ /* 0x000fea0003800200 */
.L_x_2336:
        /* <DEDUP_REMOVED lines=34> */
.L_x_2330:
[----:B------:R-:W-:Y:S05]  /*20250*/  BSYNC.RECONVERGENT B2 ;  /* 0x0000000000027941 */ /* 0x000fea0003800200 */
.L_x_2329:
[----:B------:R-:W0:Y:S01]  /*20260*/  LDCU.64 UR10, c[0x0][0x710] ;  /* 0x0000e200ff0a77ac */ /* 0x000e220008000a00 */
[----:B------:R-:W-:Y:S02]  /*20270*/  IADD3 R3, PT, PT, R3, 0x80, RZ ;  /* 0x0000008003037810 */ /* 0x000fe40007ffe0ff */
[----:B0-----:R-:W-:-:S04]  /*20280*/  IADD3 R4, P0, PT, R4, UR10, RZ ;  /* 0x0000000a04047c10 */ /* 0x001fc8000ff1e0ff */
[----:B------:R-:W-:-:S05]  /*20290*/  IADD3.X R5, PT, PT, RZ, UR11, RZ, P0, !PT ;  /* 0x0000000bff057c10 */ /* 0x000fca00087fe4ff */
[----:B------:R3:W-:Y:S04]  /*202a0*/  STG.E desc[UR6][R4.64], R47 ;  /* 0x0000002f04007986 */ /* 0x0007e8000c101906 */
.L_x_2317:
[----:B------:R-:W-:Y:S05]  /*202b0*/  BSYNC.RECONVERGENT B1 ;  /* 0x0000000000017941 */ /* 0x000fea0003800200 */
.L_x_2260:
        /* <DEDUP_REMOVED lines=401> */
.L_x_2338:
        /* <DEDUP_REMOVED lines=41> */
.L_x_2343:
        /* <DEDUP_REMOVED lines=34> */
[----:B------:R-:W2:Y:S01]  /*22080*/  LDG.E R32, desc[UR6][R32.64] ;  /* 0x0000000620207981 */ /* 0x000ea2000c1e1900 */
        /* <DEDUP_REMOVED lines=8> */
[----:B------:R0:W3:Y:S02]  /*22110*/  LDG.E R34, desc[UR6][R34.64] ;  /* 0x0000000622227981 */ /* 0x0000e4000c1e1900 */
[----:B------:R-:W-:-:S02]  /*22120*/  IMAD R11, R10, UR5, R11 ;  /* 0x000000050a0b7c24 */ /* 0x000fc4000f8e020b */
[----:B------:R-:W-:Y:S01]  /*22130*/  IMAD R39, R8, UR5, R9 ;  /* 0x0000000508277c24 */ /* 0x000fe2000f8e0209 */
[----:B------:R-:W-:Y:S01]  /*22140*/  LEA.HI.X R7, R38, R45, R7, 0x2, P0 ;  /* 0x0000002d26077211 */ /* 0x000fe200000f1407 */
[----:B------:R-:W-:Y:S01]  /*22150*/  IMAD.WIDE.U32 R8, R8, UR4, RZ ;  /* 0x0000000408087c25 */ /* 0x000fe2000f8e00ff */
[C---:B------:R-:W-:Y:S01]  /*22160*/  LEA R38, P1, R36.reuse, R43, 0x2 ;  /* 0x0000002b24267211 */ /* 0x040fe200078210ff */
[----:B------:R-:W4:Y:S02]  /*22170*/  LDG.E R40, desc[UR6][R40.64] ;  /* 0x0000000628287981 */ /* 0x000f24000c1e1900 */
[----:B0-----:R-:W-:Y:S01]  /*22180*/  IMAD R35, R13, UR4, RZ ;  /* 0x000000040d237c24 */ /* 0x001fe2000f8e02ff */
[----:B------:R-:W-:Y:S01]  /*22190*/  IADD3 R13, PT, PT, R37, R11, RZ ;  /* 0x0000000b250d7210 */ /* 0x000fe20007ffe0ff */
[----:B------:R0:W5:Y:S01]  /*221a0*/  LDG.E R33, desc[UR6][R6.64] ;  /* 0x0000000606217981 */ /* 0x000162000c1e1900 */
        /* <DEDUP_REMOVED lines=8> */
[----:B------:R-:W5:Y:S03]  /*22230*/  LDG.E R38, desc[UR6][R38.64] ;  /* 0x0000000626267981 */ /* 0x000f66000c1e1900 */
[----:B------:R-:W-:Y:S01]  /*22240*/  IMAD.WIDE.U32 R8, R12, UR4, RZ ;  /* 0x000000040c087c25 */ /* 0x000fe2000f8e00ff */
[----:B------:R-:W-:-:S03]  /*22250*/  IADD3 R7, PT, PT, R7, R15, RZ ;  /* 0x0000000f07077210 */ /* 0x000fc60007ffe0ff */
[----:B------:R-:W-:Y:S01]  /*22260*/  IMAD R15, R17, UR4, RZ ;  /* 0x00000004110f7c24 */ /* 0x000fe2000f8e02ff */
[----:B------:R-:W-:Y:S02]  /*22270*/  LEA R12, P0, R8, R43, 0x2 ;  /* 0x0000002b080c7211 */ /* 0x000fe400078010ff */
[----:B------:R-:W-:Y:S01]  /*22280*/  IADD3 R9, PT, PT, R9, R35, RZ ;  /* 0x0000002309097210 */ /* 0x000fe20007ffe0ff */
[C---:B------:R-:W-:Y:S01]  /*22290*/  IMAD R15, R16.reuse, UR5, R15 ;  /* 0x00000005100f7c24 */ /* 0x040fe2000f8e020f */
[----:B------:R0:W5:Y:S01]  /*222a0*/  LDG.E R35, desc[UR6][R10.64] ;  /* 0x000000060a237981 */ /* 0x000162000c1e1900 */
[----:B------:R-:W-:Y:S01]  /*222b0*/  IMAD.WIDE.U32 R16, R16, UR4, RZ ;  /* 0x0000000410107c25 */ /* 0x000fe2000f8e00ff */
[----:B------:R-:W-:Y:S02]  /*222c0*/  LEA.HI.X R13, R8, R45, R9, 0x2, P0 ;  /* 0x0000002d080d7211 */ /* 0x000fe400000f1409 */
[----:B------:R-:W-:Y:S01]  /*222d0*/  LEA R8, P0, R6, R43, 0x2 ;  /* 0x0000002b06087211 */ /* 0x000fe200078010ff */
[----:B------:R-:W-:-:S02]  /*222e0*/  IMAD R37, R19, UR4, RZ ;  /* 0x0000000413257c24 */ /* 0x000fc4000f8e02ff */
[----:B------:R1:W5:Y:S01]  /*222f0*/  LDG.E R36, desc[UR6][R12.64] ;  /* 0x000000060c247981 */ /* 0x000362000c1e1900 */
        /* <DEDUP_REMOVED lines=9> */
[----:B------:R0:W5:Y:S02]  /*22390*/  LDG.E R19, desc[UR6][R8.64] ;  /* 0x0000000608137981 */ /* 0x000164000c1e1900 */
[----:B------:R-:W-:Y:S02]  /*223a0*/  IMAD R21, R20, UR5, R15 ;  /* 0x0000000514157c24 */ /* 0x000fe4000f8e020f */
[----:B------:R-:W-:Y:S01]  /*223b0*/  IMAD R17, R23, UR4, RZ ;  /* 0x0000000417117c24 */ /* 0x000fe2000f8e02ff */
[----:B------:R-:W-:-:S02]  /*223c0*/  LEA.HI.X R11, R16, R45, R11, 0x2, P0 ;  /* 0x0000002d100b7211 */ /* 0x000fc400000f140b */
[----:B------:R-:W-:Y:S01]  /*223d0*/  LEA.HI.X R15, R6, R45, R7, 0x2, P1 ;  /* 0x0000002d060f7211 */ /* 0x000fe200008f1407 */
[----:B------:R-:W-:Y:S01]  /*223e0*/  IMAD.WIDE.U32 R6, R22, UR4, RZ ;  /* 0x0000000416067c25 */ /* 0x000fe2000f8e00ff */
[----:B0-----:R-:W-:Y:S01]  /*223f0*/  LEA R8, P0, R12, R43, 0x2 ;  /* 0x0000002b0c087211 */ /* 0x001fe200078010ff */
[----:B------:R0:W5:Y:S01]  /*22400*/  LDG.E R18, desc[UR6][R10.64] ;  /* 0x000000060a127981 */ /* 0x000162000c1e1900 */
[----:B------:R-:W-:Y:S01]  /*22410*/  IADD3 R9, PT, PT, R13, R21, RZ ;  /* 0x000000150d097210 */ /* 0x000fe20007ffe0ff */
[----:B------:R-:W-:Y:S02]  /*22420*/  IMAD R17, R22, UR5, R17 ;  /* 0x0000000516117c24 */ /* 0x000fe4000f8e0211 */
[----:B------:R-:W-:Y:S01]  /*22430*/  IMAD R23, R27, UR4, RZ ;  /* 0x000000041b177c24 */ /* 0x000fe2000f8e02ff */
[----:B------:R-:W-:Y:S01]  /*22440*/  LEA.HI.X R9, R12, R45, R9, 0x2, P0 ;  /* 0x0000002d0c097211 */ /* 0x000fe200000f1409 */
[----:B------:R1:W5:Y:S01]  /*22450*/  LDG.E R20, desc[UR6][R14.64] ;  /* 0x000000060e147981 */ /* 0x000362000c1e1900 */
[----:B------:R-:W-:-:S02]  /*22460*/  LEA R12, P0, R6, R43, 0x2 ;  /* 0x0000002b060c7211 */ /* 0x000fc400078010ff */
[----:B------:R-:W-:Y:S01]  /*22470*/  IADD3 R7, PT, PT, R7, R17, RZ ;  /* 0x0000001107077210 */ /* 0x000fe20007ffe0ff */
[----:B------:R-:W-:Y:S01]  /*22480*/  IMAD R17, R25, UR4, RZ ;  /* 0x0000000419117c24 */ /* 0x000fe2000f8e02ff */
[----:B------:R1:W5:Y:S02]  /*22490*/  LDG.E R21, desc[UR6][R8.64] ;  /* 0x0000000608157981 */ /* 0x000364000c1e1900 */
[----:B------:R-:W-:Y:S01]  /*224a0*/  LEA.HI.X R13, R6, R45, R7, 0x2, P0 ;  /* 0x0000002d060d7211 */ /* 0x000fe200000f1407 */
[C---:B------:R-:W-:Y:S02]  /*224b0*/  IMAD R7, R24.reuse, UR5, R17 ;  /* 0x0000000518077c24 */ /* 0x040fe4000f8e0211 */
[----:B------:R-:W-:Y:S02]  /*224c0*/  IMAD.WIDE.U32 R24, R24, UR4, RZ ;  /* 0x0000000418187c25 */ /* 0x000fe4000f8e00ff */
[----:B------:R1:W5:Y:S02]  /*224d0*/  LDG.E R22, desc[UR6][R12.64] ;  /* 0x000000060c167981 */ /* 0x000364000c1e1900 */
[----:B------:R-:W-:Y:S01]  /*224e0*/  IMAD.WIDE.U32 R16, R26, UR4, RZ ;  /* 0x000000041a107c25 */ /* 0x000fe2000f8e00ff */
[----:B0-----:R-:W-:-:S03]  /*224f0*/  LEA R10, P0, R24, R43, 0x2 ;  /* 0x0000002b180a7211 */ /* 0x001fc600078010ff */
[----:B------:R-:W-:Y:S02]  /*22500*/  IMAD R23, R26, UR5, R23 ;  /* 0x000000051a177c24 */ /* 0x000fe4000f8e0217 */
[----:B-1----:R-:W-:Y:S01]  /*22510*/  IMAD R15, R29, UR4, RZ ;  /* 0x000000041d0f7c24 */ /* 0x002fe2000f8e02ff */
[----:B------:R-:W-:Y:S01]  /*22520*/  IADD3 R11, PT, PT, R25, R7, RZ ;  /* 0x00000007190b7210 */ /* 0x000fe20007ffe0ff */
[----:B------:R-:W-:Y:S01]  /*22530*/  IMAD.WIDE.U32 R8, R28, UR4, RZ ;  /* 0x000000041c087c25 */ /* 0x000fe2000f8e00ff */
[----:B------:R-:W-:Y:S02]  /*22540*/  IADD3 R7, PT, PT, R17, R23, RZ ;  /* 0x0000001711077210 */ /* 0x000fe40007ffe0ff */
[----:B------:R-:W-:Y:S01]  /*22550*/  LEA R6, P1, R16, R43, 0x2 ;  /* 0x0000002b10067211 */ /* 0x000fe200078210ff */
[----:B------:R-:W-:Y:S01]  /*22560*/  IMAD R15, R28, UR5, R15 ;  /* 0x000000051c0f7c24 */ /* 0x000fe2000f8e020f */
[-C--:B------:R-:W-:Y:S01]  /*22570*/  LEA.HI.X R11, R24, R45.reuse, R11, 0x2, P0 ;  /* 0x0000002d180b7211 */ /* 0x080fe200000f140b */
[----:B------:R-:W-:Y:S01]  /*22580*/  IMAD R17, R31, UR4, RZ ;  /* 0x000000041f117c24 */ /* 0x000fe2000f8e02ff */
[----:B------:R-:W-:Y:S01]  /*22590*/  LEA.HI.X R7, R16, R45, R7, 0x2, P1 ;  /* 0x0000002d10077211 */ /* 0x000fe200008f1407 */
[----:B------:R-:W-:Y:S01]  /*225a0*/  IMAD.WIDE.U32 R12, R30, UR4, RZ ;  /* 0x000000041e0c7c25 */ /* 0x000fe2000f8e00ff */
[----:B------:R-:W-:Y:S01]  /*225b0*/  LEA R14, P0, R8, R43, 0x2 ;  /* 0x0000002b080e7211 */ /* 0x000fe200078010ff */
[----:B------:R-:W5:Y:S01]  /*225c0*/  LDG.E R10, desc[UR6][R10.64] ;  /* 0x000000060a0a7981 */ /* 0x000f62000c1e1900 */
[----:B------:R-:W-:Y:S01]  /*225d0*/  IADD3 R9, PT, PT, R9, R15, RZ ;  /* 0x0000000f09097210 */ /* 0x000fe20007ffe0ff */
[----:B------:R-:W-:-:S02]  /*225e0*/  IMAD R17, R30, UR5, R17 ;  /* 0x000000051e117c24 */ /* 0x000fc4000f8e0211 */
[----:B------:R-:W5:Y:S01]  /*225f0*/  LDG.E R7, desc[UR6][R6.64] ;  /* 0x0000000606077981 */ /* 0x000f62000c1e1900 */
[----:B------:R-:W-:Y:S02]  /*22600*/  LEA.HI.X R15, R8, R45, R9, 0x2, P0 ;  /* 0x0000002d080f7211 */ /* 0x000fe400000f1409 */
[C---:B------:R-:W-:Y:S02]  /*22610*/  LEA R8, P0, R12.reuse, R43, 0x2 ;  /* 0x0000002b0c087211 */ /* 0x040fe400078010ff */
[----:B------:R-:W-:Y:S01]  /*22620*/  IADD3 R9, PT, PT, R13, R17, RZ ;  /* 0x000000110d097210 */ /* 0x000fe20007ffe0ff */
[----:B------:R-:W5:Y:S03]  /*22630*/  LDG.E R14, desc[UR6][R14.64] ;  /* 0x000000060e0e7981 */ /* 0x000f66000c1e1900 */
[----:B------:R-:W-:-:S05]  /*22640*/  LEA.HI.X R9, R12, R45, R9, 0x2, P0 ;  /* 0x0000002d0c097211 */ /* 0x000fca00000f1409 */
        /* <DEDUP_REMOVED lines=25> */
.L_x_2342:
[----:B------:R-:W-:Y:S05]  /*227e0*/  BSYNC.RECONVERGENT B2 ;  /* 0x0000000000027941 */ /* 0x000fea0003800200 */
.L_x_2341:
        /* <DEDUP_REMOVED lines=36> */
[----:B------:R-:W-:Y:S02]  /*22a30*/  LEA R18, P1, R22, R43, 0x2 ;  /* 0x0000002b16127211 */ /* 0x000fe400078210ff */
[----:B------:R-:W-:Y:S01]  /*22a40*/  IADD3 R13, PT, PT, R23, R19, RZ ;  /* 0x00000013170d7210 */ /* 0x000fe20007ffe0ff */
        /* <DEDUP_REMOVED lines=14> */
[----:B------:R-:W-:Y:S01]  /*22b30*/  LEA R14, P1, R24, R43, 0x2 ;  /* 0x0000002b180e7211 */ /* 0x000fe200078210ff */
[----:B------:R-:W5:Y:S01]  /*22b40*/  LDG.E R22, desc[UR6][R22.64] ;  /* 0x0000000616167981 */ /* 0x000f62000c1e1900 */
        /* <DEDUP_REMOVED lines=12> */
[----:B------:R-:W5:Y:S02]  /*22c10*/  LDG.E R14, desc[UR6][R14.64] ;  /* 0x000000060e0e7981 */ /* 0x000f64000c1e1900 */
[----:B------:R-:W-:Y:S01]  /*22c20*/  IMAD R17, R6, UR9, R9 ;  /* 0x0000000906117c24 */ /* 0x000fe2000f8e0209 */
[----:B------:R-:W-:Y:S01]  /*22c30*/  LEA.HI.X R9, R18, R45, R7, 0x2, P1 ;  /* 0x0000002d12097211 */ /* 0x000fe200008f1407 */
[----:B------:R-:W5:Y:S01]  /*22c40*/  LDG.E R10, desc[UR6][R10.64] ;  /* 0x000000060a0a7981 */ /* 0x000f62000c1e1900 */
[----:B------:R-:W-:-:S02]  /*22c50*/  LEA R6, P1, R20, R43, 0x2 ;  /* 0x0000002b14067211 */ /* 0x000fc400078210ff */
[----:B------:R-:W-:Y:S01]  /*22c60*/  IADD3 R7, PT, PT, R21, R17, RZ ;  /* 0x0000001115077210 */ /* 0x000fe20007ffe0ff */
[----:B------:R-:W5:Y:S03]  /*22c70*/  LDG.E R8, desc[UR6][R8.64] ;  /* 0x0000000608087981 */ /* 0x000f66000c1e1900 */
[----:B------:R-:W-:-:S05]  /*22c80*/  LEA.HI.X R7, R20, R45, R7, 0x2, P1 ;  /* 0x0000002d14077211 */ /* 0x000fca00008f1407 */
        /* <DEDUP_REMOVED lines=11> */
.L_x_2345:
[----:B------:R-:W-:Y:S05]  /*22d40*/  BSYNC.RECONVERGENT B2 ;  /* 0x0000000000027941 */ /* 0x000fea0003800200 */
.L_x_2344:
        /* <DEDUP_REMOVED lines=32> */
[----:B------:R-:W2:Y:S02]  /*22f50*/  LDG.E R8, desc[UR6][R8.64] ;  /* 0x0000000608087981 */ /* 0x000ea4000c1e1900 */
[----:B------:R-:W-:Y:S01]  /*22f60*/  IMAD R7, R6, UR9, R7 ;  /* 0x0000000906077c24 */ /* 0x000fe2000f8e0207 */
[----:B------:R-:W-:Y:S01]  /*22f70*/  LEA.HI.X R15, R10, R45, R15, 0x2, P1 ;  /* 0x0000002d0a0f7211 */ /* 0x000fe200008f140f */
[----:B------:R-:W3:Y:S01]  /*22f80*/  LDG.E R12, desc[UR6][R12.64] ;  /* 0x000000060c0c7981 */ /* 0x000ee2000c1e1900 */
[----:B------:R-:W-:-:S02]  /*22f90*/  LEA R6, P1, R16, R43, 0x2 ;  /* 0x0000002b10067211 */ /* 0x000fc400078210ff */
        /* <DEDUP_REMOVED lines=10> */
.L_x_2347:
[----:B------:R-:W-:Y:S05]  /*23040*/  BSYNC.RECONVERGENT B2 ;  /* 0x0000000000027941 */ /* 0x000fea0003800200 */
.L_x_2346:
        /* <DEDUP_REMOVED lines=34> */
.L_x_2340:
[----:B------:R-:W-:Y:S05]  /*23270*/  BSYNC.RECONVERGENT B1 ;  /* 0x0000000000017941 */ /* 0x000fea0003800200 */
.L_x_2339:
[----:B------:R-:W-:Y:S01]  /*23280*/  STG.E desc[UR6][R2.64], R47 ;  /* 0x0000002f02007986 */ /* 0x000fe2000c101906 */
[----:B------:R-:W-:Y:S05]  /*23290*/  EXIT ;  /* 0x000000000000794d */ /* 0x000fea0003800000 */
.L_x_2348:
        /* <DEDUP_REMOVED lines=14> */
.L_x_19006:


//--------------------- .text._ZN2at6native73_GLOBAL__N__c8866d80_35_SparseBinaryOpIntersectionKernel_cu_b2145a98_327112apply_kernelILi128ELi8EZNS1_29binary_op_intersection_kernelINS1_9RhsProjOpEdlEEvRNS_14TensorIteratorEllRKNS_6TensorEbEUliE_EEviT1_ --------------------------
	.section	.text._ZN2at6native73_GLOBAL__N__c8866d80_35_SparseBinaryOpIntersectionKernel_cu_b2145a98_327112apply_kernelILi128ELi8EZNS1_29binary_op_intersection_kernelINS1_9RhsProjOpEdlEEvRNS_14TensorIteratorEllRKNS_6TensorEbEUliE_EEviT1_,"ax",@progbits
	.align	128
.text._ZN2at6native73_GLOBAL__N__c8866d80_35_SparseBinaryOpIntersectionKernel_cu_b2145a98_327112apply_kernelILi128ELi8EZNS1_29binary_op_intersection_kernelINS1_9RhsProjOpEdlEEvRNS_14TensorIteratorEllRKNS_6TensorEbEUliE_EEviT1_:
        .type           _ZN2at6native73_GLOBAL__N__c8866d80_35_SparseBinaryOpIntersectionKernel_cu_b2145a98_327112apply_kernelILi128ELi8EZNS1_29binary_op_intersection_kernelINS1_9RhsProjOpEdlEEvRNS_14TensorIteratorEllRKNS_6TensorEbEUliE_EEviT1_,@function
        .size           _ZN2at6native73_GLOBAL__N__c8866d80_35_SparseBinaryOpIntersectionKernel_cu_b2145a98_327112apply_kernelILi128ELi8EZNS1_29binary_op_intersection_kernelINS1_9RhsProjOpEdlEEvRNS_14TensorIteratorEllRKNS_6TensorEbEUliE_EEviT1_,(.L_x_19007 - _ZN2at6native73_GLOBAL__N__c8866d80_35_SparseBinaryOpIntersectionKernel_cu_b2145a98_327112apply_kernelILi128ELi8EZNS1_29binary_op_intersection_kernelINS1_9RhsProjOpEdlEEvRNS_14TensorIteratorEllRKNS_6TensorEbEUliE_EEviT1_)
        .other          _ZN2at6native73_GLOBAL__N__c8866d80_35_SparseBinaryOpIntersectionKernel_cu_b2145a98_327112apply_kernelILi128ELi8EZNS1_29binary_op_intersection_kernelINS1_9RhsProjOpEdlEEvRNS_14TensorIteratorEllRKNS_6TensorEbEUliE_EEviT1_,@"STO_CUDA_ENTRY STV_DEFAULT"
_ZN2at6native73_GLOBAL__N__c8866d80_35_SparseBinaryOpIntersectionKernel_cu_b2145a98_327112apply_kernelILi128ELi8EZNS1_29binary_op_intersection_kernelINS1_9RhsProjOpEdlEEvRNS_14TensorIteratorEllRKNS_6TensorEbEUliE_EEviT1_:
        /* <DEDUP_REMOVED lines=49> */
[----:B------:R-:W-:Y:S02]  /*0310*/  LOP3.LUT R46, R46, 0x7fffffff, RZ, 0xc0, !PT ;  /* 0x7fffffff2e2e7812 */ /* 0x000fe400078ec0ff */
[----:B------:R-:W-:Y:S02]  /*0320*/  CS2R R8, SRZ ;  /* 0x0000000000087805 */ /* 0x000fe4000001ff00 */
[----:B------:R-:W-:Y:S01]  /*0330*/  LOP3.LUT R47, R0, 0xfffffff0, RZ, 0xc0, !PT ;  /* 0xfffffff0002f7812 */ /* 0x000fe200078ec0ff */
[----:B------:R-:W2:Y:S01]  /*0340*/  LDCU.64 UR28, c[0x0][0x758] ;  /* 0x0000eb00ff1c77ac */ /* 0x000ea20008000a00 */
[----:B------:R-:W-:-:S05]  /*0350*/  NOP ;  /* 0x0000000000007918 */ /* 0x000fca0000000000 */
.L_x_2355:
        /* <DEDUP_REMOVED lines=38> */
[-C--:B------:R-:W-:Y:S01]  /*05c0*/  LEA.HI.X R29, R38, R7.reuse, R27, 0x3, P0 ;  /* 0x00000007261d7211 */ /* 0x080fe200000f1c1b */
[----:B------:R-:W-:Y:S01]  /*05d0*/  IMAD R27, R25, UR28, RZ ;  /* 0x0000001c191b7c24 */ /* 0x000fe2000f8e02ff */
[-C--:B------:R-:W-:Y:S01]  /*05e0*/  LEA R26, P0, R44, R6.reuse, 0x3 ;  /* 0x000000062c1a7211 */ /* 0x080fe200078018ff */
[----:B------:R-:W-:Y:S02]  /*05f0*/  IMAD.IADD R25, R45, 0x1, R49 ;  /* 0x000000012d197824 */ /* 0x000fe400078e0231 */
[C---:B------:R-:W-:Y:S01]  /*0600*/  IMAD.WIDE.U32 R38, R24.reuse, UR28, RZ ;  /* 0x0000001c18267c25 */ /* 0x040fe2000f8e00ff */
[----:B------:R-:W4:Y:S03]  /*0610*/  LDG.E.64 R28, desc[UR6][R28.64] ;  /* 0x000000061c1c7981 */ /* 0x000f26000c1e1b00 */
[----:B------:R-:W-:Y:S01]  /*0620*/  IMAD R49, R24, UR29, R27 ;  /* 0x0000001d18317c24 */ /* 0x000fe2000f8e021b */
[----:B------:R-:W-:Y:S01]  /*0630*/  LEA.HI.X R27, R44, R7, R25, 0x3, P0 ;  /* 0x000000072c1b7211 */ /* 0x000fe200000f1c19 */
[----:B------:R-:W-:Y:S01]  /*0640*/  IMAD R25, R23, UR28, RZ ;  /* 0x0000001c17197c24 */ /* 0x000fe2000f8e02ff */
[----:B------:R-:W-:Y:S01]  /*0650*/  LEA R24, P0, R38, R6, 0x3 ;  /* 0x0000000626187211 */ /* 0x000fe200078018ff */
[----:B------:R-:W-:Y:S01]  /*0660*/  IMAD.WIDE.U32 R44, R22, UR28, RZ ;  /* 0x0000001c162c7c25 */ /* 0x000fe2000f8e00ff */
[----:B------:R-:W-:-:S02]  /*0670*/  IADD3 R23, PT, PT, R39, R49, RZ ;  /* 0x0000003127177210 */ /* 0x000fc40007ffe0ff */
[----:B------:R-:W5:Y:S01]  /*0680*/  LDG.E.64 R26, desc[UR6][R26.64] ;  /* 0x000000061a1a7981 */ /* 0x000f62000c1e1b00 */
[----:B------:R-:W-:Y:S01]  /*0690*/  IMAD R49, R22, UR29, R25 ;  /* 0x0000001d16317c24 */ /* 0x000fe2000f8e0219 */
[----:B------:R-:W-:Y:S01]  /*06a0*/  LEA.HI.X R25, R38, R7, R23, 0x3, P0 ;  /* 0x0000000726197211 */ /* 0x000fe200000f1c17 */
[----:B------:R-:W-:Y:S01]  /*06b0*/  IMAD R23, R21, UR28, RZ ;  /* 0x0000001c15177c24 */ /* 0x000fe2000f8e02ff */
[-C--:B------:R-:W-:Y:S01]  /*06c0*/  LEA R22, P0, R44, R6.reuse, 0x3 ;  /* 0x000000062c167211 */ /* 0x080fe200078018ff */
[C---:B------:R-:W-:Y:S01]  /*06d0*/  IMAD.WIDE.U32 R38, R20.reuse, UR28, RZ ;  /* 0x0000001c14267c25 */ /* 0x040fe2000f8e00ff */
[----:B------:R-:W-:Y:S02]  /*06e0*/  IADD3 R21, PT, PT, R45, R49, RZ ;  /* 0x000000312d157210 */ /* 0x000fe40007ffe0ff */
[----:B------:R-:W5:Y:S01]  /*06f0*/  LDG.E.64 R24, desc[UR6][R24.64] ;  /* 0x0000000618187981 */ /* 0x000f62000c1e1b00 */
        /* <DEDUP_REMOVED lines=8> */
[-C--:B------:R-:W-:Y:S01]  /*0780*/  LEA.HI.X R21, R38, R7.reuse, R21, 0x3, P0 ;  /* 0x0000000726157211 */ /* 0x080fe200000f1c15 */
[----:B------:R-:W-:Y:S01]  /*0790*/  IMAD R43, R43, UR28, RZ ;  /* 0x0000001c2b2b7c24 */ /* 0x000fe2000f8e02ff */
[-C--:B------:R-:W-:Y:S01]  /*07a0*/  LEA R34, P0, R44, R6.reuse, 0x3 ;  /* 0x000000062c227211 */ /* 0x080fe200078018ff */
[----:B------:R-:W-:Y:S02]  /*07b0*/  IMAD.IADD R35, R45, 0x1, R35 ;  /* 0x000000012d237824 */ /* 0x000fe400078e0223 */
[----:B------:R-:W-:Y:S01]  /*07c0*/  IMAD.WIDE.U32 R38, R42, UR28, RZ ;  /* 0x0000001c2a267c25 */ /* 0x000fe2000f8e00ff */
[----:B------:R-:W5:Y:S02]  /*07d0*/  LDG.E.64 R20, desc[UR6][R20.64] ;  /* 0x0000000614147981 */ /* 0x000f64000c1e1b00 */
[----:B------:R-:W-:Y:S01]  /*07e0*/  LEA.HI.X R35, R44, R7, R35, 0x3, P0 ;  /* 0x000000072c237211 */ /* 0x000fe200000f1c23 */
[----:B------:R-:W-:Y:S01]  /*07f0*/  IMAD R43, R42, UR29, R43 ;  /* 0x0000001d2a2b7c24 */ /* 0x000fe2000f8e022b */
[----:B------:R-:W-:Y:S01]  /*0800*/  LEA R42, P0, R38, R6, 0x3 ;  /* 0x00000006262a7211 */ /* 0x000fe200078018ff */
[----:B------:R-:W-:-:S02]  /*0810*/  IMAD R41, R41, UR28, RZ ;  /* 0x0000001c29297c24 */ /* 0x000fc4000f8e02ff */
[C---:B------:R-:W-:Y:S01]  /*0820*/  IMAD.WIDE.U32 R44, R40.reuse, UR28, RZ ;  /* 0x0000001c282c7c25 */ /* 0x040fe2000f8e00ff */
[----:B------:R-:W-:Y:S01]  /*0830*/  IADD3 R39, PT, PT, R39, R43, RZ ;  /* 0x0000002b27277210 */ /* 0x000fe20007ffe0ff */
[----:B------:R-:W5:Y:S02]  /*0840*/  LDG.E.64 R34, desc[UR6][R34.64] ;  /* 0x0000000622227981 */ /* 0x000f64000c1e1b00 */
        /* <DEDUP_REMOVED lines=19> */
[C---:B------:R-:W-:Y:S01]  /*0980*/  IMAD.WIDE.U32 R40, R14.reuse, UR28, RZ ;  /* 0x0000001c0e287c25 */ /* 0x040fe2000f8e00ff */
[----:B------:R-:W5:Y:S03]  /*0990*/  LDG.E.64 R18, desc[UR6][R18.64] ;  /* 0x0000000612127981 */ /* 0x000f66000c1e1b00 */
        /* <DEDUP_REMOVED lines=22> */
[----:B------:R-:W-:Y:S02]  /*0b00*/  LEA.HI.X R11, R40, R7, R11, 0x3, P0 ;  /* 0x00000007280b7211 */ /* 0x000fe400000f1c0b */
[----:B------:R-:W-:Y:S01]  /*0b10*/  LEA R36, P0, R44, R6, 0x3 ;  /* 0x000000062c247211 */ /* 0x000fe200078018ff */
[----:B------:R-:W-:-:S03]  /*0b20*/  IMAD.IADD R37, R45, 0x1, R37 ;  /* 0x000000012d257824 */ /* 0x000fc600078e0225 */
[----:B------:R-:W5:Y:S02]  /*0b30*/  LDG.E.64 R10, desc[UR6][R10.64] ;  /* 0x000000060a0a7981 */ /* 0x000f64000c1e1b00 */
[----:B------:R-:W-:-:S06]  /*0b40*/  LEA.HI.X R37, R44, R7, R37, 0x3, P0 ;  /* 0x000000072c257211 */ /* 0x000fcc00000f1c25 */
[----:B------:R-:W5:Y:S01]  /*0b50*/  LDG.E.64 R36, desc[UR6][R36.64] ;  /* 0x0000000624247981 */ /* 0x000f62000c1e1b00 */
[----:B------:R-:W-:Y:S02]  /*0b60*/  IADD3 R47, P0, PT, R47, -0x10, RZ ;  /* 0xfffffff02f2f7810 */ /* 0x000fe40007f1e0ff */
[----:B------:R-:W-:Y:S02]  /*0b70*/  IADD3 R4, P1, PT, R4, 0x80, RZ ;  /* 0x0000008004047810 */ /* 0x000fe40007f3e0ff */
[----:B------:R-:W-:Y:S02]  /*0b80*/  IADD3.X R46, PT, PT, R46, -0x1, RZ, P0, !PT ;  /* 0xffffffff2e2e7810 */ /* 0x000fe400007fe4ff */
[----:B------:R-:W-:Y:S02]  /*0b90*/  ISETP.NE.U32.AND P0, PT, R47, RZ, PT ;  /* 0x000000ff2f00720c */ /* 0x000fe40003f05070 */
[----:B------:R-:W-:Y:S02]  /*0ba0*/  IADD3.X R5, PT, PT, RZ, R5, RZ, P1, !PT ;  /* 0x00000005ff057210 */ /* 0x000fe40000ffe4ff */
[----:B------:R-:W-:Y:S01]  /*0bb0*/  ISETP.NE.AND.EX P0, PT, R46, RZ, PT, P0 ;  /* 0x000000ff2e00720c */ /* 0x000fe20003f05300 */
[----:B--2---:R-:W-:-:S08]  /*0bc0*/  DADD R32, R32, R8 ;  /* 0x0000000020207229 */ /* 0x004fd00000000008 */
[----:B---3--:R-:W-:-:S08]  /*0bd0*/  DADD R30, R32, R30 ;  /* 0x00000000201e7229 */ /* 0x008fd0000000001e */
[----:B----4-:R-:W-:-:S08]  /*0be0*/  DADD R28, R30, R28 ;  /* 0x000000001e1c7229 */ /* 0x010fd0000000001c */
[----:B-----5:R-:W-:-:S08]  /*0bf0*/  DADD R26, R28, R26 ;  /* 0x000000001c1a7229 */ /* 0x020fd0000000001a */
        /* <DEDUP_REMOVED lines=13> */
.L_x_2354:
        /* <DEDUP_REMOVED lines=37> */
[----:B------:R-:W-:-:S02]  /*0f20*/  IMAD.IADD R2, R25, 0x1, R19 ;  /* 0x0000000119027824 */ /* 0x000fc400078e0213 */
[----:B------:R1:W3:Y:S01]  /*0f30*/  LDG.E.64 R18, desc[UR6][R32.64] ;  /* 0x0000000620127981 */ /* 0x0002e2000c1e1b00 */
[----:B------:R-:W-:Y:S02]  /*0f40*/  IMAD.WIDE.U32 R26, R20, UR28, RZ ;  /* 0x0000001c141a7c25 */ /* 0x000fe4000f8e00ff */
[----:B------:R-:W-:Y:S02]  /*0f50*/  LEA.HI.X R31, R24, R7, R2, 0x3, P1 ;  /* 0x00000007181f7211 */ /* 0x000fe400008f1c02 */
[----:B------:R-:W-:Y:S01]  /*0f60*/  IMAD R21, R20, UR29, R21 ;  /* 0x0000001d14157c24 */ /* 0x000fe2000f8e0215 */
[----:B------:R-:W-:Y:S01]  /*0f70*/  LEA R34, P1, R26, R6, 0x3 ;  /* 0x000000061a227211 */ /* 0x000fe200078218ff */
[----:B------:R-:W-:-:S03]  /*0f80*/  IMAD R23, R23, UR28, RZ ;  /* 0x0000001c17177c24 */ /* 0x000fc6000f8e02ff */
[----:B------:R-:W-:Y:S02]  /*0f90*/  IADD3 R2, PT, PT, R27, R21, RZ ;  /* 0x000000151b027210 */ /* 0x000fe40007ffe0ff */
[----:B------:R4:W5:Y:S01]  /*0fa0*/  LDG.E.64 R20, desc[UR6][R30.64] ;  /* 0x000000061e147981 */ /* 0x000962000c1e1b00 */
[----:B------:R-:W-:Y:S01]  /*0fb0*/  IMAD.WIDE.U32 R24, R22, UR28, RZ ;  /* 0x0000001c16187c25 */ /* 0x000fe2000f8e00ff */
[----:B------:R-:W-:-:S03]  /*0fc0*/  LEA.HI.X R35, R26, R7, R2, 0x3, P1 ;  /* 0x000000071a237211 */ /* 0x000fc600008f1c02 */
[----:B------:R-:W-:Y:S01]  /*0fd0*/  IMAD R23, R22, UR29, R23 ;  /* 0x0000001d16177c24 */ /* 0x000fe2000f8e0217 */
[----:B-1----:R-:W-:Y:S01]  /*0fe0*/  LEA R32, P1, R24, R6, 0x3 ;  /* 0x0000000618207211 */ /* 0x002fe200078218ff */
[----:B------:R-:W-:-:S03]  /*0ff0*/  IMAD R17, R17, UR28, RZ ;  /* 0x0000001c11117c24 */ /* 0x000fc6000f8e02ff */
[----:B------:R-:W-:Y:S02]  /*1000*/  IADD3 R2, PT, PT, R25, R23, RZ ;  /* 0x0000001719027210 */ /* 0x000fe40007ffe0ff */
[----:B------:R1:W5:Y:S01]  /*1010*/  LDG.E.64 R22, desc[UR6][R34.64] ;  /* 0x0000000622167981 */ /* 0x000362000c1e1b00 */
[----:B------:R-:W-:Y:S01]  /*1020*/  IMAD.WIDE.U32 R26, R16, UR28, RZ ;  /* 0x0000001c101a7c25 */ /* 0x000fe2000f8e00ff */
[----:B------:R-:W-:-:S03]  /*1030*/  LEA.HI.X R33, R24, R7, R2, 0x3, P1 ;  /* 0x0000000718217211 */ /* 0x000fc600008f1c02 */
[----:B------:R-:W-:Y:S01]  /*1040*/  IMAD R17, R16, UR29, R17 ;  /* 0x0000001d10117c24 */ /* 0x000fe2000f8e0211 */
[----:B----4-:R-:W-:Y:S01]  /*1050*/  LEA R30, P1, R26, R6, 0x3 ;  /* 0x000000061a1e7211 */ /* 0x010fe200078218ff */
[----:B------:R-:W-:-:S03]  /*1060*/  IMAD R13, R13, UR28, RZ ;  /* 0x0000001c0d0d7c24 */ /* 0x000fc6000f8e02ff */
[----:B------:R-:W-:Y:S02]  /*1070*/  IADD3 R2, PT, PT, R27, R17, RZ ;  /* 0x000000111b027210 */ /* 0x000fe40007ffe0ff */
[----:B------:R-:W4:Y:S01]  /*1080*/  LDG.E.64 R16, desc[UR6][R32.64] ;  /* 0x0000000620107981 */ /* 0x000f22000c1e1b00 */
[----:B------:R-:W-:Y:S01]  /*1090*/  IMAD.WIDE.U32 R24, R12, UR28, RZ ;  /* 0x0000001c0c187c25 */ /* 0x000fe2000f8e00ff */
[----:B------:R-:W-:-:S03]  /*10a0*/  LEA.HI.X R31, R26, R7, R2, 0x3, P1 ;  /* 0x000000071a1f7211 */ /* 0x000fc600008f1c02 */
[----:B------:R-:W-:Y:S02]  /*10b0*/  IMAD R13, R12, UR29, R13 ;  /* 0x0000001d0c0d7c24 */ /* 0x000fe4000f8e020d */
[----:B------:R-:W-:Y:S01]  /*10c0*/  IMAD R11, R11, UR28, RZ ;  /* 0x0000001c0b0b7c24 */ /* 0x000fe2000f8e02ff */
[-C--:B------:R-:W-:Y:S01]  /*10d0*/  LEA R26, P1, R24, R6.reuse, 0x3 ;  /* 0x00000006181a7211 */ /* 0x080fe200078218ff */
[----:B------:R-:W-:Y:S02]  /*10e0*/  IMAD.IADD R2, R25, 0x1, R13 ;  /* 0x0000000119027824 */ /* 0x000fe400078e020d */
[----:B------:R-:W4:Y:S01]  /*10f0*/  LDG.E.64 R12, desc[UR6][R30.64] ;  /* 0x000000061e0c7981 */ /* 0x000f22000c1e1b00 */
[----:B-1----:R-:W-:Y:S02]  /*1100*/  IMAD.WIDE.U32 R34, R10, UR28, RZ ;  /* 0x0000001c0a227c25 */ /* 0x002fe4000f8e00ff */
[----:B------:R-:W-:Y:S02]  /*1110*/  LEA.HI.X R27, R24, R7, R2, 0x3, P1 ;  /* 0x00000007181b7211 */ /* 0x000fe400008f1c02 */
[----:B------:R-:W-:Y:S01]  /*1120*/  IMAD R11, R10, UR29, R11 ;  /* 0x0000001d0a0b7c24 */ /* 0x000fe2000f8e020b */
[----:B------:R-:W-:-:S04]  /*1130*/  LEA R6, P1, R34, R6, 0x3 ;  /* 0x0000000622067211 */ /* 0x000fc800078218ff */
[----:B------:R-:W-:Y:S02]  /*1140*/  IADD3 R2, PT, PT, R35, R11, RZ ;  /* 0x0000000b23027210 */ /* 0x000fe40007ffe0ff */
[----:B------:R-:W4:Y:S02]  /*1150*/  LDG.E.64 R10, desc[UR6][R26.64] ;  /* 0x000000061a0a7981 */ /* 0x000f24000c1e1b00 */
[----:B------:R-:W-:-:S06]  /*1160*/  LEA.HI.X R7, R34, R7, R2, 0x3, P1 ;  /* 0x0000000722077211 */ /* 0x000fcc00008f1c02 */
[----:B------:R-:W4:Y:S01]  /*1170*/  LDG.E.64 R6, desc[UR6][R6.64] ;  /* 0x0000000606067981 */ /* 0x000f22000c1e1b00 */
[----:B------:R-:W-:-:S04]  /*1180*/  IADD3 R4, P1, PT, R4, 0x40, RZ ;  /* 0x0000004004047810 */ /* 0x000fc80007f3e0ff */
[----:B------:R-:W-:Y:S01]  /*1190*/  IADD3.X R5, PT, PT, RZ, R5, RZ, P1, !PT ;  /* 0x00000005ff057210 */ /* 0x000fe20000ffe4ff */
[----:B--2---:R-:W-:-:S08]  /*11a0*/  DADD R14, R8, R14 ;  /* 0x00000000080e7229 */ /* 0x004fd0000000000e */
[----:B---3--:R-:W-:-:S08]  /*11b0*/  DADD R14, R14, R18 ;  /* 0x000000000e0e7229 */ /* 0x008fd00000000012 */
[----:B-----5:R-:W-:-:S08]  /*11c0*/  DADD R14, R14, R20 ;  /* 0x000000000e0e7229 */ /* 0x020fd00000000014 */
[----:B------:R-:W-:-:S08]  /*11d0*/  DADD R14, R14, R22 ;  /* 0x000000000e0e7229 */ /* 0x000fd00000000016 */
[----:B----4-:R-:W-:-:S08]  /*11e0*/  DADD R14, R14, R16 ;  /* 0x000000000e0e7229 */ /* 0x010fd00000000010 */
[----:B------:R-:W-:-:S08]  /*11f0*/  DADD R12, R14, R12 ;  /* 0x000000000e0c7229 */ /* 0x000fd0000000000c */
[----:B------:R-:W-:-:S08]  /*1200*/  DADD R10, R12, R10 ;  /* 0x000000000c0a7229 */ /* 0x000fd0000000000a */
[----:B------:R-:W-:-:S11]  /*1210*/  DADD R8, R10, R6 ;  /* 0x000000000a087229 */ /* 0x000fd60000000006 */
.L_x_2356:
        /* <DEDUP_REMOVED lines=26> */
[----:B------:R-:W2:Y:S02]  /*13c0*/  LDG.E.64 R12, desc[UR6][R12.64] ;  /* 0x000000060c0c7981 */ /* 0x000ea4000c1e1b00 */
[----:B------:R-:W-:Y:S01]  /*13d0*/  LEA.HI.X R15, R18, R7, R15, 0x3, P1 ;  /* 0x00000007120f7211 */ /* 0x000fe200008f1c0f */
[----:B------:R-:W-:Y:S01]  /*13e0*/  IMAD R19, R20, UR29, R21 ;  /* 0x0000001d14137c24 */ /* 0x000fe2000f8e0215 */
[----:B------:R-:W-:Y:S01]  /*13f0*/  LEA R18, P1, R16, R6, 0x3 ;  /* 0x0000000610127211 */ /* 0x000fe200078218ff */
[----:B-----5:R-:W-:-:S02]  /*1400*/  IMAD R11, R11, UR28, RZ ;  /* 0x0000001c0b0b7c24 */ /* 0x020fc4000f8e02ff */
[C---:B------:R-:W-:Y:S01]  /*1410*/  IMAD.WIDE.U32 R20, R10.reuse, UR28, RZ ;  /* 0x0000001c0a147c25 */ /* 0x040fe2000f8e00ff */
[----:B------:R-:W-:Y:S01]  /*1420*/  IADD3 R19, PT, PT, R17, R19, RZ ;  /* 0x0000001311137210 */ /* 0x000fe20007ffe0ff */
[----:B------:R-:W3:Y:S02]  /*1430*/  LDG.E.64 R14, desc[UR6][R14.64] ;  /* 0x000000060e0e7981 */ /* 0x000ee4000c1e1b00 */
        /* <DEDUP_REMOVED lines=9> */
[----:B--2---:R-:W-:-:S08]  /*14d0*/  DADD R12, R8, R12 ;  /* 0x00000000080c7229 */ /* 0x004fd0000000000c */
[----:B---3--:R-:W-:-:S08]  /*14e0*/  DADD R12, R12, R14 ;  /* 0x000000000c0c7229 */ /* 0x008fd0000000000e */
[----:B----4-:R-:W-:-:S08]  /*14f0*/  DADD R12, R12, R18 ;  /* 0x000000000c0c7229 */ /* 0x010fd00000000012 */
[----:B-----5:R-:W-:-:S11]  /*1500*/  DADD R8, R12, R6 ;  /* 0x000000000c087229 */ /* 0x020fd60000000006 */
.L_x_2357:
        /* <DEDUP_REMOVED lines=9> */
[----:B------:R-:W-:-:S06]  /*15a0*/  LEA.HI.X R7, R10, R19, R2, 0x3, P0 ;  /* 0x000000130a077211 */ /* 0x000fcc00000f1c02 */
[----:B------:R-:W2:Y:S01]  /*15b0*/  LDG.E.64 R6, desc[UR6][R6.64] ;  /* 0x0000000606067981 */ /* 0x000ea2000c1e1b00 */
[----:B------:R-:W-:-:S04]  /*15c0*/  ISETP.NE.U32.AND P0, PT, R0, 0x1, PT ;  /* 0x000000010000780c */ /* 0x000fc80003f05070 */
[----:B------:R-:W-:Y:S01]  /*15d0*/  ISETP.NE.AND.EX P0, PT, RZ, RZ, PT, P0 ;  /* 0x000000ffff00720c */ /* 0x000fe20003f05300 */
[----:B--2---:R-:W-:-:S12]  /*15e0*/  DADD R8, R8, R6 ;  /* 0x0000000008087229 */ /* 0x004fd80000000006 */
        /* <DEDUP_REMOVED lines=14> */
[----:B------:R-:W-:Y:S01]  /*16d0*/  @P0 LEA R10, P1, R6, R18, 0x3 ;  /* 0x00000012060a0211 */ /* 0x000fe200078218ff */
[----:B------:R-:W2:Y:S03]  /*16e0*/  LDG.E.64 R4, desc[UR6][R14.64] ;  /* 0x000000060e047981 */ /* 0x000ea6000c1e1b00 */
[----:B------:R-:W-:-:S04]  /*16f0*/  @P0 IADD3 R0, PT, PT, R7, R11, RZ ;  /* 0x0000000b07000210 */ /* 0x000fc80007ffe0ff */
[----:B------:R-:W-:-:S05]  /*1700*/  @P0 LEA.HI.X R11, R6, R19, R0, 0x3, P1 ;  /* 0x00000013060b0211 */ /* 0x000fca00008f1c00 */
[----:B------:R-:W3:Y:S01]  /*1710*/  @P0 LDG.E.64 R6, desc[UR6][R10.64] ;  /* 0x000000060a060981 */ /* 0x000ee2000c1e1b00 */
[----:B--2---:R-:W-:-:S08]  /*1720*/  DADD R8, R8, R4 ;  /* 0x0000000008087229 */ /* 0x004fd00000000004 */
[----:B---3--:R-:W-:-:S11]  /*1730*/  @P0 DADD R8, R8, R6 ;  /* 0x0000000008080229 */ /* 0x008fd60000000006 */
.L_x_2353:
        /* <DEDUP_REMOVED lines=34> */
.L_x_2361:
        /* <DEDUP_REMOVED lines=29> */
[----:B------:R-:W2:Y:S02]  /*1b30*/  LDG.E.64 R32, desc[UR6][R32.64] ;  /* 0x0000000620207981 */ /* 0x000ea4000c1e1b00 */
        /* <DEDUP_REMOVED lines=8> */
[----:B------:R-:W-:Y:S01]  /*1bc0*/  LEA.HI.X R29, R38, R7, R27, 0x3, P0 ;  /* 0x00000007261d7211 */ /* 0x000fe200000f1c1b */
[----:B------:R-:W-:Y:S01]  /*1bd0*/  IMAD R27, R25, UR28, RZ ;  /* 0x0000001c191b7c24 */ /* 0x000fe2000f8e02ff */
[-C--:B------:R-:W-:Y:S01]  /*1be0*/  LEA R26, P0, R44, R6.reuse, 0x3 ;  /* 0x000000062c1a7211 */ /* 0x080fe200078018ff */
[C---:B------:R-:W-:Y:S01]  /*1bf0*/  IMAD.WIDE.U32 R38, R24.reuse, UR28, RZ ;  /* 0x0000001c18267c25 */ /* 0x040fe2000f8e00ff */
[----:B------:R-:W-:Y:S02]  /*1c00*/  IADD3 R25, PT, PT, R45, R49, RZ ;  /* 0x000000312d197210 */ /* 0x000fe40007ffe0ff */
[----:B------:R-:W4:Y:S01]  /*1c10*/  LDG.E.64 R28, desc[UR6][R28.64] ;  /* 0x000000061c1c7981 */ /* 0x000f22000c1e1b00 */
[----:B------:R-:W-:Y:S01]  /*1c20*/  IMAD R49, R24, UR29, R27 ;  /* 0x0000001d18317c24 */ /* 0x000fe2000f8e021b */
[----:B------:R-:W-:Y:S01]  /*1c30*/  LEA.HI.X R27, R44, R7, R25, 0x3, P0 ;  /* 0x000000072c1b7211 */ /* 0x000fe200000f1c19 */
[----:B------:R-:W-:Y:S01]  /*1c40*/  IMAD R25, R23, UR28, RZ ;  /* 0x0000001c17197c24 */ /* 0x000fe2000f8e02ff */
[----:B------:R-:W-:Y:S01]  /*1c50*/  LEA R24, P0, R38, R6, 0x3 ;  /* 0x0000000626187211 */ /* 0x000fe200078018ff */
[----:B------:R-:W-:-:S02]  /*1c60*/  IMAD.IADD R23, R39, 0x1, R49 ;  /* 0x0000000127177824 */ /* 0x000fc400078e0231 */
[C---:B------:R-:W-:Y:S01]  /*1c70*/  IMAD.WIDE.U32 R44, R22.reuse, UR28, RZ ;  /* 0x0000001c162c7c25 */ /* 0x040fe2000f8e00ff */
[----:B------:R-:W5:Y:S03]  /*1c80*/  LDG.E.64 R26, desc[UR6][R26.64] ;  /* 0x000000061a1a7981 */ /* 0x000f66000c1e1b00 */
        /* <DEDUP_REMOVED lines=25> */
[----:B------:R-:W-:-:S02]  /*1e20*/  IMAD.IADD R39, R39, 0x1, R43 ;  /* 0x0000000127277824 */ /* 0x000fc400078e022b */
[----:B------:R-:W-:Y:S01]  /*1e30*/  IMAD.WIDE.U32 R44, R40, UR28, RZ ;  /* 0x0000001c282c7c25 */ /* 0x000fe2000f8e00ff */
[----:B------:R-:W5:Y:S02]  /*1e40*/  LDG.E.64 R34, desc[UR6][R34.64] ;  /* 0x0000000622227981 */ /* 0x000f64000c1e1b00 */
[----:B------:R-:W-:Y:S01]  /*1e50*/  LEA.HI.X R43, R38, R7, R39, 0x3, P0 ;  /* 0x00000007262b7211 */ /* 0x000fe200000f1c27 */
[----:B------:R-:W-:Y:S01]  /*1e60*/  IMAD R49, R40, UR29, R41 ;  /* 0x0000001d28317c24 */ /* 0x000fe2000f8e0229 */
[-C--:B------:R-:W-:Y:S01]  /*1e70*/  LEA R38, P0, R44, R6.reuse, 0x3 ;  /* 0x000000062c267211 */ /* 0x080fe200078018ff */
[----:B------:R-:W-:Y:S02]  /*1e80*/  IMAD R39, R19, UR28, RZ ;  /* 0x0000001c13277c24 */ /* 0x000fe4000f8e02ff */
[C---:B------:R-:W-:Y:S01]  /*1e90*/  IMAD.WIDE.U32 R40, R18.reuse, UR28, RZ ;  /* 0x0000001c12287c25 */ /* 0x040fe2000f8e00ff */
[----:B------:R-:W-:Y:S01]  /*1ea0*/  IADD3 R19, PT, PT, R45, R49, RZ ;  /* 0x000000312d137210 */ /* 0x000fe20007ffe0ff */
[----:B------:R-:W5:Y:S02]  /*1eb0*/  LDG.E.64 R42, desc[UR6][R42.64] ;  /* 0x000000062a2a7981 */ /* 0x000f64000c1e1b00 */
        /* <DEDUP_REMOVED lines=37> */
[C---:B------:R-:W-:Y:S02]  /*2110*/  LEA R36, P0, R44.reuse, R6, 0x3 ;  /* 0x000000062c247211 */ /* 0x040fe400078018ff */
[----:B------:R-:W-:Y:S02]  /*2120*/  IADD3 R37, PT, PT, R45, R37, RZ ;  /* 0x000000252d257210 */ /* 0x000fe40007ffe0ff */
[----:B------:R-:W5:Y:S02]  /*2130*/  LDG.E.64 R10, desc[UR6][R10.64] ;  /* 0x000000060a0a7981 */ /* 0x000f64000c1e1b00 */
[----:B------:R-:W-:-:S06]  /*2140*/  LEA.HI.X R37, R44, R7, R37, 0x3, P0 ;  /* 0x000000072c257211 */ /* 0x000fcc00000f1c25 */
[----:B------:R-:W5:Y:S01]  /*2150*/  LDG.E.64 R36, desc[UR6][R36.64] ;  /* 0x0000000624247981 */ /* 0x000f62000c1e1b00 */
[----:B------:R-:W-:Y:S02]  /*2160*/  IADD3 R47, P0, PT, R47, -0x10, RZ ;  /* 0xfffffff02f2f7810 */ /* 0x000fe40007f1e0ff */
[----:B------:R-:W-:Y:S02]  /*2170*/  IADD3 R4, P1, PT, R4, 0x80, RZ ;  /* 0x0000008004047810 */ /* 0x000fe40007f3e0ff */
[----:B------:R-:W-:Y:S02]  /*2180*/  IADD3.X R46, PT, PT, R46, -0x1, RZ, P0, !PT ;  /* 0xffffffff2e2e7810 */ /* 0x000fe400007fe4ff */
[----:B------:R-:W-:Y:S01]  /*2190*/  ISETP.NE.U32.AND P0, PT, R47, RZ, PT ;  /* 0x000000ff2f00720c */ /* 0x000fe20003f05070 */
[----:B------:R-:W-:-:S03]  /*21a0*/  IMAD.X R5, RZ, RZ, R5, P1 ;  /* 0x000000ffff057224 */ /* 0x000fc600008e0605 */
        /* <DEDUP_REMOVED lines=18> */
.L_x_2360:
        /* <DEDUP_REMOVED lines=39> */
[----:B------:R1:W3:Y:S01]  /*2540*/  LDG.E.64 R18, desc[UR6][R32.64] ;  /* 0x0000000620127981 */ /* 0x0002e2000c1e1b00 */
[----:B------:R-:W-:Y:S01]  /*2550*/  IMAD R21, R20, UR29, R21 ;  /* 0x0000001d14157c24 */ /* 0x000fe2000f8e0215 */
[-C--:B------:R-:W-:Y:S01]  /*2560*/  LEA.HI.X R31, R24, R7.reuse, R2, 0x3, P1 ;  /* 0x00000007181f7211 */ /* 0x080fe200008f1c02 */
[----:B------:R-:W-:Y:S01]  /*2570*/  IMAD R23, R23, UR28, RZ ;  /* 0x0000001c17177c24 */ /* 0x000fe2000f8e02ff */
[----:B------:R-:W-:Y:S01]  /*2580*/  LEA R34, P1, R26, R6, 0x3 ;  /* 0x000000061a227211 */ /* 0x000fe200078218ff */
[----:B------:R-:W-:Y:S02]  /*2590*/  IMAD.IADD R2, R27, 0x1, R21 ;  /* 0x000000011b027824 */ /* 0x000fe400078e0215 */
[----:B------:R4:W5:Y:S01]  /*25a0*/  LDG.E.64 R20, desc[UR6][R30.64] ;  /* 0x000000061e147981 */ /* 0x000962000c1e1b00 */
[----:B------:R-:W-:Y:S02]  /*25b0*/  IMAD.WIDE.U32 R24, R22, UR28, RZ ;  /* 0x0000001c16187c25 */ /* 0x000fe4000f8e00ff */
[----:B------:R-:W-:-:S02]  /*25c0*/  LEA.HI.X R35, R26, R7, R2, 0x3, P1 ;  /* 0x000000071a237211 */ /* 0x000fc400008f1c02 */
        /* <DEDUP_REMOVED lines=16> */
[----:B------:R-:W-:Y:S02]  /*26d0*/  LEA R26, P1, R24, R6, 0x3 ;  /* 0x00000006181a7211 */ /* 0x000fe400078218ff */
[----:B------:R-:W-:Y:S01]  /*26e0*/  IADD3 R2, PT, PT, R25, R13, RZ ;  /* 0x0000000d19027210 */ /* 0x000fe20007ffe0ff */
[C---:B-1----:R-:W-:Y:S01]  /*26f0*/  IMAD.WIDE.U32 R34, R10.reuse, UR28, RZ ;  /* 0x0000001c0a227c25 */ /* 0x042fe2000f8e00ff */
[----:B------:R-:W4:Y:S03]  /*2700*/  LDG.E.64 R12, desc[UR6][R30.64] ;  /* 0x000000061e0c7981 */ /* 0x000f26000c1e1b00 */
[----:B------:R-:W-:Y:S01]  /*2710*/  IMAD R11, R10, UR29, R11 ;  /* 0x0000001d0a0b7c24 */ /* 0x000fe2000f8e020b */
[----:B------:R-:W-:-:S02]  /*2720*/  LEA.HI.X R27, R24, R7, R2, 0x3, P1 ;  /* 0x00000007181b7211 */ /* 0x000fc400008f1c02 */
[C---:B------:R-:W-:Y:S01]  /*2730*/  LEA R6, P1, R34.reuse, R6, 0x3 ;  /* 0x0000000622067211 */ /* 0x040fe200078218ff */
[----:B------:R-:W-:Y:S02]  /*2740*/  IMAD.IADD R2, R35, 0x1, R11 ;  /* 0x0000000123027824 */ /* 0x000fe400078e020b */
[----:B------:R-:W4:Y:S03]  /*2750*/  LDG.E.64 R10, desc[UR6][R26.64] ;  /* 0x000000061a0a7981 */ /* 0x000f26000c1e1b00 */
        /* <DEDUP_REMOVED lines=12> */
.L_x_2362:
        /* <DEDUP_REMOVED lines=32> */
[----:B------:R-:W-:Y:S01]  /*2a20*/  IMAD.WIDE.U32 R20, R10, UR28, RZ ;  /* 0x0000001c0a147c25 */ /* 0x000fe2000f8e00ff */
[----:B------:R-:W3:Y:S02]  /*2a30*/  LDG.E.64 R14, desc[UR6][R14.64] ;  /* 0x000000060e0e7981 */ /* 0x000ee4000c1e1b00 */
[----:B------:R-:W-:Y:S01]  /*2a40*/  LEA.HI.X R19, R16, R7, R19, 0x3, P1 ;  /* 0x0000000710137211 */ /* 0x000fe200008f1c13 */
[----:B------:R-:W-:Y:S01]  /*2a50*/  IMAD R11, R10, UR29, R11 ;  /* 0x0000001d0a0b7c24 */ /* 0x000fe2000f8e020b */
[----:B------:R-:W-:-:S04]  /*2a60*/  LEA R6, P1, R20, R6, 0x3 ;  /* 0x0000000614067211 */ /* 0x000fc800078218ff */
[----:B------:R-:W-:Y:S01]  /*2a70*/  IADD3 R11, PT, PT, R21, R11, RZ ;  /* 0x0000000b150b7210 */ /* 0x000fe20007ffe0ff */
[----:B------:R-:W4:Y:S03]  /*2a80*/  LDG.E.64 R18, desc[UR6][R18.64] ;  /* 0x0000000612127981 */ /* 0x000f26000c1e1b00 */
        /* <DEDUP_REMOVED lines=8> */
.L_x_2363:
        /* <DEDUP_REMOVED lines=35> */
.L_x_2359:
[----:B------:R-:W1:Y:S01]  /*2d40*/  LDC.64 R4, c[0x0][0x710] ;  /* 0x0001c400ff047b82 */ /* 0x000e620000000a00 */
[----:B------:R-:W-:Y:S01]  /*2d50*/  IADD3 R3, PT, PT, R3, 0x80, RZ ;  /* 0x0000008003037810 */ /* 0x000fe20007ffe0ff */
[----:B-1----:R1:W-:Y:S06]  /*2d60*/  STG.E.64 desc[UR6][R4.64], R8 ;  /* 0x0000000804007986 */ /* 0x0023ec000c101b06 */
.L_x_2352:
        /* <DEDUP_REMOVED lines=25> */
[----:B------:R-:W-:Y:S01]  /*2f00*/  BSSY.RECONVERGENT B2, `(.L_x_2366) ;  /* 0x000009b000027945 */ /* 0x000fe20003800200 */
[----:B------:R-:W-:Y:S02]  /*2f10*/  LOP3.LUT R40, R40, 0x7fffffff, RZ, 0xc0, !PT ;  /* 0x7fffffff28287812 */ /* 0x000fe400078ec0ff */
[----:B------:R-:W-:Y:S02]  /*2f20*/  CS2R R6, SRZ ;  /* 0x0000000000067805 */ /* 0x000fe4000001ff00 */
[----:B------:R-:W-:-:S07]  /*2f30*/  LOP3.LUT R41, R0, 0xfffffff0, RZ, 0xc0, !PT ;  /* 0xfffffff000297812 */ /* 0x000fce00078ec0ff */
.L_x_2367:
        /* <DEDUP_REMOVED lines=27> */
[----:B------:R-:W-:Y:S02]  /*30f0*/  IMAD.IADD R25, R45, 0x1, R47 ;  /* 0x000000012d197824 */ /* 0x000fe400078e022f */
[C---:B------:R-:W-:Y:S01]  /*3100*/  IMAD.WIDE.U32 R38, R24.reuse, UR16, RZ ;  /* 0x0000001018267c25 */ /* 0x040fe2000f8e00ff */
[----:B------:R-:W2:Y:S03]  /*3110*/  LDG.E.64 R28, desc[UR6][R28.64] ;  /* 0x000000061c1c7981 */ /* 0x000ea6000c1e1b00 */
[----:B------:R-:W-:Y:S01]  /*3120*/  IMAD R47, R24, UR17, R27 ;  /* 0x00000011182f7c24 */ /* 0x000fe2000f8e021b */
[----:B------:R-:W-:Y:S01]  /*3130*/  LEA.HI.X R27, R44, UR25, R25, 0x3, P0 ;  /* 0x000000192c1b7c11 */ /* 0x000fe200080f1c19 */
[----:B----4-:R-:W-:Y:S01]  /*3140*/  IMAD R25, R23, UR16, RZ ;  /* 0x0000001017197c24 */ /* 0x010fe2000f8e02ff */
[----:B------:R-:W-:Y:S01]  /*3150*/  LEA R24, P0, R38, UR24, 0x3 ;  /* 0x0000001826187c11 */ /* 0x000fe2000f8018ff */
[----:B------:R-:W-:Y:S01]  /*3160*/  IMAD.WIDE.U32 R44, R22, UR16, RZ ;  /* 0x00000010162c7c25 */ /* 0x000fe2000f8e00ff */
[----:B------:R-:W-:-:S02]  /*3170*/  IADD3 R23, PT, PT, R39, R47, RZ ;  /* 0x0000002f27177210 */ /* 0x000fc40007ffe0ff */
[----:B------:R-:W3:Y:S01]  /*3180*/  LDG.E.64 R26, desc[UR6][R26.64] ;  /* 0x000000061a1a7981 */ /* 0x000ee2000c1e1b00 */
[----:B------:R-:W-:Y:S01]  /*3190*/  IMAD R47, R22, UR17, R25 ;  /* 0x00000011162f7c24 */ /* 0x000fe2000f8e0219 */
[----:B------:R-:W-:Y:S01]  /*31a0*/  LEA.HI.X R25, R38, UR25, R23, 0x3, P0 ;  /* 0x0000001926197c11 */ /* 0x000fe200080f1c17 */
[----:B-----5:R-:W-:Y:S01]  /*31b0*/  IMAD R23, R21, UR16, RZ ;  /* 0x0000001015177c24 */ /* 0x020fe2000f8e02ff */
[----:B------:R-:W-:Y:S01]  /*31c0*/  LEA R22, P0, R44, UR24, 0x3 ;  /* 0x000000182c167c11 */ /* 0x000fe2000f8018ff */
[C---:B------:R-:W-:Y:S01]  /*31d0*/  IMAD.WIDE.U32 R38, R20.reuse, UR16, RZ ;  /* 0x0000001014267c25 */ /* 0x040fe2000f8e00ff */
[----:B------:R-:W-:Y:S02]  /*31e0*/  IADD3 R21, PT, PT, R45, R47, RZ ;  /* 0x0000002f2d157210 */ /* 0x000fe40007ffe0ff */
[----:B------:R-:W4:Y:S01]  /*31f0*/  LDG.E.64 R24, desc[UR6][R24.64] ;  /* 0x0000000618187981 */ /* 0x000f22000c1e1b00 */
[----:B------:R-:W-:Y:S01]  /*3200*/  IMAD R47, R20, UR17, R23 ;  /* 0x00000011142f7c24 */ /* 0x000fe2000f8e0217 */
[----:B------:R-:W-:Y:S01]  /*3210*/  LEA.HI.X R23, R44, UR25, R21, 0x3, P0 ;  /* 0x000000192c177c11 */ /* 0x000fe200080f1c15 */
[----:B------:R-:W-:Y:S01]  /*3220*/  IMAD R33, R33, UR16, RZ ;  /* 0x0000001021217c24 */ /* 0x000fe2000f8e02ff */
[----:B------:R-:W-:Y:S01]  /*3230*/  LEA R20, P0, R38, UR24, 0x3 ;  /* 0x0000001826147c11 */ /* 0x000fe2000f8018ff */
[----:B------:R-:W-:Y:S01]  /*3240*/  IMAD.WIDE.U32 R44, R32, UR16, RZ ;  /* 0x00000010202c7c25 */ /* 0x000fe2000f8e00ff */
[----:B------:R-:W-:-:S02]  /*3250*/  IADD3 R21, PT, PT, R39, R47, RZ ;  /* 0x0000002f27157210 */ /* 0x000fc40007ffe0ff */
[----:B------:R-:W5:Y:S01]  /*3260*/  LDG.E.64 R22, desc[UR6][R22.64] ;  /* 0x0000000616167981 */ /* 0x000f62000c1e1b00 */
[----:B------:R-:W-:Y:S01]  /*3270*/  IMAD R33, R32, UR17, R33 ;  /* 0x0000001120217c24 */ /* 0x000fe2000f8e0221 */
[----:B------:R-:W-:Y:S01]  /*3280*/  LEA.HI.X R21, R38, UR25, R21, 0x3, P0 ;  /* 0x0000001926157c11 */ /* 0x000fe200080f1c15 */
[----:B------:R-:W-:Y:S01]  /*3290*/  IMAD R37, R37, UR16, RZ ;  /* 0x0000001025257c24 */ /* 0x000fe2000f8e02ff */
[----:B------:R-:W-:Y:S01]  /*32a0*/  LEA R32, P0, R44, UR24, 0x3 ;  /* 0x000000182c207c11 */ /* 0x000fe2000f8018ff */
[----:B------:R-:W-:Y:S02]  /*32b0*/  IMAD.IADD R33, R45, 0x1, R33 ;  /* 0x000000012d217824 */ /* 0x000fe400078e0221 */
[----:B------:R-:W-:Y:S01]  /*32c0*/  IMAD.WIDE.U32 R38, R36, UR16, RZ ;  /* 0x0000001024267c25 */ /* 0x000fe2000f8e00ff */
[----:B------:R-:W5:Y:S02]  /*32d0*/  LDG.E.64 R20, desc[UR6][R20.64] ;  /* 0x0000000614147981 */ /* 0x000f64000c1e1b00 */
[----:B------:R-:W-:Y:S01]  /*32e0*/  LEA.HI.X R33, R44, UR25, R33, 0x3, P0 ;  /* 0x000000192c217c11 */ /* 0x000fe200080f1c21 */
[----:B------:R-:W-:Y:S01]  /*32f0*/  IMAD R37, R36, UR17, R37 ;  /* 0x0000001124257c24 */ /* 0x000fe2000f8e0225 */
[----:B------:R-:W-:Y:S01]  /*3300*/  LEA R36, P0, R38, UR24, 0x3 ;  /* 0x0000001826247c11 */ /* 0x000fe2000f8018ff */
[----:B------:R-:W-:-:S02]  /*3310*/  IMAD R47, R35, UR16, RZ ;  /* 0x00000010232f7c24 */ /* 0x000fc4000f8e02ff */
[C---:B------:R-:W-:Y:S01]  /*3320*/  IMAD.WIDE.U32 R44, R34.reuse, UR16, RZ ;  /* 0x00000010222c7c25 */ /* 0x040fe2000f8e00ff */
[----:B------:R-:W-:Y:S01]  /*3330*/  IADD3 R35, PT, PT, R39, R37, RZ ;  /* 0x0000002527237210 */ /* 0x000fe20007ffe0ff */
[----:B------:R-:W5:Y:S02]  /*3340*/  LDG.E.64 R32, desc[UR6][R32.64] ;  /* 0x0000000620207981 */ /* 0x000f64000c1e1b00 */
[----:B------:R-:W-:Y:S01]  /*3350*/  IMAD R39, R34, UR17, R47 ;  /* 0x0000001122277c24 */ /* 0x000fe2000f8e022f */
[----:B------:R-:W-:Y:S01]  /*3360*/  LEA.HI.X R37, R38, UR25, R35, 0x3, P0 ;  /* 0x0000001926257c11 */ /* 0x000fe200080f1c23 */
[----:B------:R-:W-:Y:S01]  /*3370*/  IMAD R43, R43, UR16, RZ ;  /* 0x000000102b2b7c24 */ /* 0x000fe2000f8e02ff */
[----:B------:R-:W-:Y:S01]  /*3380*/  LEA R38, P0, R44, UR24, 0x3 ;  /* 0x000000182c267c11 */ /* 0x000fe2000f8018ff */
[C---:B------:R-:W-:Y:S01]  /*3390*/  IMAD.WIDE.U32 R34, R42.reuse, UR16, RZ ;  /* 0x000000102a227c25 */ /* 0x040fe2000f8e00ff */
[----:B------:R-:W-:Y:S02]  /*33a0*/  IADD3 R39, PT, PT, R45, R39, RZ ;  /* 0x000000272d277210 */ /* 0x000fe40007ffe0ff */
[----:B------:R-:W5:Y:S01]  /*33b0*/  LDG.E.64 R36, desc[UR6][R36.64] ;  /* 0x0000000624247981 */ /* 0x000f62000c1e1b00 */
        /* <DEDUP_REMOVED lines=12> */
[C---:B------:R-:W-:Y:S01]  /*3480*/  IMAD.WIDE.U32 R34, R16.reuse, UR16, RZ ;  /* 0x0000001010227c25 */ /* 0x040fe2000f8e00ff */
[----:B------:R-:W5:Y:S03]  /*3490*/  LDG.E.64 R42, desc[UR6][R42.64] ;  /* 0x000000062a2a7981 */ /* 0x000f66000c1e1b00 */
        /* <DEDUP_REMOVED lines=36> */
[----:B------:R-:W-:Y:S02]  /*36e0*/  LEA.HI.X R45, R34, UR25, R31, 0x3, P0 ;  /* 0x00000019222d7c11 */ /* 0x000fe400080f1c1f */
[C---:B------:R-:W-:Y:S02]  /*36f0*/  LEA R30, P0, R8.reuse, UR24, 0x3 ;  /* 0x00000018081e7c11 */ /* 0x040fe4000f8018ff */
[----:B------:R-:W-:Y:S02]  /*3700*/  IADD3 R9, PT, PT, R9, R47, RZ ;  /* 0x0000002f09097210 */ /* 0x000fe40007ffe0ff */
[----:B------:R-:W5:Y:S02]  /*3710*/  LDG.E.64 R44, desc[UR6][R44.64] ;  /* 0x000000062c2c7981 */ /* 0x000f64000c1e1b00 */
[----:B------:R-:W-:-:S05]  /*3720*/  LEA.HI.X R31, R8, UR25, R9, 0x3, P0 ;  /* 0x00000019081f7c11 */ /* 0x000fca00080f1c09 */
        /* <DEDUP_REMOVED lines=24> */
[----:B------:R-:W-:Y:S05]  /*38b0*/  BSYNC.RECONVERGENT B2 ;  /* 0x0000000000027941 */ /* 0x000fea0003800200 */
.L_x_2366:
        /* <DEDUP_REMOVED lines=32> */
[----:B------:R-:W2:Y:S02]  /*3ac0*/  LDG.E.64 R12, desc[UR6][R12.64] ;  /* 0x000000060c0c7981 */ /* 0x000ea4000c1e1b00 */
        /* <DEDUP_REMOVED lines=8> */
[----:B------:R-:W-:Y:S01]  /*3b50*/  LEA.HI.X R23, R26, UR31, R19, 0x3, P1 ;  /* 0x0000001f1a177c11 */ /* 0x000fe200088f1c13 */
[----:B------:R-:W-:Y:S01]  /*3b60*/  IMAD R27, R21, UR28, RZ ;  /* 0x0000001c151b7c24 */ /* 0x000fe2000f8e02ff */
[----:B------:R-:W-:Y:S01]  /*3b70*/  LEA R26, P1, R28, UR30, 0x3 ;  /* 0x0000001e1c1a7c11 */ /* 0x000fe2000f8218ff */
[C---:B------:R-:W-:Y:S01]  /*3b80*/  IMAD.WIDE.U32 R30, R20.reuse, UR28, RZ ;  /* 0x0000001c141e7c25 */ /* 0x040fe2000f8e00ff */
[----:B------:R-:W-:Y:S01]  /*3b90*/  IADD3 R21, PT, PT, R29, R25, RZ ;  /* 0x000000191d157210 */ /* 0x000fe20007ffe0ff */
[----:B------:R1:W4:Y:S02]  /*3ba0*/  LDG.E.64 R18, desc[UR6][R22.64] ;  /* 0x0000000616127981 */ /* 0x000324000c1e1b00 */
[----:B------:R-:W-:Y:S01]  /*3bb0*/  IMAD R25, R20, UR29, R27 ;  /* 0x0000001d14197c24 */ /* 0x000fe2000f8e021b */
[----:B------:R-:W-:Y:S01]  /*3bc0*/  LEA.HI.X R27, R28, UR31, R21, 0x3, P1 ;  /* 0x0000001f1c1b7c11 */ /* 0x000fe200088f1c15 */
[----:B------:R-:W-:Y:S01]  /*3bd0*/  IMAD R29, R15, UR28, RZ ;  /* 0x0000001c0f1d7c24 */ /* 0x000fe2000f8e02ff */
[----:B------:R-:W-:Y:S01]  /*3be0*/  LEA R28, P1, R30, UR30, 0x3 ;  /* 0x0000001e1e1c7c11 */ /* 0x000fe2000f8218ff */
[----:B------:R-:W-:-:S02]  /*3bf0*/  IMAD.IADD R15, R31, 0x1, R25 ;  /* 0x000000011f0f7824 */ /* 0x000fc400078e0219 */
[----:B------:R5:W4:Y:S01]  /*3c00*/  LDG.E.64 R20, desc[UR6][R26.64] ;  /* 0x000000061a147981 */ /* 0x000b22000c1e1b00 */
[----:B------:R-:W-:-:S04]  /*3c10*/  IMAD.WIDE.U32 R32, R14, UR28, RZ ;  /* 0x0000001c0e207c25 */ /* 0x000fc8000f8e00ff */
[----:B------:R-:W-:Y:S01]  /*3c20*/  IMAD R25, R14, UR29, R29 ;  /* 0x0000001d0e197c24 */ /* 0x000fe2000f8e021d */
[----:B------:R-:W-:Y:S01]  /*3c30*/  LEA.HI.X R29, R30, UR31, R15, 0x3, P1 ;  /* 0x0000001f1e1d7c11 */ /* 0x000fe200088f1c0f */
[----:B------:R-:W-:Y:S01]  /*3c40*/  IMAD R31, R11, UR28, RZ ;  /* 0x0000001c0b1f7c24 */ /* 0x000fe2000f8e02ff */
[----:B------:R-:W-:Y:S02]  /*3c50*/  LEA R30, P1, R32, UR30, 0x3 ;  /* 0x0000001e201e7c11 */ /* 0x000fe4000f8218ff */
[----:B------:R-:W-:Y:S01]  /*3c60*/  IADD3 R11, PT, PT, R33, R25, RZ ;  /* 0x00000019210b7210 */ /* 0x000fe20007ffe0ff */
[----:B------:R-:W4:Y:S01]  /*3c70*/  LDG.E.64 R14, desc[UR6][R28.64] ;  /* 0x000000061c0e7981 */ /* 0x000f22000c1e1b00 */
[----:B-1----:R-:W-:-:S04]  /*3c80*/  IMAD.WIDE.U32 R22, R10, UR28, RZ ;  /* 0x0000001c0a167c25 */ /* 0x002fc8000f8e00ff */
[----:B------:R-:W-:Y:S01]  /*3c90*/  IMAD R25, R10, UR29, R31 ;  /* 0x0000001d0a197c24 */ /* 0x000fe2000f8e021f */
[----:B------:R-:W-:Y:S01]  /*3ca0*/  LEA.HI.X R31, R32, UR31, R11, 0x3, P1 ;  /* 0x0000001f201f7c11 */ /* 0x000fe200088f1c0b */
[----:B------:R-:W-:Y:S01]  /*3cb0*/  IMAD R35, R9, UR28, RZ ;  /* 0x0000001c09237c24 */ /* 0x000fe2000f8e02ff */
[----:B-----5:R-:W-:Y:S02]  /*3cc0*/  LEA R26, P1, R22, UR30, 0x3 ;  /* 0x0000001e161a7c11 */ /* 0x020fe4000f8218ff */
[----:B------:R-:W-:Y:S01]  /*3cd0*/  IADD3 R9, PT, PT, R23, R25, RZ ;  /* 0x0000001917097210 */ /* 0x000fe20007ffe0ff */
[----:B------:R-:W5:Y:S01]  /*3ce0*/  LDG.E.64 R10, desc[UR6][R30.64] ;  /* 0x000000061e0a7981 */ /* 0x000f62000c1e1b00 */
[----:B------:R-:W-:Y:S02]  /*3cf0*/  IMAD.WIDE.U32 R32, R8, UR28, RZ ;  /* 0x0000001c08207c25 */ /* 0x000fe4000f8e00ff */
[----:B------:R-:W-:Y:S02]  /*3d00*/  LEA.HI.X R27, R22, UR31, R9, 0x3, P1 ;  /* 0x0000001f161b7c11 */ /* 0x000fe400088f1c09 */
[----:B------:R-:W-:Y:S01]  /*3d10*/  IMAD R23, R8, UR29, R35 ;  /* 0x0000001d08177c24 */ /* 0x000fe2000f8e0223 */
[----:B------:R-:W-:-:S02]  /*3d20*/  LEA R22, P1, R32, UR30, 0x3 ;  /* 0x0000001e20167c11 */ /* 0x000fc4000f8218ff */
[----:B------:R-:W5:Y:S02]  /*3d30*/  LDG.E.64 R8, desc[UR6][R26.64] ;  /* 0x000000061a087981 */ /* 0x000f64000c1e1b00 */
[----:B------:R-:W-:-:S04]  /*3d40*/  IADD3 R23, PT, PT, R33, R23, RZ ;  /* 0x0000001721177210 */ /* 0x000fc80007ffe0ff */
[----:B------:R-:W-:-:S06]  /*3d50*/  LEA.HI.X R23, R32, UR31, R23, 0x3, P1 ;  /* 0x0000001f20177c11 */ /* 0x000fcc00088f1c17 */
[----:B------:R-:W5:Y:S01]  /*3d60*/  LDG.E.64 R22, desc[UR6][R22.64] ;  /* 0x0000000616167981 */ /* 0x000f62000c1e1b00 */
[----:B------:R-:W-:-:S05]  /*3d70*/  IADD3 R4, P1, PT, R4, 0x40, RZ ;  /* 0x0000004004047810 */ /* 0x000fca0007f3e0ff */
[----:B------:R-:W-:Y:S01]  /*3d80*/  IMAD.X R5, RZ, RZ, R5, P1 ;  /* 0x000000ffff057224 */ /* 0x000fe200008e0605 */
[----:B--2---:R-:W-:-:S08]  /*3d90*/  DADD R12, R6, R12 ;  /* 0x00000000060c7229 */ /* 0x004fd0000000000c */
[----:B---3--:R-:W-:-:S08]  /*3da0*/  DADD R12, R12, R16 ;  /* 0x000000000c0c7229 */ /* 0x008fd00000000010 */
[----:B----4-:R-:W-:-:S08]  /*3db0*/  DADD R12, R12, R18 ;  /* 0x000000000c0c7229 */ /* 0x010fd00000000012 */
[----:B------:R-:W-:-:S08]  /*3dc0*/  DADD R12, R12, R20 ;  /* 0x000000000c0c7229 */ /* 0x000fd00000000014 */
[----:B------:R-:W-:-:S08]  /*3dd0*/  DADD R12, R12, R14 ;  /* 0x000000000c0c7229 */ /* 0x000fd0000000000e */
[----:B-----5:R-:W-:-:S08]  /*3de0*/  DADD R10, R12, R10 ;  /* 0x000000000c0a7229 */ /* 0x020fd0000000000a */
[----:B------:R-:W-:-:S08]  /*3df0*/  DADD R8, R10, R8 ;  /* 0x000000000a087229 */ /* 0x000fd00000000008 */
[----:B------:R-:W-:-:S11]  /*3e00*/  DADD R6, R8, R22 ;  /* 0x0000000008067229 */ /* 0x000fd60000000016 */
.L_x_2368:
        /* <DEDUP_REMOVED lines=36> */
[----:B------:R-:W-:Y:S01]  /*4050*/  LEA R8, P1, R18, UR30, 0x3 ;  /* 0x0000001e12087c11 */ /* 0x000fe2000f8218ff */
[----:B------:R-:W-:-:S03]  /*4060*/  IMAD.IADD R9, R19, 0x1, R9 ;  /* 0x0000000113097824 */ /* 0x000fc600078e0209 */
[----:B------:R-:W4:Y:S02]  /*4070*/  LDG.E.64 R16, desc[UR6][R16.64] ;  /* 0x0000000610107981 */ /* 0x000f24000c1e1b00 */
[----:B------:R-:W-:-:S06]  /*4080*/  LEA.HI.X R9, R18, UR31, R9, 0x3, P1 ;  /* 0x0000001f12097c11 */ /* 0x000fcc00088f1c09 */
[----:B------:R-:W5:Y:S01]  /*4090*/  LDG.E.64 R8, desc[UR6][R8.64] ;  /* 0x0000000608087981 */ /* 0x000f62000c1e1b00 */
[----:B------:R-:W-:-:S04]  /*40a0*/  IADD3 R4, P1, PT, R4, 0x20, RZ ;  /* 0x0000002004047810 */ /* 0x000fc80007f3e0ff */
[----:B------:R-:W-:Y:S01]  /*40b0*/  IADD3.X R5, PT, PT, RZ, R5, RZ, P1, !PT ;  /* 0x00000005ff057210 */ /* 0x000fe20000ffe4ff */
[----:B--2---:R-:W-:-:S08]  /*40c0*/  DADD R10, R6, R10 ;  /* 0x00000000060a7229 */ /* 0x004fd0000000000a */
[----:B---3--:R-:W-:-:S08]  /*40d0*/  DADD R10, R10, R12 ;  /* 0x000000000a0a7229 */ /* 0x008fd0000000000c */
[----:B----4-:R-:W-:-:S08]  /*40e0*/  DADD R10, R10, R16 ;  /* 0x000000000a0a7229 */ /* 0x010fd00000000010 */
[----:B-----5:R-:W-:-:S11]  /*40f0*/  DADD R6, R10, R8 ;  /* 0x000000000a067229 */ /* 0x020fd60000000008 */
.L_x_2369:
        /* <DEDUP_REMOVED lines=22> */
[----:B------:R-:W-:Y:S01]  /*4260*/  LEA R14, P1, R12, UR30, 0x3 ;  /* 0x0000001e0c0e7c11 */ /* 0x000fe2000f8218ff */
[----:B---3--:R-:W-:-:S03]  /*4270*/  @P0 IMAD R15, R11, UR28, RZ ;  /* 0x0000001c0b0f0c24 */ /* 0x008fc6000f8e02ff */
[----:B------:R-:W-:Y:S01]  /*4280*/  IADD3 R11, PT, PT, R13, R9, RZ ;  /* 0x000000090d0b7210 */ /* 0x000fe20007ffe0ff */
[----:B------:R-:W-:-:S04]  /*4290*/  @P0 IMAD.WIDE.U32 R8, R10, UR28, RZ ;  /* 0x0000001c0a080c25 */ /* 0x000fc8000f8e00ff */
[----:B------:R-:W-:Y:S01]  /*42a0*/  @P0 IMAD R13, R10, UR29, R15 ;  /* 0x0000001d0a0d0c24 */ /* 0x000fe2000f8e020f */
[----:B------:R-:W-:Y:S02]  /*42b0*/  LEA.HI.X R15, R12, UR31, R11, 0x3, P1 ;  /* 0x0000001f0c0f7c11 */ /* 0x000fe400088f1c0b */
[C---:B------:R-:W-:Y:S01]  /*42c0*/  @P0 LEA R10, P1, R8.reuse, UR30, 0x3 ;  /* 0x0000001e080a0c11 */ /* 0x040fe2000f8218ff */
[----:B------:R-:W-:Y:S02]  /*42d0*/  @P0 IMAD.IADD R9, R9, 0x1, R13 ;  /* 0x0000000109090824 */ /* 0x000fe400078e020d */
[----:B------:R-:W2:Y:S03]  /*42e0*/  LDG.E.64 R4, desc[UR6][R14.64] ;  /* 0x000000060e047981 */ /* 0x000ea6000c1e1b00 */
[----:B------:R-:W-:-:S05]  /*42f0*/  @P0 LEA.HI.X R11, R8, UR31, R9, 0x3, P1 ;  /* 0x0000001f080b0c11 */ /* 0x000fca00088f1c09 */
[----:B------:R-:W3:Y:S01]  /*4300*/  @P0 LDG.E.64 R8, desc[UR6][R10.64] ;  /* 0x000000060a080981 */ /* 0x000ee2000c1e1b00 */
[----:B--2---:R-:W-:-:S08]  /*4310*/  DADD R6, R6, R4 ;  /* 0x0000000006067229 */ /* 0x004fd00000000004 */
[----:B---3--:R-:W-:-:S11]  /*4320*/  @P0 DADD R6, R6, R8 ;  /* 0x0000000006060229 */ /* 0x008fd60000000008 */
.L_x_2365:
[----:B------:R-:W1:Y:S01]  /*4330*/  LDC.64 R4, c[0x0][0x710] ;  /* 0x0001c400ff047b82 */ /* 0x000e620000000a00 */
[----:B------:R-:W-:Y:S01]  /*4340*/  IADD3 R3, PT, PT, R3, 0x80, RZ ;  /* 0x0000008003037810 */ /* 0x000fe20007ffe0ff */
[----:B-1----:R2:W-:Y:S06]  /*4350*/  STG.E.64 desc[UR6][R4.64], R6 ;  /* 0x0000000604007986 */ /* 0x0025ec000c101b06 */
.L_x_2358:
        /* <DEDUP_REMOVED lines=29> */
.L_x_2373:
        /* <DEDUP_REMOVED lines=34> */
[----:B------:R-:W-:-:S02]  /*4750*/  IMAD.IADD R23, R39, 0x1, R47 ;  /* 0x0000000127177824 */ /* 0x000fc400078e022f */
[C---:B------:R-:W-:Y:S01]  /*4760*/  IMAD.WIDE.U32 R44, R22.reuse, UR8, RZ ;  /* 0x00000008162c7c25 */ /* 0x040fe2000f8e00ff */
[----:B------:R-:W3:Y:S03]  /*4770*/  LDG.E.64 R26, desc[UR6][R26.64] ;  /* 0x000000061a1a7981 */ /* 0x000ee6000c1e1b00 */
[----:B------:R-:W-:Y:S01]  /*4780*/  IMAD R47, R22, UR9, R25 ;  /* 0x00000009162f7c24 */ /* 0x000fe2000f8e0219 */
[----:B------:R-:W-:Y:S01]  /*4790*/  LEA.HI.X R25, R38, UR19, R23, 0x3, P0 ;  /* 0x0000001326197c11 */ /* 0x000fe200080f1c17 */
[----:B------:R-:W-:Y:S01]  /*47a0*/  IMAD R23, R21, UR8, RZ ;  /* 0x0000000815177c24 */ /* 0x000fe2000f8e02ff */
        /* <DEDUP_REMOVED lines=22> */
[----:B------:R-:W-:-:S02]  /*4910*/  IMAD.IADD R35, R39, 0x1, R37 ;  /* 0x0000000127237824 */ /* 0x000fc400078e0225 */
[----:B------:R-:W-:Y:S01]  /*4920*/  IMAD.WIDE.U32 R44, R34, UR8, RZ ;  /* 0x00000008222c7c25 */ /* 0x000fe2000f8e00ff */
[----:B------:R-:W5:Y:S02]  /*4930*/  LDG.E.64 R32, desc[UR6][R32.64] ;  /* 0x0000000620207981 */ /* 0x000f64000c1e1b00 */
[----:B------:R-:W-:Y:S01]  /*4940*/  LEA.HI.X R37, R38, UR19, R35, 0x3, P0 ;  /* 0x0000001326257c11 */ /* 0x000fe200080f1c23 */
[----:B------:R-:W-:Y:S01]  /*4950*/  IMAD R39, R34, UR9, R47 ;  /* 0x0000000922277c24 */ /* 0x000fe2000f8e022f */
[----:B------:R-:W-:Y:S01]  /*4960*/  LEA R38, P0, R44, UR18, 0x3 ;  /* 0x000000122c267c11 */ /* 0x000fe2000f8018ff */
[----:B------:R-:W-:Y:S02]  /*4970*/  IMAD R43, R43, UR8, RZ ;  /* 0x000000082b2b7c24 */ /* 0x000fe4000f8e02ff */
[C---:B------:R-:W-:Y:S01]  /*4980*/  IMAD.WIDE.U32 R34, R42.reuse, UR8, RZ ;  /* 0x000000082a227c25 */ /* 0x040fe2000f8e00ff */
[----:B------:R-:W-:Y:S01]  /*4990*/  IADD3 R39, PT, PT, R45, R39, RZ ;  /* 0x000000272d277210 */ /* 0x000fe20007ffe0ff */
[----:B------:R-:W5:Y:S02]  /*49a0*/  LDG.E.64 R36, desc[UR6][R36.64] ;  /* 0x0000000624247981 */ /* 0x000f64000c1e1b00 */
        /* <DEDUP_REMOVED lines=19> */
[C---:B------:R-:W-:Y:S01]  /*4ae0*/  IMAD.WIDE.U32 R44, R14.reuse, UR8, RZ ;  /* 0x000000080e2c7c25 */ /* 0x040fe2000f8e00ff */
[----:B------:R-:W5:Y:S03]  /*4af0*/  LDG.E.64 R18, desc[UR6][R18.64] ;  /* 0x0000000612127981 */ /* 0x000f66000c1e1b00 */
        /* <DEDUP_REMOVED lines=30> */
[----:B------:R-:W-:-:S04]  /*4ce0*/  LEA R30, P0, R8, UR18, 0x3 ;  /* 0x00000012081e7c11 */ /* 0x000fc8000f8018ff */
[----:B------:R-:W-:Y:S01]  /*4cf0*/  IADD3 R9, PT, PT, R9, R47, RZ ;  /* 0x0000002f09097210 */ /* 0x000fe20007ffe0ff */
[----:B------:R-:W5:Y:S03]  /*4d00*/  LDG.E.64 R44, desc[UR6][R44.64] ;  /* 0x000000062c2c7981 */ /* 0x000f66000c1e1b00 */
        /* <DEDUP_REMOVED lines=26> */
.L_x_2372:
        /* <DEDUP_REMOVED lines=31> */
[----:B------:R-:W-:Y:S01]  /*50a0*/  IMAD.WIDE.U32 R26, R22, UR28, RZ ;  /* 0x0000001c161a7c25 */ /* 0x000fe2000f8e00ff */
[----:B------:R-:W2:Y:S02]  /*50b0*/  LDG.E.64 R12, desc[UR6][R12.64] ;  /* 0x000000060c0c7981 */ /* 0x000ea4000c1e1b00 */
[----:B------:R-:W-:Y:S01]  /*50c0*/  LEA.HI.X R17, R28, UR31, R17, 0x3, P1 ;  /* 0x0000001f1c117c11 */ /* 0x000fe200088f1c11 */
[----:B------:R-:W-:Y:S01]  /*50d0*/  IMAD R23, R22, UR29, R23 ;  /* 0x0000001d16177c24 */ /* 0x000fe2000f8e0217 */
[----:B------:R-:W-:Y:S01]  /*50e0*/  LEA R22, P1, R26, UR30, 0x3 ;  /* 0x0000001e1a167c11 */ /* 0x000fe2000f8218ff */
[----:B-----5:R-:W-:-:S02]  /*50f0*/  IMAD R25, R19, UR28, RZ ;  /* 0x0000001c13197c24 */ /* 0x020fc4000f8e02ff */
[C---:B------:R-:W-:Y:S01]  /*5100*/  IMAD.WIDE.U32 R28, R18.reuse, UR28, RZ ;  /* 0x0000001c121c7c25 */ /* 0x040fe2000f8e00ff */
[----:B------:R-:W-:Y:S01]  /*5110*/  IADD3 R19, PT, PT, R27, R23, RZ ;  /* 0x000000171b137210 */ /* 0x000fe20007ffe0ff */
[----:B------:R-:W3:Y:S02]  /*5120*/  LDG.E.64 R16, desc[UR6][R16.64] ;  /* 0x0000000610107981 */ /* 0x000ee4000c1e1b00 */
        /* <DEDUP_REMOVED lines=35> */
[----:B------:R-:W-:-:S04]  /*5360*/  IADD3 R4, P1, PT, R4, 0x40, RZ ;  /* 0x0000004004047810 */ /* 0x000fc80007f3e0ff */
[----:B------:R-:W-:Y:S01]  /*5370*/  IADD3.X R5, PT, PT, RZ, R5, RZ, P1, !PT ;  /* 0x00000005ff057210 */ /* 0x000fe20000ffe4ff */
        /* <DEDUP_REMOVED lines=8> */
.L_x_2374:
        /* <DEDUP_REMOVED lines=41> */
[----:B------:R-:W-:-:S05]  /*5690*/  IADD3 R4, P1, PT, R4, 0x20, RZ ;  /* 0x0000002004047810 */ /* 0x000fca0007f3e0ff */
[----:B------:R-:W-:Y:S01]  /*56a0*/  IMAD.X R5, RZ, RZ, R5, P1 ;  /* 0x000000ffff057224 */ /* 0x000fe200008e0605 */
[----:B--2---:R-:W-:-:S08]  /*56b0*/  DADD R10, R6, R10 ;  /* 0x00000000060a7229 */ /* 0x004fd0000000000a */
[----:B---3--:R-:W-:-:S08]  /*56c0*/  DADD R10, R10, R12 ;  /* 0x000000000a0a7229 */ /* 0x008fd0000000000c */
[----:B----4-:R-:W-:-:S08]  /*56d0*/  DADD R10, R10, R16 ;  /* 0x000000000a0a7229 */ /* 0x010fd00000000010 */
[----:B-----5:R-:W-:-:S11]  /*56e0*/  DADD R6, R10, R8 ;  /* 0x000000000a067229 */ /* 0x020fd60000000008 */
.L_x_2375:
        /* <DEDUP_REMOVED lines=28> */
[C---:B------:R-:W-:Y:S02]  /*58b0*/  @P0 LEA R10, P1, R8.reuse, UR30, 0x3 ;  /* 0x0000001e080a0c11 */ /* 0x040fe4000f8218ff */
[----:B------:R-:W-:Y:S01]  /*58c0*/  @P0 IADD3 R9, PT, PT, R9, R13, RZ ;  /* 0x0000000d09090210 */ /* 0x000fe20007ffe0ff */
[----:B------:R-:W2:Y:S03]  /*58d0*/  LDG.E.64 R4, desc[UR6][R14.64] ;  /* 0x000000060e047981 */ /* 0x000ea6000c1e1b00 */
[----:B------:R-:W-:-:S05]  /*58e0*/  @P0 LEA.HI.X R11, R8, UR31, R9, 0x3, P1 ;  /* 0x0000001f080b0c11 */ /* 0x000fca00088f1c09 */
[----:B------:R-:W3:Y:S01]  /*58f0*/  @P0 LDG.E.64 R8, desc[UR6][R10.64] ;  /* 0x000000060a080981 */ /* 0x000ee2000c1e1b00 */
[----:B--2---:R-:W-:-:S08]  /*5900*/  DADD R6, R6, R4 ;  /* 0x0000000006067229 */ /* 0x004fd00000000004 */
[----:B---3--:R-:W-:-:S11]  /*5910*/  @P0 DADD R6, R6, R8 ;  /* 0x0000000006060229 */ /* 0x008fd60000000008 */
.L_x_2371:
[----:B------:R-:W1:Y:S01]  /*5920*/  LDC.64 R4, c[0x0][0x710] ;  /* 0x0001c400ff047b82 */ /* 0x000e620000000a00 */
[----:B------:R-:W-:Y:S01]  /*5930*/  VIADD R3, R3, 0x80 ;  /* 0x0000008003037836 */ /* 0x000fe20000000000 */
[----:B-1----:R2:W-:Y:S06]  /*5940*/  STG.E.64 desc[UR6][R4.64], R6 ;  /* 0x0000000604007986 */ /* 0x0025ec000c101b06 */
.L_x_2364:
        /* <DEDUP_REMOVED lines=29> */
.L_x_2379:
        /* <DEDUP_REMOVED lines=41> */
[----:B------:R-:W-:Y:S02]  /*5db0*/  IMAD.IADD R21, R45, 0x1, R47 ;  /* 0x000000012d157824 */ /* 0x000fe400078e022f */
[C---:B------:R-:W-:Y:S01]  /*5dc0*/  IMAD.WIDE.U32 R38, R20.reuse, UR10, RZ ;  /* 0x0000000a14267c25 */ /* 0x040fe2000f8e00ff */
[----:B------:R-:W4:Y:S03]  /*5dd0*/  LDG.E.64 R24, desc[UR6][R24.64] ;  /* 0x0000000618187981 */ /* 0x000f26000c1e1b00 */
        /* <DEDUP_REMOVED lines=79> */
[----:B------:R-:W-:Y:S01]  /*62d0*/  LEA R30, P0, R8, UR20, 0x3 ;  /* 0x00000014081e7c11 */ /* 0x000fe2000f8018ff */
[----:B------:R-:W-:-:S03]  /*62e0*/  IMAD.IADD R9, R9, 0x1, R47 ;  /* 0x0000000109097824 */ /* 0x000fc600078e022f */
        /* <DEDUP_REMOVED lines=27> */
.L_x_2378:
        /* <DEDUP_REMOVED lines=38> */
[----:B------:R-:W-:Y:S01]  /*6700*/  IMAD.WIDE.U32 R28, R18, UR28, RZ ;  /* 0x0000001c121c7c25 */ /* 0x000fe2000f8e00ff */
[----:B------:R-:W3:Y:S02]  /*6710*/  LDG.E.64 R16, desc[UR6][R16.64] ;  /* 0x0000000610107981 */ /* 0x000ee4000c1e1b00 */
[----:B------:R-:W-:Y:S01]  /*6720*/  LEA.HI.X R23, R26, UR31, R19, 0x3, P1 ;  /* 0x0000001f1a177c11 */ /* 0x000fe200088f1c13 */
[----:B------:R-:W-:Y:S01]  /*6730*/  IMAD R25, R18, UR29, R25 ;  /* 0x0000001d12197c24 */ /* 0x000fe2000f8e0219 */
[----:B------:R-:W-:Y:S01]  /*6740*/  LEA R26, P1, R28, UR30, 0x3 ;  /* 0x0000001e1c1a7c11 */ /* 0x000fe2000f8218ff */
[----:B------:R-:W-:Y:S02]  /*6750*/  IMAD R27, R21, UR28, RZ ;  /* 0x0000001c151b7c24 */ /* 0x000fe4000f8e02ff */
[----:B------:R1:W4:Y:S01]  /*6760*/  LDG.E.64 R18, desc[UR6][R22.64] ;  /* 0x0000000616127981 */ /* 0x000322000c1e1b00 */
[----:B------:R-:W-:Y:S01]  /*6770*/  IADD3 R21, PT, PT, R29, R25, RZ ;  /* 0x000000191d157210 */ /* 0x000fe20007ffe0ff */
[----:B------:R-:W-:-:S04]  /*6780*/  IMAD.WIDE.U32 R30, R20, UR28, RZ ;  /* 0x0000001c141e7c25 */ /* 0x000fc8000f8e00ff */
[----:B------:R-:W-:Y:S01]  /*6790*/  IMAD R25, R20, UR29, R27 ;  /* 0x0000001d14197c24 */ /* 0x000fe2000f8e021b */
[----:B------:R-:W-:Y:S01]  /*67a0*/  LEA.HI.X R27, R28, UR31, R21, 0x3, P1 ;  /* 0x0000001f1c1b7c11 */ /* 0x000fe200088f1c15 */
[----:B------:R-:W-:Y:S01]  /*67b0*/  IMAD R29, R15, UR28, RZ ;  /* 0x0000001c0f1d7c24 */ /* 0x000fe2000f8e02ff */
[----:B------:R-:W-:Y:S02]  /*67c0*/  LEA R28, P1, R30, UR30, 0x3 ;  /* 0x0000001e1e1c7c11 */ /* 0x000fe4000f8218ff */
[----:B------:R-:W-:Y:S01]  /*67d0*/  IADD3 R15, PT, PT, R31, R25, RZ ;  /* 0x000000191f0f7210 */ /* 0x000fe20007ffe0ff */
        /* <DEDUP_REMOVED lines=12> */
[----:B-----5:R-:W-:Y:S01]  /*68a0*/  LEA R26, P1, R22, UR30, 0x3 ;  /* 0x0000001e161a7c11 */ /* 0x020fe2000f8218ff */
[----:B------:R-:W-:Y:S02]  /*68b0*/  IMAD.IADD R9, R23, 0x1, R25 ;  /* 0x0000000117097824 */ /* 0x000fe400078e0219 */
        /* <DEDUP_REMOVED lines=19> */
.L_x_2380:
        /* <DEDUP_REMOVED lines=47> */
.L_x_2381:
        /* <DEDUP_REMOVED lines=35> */
.L_x_2377:
[----:B------:R-:W1:Y:S01]  /*6f10*/  LDC.64 R4, c[0x0][0x710] ;  /* 0x0001c400ff047b82 */ /* 0x000e620000000a00 */
[----:B------:R-:W-:Y:S01]  /*6f20*/  IADD3 R3, PT, PT, R3, 0x80, RZ ;  /* 0x0000008003037810 */ /* 0x000fe20007ffe0ff */
[----:B-1----:R3:W-:Y:S06]  /*6f30*/  STG.E.64 desc[UR6][R4.64], R6 ;  /* 0x0000000604007986 */ /* 0x0027ec000c101b06 */
.L_x_2370:
        /* <DEDUP_REMOVED lines=30> */
.L_x_2385:
        /* <DEDUP_REMOVED lines=152> */
.L_x_2384:
        /* <DEDUP_REMOVED lines=45> */
[----:B------:R1:W4:Y:S01]  /*7d70*/  LDG.E.64 R18, desc[UR6][R22.64] ;  /* 0x0000000616127981 */ /* 0x000322000c1e1b00 */
        /* <DEDUP_REMOVED lines=39> */
.L_x_2386:
        /* <DEDUP_REMOVED lines=47> */
.L_x_2387:
        /* <DEDUP_REMOVED lines=35> */
.L_x_2383:
[----:B------:R-:W1:Y:S01]  /*8510*/  LDC.64 R4, c[0x0][0x710] ;  /* 0x0001c400ff047b82 */ /* 0x000e620000000a00 */
[----:B------:R-:W-:Y:S01]  /*8520*/  IADD3 R3, PT, PT, R3, 0x80, RZ ;  /* 0x0000008003037810 */ /* 0x000fe20007ffe0ff */
[----:B-1----:R3:W-:Y:S06]  /*8530*/  STG.E.64 desc[UR6][R4.64], R6 ;  /* 0x0000000604007986 */ /* 0x0027ec000c101b06 */
.L_x_2376:
[----:B------:R-:W-:-:S13]  /*8540*/  ISETP.GE.AND P0, PT, R3, UR4, PT ;  /* 0x0000000403007c0c */ /* 0x000fda000bf06270 */
[----:B------:R-:W-:Y:S05]  /*8550*/  @P0 BREAK.RELIABLE B0 ;  /* 0x0000000000000942 */ /* 0x000fea0003800100 */
[----:B------:R-:W-:Y:S05]  /*8560*/  @P0 BRA `(.L_x_2382) ;  /* 0x0000001400780947 */ /* 0x000fea0003800000 */
[----:B0-----:R-:W-:Y:S05]  /*8570*/  BSYNC.RELIABLE B0 ;  /* 0x0000000000007941 */ /* 0x001fea0003800100 */
.L_x_2351:
        /* <DEDUP_REMOVED lines=23> */
[----:B------:R-:W-:Y:S01]  /*86f0*/  BSSY.RECONVERGENT B2, `(.L_x_2389) ;  /* 0x000009b000027945 */ /* 0x000fe20003800200 */
[----:B------:R-:W-:Y:S02]  /*8700*/  LOP3.LUT R40, R40, 0x7fffffff, RZ, 0xc0, !PT ;  /* 0x7fffffff28287812 */ /* 0x000fe400078ec0ff */
[----:B------:R-:W-:Y:S02]  /*8710*/  CS2R R6, SRZ ;  /* 0x0000000000067805 */ /* 0x000fe4000001ff00 */
[----:B------:R-:W-:-:S07]  /*8720*/  LOP3.LUT R41, R0, 0xfffffff0, RZ, 0xc0, !PT ;  /* 0xfffffff000297812 */ /* 0x000fce00078ec0ff */
.L_x_2390:
        /* <DEDUP_REMOVED lines=152> */
.L_x_2389:
        /* <DEDUP_REMOVED lines=52> */
[----:B------:R1:W5:Y:S01]  /*93f0*/  LDG.E.64 R20, desc[UR6][R26.64] ;  /* 0x000000061a147981 */ /* 0x000362000c1e1b00 */
[----:B------:R-:W-:-:S04]  /*9400*/  IMAD.WIDE.U32 R32, R14, UR28, RZ ;  /* 0x0000001c0e207c25 */ /* 0x000fc8000f8e00ff */
[----:B------:R-:W-:Y:S01]  /*9410*/  IMAD R25, R14, UR29, R29 ;  /* 0x0000001d0e197c24 */ /* 0x000fe2000f8e021d */
[----:B------:R-:W-:Y:S01]  /*9420*/  LEA.HI.X R29, R30, UR31, R15, 0x3, P1 ;  /* 0x0000001f1e1d7c11 */ /* 0x000fe200088f1c0f */
[----:B------:R-:W-:Y:S01]  /*9430*/  IMAD R31, R11, UR28, RZ ;  /* 0x0000001c0b1f7c24 */ /* 0x000fe2000f8e02ff */
[----:B------:R-:W-:Y:S02]  /*9440*/  LEA R30, P1, R32, UR30, 0x3 ;  /* 0x0000001e201e7c11 */ /* 0x000fe4000f8218ff */
[----:B------:R-:W-:Y:S01]  /*9450*/  IADD3 R11, PT, PT, R33, R25, RZ ;  /* 0x00000019210b7210 */ /* 0x000fe20007ffe0ff */
[----:B------:R-:W5:Y:S01]  /*9460*/  LDG.E.64 R14, desc[UR6][R28.64] ;  /* 0x000000061c0e7981 */ /* 0x000f62000c1e1b00 */
[----:B0-----:R-:W-:-:S04]  /*9470*/  IMAD.WIDE.U32 R22, R10, UR28, RZ ;  /* 0x0000001c0a167c25 */ /* 0x001fc8000f8e00ff */
[----:B------:R-:W-:Y:S01]  /*9480*/  IMAD R25, R10, UR29, R31 ;  /* 0x0000001d0a197c24 */ /* 0x000fe2000f8e021f */
[----:B------:R-:W-:Y:S01]  /*9490*/  LEA.HI.X R31, R32, UR31, R11, 0x3, P1 ;  /* 0x0000001f201f7c11 */ /* 0x000fe200088f1c0b */
[----:B------:R-:W-:Y:S01]  /*94a0*/  IMAD R35, R9, UR28, RZ ;  /* 0x0000001c09237c24 */ /* 0x000fe2000f8e02ff */
[----:B-1----:R-:W-:Y:S02]  /*94b0*/  LEA R26, P1, R22, UR30, 0x3 ;  /* 0x0000001e161a7c11 */ /* 0x002fe4000f8218ff */
        /* <DEDUP_REMOVED lines=15> */
[----:B-----5:R-:W-:-:S08]  /*95b0*/  DADD R12, R12, R20 ;  /* 0x000000000c0c7229 */ /* 0x020fd00000000014 */
[----:B------:R-:W-:-:S08]  /*95c0*/  DADD R12, R12, R14 ;  /* 0x000000000c0c7229 */ /* 0x000fd0000000000e */
[----:B------:R-:W-:-:S08]  /*95d0*/  DADD R10, R12, R10 ;  /* 0x000000000c0a7229 */ /* 0x000fd0000000000a */
[----:B------:R-:W-:-:S08]  /*95e0*/  DADD R8, R10, R8 ;  /* 0x000000000a087229 */ /* 0x000fd00000000008 */
[----:B------:R-:W-:-:S11]  /*95f0*/  DADD R6, R8, R22 ;  /* 0x0000000008067229 */ /* 0x000fd60000000016 */
.L_x_2391:
        /* <DEDUP_REMOVED lines=47> */
.L_x_2392:
        /* <DEDUP_REMOVED lines=35> */
.L_x_2388:
[----:B------:R-:W0:Y:S01]  /*9b20*/  LDC.64 R4, c[0x0][0x710] ;  /* 0x0001c400ff047b82 */ /* 0x000e220000000a00 */
[----:B------:R-:W-:Y:S01]  /*9b30*/  IADD3 R3, PT, PT, R3, 0x80, RZ ;  /* 0x0000008003037810 */ /* 0x000fe20007ffe0ff */
[----:B0-----:R4:W-:Y:S06]  /*9b40*/  STG.E.64 desc[UR6][R4.64], R6 ;  /* 0x0000000604007986 */ /* 0x0019ec000c101b06 */
.L_x_2382:
[----:B0-----:R-:W-:Y:S05]  /*9b50*/  BSYNC.RECONVERGENT B1 ;  /* 0x0000000000017941 */ /* 0x001fea0003800200 */
.L_x_2350:
        /* <DEDUP_REMOVED lines=27> */
[----:B------:R-:W-:Y:S02]  /*9d10*/  LOP3.LUT R40, R40, 0x7fffffff, RZ, 0xc0, !PT ;  /* 0x7fffffff28287812 */ /* 0x000fe400078ec0ff */
[----:B------:R-:W-:Y:S02]  /*9d20*/  CS2R R2, SRZ ;  /* 0x0000000000027805 */ /* 0x000fe4000001ff00 */
[----:B------:R-:W-:Y:S01]  /*9d30*/  LOP3.LUT R46, R0, 0xfffffff0, RZ, 0xc0, !PT ;  /* 0xfffffff0002e7812 */ /* 0x000fe200078ec0ff */
[----:B------:R-:W1:Y:S06]  /*9d40*/  LDCU.64 UR4, c[0x0][0x758] ;  /* 0x0000eb00ff0477ac */ /* 0x000e6c0008000a00 */
.L_x_2395:
        /* <DEDUP_REMOVED lines=29> */
[----:B------:R-:W2:Y:S02]  /*9f20*/  LDG.E.64 R22, desc[UR6][R22.64] ;  /* 0x0000000616167981 */ /* 0x000ea4000c1e1b00 */
[----:B------:R-:W-:Y:S01]  /*9f30*/  IMAD R27, R26, UR5, R27 ;  /* 0x000000051a1b7c24 */ /* 0x000fe2000f8e021b */
[----:B------:R-:W-:Y:S01]  /*9f40*/  LEA.HI.X R25, R44, R5, R25, 0x3, P0 ;  /* 0x000000052c197211 */ /* 0x000fe200000f1c19 */
[----:B----4-:R-:W-:Y:S01]  /*9f50*/  IMAD R29, R29, UR4, RZ ;  /* 0x000000041d1d7c24 */ /* 0x010fe2000f8e02ff */
[----:B------:R-:W-:Y:S01]  /*9f60*/  LEA R26, P0, R38, R4, 0x3 ;  /* 0x00000004261a7211 */ /* 0x000fe200078018ff */
[----:B------:R-:W-:Y:S01]  /*9f70*/  IMAD.WIDE.U32 R44, R28, UR4, RZ ;  /* 0x000000041c2c7c25 */ /* 0x000fe2000f8e00ff */
[----:B------:R-:W-:-:S02]  /*9f80*/  IADD3 R27, PT, PT, R39, R27, RZ ;  /* 0x0000001b271b7210 */ /* 0x000fc40007ffe0ff */
[----:B------:R-:W3:Y:S01]  /*9f90*/  LDG.E.64 R24, desc[UR6][R24.64] ;  /* 0x0000000618187981 */ /* 0x000ee2000c1e1b00 */
[----:B------:R-:W-:Y:S01]  /*9fa0*/  IMAD R29, R28, UR5, R29 ;  /* 0x000000051c1d7c24 */ /* 0x000fe2000f8e021d */
[----:B------:R-:W-:Y:S01]  /*9fb0*/  LEA.HI.X R27, R38, R5, R27, 0x3, P0 ;  /* 0x00000005261b7211 */ /* 0x000fe200000f1c1b */
[----:B-----5:R-:W-:Y:S01]  /*9fc0*/  IMAD R31, R31, UR4, RZ ;  /* 0x000000041f1f7c24 */ /* 0x020fe2000f8e02ff */
        /* <DEDUP_REMOVED lines=86> */
[----:B------:R-:W-:-:S05]  /*a530*/  LEA.HI.X R21, R18, R5, R19, 0x3, P0 ;  /* 0x0000000512157211 */ /* 0x000fca00000f1c13 */
        /* <DEDUP_REMOVED lines=24> */
.L_x_2394:
        /* <DEDUP_REMOVED lines=43> */
[----:B------:R-:W-:Y:S01]  /*a970*/  LEA R26, P1, R28, R4, 0x3 ;  /* 0x000000041c1a7211 */ /* 0x000fe200078218ff */
[----:B------:R-:W-:Y:S02]  /*a980*/  IMAD.IADD R21, R29, 0x1, R25 ;  /* 0x000000011d157824 */ /* 0x000fe400078e0219 */
[----:B------:R0:W4:Y:S01]  /*a990*/  LDG.E.64 R18, desc[UR6][R22.64] ;  /* 0x0000000616127981 */ /* 0x000122000c1e1b00 */
[----:B------:R-:W-:-:S04]  /*a9a0*/  IMAD.WIDE.U32 R30, R20, UR4, RZ ;  /* 0x00000004141e7c25 */ /* 0x000fc8000f8e00ff */
[----:B------:R-:W-:Y:S01]  /*a9b0*/  IMAD R25, R20, UR5, R27 ;  /* 0x0000000514197c24 */ /* 0x000fe2000f8e021b */
[----:B------:R-:W-:Y:S01]  /*a9c0*/  LEA.HI.X R27, R28, R5, R21, 0x3, P1 ;  /* 0x000000051c1b7211 */ /* 0x000fe200008f1c15 */
[----:B------:R-:W-:Y:S01]  /*a9d0*/  IMAD R29, R15, UR4, RZ ;  /* 0x000000040f1d7c24 */ /* 0x000fe2000f8e02ff */
[----:B------:R-:W-:Y:S02]  /*a9e0*/  LEA R28, P1, R30, R4, 0x3 ;  /* 0x000000041e1c7211 */ /* 0x000fe400078218ff */
[----:B------:R-:W-:Y:S01]  /*a9f0*/  IADD3 R15, PT, PT, R31, R25, RZ ;  /* 0x000000191f0f7210 */ /* 0x000fe20007ffe0ff */
[----:B------:R1:W5:Y:S01]  /*aa00*/  LDG.E.64 R20, desc[UR6][R26.64] ;  /* 0x000000061a147981 */ /* 0x000362000c1e1b00 */
[----:B------:R-:W-:-:S04]  /*aa10*/  IMAD.WIDE.U32 R32, R14, UR4, RZ ;  /* 0x000000040e207c25 */ /* 0x000fc8000f8e00ff */
[----:B------:R-:W-:Y:S01]  /*aa20*/  IMAD R25, R14, UR5, R29 ;  /* 0x000000050e197c24 */ /* 0x000fe2000f8e021d */
[----:B------:R-:W-:Y:S01]  /*aa30*/  LEA.HI.X R29, R30, R5, R15, 0x3, P1 ;  /* 0x000000051e1d7211 */ /* 0x000fe200008f1c0f */
[----:B------:R-:W-:Y:S01]  /*aa40*/  IMAD R35, R11, UR4, RZ ;  /* 0x000000040b237c24 */ /* 0x000fe2000f8e02ff */
[----:B0-----:R-:W-:Y:S02]  /*aa50*/  LEA R22, P1, R32, R4, 0x3 ;  /* 0x0000000420167211 */ /* 0x001fe400078218ff */
[----:B------:R-:W-:Y:S01]  /*aa60*/  IADD3 R11, PT, PT, R33, R25, RZ ;  /* 0x00000019210b7210 */ /* 0x000fe20007ffe0ff */
[----:B------:R-:W5:Y:S01]  /*aa70*/  LDG.E.64 R14, desc[UR6][R28.64] ;  /* 0x000000061c0e7981 */ /* 0x000f62000c1e1b00 */
[----:B------:R-:W-:Y:S02]  /*aa80*/  IMAD.WIDE.U32 R30, R10, UR4, RZ ;  /* 0x000000040a1e7c25 */ /* 0x000fe4000f8e00ff */
[----:B------:R-:W-:Y:S02]  /*aa90*/  LEA.HI.X R23, R32, R5, R11, 0x3, P1 ;  /* 0x0000000520177211 */ /* 0x000fe400008f1c0b */
[----:B------:R-:W-:-:S02]  /*aaa0*/  IMAD R35, R10, UR5, R35 ;  /* 0x000000050a237c24 */ /* 0x000fc4000f8e0223 */
[----:B------:R-:W-:Y:S01]  /*aab0*/  IMAD R25, R9, UR4, RZ ;  /* 0x0000000409197c24 */ /* 0x000fe2000f8e02ff */
[----:B-1----:R-:W-:Y:S01]  /*aac0*/  LEA R26, P1, R30, R4, 0x3 ;  /* 0x000000041e1a7211 */ /* 0x002fe200078218ff */
[----:B------:R-:W5:Y:S01]  /*aad0*/  LDG.E.64 R10, desc[UR6][R22.64] ;  /* 0x00000006160a7981 */ /* 0x000f62000c1e1b00 */
[----:B------:R-:W-:Y:S01]  /*aae0*/  IADD3 R9, PT, PT, R31, R35, RZ ;  /* 0x000000231f097210 */ /* 0x000fe20007ffe0ff */
[----:B------:R-:W-:-:S04]  /*aaf0*/  IMAD.WIDE.U32 R32, R8, UR4, RZ ;  /* 0x0000000408207c25 */ /* 0x000fc8000f8e00ff */
[----:B------:R-:W-:Y:S01]  /*ab00*/  IMAD R25, R8, UR5, R25 ;  /* 0x0000000508197c24 */ /* 0x000fe2000f8e0219 */
[----:B------:R-:W-:Y:S02]  /*ab10*/  LEA.HI.X R27, R30, R5, R9, 0x3, P1 ;  /* 0x000000051e1b7211 */ /* 0x000fe400008f1c09 */
[C---:B------:R-:W-:Y:S02]  /*ab20*/  LEA R4, P1, R32.reuse, R4, 0x3 ;  /* 0x0000000420047211 */ /* 0x040fe400078218ff */
[----:B------:R-:W-:Y:S01]  /*ab30*/  IADD3 R25, PT, PT, R33, R25, RZ ;  /* 0x0000001921197210 */ /* 0x000fe20007ffe0ff */
[----:B------:R-:W5:Y:S03]  /*ab40*/  LDG.E.64 R8, desc[UR6][R26.64] ;  /* 0x000000061a087981 */ /* 0x000f66000c1e1b00 */
[----:B------:R-:W-:-:S06]  /*ab50*/  LEA.HI.X R5, R32, R5, R25, 0x3, P1 ;  /* 0x0000000520057211 */ /* 0x000fcc00008f1c19 */
        /* <DEDUP_REMOVED lines=11> */
.L_x_2396:
        /* <DEDUP_REMOVED lines=41> */
[----:B------:R-:W-:-:S05]  /*aea0*/  IADD3 R6, P1, PT, R6, 0x20, RZ ;  /* 0x0000002006067810 */ /* 0x000fca0007f3e0ff */
[----:B------:R-:W-:Y:S01]  /*aeb0*/  IMAD.X R7, RZ, RZ, R7, P1 ;  /* 0x000000ffff077224 */ /* 0x000fe200008e0607 */
[----:B--2---:R-:W-:-:S08]  /*aec0*/  DADD R10, R2, R10 ;  /* 0x00000000020a7229 */ /* 0x004fd0000000000a */
[----:B---3--:R-:W-:-:S08]  /*aed0*/  DADD R10, R10, R12 ;  /* 0x000000000a0a7229 */ /* 0x008fd0000000000c */
[----:B----4-:R-:W-:-:S08]  /*aee0*/  DADD R10, R10, R16 ;  /* 0x000000000a0a7229 */ /* 0x010fd00000000010 */
[----:B-----5:R-:W-:-:S11]  /*aef0*/  DADD R2, R10, R4 ;  /* 0x000000000a027229 */ /* 0x020fd60000000004 */
.L_x_2397:
        /* <DEDUP_REMOVED lines=35> */
.L_x_2393:
[----:B------:R-:W0:Y:S02]  /*b130*/  LDC.64 R4, c[0x0][0x710] ;  /* 0x0001c400ff047b82 */ /* 0x000e240000000a00 */
[----:B0-----:R-:W-:Y:S01]  /*b140*/  STG.E.64 desc[UR6][R4.64], R2 ;  /* 0x0000000204007986 */ /* 0x001fe2000c101b06 */
[----:B------:R-:W-:Y:S05]  /*b150*/  EXIT ;  /* 0x000000000000794d */ /* 0x000fea0003800000 */
.L_x_2349:
        /* <DEDUP_REMOVED lines=407> */
.L_x_2401:
        /* <DEDUP_REMOVED lines=32> */
[----:B------:R-:W-:Y:S01]  /*ccd0*/  BSSY.RECONVERGENT B4, `(.L_x_2405) ;  /* 0x000009b000047945 */ /* 0x000fe20003800200 */
[----:B------:R-:W-:Y:S02]  /*cce0*/  LOP3.LUT R49, R49, 0x7fffffff, RZ, 0xc0, !PT ;  /* 0x7fffffff31317812 */ /* 0x000fe400078ec0ff */
[----:B------:R-:W-:Y:S02]  /*ccf0*/  CS2R R8, SRZ ;  /* 0x0000000000087805 */ /* 0x000fe4000001ff00 */
[----:B------:R-:W-:-:S07]  /*cd00*/  LOP3.LUT R50, R5, 0xfffffff0, RZ, 0xc0, !PT ;  /* 0xfffffff005327812 */ /* 0x000fce00078ec0ff */
.L_x_2406:
        /* <DEDUP_REMOVED lines=152> */
.L_x_2405:
[----:B------:R-:W-:Y:S05]  /*d690*/  BSYNC.RECONVERGENT B3 ;  /* 0x0000000000037941 */ /* 0x000fea0003800200 */
.L_x_2404:
        /* <DEDUP_REMOVED lines=36> */
[-C--:B------:R-:W-:Y:S01]  /*d8e0*/  LEA R32, P1, R28, R6.reuse, 0x3 ;  /* 0x000000061c207211 */ /* 0x080fe200078218ff */
[C---:B------:R-:W-:Y:S01]  /*d8f0*/  IMAD.WIDE.U32 R26, R24.reuse, UR10, RZ ;  /* 0x0000000a181a7c25 */ /* 0x040fe2000f8e00ff */
[----:B------:R-:W-:Y:S01]  /*d900*/  IADD3 R25, PT, PT, R29, R33, RZ ;  /* 0x000000211d197210 */ /* 0x000fe20007ffe0ff */
[----:B------:R0:W3:Y:S02]  /*d910*/  LDG.E.64 R20, desc[UR6][R30.64] ;  /* 0x000000061e147981 */ /* 0x0000e4000c1e1b00 */
[----:B------:R-:W-:Y:S01]  /*d920*/  IMAD R35, R24, UR11, R35 ;  /* 0x0000000b18237c24 */ /* 0x000fe2000f8e0223 */
[----:B------:R-:W-:Y:S01]  /*d930*/  LEA.HI.X R33, R28, R7, R25, 0x3, P1 ;  /* 0x000000071c217211 */ /* 0x000fe200008f1c19 */
[----:B------:R-:W-:Y:S01]  /*d940*/  IMAD R37, R23, UR10, RZ ;  /* 0x0000000a17257c24 */ /* 0x000fe2000f8e02ff */
[----:B------:R-:W-:Y:S01]  /*d950*/  LEA R36, P1, R26, R6, 0x3 ;  /* 0x000000061a247211 */ /* 0x000fe200078218ff */
[----:B------:R-:W-:-:S02]  /*d960*/  IMAD.IADD R23, R27, 0x1, R35 ;  /* 0x000000011b177824 */ /* 0x000fc400078e0223 */
[----:B------:R1:W4:Y:S01]  /*d970*/  LDG.E.64 R24, desc[UR6][R32.64] ;  /* 0x0000000620187981 */ /* 0x000322000c1e1b00 */
[----:B------:R-:W-:-:S04]  /*d980*/  IMAD.WIDE.U32 R28, R22, UR10, RZ ;  /* 0x0000000a161c7c25 */ /* 0x000fc8000f8e00ff */
[----:B------:R-:W-:Y:S01]  /*d990*/  IMAD R35, R22, UR11, R37 ;  /* 0x0000000b16237c24 */ /* 0x000fe2000f8e0225 */
[----:B------:R-:W-:Y:S01]  /*d9a0*/  LEA.HI.X R37, R26, R7, R23, 0x3, P1 ;  /* 0x000000071a257211 */ /* 0x000fe200008f1c17 */
[----:B------:R-:W-:Y:S01]  /*d9b0*/  IMAD R39, R19, UR10, RZ ;  /* 0x0000000a13277c24 */ /* 0x000fe2000f8e02ff */
[-C--:B0-----:R-:W-:Y:S02]  /*d9c0*/  LEA R30, P1, R28, R6.reuse, 0x3 ;  /* 0x000000061c1e7211 */ /* 0x081fe400078218ff */
[----:B------:R-:W-:Y:S01]  /*d9d0*/  IADD3 R19, PT, PT, R29, R35, RZ ;  /* 0x000000231d137210 */ /* 0x000fe20007ffe0ff */
[----:B------:R0:W5:Y:S01]  /*d9e0*/  LDG.E.64 R22, desc[UR6][R36.64] ;  /* 0x0000000624167981 */ /* 0x000162000c1e1b00 */
[----:B------:R-:W-:Y:S02]  /*d9f0*/  IMAD.WIDE.U32 R26, R18, UR10, RZ ;  /* 0x0000000a121a7c25 */ /* 0x000fe4000f8e00ff */
[----:B------:R-:W-:Y:S02]  /*da00*/  LEA.HI.X R31, R28, R7, R19, 0x3, P1 ;  /* 0x000000071c1f7211 */ /* 0x000fe400008f1c13 */
[----:B------:R-:W-:Y:S01]  /*da10*/  IMAD R39, R18, UR11, R39 ;  /* 0x0000000b12277c24 */ /* 0x000fe2000f8e0227 */
[----:B-1----:R-:W-:Y:S01]  /*da20*/  LEA R32, P1, R26, R6, 0x3 ;  /* 0x000000061a207211 */ /* 0x002fe200078218ff */
[----:B------:R-:W-:Y:S01]  /*da30*/  IMAD R35, R17, UR10, RZ ;  /* 0x0000000a11237c24 */ /* 0x000fe2000f8e02ff */
[----:B------:R-:W5:Y:S02]  /*da40*/  LDG.E.64 R18, desc[UR6][R30.64] ;  /* 0x000000061e127981 */ /* 0x000f64000c1e1b00 */
[----:B------:R-:W-:Y:S01]  /*da50*/  IADD3 R17, PT, PT, R27, R39, RZ ;  /* 0x000000271b117210 */ /* 0x000fe20007ffe0ff */
[----:B------:R-:W-:-:S03]  /*da60*/  IMAD.WIDE.U32 R28, R16, UR10, RZ ;  /* 0x0000000a101c7c25 */ /* 0x000fc6000f8e00ff */
[----:B------:R-:W-:Y:S01]  /*da70*/  LEA.HI.X R33, R26, R7, R17, 0x3, P1 ;  /* 0x000000071a217211 */ /* 0x000fe200008f1c11 */
[----:B------:R-:W-:Y:S01]  /*da80*/  IMAD R35, R16, UR11, R35 ;  /* 0x0000000b10237c24 */ /* 0x000fe2000f8e0223 */
[----:B0-----:R-:W-:Y:S01]  /*da90*/  LEA R36, P1, R28, R6, 0x3 ;  /* 0x000000061c247211 */ /* 0x001fe200078218ff */
[----:B------:R-:W-:Y:S02]  /*daa0*/  IMAD R39, R15, UR10, RZ ;  /* 0x0000000a0f277c24 */ /* 0x000fe4000f8e02ff */
[----:B------:R-:W5:Y:S01]  /*dab0*/  LDG.E.64 R16, desc[UR6][R32.64] ;  /* 0x0000000620107981 */ /* 0x000f62000c1e1b00 */
[----:B------:R-:W-:Y:S01]  /*dac0*/  IADD3 R15, PT, PT, R29, R35, RZ ;  /* 0x000000231d0f7210 */ /* 0x000fe20007ffe0ff */
[----:B------:R-:W-:-:S03]  /*dad0*/  IMAD.WIDE.U32 R26, R14, UR10, RZ ;  /* 0x0000000a0e1a7c25 */ /* 0x000fc6000f8e00ff */
[----:B------:R-:W-:Y:S01]  /*dae0*/  LEA.HI.X R37, R28, R7, R15, 0x3, P1 ;  /* 0x000000071c257211 */ /* 0x000fe200008f1c0f */
[----:B------:R-:W-:Y:S01]  /*daf0*/  IMAD R39, R14, UR11, R39 ;  /* 0x0000000b0e277c24 */ /* 0x000fe2000f8e0227 */
[----:B------:R-:W-:-:S03]  /*db00*/  LEA R28, P1, R26, R6, 0x3 ;  /* 0x000000061a1c7211 */ /* 0x000fc600078218ff */
[----:B------:R-:W5:Y:S01]  /*db10*/  LDG.E.64 R14, desc[UR6][R36.64] ;  /* 0x00000006240e7981 */ /* 0x000f62000c1e1b00 */
[----:B------:R-:W-:-:S04]  /*db20*/  IADD3 R27, PT, PT, R27, R39, RZ ;  /* 0x000000271b1b7210 */ /* 0x000fc80007ffe0ff */
[----:B------:R-:W-:-:S05]  /*db30*/  LEA.HI.X R29, R26, R7, R27, 0x3, P1 ;  /* 0x000000071a1d7211 */ /* 0x000fca00008f1c1b */
        /* <DEDUP_REMOVED lines=11> */
.L_x_2408:
[----:B------:R-:W-:Y:S05]  /*dbf0*/  BSYNC.RECONVERGENT B3 ;  /* 0x0000000000037941 */ /* 0x000fea0003800200 */
.L_x_2407:
        /* <DEDUP_REMOVED lines=47> */
.L_x_2410:
[----:B------:R-:W-:Y:S05]  /*def0*/  BSYNC.RECONVERGENT B3 ;  /* 0x0000000000037941 */ /* 0x000fea0003800200 */
.L_x_2409:
        /* <DEDUP_REMOVED lines=29> */
[----:B------:R-:W2:Y:S03]  /*e0d0*/  LDG.E.64 R10, desc[UR6][R12.64] ;  /* 0x000000060c0a7981 */ /* 0x000ea6000c1e1b00 */
[----:B------:R-:W-:-:S06]  /*e0e0*/  @P0 LEA.HI.X R7, R18, R7, R5, 0x3, P1 ;  /* 0x0000000712070211 */ /* 0x000fcc00008f1c05 */
[----:B------:R-:W3:Y:S01]  /*e0f0*/  @P0 LDG.E.64 R6, desc[UR6][R6.64] ;  /* 0x0000000606060981 */ /* 0x000ee2000c1e1b00 */
[----:B--2---:R-:W-:-:S08]  /*e100*/  DADD R8, R8, R10 ;  /* 0x0000000008087229 */ /* 0x004fd0000000000a */
[----:B---3--:R-:W-:-:S11]  /*e110*/  @P0 DADD R8, R8, R6 ;  /* 0x0000000008080229 */ /* 0x008fd60000000006 */
.L_x_2403:
[----:B------:R-:W-:Y:S05]  /*e120*/  BSYNC.RECONVERGENT B2 ;  /* 0x0000000000027941 */ /* 0x000fea0003800200 */
.L_x_2402:
        /* <DEDUP_REMOVED lines=405> */
.L_x_2412:
        /* <DEDUP_REMOVED lines=36> */
.L_x_2417:
        /* <DEDUP_REMOVED lines=153> */
.L_x_2416:
[----:B------:R-:W-:Y:S05]  /*10650*/  BSYNC.RECONVERGENT B3 ;  /* 0x0000000000037941 */ /* 0x000fea0003800200 */
.L_x_2415:
        /* <DEDUP_REMOVED lines=85> */
.L_x_2419:
[----:B------:R-:W-:Y:S05]  /*10bb0*/  BSYNC.RECONVERGENT B3 ;  /* 0x0000000000037941 */ /* 0x000fea0003800200 */
.L_x_2418:
        /* <DEDUP_REMOVED lines=47> */
.L_x_2421:
[----:B------:R-:W-:Y:S05]  /*10eb0*/  BSYNC.RECONVERGENT B3 ;  /* 0x0000000000037941 */ /* 0x000fea0003800200 */
.L_x_2420:
        /* <DEDUP_REMOVED lines=34> */
.L_x_2414:
[----:B------:R-:W-:Y:S05]  /*110e0*/  BSYNC.RECONVERGENT B2 ;  /* 0x0000000000027941 */ /* 0x000fea0003800200 */
.L_x_2413:
[----:B------:R-:W0:Y:S01]  /*110f0*/  LDCU.64 UR10, c[0x0][0x710] ;  /* 0x0000e200ff0a77ac */ /* 0x000e220008000a00 */
[----:B------:R-:W-:Y:S01]  /*11100*/  VIADD R3, R3, 0x80 ;  /* 0x0000008003037836 */ /* 0x000fe20000000000 */
[----:B0-----:R-:W-:-:S04]  /*11110*/  IADD3 R4, P0, PT, R4, UR10, RZ ;  /* 0x0000000a04047c10 */ /* 0x001fc8000ff1e0ff */
[----:B------:R-:W-:-:S05]  /*11120*/  IADD3.X R5, PT, PT, RZ, UR11, RZ, P0, !PT ;  /* 0x0000000bff057c10 */ /* 0x000fca00087fe4ff */
[----:B------:R0:W-:Y:S04]  /*11130*/  STG.E.64 desc[UR6][R4.64], R8 ;  /* 0x0000000804007986 */ /* 0x0001e8000c101b06 */
.L_x_2400:
        /* <DEDUP_REMOVED lines=400> */
.L_x_2423:
        /* <DEDUP_REMOVED lines=36> */
.L_x_2428:
        /* <DEDUP_REMOVED lines=153> */
.L_x_2427:
[----:B------:R-:W-:Y:S05]  /*13610*/  BSYNC.RECONVERGENT B3 ;  /* 0x0000000000037941 */ /* 0x000fea0003800200 */
.L_x_2426:
        /* <DEDUP_REMOVED lines=85> */
.L_x_2430:
[----:B------:R-:W-:Y:S05]  /*13b70*/  BSYNC.RECONVERGENT B3 ;  /* 0x0000000000037941 */ /* 0x000fea0003800200 */
.L_x_2429:
        /* <DEDUP_REMOVED lines=47> */
.L_x_2432:
[----:B------:R-:W-:Y:S05]  /*13e70*/  BSYNC.RECONVERGENT B3 ;  /* 0x0000000000037941 */ /* 0x000fea0003800200 */
.L_x_2431:
        /* <DEDUP_REMOVED lines=34> */
.L_x_2425:
[----:B------:R-:W-:Y:S05]  /*140a0*/  BSYNC.RECONVERGENT B2 ;  /* 0x0000000000027941 */ /* 0x000fea0003800200 */
.L_x_2424:
[----:B------:R-:W0:Y:S01]  /*140b0*/  LDCU.64 UR10, c[0x0][0x710] ;  /* 0x0000e200ff0a77ac */ /* 0x000e220008000a00 */
[----:B------:R-:W-:Y:S01]  /*140c0*/  VIADD R3, R3, 0x80 ;  /* 0x0000008003037836 */ /* 0x000fe20000000000 */
[----:B0-----:R-:W-:-:S04]  /*140d0*/  IADD3 R4, P0, PT, R4, UR10, RZ ;  /* 0x0000000a04047c10 */ /* 0x001fc8000ff1e0ff */
[----:B------:R-:W-:-:S05]  /*140e0*/  IADD3.X R5, PT, PT, RZ, UR11, RZ, P0, !PT ;  /* 0x0000000bff057c10 */ /* 0x000fca00087fe4ff */
[----:B------:R1:W-:Y:S04]  /*140f0*/  STG.E.64 desc[UR6][R4.64], R8 ;  /* 0x0000000804007986 */ /* 0x0003e8000c101b06 */
.L_x_2411:
        /* <DEDUP_REMOVED lines=400> */
.L_x_2434:
        /* <DEDUP_REMOVED lines=36> */
.L_x_2439:
        /* <DEDUP_REMOVED lines=153> */
.L_x_2438:
[----:B------:R-:W-:Y:S05]  /*165d0*/  BSYNC.RECONVERGENT B3 ;  /* 0x0000000000037941 */ /* 0x000fea0003800200 */
.L_x_2437:
        /* <DEDUP_REMOVED lines=85> */
.L_x_2441:
[----:B------:R-:W-:Y:S05]  /*16b30*/  BSYNC.RECONVERGENT B3 ;  /* 0x0000000000037941 */ /* 0x000fea0003800200 */
.L_x_2440:
        /* <DEDUP_REMOVED lines=47> */
.L_x_2443:
[----:B------:R-:W-:Y:S05]  /*16e30*/  BSYNC.RECONVERGENT B3 ;  /* 0x0000000000037941 */ /* 0x000fea0003800200 */
.L_x_2442:
        /* <DEDUP_REMOVED lines=34> */
.L_x_2436:
[----:B------:R-:W-:Y:S05]  /*17060*/  BSYNC.RECONVERGENT B2 ;  /* 0x0000000000027941 */ /* 0x000fea0003800200 */
.L_x_2435:
[----:B------:R-:W0:Y:S01]  /*17070*/  LDCU.64 UR10, c[0x0][0x710] ;  /* 0x0000e200ff0a77ac */ /* 0x000e220008000a00 */
[----:B------:R-:W-:Y:S01]  /*17080*/  VIADD R3, R3, 0x80 ;  /* 0x0000008003037836 */ /* 0x000fe20000000000 */
[----:B0-----:R-:W-:-:S04]  /*17090*/  IADD3 R4, P0, PT, R4, UR10, RZ ;  /* 0x0000000a04047c10 */ /* 0x001fc8000ff1e0ff */
[----:B------:R-:W-:-:S05]  /*170a0*/  IADD3.X R5, PT, PT, RZ, UR11, RZ, P0, !PT ;  /* 0x0000000bff057c10 */ /* 0x000fca00087fe4ff */
[----:B------:R1:W-:Y:S04]  /*170b0*/  STG.E.64 desc[UR6][R4.64], R8 ;  /* 0x0000000804007986 */ /* 0x0003e8000c101b06 */
.L_x_2422:
        /* <DEDUP_REMOVED lines=400> */
.L_x_2445:
        /* <DEDUP_REMOVED lines=36> */
.L_x_2450:
        /* <DEDUP_REMOVED lines=153> */
.L_x_2449:
[----:B------:R-:W-:Y:S05]  /*19590*/  BSYNC.RECONVERGENT B3 ;  /* 0x0000000000037941 */ /* 0x000fea0003800200 */
.L_x_2448:
        /* <DEDUP_REMOVED lines=85> */
.L_x_2452:
[----:B------:R-:W-:Y:S05]  /*19af0*/  BSYNC.RECONVERGENT B3 ;  /* 0x0000000000037941 */ /* 0x000fea0003800200 */
.L_x_2451:
        /* <DEDUP_REMOVED lines=47> */
.L_x_2454:
[----:B------:R-:W-:Y:S05]  /*19df0*/  BSYNC.RECONVERGENT B3 ;  /* 0x0000000000037941 */ /* 0x000fea0003800200 */
.L_x_2453:
        /* <DEDUP_REMOVED lines=34> */
.L_x_2447:
[----:B------:R-:W-:Y:S05]  /*1a020*/  BSYNC.RECONVERGENT B2 ;  /* 0x0000000000027941 */ /* 0x000fea0003800200 */
.L_x_2446:
[----:B------:R-:W0:Y:S01]  /*1a030*/  LDCU.64 UR10, c[0x0][0x710] ;  /* 0x0000e200ff0a77ac */ /* 0x000e220008000a00 */
[----:B------:R-:W-:Y:S01]  /*1a040*/  VIADD R3, R3, 0x80 ;  /* 0x0000008003037836 */ /* 0x000fe20000000000 */
[----:B0-----:R-:W-:-:S04]  /*1a050*/  IADD3 R4, P0, PT, R4, UR10, RZ ;  /* 0x0000000a04047c10 */ /* 0x001fc8000ff1e0ff */
[----:B------:R-:W-:-:S05]  /*1a060*/  IADD3.X R5, PT, PT, RZ, UR11, RZ, P0, !PT ;  /* 0x0000000bff057c10 */ /* 0x000fca00087fe4ff */
[----:B------:R2:W-:Y:S04]  /*1a070*/  STG.E.64 desc[UR6][R4.64], R8 ;  /* 0x0000000804007986 */ /* 0x0005e8000c101b06 */
.L_x_2433:
        /* <DEDUP_REMOVED lines=401> */
.L_x_2456:
        /* <DEDUP_REMOVED lines=36> */
.L_x_2461:
        /* <DEDUP_REMOVED lines=153> */
.L_x_2460:
[----:B------:R-:W-:Y:S05]  /*1c560*/  BSYNC.RECONVERGENT B3 ;  /* 0x0000000000037941 */ /* 0x000fea0003800200 */
.L_x_2459:
        /* <DEDUP_REMOVED lines=85> */
.L_x_2463:
[----:B------:R-:W-:Y:S05]  /*1cac0*/  BSYNC.RECONVERGENT B3 ;  /* 0x0000000000037941 */ /* 0x000fea0003800200 */
.L_x_2462:
        /* <DEDUP_REMOVED lines=47> */
.L_x_2465:
[----:B------:R-:W-:Y:S05]  /*1cdc0*/  BSYNC.RECONVERGENT B3 ;  /* 0x0000000000037941 */ /* 0x000fea0003800200 */
.L_x_2464:
        /* <DEDUP_REMOVED lines=34> */
.L_x_2458:
[----:B------:R-:W-:Y:S05]  /*1cff0*/  BSYNC.RECONVERGENT B2 ;  /* 0x0000000000027941 */ /* 0x000fea0003800200 */
.L_x_2457:
[----:B------:R-:W0:Y:S01]  /*1d000*/  LDCU.64 UR10, c[0x0][0x710] ;  /* 0x0000e200ff0a77ac */ /* 0x000e220008000a00 */
[----:B------:R-:W-:Y:S01]  /*1d010*/  VIADD R3, R3, 0x80 ;  /* 0x0000008003037836 */ /* 0x000fe20000000000 */
[----:B0-----:R-:W-:-:S04]  /*1d020*/  IADD3 R4, P0, PT, R4, UR10, RZ ;  /* 0x0000000a04047c10 */ /* 0x001fc8000ff1e0ff */
[----:B------:R-:W-:-:S05]  /*1d030*/  IADD3.X R5, PT, PT, RZ, UR11, RZ, P0, !PT ;  /* 0x0000000bff057c10 */ /* 0x000fca00087fe4ff */
[----:B------:R2:W-:Y:S04]  /*1d040*/  STG.E.64 desc[UR6][R4.64], R8 ;  /* 0x0000000804007986 */ /* 0x0005e8000c101b06 */
.L_x_2444:
[----:B------:R-:W-:-:S13]  /*1d050*/  ISETP.GE.AND P0, PT, R3, UR4, PT ;  /* 0x0000000403007c0c */ /* 0x000fda000bf06270 */
[----:B------:R-:W-:Y:S05]  /*1d060*/  @P0 BREAK.RELIABLE B0 ;  /* 0x0000000000000942 */ /* 0x000fea0003800100 */
[----:B------:R-:W-:Y:S05]  /*1d070*/  @P0 BRA `(.L_x_2455) ;  /* 0x0000002c00ec0947 */ /* 0x000fea0003800000 */
[----:B------:R-:W-:Y:S05]  /*1d080*/  BSYNC.RELIABLE B0 ;  /* 0x0000000000007941 */ /* 0x000fea0003800100 */
.L_x_2399:
        /* <DEDUP_REMOVED lines=398> */
.L_x_2466:
        /* <DEDUP_REMOVED lines=36> */
.L_x_2471:
        /* <DEDUP_REMOVED lines=153> */
.L_x_2470:
[----:B------:R-:W-:Y:S05]  /*1f540*/  BSYNC.RECONVERGENT B3 ;  /* 0x0000000000037941 */ /* 0x000fea0003800200 */
.L_x_2469:
        /* <DEDUP_REMOVED lines=85> */
.L_x_2473:
[----:B------:R-:W-:Y:S05]  /*1faa0*/  BSYNC.RECONVERGENT B3 ;  /* 0x0000000000037941 */ /* 0x000fea0003800200 */
.L_x_2472:
        /* <DEDUP_REMOVED lines=47> */
.L_x_2475:
[----:B------:R-:W-:Y:S05]  /*1fda0*/  BSYNC.RECONVERGENT B3 ;  /* 0x0000000000037941 */ /* 0x000fea0003800200 */
.L_x_2474:
        /* <DEDUP_REMOVED lines=34> */
.L_x_2468:
[----:B------:R-:W-:Y:S05]  /*1ffd0*/  BSYNC.RECONVERGENT B2 ;  /* 0x0000000000027941 */ /* 0x000fea0003800200 */
.L_x_2467:
[----:B------:R-:W0:Y:S01]  /*1ffe0*/  LDCU.64 UR10, c[0x0][0x710] ;  /* 0x0000e200ff0a77ac */ /* 0x000e220008000a00 */
[----:B------:R-:W-:Y:S01]  /*1fff0*/  VIADD R3, R3, 0x80 ;  /* 0x0000008003037836 */ /* 0x000fe20000000000 */
[----:B0-----:R-:W-:-:S04]  /*20000*/  IADD3 R4, P0, PT, R4, UR10, RZ ;  /* 0x0000000a04047c10 */ /* 0x001fc8000ff1e0ff */
[----:B------:R-:W-:-:S05]  /*20010*/  IADD3.X R5, PT, PT, RZ, UR11, RZ, P0, !PT ;  /* 0x0000000bff057c10 */ /* 0x000fca00087fe4ff */
[----:B------:R3:W-:Y:S04]  /*20020*/  STG.E.64 desc[UR6][R4.64], R8 ;  /* 0x0000000804007986 */ /* 0x0007e8000c101b06 */
.L_x_2455:
[----:B------:R-:W-:Y:S05]  /*20030*/  BSYNC.RECONVERGENT B1 ;  /* 0x0000000000017941 */ /* 0x000fea0003800200 */
.L_x_2398:
        /* <DEDUP_REMOVED lines=401> */
.L_x_2476:
        /* <DEDUP_REMOVED lines=13> */
[----:B------:R-:W-:Y:S04]  /*21a20*/  BSSY.RECONVERGENT B1, `(.L_x_2477) ;  /* 0x000015b000017945 */ /* 0x000fe80003800200 */
[----:B------:R-:W-:Y:S01]  /*21a30*/  IMAD.X R3, RZ, RZ, UR11, P2 ;  /* 0x0000000bff037e24 */ /* 0x000fe200090e06ff */
        /* <DEDUP_REMOVED lines=16> */
[----:B------:R-:W-:Y:S02]  /*21b40*/  LOP3.LUT R4, R0, 0xf, RZ, 0xc0, !PT ;  /* 0x0000000f00047812 */ /* 0x000fe400078ec0ff */
[----:B------:R-:W-:Y:S02]  /*21b50*/  CS2R R10, SRZ ;  /* 0x00000000000a7805 */ /* 0x000fe4000001ff00 */
[----:B------:R-:W-:-:S13]  /*21b60*/  ISETP.GE.U32.AND.EX P0, PT, R12, RZ, PT, P0 ;  /* 0x000000ff0c00720c */ /* 0x000fda0003f06100 */
[----:B------:R-:W-:Y:S05]  /*21b70*/  @!P0 BRA `(.L_x_2480) ;  /* 0x0000000800708947 */ /* 0x000fea0003800000 */
[----:B------:R-:W-:Y:S01]  /*21b80*/  BSSY.RECONVERGENT B3, `(.L_x_2480) ;  /* 0x000009b000037945 */ /* 0x000fe20003800200 */
[----:B------:R-:W-:Y:S02]  /*21b90*/  LOP3.LUT R5, R12, 0x7fffffff, RZ, 0xc0, !PT ;  /* 0x7fffffff0c057812 */ /* 0x000fe400078ec0ff */
[----:B------:R-:W-:Y:S02]  /*21ba0*/  CS2R R10, SRZ ;  /* 0x00000000000a7805 */ /* 0x000fe4000001ff00 */
[----:B------:R-:W-:-:S07]  /*21bb0*/  LOP3.LUT R48, R0, 0xfffffff0, RZ, 0xc0, !PT ;  /* 0xfffffff000307812 */ /* 0x000fce00078ec0ff */
.L_x_2481:
        /* <DEDUP_REMOVED lines=21> */
[----:B----4-:R-:W-:Y:S01]  /*21d10*/  IMAD R33, R33, UR4, RZ ;  /* 0x0000000421217c24 */ /* 0x010fe2000f8e02ff */
[----:B------:R-:W-:Y:S01]  /*21d20*/  IADD3 R15, PT, PT, R15, R13, RZ ;  /* 0x0000000d0f0f7210 */ /* 0x000fe20007ffe0ff */
[----:B------:R-:W-:-:S03]  /*21d30*/  IMAD.WIDE.U32 R12, R34, UR4, RZ ;  /* 0x00000004220c7c25 */ /* 0x000fc6000f8e00ff */
[----:B------:R-:W-:Y:S01]  /*21d40*/  LEA.HI.X R37, R14, R3, R15, 0x3, P0 ;  /* 0x000000030e257211 */ /* 0x000fe200000f1c0f */
[----:B------:R-:W-:Y:S01]  /*21d50*/  IMAD R35, R34, UR5, R35 ;  /* 0x0000000522237c24 */ /* 0x000fe2000f8e0223 */
[----:B------:R-:W-:Y:S01]  /*21d60*/  LEA R34, P0, R12, R2, 0x3 ;  /* 0x000000020c227211 */ /* 0x000fe200078018ff */
[----:B------:R-:W-:-:S03]  /*21d70*/  IMAD.WIDE.U32 R14, R32, UR4, RZ ;  /* 0x00000004200e7c25 */ /* 0x000fc6000f8e00ff */
[----:B------:R-:W-:Y:S01]  /*21d80*/  IADD3 R13, PT, PT, R13, R35, RZ ;  /* 0x000000230d0d7210 */ /* 0x000fe20007ffe0ff */
[----:B------:R-:W2:Y:S01]  /*21d90*/  LDG.E.64 R36, desc[UR6][R36.64] ;  /* 0x0000000624247981 */ /* 0x000ea2000c1e1b00 */
[----:B------:R-:W-:Y:S02]  /*21da0*/  IMAD R33, R32, UR5, R33 ;  /* 0x0000000520217c24 */ /* 0x000fe4000f8e0221 */
[----:B------:R-:W-:Y:S01]  /*21db0*/  LEA.HI.X R35, R12, R3, R13, 0x3, P0 ;  /* 0x000000030c237211 */ /* 0x000fe200000f1c0d */
[----:B-----5:R-:W-:Y:S01]  /*21dc0*/  IMAD R31, R31, UR4, RZ ;  /* 0x000000041f1f7c24 */ /* 0x020fe2000f8e02ff */
[-C--:B------:R-:W-:Y:S01]  /*21dd0*/  LEA R32, P0, R14, R2.reuse, 0x3 ;  /* 0x000000020e207211 */ /* 0x080fe200078018ff */
[C---:B------:R-:W-:Y:S01]  /*21de0*/  IMAD.WIDE.U32 R12, R30.reuse, UR4, RZ ;  /* 0x000000041e0c7c25 */ /* 0x040fe2000f8e00ff */
[----:B------:R-:W-:Y:S02]  /*21df0*/  IADD3 R15, PT, PT, R15, R33, RZ ;  /* 0x000000210f0f7210 */ /* 0x000fe40007ffe0ff */
[----:B------:R-:W3:Y:S01]  /*21e00*/  LDG.E.64 R34, desc[UR6][R34.64] ;  /* 0x0000000622227981 */ /* 0x000ee2000c1e1b00 */
[----:B------:R-:W-:Y:S01]  /*21e10*/  IMAD R31, R30, UR5, R31 ;  /* 0x000000051e1f7c24 */ /* 0x000fe2000f8e021f */
[----:B------:R-:W-:Y:S01]  /*21e20*/  LEA.HI.X R33, R14, R3, R15, 0x3, P0 ;  /* 0x000000030e217211 */ /* 0x000fe200000f1c0f */
[----:B------:R-:W-:Y:S01]  /*21e30*/  IMAD R29, R29, UR4, RZ ;  /* 0x000000041d1d7c24 */ /* 0x000fe2000f8e02ff */
[----:B------:R-:W-:Y:S01]  /*21e40*/  LEA R30, P0, R12, R2, 0x3 ;  /* 0x000000020c1e7211 */ /* 0x000fe200078018ff */
[----:B------:R-:W-:Y:S01]  /*21e50*/  IMAD.WIDE.U32 R14, R28, UR4, RZ ;  /* 0x000000041c0e7c25 */ /* 0x000fe2000f8e00ff */
[----:B------:R-:W-:-:S02]  /*21e60*/  IADD3 R13, PT, PT, R13, R31, RZ ;  /* 0x0000001f0d0d7210 */ /* 0x000fc40007ffe0ff */
[----:B------:R-:W4:Y:S01]  /*21e70*/  LDG.E.64 R32, desc[UR6][R32.64] ;  /* 0x0000000620207981 */ /* 0x000f22000c1e1b00 */
        /* <DEDUP_REMOVED lines=79> */
[----:B------:R-:W-:-:S04]  /*22370*/  LEA R40, P0, R44, R2, 0x3 ;  /* 0x000000022c287211 */ /* 0x000fc800078018ff */
[----:B------:R-:W-:Y:S01]  /*22380*/  IADD3 R41, PT, PT, R45, R43, RZ ;  /* 0x0000002b2d297210 */ /* 0x000fe20007ffe0ff */
[----:B------:R-:W5:Y:S03]  /*22390*/  LDG.E.64 R46, desc[UR6][R46.64] ;  /* 0x000000062e2e7981 */ /* 0x000f66000c1e1b00 */
        /* <DEDUP_REMOVED lines=26> */
.L_x_2480:
[----:B------:R-:W-:Y:S05]  /*22540*/  BSYNC.RECONVERGENT B2 ;  /* 0x0000000000027941 */ /* 0x000fea0003800200 */
.L_x_2479:
        /* <DEDUP_REMOVED lines=39> */
[----:B------:R-:W-:-:S04]  /*227c0*/  IMAD.WIDE.U32 R26, R22, UR8, RZ ;  /* 0x00000008161a7c25 */ /* 0x000fc8000f8e00ff */
[----:B------:R-:W-:Y:S01]  /*227d0*/  IMAD R29, R22, UR9, R31 ;  /* 0x00000009161d7c24 */ /* 0x000fe2000f8e021f */
[----:B------:R-:W-:Y:S01]  /*227e0*/  LEA.HI.X R31, R24, R3, R23, 0x3, P1 ;  /* 0x00000003181f7211 */ /* 0x000fe200008f1c17 */
[----:B------:R-:W-:Y:S01]  /*227f0*/  IMAD R35, R21, UR8, RZ ;  /* 0x0000000815237c24 */ /* 0x000fe2000f8e02ff */
[----:B------:R-:W-:Y:S02]  /*22800*/  LEA R34, P1, R26, R2, 0x3 ;  /* 0x000000021a227211 */ /* 0x000fe400078218ff */
[----:B------:R-:W-:Y:S01]  /*22810*/  IADD3 R21, PT, PT, R27, R29, RZ ;  /* 0x0000001d1b157210 */ /* 0x000fe20007ffe0ff */
        /* <DEDUP_REMOVED lines=17> */
[----:B------:R-:W-:Y:S02]  /*22930*/  IMAD R29, R12, UR9, R29 ;  /* 0x000000090c1d7c24 */ /* 0x000fe4000f8e021d */
[----:B------:R-:W-:Y:S01]  /*22940*/  IMAD R27, R5, UR8, RZ ;  /* 0x00000008051b7c24 */ /* 0x000fe2000f8e02ff */
[----:B------:R-:W-:Y:S01]  /*22950*/  LEA R26, P1, R24, R2, 0x3 ;  /* 0x00000002181a7211 */ /* 0x000fe200078218ff */
[----:B------:R-:W5:Y:S01]  /*22960*/  LDG.E.64 R12, desc[UR6][R30.64] ;  /* 0x000000061e0c7981 */ /* 0x000f62000c1e1b00 */
[----:B------:R-:W-:Y:S01]  /*22970*/  IADD3 R5, PT, PT, R25, R29, RZ ;  /* 0x0000001d19057210 */ /* 0x000fe20007ffe0ff */
[----:B0-----:R-:W-:-:S04]  /*22980*/  IMAD.WIDE.U32 R34, R4, UR8, RZ ;  /* 0x0000000804227c25 */ /* 0x001fc8000f8e00ff */
[----:B------:R-:W-:Y:S01]  /*22990*/  IMAD R25, R4, UR9, R27 ;  /* 0x0000000904197c24 */ /* 0x000fe2000f8e021b */
[-C--:B------:R-:W-:Y:S02]  /*229a0*/  LEA.HI.X R27, R24, R3.reuse, R5, 0x3, P1 ;  /* 0x00000003181b7211 */ /* 0x080fe400008f1c05 */
[C---:B------:R-:W-:Y:S01]  /*229b0*/  LEA R24, P1, R34.reuse, R2, 0x3 ;  /* 0x0000000222187211 */ /* 0x040fe200078218ff */
[----:B------:R-:W-:Y:S02]  /*229c0*/  IMAD.IADD R25, R35, 0x1, R25 ;  /* 0x0000000123197824 */ /* 0x000fe400078e0219 */
[----:B------:R-:W5:Y:S03]  /*229d0*/  LDG.E.64 R4, desc[UR6][R26.64] ;  /* 0x000000061a047981 */ /* 0x000f66000c1e1b00 */
[----:B------:R-:W-:-:S06]  /*229e0*/  LEA.HI.X R25, R34, R3, R25, 0x3, P1 ;  /* 0x0000000322197211 */ /* 0x000fcc00008f1c19 */
[----:B------:R-:W5:Y:S01]  /*229f0*/  LDG.E.64 R24, desc[UR6][R24.64] ;  /* 0x0000000618187981 */ /* 0x000f62000c1e1b00 */
[----:B------:R-:W-:-:S04]  /*22a00*/  IADD3 R8, P1, PT, R8, 0x40, RZ ;  /* 0x0000004008087810 */ /* 0x000fc80007f3e0ff */
[----:B------:R-:W-:Y:S01]  /*22a10*/  IADD3.X R9, PT, PT, RZ, R9, RZ, P1, !PT ;  /* 0x00000009ff097210 */ /* 0x000fe20000ffe4ff */
        /* <DEDUP_REMOVED lines=8> */
.L_x_2483:
[----:B------:R-:W-:Y:S05]  /*22aa0*/  BSYNC.RECONVERGENT B2 ;  /* 0x0000000000027941 */ /* 0x000fea0003800200 */
.L_x_2482:
        /* <DEDUP_REMOVED lines=36> */
[----:B------:R-:W-:Y:S01]  /*22cf0*/  LEA R4, P1, R20, R2, 0x3 ;  /* 0x0000000214047211 */ /* 0x000fe200078218ff */
[----:B------:R-:W-:-:S03]  /*22d00*/  IMAD.IADD R5, R21, 0x1, R5 ;  /* 0x0000000115057824 */ /* 0x000fc600078e0205 */
        /* <DEDUP_REMOVED lines=9> */
.L_x_2485:
[----:B------:R-:W-:Y:S05]  /*22da0*/  BSYNC.RECONVERGENT B2 ;  /* 0x0000000000027941 */ /* 0x000fea0003800200 */
.L_x_2484:
        /* <DEDUP_REMOVED lines=30> */
[----:B------:R-:W-:-:S06]  /*22f90*/  @P0 LEA.HI.X R3, R16, R3, R0, 0x3, P1 ;  /* 0x0000000310030211 */ /* 0x000fcc00008f1c00 */
[----:B------:R-:W3:Y:S01]  /*22fa0*/  @P0 LDG.E.64 R2, desc[UR6][R2.64] ;  /* 0x0000000602020981 */ /* 0x000ee2000c1e1b00 */
[----:B--2---:R-:W-:-:S08]  /*22fb0*/  DADD R10, R10, R4 ;  /* 0x000000000a0a7229 */ /* 0x004fd00000000004 */
[----:B---3--:R-:W-:-:S11]  /*22fc0*/  @P0 DADD R10, R10, R2 ;  /* 0x000000000a0a0229 */ /* 0x008fd60000000002 */
.L_x_2478:
[----:B------:R-:W-:Y:S05]  /*22fd0*/  BSYNC.RECONVERGENT B1 ;  /* 0x0000000000017941 */ /* 0x000fea0003800200 */
.L_x_2477:
[----:B------:R-:W-:Y:S01]  /*22fe0*/  STG.E.64 desc[UR6][R6.64], R10 ;  /* 0x0000000a06007986 */ /* 0x000fe2000c101b06 */
[----:B------:R-:W-:Y:S05]  /*22ff0*/  EXIT ;  /* 0x000000000000794d */ /* 0x000fea0003800000 */
.L_x_2486:
        /* <DEDUP_REMOVED lines=16> */
.L_x_19007:


//--------------------- .text._ZN2at6native73_GLOBAL__N__c8866d80_35_SparseBinaryOpIntersectionKernel_cu_b2145a98_327112apply_kernelILi128ELi8EZNS1_29binary_op_intersection_kernelINS1_9RhsProjOpEslEEvRNS_14TensorIteratorEllRKNS_6TensorEbEUliE_EEviT1_ --------------------------
	.section	.text._ZN2at6native73_GLOBAL__N__c8866d80_35_SparseBinaryOpIntersectionKernel_cu_b2145a98_327112apply_kernelILi128ELi8EZNS1_29binary_op_intersection_kernelINS1_9RhsProjOpEslEEvRNS_14TensorIteratorEllRKNS_6TensorEbEUliE_EEviT1_,"ax",@progbits
	.align	128
.text._ZN2at6native73_GLOBAL__N__c8866d80_35_SparseBinaryOpIntersectionKernel_cu_b2145a98_327112apply_kernelILi128ELi8EZNS1_29binary_op_intersection_kernelINS1_9RhsProjOpEslEEvRNS_14TensorIteratorEllRKNS_6TensorEbEUliE_EEviT1_:
        .type           _ZN2at6native73_GLOBAL__N__c8866d80_35_SparseBinaryOpIntersectionKernel_cu_b2145a98_327112apply_kernelILi128ELi8EZNS1_29binary_op_intersection_kernelINS1_9RhsProjOpEslEEvRNS_14TensorIteratorEllRKNS_6TensorEbEUliE_EEviT1_,@function
        .size           _ZN2at6native73_GLOBAL__N__c8866d80_35_SparseBinaryOpIntersectionKernel_cu_b2145a98_327112apply_kernelILi128ELi8EZNS1_29binary_op_intersection_kernelINS1_9RhsProjOpEslEEvRNS_14TensorIteratorEllRKNS_6TensorEbEUliE_EEviT1_,(.L_x_19008 - _ZN2at6native73_GLOBAL__N__c8866d80_35_SparseBinaryOpIntersectionKernel_cu_b2145a98_327112apply_kernelILi128ELi8EZNS1_29binary_op_intersection_kernelINS1_9RhsProjOpEslEEvRNS_14TensorIteratorEllRKNS_6TensorEbEUliE_EEviT1_)
        .other          _ZN2at6native73_GLOBAL__N__c8866d80_35_SparseBinaryOpIntersectionKernel_cu_b2145a98_327112apply_kernelILi128ELi8EZNS1_29binary_op_intersection_kernelINS1_9RhsProjOpEslEEvRNS_14TensorIteratorEllRKNS_6TensorEbEUliE_EEviT1_,@"STO_CUDA_ENTRY STV_DEFAULT"
_ZN2at6native73_GLOBAL__N__c8866d80_35_SparseBinaryOpIntersectionKernel_cu_b2145a98_327112apply_kernelILi128ELi8EZNS1_29binary_op_intersection_kernelINS1_9RhsProjOpEslEEvRNS_14TensorIteratorEllRKNS_6TensorEbEUliE_EEviT1_:
        /* <DEDUP_REMOVED lines=41> */
[C---:B------:R-:W-:Y:S01]  /*0290*/  ISETP.GE.U32.AND P0, PT, R0.reuse, 0x10, PT ;  /* 0x000000100000780c */ /* 0x040fe20003f06070 */
[----:B------:R-:W-:Y:S01]  /*02a0*/  HFMA2 R32, -RZ, RZ, 0, 0 ;  /* 0x00000000ff207431 */ /* 0x000fe200000001ff */
[----:B------:R-:W-:-:S02]  /*02b0*/  LOP3.LUT R2, R0, 0xf, RZ, 0xc0, !PT ;  /* 0x0000000f00027812 */ /* 0x000fc400078ec0ff */
[----:B------:R-:W-:Y:S02]  /*02c0*/  ISETP.GE.U32.AND.EX P0, PT, R30, RZ, PT, P0 ;  /* 0x000000ff1e00720c */ /* 0x000fe40003f06100 */
[----:B--2---:R-:W-:-:S04]  /*02d0*/  LEA R4, P1, R6, R4, 0x3 ;  /* 0x0000000406047211 */ /* 0x004fc800078218ff */
[----:B------:R-:W-:-:S07]  /*02e0*/  LEA.HI.X R5, R6, R5, R7, 0x3, P1 ;  /* 0x0000000506057211 */ /* 0x000fce00008f1c07 */
[----:B------:R-:W-:Y:S05]  /*02f0*/  @!P0 BRA `(.L_x_2492) ;  /* 0x0000000800588947 */ /* 0x000fea0003800000 */
[----:B------:R-:W1:Y:S01]  /*0300*/  LDC.64 R6, c[0x0][0x728] ;  /* 0x0001ca00ff067b82 */ /* 0x000e620000000a00 */
[----:B------:R-:W-:Y:S01]  /*0310*/  LOP3.LUT R30, R30, 0x7fffffff, RZ, 0xc0, !PT ;  /* 0x7fffffff1e1e7812 */ /* 0x000fe200078ec0ff */
[----:B------:R-:W2:Y:S01]  /*0320*/  LDCU.64 UR28, c[0x0][0x758] ;  /* 0x0000eb00ff1c77ac */ /* 0x000ea20008000a00 */
[----:B------:R-:W-:Y:S02]  /*0330*/  LOP3.LUT R31, R0, 0xfffffff0, RZ, 0xc0, !PT ;  /* 0xfffffff0001f7812 */ /* 0x000fe400078ec0ff */
[----:B------:R-:W-:-:S07]  /*0340*/  MOV R32, RZ ;  /* 0x000000ff00207202 */ /* 0x000fce0000000f00 */
.L_x_2493:
[----:B------:R-:W-:Y:S01]  /*0350*/  IMAD.MOV.U32 R14, RZ, RZ, R4 ;  /* 0x000000ffff0e7224 */ /* 0x000fe200078e0004 */
        /* <DEDUP_REMOVED lines=21> */
[----:B------:R-:W-:Y:S01]  /*04b0*/  IMAD.WIDE.U32 R34, R36, UR28, RZ ;  /* 0x0000001c24227c25 */ /* 0x000fe2000f8e00ff */
[----:B-1----:R-:W-:-:S03]  /*04c0*/  LEA R46, P0, R44, R6, 0x1 ;  /* 0x000000062c2e7211 */ /* 0x002fc600078008ff */
[----:B------:R-:W-:Y:S01]  /*04d0*/  IMAD R37, R36, UR29, R37 ;  /* 0x0000001d24257c24 */ /* 0x000fe2000f8e0225 */
[----:B------:R-:W-:Y:S01]  /*04e0*/  IADD3 R33, PT, PT, R45, R33, RZ ;  /* 0x000000212d217210 */ /* 0x000fe20007ffe0ff */
[----:B----4-:R-:W-:Y:S02]  /*04f0*/  IMAD R41, R41, UR28, RZ ;  /* 0x0000001c29297c24 */ /* 0x010fe4000f8e02ff */
[----:B------:R-:W-:Y:S01]  /*0500*/  IMAD.IADD R35, R35, 0x1, R37 ;  /* 0x0000000123237824 */ /* 0x000fe200078e0225 */
[----:B------:R-:W-:Y:S01]  /*0510*/  LEA.HI.X R47, R44, R7, R33, 0x1, P0 ;  /* 0x000000072c2f7211 */ /* 0x000fe200000f0c21 */
[----:B-----5:R-:W-:Y:S01]  /*0520*/  IMAD R37, R43, UR28, RZ ;  /* 0x0000001c2b257c24 */ /* 0x020fe2000f8e02ff */
[----:B------:R-:W-:Y:S01]  /*0530*/  LEA R44, P0, R34, R6, 0x1 ;  /* 0x00000006222c7211 */ /* 0x000fe200078008ff */
[C---:B------:R-:W-:Y:S02]  /*0540*/  IMAD R49, R40.reuse, UR29, R41 ;  /* 0x0000001d28317c24 */ /* 0x040fe4000f8e0229 */
[----:B------:R-:W-:Y:S01]  /*0550*/  IMAD.WIDE.U32 R40, R40, UR28, RZ ;  /* 0x0000001c28287c25 */ /* 0x000fe2000f8e00ff */
[----:B------:R1:W2:Y:S03]  /*0560*/  LDG.E.S16 R33, desc[UR6][R46.64] ;  /* 0x000000062e217981 */ /* 0x0002a6000c1e1700 */
[----:B------:R-:W-:-:S02]  /*0570*/  IMAD R39, R39, UR28, RZ ;  /* 0x0000001c27277c24 */ /* 0x000fc4000f8e02ff */
[----:B------:R-:W-:Y:S01]  /*0580*/  IMAD R37, R42, UR29, R37 ;  /* 0x0000001d2a257c24 */ /* 0x000fe2000f8e0225 */
[----:B------:R-:W-:Y:S01]  /*0590*/  LEA.HI.X R45, R34, R7, R35, 0x1, P0 ;  /* 0x00000007222d7211 */ /* 0x000fe200000f0c23 */
[----:B------:R-:W-:Y:S01]  /*05a0*/  IMAD.WIDE.U32 R42, R42, UR28, RZ ;  /* 0x0000001c2a2a7c25 */ /* 0x000fe2000f8e00ff */
[----:B------:R-:W-:Y:S02]  /*05b0*/  LEA R36, P0, R40, R6, 0x1 ;  /* 0x0000000628247211 */ /* 0x000fe400078008ff */
[----:B------:R-:W-:Y:S01]  /*05c0*/  IADD3 R41, PT, PT, R41, R49, RZ ;  /* 0x0000003129297210 */ /* 0x000fe20007ffe0ff */
[C---:B------:R-:W-:Y:S01]  /*05d0*/  IMAD.WIDE.U32 R34, R38.reuse, UR28, RZ ;  /* 0x0000001c26227c25 */ /* 0x040fe2000f8e00ff */
[----:B------:R-:W2:Y:S03]  /*05e0*/  LDG.E.S16 R44, desc[UR6][R44.64] ;  /* 0x000000062c2c7981 */ /* 0x000ea6000c1e1700 */
[----:B-1----:R-:W-:Y:S01]  /*05f0*/  IMAD R47, R38, UR29, R39 ;  /* 0x0000001d262f7c24 */ /* 0x002fe2000f8e0227 */
[----:B------:R-:W-:-:S02]  /*0600*/  IADD3 R39, PT, PT, R43, R37, RZ ;  /* 0x000000252b277210 */ /* 0x000fc40007ffe0ff */
[-C--:B------:R-:W-:Y:S01]  /*0610*/  LEA.HI.X R37, R40, R7.reuse, R41, 0x1, P0 ;  /* 0x0000000728257211 */ /* 0x080fe200000f0c29 */
[----:B------:R-:W-:Y:S01]  /*0620*/  IMAD.IADD R35, R35, 0x1, R47 ;  /* 0x0000000123237824 */ /* 0x000fe200078e022f */
[CC--:B------:R-:W-:Y:S01]  /*0630*/  LEA R40, P0, R34.reuse, R6.reuse, 0x1 ;  /* 0x0000000622287211 */ /* 0x0c0fe200078008ff */
[----:B------:R-:W-:Y:S02]  /*0640*/  IMAD R21, R21, UR28, RZ ;  /* 0x0000001c15157c24 */ /* 0x000fe4000f8e02ff */
[----:B------:R-:W-:Y:S01]  /*0650*/  IMAD R23, R23, UR28, RZ ;  /* 0x0000001c17177c24 */ /* 0x000fe2000f8e02ff */
[----:B------:R-:W-:Y:S01]  /*0660*/  LEA.HI.X R41, R34, R7, R35, 0x1, P0 ;  /* 0x0000000722297211 */ /* 0x000fe200000f0c23 */
[----:B------:R-:W-:Y:S01]  /*0670*/  IMAD.WIDE.U32 R34, R20, UR28, RZ ;  /* 0x0000001c14227c25 */ /* 0x000fe2000f8e00ff */
[-C--:B------:R-:W-:Y:S01]  /*0680*/  LEA R38, P1, R42, R6.reuse, 0x1 ;  /* 0x000000062a267211 */ /* 0x080fe200078208ff */
[----:B------:R1:W3:Y:S02]  /*0690*/  LDG.E.S16 R46, desc[UR6][R36.64] ;  /* 0x00000006242e7981 */ /* 0x0002e4000c1e1700 */
[----:B------:R-:W-:Y:S01]  /*06a0*/  IMAD R21, R20, UR29, R21 ;  /* 0x0000001d14157c24 */ /* 0x000fe2000f8e0215 */
[----:B------:R-:W-:Y:S01]  /*06b0*/  LEA R20, P0, R34, R6, 0x1 ;  /* 0x0000000622147211 */ /* 0x000fe200078008ff */
[----:B------:R-:W-:-:S02]  /*06c0*/  IMAD R5, R5, UR28, RZ ;  /* 0x0000001c05057c24 */ /* 0x000fc4000f8e02ff */
[C---:B------:R-:W-:Y:S01]  /*06d0*/  IMAD R23, R22.reuse, UR29, R23 ;  /* 0x0000001d16177c24 */ /* 0x040fe2000f8e0217 */
[----:B------:R-:W-:Y:S01]  /*06e0*/  IADD3 R21, PT, PT, R35, R21, RZ ;  /* 0x0000001523157210 */ /* 0x000fe20007ffe0ff */
[----:B------:R-:W-:Y:S01]  /*06f0*/  IMAD R27, R27, UR28, RZ ;  /* 0x0000001c1b1b7c24 */ /* 0x000fe2000f8e02ff */
[----:B------:R4:W5:Y:S01]  /*0700*/  LDG.E.S16 R40, desc[UR6][R40.64] ;  /* 0x0000000628287981 */ /* 0x000962000c1e1700 */
[----:B-1----:R-:W-:Y:S01]  /*0710*/  IMAD.WIDE.U32 R36, R22, UR28, RZ ;  /* 0x0000001c16247c25 */ /* 0x002fe2000f8e00ff */
[-C--:B------:R-:W-:Y:S02]  /*0720*/  LEA.HI.X R39, R42, R7.reuse, R39, 0x1, P1 ;  /* 0x000000072a277211 */ /* 0x080fe400008f0c27 */
[----:B------:R-:W-:Y:S01]  /*0730*/  LEA.HI.X R21, R34, R7, R21, 0x1, P0 ;  /* 0x0000000722157211 */ /* 0x000fe200000f0c15 */
[----:B------:R-:W-:Y:S01]  /*0740*/  IMAD.WIDE.U32 R42, R4, UR28, RZ ;  /* 0x0000001c042a7c25 */ /* 0x000fe2000f8e00ff */
[----:B------:R-:W-:Y:S02]  /*0750*/  LEA R22, P0, R36, R6, 0x1 ;  /* 0x0000000624167211 */ /* 0x000fe400078008ff */
[----:B------:R-:W3:Y:S01]  /*0760*/  LDG.E.S16 R39, desc[UR6][R38.64] ;  /* 0x0000000626277981 */ /* 0x000ee2000c1e1700 */
[----:B------:R-:W-:-:S02]  /*0770*/  IMAD R5, R4, UR29, R5 ;  /* 0x0000001d04057c24 */ /* 0x000fc4000f8e0205 */
[----:B------:R-:W-:Y:S02]  /*0780*/  IMAD.IADD R23, R37, 0x1, R23 ;  /* 0x0000000125177824 */ /* 0x000fe400078e0217 */
[----:B------:R-:W-:Y:S01]  /*0790*/  IMAD.WIDE.U32 R34, R26, UR28, RZ ;  /* 0x0000001c1a227c25 */ /* 0x000fe2000f8e00ff */
[-C--:B------:R-:W-:Y:S01]  /*07a0*/  LEA R4, P1, R42, R6.reuse, 0x1 ;  /* 0x000000062a047211 */ /* 0x080fe200078208ff */
[----:B------:R-:W5:Y:S02]  /*07b0*/  LDG.E.S16 R21, desc[UR6][R20.64] ;  /* 0x0000000614157981 */ /* 0x000f64000c1e1700 */
[----:B------:R-:W-:Y:S01]  /*07c0*/  IMAD R27, R26, UR29, R27 ;  /* 0x0000001d1a1b7c24 */ /* 0x000fe2000f8e021b */
[----:B------:R-:W-:Y:S01]  /*07d0*/  IADD3 R5, PT, PT, R43, R5, RZ ;  /* 0x000000052b057210 */ /* 0x000fe20007ffe0ff */
[----:B------:R-:W-:Y:S01]  /*07e0*/  IMAD R9, R9, UR28, RZ ;  /* 0x0000001c09097c24 */ /* 0x000fe2000f8e02ff */
[----:B------:R-:W-:Y:S01]  /*07f0*/  LEA.HI.X R23, R36, R7, R23, 0x1, P0 ;  /* 0x0000000724177211 */ /* 0x000fe200000f0c17 */
[----:B------:R-:W-:Y:S01]  /*0800*/  IMAD R37, R19, UR28, RZ ;  /* 0x0000001c13257c24 */ /* 0x000fe2000f8e02ff */
[----:B------:R-:W-:-:S02]  /*0810*/  LEA R26, P0, R34, R6, 0x1 ;  /* 0x00000006221a7211 */ /* 0x000fc400078008ff */
[----:B------:R-:W-:Y:S01]  /*0820*/  IADD3 R27, PT, PT, R35, R27, RZ ;  /* 0x0000001b231b7210 */ /* 0x000fe20007ffe0ff */
[----:B------:R-:W-:Y:S01]  /*0830*/  IMAD R19, R8, UR29, R9 ;  /* 0x0000001d08137c24 */ /* 0x000fe2000f8e0209 */
[-C--:B------:R-:W-:Y:S01]  /*0840*/  LEA.HI.X R5, R42, R7.reuse, R5, 0x1, P1 ;  /* 0x000000072a057211 */ /* 0x080fe200008f0c05 */
[----:B------:R-:W-:Y:S01]  /*0850*/  IMAD.WIDE.U32 R8, R8, UR28, RZ ;  /* 0x0000001c08087c25 */ /* 0x000fe2000f8e00ff */
[----:B------:R-:W-:Y:S01]  /*0860*/  LEA.HI.X R27, R34, R7, R27, 0x1, P0 ;  /* 0x00000007221b7211 */ /* 0x000fe200000f0c1b */
[----:B------:R-:W5:Y:S02]  /*0870*/  LDG.E.S16 R23, desc[UR6][R22.64] ;  /* 0x0000000616177981 */ /* 0x000f64000c1e1700 */
[----:B------:R-:W-:Y:S02]  /*0880*/  IMAD R11, R11, UR28, RZ ;  /* 0x0000001c0b0b7c24 */ /* 0x000fe4000f8e02ff */
[C---:B------:R-:W-:Y:S01]  /*0890*/  IMAD.WIDE.U32 R34, R18.reuse, UR28, RZ ;  /* 0x0000001c12227c25 */ /* 0x040fe2000f8e00ff */
[----:B------:R1:W5:Y:S03]  /*08a0*/  LDG.E.S16 R36, desc[UR6][R4.64] ;  /* 0x0000000604247981 */ /* 0x000366000c1e1700 */
[----:B------:R-:W-:Y:S01]  /*08b0*/  IMAD R37, R18, UR29, R37 ;  /* 0x0000001d12257c24 */ /* 0x000fe2000f8e0225 */
[----:B------:R-:W-:Y:S01]  /*08c0*/  LEA R18, P1, R34, R6, 0x1 ;  /* 0x0000000622127211 */ /* 0x000fe200078208ff */
[C---:B----4-:R-:W-:Y:S01]  /*08d0*/  IMAD R41, R10.reuse, UR29, R11 ;  /* 0x0000001d0a297c24 */ /* 0x050fe2000f8e020b */
[----:B------:R-:W4:Y:S01]  /*08e0*/  LDG.E.S16 R26, desc[UR6][R26.64] ;  /* 0x000000061a1a7981 */ /* 0x000f22000c1e1700 */
[----:B------:R-:W-:Y:S01]  /*08f0*/  IMAD.WIDE.U32 R10, R10, UR28, RZ ;  /* 0x0000001c0a0a7c25 */ /* 0x000fe2000f8e00ff */
[----:B-1----:R-:W-:-:S03]  /*0900*/  IADD3 R5, PT, PT, R9, R19, RZ ;  /* 0x0000001309057210 */ /* 0x002fc60007ffe0ff */
[----:B------:R-:W-:Y:S01]  /*0910*/  IMAD.IADD R9, R35, 0x1, R37 ;  /* 0x0000000123097824 */ /* 0x000fe200078e0225 */
[----:B------:R-:W-:-:S04]  /*0920*/  LEA R4, P0, R8, R6, 0x1 ;  /* 0x0000000608047211 */ /* 0x000fc800078008ff */
[----:B------:R-:W-:Y:S02]  /*0930*/  LEA.HI.X R19, R34, R7, R9, 0x1, P1 ;  /* 0x0000000722137211 */ /* 0x000fe400008f0c09 */
[----:B------:R-:W-:Y:S01]  /*0940*/  IADD3 R9, PT, PT, R11, R41, RZ ;  /* 0x000000290b097210 */ /* 0x000fe20007ffe0ff */
[----:B------:R-:W-:Y:S01]  /*0950*/  IMAD R11, R25, UR28, RZ ;  /* 0x0000001c190b7c24 */ /* 0x000fe2000f8e02ff */
[-C--:B------:R-:W-:Y:S01]  /*0960*/  LEA.HI.X R5, R8, R7.reuse, R5, 0x1, P0 ;  /* 0x0000000708057211 */ /* 0x080fe200000f0c05 */
[----:B------:R-:W-:Y:S01]  /*0970*/  IMAD.WIDE.U32 R34, R24, UR28, RZ ;  /* 0x0000001c18227c25 */ /* 0x000fe2000f8e00ff */
[-C--:B------:R-:W-:Y:S01]  /*0980*/  LEA R8, P0, R10, R6.reuse, 0x1 ;  /* 0x000000060a087211 */ /* 0x080fe200078008ff */
[----:B------:R1:W4:Y:S02]  /*0990*/  LDG.E.S16 R20, desc[UR6][R18.64] ;  /* 0x0000000612147981 */ /* 0x000324000c1e1700 */
        /* <DEDUP_REMOVED lines=8> */
[----:B------:R0:W4:Y:S03]  /*0a20*/  LDG.E.S16 R25, desc[UR6][R4.64] ;  /* 0x0000000604197981 */ /* 0x000126000c1e1700 */
[----:B-1----:R-:W-:Y:S01]  /*0a30*/  IMAD R19, R13, UR28, RZ ;  /* 0x0000001c0d137c24 */ /* 0x002fe2000f8e02ff */
[----:B------:R-:W-:Y:S01]  /*0a40*/  LEA.HI.X R11, R34, R7, R11, 0x1, P0 ;  /* 0x00000007220b7211 */ /* 0x000fe200000f0c0b */
[----:B------:R-:W-:Y:S01]  /*0a50*/  IMAD.IADD R13, R29, 0x1, R35 ;  /* 0x000000011d0d7824 */ /* 0x000fe200078e0223 */
[----:B------:R-:W-:Y:S01]  /*0a60*/  LEA R18, P0, R28, R6, 0x1 ;  /* 0x000000061c127211 */ /* 0x000fe200078008ff */
[----:B------:R-:W-:Y:S01]  /*0a70*/  IMAD R37, R16, UR29, R17 ;  /* 0x0000001d10257c24 */ /* 0x000fe2000f8e0211 */
[----:B------:R1:W4:Y:S01]  /*0a80*/  LDG.E.S16 R27, desc[UR6][R8.64] ;  /* 0x00000006081b7981 */ /* 0x000322000c1e1700 */
[----:B------:R-:W-:-:S02]  /*0a90*/  IMAD R29, R12, UR29, R19 ;  /* 0x0000001d0c1d7c24 */ /* 0x000fc4000f8e0213 */
[----:B0-----:R-:W-:Y:S01]  /*0aa0*/  IMAD.WIDE.U32 R4, R12, UR28, RZ ;  /* 0x0000001c0c047c25 */ /* 0x001fe2000f8e00ff */
[----:B------:R-:W-:Y:S01]  /*0ab0*/  LEA.HI.X R19, R28, R7, R13, 0x1, P0 ;  /* 0x000000071c137211 */ /* 0x000fe200000f0c0d */
[----:B------:R-:W4:Y:S02]  /*0ac0*/  LDG.E.S16 R10, desc[UR6][R10.64] ;  /* 0x000000060a0a7981 */ /* 0x000f24000c1e1700 */
[----:B------:R-:W-:Y:S01]  /*0ad0*/  IMAD.WIDE.U32 R16, R16, UR28, RZ ;  /* 0x0000001c10107c25 */ /* 0x000fe2000f8e00ff */
[-C--:B------:R-:W-:Y:S02]  /*0ae0*/  LEA R12, P0, R4, R6.reuse, 0x1 ;  /* 0x00000006040c7211 */ /* 0x080fe400078008ff */
[----:B------:R-:W-:Y:S01]  /*0af0*/  IADD3 R5, PT, PT, R5, R29, RZ ;  /* 0x0000001d05057210 */ /* 0x000fe20007ffe0ff */
[----:B------:R-:W4:Y:S01]  /*0b00*/  LDG.E.S16 R19, desc[UR6][R18.64] ;  /* 0x0000000612137981 */ /* 0x000f22000c1e1700 */
[----:B-1----:R-:W-:Y:S02]  /*0b10*/  LEA R8, P1, R16, R6, 0x1 ;  /* 0x0000000610087211 */ /* 0x002fe400078208ff */
[----:B------:R-:W-:-:S02]  /*0b20*/  IADD3 R9, PT, PT, R17, R37, RZ ;  /* 0x0000002511097210 */ /* 0x000fc40007ffe0ff */
[-C--:B------:R-:W-:Y:S02]  /*0b30*/  LEA.HI.X R13, R4, R7.reuse, R5, 0x1, P0 ;  /* 0x00000007040d7211 */ /* 0x080fe400000f0c05 */
[----:B------:R-:W-:-:S04]  /*0b40*/  LEA.HI.X R9, R16, R7, R9, 0x1, P1 ;  /* 0x0000000710097211 */ /* 0x000fc800008f0c09 */
[----:B------:R-:W4:Y:S04]  /*0b50*/  LDG.E.S16 R13, desc[UR6][R12.64] ;  /* 0x000000060c0d7981 */ /* 0x000f28000c1e1700 */
[----:B------:R-:W4:Y:S01]  /*0b60*/  LDG.E.S16 R8, desc[UR6][R8.64] ;  /* 0x0000000608087981 */ /* 0x000f22000c1e1700 */
[----:B------:R-:W-:-:S04]  /*0b70*/  IADD3 R31, P0, PT, R31, -0x10, RZ ;  /* 0xfffffff01f1f7810 */ /* 0x000fc80007f1e0ff */
[----:B------:R-:W-:Y:S02]  /*0b80*/  IADD3.X R30, PT, PT, R30, -0x1, RZ, P0, !PT ;  /* 0xffffffff1e1e7810 */ /* 0x000fe400007fe4ff */
[----:B------:R-:W-:-:S04]  /*0b90*/  ISETP.NE.U32.AND P0, PT, R31, RZ, PT ;  /* 0x000000ff1f00720c */ /* 0x000fc80003f05070 */
[----:B------:R-:W-:Y:S02]  /*0ba0*/  ISETP.NE.AND.EX P0, PT, R30, RZ, PT, P0 ;  /* 0x000000ff1e00720c */ /* 0x000fe40003f05300 */
[----:B------:R-:W-:-:S05]  /*0bb0*/  IADD3 R4, P1, PT, R14, 0x80, RZ ;  /* 0x000000800e047810 */ /* 0x000fca0007f3e0ff */
[----:B------:R-:W-:Y:S01]  /*0bc0*/  IMAD.X R5, RZ, RZ, R15, P1 ;  /* 0x000000ffff057224 */ /* 0x000fe200008e060f */
[----:B--2---:R-:W-:-:S04]  /*0bd0*/  IADD3 R33, PT, PT, R44, R32, R33 ;  /* 0x000000202c217210 */ /* 0x004fc80007ffe021 */
[----:B---3--:R-:W-:-:S04]  /*0be0*/  IADD3 R39, PT, PT, R39, R33, R46 ;  /* 0x0000002127277210 */ /* 0x008fc80007ffe02e */
[----:B-----5:R-:W-:-:S04]  /*0bf0*/  IADD3 R21, PT, PT, R21, R39, R40 ;  /* 0x0000002715157210 */ /* 0x020fc80007ffe028 */
[----:B------:R-:W-:-:S04]  /*0c00*/  IADD3 R23, PT, PT, R23, R21, R36 ;  /* 0x0000001517177210 */ /* 0x000fc80007ffe024 */
[----:B----4-:R-:W-:-:S04]  /*0c10*/  IADD3 R25, PT, PT, R25, R23, R26 ;  /* 0x0000001719197210 */ /* 0x010fc80007ffe01a */
[----:B------:R-:W-:-:S04]  /*0c20*/  IADD3 R20, PT, PT, R27, R25, R20 ;  /* 0x000000191b147210 */ /* 0x000fc80007ffe014 */
[----:B------:R-:W-:-:S04]  /*0c30*/  IADD3 R10, PT, PT, R19, R20, R10 ;  /* 0x00000014130a7210 */ /* 0x000fc80007ffe00a */
[----:B------:R-:W-:Y:S01]  /*0c40*/  IADD3 R32, PT, PT, R13, R10, R8 ;  /* 0x0000000a0d207210 */ /* 0x000fe20007ffe008 */
[----:B------:R-:W-:Y:S06]  /*0c50*/  @P0 BRA `(.L_x_2493) ;  /* 0xfffffff400bc0947 */ /* 0x000fec000383ffff */
.L_x_2492:
        /* <DEDUP_REMOVED lines=24> */
[----:B----4-:R-:W-:Y:S01]  /*0de0*/  IMAD R23, R23, UR28, RZ ;  /* 0x0000001c17177c24 */ /* 0x010fe2000f8e02ff */
[----:B------:R-:W-:Y:S01]  /*0df0*/  IADD3 R2, PT, PT, R25, R15, RZ ;  /* 0x0000000f19027210 */ /* 0x000fe20007ffe0ff */
[----:B-----5:R-:W-:Y:S02]  /*0e00*/  IMAD R27, R19, UR28, RZ ;  /* 0x0000001c131b7c24 */ /* 0x020fe4000f8e02ff */
[----:B------:R-:W-:Y:S01]  /*0e10*/  IMAD R19, R20, UR29, R21 ;  /* 0x0000001d14137c24 */ /* 0x000fe2000f8e0215 */
[----:B------:R-:W-:Y:S01]  /*0e20*/  LEA.HI.X R15, R24, R7, R2, 0x1, P1 ;  /* 0x00000007180f7211 */ /* 0x000fe200008f0c02 */
[----:B------:R-:W-:-:S04]  /*0e30*/  IMAD.WIDE.U32 R20, R20, UR28, RZ ;  /* 0x0000001c14147c25 */ /* 0x000fc8000f8e00ff */
[C---:B------:R-:W-:Y:S01]  /*0e40*/  IMAD.WIDE.U32 R24, R22.reuse, UR28, RZ ;  /* 0x0000001c16187c25 */ /* 0x040fe2000f8e00ff */
[----:B------:R-:W-:Y:S01]  /*0e50*/  IADD3 R19, PT, PT, R21, R19, RZ ;  /* 0x0000001315137210 */ /* 0x000fe20007ffe0ff */
[----:B------:R-:W2:Y:S02]  /*0e60*/  LDG.E.S16 R15, desc[UR6][R14.64] ;  /* 0x000000060e0f7981 */ /* 0x000ea4000c1e1700 */
[----:B------:R-:W-:Y:S01]  /*0e70*/  IMAD R23, R22, UR29, R23 ;  /* 0x0000001d16177c24 */ /* 0x000fe2000f8e0217 */
[-C--:B------:R-:W-:Y:S01]  /*0e80*/  LEA R22, P1, R20, R6.reuse, 0x1 ;  /* 0x0000000614167211 */ /* 0x080fe200078208ff */
[C---:B------:R-:W-:Y:S02]  /*0e90*/  IMAD R29, R18.reuse, UR29, R27 ;  /* 0x0000001d121d7c24 */ /* 0x040fe4000f8e021b */
[----:B------:R-:W-:Y:S01]  /*0ea0*/  IMAD.WIDE.U32 R26, R18, UR28, RZ ;  /* 0x0000001c121a7c25 */ /* 0x000fe2000f8e00ff */
[----:B------:R-:W-:-:S03]  /*0eb0*/  LEA R18, P2, R24, R6, 0x1 ;  /* 0x0000000618127211 */ /* 0x000fc600078408ff */
[----:B------:R-:W-:Y:S02]  /*0ec0*/  IMAD.IADD R2, R25, 0x1, R23 ;  /* 0x0000000119027824 */ /* 0x000fe400078e0217 */
[----:B------:R-:W-:Y:S01]  /*0ed0*/  IMAD R17, R17, UR28, RZ ;  /* 0x0000001c11117c24 */ /* 0x000fe2000f8e02ff */
[-C--:B------:R-:W-:Y:S02]  /*0ee0*/  LEA.HI.X R23, R20, R7.reuse, R19, 0x1, P1 ;  /* 0x0000000714177211 */ /* 0x080fe400008f0c13 */
[----:B------:R-:W-:Y:S01]  /*0ef0*/  LEA.HI.X R19, R24, R7, R2, 0x1, P2 ;  /* 0x0000000718137211 */ /* 0x000fe200010f0c02 */
[----:B------:R-:W-:Y:S01]  /*0f00*/  IMAD.WIDE.U32 R24, R16, UR28, RZ ;  /* 0x0000001c10187c25 */ /* 0x000fe2000f8e00ff */
[----:B------:R-:W-:Y:S01]  /*0f10*/  LEA R20, P1, R26, R6, 0x1 ;  /* 0x000000061a147211 */ /* 0x000fe200078208ff */
[----:B------:R1:W2:Y:S01]  /*0f20*/  LDG.E.S16 R2, desc[UR6][R22.64] ;  /* 0x0000000616027981 */ /* 0x0002a2000c1e1700 */
[----:B------:R-:W-:Y:S01]  /*0f30*/  IADD3 R21, PT, PT, R27, R29, RZ ;  /* 0x0000001d1b157210 */ /* 0x000fe20007ffe0ff */
[----:B------:R-:W-:-:S02]  /*0f40*/  IMAD R17, R16, UR29, R17 ;  /* 0x0000001d10117c24 */ /* 0x000fc4000f8e0211 */
[----:B------:R-:W-:Y:S01]  /*0f50*/  IMAD R27, R13, UR28, RZ ;  /* 0x0000001c0d1b7c24 */ /* 0x000fe2000f8e02ff */
[----:B------:R-:W-:Y:S02]  /*0f60*/  LEA.HI.X R21, R26, R7, R21, 0x1, P1 ;  /* 0x000000071a157211 */ /* 0x000fe400008f0c15 */
[-C--:B------:R-:W-:Y:S01]  /*0f70*/  LEA R16, P1, R24, R6.reuse, 0x1 ;  /* 0x0000000618107211 */ /* 0x080fe200078208ff */
[----:B------:R-:W-:Y:S01]  /*0f80*/  IMAD R9, R9, UR28, RZ ;  /* 0x0000001c09097c24 */ /* 0x000fe2000f8e02ff */
[----:B------:R-:W-:Y:S01]  /*0f90*/  IADD3 R13, PT, PT, R25, R17, RZ ;  /* 0x00000011190d7210 */ /* 0x000fe20007ffe0ff */
[----:B------:R-:W-:Y:S01]  /*0fa0*/  IMAD R25, R11, UR28, RZ ;  /* 0x0000001c0b197c24 */ /* 0x000fe2000f8e02ff */
[----:B------:R3:W4:Y:S01]  /*0fb0*/  LDG.E.S16 R26, desc[UR6][R18.64] ;  /* 0x00000006121a7981 */ /* 0x000722000c1e1700 */
[----:B------:R-:W-:Y:S01]  /*0fc0*/  IMAD R11, R12, UR29, R27 ;  /* 0x0000001d0c0b7c24 */ /* 0x000fe2000f8e021b */
[----:B------:R-:W-:Y:S01]  /*0fd0*/  LEA.HI.X R17, R24, R7, R13, 0x1, P1 ;  /* 0x0000000718117211 */ /* 0x000fe200008f0c0d */
[----:B------:R-:W-:Y:S01]  /*0fe0*/  IMAD.WIDE.U32 R12, R12, UR28, RZ ;  /* 0x0000001c0c0c7c25 */ /* 0x000fe2000f8e00ff */
[----:B------:R-:W4:Y:S03]  /*0ff0*/  LDG.E.S16 R21, desc[UR6][R20.64] ;  /* 0x0000000614157981 */ /* 0x000f26000c1e1700 */
[C---:B------:R-:W-:Y:S01]  /*1000*/  IMAD R25, R10.reuse, UR29, R25 ;  /* 0x0000001d0a197c24 */ /* 0x040fe2000f8e0219 */
[----:B------:R-:W5:Y:S01]  /*1010*/  LDG.E.S16 R16, desc[UR6][R16.64] ;  /* 0x0000000610107981 */ /* 0x000f62000c1e1700 */
[----:B-1----:R-:W-:Y:S01]  /*1020*/  IMAD.WIDE.U32 R22, R10, UR28, RZ ;  /* 0x0000001c0a167c25 */ /* 0x002fe2000f8e00ff */
[----:B------:R-:W-:-:S03]  /*1030*/  LEA R10, P1, R12, R6, 0x1 ;  /* 0x000000060c0a7211 */ /* 0x000fc600078208ff */
[----:B------:R-:W-:Y:S02]  /*1040*/  IMAD.IADD R11, R13, 0x1, R11 ;  /* 0x000000010d0b7824 */ /* 0x000fe400078e020b */
[----:B---3--:R-:W-:-:S04]  /*1050*/  IMAD.WIDE.U32 R18, R8, UR28, RZ ;  /* 0x0000001c08127c25 */ /* 0x008fc8000f8e00ff */
[----:B------:R-:W-:Y:S01]  /*1060*/  IMAD R13, R8, UR29, R9 ;  /* 0x0000001d080d7c24 */ /* 0x000fe2000f8e0209 */
[-C--:B------:R-:W-:Y:S02]  /*1070*/  LEA R8, P2, R22, R6.reuse, 0x1 ;  /* 0x0000000616087211 */ /* 0x080fe400078408ff */
[----:B------:R-:W-:Y:S02]  /*1080*/  IADD3 R9, PT, PT, R23, R25, RZ ;  /* 0x0000001917097210 */ /* 0x000fe40007ffe0ff */
[----:B------:R-:W-:Y:S02]  /*1090*/  LEA.HI.X R11, R12, R7, R11, 0x1, P1 ;  /* 0x000000070c0b7211 */ /* 0x000fe400008f0c0b */
[----:B------:R-:W-:Y:S02]  /*10a0*/  LEA R6, P1, R18, R6, 0x1 ;  /* 0x0000000612067211 */ /* 0x000fe400078208ff */
[----:B------:R-:W-:Y:S02]  /*10b0*/  IADD3 R12, PT, PT, R19, R13, RZ ;  /* 0x0000000d130c7210 */ /* 0x000fe40007ffe0ff */
[-C--:B------:R-:W-:Y:S01]  /*10c0*/  LEA.HI.X R9, R22, R7.reuse, R9, 0x1, P2 ;  /* 0x0000000716097211 */ /* 0x080fe200010f0c09 */
[----:B------:R-:W5:Y:S01]  /*10d0*/  LDG.E.S16 R11, desc[UR6][R10.64] ;  /* 0x000000060a0b7981 */ /* 0x000f62000c1e1700 */
[----:B------:R-:W-:-:S03]  /*10e0*/  LEA.HI.X R7, R18, R7, R12, 0x1, P1 ;  /* 0x0000000712077211 */ /* 0x000fc600008f0c0c */
[----:B------:R-:W3:Y:S04]  /*10f0*/  LDG.E.S16 R8, desc[UR6][R8.64] ;  /* 0x0000000608087981 */ /* 0x000ee8000c1e1700 */
[----:B------:R-:W3:Y:S01]  /*1100*/  LDG.E.S16 R7, desc[UR6][R6.64] ;  /* 0x0000000606077981 */ /* 0x000ee2000c1e1700 */
[----:B------:R-:W-:-:S05]  /*1110*/  IADD3 R4, P1, PT, R4, 0x40, RZ ;  /* 0x0000004004047810 */ /* 0x000fca0007f3e0ff */
[----:B------:R-:W-:Y:S01]  /*1120*/  IMAD.X R5, RZ, RZ, R5, P1 ;  /* 0x000000ffff057224 */ /* 0x000fe200008e0605 */
[----:B--2---:R-:W-:-:S04]  /*1130*/  IADD3 R2, PT, PT, R2, R32, R15 ;  /* 0x0000002002027210 */ /* 0x004fc80007ffe00f */
[----:B----4-:R-:W-:-:S04]  /*1140*/  IADD3 R21, PT, PT, R21, R2, R26 ;  /* 0x0000000215157210 */ /* 0x010fc80007ffe01a */
[----:B-----5:R-:W-:-:S04]  /*1150*/  IADD3 R32, PT, PT, R11, R21, R16 ;  /* 0x000000150b207210 */ /* 0x020fc80007ffe010 */
[----:B---3--:R-:W-:-:S07]  /*1160*/  IADD3 R32, PT, PT, R7, R32, R8 ;  /* 0x0000002007207210 */ /* 0x008fce0007ffe008 */
.L_x_2495:
        /* <DEDUP_REMOVED lines=17> */
[----:B----4-:R-:W-:-:S03]  /*1280*/  IMAD R15, R15, UR28, RZ ;  /* 0x0000001c0f0f7c24 */ /* 0x010fc6000f8e02ff */
[----:B------:R-:W-:Y:S01]  /*1290*/  IADD3 R9, PT, PT, R11, R9, RZ ;  /* 0x000000090b097210 */ /* 0x000fe20007ffe0ff */
[----:B---3--:R-:W-:Y:S02]  /*12a0*/  IMAD R11, R13, UR28, RZ ;  /* 0x0000001c0d0b7c24 */ /* 0x008fe4000f8e02ff */
[----:B-----5:R-:W-:Y:S01]  /*12b0*/  IMAD R17, R17, UR28, RZ ;  /* 0x0000001c11117c24 */ /* 0x020fe2000f8e02ff */
[----:B------:R-:W-:Y:S01]  /*12c0*/  LEA.HI.X R9, R10, R7, R9, 0x1, P1 ;  /* 0x000000070a097211 */ /* 0x000fe200008f0c09 */
[C---:B------:R-:W-:Y:S02]  /*12d0*/  IMAD R11, R12.reuse, UR29, R11 ;  /* 0x0000001d0c0b7c24 */ /* 0x040fe4000f8e020b */
[----:B------:R-:W-:-:S03]  /*12e0*/  IMAD.WIDE.U32 R12, R12, UR28, RZ ;  /* 0x0000001c0c0c7c25 */ /* 0x000fc6000f8e00ff */
[----:B------:R-:W2:Y:S01]  /*12f0*/  LDG.E.S16 R9, desc[UR6][R8.64] ;  /* 0x0000000608097981 */ /* 0x000ea2000c1e1700 */
[----:B------:R-:W-:Y:S01]  /*1300*/  IMAD R21, R14, UR29, R15 ;  /* 0x0000001d0e157c24 */ /* 0x000fe2000f8e020f */
[----:B------:R-:W-:Y:S01]  /*1310*/  LEA R10, P1, R12, R6, 0x1 ;  /* 0x000000060c0a7211 */ /* 0x000fe200078208ff */
[----:B------:R-:W-:Y:S01]  /*1320*/  IMAD.WIDE.U32 R14, R14, UR28, RZ ;  /* 0x0000001c0e0e7c25 */ /* 0x000fe2000f8e00ff */
[----:B------:R-:W-:-:S03]  /*1330*/  IADD3 R11, PT, PT, R13, R11, RZ ;  /* 0x0000000b0d0b7210 */ /* 0x000fc60007ffe0ff */
[----:B------:R-:W-:Y:S01]  /*1340*/  IMAD.WIDE.U32 R18, R16, UR28, RZ ;  /* 0x0000001c10127c25 */ /* 0x000fe2000f8e00ff */
[----:B------:R-:W-:-:S03]  /*1350*/  LEA.HI.X R11, R12, R7, R11, 0x1, P1 ;  /* 0x000000070c0b7211 */ /* 0x000fc600008f0c0b */
[----:B------:R-:W-:Y:S01]  /*1360*/  IMAD R17, R16, UR29, R17 ;  /* 0x0000001d10117c24 */ /* 0x000fe2000f8e0211 */
[-C--:B------:R-:W-:Y:S01]  /*1370*/  LEA R16, P2, R14, R6.reuse, 0x1 ;  /* 0x000000060e107211 */ /* 0x080fe200078408ff */
[----:B------:R-:W-:Y:S01]  /*1380*/  IMAD.IADD R21, R15, 0x1, R21 ;  /* 0x000000010f157824 */ /* 0x000fe200078e0215 */
[----:B------:R-:W-:Y:S01]  /*1390*/  LEA R6, P1, R18, R6, 0x1 ;  /* 0x0000000612067211 */ /* 0x000fe200078208ff */
[----:B------:R-:W2:Y:S01]  /*13a0*/  LDG.E.S16 R10, desc[UR6][R10.64] ;  /* 0x000000060a0a7981 */ /* 0x000ea2000c1e1700 */
[----:B------:R-:W-:Y:S02]  /*13b0*/  IADD3 R2, PT, PT, R19, R17, RZ ;  /* 0x0000001113027210 */ /* 0x000fe40007ffe0ff */
[-C--:B------:R-:W-:Y:S02]  /*13c0*/  LEA.HI.X R17, R14, R7.reuse, R21, 0x1, P2 ;  /* 0x000000070e117211 */ /* 0x080fe400010f0c15 */
[----:B------:R-:W-:-:S04]  /*13d0*/  LEA.HI.X R7, R18, R7, R2, 0x1, P1 ;  /* 0x0000000712077211 */ /* 0x000fc800008f0c02 */
[----:B------:R-:W3:Y:S04]  /*13e0*/  LDG.E.S16 R17, desc[UR6][R16.64] ;  /* 0x0000000610117981 */ /* 0x000ee8000c1e1700 */
[----:B------:R-:W3:Y:S01]  /*13f0*/  LDG.E.S16 R6, desc[UR6][R6.64] ;  /* 0x0000000606067981 */ /* 0x000ee2000c1e1700 */
[----:B------:R-:W-:-:S04]  /*1400*/  IADD3 R4, P1, PT, R4, 0x20, RZ ;  /* 0x0000002004047810 */ /* 0x000fc80007f3e0ff */
[----:B------:R-:W-:Y:S02]  /*1410*/  IADD3.X R5, PT, PT, RZ, R5, RZ, P1, !PT ;  /* 0x00000005ff057210 */ /* 0x000fe40000ffe4ff */
[----:B--2---:R-:W-:-:S04]  /*1420*/  IADD3 R32, PT, PT, R10, R32, R9 ;  /* 0x000000200a207210 */ /* 0x004fc80007ffe009 */
[----:B---3--:R-:W-:-:S07]  /*1430*/  IADD3 R32, PT, PT, R6, R32, R17 ;  /* 0x0000002006207210 */ /* 0x008fce0007ffe011 */
.L_x_2496:
        /* <DEDUP_REMOVED lines=10> */
[----:B------:R-:W2:Y:S01]  /*14e0*/  LDG.E.S16 R7, desc[UR6][R6.64] ;  /* 0x0000000606077981 */ /* 0x000ea2000c1e1700 */
[----:B------:R-:W-:-:S04]  /*14f0*/  ISETP.NE.U32.AND P0, PT, R0, 0x1, PT ;  /* 0x000000010000780c */ /* 0x000fc80003f05070 */
[----:B------:R-:W-:Y:S02]  /*1500*/  ISETP.NE.AND.EX P0, PT, RZ, RZ, PT, P0 ;  /* 0x000000ffff00720c */ /* 0x000fe40003f05300 */
[----:B--2---:R-:W-:-:S11]  /*1510*/  IADD3 R32, PT, PT, R7, R32, RZ ;  /* 0x0000002007207210 */ /* 0x004fd60007ffe0ff */
        /* <DEDUP_REMOVED lines=14> */
[----:B------:R-:W-:Y:S02]  /*1600*/  @P0 LEA R8, P1, R12, R16, 0x1 ;  /* 0x000000100c080211 */ /* 0x000fe400078208ff */
[----:B------:R-:W2:Y:S01]  /*1610*/  LDG.E.S16 R7, desc[UR6][R6.64] ;  /* 0x0000000606077981 */ /* 0x000ea2000c1e1700 */
[----:B------:R-:W-:-:S05]  /*1620*/  @P0 IMAD.IADD R0, R13, 0x1, R9 ;  /* 0x000000010d000824 */ /* 0x000fca00078e0209 */
[----:B------:R-:W-:-:S06]  /*1630*/  @P0 LEA.HI.X R9, R12, R17, R0, 0x1, P1 ;  /* 0x000000110c090211 */ /* 0x000fcc00008f0c00 */
[----:B------:R-:W3:Y:S01]  /*1640*/  @P0 LDG.E.S16 R9, desc[UR6][R8.64] ;  /* 0x0000000608090981 */ /* 0x000ee2000c1e1700 */
[----:B--2---:R-:W-:-:S04]  /*1650*/  IADD3 R32, PT, PT, R7, R32, RZ ;  /* 0x0000002007207210 */ /* 0x004fc80007ffe0ff */
[----:B---3--:R-:W-:-:S07]  /*1660*/  @P0 IADD3 R32, PT, PT, R9, R32, RZ ;  /* 0x0000002009200210 */ /* 0x008fce0007ffe0ff */
.L_x_2494:
[----:B------:R-:W-:-:S07]  /*1670*/  PRMT R2, R32, 0x7610, R2 ;  /* 0x0000761020027816 */ /* 0x000fce0000000002 */
.L_x_2491:
[----:B------:R-:W1:Y:S01]  /*1680*/  LDC.64 R4, c[0x0][0x710] ;  /* 0x0001c400ff047b82 */ /* 0x000e620000000a00 */
[----:B------:R-:W-:-:S05]  /*1690*/  VIADD R3, R3, 0x80 ;  /* 0x0000008003037836 */ /* 0x000fca0000000000 */
[----:B------:R-:W-:Y:S01]  /*16a0*/  ISETP.GE.AND P0, PT, R3, UR4, PT ;  /* 0x0000000403007c0c */ /* 0x000fe2000bf06270 */
[----:B-1----:R1:W-:-:S12]  /*16b0*/  STG.E.U16 desc[UR6][R4.64], R2 ;  /* 0x0000000204007986 */ /* 0x0023d8000c101506 */
        /* <DEDUP_REMOVED lines=29> */
.L_x_2500:
        /* <DEDUP_REMOVED lines=145> */
.L_x_2499:
        /* <DEDUP_REMOVED lines=81> */
.L_x_2502:
        /* <DEDUP_REMOVED lines=45> */
.L_x_2503:
        /* <DEDUP_REMOVED lines=35> */
.L_x_2501:
[----:B------:R-:W-:-:S07]  /*2bb0*/  PRMT R2, R32, 0x7610, R2 ;  /* 0x0000761020027816 */ /* 0x000fce0000000002 */
.L_x_2498:
[----:B------:R-:W1:Y:S01]  /*2bc0*/  LDC.64 R4, c[0x0][0x710] ;  /* 0x0001c400ff047b82 */ /* 0x000e620000000a00 */
[----:B------:R-:W-:Y:S01]  /*2bd0*/  VIADD R3, R3, 0x80 ;  /* 0x0000008003037836 */ /* 0x000fe20000000000 */
[----:B-1----:R1:W-:Y:S06]  /*2be0*/  STG.E.U16 desc[UR6][R4.64], R2 ;  /* 0x0000000204007986 */ /* 0x0023ec000c101506 */
.L_x_2490:
        /* <DEDUP_REMOVED lines=25> */
[----:B------:R-:W-:Y:S01]  /*2d80*/  BSSY.RECONVERGENT B2, `(.L_x_2506) ;  /* 0x0000096000027945 */ /* 0x000fe20003800200 */
[----:B------:R-:W-:Y:S01]  /*2d90*/  MOV R10, R4 ;  /* 0x00000004000a7202 */ /* 0x000fe20000000f00 */
[----:B------:R-:W-:Y:S01]  /*2da0*/  IMAD.MOV.U32 R38, RZ, RZ, RZ ;  /* 0x000000ffff267224 */ /* 0x000fe200078e00ff */
[----:B------:R-:W-:Y:S02]  /*2db0*/  LOP3.LUT R35, R35, 0x7fffffff, RZ, 0xc0, !PT ;  /* 0x7fffffff23237812 */ /* 0x000fe400078ec0ff */
[----:B------:R-:W-:-:S07]  /*2dc0*/  LOP3.LUT R36, R0, 0xfffffff0, RZ, 0xc0, !PT ;  /* 0xfffffff000247812 */ /* 0x000fce00078ec0ff */
.L_x_2507:
        /* <DEDUP_REMOVED lines=22> */
[----:B---3--:R-:W-:Y:S01]  /*2f30*/  IMAD R33, R33, UR16, RZ ;  /* 0x0000001021217c24 */ /* 0x008fe2000f8e02ff */
[----:B------:R-:W-:Y:S01]  /*2f40*/  IADD3 R37, PT, PT, R45, R25, RZ ;  /* 0x000000192d257210 */ /* 0x000fe20007ffe0ff */
[----:B------:R-:W-:-:S04]  /*2f50*/  IMAD.WIDE.U32 R24, R46, UR16, RZ ;  /* 0x000000102e187c25 */ /* 0x000fc8000f8e00ff */
[----:B------:R-:W-:Y:S01]  /*2f60*/  IMAD R39, R46, UR17, R39 ;  /* 0x000000112e277c24 */ /* 0x000fe2000f8e0227 */
[----:B------:R-:W-:Y:S01]  /*2f70*/  LEA.HI.X R43, R44, UR25, R37, 0x1, P0 ;  /* 0x000000192c2b7c11 */ /* 0x000fe200080f0c25 */
[----:B----4-:R-:W-:Y:S01]  /*2f80*/  IMAD R27, R27, UR16, RZ ;  /* 0x000000101b1b7c24 */ /* 0x010fe2000f8e02ff */
[----:B------:R-:W-:Y:S01]  /*2f90*/  LEA R46, P0, R24, UR24, 0x1 ;  /* 0x00000018182e7c11 */ /* 0x000fe2000f8008ff */
[----:B------:R-:W-:Y:S02]  /*2fa0*/  IMAD.IADD R25, R25, 0x1, R39 ;  /* 0x0000000119197824 */ /* 0x000fe400078e0227 */
[C---:B------:R-:W-:Y:S01]  /*2fb0*/  IMAD R37, R32.reuse, UR17, R33 ;  /* 0x0000001120257c24 */ /* 0x040fe2000f8e0221 */
[----:B------:R0:W2:Y:S01]  /*2fc0*/  LDG.E.S16 R34, desc[UR6][R42.64] ;  /* 0x000000062a227981 */ /* 0x0000a2000c1e1700 */
[----:B------:R-:W-:Y:S01]  /*2fd0*/  IMAD.WIDE.U32 R32, R32, UR16, RZ ;  /* 0x0000001020207c25 */ /* 0x000fe2000f8e00ff */
[----:B------:R-:W-:-:S03]  /*2fe0*/  LEA.HI.X R47, R24, UR25, R25, 0x1, P0 ;  /* 0x00000019182f7c11 */ /* 0x000fc600080f0c19 */
[----:B-----5:R-:W-:Y:S02]  /*2ff0*/  IMAD R41, R41, UR16, RZ ;  /* 0x0000001029297c24 */ /* 0x020fe4000f8e02ff */
[----:B------:R-:W-:Y:S01]  /*3000*/  IMAD R39, R26, UR17, R27 ;  /* 0x000000111a277c24 */ /* 0x000fe2000f8e021b */
[----:B------:R-:W-:Y:S01]  /*3010*/  LEA R44, P0, R32, UR24, 0x1 ;  /* 0x00000018202c7c11 */ /* 0x000fe2000f8008ff */
[----:B------:R-:W-:Y:S01]  /*3020*/  IMAD.WIDE.U32 R26, R26, UR16, RZ ;  /* 0x000000101a1a7c25 */ /* 0x000fe2000f8e00ff */
[----:B------:R-:W-:-:S03]  /*3030*/  IADD3 R33, PT, PT, R33, R37, RZ ;  /* 0x0000002521217210 */ /* 0x000fc60007ffe0ff */
[----:B------:R-:W-:-:S04]  /*3040*/  IMAD.WIDE.U32 R24, R40, UR16, RZ ;  /* 0x0000001028187c25 */ /* 0x000fc8000f8e00ff */
[----:B------:R-:W-:Y:S01]  /*3050*/  IMAD R41, R40, UR17, R41 ;  /* 0x0000001128297c24 */ /* 0x000fe2000f8e0229 */
[----:B0-----:R-:W-:Y:S01]  /*3060*/  LEA R42, P1, R26, UR24, 0x1 ;  /* 0x000000181a2a7c11 */ /* 0x001fe2000f8208ff */
[----:B------:R-:W-:Y:S01]  /*3070*/  IMAD R29, R29, UR16, RZ ;  /* 0x000000101d1d7c24 */ /* 0x000fe2000f8e02ff */
[----:B------:R-:W-:Y:S01]  /*3080*/  IADD3 R27, PT, PT, R27, R39, RZ ;  /* 0x000000271b1b7210 */ /* 0x000fe20007ffe0ff */
[----:B------:R-:W-:Y:S01]  /*3090*/  IMAD.IADD R25, R25, 0x1, R41 ;  /* 0x0000000119197824 */ /* 0x000fe200078e0229 */
[----:B------:R-:W-:Y:S01]  /*30a0*/  LEA.HI.X R45, R32, UR25, R33, 0x1, P0 ;  /* 0x00000019202d7c11 */ /* 0x000fe200080f0c21 */
[----:B------:R-:W-:Y:S01]  /*30b0*/  IMAD R31, R31, UR16, RZ ;  /* 0x000000101f1f7c24 */ /* 0x000fe2000f8e02ff */
[----:B------:R-:W-:Y:S01]  /*30c0*/  LEA R32, P0, R24, UR24, 0x1 ;  /* 0x0000001818207c11 */ /* 0x000fe2000f8008ff */
[----:B------:R-:W-:Y:S01]  /*30d0*/  IMAD R29, R28, UR17, R29 ;  /* 0x000000111c1d7c24 */ /* 0x000fe2000f8e021d */
[----:B------:R-:W-:Y:S01]  /*30e0*/  LEA.HI.X R43, R26, UR25, R27, 0x1, P1 ;  /* 0x000000191a2b7c11 */ /* 0x000fe200088f0c1b */
[----:B------:R-:W-:Y:S01]  /*30f0*/  IMAD.WIDE.U32 R26, R28, UR16, RZ ;  /* 0x000000101c1a7c25 */ /* 0x000fe2000f8e00ff */
[----:B------:R-:W-:Y:S01]  /*3100*/  LEA.HI.X R33, R24, UR25, R25, 0x1, P0 ;  /* 0x0000001918217c11 */ /* 0x000fe200080f0c19 */
[----:B------:R0:W2:Y:S02]  /*3110*/  LDG.E.S16 R39, desc[UR6][R46.64] ;  /* 0x000000062e277981 */ /* 0x0000a4000c1e1700 */
[----:B------:R-:W-:-:S02]  /*3120*/  IMAD.WIDE.U32 R24, R30, UR16, RZ ;  /* 0x000000101e187c25 */ /* 0x000fc4000f8e00ff */
[----:B------:R-:W3:Y:S02]  /*3130*/  LDG.E.S16 R37, desc[UR6][R44.64] ;  /* 0x000000062c257981 */ /* 0x000ee4000c1e1700 */
[----:B------:R-:W-:Y:S01]  /*3140*/  IMAD R31, R30, UR17, R31 ;  /* 0x000000111e1f7c24 */ /* 0x000fe2000f8e021f */
[----:B------:R-:W-:Y:S01]  /*3150*/  LEA R28, P1, R26, UR24, 0x1 ;  /* 0x000000181a1c7c11 */ /* 0x000fe2000f8208ff */
[----:B------:R1:W4:Y:S01]  /*3160*/  LDG.E.S16 R41, desc[UR6][R32.64] ;  /* 0x0000000620297981 */ /* 0x000322000c1e1700 */
[----:B0-----:R-:W-:Y:S01]  /*3170*/  IMAD R47, R17, UR16, RZ ;  /* 0x00000010112f7c24 */ /* 0x001fe2000f8e02ff */
[----:B------:R-:W-:Y:S01]  /*3180*/  IADD3 R17, PT, PT, R27, R29, RZ ;  /* 0x0000001d1b117210 */ /* 0x000fe20007ffe0ff */
[----:B------:R-:W-:Y:S01]  /*3190*/  IMAD R21, R21, UR16, RZ ;  /* 0x0000001015157c24 */ /* 0x000fe2000f8e02ff */
[----:B------:R-:W-:Y:S01]  /*31a0*/  LEA R30, P0, R24, UR24, 0x1 ;  /* 0x00000018181e7c11 */ /* 0x000fe2000f8008ff */
[C---:B------:R-:W-:Y:S01]  /*31b0*/  IMAD R47, R16.reuse, UR17, R47 ;  /* 0x00000011102f7c24 */ /* 0x040fe2000f8e022f */
[----:B------:R-:W-:Y:S01]  /*31c0*/  IADD3 R25, PT, PT, R25, R31, RZ ;  /* 0x0000001f19197210 */ /* 0x000fe20007ffe0ff */
[----:B------:R-:W-:Y:S01]  /*31d0*/  IMAD R5, R5, UR16, RZ ;  /* 0x0000001005057c24 */ /* 0x000fe2000f8e02ff */
[----:B------:R-:W3:Y:S01]  /*31e0*/  LDG.E.S16 R40, desc[UR6][R42.64] ;  /* 0x000000062a287981 */ /* 0x000ee2000c1e1700 */
[----:B-1----:R-:W-:Y:S01]  /*31f0*/  IMAD.WIDE.U32 R32, R16, UR16, RZ ;  /* 0x0000001010207c25 */ /* 0x002fe2000f8e00ff */
[----:B------:R-:W-:-:S02]  /*3200*/  LEA.HI.X R29, R26, UR25, R17, 0x1, P1 ;  /* 0x000000191a1d7c11 */ /* 0x000fc400088f0c11 */
[----:B------:R-:W-:Y:S01]  /*3210*/  LEA.HI.X R31, R24, UR25, R25, 0x1, P0 ;  /* 0x00000019181f7c11 */ /* 0x000fe200080f0c19 */
[----:B------:R-:W-:Y:S01]  /*3220*/  IMAD.IADD R17, R33, 0x1, R47 ;  /* 0x0000000121117824 */ /* 0x000fe200078e022f */
[----:B------:R-:W-:Y:S01]  /*3230*/  LEA R16, P0, R32, UR24, 0x1 ;  /* 0x0000001820107c11 */ /* 0x000fe2000f8008ff */
[C---:B------:R-:W-:Y:S01]  /*3240*/  IMAD.WIDE.U32 R24, R20.reuse, UR16, RZ ;  /* 0x0000001014187c25 */ /* 0x040fe2000f8e00ff */
[----:B------:R0:W5:Y:S03]  /*3250*/  LDG.E.S16 R28, desc[UR6][R28.64] ;  /* 0x000000061c1c7981 */ /* 0x000166000c1e1700 */
[----:B------:R-:W-:Y:S01]  /*3260*/  IMAD R21, R20, UR17, R21 ;  /* 0x0000001114157c24 */ /* 0x000fe2000f8e0215 */
[----:B------:R-:W-:Y:S01]  /*3270*/  LEA.HI.X R17, R32, UR25, R17, 0x1, P0 ;  /* 0x0000001920117c11 */ /* 0x000fe200080f0c11 */
[----:B------:R-:W-:Y:S01]  /*3280*/  IMAD R15, R15, UR16, RZ ;  /* 0x000000100f0f7c24 */ /* 0x000fe2000f8e02ff */
[----:B------:R-:W-:Y:S01]  /*3290*/  LEA R20, P0, R24, UR24, 0x1 ;  /* 0x0000001818147c11 */ /* 0x000fe2000f8008ff */
[----:B------:R-:W-:Y:S01]  /*32a0*/  IMAD R27, R7, UR16, RZ ;  /* 0x00000010071b7c24 */ /* 0x000fe2000f8e02ff */
[----:B------:R-:W-:Y:S01]  /*32b0*/  IADD3 R21, PT, PT, R25, R21, RZ ;  /* 0x0000001519157210 */ /* 0x000fe20007ffe0ff */
[C---:B------:R-:W-:Y:S01]  /*32c0*/  IMAD R7, R4.reuse, UR17, R5 ;  /* 0x0000001104077c24 */ /* 0x040fe2000f8e0205 */
[----:B------:R-:W4:Y:S01]  /*32d0*/  LDG.E.S16 R30, desc[UR6][R30.64] ;  /* 0x000000061e1e7981 */ /* 0x000f22000c1e1700 */
[----:B------:R-:W-:Y:S01]  /*32e0*/  IMAD.WIDE.U32 R4, R4, UR16, RZ ;  /* 0x0000001004047c25 */ /* 0x000fe2000f8e00ff */
[----:B------:R-:W-:-:S02]  /*32f0*/  LEA.HI.X R21, R24, UR25, R21, 0x1, P0 ;  /* 0x0000001918157c11 */ /* 0x000fc400080f0c15 */
[----:B------:R-:W5:Y:S01]  /*3300*/  LDG.E.S16 R17, desc[UR6][R16.64] ;  /* 0x0000000610117981 */ /* 0x000f62000c1e1700 */
[C---:B------:R-:W-:Y:S01]  /*3310*/  IMAD.WIDE.U32 R24, R14.reuse, UR16, RZ ;  /* 0x000000100e187c25 */ /* 0x040fe2000f8e00ff */
[----:B------:R-:W-:Y:S02]  /*3320*/  IADD3 R7, PT, PT, R5, R7, RZ ;  /* 0x0000000705077210 */ /* 0x000fe40007ffe0ff */
[----:B------:R1:W5:Y:S01]  /*3330*/  LDG.E.S16 R20, desc[UR6][R20.64] ;  /* 0x0000000614147981 */ /* 0x000362000c1e1700 */
[----:B------:R-:W-:Y:S01]  /*3340*/  IMAD R15, R14, UR17, R15 ;  /* 0x000000110e0f7c24 */ /* 0x000fe2000f8e020f */
[----:B------:R-:W-:Y:S01]  /*3350*/  LEA R14, P0, R4, UR24, 0x1 ;  /* 0x00000018040e7c11 */ /* 0x000fe2000f8008ff */
[C---:B0-----:R-:W-:Y:S02]  /*3360*/  IMAD R29, R6.reuse, UR17, R27 ;  /* 0x00000011061d7c24 */ /* 0x041fe4000f8e021b */
[----:B------:R-:W-:Y:S01]  /*3370*/  IMAD.WIDE.U32 R26, R6, UR16, RZ ;  /* 0x00000010061a7c25 */ /* 0x000fe2000f8e00ff */
[----:B------:R-:W-:-:S03]  /*3380*/  LEA R6, P1, R24, UR24, 0x1 ;  /* 0x0000001818067c11 */ /* 0x000fc6000f8208ff */
[----:B------:R-:W-:Y:S01]  /*3390*/  IMAD.IADD R5, R25, 0x1, R15 ;  /* 0x0000000119057824 */ /* 0x000fe200078e020f */
[----:B------:R-:W-:Y:S01]  /*33a0*/  LEA.HI.X R15, R4, UR25, R7, 0x1, P0 ;  /* 0x00000019040f7c11 */ /* 0x000fe200080f0c07 */
[----:B------:R-:W-:-:S03]  /*33b0*/  IMAD R19, R19, UR16, RZ ;  /* 0x0000001013137c24 */ /* 0x000fc6000f8e02ff */
[----:B------:R-:W-:Y:S02]  /*33c0*/  LEA.HI.X R7, R24, UR25, R5, 0x1, P1 ;  /* 0x0000001918077c11 */ /* 0x000fe400088f0c05 */
[----:B------:R-:W-:Y:S02]  /*33d0*/  LEA R24, P0, R26, UR24, 0x1 ;  /* 0x000000181a187c11 */ /* 0x000fe4000f8008ff */
[----:B------:R-:W-:Y:S01]  /*33e0*/  IADD3 R5, PT, PT, R27, R29, RZ ;  /* 0x0000001d1b057210 */ /* 0x000fe20007ffe0ff */
[----:B------:R-:W-:Y:S01]  /*33f0*/  IMAD R19, R18, UR17, R19 ;  /* 0x0000001112137c24 */ /* 0x000fe2000f8e0213 */
[----:B------:R0:W5:Y:S01]  /*3400*/  LDG.E.S16 R29, desc[UR6][R14.64] ;  /* 0x000000060e1d7981 */ /* 0x000162000c1e1700 */
[----:B-1----:R-:W-:Y:S01]  /*3410*/  IMAD R21, R23, UR16, RZ ;  /* 0x0000001017157c24 */ /* 0x002fe2000f8e02ff */
[----:B------:R-:W-:Y:S01]  /*3420*/  LEA.HI.X R25, R26, UR25, R5, 0x1, P0 ;  /* 0x000000191a197c11 */ /* 0x000fe200080f0c05 */
[----:B------:R-:W-:Y:S01]  /*3430*/  IMAD.WIDE.U32 R26, R18, UR16, RZ ;  /* 0x00000010121a7c25 */ /* 0x000fe2000f8e00ff */
[----:B------:R1:W5:Y:S03]  /*3440*/  LDG.E.S16 R16, desc[UR6][R6.64] ;  /* 0x0000000606107981 */ /* 0x000366000c1e1700 */
[----:B------:R-:W-:Y:S01]  /*3450*/  IMAD R13, R13, UR16, RZ ;  /* 0x000000100d0d7c24 */ /* 0x000fe2000f8e02ff */
[----:B------:R-:W-:Y:S01]  /*3460*/  LEA R4, P0, R26, UR24, 0x1 ;  /* 0x000000181a047c11 */ /* 0x000fe2000f8008ff */
[----:B------:R-:W-:Y:S01]  /*3470*/  IMAD R9, R9, UR16, RZ ;  /* 0x0000001009097c24 */ /* 0x000fe2000f8e02ff */
[----:B------:R-:W-:Y:S01]  /*3480*/  IADD3 R5, PT, PT, R27, R19, RZ ;  /* 0x000000131b057210 */ /* 0x000fe20007ffe0ff */
[C---:B0-----:R-:W-:Y:S01]  /*3490*/  IMAD R15, R22.reuse, UR17, R21 ;  /* 0x00000011160f7c24 */ /* 0x041fe2000f8e0215 */
[----:B------:R-:W5:Y:S01]  /*34a0*/  LDG.E.S16 R25, desc[UR6][R24.64] ;  /* 0x0000000618197981 */ /* 0x000f62000c1e1700 */
[----:B------:R-:W-:Y:S01]  /*34b0*/  IMAD.WIDE.U32 R22, R22, UR16, RZ ;  /* 0x0000001016167c25 */ /* 0x000fe2000f8e00ff */
[----:B------:R-:W-:-:S03]  /*34c0*/  LEA.HI.X R5, R26, UR25, R5, 0x1, P0 ;  /* 0x000000191a057c11 */ /* 0x000fc600080f0c05 */
[----:B------:R-:W-:Y:S01]  /*34d0*/  IMAD.IADD R15, R23, 0x1, R15 ;  /* 0x00000001170f7824 */ /* 0x000fe200078e020f */
[----:B------:R-:W-:Y:S01]  /*34e0*/  LEA R14, P0, R22, UR24, 0x1 ;  /* 0x00000018160e7c11 */ /* 0x000fe2000f8008ff */
[----:B------:R-:W-:Y:S01]  /*34f0*/  IMAD R19, R12, UR17, R13 ;  /* 0x000000110c137c24 */ /* 0x000fe2000f8e020d */
[----:B------:R0:W5:Y:S01]  /*3500*/  LDG.E.S16 R4, desc[UR6][R4.64] ;  /* 0x0000000604047981 */ /* 0x000162000c1e1700 */
[----:B-1----:R-:W-:-:S04]  /*3510*/  IMAD.WIDE.U32 R6, R8, UR16, RZ ;  /* 0x0000001008067c25 */ /* 0x002fc8000f8e00ff */
[----:B------:R-:W-:Y:S02]  /*3520*/  IMAD R21, R8, UR17, R9 ;  /* 0x0000001108157c24 */ /* 0x000fe4000f8e0209 */
[----:B------:R-:W-:Y:S01]  /*3530*/  IMAD.WIDE.U32 R12, R12, UR16, RZ ;  /* 0x000000100c0c7c25 */ /* 0x000fe2000f8e00ff */
[----:B------:R-:W-:Y:S02]  /*3540*/  LEA.HI.X R15, R22, UR25, R15, 0x1, P0 ;  /* 0x00000019160f7c11 */ /* 0x000fe400080f0c0f */
[----:B------:R-:W-:Y:S02]  /*3550*/  LEA R18, P0, R6, UR24, 0x1 ;  /* 0x0000001806127c11 */ /* 0x000fe4000f8008ff */
[----:B------:R-:W-:Y:S02]  /*3560*/  IADD3 R7, PT, PT, R7, R21, RZ ;  /* 0x0000001507077210 */ /* 0x000fe40007ffe0ff */
[----:B------:R-:W-:Y:S01]  /*3570*/  LEA R8, P1, R12, UR24, 0x1 ;  /* 0x000000180c087c11 */ /* 0x000fe2000f8208ff */
[----:B------:R-:W5:Y:S01]  /*3580*/  LDG.E.S16 R15, desc[UR6][R14.64] ;  /* 0x000000060e0f7981 */ /* 0x000f62000c1e1700 */
[----:B------:R-:W-:-:S02]  /*3590*/  IADD3 R9, PT, PT, R13, R19, RZ ;  /* 0x000000130d097210 */ /* 0x000fc40007ffe0ff */
[----:B------:R-:W-:Y:S02]  /*35a0*/  LEA.HI.X R19, R6, UR25, R7, 0x1, P0 ;  /* 0x0000001906137c11 */ /* 0x000fe400080f0c07 */
[----:B------:R-:W-:-:S04]  /*35b0*/  LEA.HI.X R9, R12, UR25, R9, 0x1, P1 ;  /* 0x000000190c097c11 */ /* 0x000fc800088f0c09 */
[----:B------:R-:W5:Y:S04]  /*35c0*/  LDG.E.S16 R19, desc[UR6][R18.64] ;  /* 0x0000000612137981 */ /* 0x000f68000c1e1700 */
[----:B------:R-:W5:Y:S01]  /*35d0*/  LDG.E.S16 R8, desc[UR6][R8.64] ;  /* 0x0000000608087981 */ /* 0x000f62000c1e1700 */
[----:B------:R-:W-:-:S04]  /*35e0*/  IADD3 R36, P0, PT, R36, -0x10, RZ ;  /* 0xfffffff024247810 */ /* 0x000fc80007f1e0ff */
[----:B------:R-:W-:Y:S02]  /*35f0*/  IADD3.X R35, PT, PT, R35, -0x1, RZ, P0, !PT ;  /* 0xffffffff23237810 */ /* 0x000fe400007fe4ff */
[----:B------:R-:W-:-:S04]  /*3600*/  ISETP.NE.U32.AND P0, PT, R36, RZ, PT ;  /* 0x000000ff2400720c */ /* 0x000fc80003f05070 */
[----:B------:R-:W-:Y:S02]  /*3610*/  ISETP.NE.AND.EX P0, PT, R35, RZ, PT, P0 ;  /* 0x000000ff2300720c */ /* 0x000fe40003f05300 */
[----:B------:R-:W-:-:S05]  /*3620*/  IADD3 R10, P1, PT, R10, 0x80, RZ ;  /* 0x000000800a0a7810 */ /* 0x000fca0007f3e0ff */
[----:B0-----:R-:W-:Y:S01]  /*3630*/  IMAD.X R5, RZ, RZ, R11, P1 ;  /* 0x000000ffff057224 */ /* 0x001fe200008e060b */
[----:B--2---:R-:W-:-:S04]  /*3640*/  IADD3 R34, PT, PT, R39, R38, R34 ;  /* 0x0000002627227210 */ /* 0x004fc80007ffe022 */
[----:B---3--:R-:W-:-:S04]  /*3650*/  IADD3 R37, PT, PT, R40, R34, R37 ;  /* 0x0000002228257210 */ /* 0x008fc80007ffe025 */
[----:B----4-:R-:W-:-:S04]  /*3660*/  IADD3 R30, PT, PT, R30, R37, R41 ;  /* 0x000000251e1e7210 */ /* 0x010fc80007ffe029 */
[----:B-----5:R-:W-:-:S04]  /*3670*/  IADD3 R17, PT, PT, R17, R30, R28 ;  /* 0x0000001e11117210 */ /* 0x020fc80007ffe01c */
[----:B------:R-:W-:-:S04]  /*3680*/  IADD3 R20, PT, PT, R29, R17, R20 ;  /* 0x000000111d147210 */ /* 0x000fc80007ffe014 */
[----:B------:R-:W-:-:S04]  /*3690*/  IADD3 R16, PT, PT, R25, R20, R16 ;  /* 0x0000001419107210 */ /* 0x000fc80007ffe010 */
[----:B------:R-:W-:-:S04]  /*36a0*/  IADD3 R4, PT, PT, R15, R16, R4 ;  /* 0x000000100f047210 */ /* 0x000fc80007ffe004 */
[----:B------:R-:W-:Y:S02]  /*36b0*/  IADD3 R38, PT, PT, R19, R4, R8 ;  /* 0x0000000413267210 */ /* 0x000fe40007ffe008 */
[----:B------:R-:W-:Y:S01]  /*36c0*/  MOV R4, R10 ;  /* 0x0000000a00047202 */ /* 0x000fe20000000f00 */
[----:B------:R-:W-:Y:S06]  /*36d0*/  @P0 BRA `(.L_x_2507) ;  /* 0xfffffff400bc0947 */ /* 0x000fec000383ffff */
[----:B------:R-:W-:Y:S05]  /*36e0*/  BSYNC.RECONVERGENT B2 ;  /* 0x0000000000027941 */ /* 0x000fea0003800200 */
.L_x_2506:
        /* <DEDUP_REMOVED lines=26> */
[----:B-----5:R-:W-:Y:S02]  /*3890*/  IMAD R21, R21, UR28, RZ ;  /* 0x0000001c15157c24 */ /* 0x020fe4000f8e02ff */
[----:B------:R-:W-:Y:S01]  /*38a0*/  IMAD R17, R16, UR29, R17 ;  /* 0x0000001d10117c24 */ /* 0x000fe2000f8e0211 */
[----:B------:R-:W-:Y:S01]  /*38b0*/  LEA.HI.X R13, R22, UR31, R13, 0x1, P1 ;  /* 0x0000001f160d7c11 */ /* 0x000fe200088f0c0d */
[----:B------:R-:W-:-:S04]  /*38c0*/  IMAD.WIDE.U32 R22, R16, UR28, RZ ;  /* 0x0000001c10167c25 */ /* 0x000fc8000f8e00ff */
[C---:B------:R-:W-:Y:S01]  /*38d0*/  IMAD R27, R18.reuse, UR29, R19 ;  /* 0x0000001d121b7c24 */ /* 0x040fe2000f8e0213 */
[----:B------:R-:W2:Y:S01]  /*38e0*/  LDG.E.S16 R13, desc[UR6][R12.64] ;  /* 0x000000060c0d7981 */ /* 0x000ea2000c1e1700 */
[----:B------:R-:W-:Y:S01]  /*38f0*/  IMAD.WIDE.U32 R24, R18, UR28, RZ ;  /* 0x0000001c12187c25 */ /* 0x000fe2000f8e00ff */
[----:B------:R-:W-:-:S03]  /*3900*/  LEA R18, P1, R22, UR30, 0x1 ;  /* 0x0000001e16127c11 */ /* 0x000fc6000f8208ff */
[----:B------:R-:W-:Y:S01]  /*3910*/  IMAD R29, R20, UR29, R21 ;  /* 0x0000001d141d7c24 */ /* 0x000fe2000f8e0215 */
[----:B------:R-:W-:Y:S01]  /*3920*/  LEA R16, P2, R24, UR30, 0x1 ;  /* 0x0000001e18107c11 */ /* 0x000fe2000f8408ff */
[----:B------:R-:W-:Y:S01]  /*3930*/  IMAD.IADD R19, R23, 0x1, R17 ;  /* 0x0000000117137824 */ /* 0x000fe200078e0211 */
[----:B------:R-:W-:Y:S01]  /*3940*/  IADD3 R17, PT, PT, R25, R27, RZ ;  /* 0x0000001b19117210 */ /* 0x000fe20007ffe0ff */
[----:B------:R-:W-:-:S03]  /*3950*/  IMAD.WIDE.U32 R20, R20, UR28, RZ ;  /* 0x0000001c14147c25 */ /* 0x000fc6000f8e00ff */
[----:B------:R-:W-:Y:S01]  /*3960*/  LEA.HI.X R19, R22, UR31, R19, 0x1, P1 ;  /* 0x0000001f16137c11 */ /* 0x000fe200088f0c13 */
[----:B------:R-:W-:Y:S01]  /*3970*/  IMAD R15, R15, UR28, RZ ;  /* 0x0000001c0f0f7c24 */ /* 0x000fe2000f8e02ff */
[----:B------:R-:W-:Y:S02]  /*3980*/  LEA R22, P1, R20, UR30, 0x1 ;  /* 0x0000001e14167c11 */ /* 0x000fe4000f8208ff */
[----:B------:R-:W-:Y:S01]  /*3990*/  IADD3 R21, PT, PT, R21, R29, RZ ;  /* 0x0000001d15157210 */ /* 0x000fe20007ffe0ff */
[----:B------:R-:W-:Y:S02]  /*39a0*/  IMAD R15, R14, UR29, R15 ;  /* 0x0000001d0e0f7c24 */ /* 0x000fe4000f8e020f */
[----:B------:R-:W-:Y:S01]  /*39b0*/  IMAD R25, R11, UR28, RZ ;  /* 0x0000001c0b197c24 */ /* 0x000fe2000f8e02ff */
[----:B------:R-:W-:Y:S01]  /*39c0*/  LEA.HI.X R23, R20, UR31, R21, 0x1, P1 ;  /* 0x0000001f14177c11 */ /* 0x000fe200088f0c15 */
[----:B------:R-:W-:Y:S01]  /*39d0*/  IMAD.WIDE.U32 R20, R14, UR28, RZ ;  /* 0x0000001c0e147c25 */ /* 0x000fe2000f8e00ff */
[----:B------:R-:W-:Y:S01]  /*39e0*/  LEA.HI.X R17, R24, UR31, R17, 0x1, P2 ;  /* 0x0000001f18117c11 */ /* 0x000fe200090f0c11 */
[----:B------:R1:W2:Y:S02]  /*39f0*/  LDG.E.S16 R2, desc[UR6][R18.64] ;  /* 0x0000000612027981 */ /* 0x0002a4000c1e1700 */
[----:B------:R-:W-:Y:S01]  /*3a00*/  IMAD.IADD R11, R21, 0x1, R15 ;  /* 0x00000001150b7824 */ /* 0x000fe200078e020f */
[----:B------:R-:W-:Y:S01]  /*3a10*/  LEA R14, P1, R20, UR30, 0x1 ;  /* 0x0000001e140e7c11 */ /* 0x000fe2000f8208ff */
[----:B------:R-:W-:Y:S01]  /*3a20*/  IMAD R21, R9, UR28, RZ ;  /* 0x0000001c09157c24 */ /* 0x000fe2000f8e02ff */
[----:B------:R3:W4:Y:S01]  /*3a30*/  LDG.E.S16 R24, desc[UR6][R16.64] ;  /* 0x0000000610187981 */ /* 0x000722000c1e1700 */
[----:B------:R-:W-:Y:S01]  /*3a40*/  IMAD R9, R10, UR29, R25 ;  /* 0x0000001d0a097c24 */ /* 0x000fe2000f8e0219 */
[----:B------:R-:W-:Y:S01]  /*3a50*/  LEA.HI.X R15, R20, UR31, R11, 0x1, P1 ;  /* 0x0000001f140f7c11 */ /* 0x000fe200088f0c0b */
[----:B------:R-:W-:Y:S01]  /*3a60*/  IMAD.WIDE.U32 R10, R10, UR28, RZ ;  /* 0x0000001c0a0a7c25 */ /* 0x000fe2000f8e00ff */
[----:B------:R-:W4:Y:S03]  /*3a70*/  LDG.E.S16 R23, desc[UR6][R22.64] ;  /* 0x0000000616177981 */ /* 0x000f26000c1e1700 */
[----:B------:R-:W-:Y:S01]  /*3a80*/  IMAD R7, R7, UR28, RZ ;  /* 0x0000001c07077c24 */ /* 0x000fe2000f8e02ff */
[----:B------:R-:W-:Y:S01]  /*3a90*/  IADD3 R9, PT, PT, R11, R9, RZ ;  /* 0x000000090b097210 */ /* 0x000fe20007ffe0ff */
[C---:B------:R-:W-:Y:S01]  /*3aa0*/  IMAD R21, R8.reuse, UR29, R21 ;  /* 0x0000001d08157c24 */ /* 0x040fe2000f8e0215 */
[----:B------:R-:W5:Y:S01]  /*3ab0*/  LDG.E.S16 R14, desc[UR6][R14.64] ;  /* 0x000000060e0e7981 */ /* 0x000f62000c1e1700 */
[----:B-1----:R-:W-:Y:S01]  /*3ac0*/  IMAD.WIDE.U32 R18, R8, UR28, RZ ;  /* 0x0000001c08127c25 */ /* 0x002fe2000f8e00ff */
[----:B------:R-:W-:-:S03]  /*3ad0*/  LEA R8, P1, R10, UR30, 0x1 ;  /* 0x0000001e0a087c11 */ /* 0x000fc6000f8208ff */
[----:B---3--:R-:W-:-:S04]  /*3ae0*/  IMAD.WIDE.U32 R16, R6, UR28, RZ ;  /* 0x0000001c06107c25 */ /* 0x008fc8000f8e00ff */
[----:B------:R-:W-:Y:S01]  /*3af0*/  IMAD R11, R6, UR29, R7 ;  /* 0x0000001d060b7c24 */ /* 0x000fe2000f8e0207 */
[----:B------:R-:W-:Y:S02]  /*3b00*/  LEA.HI.X R9, R10, UR31, R9, 0x1, P1 ;  /* 0x0000001f0a097c11 */ /* 0x000fe400088f0c09 */
[----:B------:R-:W-:Y:S01]  /*3b10*/  LEA R10, P1, R16, UR30, 0x1 ;  /* 0x0000001e100a7c11 */ /* 0x000fe2000f8208ff */
[----:B------:R-:W-:Y:S01]  /*3b20*/  IMAD.IADD R11, R17, 0x1, R11 ;  /* 0x00000001110b7824 */ /* 0x000fe200078e020b */
[----:B------:R-:W-:Y:S02]  /*3b30*/  LEA R6, P2, R18, UR30, 0x1 ;  /* 0x0000001e12067c11 */ /* 0x000fe4000f8408ff */
[----:B------:R-:W-:Y:S01]  /*3b40*/  IADD3 R7, PT, PT, R19, R21, RZ ;  /* 0x0000001513077210 */ /* 0x000fe20007ffe0ff */
[----:B------:R-:W5:Y:S01]  /*3b50*/  LDG.E.S16 R9, desc[UR6][R8.64] ;  /* 0x0000000608097981 */ /* 0x000f62000c1e1700 */
[----:B------:R-:W-:Y:S02]  /*3b60*/  LEA.HI.X R11, R16, UR31, R11, 0x1, P1 ;  /* 0x0000001f100b7c11 */ /* 0x000fe400088f0c0b */
[----:B------:R-:W-:-:S04]  /*3b70*/  LEA.HI.X R7, R18, UR31, R7, 0x1, P2 ;  /* 0x0000001f12077c11 */ /* 0x000fc800090f0c07 */
[----:B------:R-:W3:Y:S04]  /*3b80*/  LDG.E.S16 R11, desc[UR6][R10.64] ;  /* 0x000000060a0b7981 */ /* 0x000ee8000c1e1700 */
[----:B------:R-:W3:Y:S01]  /*3b90*/  LDG.E.S16 R6, desc[UR6][R6.64] ;  /* 0x0000000606067981 */ /* 0x000ee2000c1e1700 */
[----:B------:R-:W-:-:S04]  /*3ba0*/  IADD3 R4, P1, PT, R4, 0x40, RZ ;  /* 0x0000004004047810 */ /* 0x000fc80007f3e0ff */
[----:B------:R-:W-:Y:S02]  /*3bb0*/  IADD3.X R5, PT, PT, RZ, R5, RZ, P1, !PT ;  /* 0x00000005ff057210 */ /* 0x000fe40000ffe4ff */
[----:B--2---:R-:W-:-:S04]  /*3bc0*/  IADD3 R2, PT, PT, R2, R38, R13 ;  /* 0x0000002602027210 */ /* 0x004fc80007ffe00d */
[----:B----4-:R-:W-:-:S04]  /*3bd0*/  IADD3 R23, PT, PT, R23, R2, R24 ;  /* 0x0000000217177210 */ /* 0x010fc80007ffe018 */
[----:B-----5:R-:W-:-:S04]  /*3be0*/  IADD3 R38, PT, PT, R9, R23, R14 ;  /* 0x0000001709267210 */ /* 0x020fc80007ffe00e */
[----:B---3--:R-:W-:-:S07]  /*3bf0*/  IADD3 R38, PT, PT, R11, R38, R6 ;  /* 0x000000260b267210 */ /* 0x008fce0007ffe006 */
.L_x_2509:
        /* <DEDUP_REMOVED lines=17> */
[----:B----4-:R-:W-:-:S03]  /*3d10*/  IMAD R13, R13, UR28, RZ ;  /* 0x0000001c0d0d7c24 */ /* 0x010fc6000f8e02ff */
[----:B------:R-:W-:Y:S01]  /*3d20*/  IADD3 R7, PT, PT, R9, R7, RZ ;  /* 0x0000000709077210 */ /* 0x000fe20007ffe0ff */
[----:B---3--:R-:W-:Y:S02]  /*3d30*/  IMAD R9, R11, UR28, RZ ;  /* 0x0000001c0b097c24 */ /* 0x008fe4000f8e02ff */
[----:B-----5:R-:W-:Y:S01]  /*3d40*/  IMAD R15, R15, UR28, RZ ;  /* 0x0000001c0f0f7c24 */ /* 0x020fe2000f8e02ff */
[----:B------:R-:W-:Y:S01]  /*3d50*/  LEA.HI.X R7, R8, UR31, R7, 0x1, P1 ;  /* 0x0000001f08077c11 */ /* 0x000fe200088f0c07 */
[C---:B------:R-:W-:Y:S02]  /*3d60*/  IMAD R9, R10.reuse, UR29, R9 ;  /* 0x0000001d0a097c24 */ /* 0x040fe4000f8e0209 */
[----:B------:R-:W-:-:S03]  /*3d70*/  IMAD.WIDE.U32 R10, R10, UR28, RZ ;  /* 0x0000001c0a0a7c25 */ /* 0x000fc6000f8e00ff */
[----:B------:R-:W2:Y:S01]  /*3d80*/  LDG.E.S16 R7, desc[UR6][R6.64] ;  /* 0x0000000606077981 */ /* 0x000ea2000c1e1700 */
[----:B------:R-:W-:Y:S01]  /*3d90*/  IMAD R19, R12, UR29, R13 ;  /* 0x0000001d0c137c24 */ /* 0x000fe2000f8e020d */
[----:B------:R-:W-:Y:S01]  /*3da0*/  LEA R8, P1, R10, UR30, 0x1 ;  /* 0x0000001e0a087c11 */ /* 0x000fe2000f8208ff */
[----:B------:R-:W-:-:S04]  /*3db0*/  IMAD.WIDE.U32 R12, R12, UR28, RZ ;  /* 0x0000001c0c0c7c25 */ /* 0x000fc8000f8e00ff */
[----:B------:R-:W-:Y:S01]  /*3dc0*/  IMAD.IADD R9, R11, 0x1, R9 ;  /* 0x000000010b097824 */ /* 0x000fe200078e0209 */
[----:B------:R-:W-:Y:S01]  /*3dd0*/  IADD3 R19, PT, PT, R13, R19, RZ ;  /* 0x000000130d137210 */ /* 0x000fe20007ffe0ff */
[----:B------:R-:W-:-:S03]  /*3de0*/  IMAD.WIDE.U32 R16, R14, UR28, RZ ;  /* 0x0000001c0e107c25 */ /* 0x000fc6000f8e00ff */
[----:B------:R-:W-:Y:S01]  /*3df0*/  LEA.HI.X R9, R10, UR31, R9, 0x1, P1 ;  /* 0x0000001f0a097c11 */ /* 0x000fe200088f0c09 */
[----:B------:R-:W-:Y:S01]  /*3e00*/  IMAD R15, R14, UR29, R15 ;  /* 0x0000001d0e0f7c24 */ /* 0x000fe2000f8e020f */
[----:B------:R-:W-:Y:S02]  /*3e10*/  LEA R14, P2, R12, UR30, 0x1 ;  /* 0x0000001e0c0e7c11 */ /* 0x000fe4000f8408ff */
[----:B------:R-:W-:Y:S01]  /*3e20*/  LEA R10, P1, R16, UR30, 0x1 ;  /* 0x0000001e100a7c11 */ /* 0x000fe2000f8208ff */
[----:B------:R-:W2:Y:S01]  /*3e30*/  LDG.E.S16 R8, desc[UR6][R8.64] ;  /* 0x0000000608087981 */ /* 0x000ea2000c1e1700 */
[----:B------:R-:W-:Y:S02]  /*3e40*/  IADD3 R11, PT, PT, R17, R15, RZ ;  /* 0x0000000f110b7210 */ /* 0x000fe40007ffe0ff */
[----:B------:R-:W-:Y:S02]  /*3e50*/  LEA.HI.X R15, R12, UR31, R19, 0x1, P2 ;  /* 0x0000001f0c0f7c11 */ /* 0x000fe400090f0c13 */
[----:B------:R-:W-:-:S04]  /*3e60*/  LEA.HI.X R11, R16, UR31, R11, 0x1, P1 ;  /* 0x0000001f100b7c11 */ /* 0x000fc800088f0c0b */
[----:B------:R-:W3:Y:S04]  /*3e70*/  LDG.E.S16 R15, desc[UR6][R14.64] ;  /* 0x000000060e0f7981 */ /* 0x000ee8000c1e1700 */
[----:B------:R-:W3:Y:S01]  /*3e80*/  LDG.E.S16 R10, desc[UR6][R10.64] ;  /* 0x000000060a0a7981 */ /* 0x000ee2000c1e1700 */
[----:B------:R-:W-:-:S05]  /*3e90*/  IADD3 R4, P1, PT, R4, 0x20, RZ ;  /* 0x0000002004047810 */ /* 0x000fca0007f3e0ff */
[----:B------:R-:W-:Y:S01]  /*3ea0*/  IMAD.X R5, RZ, RZ, R5, P1 ;  /* 0x000000ffff057224 */ /* 0x000fe200008e0605 */
[----:B--2---:R-:W-:-:S04]  /*3eb0*/  IADD3 R38, PT, PT, R8, R38, R7 ;  /* 0x0000002608267210 */ /* 0x004fc80007ffe007 */
[----:B---3--:R-:W-:-:S07]  /*3ec0*/  IADD3 R38, PT, PT, R10, R38, R15 ;  /* 0x000000260a267210 */ /* 0x008fce0007ffe00f */
.L_x_2510:
        /* <DEDUP_REMOVED lines=25> */
[----:B------:R-:W-:-:S04]  /*4060*/  @P0 IMAD.WIDE.U32 R12, R8, UR28, RZ ;  /* 0x0000001c080c0c25 */ /* 0x000fc8000f8e00ff */
[----:B------:R-:W-:Y:S01]  /*4070*/  @P0 IMAD R9, R8, UR29, R9 ;  /* 0x0000001d08090c24 */ /* 0x000fe2000f8e0209 */
[----:B------:R-:W-:Y:S02]  /*4080*/  LEA.HI.X R7, R10, UR31, R7, 0x1, P1 ;  /* 0x0000001f0a077c11 */ /* 0x000fe400088f0c07 */
[C---:B------:R-:W-:Y:S02]  /*4090*/  @P0 LEA R8, P1, R12.reuse, UR30, 0x1 ;  /* 0x0000001e0c080c11 */ /* 0x040fe4000f8208ff */
[----:B------:R-:W-:Y:S02]  /*40a0*/  @P0 IADD3 R5, PT, PT, R13, R9, RZ ;  /* 0x000000090d050210 */ /* 0x000fe40007ffe0ff */
[----:B------:R-:W2:Y:S02]  /*40b0*/  LDG.E.S16 R7, desc[UR6][R6.64] ;  /* 0x0000000606077981 */ /* 0x000ea4000c1e1700 */
[----:B------:R-:W-:-:S06]  /*40c0*/  @P0 LEA.HI.X R9, R12, UR31, R5, 0x1, P1 ;  /* 0x0000001f0c090c11 */ /* 0x000fcc00088f0c05 */
[----:B------:R-:W3:Y:S01]  /*40d0*/  @P0 LDG.E.S16 R9, desc[UR6][R8.64] ;  /* 0x0000000608090981 */ /* 0x000ee2000c1e1700 */
[----:B--2---:R-:W-:-:S05]  /*40e0*/  IADD3 R38, PT, PT, R7, R38, RZ ;  /* 0x0000002607267210 */ /* 0x004fca0007ffe0ff */
[----:B---3--:R-:W-:-:S07]  /*40f0*/  @P0 IMAD.IADD R38, R9, 0x1, R38 ;  /* 0x0000000109260824 */ /* 0x008fce00078e0226 */
.L_x_2508:
[----:B------:R-:W-:-:S07]  /*4100*/  PRMT R2, R38, 0x7610, R2 ;  /* 0x0000761026027816 */ /* 0x000fce0000000002 */
.L_x_2505:
[----:B------:R-:W1:Y:S01]  /*4110*/  LDC.64 R4, c[0x0][0x710] ;  /* 0x0001c400ff047b82 */ /* 0x000e620000000a00 */
[----:B------:R-:W-:Y:S01]  /*4120*/  IADD3 R3, PT, PT, R3, 0x80, RZ ;  /* 0x0000008003037810 */ /* 0x000fe20007ffe0ff */
[----:B-1----:R2:W-:Y:S06]  /*4130*/  STG.E.U16 desc[UR6][R4.64], R2 ;  /* 0x0000000204007986 */ /* 0x0025ec000c101506 */
.L_x_2497:
        /* <DEDUP_REMOVED lines=26> */
[----:B------:R-:W-:Y:S01]  /*42e0*/  IMAD.MOV.U32 R10, RZ, RZ, R4 ;  /* 0x000000ffff0a7224 */ /* 0x000fe200078e0004 */
[----:B------:R-:W-:Y:S02]  /*42f0*/  LOP3.LUT R35, R35, 0x7fffffff, RZ, 0xc0, !PT ;  /* 0x7fffffff23237812 */ /* 0x000fe400078ec0ff */
[----:B------:R-:W-:Y:S02]  /*4300*/  LOP3.LUT R36, R0, 0xfffffff0, RZ, 0xc0, !PT ;  /* 0xfffffff000247812 */ /* 0x000fe400078ec0ff */
[----:B------:R-:W-:-:S07]  /*4310*/  MOV R38, RZ ;  /* 0x000000ff00267202 */ /* 0x000fce0000000f00 */
.L_x_2514:
        /* <DEDUP_REMOVED lines=28> */
[----:B-----5:R-:W-:Y:S01]  /*44e0*/  IMAD R27, R27, UR8, RZ ;  /* 0x000000081b1b7c24 */ /* 0x020fe2000f8e02ff */
[----:B------:R-:W-:Y:S01]  /*44f0*/  IADD3 R25, PT, PT, R25, R39, RZ ;  /* 0x0000002719197210 */ /* 0x000fe20007ffe0ff */
[C---:B------:R-:W-:Y:S01]  /*4500*/  IMAD R37, R32.reuse, UR9, R33 ;  /* 0x0000000920257c24 */ /* 0x040fe2000f8e0221 */
[----:B------:R0:W2:Y:S01]  /*4510*/  LDG.E.S16 R34, desc[UR6][R42.64] ;  /* 0x000000062a227981 */ /* 0x0000a2000c1e1700 */
[----:B------:R-:W-:Y:S01]  /*4520*/  IMAD.WIDE.U32 R32, R32, UR8, RZ ;  /* 0x0000000820207c25 */ /* 0x000fe2000f8e00ff */
[----:B------:R-:W-:-:S03]  /*4530*/  LEA.HI.X R47, R24, UR19, R25, 0x1, P0 ;  /* 0x00000013182f7c11 */ /* 0x000fc600080f0c19 */
[----:B------:R-:W-:Y:S01]  /*4540*/  IMAD R41, R41, UR8, RZ ;  /* 0x0000000829297c24 */ /* 0x000fe2000f8e02ff */
[----:B------:R-:W-:Y:S01]  /*4550*/  LEA R44, P0, R32, UR18, 0x1 ;  /* 0x00000012202c7c11 */ /* 0x000fe2000f8008ff */
[C---:B------:R-:W-:Y:S01]  /*4560*/  IMAD R39, R26.reuse, UR9, R27 ;  /* 0x000000091a277c24 */ /* 0x040fe2000f8e021b */
[----:B------:R-:W-:Y:S01]  /*4570*/  IADD3 R33, PT, PT, R33, R37, RZ ;  /* 0x0000002521217210 */ /* 0x000fe20007ffe0ff */
[----:B------:R-:W-:-:S03]  /*4580*/  IMAD.WIDE.U32 R26, R26, UR8, RZ ;  /* 0x000000081a1a7c25 */ /* 0x000fc6000f8e00ff */
[----:B------:R-:W-:Y:S01]  /*4590*/  LEA.HI.X R45, R32, UR19, R33, 0x1, P0 ;  /* 0x00000013202d7c11 */ /* 0x000fe200080f0c21 */
[----:B------:R-:W-:Y:S01]  /*45a0*/  IMAD.WIDE.U32 R24, R40, UR8, RZ ;  /* 0x0000000828187c25 */ /* 0x000fe2000f8e00ff */
[----:B0-----:R-:W-:-:S03]  /*45b0*/  LEA R42, P1, R26, UR18, 0x1 ;  /* 0x000000121a2a7c11 */ /* 0x001fc6000f8208ff */
[----:B------:R-:W-:Y:S01]  /*45c0*/  IMAD R41, R40, UR9, R41 ;  /* 0x0000000928297c24 */ /* 0x000fe2000f8e0229 */
[----:B------:R-:W-:Y:S01]  /*45d0*/  LEA R32, P0, R24, UR18, 0x1 ;  /* 0x0000001218207c11 */ /* 0x000fe2000f8008ff */
[----:B------:R-:W-:Y:S01]  /*45e0*/  IMAD.IADD R27, R27, 0x1, R39 ;  /* 0x000000011b1b7824 */ /* 0x000fe200078e0227 */
[----:B------:R-:W3:Y:S01]  /*45f0*/  LDG.E.S16 R37, desc[UR6][R44.64] ;  /* 0x000000062c257981 */ /* 0x000ee2000c1e1700 */
[----:B------:R-:W-:Y:S01]  /*4600*/  IMAD R31, R31, UR8, RZ ;  /* 0x000000081f1f7c24 */ /* 0x000fe2000f8e02ff */
[----:B------:R-:W-:Y:S01]  /*4610*/  IADD3 R25, PT, PT, R25, R41, RZ ;  /* 0x0000002919197210 */ /* 0x000fe20007ffe0ff */
[----:B------:R-:W-:Y:S01]  /*4620*/  IMAD R29, R29, UR8, RZ ;  /* 0x000000081d1d7c24 */ /* 0x000fe2000f8e02ff */
[----:B------:R-:W-:Y:S01]  /*4630*/  LEA.HI.X R43, R26, UR19, R27, 0x1, P1 ;  /* 0x000000131a2b7c11 */ /* 0x000fe200088f0c1b */
[----:B------:R0:W2:Y:S01]  /*4640*/  LDG.E.S16 R39, desc[UR6][R46.64] ;  /* 0x000000062e277981 */ /* 0x0000a2000c1e1700 */
[----:B------:R-:W-:Y:S01]  /*4650*/  LEA.HI.X R33, R24, UR19, R25, 0x1, P0 ;  /* 0x0000001318217c11 */ /* 0x000fe200080f0c19 */
[----:B------:R-:W-:-:S02]  /*4660*/  IMAD.WIDE.U32 R24, R30, UR8, RZ ;  /* 0x000000081e187c25 */ /* 0x000fc4000f8e00ff */
[----:B------:R-:W3:Y:S02]  /*4670*/  LDG.E.S16 R40, desc[UR6][R42.64] ;  /* 0x000000062a287981 */ /* 0x000ee4000c1e1700 */
[----:B------:R-:W-:Y:S02]  /*4680*/  IMAD.WIDE.U32 R26, R28, UR8, RZ ;  /* 0x000000081c1a7c25 */ /* 0x000fe4000f8e00ff */
[----:B------:R1:W4:Y:S02]  /*4690*/  LDG.E.S16 R41, desc[UR6][R32.64] ;  /* 0x0000000620297981 */ /* 0x000324000c1e1700 */
[----:B------:R-:W-:Y:S02]  /*46a0*/  IMAD R31, R30, UR9, R31 ;  /* 0x000000091e1f7c24 */ /* 0x000fe4000f8e021f */
[----:B------:R-:W-:Y:S02]  /*46b0*/  IMAD R29, R28, UR9, R29 ;  /* 0x000000091c1d7c24 */ /* 0x000fe4000f8e021d */
[----:B0-----:R-:W-:Y:S01]  /*46c0*/  IMAD R47, R17, UR8, RZ ;  /* 0x00000008112f7c24 */ /* 0x001fe2000f8e02ff */
[----:B------:R-:W-:Y:S01]  /*46d0*/  LEA R30, P0, R24, UR18, 0x1 ;  /* 0x00000012181e7c11 */ /* 0x000fe2000f8008ff */
[----:B------:R-:W-:Y:S01]  /*46e0*/  IMAD.IADD R17, R27, 0x1, R29 ;  /* 0x000000011b117824 */ /* 0x000fe200078e021d */
[----:B------:R-:W-:Y:S01]  /*46f0*/  LEA R28, P1, R26, UR18, 0x1 ;  /* 0x000000121a1c7c11 */ /* 0x000fe2000f8208ff */
[----:B-1----:R-:W-:Y:S01]  /*4700*/  IMAD.WIDE.U32 R32, R16, UR8, RZ ;  /* 0x0000000810207c25 */ /* 0x002fe2000f8e00ff */
[----:B------:R-:W-:-:S03]  /*4710*/  IADD3 R25, PT, PT, R25, R31, RZ ;  /* 0x0000001f19197210 */ /* 0x000fc60007ffe0ff */
[----:B------:R-:W-:Y:S02]  /*4720*/  IMAD R47, R16, UR9, R47 ;  /* 0x00000009102f7c24 */ /* 0x000fe4000f8e022f */
[----:B------:R-:W-:Y:S01]  /*4730*/  IMAD R21, R21, UR8, RZ ;  /* 0x0000000815157c24 */ /* 0x000fe2000f8e02ff */
[----:B------:R-:W-:Y:S01]  /*4740*/  LEA.HI.X R31, R24, UR19, R25, 0x1, P0 ;  /* 0x00000013181f7c11 */ /* 0x000fe200080f0c19 */
[----:B------:R-:W-:Y:S01]  /*4750*/  IMAD.WIDE.U32 R24, R20, UR8, RZ ;  /* 0x0000000814187c25 */ /* 0x000fe2000f8e00ff */
[----:B------:R-:W-:Y:S02]  /*4760*/  LEA.HI.X R29, R26, UR19, R17, 0x1, P1 ;  /* 0x000000131a1d7c11 */ /* 0x000fe400088f0c11 */
[----:B------:R-:W-:Y:S01]  /*4770*/  LEA R16, P0, R32, UR18, 0x1 ;  /* 0x0000001220107c11 */ /* 0x000fe2000f8008ff */
[----:B------:R-:W-:Y:S01]  /*4780*/  IMAD R21, R20, UR9, R21 ;  /* 0x0000000914157c24 */ /* 0x000fe2000f8e0215 */
[----:B------:R-:W-:Y:S01]  /*4790*/  IADD3 R17, PT, PT, R33, R47, RZ ;  /* 0x0000002f21117210 */ /* 0x000fe20007ffe0ff */
[----:B------:R-:W-:Y:S01]  /*47a0*/  IMAD R5, R5, UR8, RZ ;  /* 0x0000000805057c24 */ /* 0x000fe2000f8e02ff */
[----:B------:R0:W5:Y:S02]  /*47b0*/  LDG.E.S16 R28, desc[UR6][R28.64] ;  /* 0x000000061c1c7981 */ /* 0x000164000c1e1700 */
        /* <DEDUP_REMOVED lines=10> */
[----:B------:R-:W-:-:S03]  /*4860*/  IMAD.WIDE.U32 R24, R14, UR8, RZ ;  /* 0x000000080e187c25 */ /* 0x000fc6000f8e00ff */
[----:B------:R1:W5:Y:S01]  /*4870*/  LDG.E.S16 R20, desc[UR6][R20.64] ;  /* 0x0000000614147981 */ /* 0x000362000c1e1700 */
[----:B------:R-:W-:Y:S01]  /*4880*/  IMAD R15, R14, UR9, R15 ;  /* 0x000000090e0f7c24 */ /* 0x000fe2000f8e020f */
[----:B------:R-:W-:Y:S01]  /*4890*/  LEA R14, P0, R4, UR18, 0x1 ;  /* 0x00000012040e7c11 */ /* 0x000fe2000f8008ff */
[C---:B0-----:R-:W-:Y:S02]  /*48a0*/  IMAD R29, R6.reuse, UR9, R27 ;  /* 0x00000009061d7c24 */ /* 0x041fe4000f8e021b */
[----:B------:R-:W-:Y:S01]  /*48b0*/  IMAD.IADD R7, R5, 0x1, R7 ;  /* 0x0000000105077824 */ /* 0x000fe200078e0207 */
[----:B------:R-:W-:Y:S01]  /*48c0*/  IADD3 R5, PT, PT, R25, R15, RZ ;  /* 0x0000000f19057210 */ /* 0x000fe20007ffe0ff */
[----:B------:R-:W-:Y:S01]  /*48d0*/  IMAD.WIDE.U32 R26, R6, UR8, RZ ;  /* 0x00000008061a7c25 */ /* 0x000fe2000f8e00ff */
[----:B------:R-:W-:Y:S02]  /*48e0*/  LEA R6, P1, R24, UR18, 0x1 ;  /* 0x0000001218067c11 */ /* 0x000fe4000f8208ff */
[----:B------:R-:W-:-:S02]  /*48f0*/  LEA.HI.X R15, R4, UR19, R7, 0x1, P0 ;  /* 0x00000013040f7c11 */ /* 0x000fc400080f0c07 */
[----:B------:R-:W-:Y:S01]  /*4900*/  LEA.HI.X R7, R24, UR19, R5, 0x1, P1 ;  /* 0x0000001318077c11 */ /* 0x000fe200088f0c05 */
[----:B------:R-:W-:Y:S01]  /*4910*/  IMAD R19, R19, UR8, RZ ;  /* 0x0000000813137c24 */ /* 0x000fe2000f8e02ff */
        /* <DEDUP_REMOVED lines=8> */
[----:B------:R-:W-:Y:S01]  /*49a0*/  IMAD.IADD R5, R27, 0x1, R19 ;  /* 0x000000011b057824 */ /* 0x000fe200078e0213 */
[----:B------:R-:W-:Y:S01]  /*49b0*/  LEA R4, P0, R26, UR18, 0x1 ;  /* 0x000000121a047c11 */ /* 0x000fe2000f8008ff */
[----:B------:R-:W-:Y:S01]  /*49c0*/  IMAD R13, R13, UR8, RZ ;  /* 0x000000080d0d7c24 */ /* 0x000fe2000f8e02ff */
[----:B------:R-:W5:Y:S01]  /*49d0*/  LDG.E.S16 R25, desc[UR6][R24.64] ;  /* 0x0000000618197981 */ /* 0x000f62000c1e1700 */
[----:B0-----:R-:W-:-:S02]  /*49e0*/  IMAD R15, R22, UR9, R21 ;  /* 0x00000009160f7c24 */ /* 0x001fc4000f8e0215 */
[----:B------:R-:W-:Y:S01]  /*49f0*/  IMAD.WIDE.U32 R22, R22, UR8, RZ ;  /* 0x0000000816167c25 */ /* 0x000fe2000f8e00ff */
[----:B------:R-:W-:-:S03]  /*4a00*/  LEA.HI.X R5, R26, UR19, R5, 0x1, P0 ;  /* 0x000000131a057c11 */ /* 0x000fc600080f0c05 */
[----:B------:R-:W-:Y:S01]  /*4a10*/  IMAD R9, R9, UR8, RZ ;  /* 0x0000000809097c24 */ /* 0x000fe2000f8e02ff */
[----:B------:R-:W-:Y:S01]  /*4a20*/  LEA R14, P0, R22, UR18, 0x1 ;  /* 0x00000012160e7c11 */ /* 0x000fe2000f8008ff */
[----:B------:R-:W-:Y:S01]  /*4a30*/  IMAD R19, R12, UR9, R13 ;  /* 0x000000090c137c24 */ /* 0x000fe2000f8e020d */
[----:B------:R-:W-:Y:S01]  /*4a40*/  IADD3 R15, PT, PT, R23, R15, RZ ;  /* 0x0000000f170f7210 */ /* 0x000fe20007ffe0ff */
[C---:B-1----:R-:W-:Y:S01]  /*4a50*/  IMAD.WIDE.U32 R6, R8.reuse, UR8, RZ ;  /* 0x0000000808067c25 */ /* 0x042fe2000f8e00ff */
[----:B------:R0:W5:Y:S03]  /*4a60*/  LDG.E.S16 R4, desc[UR6][R4.64] ;  /* 0x0000000604047981 */ /* 0x000166000c1e1700 */
[----:B------:R-:W-:Y:S02]  /*4a70*/  IMAD R21, R8, UR9, R9 ;  /* 0x0000000908157c24 */ /* 0x000fe4000f8e0209 */
[----:B------:R-:W-:Y:S01]  /*4a80*/  IMAD.WIDE.U32 R12, R12, UR8, RZ ;  /* 0x000000080c0c7c25 */ /* 0x000fe2000f8e00ff */
[----:B------:R-:W-:-:S02]  /*4a90*/  LEA.HI.X R15, R22, UR19, R15, 0x1, P0 ;  /* 0x00000013160f7c11 */ /* 0x000fc400080f0c0f */
[----:B------:R-:W-:Y:S01]  /*4aa0*/  LEA R18, P0, R6, UR18, 0x1 ;  /* 0x0000001206127c11 */ /* 0x000fe2000f8008ff */
[----:B------:R-:W-:Y:S01]  /*4ab0*/  IMAD.IADD R7, R7, 0x1, R21 ;  /* 0x0000000107077824 */ /* 0x000fe200078e0215 */
[----:B------:R-:W-:Y:S02]  /*4ac0*/  LEA R8, P1, R12, UR18, 0x1 ;  /* 0x000000120c087c11 */ /* 0x000fe4000f8208ff */
[----:B------:R-:W-:Y:S01]  /*4ad0*/  IADD3 R9, PT, PT, R13, R19, RZ ;  /* 0x000000130d097210 */ /* 0x000fe20007ffe0ff */
[----:B------:R-:W5:Y:S01]  /*4ae0*/  LDG.E.S16 R15, desc[UR6][R14.64] ;  /* 0x000000060e0f7981 */ /* 0x000f62000c1e1700 */
        /* <DEDUP_REMOVED lines=8> */
[----:B------:R-:W-:-:S04]  /*4b70*/  IADD3 R10, P1, PT, R10, 0x80, RZ ;  /* 0x000000800a0a7810 */ /* 0x000fc80007f3e0ff */
[----:B0-----:R-:W-:Y:S02]  /*4b80*/  IADD3.X R5, PT, PT, RZ, R11, RZ, P1, !PT ;  /* 0x0000000bff057210 */ /* 0x001fe40000ffe4ff */
        /* <DEDUP_REMOVED lines=11> */
.L_x_2513:
        /* <DEDUP_REMOVED lines=22> */
[C---:B-1----:R-:W-:Y:S01]  /*4da0*/  LEA R12, P1, R22.reuse, UR30, 0x1 ;  /* 0x0000001e160c7c11 */ /* 0x042fe2000f8208ff */
[----:B---3--:R-:W-:Y:S02]  /*4db0*/  IMAD R17, R17, UR28, RZ ;  /* 0x0000001c11117c24 */ /* 0x008fe4000f8e02ff */
[----:B------:R-:W-:Y:S02]  /*4dc0*/  IMAD.IADD R13, R23, 0x1, R13 ;  /* 0x00000001170d7824 */ /* 0x000fe400078e020d */
[----:B----4-:R-:W-:Y:S02]  /*4dd0*/  IMAD R19, R19, UR28, RZ ;  /* 0x0000001c13137c24 */ /* 0x010fe4000f8e02ff */
[----:B-----5:R-:W-:Y:S01]  /*4de0*/  IMAD R21, R21, UR28, RZ ;  /* 0x0000001c15157c24 */ /* 0x020fe2000f8e02ff */
[----:B------:R-:W-:Y:S01]  /*4df0*/  LEA.HI.X R13, R22, UR31, R13, 0x1, P1 ;  /* 0x0000001f160d7c11 */ /* 0x000fe200088f0c0d */
[----:B------:R-:W-:-:S02]  /*4e00*/  IMAD R17, R16, UR29, R17 ;  /* 0x0000001d10117c24 */ /* 0x000fc4000f8e0211 */
[----:B------:R-:W-:-:S03]  /*4e10*/  IMAD.WIDE.U32 R22, R16, UR28, RZ ;  /* 0x0000001c10167c25 */ /* 0x000fc6000f8e00ff */
[----:B------:R-:W2:Y:S01]  /*4e20*/  LDG.E.S16 R13, desc[UR6][R12.64] ;  /* 0x000000060c0d7981 */ /* 0x000ea2000c1e1700 */
[----:B------:R-:W-:-:S04]  /*4e30*/  IMAD.WIDE.U32 R24, R18, UR28, RZ ;  /* 0x0000001c12187c25 */ /* 0x000fc8000f8e00ff */
[----:B------:R-:W-:Y:S01]  /*4e40*/  IMAD R27, R18, UR29, R19 ;  /* 0x0000001d121b7c24 */ /* 0x000fe2000f8e0213 */
[----:B------:R-:W-:Y:S01]  /*4e50*/  LEA R18, P1, R22, UR30, 0x1 ;  /* 0x0000001e16127c11 */ /* 0x000fe2000f8208ff */
[C---:B------:R-:W-:Y:S01]  /*4e60*/  IMAD R29, R20.reuse, UR29, R21 ;  /* 0x0000001d141d7c24 */ /* 0x040fe2000f8e0215 */
[----:B------:R-:W-:Y:S01]  /*4e70*/  IADD3 R19, PT, PT, R23, R17, RZ ;  /* 0x0000001117137210 */ /* 0x000fe20007ffe0ff */
[----:B------:R-:W-:Y:S01]  /*4e80*/  IMAD.WIDE.U32 R20, R20, UR28, RZ ;  /* 0x0000001c14147c25 */ /* 0x000fe2000f8e00ff */
[----:B------:R-:W-:Y:S02]  /*4e90*/  IADD3 R17, PT, PT, R25, R27, RZ ;  /* 0x0000001b19117210 */ /* 0x000fe40007ffe0ff */
[----:B------:R-:W-:Y:S01]  /*4ea0*/  LEA.HI.X R19, R22, UR31, R19, 0x1, P1 ;  /* 0x0000001f16137c11 */ /* 0x000fe200088f0c13 */
[----:B------:R-:W-:Y:S01]  /*4eb0*/  IMAD.IADD R21, R21, 0x1, R29 ;  /* 0x0000000115157824 */ /* 0x000fe200078e021d */
[----:B------:R-:W-:Y:S01]  /*4ec0*/  LEA R22, P1, R20, UR30, 0x1 ;  /* 0x0000001e14167c11 */ /* 0x000fe2000f8208ff */
[----:B------:R-:W-:Y:S01]  /*4ed0*/  IMAD R15, R15, UR28, RZ ;  /* 0x0000001c0f0f7c24 */ /* 0x000fe2000f8e02ff */
[----:B------:R-:W-:Y:S01]  /*4ee0*/  LEA R16, P2, R24, UR30, 0x1 ;  /* 0x0000001e18107c11 */ /* 0x000fe2000f8408ff */
[----:B------:R-:W-:Y:S01]  /*4ef0*/  IMAD R25, R11, UR28, RZ ;  /* 0x0000001c0b197c24 */ /* 0x000fe2000f8e02ff */
[----:B------:R-:W-:Y:S01]  /*4f00*/  LEA.HI.X R23, R20, UR31, R21, 0x1, P1 ;  /* 0x0000001f14177c11 */ /* 0x000fe200088f0c15 */
[C---:B------:R-:W-:Y:S01]  /*4f10*/  IMAD.WIDE.U32 R20, R14.reuse, UR28, RZ ;  /* 0x0000001c0e147c25 */ /* 0x040fe2000f8e00ff */
[----:B------:R1:W2:Y:S03]  /*4f20*/  LDG.E.S16 R2, desc[UR6][R18.64] ;  /* 0x0000000612027981 */ /* 0x0002a6000c1e1700 */
[----:B------:R-:W-:Y:S01]  /*4f30*/  IMAD R15, R14, UR29, R15 ;  /* 0x0000001d0e0f7c24 */ /* 0x000fe2000f8e020f */
[----:B------:R-:W-:Y:S01]  /*4f40*/  LEA R14, P1, R20, UR30, 0x1 ;  /* 0x0000001e140e7c11 */ /* 0x000fe2000f8208ff */
[----:B------:R-:W-:Y:S01]  /*4f50*/  IMAD R7, R7, UR28, RZ ;  /* 0x0000001c07077c24 */ /* 0x000fe2000f8e02ff */
[----:B------:R-:W-:Y:S01]  /*4f60*/  LEA.HI.X R17, R24, UR31, R17, 0x1, P2 ;  /* 0x0000001f18117c11 */ /* 0x000fe200090f0c11 */
[----:B------:R-:W3:Y:S01]  /*4f70*/  LDG.E.S16 R23, desc[UR6][R22.64] ;  /* 0x0000000616177981 */ /* 0x000ee2000c1e1700 */
[----:B------:R-:W-:Y:S01]  /*4f80*/  IADD3 R11, PT, PT, R21, R15, RZ ;  /* 0x0000000f150b7210 */ /* 0x000fe20007ffe0ff */
[----:B------:R-:W-:-:S02]  /*4f90*/  IMAD R21, R9, UR28, RZ ;  /* 0x0000001c09157c24 */ /* 0x000fc4000f8e02ff */
[----:B------:R-:W-:Y:S01]  /*4fa0*/  IMAD R9, R10, UR29, R25 ;  /* 0x0000001d0a097c24 */ /* 0x000fe2000f8e0219 */
[----:B------:R-:W-:Y:S01]  /*4fb0*/  LEA.HI.X R15, R20, UR31, R11, 0x1, P1 ;  /* 0x0000001f140f7c11 */ /* 0x000fe200088f0c0b */
[----:B------:R-:W-:Y:S01]  /*4fc0*/  IMAD.WIDE.U32 R10, R10, UR28, RZ ;  /* 0x0000001c0a0a7c25 */ /* 0x000fe2000f8e00ff */
[----:B------:R4:W3:Y:S03]  /*4fd0*/  LDG.E.S16 R24, desc[UR6][R16.64] ;  /* 0x0000000610187981 */ /* 0x0008e6000c1e1700 */
[C---:B------:R-:W-:Y:S01]  /*4fe0*/  IMAD R21, R8.reuse, UR29, R21 ;  /* 0x0000001d08157c24 */ /* 0x040fe2000f8e0215 */
[----:B------:R-:W-:Y:S01]  /*4ff0*/  IADD3 R9, PT, PT, R11, R9, RZ ;  /* 0x000000090b097210 */ /* 0x000fe20007ffe0ff */
[----:B-1----:R-:W-:Y:S01]  /*5000*/  IMAD.WIDE.U32 R18, R8, UR28, RZ ;  /* 0x0000001c08127c25 */ /* 0x002fe2000f8e00ff */
[----:B------:R-:W-:Y:S01]  /*5010*/  LEA R8, P1, R10, UR30, 0x1 ;  /* 0x0000001e0a087c11 */ /* 0x000fe2000f8208ff */
[----:B------:R-:W5:Y:S02]  /*5020*/  LDG.E.S16 R14, desc[UR6][R14.64] ;  /* 0x000000060e0e7981 */ /* 0x000f64000c1e1700 */
[----:B------:R-:W-:-:S02]  /*5030*/  IMAD R11, R6, UR29, R7 ;  /* 0x0000001d060b7c24 */ /* 0x000fc4000f8e0207 */
[----:B----4-:R-:W-:Y:S01]  /*5040*/  IMAD.WIDE.U32 R16, R6, UR28, RZ ;  /* 0x0000001c06107c25 */ /* 0x010fe2000f8e00ff */
[----:B------:R-:W-:Y:S02]  /*5050*/  LEA.HI.X R9, R10, UR31, R9, 0x1, P1 ;  /* 0x0000001f0a097c11 */ /* 0x000fe400088f0c09 */
[----:B------:R-:W-:Y:S01]  /*5060*/  LEA R6, P2, R18, UR30, 0x1 ;  /* 0x0000001e12067c11 */ /* 0x000fe2000f8408ff */
[----:B------:R-:W-:Y:S01]  /*5070*/  IMAD.IADD R7, R19, 0x1, R21 ;  /* 0x0000000113077824 */ /* 0x000fe200078e0215 */
[----:B------:R-:W-:Y:S02]  /*5080*/  LEA R10, P1, R16, UR30, 0x1 ;  /* 0x0000001e100a7c11 */ /* 0x000fe4000f8208ff */
[----:B------:R-:W-:Y:S01]  /*5090*/  IADD3 R11, PT, PT, R17, R11, RZ ;  /* 0x0000000b110b7210 */ /* 0x000fe20007ffe0ff */
[----:B------:R-:W5:Y:S01]  /*50a0*/  LDG.E.S16 R9, desc[UR6][R8.64] ;  /* 0x0000000608097981 */ /* 0x000f62000c1e1700 */
[----:B------:R-:W-:Y:S02]  /*50b0*/  LEA.HI.X R7, R18, UR31, R7, 0x1, P2 ;  /* 0x0000001f12077c11 */ /* 0x000fe400090f0c07 */
[----:B------:R-:W-:-:S03]  /*50c0*/  LEA.HI.X R11, R16, UR31, R11, 0x1, P1 ;  /* 0x0000001f100b7c11 */ /* 0x000fc600088f0c0b */
[----:B------:R-:W4:Y:S04]  /*50d0*/  LDG.E.S16 R6, desc[UR6][R6.64] ;  /* 0x0000000606067981 */ /* 0x000f28000c1e1700 */
[----:B------:R-:W4:Y:S01]  /*50e0*/  LDG.E.S16 R11, desc[UR6][R10.64] ;  /* 0x000000060a0b7981 */ /* 0x000f22000c1e1700 */
[----:B------:R-:W-:-:S04]  /*50f0*/  IADD3 R4, P1, PT, R4, 0x40, RZ ;  /* 0x0000004004047810 */ /* 0x000fc80007f3e0ff */
[----:B------:R-:W-:Y:S02]  /*5100*/  IADD3.X R5, PT, PT, RZ, R5, RZ, P1, !PT ;  /* 0x00000005ff057210 */ /* 0x000fe40000ffe4ff */
[----:B--2---:R-:W-:-:S04]  /*5110*/  IADD3 R2, PT, PT, R2, R38, R13 ;  /* 0x0000002602027210 */ /* 0x004fc80007ffe00d */
[----:B---3--:R-:W-:-:S04]  /*5120*/  IADD3 R23, PT, PT, R23, R2, R24 ;  /* 0x0000000217177210 */ /* 0x008fc80007ffe018 */
[----:B-----5:R-:W-:-:S04]  /*5130*/  IADD3 R38, PT, PT, R9, R23, R14 ;  /* 0x0000001709267210 */ /* 0x020fc80007ffe00e */
[----:B----4-:R-:W-:-:S07]  /*5140*/  IADD3 R38, PT, PT, R11, R38, R6 ;  /* 0x000000260b267210 */ /* 0x010fce0007ffe006 */
.L_x_2516:
        /* <DEDUP_REMOVED lines=16> */
[C---:B-1----:R-:W-:Y:S01]  /*5250*/  LEA R6, P1, R8.reuse, UR30, 0x1 ;  /* 0x0000001e08067c11 */ /* 0x042fe2000f8208ff */
[----:B----4-:R-:W-:Y:S02]  /*5260*/  IMAD R13, R13, UR28, RZ ;  /* 0x0000001c0d0d7c24 */ /* 0x010fe4000f8e02ff */
[----:B------:R-:W-:Y:S02]  /*5270*/  IMAD.IADD R7, R9, 0x1, R7 ;  /* 0x0000000109077824 */ /* 0x000fe400078e0207 */
[----:B---3--:R-:W-:Y:S02]  /*5280*/  IMAD R9, R11, UR28, RZ ;  /* 0x0000001c0b097c24 */ /* 0x008fe4000f8e02ff */
[----:B-----5:R-:W-:Y:S01]  /*5290*/  IMAD R15, R15, UR28, RZ ;  /* 0x0000001c0f0f7c24 */ /* 0x020fe2000f8e02ff */
[----:B------:R-:W-:Y:S01]  /*52a0*/  LEA.HI.X R7, R8, UR31, R7, 0x1, P1 ;  /* 0x0000001f08077c11 */ /* 0x000fe200088f0c07 */
[----:B------:R-:W-:-:S02]  /*52b0*/  IMAD R9, R10, UR29, R9 ;  /* 0x0000001d0a097c24 */ /* 0x000fc4000f8e0209 */
[----:B------:R-:W-:-:S03]  /*52c0*/  IMAD.WIDE.U32 R10, R10, UR28, RZ ;  /* 0x0000001c0a0a7c25 */ /* 0x000fc6000f8e00ff */
[----:B------:R-:W2:Y:S01]  /*52d0*/  LDG.E.S16 R7, desc[UR6][R6.64] ;  /* 0x0000000606077981 */ /* 0x000ea2000c1e1700 */
[----:B------:R-:W-:Y:S01]  /*52e0*/  IMAD R19, R12, UR29, R13 ;  /* 0x0000001d0c137c24 */ /* 0x000fe2000f8e020d */
[----:B------:R-:W-:Y:S01]  /*52f0*/  LEA R8, P1, R10, UR30, 0x1 ;  /* 0x0000001e0a087c11 */ /* 0x000fe2000f8208ff */
[----:B------:R-:W-:Y:S01]  /*5300*/  IMAD.WIDE.U32 R12, R12, UR28, RZ ;  /* 0x0000001c0c0c7c25 */ /* 0x000fe2000f8e00ff */
[----:B------:R-:W-:-:S03]  /*5310*/  IADD3 R9, PT, PT, R11, R9, RZ ;  /* 0x000000090b097210 */ /* 0x000fc60007ffe0ff */
[----:B------:R-:W-:Y:S01]  /*5320*/  IMAD.WIDE.U32 R16, R14, UR28, RZ ;  /* 0x0000001c0e107c25 */ /* 0x000fe2000f8e00ff */
[----:B------:R-:W-:Y:S02]  /*5330*/  IADD3 R19, PT, PT, R13, R19, RZ ;  /* 0x000000130d137210 */ /* 0x000fe40007ffe0ff */
[----:B------:R-:W-:Y:S01]  /*5340*/  LEA.HI.X R9, R10, UR31, R9, 0x1, P1 ;  /* 0x0000001f0a097c11 */ /* 0x000fe200088f0c09 */
[----:B------:R-:W-:Y:S01]  /*5350*/  IMAD R15, R14, UR29, R15 ;  /* 0x0000001d0e0f7c24 */ /* 0x000fe2000f8e020f */
[----:B------:R-:W-:Y:S02]  /*5360*/  LEA R14, P2, R12, UR30, 0x1 ;  /* 0x0000001e0c0e7c11 */ /* 0x000fe4000f8408ff */
[----:B------:R-:W-:Y:S01]  /*5370*/  LEA R10, P1, R16, UR30, 0x1 ;  /* 0x0000001e100a7c11 */ /* 0x000fe2000f8208ff */
[----:B------:R-:W-:Y:S01]  /*5380*/  IMAD.IADD R11, R17, 0x1, R15 ;  /* 0x00000001110b7824 */ /* 0x000fe200078e020f */
[----:B------:R-:W-:Y:S01]  /*5390*/  LEA.HI.X R15, R12, UR31, R19, 0x1, P2 ;  /* 0x0000001f0c0f7c11 */ /* 0x000fe200090f0c13 */
[----:B------:R-:W2:Y:S03]  /*53a0*/  LDG.E.S16 R8, desc[UR6][R8.64] ;  /* 0x0000000608087981 */ /* 0x000ea6000c1e1700 */
[----:B------:R-:W-:-:S02]  /*53b0*/  LEA.HI.X R11, R16, UR31, R11, 0x1, P1 ;  /* 0x0000001f100b7c11 */ /* 0x000fc400088f0c0b */
[----:B------:R-:W3:Y:S04]  /*53c0*/  LDG.E.S16 R15, desc[UR6][R14.64] ;  /* 0x000000060e0f7981 */ /* 0x000ee8000c1e1700 */
[----:B------:R-:W3:Y:S01]  /*53d0*/  LDG.E.S16 R10, desc[UR6][R10.64] ;  /* 0x000000060a0a7981 */ /* 0x000ee2000c1e1700 */
[----:B------:R-:W-:-:S04]  /*53e0*/  IADD3 R4, P1, PT, R4, 0x20, RZ ;  /* 0x0000002004047810 */ /* 0x000fc80007f3e0ff */
[----:B------:R-:W-:Y:S02]  /*53f0*/  IADD3.X R5, PT, PT, RZ, R5, RZ, P1, !PT ;  /* 0x00000005ff057210 */ /* 0x000fe40000ffe4ff */
[----:B--2---:R-:W-:-:S04]  /*5400*/  IADD3 R38, PT, PT, R8, R38, R7 ;  /* 0x0000002608267210 */ /* 0x004fc80007ffe007 */
[----:B---3--:R-:W-:-:S07]  /*5410*/  IADD3 R38, PT, PT, R10, R38, R15 ;  /* 0x000000260a267210 */ /* 0x008fce0007ffe00f */
.L_x_2517:
        /* <DEDUP_REMOVED lines=12> */
[----:B------:R-:W-:Y:S01]  /*54e0*/  ISETP.NE.AND.EX P0, PT, RZ, RZ, PT, P0 ;  /* 0x000000ffff00720c */ /* 0x000fe20003f05300 */
[----:B--2---:R-:W-:-:S12]  /*54f0*/  IMAD.IADD R38, R7, 0x1, R38 ;  /* 0x0000000107267824 */ /* 0x004fd800078e0226 */
        /* <DEDUP_REMOVED lines=19> */
[----:B--2---:R-:W-:-:S05]  /*5630*/  IMAD.IADD R38, R7, 0x1, R38 ;  /* 0x0000000107267824 */ /* 0x004fca00078e0226 */
[----:B---3--:R-:W-:-:S07]  /*5640*/  @P0 IADD3 R38, PT, PT, R9, R38, RZ ;  /* 0x0000002609260210 */ /* 0x008fce0007ffe0ff */
.L_x_2515:
[----:B------:R-:W-:-:S07]  /*5650*/  PRMT R2, R38, 0x7610, R2 ;  /* 0x0000761026027816 */ /* 0x000fce0000000002 */
.L_x_2512:
[----:B------:R-:W1:Y:S01]  /*5660*/  LDC.64 R4, c[0x0][0x710] ;  /* 0x0001c400ff047b82 */ /* 0x000e620000000a00 */
[----:B------:R-:W-:Y:S01]  /*5670*/  IADD3 R3, PT, PT, R3, 0x80, RZ ;  /* 0x0000008003037810 */ /* 0x000fe20007ffe0ff */
[----:B-1----:R2:W-:Y:S06]  /*5680*/  STG.E.U16 desc[UR6][R4.64], R2 ;  /* 0x0000000204007986 */ /* 0x0025ec000c101506 */
.L_x_2504:
        /* <DEDUP_REMOVED lines=19> */
[----:B------:R-:W-:Y:S01]  /*57c0*/  IMAD.MOV.U32 R38, RZ, RZ, RZ ;  /* 0x000000ffff267224 */ /* 0x000fe200078e00ff */
[----:B------:R-:W-:-:S02]  /*57d0*/  LOP3.LUT R2, R0, 0xf, RZ, 0xc0, !PT ;  /* 0x0000000f00027812 */ /* 0x000fc400078ec0ff */
[----:B------:R-:W-:Y:S02]  /*57e0*/  ISETP.GE.U32.AND.EX P0, PT, R35, RZ, PT, P0 ;  /* 0x000000ff2300720c */ /* 0x000fe40003f06100 */
[----:B--2---:R-:W-:-:S04]  /*57f0*/  LEA R4, P1, R6, R4, 0x3 ;  /* 0x0000000406047211 */ /* 0x004fc800078218ff */
[----:B------:R-:W-:-:S07]  /*5800*/  LEA.HI.X R5, R6, R5, R7, 0x3, P1 ;  /* 0x0000000506057211 */ /* 0x000fce00008f1c07 */
[----:B------:R-:W-:Y:S05]  /*5810*/  @!P0 BRA `(.L_x_2520) ;  /* 0x00000008005c8947 */ /* 0x000fea0003800000 */
[----:B------:R-:W-:Y:S01]  /*5820*/  HFMA2 R38, -RZ, RZ, 0, 0 ;  /* 0x00000000ff267431 */ /* 0x000fe200000001ff */
[----:B------:R-:W-:Y:S01]  /*5830*/  BSSY.RECONVERGENT B2, `(.L_x_2520) ;  /* 0x0000095000027945 */ /* 0x000fe20003800200 */
[----:B------:R-:W-:Y:S02]  /*5840*/  MOV R10, R4 ;  /* 0x00000004000a7202 */ /* 0x000fe40000000f00 */
[----:B------:R-:W-:Y:S02]  /*5850*/  LOP3.LUT R35, R35, 0x7fffffff, RZ, 0xc0, !PT ;  /* 0x7fffffff23237812 */ /* 0x000fe400078ec0ff */
[----:B------:R-:W-:-:S07]  /*5860*/  LOP3.LUT R36, R0, 0xfffffff0, RZ, 0xc0, !PT ;  /* 0xfffffff000247812 */ /* 0x000fce00078ec0ff */
.L_x_2521:
        /* <DEDUP_REMOVED lines=24> */
[----:B------:R-:W-:-:S03]  /*59f0*/  IMAD.WIDE.U32 R24, R46, UR10, RZ ;  /* 0x0000000a2e187c25 */ /* 0x000fc6000f8e00ff */
[----:B------:R-:W-:Y:S01]  /*5a00*/  LEA.HI.X R43, R44, UR21, R37, 0x1, P0 ;  /* 0x000000152c2b7c11 */ /* 0x000fe200080f0c25 */
[----:B------:R-:W-:Y:S01]  /*5a10*/  IMAD R39, R46, UR11, R39 ;  /* 0x0000000b2e277c24 */ /* 0x000fe2000f8e0227 */
[----:B------:R-:W-:Y:S01]  /*5a20*/  LEA R46, P0, R24, UR20, 0x1 ;  /* 0x00000014182e7c11 */ /* 0x000fe2000f8008ff */
[C---:B------:R-:W-:Y:S02]  /*5a30*/  IMAD R37, R32.reuse, UR11, R33 ;  /* 0x0000000b20257c24 */ /* 0x040fe4000f8e0221 */
[----:B-----5:R-:W-:Y:S01]  /*5a40*/  IMAD R27, R27, UR10, RZ ;  /* 0x0000000a1b1b7c24 */ /* 0x020fe2000f8e02ff */
[----:B------:R-:W-:Y:S01]  /*5a50*/  IADD3 R25, PT, PT, R25, R39, RZ ;  /* 0x0000002719197210 */ /* 0x000fe20007ffe0ff */
[----:B------:R-:W-:Y:S01]  /*5a60*/  IMAD.WIDE.U32 R32, R32, UR10, RZ ;  /* 0x0000000a20207c25 */ /* 0x000fe2000f8e00ff */
[----:B------:R0:W2:Y:S02]  /*5a70*/  LDG.E.S16 R34, desc[UR6][R42.64] ;  /* 0x000000062a227981 */ /* 0x0000a4000c1e1700 */
[----:B------:R-:W-:Y:S01]  /*5a80*/  LEA.HI.X R47, R24, UR21, R25, 0x1, P0 ;  /* 0x00000015182f7c11 */ /* 0x000fe200080f0c19 */
[----:B------:R-:W-:Y:S01]  /*5a90*/  IMAD R41, R41, UR10, RZ ;  /* 0x0000000a29297c24 */ /* 0x000fe2000f8e02ff */
[----:B------:R-:W-:Y:S01]  /*5aa0*/  LEA R44, P0, R32, UR20, 0x1 ;  /* 0x00000014202c7c11 */ /* 0x000fe2000f8008ff */
[----:B------:R-:W-:-:S02]  /*5ab0*/  IMAD R39, R26, UR11, R27 ;  /* 0x0000000b1a277c24 */ /* 0x000fc4000f8e021b */
[----:B------:R-:W-:Y:S02]  /*5ac0*/  IMAD.IADD R33, R33, 0x1, R37 ;  /* 0x0000000121217824 */ /* 0x000fe400078e0225 */
[----:B------:R-:W-:-:S03]  /*5ad0*/  IMAD.WIDE.U32 R26, R26, UR10, RZ ;  /* 0x0000000a1a1a7c25 */ /* 0x000fc6000f8e00ff */
[----:B------:R-:W-:Y:S01]  /*5ae0*/  LEA.HI.X R45, R32, UR21, R33, 0x1, P0 ;  /* 0x00000015202d7c11 */ /* 0x000fe200080f0c21 */
[----:B------:R-:W-:Y:S01]  /*5af0*/  IMAD.WIDE.U32 R24, R40, UR10, RZ ;  /* 0x0000000a28187c25 */ /* 0x000fe2000f8e00ff */
[----:B0-----:R-:W-:Y:S02]  /*5b00*/  LEA R42, P1, R26, UR20, 0x1 ;  /* 0x000000141a2a7c11 */ /* 0x001fe4000f8208ff */
[----:B------:R-:W-:Y:S01]  /*5b10*/  IADD3 R27, PT, PT, R27, R39, RZ ;  /* 0x000000271b1b7210 */ /* 0x000fe20007ffe0ff */
[----:B------:R-:W-:Y:S01]  /*5b20*/  IMAD R41, R40, UR11, R41 ;  /* 0x0000000b28297c24 */ /* 0x000fe2000f8e0229 */
[----:B------:R-:W-:Y:S01]  /*5b30*/  LEA R32, P0, R24, UR20, 0x1 ;  /* 0x0000001418207c11 */ /* 0x000fe2000f8008ff */
[----:B------:R-:W-:Y:S01]  /*5b40*/  IMAD R31, R31, UR10, RZ ;  /* 0x0000000a1f1f7c24 */ /* 0x000fe2000f8e02ff */
[----:B------:R-:W-:Y:S01]  /*5b50*/  LEA.HI.X R43, R26, UR21, R27, 0x1, P1 ;  /* 0x000000151a2b7c11 */ /* 0x000fe200088f0c1b */
[----:B------:R-:W-:Y:S01]  /*5b60*/  IMAD R29, R29, UR10, RZ ;  /* 0x0000000a1d1d7c24 */ /* 0x000fe2000f8e02ff */
[----:B------:R-:W-:Y:S01]  /*5b70*/  IADD3 R25, PT, PT, R25, R41, RZ ;  /* 0x0000002919197210 */ /* 0x000fe20007ffe0ff */
[----:B------:R0:W2:Y:S01]  /*5b80*/  LDG.E.S16 R39, desc[UR6][R46.64] ;  /* 0x000000062e277981 */ /* 0x0000a2000c1e1700 */
[----:B------:R-:W-:-:S02]  /*5b90*/  IMAD.WIDE.U32 R26, R28, UR10, RZ ;  /* 0x0000000a1c1a7c25 */ /* 0x000fc4000f8e00ff */
[----:B------:R-:W-:Y:S01]  /*5ba0*/  LEA.HI.X R33, R24, UR21, R25, 0x1, P0 ;  /* 0x0000001518217c11 */ /* 0x000fe200080f0c19 */
[----:B------:R-:W3:Y:S01]  /*5bb0*/  LDG.E.S16 R37, desc[UR6][R44.64] ;  /* 0x000000062c257981 */ /* 0x000ee2000c1e1700 */
[----:B------:R-:W-:-:S03]  /*5bc0*/  IMAD.WIDE.U32 R24, R30, UR10, RZ ;  /* 0x0000000a1e187c25 */ /* 0x000fc6000f8e00ff */
[----:B------:R1:W4:Y:S01]  /*5bd0*/  LDG.E.S16 R41, desc[UR6][R32.64] ;  /* 0x0000000620297981 */ /* 0x000322000c1e1700 */
[----:B------:R-:W-:Y:S02]  /*5be0*/  IMAD R31, R30, UR11, R31 ;  /* 0x0000000b1e1f7c24 */ /* 0x000fe4000f8e021f */
[----:B------:R-:W-:Y:S01]  /*5bf0*/  IMAD R29, R28, UR11, R29 ;  /* 0x0000000b1c1d7c24 */ /* 0x000fe2000f8e021d */
[----:B------:R-:W3:Y:S01]  /*5c00*/  LDG.E.S16 R40, desc[UR6][R42.64] ;  /* 0x000000062a287981 */ /* 0x000ee2000c1e1700 */
[----:B0-----:R-:W-:Y:S01]  /*5c10*/  IMAD R47, R17, UR10, RZ ;  /* 0x0000000a112f7c24 */ /* 0x001fe2000f8e02ff */
[----:B------:R-:W-:Y:S01]  /*5c20*/  LEA R30, P0, R24, UR20, 0x1 ;  /* 0x00000014181e7c11 */ /* 0x000fe2000f8008ff */
[----:B------:R-:W-:Y:S01]  /*5c30*/  IMAD.IADD R25, R25, 0x1, R31 ;  /* 0x0000000119197824 */ /* 0x000fe200078e021f */
[----:B------:R-:W-:Y:S01]  /*5c40*/  LEA R28, P1, R26, UR20, 0x1 ;  /* 0x000000141a1c7c11 */ /* 0x000fe2000f8208ff */
[C---:B------:R-:W-:Y:S01]  /*5c50*/  IMAD R47, R16.reuse, UR11, R47 ;  /* 0x0000000b102f7c24 */ /* 0x040fe2000f8e022f */
[----:B------:R-:W-:Y:S01]  /*5c60*/  IADD3 R17, PT, PT, R27, R29, RZ ;  /* 0x0000001d1b117210 */ /* 0x000fe20007ffe0ff */
[----:B-1----:R-:W-:Y:S01]  /*5c70*/  IMAD.WIDE.U32 R32, R16, UR10, RZ ;  /* 0x0000000a10207c25 */ /* 0x002fe2000f8e00ff */
[----:B------:R-:W-:-:S03]  /*5c80*/  LEA.HI.X R31, R24, UR21, R25, 0x1, P0 ;  /* 0x00000015181f7c11 */ /* 0x000fc600080f0c19 */
[----:B------:R-:W-:Y:S01]  /*5c90*/  IMAD R21, R21, UR10, RZ ;  /* 0x0000000a15157c24 */ /* 0x000fe2000f8e02ff */
[----:B------:R-:W-:Y:S01]  /*5ca0*/  LEA.HI.X R29, R26, UR21, R17, 0x1, P1 ;  /* 0x000000151a1d7c11 */ /* 0x000fe200088f0c11 */
[----:B------:R-:W-:Y:S01]  /*5cb0*/  IMAD.WIDE.U32 R24, R20, UR10, RZ ;  /* 0x0000000a14187c25 */ /* 0x000fe2000f8e00ff */
[----:B------:R-:W-:Y:S01]  /*5cc0*/  LEA R16, P0, R32, UR20, 0x1 ;  /* 0x0000001420107c11 */ /* 0x000fe2000f8008ff */
[----:B------:R-:W4:Y:S01]  /*5cd0*/  LDG.E.S16 R30, desc[UR6][R30.64] ;  /* 0x000000061e1e7981 */ /* 0x000f22000c1e1700 */
[----:B------:R-:W-:Y:S01]  /*5ce0*/  IADD3 R17, PT, PT, R33, R47, RZ ;  /* 0x0000002f21117210 */ /* 0x000fe20007ffe0ff */
[----:B------:R-:W-:Y:S02]  /*5cf0*/  IMAD R21, R20, UR11, R21 ;  /* 0x0000000b14157c24 */ /* 0x000fe4000f8e0215 */
[----:B------:R-:W-:Y:S01]  /*5d00*/  IMAD R5, R5, UR10, RZ ;  /* 0x0000000a05057c24 */ /* 0x000fe2000f8e02ff */
[----:B------:R-:W-:Y:S01]  /*5d10*/  LEA.HI.X R17, R32, UR21, R17, 0x1, P0 ;  /* 0x0000001520117c11 */ /* 0x000fe200080f0c11 */
[----:B------:R-:W-:Y:S01]  /*5d20*/  IMAD.IADD R21, R25, 0x1, R21 ;  /* 0x0000000119157824 */ /* 0x000fe200078e0215 */
[C---:B------:R-:W-:Y:S01]  /*5d30*/  LEA R20, P0, R24.reuse, UR20, 0x1 ;  /* 0x0000001418147c11 */ /* 0x040fe2000f8008ff */
[----:B------:R-:W-:Y:S01]  /*5d40*/  IMAD R15, R15, UR10, RZ ;  /* 0x0000000a0f0f7c24 */ /* 0x000fe2000f8e02ff */
[----:B------:R0:W5:Y:S01]  /*5d50*/  LDG.E.S16 R28, desc[UR6][R28.64] ;  /* 0x000000061c1c7981 */ /* 0x000162000c1e1700 */
[----:B------:R-:W-:Y:S01]  /*5d60*/  IMAD R27, R7, UR10, RZ ;  /* 0x0000000a071b7c24 */ /* 0x000fe2000f8e02ff */
[----:B------:R-:W-:Y:S01]  /*5d70*/  LEA.HI.X R21, R24, UR21, R21, 0x1, P0 ;  /* 0x0000001518157c11 */ /* 0x000fe200080f0c15 */
[C---:B------:R-:W-:Y:S01]  /*5d80*/  IMAD R7, R4.reuse, UR11, R5 ;  /* 0x0000000b04077c24 */ /* 0x040fe2000f8e0205 */
[----:B------:R-:W5:Y:S01]  /*5d90*/  LDG.E.S16 R17, desc[UR6][R16.64] ;  /* 0x0000000610117981 */ /* 0x000f62000c1e1700 */
[----:B------:R-:W-:-:S03]  /*5da0*/  IMAD.WIDE.U32 R4, R4, UR10, RZ ;  /* 0x0000000a04047c25 */ /* 0x000fc6000f8e00ff */
[----:B------:R1:W5:Y:S01]  /*5db0*/  LDG.E.S16 R20, desc[UR6][R20.64] ;  /* 0x0000000614147981 */ /* 0x000362000c1e1700 */
[----:B------:R-:W-:-:S04]  /*5dc0*/  IMAD.WIDE.U32 R24, R14, UR10, RZ ;  /* 0x0000000a0e187c25 */ /* 0x000fc8000f8e00ff */
[----:B------:R-:W-:Y:S01]  /*5dd0*/  IMAD R15, R14, UR11, R15 ;  /* 0x0000000b0e0f7c24 */ /* 0x000fe2000f8e020f */
[----:B------:R-:W-:Y:S01]  /*5de0*/  LEA R14, P0, R4, UR20, 0x1 ;  /* 0x00000014040e7c11 */ /* 0x000fe2000f8008ff */
[C---:B0-----:R-:W-:Y:S01]  /*5df0*/  IMAD R29, R6.reuse, UR11, R27 ;  /* 0x0000000b061d7c24 */ /* 0x041fe2000f8e021b */
[----:B------:R-:W-:Y:S01]  /*5e00*/  IADD3 R7, PT, PT, R5, R7, RZ ;  /* 0x0000000705077210 */ /* 0x000fe20007ffe0ff */
[----:B------:R-:W-:Y:S01]  /*5e10*/  IMAD.WIDE.U32 R26, R6, UR10, RZ ;  /* 0x0000000a061a7c25 */ /* 0x000fe2000f8e00ff */
[----:B------:R-:W-:Y:S02]  /*5e20*/  LEA R6, P1, R24, UR20, 0x1 ;  /* 0x0000001418067c11 */ /* 0x000fe4000f8208ff */
[----:B------:R-:W-:Y:S02]  /*5e30*/  IADD3 R5, PT, PT, R25, R15, RZ ;  /* 0x0000000f19057210 */ /* 0x000fe40007ffe0ff */
[----:B------:R-:W-:Y:S02]  /*5e40*/  LEA.HI.X R15, R4, UR21, R7, 0x1, P0 ;  /* 0x00000015040f7c11 */ /* 0x000fe400080f0c07 */
[----:B------:R-:W-:Y:S01]  /*5e50*/  LEA.HI.X R7, R24, UR21, R5, 0x1, P1 ;  /* 0x0000001518077c11 */ /* 0x000fe200088f0c05 */
[----:B------:R-:W-:Y:S01]  /*5e60*/  IMAD.IADD R5, R27, 0x1, R29 ;  /* 0x000000011b057824 */ /* 0x000fe200078e021d */
[C---:B------:R-:W-:Y:S01]  /*5e70*/  LEA R24, P0, R26.reuse, UR20, 0x1 ;  /* 0x000000141a187c11 */ /* 0x040fe2000f8008ff */
[----:B------:R-:W-:Y:S01]  /*5e80*/  IMAD R19, R19, UR10, RZ ;  /* 0x0000000a13137c24 */ /* 0x000fe2000f8e02ff */
[----:B------:R0:W5:Y:S01]  /*5e90*/  LDG.E.S16 R29, desc[UR6][R14.64] ;  /* 0x000000060e1d7981 */ /* 0x000162000c1e1700 */
[----:B-1----:R-:W-:Y:S01]  /*5ea0*/  IMAD R21, R23, UR10, RZ ;  /* 0x0000000a17157c24 */ /* 0x002fe2000f8e02ff */
[----:B------:R-:W-:Y:S01]  /*5eb0*/  LEA.HI.X R25, R26, UR21, R5, 0x1, P0 ;  /* 0x000000151a197c11 */ /* 0x000fe200080f0c05 */
[C---:B------:R-:W-:Y:S01]  /*5ec0*/  IMAD.WIDE.U32 R26, R18.reuse, UR10, RZ ;  /* 0x0000000a121a7c25 */ /* 0x040fe2000f8e00ff */
[----:B------:R1:W5:Y:S03]  /*5ed0*/  LDG.E.S16 R16, desc[UR6][R6.64] ;  /* 0x0000000606107981 */ /* 0x000366000c1e1700 */
[----:B------:R-:W-:Y:S01]  /*5ee0*/  IMAD R19, R18, UR11, R19 ;  /* 0x0000000b12137c24 */ /* 0x000fe2000f8e0213 */
[----:B------:R-:W-:Y:S01]  /*5ef0*/  LEA R4, P0, R26, UR20, 0x1 ;  /* 0x000000141a047c11 */ /* 0x000fe2000f8008ff */
[----:B------:R-:W-:Y:S01]  /*5f00*/  IMAD R13, R13, UR10, RZ ;  /* 0x0000000a0d0d7c24 */ /* 0x000fe2000f8e02ff */
[----:B------:R-:W5:Y:S01]  /*5f10*/  LDG.E.S16 R25, desc[UR6][R24.64] ;  /* 0x0000000618197981 */ /* 0x000f62000c1e1700 */
[C---:B0-----:R-:W-:Y:S01]  /*5f20*/  IMAD R15, R22.reuse, UR11, R21 ;  /* 0x0000000b160f7c24 */ /* 0x041fe2000f8e0215 */
[----:B------:R-:W-:Y:S01]  /*5f30*/  IADD3 R5, PT, PT, R27, R19, RZ ;  /* 0x000000131b057210 */ /* 0x000fe20007ffe0ff */
[----:B------:R-:W-:-:S04]  /*5f40*/  IMAD.WIDE.U32 R22, R22, UR10, RZ ;  /* 0x0000000a16167c25 */ /* 0x000fc8000f8e00ff */
[----:B------:R-:W-:Y:S01]  /*5f50*/  IMAD R9, R9, UR10, RZ ;  /* 0x0000000a09097c24 */ /* 0x000fe2000f8e02ff */
[----:B------:R-:W-:Y:S01]  /*5f60*/  LEA.HI.X R5, R26, UR21, R5, 0x1, P0 ;  /* 0x000000151a057c11 */ /* 0x000fe200080f0c05 */
[----:B------:R-:W-:Y:S01]  /*5f70*/  IMAD R19, R12, UR11, R13 ;  /* 0x0000000b0c137c24 */ /* 0x000fe2000f8e020d */
[----:B------:R-:W-:Y:S01]  /*5f80*/  LEA R14, P0, R22, UR20, 0x1 ;  /* 0x00000014160e7c11 */ /* 0x000fe2000f8008ff */
[C---:B-1----:R-:W-:Y:S01]  /*5f90*/  IMAD.WIDE.U32 R6, R8.reuse, UR10, RZ ;  /* 0x0000000a08067c25 */ /* 0x042fe2000f8e00ff */
[----:B------:R-:W-:Y:S01]  /*5fa0*/  IADD3 R15, PT, PT, R23, R15, RZ ;  /* 0x0000000f170f7210 */ /* 0x000fe20007ffe0ff */
[----:B------:R0:W5:Y:S02]  /*5fb0*/  LDG.E.S16 R4, desc[UR6][R4.64] ;  /* 0x0000000604047981 */ /* 0x000164000c1e1700 */
[----:B------:R-:W-:Y:S02]  /*5fc0*/  IMAD R21, R8, UR11, R9 ;  /* 0x0000000b08157c24 */ /* 0x000fe4000f8e0209 */
[----:B------:R-:W-:Y:S01]  /*5fd0*/  IMAD.WIDE.U32 R12, R12, UR10, RZ ;  /* 0x0000000a0c0c7c25 */ /* 0x000fe2000f8e00ff */
[----:B------:R-:W-:-:S02]  /*5fe0*/  LEA.HI.X R15, R22, UR21, R15, 0x1, P0 ;  /* 0x00000015160f7c11 */ /* 0x000fc400080f0c0f */
[----:B------:R-:W-:Y:S01]  /*5ff0*/  LEA R18, P0, R6, UR20, 0x1 ;  /* 0x0000001406127c11 */ /* 0x000fe2000f8008ff */
[----:B------:R-:W-:Y:S01]  /*6000*/  IMAD.IADD R9, R13, 0x1, R19 ;  /* 0x000000010d097824 */ /* 0x000fe200078e0213 */
[----:B------:R-:W-:Y:S02]  /*6010*/  IADD3 R7, PT, PT, R7, R21, RZ ;  /* 0x0000001507077210 */ /* 0x000fe40007ffe0ff */
[----:B------:R-:W-:Y:S01]  /*6020*/  LEA R8, P1, R12, UR20, 0x1 ;  /* 0x000000140c087c11 */ /* 0x000fe2000f8208ff */
        /* <DEDUP_REMOVED lines=18> */
[----:B------:R-:W-:Y:S01]  /*6150*/  IADD3 R38, PT, PT, R19, R4, R8 ;  /* 0x0000000413267210 */ /* 0x000fe20007ffe008 */
[----:B------:R-:W-:Y:S01]  /*6160*/  IMAD.MOV.U32 R4, RZ, RZ, R10 ;  /* 0x000000ffff047224 */ /* 0x000fe200078e000a */
[----:B------:R-:W-:Y:S06]  /*6170*/  @P0 BRA `(.L_x_2521) ;  /* 0xfffffff400bc0947 */ /* 0x000fec000383ffff */
[----:B------:R-:W-:Y:S05]  /*6180*/  BSYNC.RECONVERGENT B2 ;  /* 0x0000000000027941 */ /* 0x000fea0003800200 */
.L_x_2520:
        /* <DEDUP_REMOVED lines=30> */
[C---:B------:R-:W-:Y:S01]  /*6370*/  IMAD.WIDE.U32 R24, R18.reuse, UR28, RZ ;  /* 0x0000001c12187c25 */ /* 0x040fe2000f8e00ff */
[----:B------:R-:W2:Y:S03]  /*6380*/  LDG.E.S16 R13, desc[UR6][R12.64] ;  /* 0x000000060c0d7981 */ /* 0x000ea6000c1e1700 */
[----:B------:R-:W-:Y:S01]  /*6390*/  IMAD R27, R18, UR29, R19 ;  /* 0x0000001d121b7c24 */ /* 0x000fe2000f8e0213 */
[----:B------:R-:W-:Y:S01]  /*63a0*/  LEA R18, P1, R22, UR30, 0x1 ;  /* 0x0000001e16127c11 */ /* 0x000fe2000f8208ff */
[C---:B------:R-:W-:Y:S01]  /*63b0*/  IMAD R29, R20.reuse, UR29, R21 ;  /* 0x0000001d141d7c24 */ /* 0x040fe2000f8e0215 */
[----:B------:R-:W-:Y:S01]  /*63c0*/  IADD3 R19, PT, PT, R23, R17, RZ ;  /* 0x0000001117137210 */ /* 0x000fe20007ffe0ff */
[----:B------:R-:W-:Y:S01]  /*63d0*/  IMAD.WIDE.U32 R20, R20, UR28, RZ ;  /* 0x0000001c14147c25 */ /* 0x000fe2000f8e00ff */
[----:B------:R-:W-:Y:S02]  /*63e0*/  LEA R16, P2, R24, UR30, 0x1 ;  /* 0x0000001e18107c11 */ /* 0x000fe4000f8408ff */
[----:B------:R-:W-:Y:S01]  /*63f0*/  LEA.HI.X R19, R22, UR31, R19, 0x1, P1 ;  /* 0x0000001f16137c11 */ /* 0x000fe200088f0c13 */
[----:B------:R-:W-:Y:S01]  /*6400*/  IMAD R15, R15, UR28, RZ ;  /* 0x0000001c0f0f7c24 */ /* 0x000fe2000f8e02ff */
[----:B------:R-:W-:Y:S01]  /*6410*/  LEA R22, P1, R20, UR30, 0x1 ;  /* 0x0000001e14167c11 */ /* 0x000fe2000f8208ff */
[----:B------:R-:W-:Y:S01]  /*6420*/  IMAD.IADD R17, R25, 0x1, R27 ;  /* 0x0000000119117824 */ /* 0x000fe200078e021b */
[----:B------:R-:W-:Y:S01]  /*6430*/  IADD3 R21, PT, PT, R21, R29, RZ ;  /* 0x0000001d15157210 */ /* 0x000fe20007ffe0ff */
[----:B------:R-:W-:Y:S01]  /*6440*/  IMAD R15, R14, UR29, R15 ;  /* 0x0000001d0e0f7c24 */ /* 0x000fe2000f8e020f */
[----:B------:R1:W2:Y:S02]  /*6450*/  LDG.E.S16 R2, desc[UR6][R18.64] ;  /* 0x0000000612027981 */ /* 0x0002a4000c1e1700 */
[----:B------:R-:W-:Y:S01]  /*6460*/  LEA.HI.X R23, R20, UR31, R21, 0x1, P1 ;  /* 0x0000001f14177c11 */ /* 0x000fe200088f0c15 */
[----:B------:R-:W-:-:S04]  /*6470*/  IMAD.WIDE.U32 R20, R14, UR28, RZ ;  /* 0x0000001c0e147c25 */ /* 0x000fc8000f8e00ff */
[----:B------:R-:W-:Y:S01]  /*6480*/  IMAD R25, R11, UR28, RZ ;  /* 0x0000001c0b197c24 */ /* 0x000fe2000f8e02ff */
[----:B------:R-:W-:Y:S01]  /*6490*/  LEA R14, P1, R20, UR30, 0x1 ;  /* 0x0000001e140e7c11 */ /* 0x000fe2000f8208ff */
[----:B------:R-:W-:Y:S01]  /*64a0*/  IMAD R7, R7, UR28, RZ ;  /* 0x0000001c07077c24 */ /* 0x000fe2000f8e02ff */
[----:B------:R-:W-:Y:S01]  /*64b0*/  IADD3 R11, PT, PT, R21, R15, RZ ;  /* 0x0000000f150b7210 */ /* 0x000fe20007ffe0ff */
[----:B------:R-:W-:Y:S01]  /*64c0*/  IMAD R21, R9, UR28, RZ ;  /* 0x0000001c09157c24 */ /* 0x000fe2000f8e02ff */
[----:B------:R-:W-:Y:S01]  /*64d0*/  LEA.HI.X R17, R24, UR31, R17, 0x1, P2 ;  /* 0x0000001f18117c11 */ /* 0x000fe200090f0c11 */
[----:B------:R-:W-:Y:S01]  /*64e0*/  IMAD R9, R10, UR29, R25 ;  /* 0x0000001d0a097c24 */ /* 0x000fe2000f8e0219 */
[----:B------:R-:W-:Y:S01]  /*64f0*/  LEA.HI.X R15, R20, UR31, R11, 0x1, P1 ;  /* 0x0000001f140f7c11 */ /* 0x000fe200088f0c0b */
[----:B------:R-:W-:Y:S01]  /*6500*/  IMAD.WIDE.U32 R10, R10, UR28, RZ ;  /* 0x0000001c0a0a7c25 */ /* 0x000fe2000f8e00ff */
[----:B------:R-:W3:Y:S03]  /*6510*/  LDG.E.S16 R23, desc[UR6][R22.64] ;  /* 0x0000000616177981 */ /* 0x000ee6000c1e1700 */
[C---:B------:R-:W-:Y:S01]  /*6520*/  IMAD R21, R8.reuse, UR29, R21 ;  /* 0x0000001d08157c24 */ /* 0x040fe2000f8e0215 */
[----:B------:R4:W3:Y:S01]  /*6530*/  LDG.E.S16 R24, desc[UR6][R16.64] ;  /* 0x0000000610187981 */ /* 0x0008e2000c1e1700 */
[----:B-1----:R-:W-:Y:S01]  /*6540*/  IMAD.WIDE.U32 R18, R8, UR28, RZ ;  /* 0x0000001c08127c25 */ /* 0x002fe2000f8e00ff */
[----:B------:R-:W-:-:S02]  /*6550*/  LEA R8, P1, R10, UR30, 0x1 ;  /* 0x0000001e0a087c11 */ /* 0x000fc4000f8208ff */
[----:B------:R-:W5:Y:S01]  /*6560*/  LDG.E.S16 R14, desc[UR6][R14.64] ;  /* 0x000000060e0e7981 */ /* 0x000f62000c1e1700 */
[----:B------:R-:W-:Y:S02]  /*6570*/  IMAD.IADD R9, R11, 0x1, R9 ;  /* 0x000000010b097824 */ /* 0x000fe400078e0209 */
[C---:B------:R-:W-:Y:S02]  /*6580*/  IMAD R11, R6.reuse, UR29, R7 ;  /* 0x0000001d060b7c24 */ /* 0x040fe4000f8e0207 */
[----:B----4-:R-:W-:Y:S01]  /*6590*/  IMAD.WIDE.U32 R16, R6, UR28, RZ ;  /* 0x0000001c06107c25 */ /* 0x010fe2000f8e00ff */
[----:B------:R-:W-:Y:S02]  /*65a0*/  LEA.HI.X R9, R10, UR31, R9, 0x1, P1 ;  /* 0x0000001f0a097c11 */ /* 0x000fe400088f0c09 */
[----:B------:R-:W-:Y:S02]  /*65b0*/  LEA R6, P2, R18, UR30, 0x1 ;  /* 0x0000001e12067c11 */ /* 0x000fe4000f8408ff */
[----:B------:R-:W-:-:S02]  /*65c0*/  LEA R10, P1, R16, UR30, 0x1 ;  /* 0x0000001e100a7c11 */ /* 0x000fc4000f8208ff */
[----:B------:R-:W-:Y:S01]  /*65d0*/  IADD3 R11, PT, PT, R17, R11, RZ ;  /* 0x0000000b110b7210 */ /* 0x000fe20007ffe0ff */
[----:B------:R-:W5:Y:S01]  /*65e0*/  LDG.E.S16 R9, desc[UR6][R8.64] ;  /* 0x0000000608097981 */ /* 0x000f62000c1e1700 */
[----:B------:R-:W-:Y:S02]  /*65f0*/  IADD3 R7, PT, PT, R19, R21, RZ ;  /* 0x0000001513077210 */ /* 0x000fe40007ffe0ff */
[----:B------:R-:W-:Y:S02]  /*6600*/  LEA.HI.X R11, R16, UR31, R11, 0x1, P1 ;  /* 0x0000001f100b7c11 */ /* 0x000fe400088f0c0b */
[----:B------:R-:W-:-:S04]  /*6610*/  LEA.HI.X R7, R18, UR31, R7, 0x1, P2 ;  /* 0x0000001f12077c11 */ /* 0x000fc800090f0c07 */
[----:B------:R-:W4:Y:S04]  /*6620*/  LDG.E.S16 R11, desc[UR6][R10.64] ;  /* 0x000000060a0b7981 */ /* 0x000f28000c1e1700 */
[----:B------:R-:W4:Y:S01]  /*6630*/  LDG.E.S16 R6, desc[UR6][R6.64] ;  /* 0x0000000606067981 */ /* 0x000f22000c1e1700 */
[----:B------:R-:W-:-:S05]  /*6640*/  IADD3 R4, P1, PT, R4, 0x40, RZ ;  /* 0x0000004004047810 */ /* 0x000fca0007f3e0ff */
[----:B------:R-:W-:Y:S01]  /*6650*/  IMAD.X R5, RZ, RZ, R5, P1 ;  /* 0x000000ffff057224 */ /* 0x000fe200008e0605 */
[----:B--2---:R-:W-:-:S04]  /*6660*/  IADD3 R2, PT, PT, R2, R38, R13 ;  /* 0x0000002602027210 */ /* 0x004fc80007ffe00d */
[----:B---3--:R-:W-:-:S04]  /*6670*/  IADD3 R23, PT, PT, R23, R2, R24 ;  /* 0x0000000217177210 */ /* 0x008fc80007ffe018 */
[----:B-----5:R-:W-:-:S04]  /*6680*/  IADD3 R38, PT, PT, R9, R23, R14 ;  /* 0x0000001709267210 */ /* 0x020fc80007ffe00e */
[----:B----4-:R-:W-:-:S07]  /*6690*/  IADD3 R38, PT, PT, R11, R38, R6 ;  /* 0x000000260b267210 */ /* 0x010fce0007ffe006 */
.L_x_2523:
        /* <DEDUP_REMOVED lines=27> */
[----:B------:R-:W-:Y:S01]  /*6850*/  IMAD.WIDE.U32 R12, R12, UR28, RZ ;  /* 0x0000001c0c0c7c25 */ /* 0x000fe2000f8e00ff */
[----:B------:R-:W-:-:S03]  /*6860*/  IADD3 R9, PT, PT, R11, R9, RZ ;  /* 0x000000090b097210 */ /* 0x000fc60007ffe0ff */
[----:B------:R-:W-:Y:S01]  /*6870*/  IMAD.WIDE.U32 R16, R14, UR28, RZ ;  /* 0x0000001c0e107c25 */ /* 0x000fe2000f8e00ff */
[----:B------:R-:W-:-:S03]  /*6880*/  LEA.HI.X R9, R10, UR31, R9, 0x1, P1 ;  /* 0x0000001f0a097c11 */ /* 0x000fc600088f0c09 */
[----:B------:R-:W-:Y:S01]  /*6890*/  IMAD R15, R14, UR29, R15 ;  /* 0x0000001d0e0f7c24 */ /* 0x000fe2000f8e020f */
[----:B------:R-:W-:Y:S01]  /*68a0*/  LEA R14, P2, R12, UR30, 0x1 ;  /* 0x0000001e0c0e7c11 */ /* 0x000fe2000f8408ff */
[----:B------:R-:W-:Y:S01]  /*68b0*/  IMAD.IADD R19, R13, 0x1, R19 ;  /* 0x000000010d137824 */ /* 0x000fe200078e0213 */
[----:B------:R-:W-:Y:S01]  /*68c0*/  LEA R10, P1, R16, UR30, 0x1 ;  /* 0x0000001e100a7c11 */ /* 0x000fe2000f8208ff */
[----:B------:R-:W2:Y:S01]  /*68d0*/  LDG.E.S16 R8, desc[UR6][R8.64] ;  /* 0x0000000608087981 */ /* 0x000ea2000c1e1700 */
[----:B------:R-:W-:Y:S02]  /*68e0*/  IADD3 R11, PT, PT, R17, R15, RZ ;  /* 0x0000000f110b7210 */ /* 0x000fe40007ffe0ff */
[----:B------:R-:W-:Y:S02]  /*68f0*/  LEA.HI.X R15, R12, UR31, R19, 0x1, P2 ;  /* 0x0000001f0c0f7c11 */ /* 0x000fe400090f0c13 */
[----:B------:R-:W-:-:S04]  /*6900*/  LEA.HI.X R11, R16, UR31, R11, 0x1, P1 ;  /* 0x0000001f100b7c11 */ /* 0x000fc800088f0c0b */
[----:B------:R-:W3:Y:S04]  /*6910*/  LDG.E.S16 R15, desc[UR6][R14.64] ;  /* 0x000000060e0f7981 */ /* 0x000ee8000c1e1700 */
[----:B------:R-:W3:Y:S01]  /*6920*/  LDG.E.S16 R10, desc[UR6][R10.64] ;  /* 0x000000060a0a7981 */ /* 0x000ee2000c1e1700 */
[----:B------:R-:W-:-:S04]  /*6930*/  IADD3 R4, P1, PT, R4, 0x20, RZ ;  /* 0x0000002004047810 */ /* 0x000fc80007f3e0ff */
[----:B------:R-:W-:Y:S02]  /*6940*/  IADD3.X R5, PT, PT, RZ, R5, RZ, P1, !PT ;  /* 0x00000005ff057210 */ /* 0x000fe40000ffe4ff */
[----:B--2---:R-:W-:-:S04]  /*6950*/  IADD3 R38, PT, PT, R8, R38, R7 ;  /* 0x0000002608267210 */ /* 0x004fc80007ffe007 */
[----:B---3--:R-:W-:-:S07]  /*6960*/  IADD3 R38, PT, PT, R10, R38, R15 ;  /* 0x000000260a267210 */ /* 0x008fce0007ffe00f */
.L_x_2524:
        /* <DEDUP_REMOVED lines=28> */
[----:B------:R-:W-:Y:S01]  /*6b30*/  @P0 LEA R8, P1, R12, UR30, 0x1 ;  /* 0x0000001e0c080c11 */ /* 0x000fe2000f8208ff */
[----:B------:R-:W-:-:S03]  /*6b40*/  @P0 IMAD.IADD R5, R13, 0x1, R9 ;  /* 0x000000010d050824 */ /* 0x000fc600078e0209 */
[----:B------:R-:W2:Y:S02]  /*6b50*/  LDG.E.S16 R7, desc[UR6][R6.64] ;  /* 0x0000000606077981 */ /* 0x000ea4000c1e1700 */
[----:B------:R-:W-:-:S06]  /*6b60*/  @P0 LEA.HI.X R9, R12, UR31, R5, 0x1, P1 ;  /* 0x0000001f0c090c11 */ /* 0x000fcc00088f0c05 */
[----:B------:R-:W3:Y:S01]  /*6b70*/  @P0 LDG.E.S16 R9, desc[UR6][R8.64] ;  /* 0x0000000608090981 */ /* 0x000ee2000c1e1700 */
[----:B--2---:R-:W-:-:S04]  /*6b80*/  IADD3 R38, PT, PT, R7, R38, RZ ;  /* 0x0000002607267210 */ /* 0x004fc80007ffe0ff */
[----:B---3--:R-:W-:-:S07]  /*6b90*/  @P0 IADD3 R38, PT, PT, R9, R38, RZ ;  /* 0x0000002609260210 */ /* 0x008fce0007ffe0ff */
.L_x_2522:
[----:B------:R-:W-:-:S07]  /*6ba0*/  PRMT R2, R38, 0x7610, R2 ;  /* 0x0000761026027816 */ /* 0x000fce0000000002 */
.L_x_2519:
[----:B------:R-:W1:Y:S01]  /*6bb0*/  LDC.64 R4, c[0x0][0x710] ;  /* 0x0001c400ff047b82 */ /* 0x000e620000000a00 */
[----:B------:R-:W-:Y:S01]  /*6bc0*/  VIADD R3, R3, 0x80 ;  /* 0x0000008003037836 */ /* 0x000fe20000000000 */
[----:B-1----:R3:W-:Y:S06]  /*6bd0*/  STG.E.U16 desc[UR6][R4.64], R2 ;  /* 0x0000000204007986 */ /* 0x0027ec000c101506 */
.L_x_2511:
        /* <DEDUP_REMOVED lines=31> */
.L_x_2528:
        /* <DEDUP_REMOVED lines=22> */
[----:B----4-:R-:W-:Y:S01]  /*6f30*/  IMAD R33, R33, UR12, RZ ;  /* 0x0000000c21217c24 */ /* 0x010fe2000f8e02ff */
[----:B------:R-:W-:Y:S01]  /*6f40*/  IADD3 R37, PT, PT, R45, R25, RZ ;  /* 0x000000192d257210 */ /* 0x000fe20007ffe0ff */
[----:B------:R-:W-:-:S04]  /*6f50*/  IMAD.WIDE.U32 R24, R46, UR12, RZ ;  /* 0x0000000c2e187c25 */ /* 0x000fc8000f8e00ff */
[----:B------:R-:W-:Y:S01]  /*6f60*/  IMAD R39, R46, UR13, R39 ;  /* 0x0000000d2e277c24 */ /* 0x000fe2000f8e0227 */
[----:B------:R-:W-:Y:S01]  /*6f70*/  LEA.HI.X R43, R44, UR27, R37, 0x1, P0 ;  /* 0x0000001b2c2b7c11 */ /* 0x000fe200080f0c25 */
[----:B-----5:R-:W-:Y:S01]  /*6f80*/  IMAD R27, R27, UR12, RZ ;  /* 0x0000000c1b1b7c24 */ /* 0x020fe2000f8e02ff */
[----:B------:R-:W-:Y:S01]  /*6f90*/  LEA R46, P0, R24, UR26, 0x1 ;  /* 0x0000001a182e7c11 */ /* 0x000fe2000f8008ff */
[----:B------:R-:W-:Y:S02]  /*6fa0*/  IMAD.IADD R25, R25, 0x1, R39 ;  /* 0x0000000119197824 */ /* 0x000fe400078e0227 */
[C---:B------:R-:W-:Y:S01]  /*6fb0*/  IMAD R37, R32.reuse, UR13, R33 ;  /* 0x0000000d20257c24 */ /* 0x040fe2000f8e0221 */
[----:B------:R0:W2:Y:S01]  /*6fc0*/  LDG.E.S16 R34, desc[UR6][R42.64] ;  /* 0x000000062a227981 */ /* 0x0000a2000c1e1700 */
[----:B------:R-:W-:Y:S01]  /*6fd0*/  IMAD.WIDE.U32 R32, R32, UR12, RZ ;  /* 0x0000000c20207c25 */ /* 0x000fe2000f8e00ff */
[----:B------:R-:W-:-:S03]  /*6fe0*/  LEA.HI.X R47, R24, UR27, R25, 0x1, P0 ;  /* 0x0000001b182f7c11 */ /* 0x000fc600080f0c19 */
[----:B------:R-:W-:Y:S02]  /*6ff0*/  IMAD R41, R41, UR12, RZ ;  /* 0x0000000c29297c24 */ /* 0x000fe4000f8e02ff */
        /* <DEDUP_REMOVED lines=111> */
.L_x_2527:
        /* <DEDUP_REMOVED lines=81> */
.L_x_2530:
        /* <DEDUP_REMOVED lines=45> */
.L_x_2531:
        /* <DEDUP_REMOVED lines=35> */
.L_x_2529:
[----:B------:R-:W-:-:S07]  /*8100*/  PRMT R2, R38, 0x7610, R2 ;  /* 0x0000761026027816 */ /* 0x000fce0000000002 */
.L_x_2526:
[----:B------:R-:W1:Y:S01]  /*8110*/  LDC.64 R4, c[0x0][0x710] ;  /* 0x0001c400ff047b82 */ /* 0x000e620000000a00 */
[----:B------:R-:W-:Y:S01]  /*8120*/  IADD3 R3, PT, PT, R3, 0x80, RZ ;  /* 0x0000008003037810 */ /* 0x000fe20007ffe0ff */
[----:B-1----:R3:W-:Y:S06]  /*8130*/  STG.E.U16 desc[UR6][R4.64], R2 ;  /* 0x0000000204007986 */ /* 0x0027ec000c101506 */
.L_x_2518:
[----:B------:R-:W-:-:S13]  /*8140*/  ISETP.GE.AND P0, PT, R3, UR4, PT ;  /* 0x0000000403007c0c */ /* 0x000fda000bf06270 */
[----:B------:R-:W-:Y:S05]  /*8150*/  @P0 BREAK.RELIABLE B0 ;  /* 0x0000000000000942 */ /* 0x000fea0003800100 */
[----:B------:R-:W-:Y:S05]  /*8160*/  @P0 BRA `(.L_x_2525) ;  /* 0x0000001400500947 */ /* 0x000fea0003800000 */
[----:B0-----:R-:W-:Y:S05]  /*8170*/  BSYNC.RELIABLE B0 ;  /* 0x0000000000007941 */ /* 0x001fea0003800100 */
.L_x_2489:
        /* <DEDUP_REMOVED lines=16> */
[C---:B------:R-:W-:Y:S01]  /*8280*/  ISETP.GE.U32.AND P0, PT, R0.reuse, 0x10, PT ;  /* 0x000000100000780c */ /* 0x040fe20003f06070 */
[----:B------:R-:W-:Y:S01]  /*8290*/  HFMA2 R38, -RZ, RZ, 0, 0 ;  /* 0x00000000ff267431 */ /* 0x000fe200000001ff */
[----:B------:R-:W-:-:S02]  /*82a0*/  LOP3.LUT R2, R0, 0xf, RZ, 0xc0, !PT ;  /* 0x0000000f00027812 */ /* 0x000fc400078ec0ff */
[----:B------:R-:W-:Y:S02]  /*82b0*/  ISETP.GE.U32.AND.EX P0, PT, R35, RZ, PT, P0 ;  /* 0x000000ff2300720c */ /* 0x000fe40003f06100 */
[----:B-1----:R-:W-:-:S04]  /*82c0*/  LEA R4, P1, R6, R4, 0x3 ;  /* 0x0000000406047211 */ /* 0x002fc800078218ff */
[----:B------:R-:W-:-:S07]  /*82d0*/  LEA.HI.X R5, R6, R5, R7, 0x3, P1 ;  /* 0x0000000506057211 */ /* 0x000fce00008f1c07 */
[----:B------:R-:W-:Y:S05]  /*82e0*/  @!P0 BRA `(.L_x_2533) ;  /* 0x00000008005c8947 */ /* 0x000fea0003800000 */
[----:B------:R-:W-:Y:S01]  /*82f0*/  BSSY.RECONVERGENT B2, `(.L_x_2533) ;  /* 0x0000096000027945 */ /* 0x000fe20003800200 */
[----:B------:R-:W-:Y:S01]  /*8300*/  IMAD.MOV.U32 R10, RZ, RZ, R4 ;  /* 0x000000ffff0a7224 */ /* 0x000fe200078e0004 */
[----:B------:R-:W-:Y:S02]  /*8310*/  LOP3.LUT R35, R35, 0x7fffffff, RZ, 0xc0, !PT ;  /* 0x7fffffff23237812 */ /* 0x000fe400078ec0ff */
[----:B------:R-:W-:Y:S02]  /*8320*/  LOP3.LUT R36, R0, 0xfffffff0, RZ, 0xc0, !PT ;  /* 0xfffffff000247812 */ /* 0x000fe400078ec0ff */
[----:B------:R-:W-:-:S07]  /*8330*/  MOV R38, RZ ;  /* 0x000000ff00267202 */ /* 0x000fce0000000f00 */
.L_x_2534:
        /* <DEDUP_REMOVED lines=146> */
.L_x_2533:
        /* <DEDUP_REMOVED lines=22> */
[C---:B0-----:R-:W-:Y:S01]  /*8dc0*/  LEA R12, P1, R22.reuse, UR30, 0x1 ;  /* 0x0000001e160c7c11 */ /* 0x041fe2000f8208ff */
        /* <DEDUP_REMOVED lines=37> */
[----:B0-----:R-:W-:Y:S01]  /*9020*/  IMAD.WIDE.U32 R18, R8, UR28, RZ ;  /* 0x0000001c08127c25 */ /* 0x001fe2000f8e00ff */
[----:B------:R-:W-:Y:S01]  /*9030*/  LEA R8, P1, R10, UR30, 0x1 ;  /* 0x0000001e0a087c11 */ /* 0x000fe2000f8208ff */
[----:B------:R-:W4:Y:S02]  /*9040*/  LDG.E.S16 R14, desc[UR6][R14.64] ;  /* 0x000000060e0e7981 */ /* 0x000f24000c1e1700 */
[----:B------:R-:W-:-:S02]  /*9050*/  IMAD R11, R6, UR29, R7 ;  /* 0x0000001d060b7c24 */ /* 0x000fc4000f8e0207 */
[----:B-1----:R-:W-:Y:S01]  /*9060*/  IMAD.WIDE.U32 R16, R6, UR28, RZ ;  /* 0x0000001c06107c25 */ /* 0x002fe2000f8e00ff */
[----:B------:R-:W-:Y:S02]  /*9070*/  LEA.HI.X R9, R10, UR31, R9, 0x1, P1 ;  /* 0x0000001f0a097c11 */ /* 0x000fe400088f0c09 */
[----:B------:R-:W-:Y:S01]  /*9080*/  LEA R6, P2, R18, UR30, 0x1 ;  /* 0x0000001e12067c11 */ /* 0x000fe2000f8408ff */
[----:B------:R-:W-:Y:S01]  /*9090*/  IMAD.IADD R7, R19, 0x1, R21 ;  /* 0x0000000113077824 */ /* 0x000fe200078e0215 */
[----:B------:R-:W-:Y:S02]  /*90a0*/  LEA R10, P1, R16, UR30, 0x1 ;  /* 0x0000001e100a7c11 */ /* 0x000fe4000f8208ff */
[----:B------:R-:W-:Y:S01]  /*90b0*/  IADD3 R11, PT, PT, R17, R11, RZ ;  /* 0x0000000b110b7210 */ /* 0x000fe20007ffe0ff */
[----:B------:R-:W4:Y:S01]  /*90c0*/  LDG.E.S16 R9, desc[UR6][R8.64] ;  /* 0x0000000608097981 */ /* 0x000f22000c1e1700 */
[----:B------:R-:W-:Y:S02]  /*90d0*/  LEA.HI.X R7, R18, UR31, R7, 0x1, P2 ;  /* 0x0000001f12077c11 */ /* 0x000fe400090f0c07 */
[----:B------:R-:W-:-:S03]  /*90e0*/  LEA.HI.X R11, R16, UR31, R11, 0x1, P1 ;  /* 0x0000001f100b7c11 */ /* 0x000fc600088f0c0b */
[----:B------:R-:W5:Y:S04]  /*90f0*/  LDG.E.S16 R6, desc[UR6][R6.64] ;  /* 0x0000000606067981 */ /* 0x000f68000c1e1700 */
[----:B------:R-:W5:Y:S01]  /*9100*/  LDG.E.S16 R11, desc[UR6][R10.64] ;  /* 0x000000060a0b7981 */ /* 0x000f62000c1e1700 */
[----:B------:R-:W-:-:S04]  /*9110*/  IADD3 R4, P1, PT, R4, 0x40, RZ ;  /* 0x0000004004047810 */ /* 0x000fc80007f3e0ff */
[----:B------:R-:W-:Y:S02]  /*9120*/  IADD3.X R5, PT, PT, RZ, R5, RZ, P1, !PT ;  /* 0x00000005ff057210 */ /* 0x000fe40000ffe4ff */
[----:B--2---:R-:W-:-:S04]  /*9130*/  IADD3 R2, PT, PT, R2, R38, R13 ;  /* 0x0000002602027210 */ /* 0x004fc80007ffe00d */
[----:B---3--:R-:W-:-:S04]  /*9140*/  IADD3 R23, PT, PT, R23, R2, R24 ;  /* 0x0000000217177210 */ /* 0x008fc80007ffe018 */
[----:B----4-:R-:W-:-:S04]  /*9150*/  IADD3 R38, PT, PT, R9, R23, R14 ;  /* 0x0000001709267210 */ /* 0x010fc80007ffe00e */
[----:B-----5:R-:W-:-:S07]  /*9160*/  IADD3 R38, PT, PT, R11, R38, R6 ;  /* 0x000000260b267210 */ /* 0x020fce0007ffe006 */
.L_x_2536:
        /* <DEDUP_REMOVED lines=16> */
[C---:B0-----:R-:W-:Y:S01]  /*9270*/  LEA R6, P1, R8.reuse, UR30, 0x1 ;  /* 0x0000001e08067c11 */ /* 0x041fe2000f8208ff */
        /* <DEDUP_REMOVED lines=28> */
.L_x_2537:
        /* <DEDUP_REMOVED lines=35> */
.L_x_2535:
[----:B------:R-:W-:-:S07]  /*9670*/  PRMT R2, R38, 0x7610, R2 ;  /* 0x0000761026027816 */ /* 0x000fce0000000002 */
.L_x_2532:
[----:B------:R-:W0:Y:S01]  /*9680*/  LDC.64 R4, c[0x0][0x710] ;  /* 0x0001c400ff047b82 */ /* 0x000e220000000a00 */
[----:B------:R-:W-:Y:S01]  /*9690*/  IADD3 R3, PT, PT, R3, 0x80, RZ ;  /* 0x0000008003037810 */ /* 0x000fe20007ffe0ff */
[----:B0-----:R4:W-:Y:S06]  /*96a0*/  STG.E.U16 desc[UR6][R4.64], R2 ;  /* 0x0000000204007986 */ /* 0x0019ec000c101506 */
.L_x_2525:
[----:B0-----:R-:W-:Y:S05]  /*96b0*/  BSYNC.RECONVERGENT B1 ;  /* 0x0000000000017941 */ /* 0x001fea0003800200 */
.L_x_2488:
        /* <DEDUP_REMOVED lines=21> */
[C---:B------:R-:W-:Y:S01]  /*9810*/  ISETP.GE.U32.AND P0, PT, R0.reuse, 0x10, PT ;  /* 0x000000100000780c */ /* 0x040fe20003f06070 */
[----:B------:R-:W-:Y:S01]  /*9820*/  IMAD.MOV.U32 R38, RZ, RZ, RZ ;  /* 0x000000ffff267224 */ /* 0x000fe200078e00ff */
        /* <DEDUP_REMOVED lines=9> */
.L_x_2540:
[----:B------:R-:W-:-:S05]  /*98c0*/  IMAD.MOV.U32 R11, RZ, RZ, R5 ;  /* 0x000000ffff0b7224 */ /* 0x000fca00078e0005 */
        /* <DEDUP_REMOVED lines=21> */
[----:B---3--:R-:W-:Y:S01]  /*9a20*/  IMAD R33, R33, UR4, RZ ;  /* 0x0000000421217c24 */ /* 0x008fe2000f8e02ff */
[----:B------:R-:W-:Y:S01]  /*9a30*/  IADD3 R34, PT, PT, R47, R25, RZ ;  /* 0x000000192f227210 */ /* 0x000fe20007ffe0ff */
[----:B------:R-:W-:-:S03]  /*9a40*/  IMAD.WIDE.U32 R24, R48, UR4, RZ ;  /* 0x0000000430187c25 */ /* 0x000fc6000f8e00ff */
[----:B------:R-:W-:Y:S01]  /*9a50*/  LEA.HI.X R43, R46, R3, R34, 0x1, P0 ;  /* 0x000000032e2b7211 */ /* 0x000fe200000f0c22 */
[----:B------:R-:W-:Y:S01]  /*9a60*/  IMAD R37, R48, UR5, R37 ;  /* 0x0000000530257c24 */ /* 0x000fe2000f8e0225 */
[----:B------:R-:W-:Y:S01]  /*9a70*/  LEA R48, P0, R24, R2, 0x1 ;  /* 0x0000000218307211 */ /* 0x000fe200078008ff */
[----:B----4-:R-:W-:Y:S02]  /*9a80*/  IMAD R27, R27, UR4, RZ ;  /* 0x000000041b1b7c24 */ /* 0x010fe4000f8e02ff */
[----:B-----5:R-:W-:Y:S01]  /*9a90*/  IMAD R41, R41, UR4, RZ ;  /* 0x0000000429297c24 */ /* 0x020fe2000f8e02ff */
[----:B------:R-:W-:Y:S01]  /*9aa0*/  IADD3 R25, PT, PT, R25, R37, RZ ;  /* 0x0000002519197210 */ /* 0x000fe20007ffe0ff */
[C---:B------:R-:W-:Y:S01]  /*9ab0*/  IMAD R37, R32.reuse, UR5, R33 ;  /* 0x0000000520257c24 */ /* 0x040fe2000f8e0221 */
[----:B------:R0:W2:Y:S01]  /*9ac0*/  LDG.E.S16 R34, desc[UR6][R42.64] ;  /* 0x000000062a227981 */ /* 0x0000a2000c1e1700 */
[----:B------:R-:W-:Y:S01]  /*9ad0*/  IMAD.WIDE.U32 R32, R32, UR4, RZ ;  /* 0x0000000420207c25 */ /* 0x000fe2000f8e00ff */
[----:B------:R-:W-:-:S03]  /*9ae0*/  LEA.HI.X R49, R24, R3, R25, 0x1, P0 ;  /* 0x0000000318317211 */ /* 0x000fc600000f0c19 */
[----:B------:R-:W-:Y:S01]  /*9af0*/  IMAD R39, R26, UR5, R27 ;  /* 0x000000051a277c24 */ /* 0x000fe2000f8e021b */
[----:B------:R-:W-:Y:S01]  /*9b00*/  LEA R46, P0, R32, R2, 0x1 ;  /* 0x00000002202e7211 */ /* 0x000fe200078008ff */
[----:B------:R-:W-:Y:S02]  /*9b10*/  IMAD.IADD R33, R33, 0x1, R37 ;  /* 0x0000000121217824 */ /* 0x000fe400078e0225 */
[----:B------:R-:W-:-:S03]  /*9b20*/  IMAD.WIDE.U32 R26, R26, UR4, RZ ;  /* 0x000000041a1a7c25 */ /* 0x000fc6000f8e00ff */
[----:B------:R-:W-:Y:S01]  /*9b30*/  LEA.HI.X R47, R32, R3, R33, 0x1, P0 ;  /* 0x00000003202f7211 */ /* 0x000fe200000f0c21 */
[----:B------:R-:W-:Y:S01]  /*9b40*/  IMAD.WIDE.U32 R24, R40, UR4, RZ ;  /* 0x0000000428187c25 */ /* 0x000fe2000f8e00ff */
[-C--:B0-----:R-:W-:Y:S02]  /*9b50*/  LEA R42, P1, R26, R2.reuse, 0x1 ;  /* 0x000000021a2a7211 */ /* 0x081fe400078208ff */
[----:B------:R-:W-:Y:S01]  /*9b60*/  IADD3 R27, PT, PT, R27, R39, RZ ;  /* 0x000000271b1b7210 */ /* 0x000fe20007ffe0ff */
[----:B------:R-:W-:Y:S01]  /*9b70*/  IMAD R41, R40, UR5, R41 ;  /* 0x0000000528297c24 */ /* 0x000fe2000f8e0229 */
[----:B------:R-:W-:Y:S01]  /*9b80*/  LEA R32, P0, R24, R2, 0x1 ;  /* 0x0000000218207211 */ /* 0x000fe200078008ff */
[----:B------:R-:W-:Y:S01]  /*9b90*/  IMAD R29, R29, UR4, RZ ;  /* 0x000000041d1d7c24 */ /* 0x000fe2000f8e02ff */
[----:B------:R-:W-:Y:S01]  /*9ba0*/  LEA.HI.X R43, R26, R3, R27, 0x1, P1 ;  /* 0x000000031a2b7211 */ /* 0x000fe200008f0c1b */
[----:B------:R-:W-:Y:S01]  /*9bb0*/  IMAD R31, R31, UR4, RZ ;  /* 0x000000041f1f7c24 */ /* 0x000fe2000f8e02ff */
[----:B------:R-:W-:Y:S01]  /*9bc0*/  IADD3 R25, PT, PT, R25, R41, RZ ;  /* 0x0000002919197210 */ /* 0x000fe20007ffe0ff */
[----:B------:R-:W-:Y:S01]  /*9bd0*/  IMAD.WIDE.U32 R26, R30, UR4, RZ ;  /* 0x000000041e1a7c25 */ /* 0x000fe2000f8e00ff */
[----:B------:R-:W2:Y:S02]  /*9be0*/  LDG.E.S16 R39, desc[UR6][R48.64] ;  /* 0x0000000630277981 */ /* 0x000ea4000c1e1700 */
[----:B------:R-:W-:Y:S01]  /*9bf0*/  LEA.HI.X R33, R24, R3, R25, 0x1, P0 ;  /* 0x0000000318217211 */ /* 0x000fe200000f0c19 */
[C---:B------:R-:W-:Y:S01]  /*9c00*/  IMAD.WIDE.U32 R24, R28.reuse, UR4, RZ ;  /* 0x000000041c187c25 */ /* 0x040fe2000f8e00ff */
[----:B------:R-:W3:Y:S03]  /*9c10*/  LDG.E.S16 R37, desc[UR6][R46.64] ;  /* 0x000000062e257981 */ /* 0x000ee6000c1e1700 */
[----:B------:R-:W-:Y:S01]  /*9c20*/  IMAD R29, R28, UR5, R29 ;  /* 0x000000051c1d7c24 */ /* 0x000fe2000f8e021d */
[----:B------:R0:W4:Y:S01]  /*9c30*/  LDG.E.S16 R41, desc[UR6][R32.64] ;  /* 0x0000000620297981 */ /* 0x000122000c1e1700 */
[----:B------:R-:W-:-:S02]  /*9c40*/  IMAD R31, R30, UR5, R31 ;  /* 0x000000051e1f7c24 */ /* 0x000fc4000f8e021f */
[----:B------:R-:W-:Y:S01]  /*9c50*/  IMAD R45, R17, UR4, RZ ;  /* 0x00000004112d7c24 */ /* 0x000fe2000f8e02ff */
[-C--:B------:R-:W-:Y:S01]  /*9c60*/  LEA R28, P0, R24, R2.reuse, 0x1 ;  /* 0x00000002181c7211 */ /* 0x080fe200078008ff */
[----:B------:R-:W-:Y:S01]  /*9c70*/  IMAD.IADD R25, R25, 0x1, R29 ;  /* 0x0000000119197824 */ /* 0x000fe200078e021d */
[-C--:B------:R-:W-:Y:S01]  /*9c80*/  LEA R30, P1, R26, R2.reuse, 0x1 ;  /* 0x000000021a1e7211 */ /* 0x080fe200078208ff */
[C---:B------:R-:W-:Y:S01]  /*9c90*/  IMAD R45, R16.reuse, UR5, R45 ;  /* 0x00000005102d7c24 */ /* 0x040fe2000f8e022d */
[----:B------:R-:W-:Y:S01]  /*9ca0*/  IADD3 R17, PT, PT, R27, R31, RZ ;  /* 0x0000001f1b117210 */ /* 0x000fe20007ffe0ff */
[----:B------:R-:W-:Y:S01]  /*9cb0*/  IMAD R21, R21, UR4, RZ ;  /* 0x0000000415157c24 */ /* 0x000fe2000f8e02ff */
[----:B------:R-:W3:Y:S01]  /*9cc0*/  LDG.E.S16 R40, desc[UR6][R42.64] ;  /* 0x000000062a287981 */ /* 0x000ee2000c1e1700 */
[----:B0-----:R-:W-:Y:S01]  /*9cd0*/  IMAD.WIDE.U32 R32, R16, UR4, RZ ;  /* 0x0000000410207c25 */ /* 0x001fe2000f8e00ff */
[-C--:B------:R-:W-:Y:S02]  /*9ce0*/  LEA.HI.X R29, R24, R3.reuse, R25, 0x1, P0 ;  /* 0x00000003181d7211 */ /* 0x080fe400000f0c19 */
[----:B------:R-:W-:Y:S01]  /*9cf0*/  LEA.HI.X R31, R26, R3, R17, 0x1, P1 ;  /* 0x000000031a1f7211 */ /* 0x000fe200008f0c11 */
[----:B------:R-:W-:Y:S01]  /*9d00*/  IMAD.WIDE.U32 R24, R20, UR4, RZ ;  /* 0x0000000414187c25 */ /* 0x000fe2000f8e00ff */
[----:B------:R-:W-:Y:S01]  /*9d10*/  LEA R16, P0, R32, R2, 0x1 ;  /* 0x0000000220107211 */ /* 0x000fe200078008ff */
[----:B------:R0:W4:Y:S01]  /*9d20*/  LDG.E.S16 R28, desc[UR6][R28.64] ;  /* 0x000000061c1c7981 */ /* 0x000122000c1e1700 */
[----:B------:R-:W-:Y:S01]  /*9d30*/  IADD3 R17, PT, PT, R33, R45, RZ ;  /* 0x0000002d21117210 */ /* 0x000fe20007ffe0ff */
[----:B------:R-:W-:-:S02]  /*9d40*/  IMAD R21, R20, UR5, R21 ;  /* 0x0000000514157c24 */ /* 0x000fc4000f8e0215 */
[----:B------:R-:W-:Y:S01]  /*9d50*/  IMAD R5, R5, UR4, RZ ;  /* 0x0000000405057c24 */ /* 0x000fe2000f8e02ff */
[-C--:B------:R-:W-:Y:S01]  /*9d60*/  LEA.HI.X R17, R32, R3.reuse, R17, 0x1, P0 ;  /* 0x0000000320117211 */ /* 0x080fe200000f0c11 */
[----:B------:R-:W-:Y:S01]  /*9d70*/  IMAD.IADD R21, R25, 0x1, R21 ;  /* 0x0000000119157824 */ /* 0x000fe200078e0215 */
[C---:B------:R-:W-:Y:S01]  /*9d80*/  LEA R20, P0, R24.reuse, R2, 0x1 ;  /* 0x0000000218147211 */ /* 0x040fe200078008ff */
[----:B------:R-:W-:Y:S01]  /*9d90*/  IMAD R15, R15, UR4, RZ ;  /* 0x000000040f0f7c24 */ /* 0x000fe2000f8e02ff */
[----:B------:R-:W5:Y:S01]  /*9da0*/  LDG.E.S16 R30, desc[UR6][R30.64] ;  /* 0x000000061e1e7981 */ /* 0x000f62000c1e1700 */
[----:B------:R-:W-:Y:S01]  /*9db0*/  IMAD R27, R7, UR4, RZ ;  /* 0x00000004071b7c24 */ /* 0x000fe2000f8e02ff */
[----:B------:R-:W-:Y:S01]  /*9dc0*/  LEA.HI.X R21, R24, R3, R21, 0x1, P0 ;  /* 0x0000000318157211 */ /* 0x000fe200000f0c15 */
[C---:B------:R-:W-:Y:S01]  /*9dd0*/  IMAD R7, R4.reuse, UR5, R5 ;  /* 0x0000000504077c24 */ /* 0x040fe2000f8e0205 */
[----:B------:R-:W5:Y:S01]  /*9de0*/  LDG.E.S16 R17, desc[UR6][R16.64] ;  /* 0x0000000610117981 */ /* 0x000f62000c1e1700 */
[----:B------:R-:W-:-:S03]  /*9df0*/  IMAD.WIDE.U32 R4, R4, UR4, RZ ;  /* 0x0000000404047c25 */ /* 0x000fc6000f8e00ff */
[----:B------:R-:W5:Y:S01]  /*9e00*/  LDG.E.S16 R20, desc[UR6][R20.64] ;  /* 0x0000000614147981 */ /* 0x000f62000c1e1700 */
[----:B------:R-:W-:-:S04]  /*9e10*/  IMAD.WIDE.U32 R24, R14, UR4, RZ ;  /* 0x000000040e187c25 */ /* 0x000fc8000f8e00ff */
[----:B------:R-:W-:Y:S01]  /*9e20*/  IMAD R15, R14, UR5, R15 ;  /* 0x000000050e0f7c24 */ /* 0x000fe2000f8e020f */
[-C--:B------:R-:W-:Y:S01]  /*9e30*/  LEA R14, P0, R4, R2.reuse, 0x1 ;  /* 0x00000002040e7211 */ /* 0x080fe200078008ff */
[C---:B0-----:R-:W-:Y:S01]  /*9e40*/  IMAD R29, R6.reuse, UR5, R27 ;  /* 0x00000005061d7c24 */ /* 0x041fe2000f8e021b */
[----:B------:R-:W-:Y:S01]  /*9e50*/  IADD3 R7, PT, PT, R5, R7, RZ ;  /* 0x0000000705077210 */ /* 0x000fe20007ffe0ff */
[----:B------:R-:W-:Y:S01]  /*9e60*/  IMAD.WIDE.U32 R26, R6, UR4, RZ ;  /* 0x00000004061a7c25 */ /* 0x000fe2000f8e00ff */
[-C--:B------:R-:W-:Y:S02]  /*9e70*/  LEA R6, P1, R24, R2.reuse, 0x1 ;  /* 0x0000000218067211 */ /* 0x080fe400078208ff */
[----:B------:R-:W-:Y:S02]  /*9e80*/  IADD3 R5, PT, PT, R25, R15, RZ ;  /* 0x0000000f19057210 */ /* 0x000fe40007ffe0ff */
[-C--:B------:R-:W-:Y:S01]  /*9e90*/  LEA.HI.X R15, R4, R3.reuse, R7, 0x1, P0 ;  /* 0x00000003040f7211 */ /* 0x080fe200000f0c07 */
[----:B------:R-:W-:Y:S01]  /*9ea0*/  IMAD.IADD R4, R27, 0x1, R29 ;  /* 0x000000011b047824 */ /* 0x000fe200078e021d */
[-C--:B------:R-:W-:Y:S01]  /*9eb0*/  LEA.HI.X R7, R24, R3.reuse, R5, 0x1, P1 ;  /* 0x0000000318077211 */ /* 0x080fe200008f0c05 */
[----:B------:R-:W-:Y:S01]  /*9ec0*/  IMAD R5, R19, UR4, RZ ;  /* 0x0000000413057c24 */ /* 0x000fe2000f8e02ff */
[-C--:B------:R-:W-:Y:S01]  /*9ed0*/  LEA R24, P0, R26, R2.reuse, 0x1 ;  /* 0x000000021a187211 */ /* 0x080fe200078008ff */
[----:B------:R-:W-:Y:S01]  /*9ee0*/  IMAD R19, R23, UR4, RZ ;  /* 0x0000000417137c24 */ /* 0x000fe2000f8e02ff */
[----:B------:R0:W5:Y:S01]  /*9ef0*/  LDG.E.S16 R29, desc[UR6][R14.64] ;  /* 0x000000060e1d7981 */ /* 0x000162000c1e1700 */
[----:B------:R-:W-:Y:S01]  /*9f00*/  IMAD R5, R18, UR5, R5 ;  /* 0x0000000512057c24 */ /* 0x000fe2000f8e0205 */
[----:B------:R-:W-:Y:S01]  /*9f10*/  LEA.HI.X R25, R26, R3, R4, 0x1, P0 ;  /* 0x000000031a197211 */ /* 0x000fe200000f0c04 */
[----:B------:R-:W-:Y:S01]  /*9f20*/  IMAD.WIDE.U32 R26, R18, UR4, RZ ;  /* 0x00000004121a7c25 */ /* 0x000fe2000f8e00ff */
[----:B------:R1:W5:Y:S03]  /*9f30*/  LDG.E.S16 R16, desc[UR6][R6.64] ;  /* 0x0000000606107981 */ /* 0x000366000c1e1700 */
[----:B------:R-:W-:Y:S01]  /*9f40*/  IMAD R13, R13, UR4, RZ ;  /* 0x000000040d0d7c24 */ /* 0x000fe2000f8e02ff */
[----:B------:R-:W-:Y:S01]  /*9f50*/  LEA R4, P0, R26, R2, 0x1 ;  /* 0x000000021a047211 */ /* 0x000fe200078008ff */
[----:B------:R-:W-:Y:S01]  /*9f60*/  IMAD R9, R9, UR4, RZ ;  /* 0x0000000409097c24 */ /* 0x000fe2000f8e02ff */
[----:B------:R-:W-:Y:S01]  /*9f70*/  IADD3 R5, PT, PT, R27, R5, RZ ;  /* 0x000000051b057210 */ /* 0x000fe20007ffe0ff */
[C---:B0-----:R-:W-:Y:S01]  /*9f80*/  IMAD R15, R22.reuse, UR5, R19 ;  /* 0x00000005160f7c24 */ /* 0x041fe2000f8e0213 */
[----:B------:R-:W5:Y:S01]  /*9f90*/  LDG.E.S16 R25, desc[UR6][R24.64] ;  /* 0x0000000618197981 */ /* 0x000f62000c1e1700 */
[----:B------:R-:W-:Y:S01]  /*9fa0*/  IMAD.WIDE.U32 R22, R22, UR4, RZ ;  /* 0x0000000416167c25 */ /* 0x000fe2000f8e00ff */
[----:B------:R-:W-:-:S03]  /*9fb0*/  LEA.HI.X R5, R26, R3, R5, 0x1, P0 ;  /* 0x000000031a057211 */ /* 0x000fc600000f0c05 */
[----:B------:R-:W-:Y:S01]  /*9fc0*/  IMAD R19, R12, UR5, R13 ;  /* 0x000000050c137c24 */ /* 0x000fe2000f8e020d */
[-C--:B------:R-:W-:Y:S01]  /*9fd0*/  LEA R14, P0, R22, R2.reuse, 0x1 ;  /* 0x00000002160e7211 */ /* 0x080fe200078008ff */
[C---:B-1----:R-:W-:Y:S01]  /*9fe0*/  IMAD.WIDE.U32 R6, R8.reuse, UR4, RZ ;  /* 0x0000000408067c25 */ /* 0x042fe2000f8e00ff */
[----:B------:R-:W-:Y:S01]  /*9ff0*/  IADD3 R15, PT, PT, R23, R15, RZ ;  /* 0x0000000f170f7210 */ /* 0x000fe20007ffe0ff */
[----:B------:R0:W5:Y:S02]  /*a000*/  LDG.E.S16 R4, desc[UR6][R4.64] ;  /* 0x0000000604047981 */ /* 0x000164000c1e1700 */
[----:B------:R-:W-:Y:S02]  /*a010*/  IMAD R21, R8, UR5, R9 ;  /* 0x0000000508157c24 */ /* 0x000fe4000f8e0209 */
[----:B------:R-:W-:Y:S01]  /*a020*/  IMAD.WIDE.U32 R12, R12, UR4, RZ ;  /* 0x000000040c0c7c25 */ /* 0x000fe2000f8e00ff */
[----:B------:R-:W-:Y:S02]  /*a030*/  LEA.HI.X R15, R22, R3, R15, 0x1, P0 ;  /* 0x00000003160f7211 */ /* 0x000fe400000f0c0f */
[----:B------:R-:W-:Y:S01]  /*a040*/  LEA R18, P0, R6, R2, 0x1 ;  /* 0x0000000206127211 */ /* 0x000fe200078008ff */
[----:B------:R-:W-:Y:S01]  /*a050*/  IMAD.IADD R9, R13, 0x1, R19 ;  /* 0x000000010d097824 */ /* 0x000fe200078e0213 */
[----:B------:R-:W-:-:S02]  /*a060*/  IADD3 R7, PT, PT, R7, R21, RZ ;  /* 0x0000001507077210 */ /* 0x000fc40007ffe0ff */
[----:B------:R-:W-:Y:S01]  /*a070*/  LEA R8, P1, R12, R2, 0x1 ;  /* 0x000000020c087211 */ /* 0x000fe200078208ff */
[----:B------:R-:W5:Y:S01]  /*a080*/  LDG.E.S16 R15, desc[UR6][R14.64] ;  /* 0x000000060e0f7981 */ /* 0x000f62000c1e1700 */
[-C--:B------:R-:W-:Y:S02]  /*a090*/  LEA.HI.X R19, R6, R3.reuse, R7, 0x1, P0 ;  /* 0x0000000306137211 */ /* 0x080fe400000f0c07 */
[----:B------:R-:W-:-:S04]  /*a0a0*/  LEA.HI.X R9, R12, R3, R9, 0x1, P1 ;  /* 0x000000030c097211 */ /* 0x000fc800008f0c09 */
        /* <DEDUP_REMOVED lines=18> */
.L_x_2539:
        /* <DEDUP_REMOVED lines=31> */
[----:B------:R-:W2:Y:S03]  /*a3c0*/  LDG.E.S16 R13, desc[UR6][R12.64] ;  /* 0x000000060c0d7981 */ /* 0x000ea6000c1e1700 */
[----:B------:R-:W-:Y:S01]  /*a3d0*/  IMAD R27, R18, UR5, R19 ;  /* 0x00000005121b7c24 */ /* 0x000fe2000f8e0213 */
[-C--:B------:R-:W-:Y:S01]  /*a3e0*/  LEA R18, P1, R22, R6.reuse, 0x1 ;  /* 0x0000000616127211 */ /* 0x080fe200078208ff */
[C---:B------:R-:W-:Y:S01]  /*a3f0*/  IMAD R29, R20.reuse, UR5, R21 ;  /* 0x00000005141d7c24 */ /* 0x040fe2000f8e0215 */
[----:B------:R-:W-:Y:S01]  /*a400*/  IADD3 R19, PT, PT, R23, R17, RZ ;  /* 0x0000001117137210 */ /* 0x000fe20007ffe0ff */
[----:B------:R-:W-:Y:S01]  /*a410*/  IMAD.WIDE.U32 R20, R20, UR4, RZ ;  /* 0x0000000414147c25 */ /* 0x000fe2000f8e00ff */
[-C--:B------:R-:W-:Y:S02]  /*a420*/  LEA R16, P2, R24, R6.reuse, 0x1 ;  /* 0x0000000618107211 */ /* 0x080fe400078408ff */
[----:B------:R-:W-:Y:S01]  /*a430*/  LEA.HI.X R19, R22, R7, R19, 0x1, P1 ;  /* 0x0000000716137211 */ /* 0x000fe200008f0c13 */
[----:B------:R-:W-:Y:S01]  /*a440*/  IMAD R15, R15, UR4, RZ ;  /* 0x000000040f0f7c24 */ /* 0x000fe2000f8e02ff */
[----:B------:R-:W-:Y:S01]  /*a450*/  LEA R22, P1, R20, R6, 0x1 ;  /* 0x0000000614167211 */ /* 0x000fe200078208ff */
[----:B------:R-:W-:Y:S01]  /*a460*/  IMAD.IADD R17, R25, 0x1, R27 ;  /* 0x0000000119117824 */ /* 0x000fe200078e021b */
[----:B------:R-:W-:Y:S01]  /*a470*/  IADD3 R21, PT, PT, R21, R29, RZ ;  /* 0x0000001d15157210 */ /* 0x000fe20007ffe0ff */
[----:B------:R-:W-:Y:S01]  /*a480*/  IMAD R15, R14, UR5, R15 ;  /* 0x000000050e0f7c24 */ /* 0x000fe2000f8e020f */
[----:B------:R0:W2:Y:S02]  /*a490*/  LDG.E.S16 R18, desc[UR6][R18.64] ;  /* 0x0000000612127981 */ /* 0x0000a4000c1e1700 */
[----:B------:R-:W-:Y:S01]  /*a4a0*/  LEA.HI.X R23, R20, R7, R21, 0x1, P1 ;  /* 0x0000000714177211 */ /* 0x000fe200008f0c15 */
[----:B------:R-:W-:-:S04]  /*a4b0*/  IMAD.WIDE.U32 R20, R14, UR4, RZ ;  /* 0x000000040e147c25 */ /* 0x000fc8000f8e00ff */
[----:B------:R-:W-:Y:S01]  /*a4c0*/  IMAD R25, R11, UR4, RZ ;  /* 0x000000040b197c24 */ /* 0x000fe2000f8e02ff */
        /* <DEDUP_REMOVED lines=8> */
[----:B------:R-:W3:Y:S03]  /*a550*/  LDG.E.S16 R23, desc[UR6][R22.64] ;  /* 0x0000000616177981 */ /* 0x000ee6000c1e1700 */
[C---:B0-----:R-:W-:Y:S01]  /*a560*/  IMAD R19, R8.reuse, UR5, R21 ;  /* 0x0000000508137c24 */ /* 0x041fe2000f8e0215 */
[----:B------:R0:W3:Y:S01]  /*a570*/  LDG.E.S16 R24, desc[UR6][R16.64] ;  /* 0x0000000610187981 */ /* 0x0000e2000c1e1700 */
[----:B------:R-:W-:Y:S01]  /*a580*/  IMAD.WIDE.U32 R20, R8, UR4, RZ ;  /* 0x0000000408147c25 */ /* 0x000fe2000f8e00ff */
[----:B------:R-:W-:-:S02]  /*a590*/  LEA R8, P1, R10, R6, 0x1 ;  /* 0x000000060a087211 */ /* 0x000fc400078208ff */
[----:B------:R-:W4:Y:S01]  /*a5a0*/  LDG.E.S16 R14, desc[UR6][R14.64] ;  /* 0x000000060e0e7981 */ /* 0x000f22000c1e1700 */
[----:B------:R-:W-:Y:S02]  /*a5b0*/  IMAD.IADD R9, R11, 0x1, R9 ;  /* 0x000000010b097824 */ /* 0x000fe400078e0209 */
[C---:B------:R-:W-:Y:S02]  /*a5c0*/  IMAD R11, R2.reuse, UR5, R3 ;  /* 0x00000005020b7c24 */ /* 0x040fe4000f8e0203 */
[----:B0-----:R-:W-:Y:S01]  /*a5d0*/  IMAD.WIDE.U32 R16, R2, UR4, RZ ;  /* 0x0000000402107c25 */ /* 0x001fe2000f8e00ff */
[----:B------:R-:W-:Y:S02]  /*a5e0*/  LEA R2, P2, R20, R6, 0x1 ;  /* 0x0000000614027211 */ /* 0x000fe400078408ff */
[----:B------:R-:W-:Y:S02]  /*a5f0*/  IADD3 R3, PT, PT, R21, R19, RZ ;  /* 0x0000001315037210 */ /* 0x000fe40007ffe0ff */
[----:B------:R-:W-:-:S02]  /*a600*/  LEA.HI.X R9, R10, R7, R9, 0x1, P1 ;  /* 0x000000070a097211 */ /* 0x000fc400008f0c09 */
[----:B------:R-:W-:Y:S02]  /*a610*/  LEA R6, P1, R16, R6, 0x1 ;  /* 0x0000000610067211 */ /* 0x000fe400078208ff */
[----:B------:R-:W-:Y:S02]  /*a620*/  IADD3 R10, PT, PT, R17, R11, RZ ;  /* 0x0000000b110a7210 */ /* 0x000fe40007ffe0ff */
[-C--:B------:R-:W-:Y:S01]  /*a630*/  LEA.HI.X R3, R20, R7.reuse, R3, 0x1, P2 ;  /* 0x0000000714037211 */ /* 0x080fe200010f0c03 */
[----:B------:R-:W4:Y:S01]  /*a640*/  LDG.E.S16 R9, desc[UR6][R8.64] ;  /* 0x0000000608097981 */ /* 0x000f22000c1e1700 */
[----:B------:R-:W-:-:S03]  /*a650*/  LEA.HI.X R7, R16, R7, R10, 0x1, P1 ;  /* 0x0000000710077211 */ /* 0x000fc600008f0c0a */
[----:B------:R-:W5:Y:S04]  /*a660*/  LDG.E.S16 R2, desc[UR6][R2.64] ;  /* 0x0000000602027981 */ /* 0x000f68000c1e1700 */
[----:B------:R-:W5:Y:S01]  /*a670*/  LDG.E.S16 R7, desc[UR6][R6.64] ;  /* 0x0000000606077981 */ /* 0x000f62000c1e1700 */
[----:B------:R-:W-:-:S05]  /*a680*/  IADD3 R4, P1, PT, R4, 0x40, RZ ;  /* 0x0000004004047810 */ /* 0x000fca0007f3e0ff */
[----:B------:R-:W-:Y:S01]  /*a690*/  IMAD.X R5, RZ, RZ, R5, P1 ;  /* 0x000000ffff057224 */ /* 0x000fe200008e0605 */
[----:B--2---:R-:W-:-:S04]  /*a6a0*/  IADD3 R13, PT, PT, R18, R38, R13 ;  /* 0x00000026120d7210 */ /* 0x004fc80007ffe00d */
[----:B---3--:R-:W-:-:S04]  /*a6b0*/  IADD3 R23, PT, PT, R23, R13, R24 ;  /* 0x0000000d17177210 */ /* 0x008fc80007ffe018 */
[----:B----4-:R-:W-:-:S04]  /*a6c0*/  IADD3 R38, PT, PT, R9, R23, R14 ;  /* 0x0000001709267210 */ /* 0x010fc80007ffe00e */
[----:B-----5:R-:W-:-:S07]  /*a6d0*/  IADD3 R38, PT, PT, R7, R38, R2 ;  /* 0x0000002607267210 */ /* 0x020fce0007ffe002 */
.L_x_2541:
        /* <DEDUP_REMOVED lines=45> */
.L_x_2542:
        /* <DEDUP_REMOVED lines=35> */
.L_x_2538:
[----:B------:R-:W0:Y:S02]  /*abe0*/  LDC.64 R2, c[0x0][0x710] ;  /* 0x0001c400ff027b82 */ /* 0x000e240000000a00 */
[----:B0-----:R-:W-:Y:S01]  /*abf0*/  STG.E.U16 desc[UR6][R2.64], R38 ;  /* 0x0000002602007986 */ /* 0x001fe2000c101506 */
[----:B------:R-:W-:Y:S05]  /*ac00*/  EXIT ;  /* 0x000000000000794d */ /* 0x000fea0003800000 */
.L_x_2487:
[----:B------:R-:W0:Y:S01]  /*ac10*/  LDCU UR4, c[0x0][0x380] ;  /* 0x00007000ff0477ac */ /* 0x000e220008000800 */
[----:B------:R-:W-:Y:S01]  /*ac20*/  VIADD R0, R0, 0xffffffff ;  /* 0xffffffff00007836 */ /* 0x000fe20000000000 */
        /* <DEDUP_REMOVED lines=405> */
.L_x_2546:
[----:B------:R-:W0:Y:S02]  /*c580*/  LDCU.64 UR10, c[0x0][0x738] ;  /* 0x0000e700ff0a77ac */ /* 0x000e240008000a00 */
[----:B0-----:R-:W-:-:S04]  /*c590*/  IADD3 R8, P0, PT, R8, UR10, RZ ;  /* 0x0000000a08087c10 */ /* 0x001fc8000ff1e0ff */
[----:B------:R-:W-:-:S06]  /*c5a0*/  IADD3.X R9, PT, PT, RZ, UR11, RZ, P0, !PT ;  /* 0x0000000bff097c10 */ /* 0x000fcc00087fe4ff */
[----:B------:R-:W2:Y:S01]  /*c5b0*/  LDG.E.64 R8, desc[UR6][R8.64] ;  /* 0x0000000608087981 */ /* 0x000ea2000c1e1b00 */
[----:B------:R-:W-:Y:S01]  /*c5c0*/  ISETP.NE.AND P1, PT, RZ, UR5, PT ;  /* 0x00000005ff007c0c */ /* 0x000fe2000bf25270 */
[----:B------:R-:W-:Y:S01]  /*c5d0*/  BSSY.RECONVERGENT B2, `(.L_x_2547) ;  /* 0x0000154000027945 */ /* 0x000fe20003800200 */
        /* <DEDUP_REMOVED lines=14> */
[----:B------:R-:W0:Y:S04]  /*c6c0*/  LDCU.64 UR10, c[0x0][0x728] ;  /* 0x0000e500ff0a77ac */ /* 0x000e280008000a00 */
[----:B------:R-:W1:Y:S01]  /*c6d0*/  LDG.E.64 R8, desc[UR6][R12.64] ;  /* 0x000000060c087981 */ /* 0x000e62000c1e1b00 */
[----:B------:R-:W-:Y:S01]  /*c6e0*/  ISETP.GE.U32.AND P0, PT, R5, 0x10, PT ;  /* 0x000000100500780c */ /* 0x000fe20003f06070 */
[----:B------:R-:W-:Y:S01]  /*c6f0*/  BSSY.RECONVERGENT B3, `(.L_x_2549) ;  /* 0x000009d000037945 */ /* 0x000fe20003800200 */
[----:B------:R-:W-:Y:S02]  /*c700*/  HFMA2 R47, -RZ, RZ, 0, 0 ;  /* 0x00000000ff2f7431 */ /* 0x000fe400000001ff */
[----:B------:R-:W-:-:S02]  /*c710*/  ISETP.GE.U32.AND.EX P0, PT, R46, RZ, PT, P0 ;  /* 0x000000ff2e00720c */ /* 0x000fc40003f06100 */
[----:B0-----:R-:W-:-:S04]  /*c720*/  IADD3 R6, P1, PT, R6, UR10, RZ ;  /* 0x0000000a06067c10 */ /* 0x001fc8000ff3e0ff */
[----:B------:R-:W-:Y:S02]  /*c730*/  IADD3.X R7, PT, PT, RZ, UR11, RZ, P1, !PT ;  /* 0x0000000bff077c10 */ /* 0x000fe40008ffe4ff */
[----:B-1----:R-:W-:-:S04]  /*c740*/  LEA R10, P2, R8, UR12, 0x3 ;  /* 0x0000000c080a7c11 */ /* 0x002fc8000f8418ff */
[----:B------:R-:W-:Y:S02]  /*c750*/  LEA.HI.X R11, R8, UR13, R9, 0x3, P2 ;  /* 0x0000000d080b7c11 */ /* 0x000fe400090f1c09 */
[----:B------:R-:W-:Y:S01]  /*c760*/  LOP3.LUT R8, R5, 0xf, RZ, 0xc0, !PT ;  /* 0x0000000f05087812 */ /* 0x000fe200078ec0ff */
[----:B------:R-:W-:Y:S06]  /*c770*/  @!P0 BRA `(.L_x_2550) ;  /* 0x0000000800508947 */ /* 0x000fec0003800000 */
[----:B------:R-:W-:Y:S01]  /*c780*/  BSSY.RECONVERGENT B4, `(.L_x_2550) ;  /* 0x0000093000047945 */ /* 0x000fe20003800200 */
[----:B------:R-:W-:Y:S01]  /*c790*/  LOP3.LUT R46, R46, 0x7fffffff, RZ, 0xc0, !PT ;  /* 0x7fffffff2e2e7812 */ /* 0x000fe200078ec0ff */
[----:B------:R-:W-:Y:S01]  /*c7a0*/  IMAD.MOV.U32 R47, RZ, RZ, RZ ;  /* 0x000000ffff2f7224 */ /* 0x000fe200078e00ff */
[----:B------:R-:W-:-:S07]  /*c7b0*/  LOP3.LUT R9, R5, 0xfffffff0, RZ, 0xc0, !PT ;  /* 0xfffffff005097812 */ /* 0x000fce00078ec0ff */
.L_x_2551:
        /* <DEDUP_REMOVED lines=27> */
[C---:B------:R-:W-:Y:S02]  /*c970*/  IMAD R49, R36.reuse, UR9, R49 ;  /* 0x0000000924317c24 */ /* 0x040fe4000f8e0231 */
[----:B-----5:R-:W-:Y:S01]  /*c980*/  IMAD R45, R45, UR8, RZ ;  /* 0x000000082d2d7c24 */ /* 0x020fe2000f8e02ff */
[----:B------:R-:W-:Y:S01]  /*c990*/  IADD3 R35, PT, PT, R41, R43, RZ ;  /* 0x0000002b29237210 */ /* 0x000fe20007ffe0ff */
[----:B------:R-:W-:Y:S01]  /*c9a0*/  IMAD R43, R39, UR8, RZ ;  /* 0x00000008272b7c24 */ /* 0x000fe2000f8e02ff */
[----:B------:R-:W2:Y:S01]  /*c9b0*/  LDG.E.S16 R48, desc[UR6][R50.64] ;  /* 0x0000000632307981 */ /* 0x000ea2000c1e1700 */
[----:B------:R-:W-:Y:S01]  /*c9c0*/  IMAD.WIDE.U32 R36, R36, UR8, RZ ;  /* 0x0000000824247c25 */ /* 0x000fe2000f8e00ff */
[----:B------:R-:W-:-:S03]  /*c9d0*/  LEA.HI.X R35, R40, R7, R35, 0x1, P0 ;  /* 0x0000000728237211 */ /* 0x000fc600000f0c23 */
[----:B------:R-:W-:Y:S01]  /*c9e0*/  IMAD R43, R38, UR9, R43 ;  /* 0x00000009262b7c24 */ /* 0x000fe2000f8e022b */
[----:B------:R-:W-:Y:S01]  /*c9f0*/  LEA R42, P0, R36, R6, 0x1 ;  /* 0x00000006242a7211 */ /* 0x000fe200078008ff */
[----:B------:R-:W-:Y:S01]  /*ca00*/  IMAD.WIDE.U32 R38, R38, UR8, RZ ;  /* 0x0000000826267c25 */ /* 0x000fe2000f8e00ff */
[----:B------:R0:W2:Y:S03]  /*ca10*/  LDG.E.S16 R34, desc[UR6][R34.64] ;  /* 0x0000000622227981 */ /* 0x0000a6000c1e1700 */
[----:B------:R-:W-:Y:S01]  /*ca20*/  IMAD.IADD R49, R37, 0x1, R49 ;  /* 0x0000000125317824 */ /* 0x000fe200078e0231 */
[----:B------:R-:W-:Y:S01]  /*ca30*/  IADD3 R37, PT, PT, R39, R43, RZ ;  /* 0x0000002b27257210 */ /* 0x000fe20007ffe0ff */
[----:B------:R-:W-:-:S03]  /*ca40*/  IMAD.WIDE.U32 R40, R44, UR8, RZ ;  /* 0x000000082c287c25 */ /* 0x000fc6000f8e00ff */
[----:B------:R-:W-:Y:S01]  /*ca50*/  LEA.HI.X R43, R36, R7, R49, 0x1, P0 ;  /* 0x00000007242b7211 */ /* 0x000fe200000f0c31 */
[----:B------:R-:W-:Y:S01]  /*ca60*/  IMAD R45, R44, UR9, R45 ;  /* 0x000000092c2d7c24 */ /* 0x000fe2000f8e022d */
[-C--:B------:R-:W-:Y:S01]  /*ca70*/  LEA R44, P1, R38, R6.reuse, 0x1 ;  /* 0x00000006262c7211 */ /* 0x080fe200078208ff */
[----:B------:R-:W-:Y:S01]  /*ca80*/  IMAD R13, R13, UR8, RZ ;  /* 0x000000080d0d7c24 */ /* 0x000fe2000f8e02ff */
[-C--:B------:R-:W-:Y:S01]  /*ca90*/  LEA R36, P0, R40, R6.reuse, 0x1 ;  /* 0x0000000628247211 */ /* 0x080fe200078008ff */
[----:B------:R-:W-:Y:S01]  /*caa0*/  IMAD R15, R15, UR8, RZ ;  /* 0x000000080f0f7c24 */ /* 0x000fe2000f8e02ff */
[----:B------:R-:W-:Y:S01]  /*cab0*/  IADD3 R39, PT, PT, R41, R45, RZ ;  /* 0x0000002d29277210 */ /* 0x000fe20007ffe0ff */
[----:B0-----:R-:W-:Y:S01]  /*cac0*/  IMAD R35, R17, UR8, RZ ;  /* 0x0000000811237c24 */ /* 0x001fe2000f8e02ff */
[-C--:B------:R-:W-:Y:S01]  /*cad0*/  LEA.HI.X R45, R38, R7.reuse, R37, 0x1, P1 ;  /* 0x00000007262d7211 */ /* 0x080fe200008f0c25 */
[----:B------:R-:W-:Y:S01]  /*cae0*/  IMAD R13, R12, UR9, R13 ;  /* 0x000000090c0d7c24 */ /* 0x000fe2000f8e020d */
[----:B------:R-:W-:Y:S01]  /*caf0*/  LEA.HI.X R37, R40, R7, R39, 0x1, P0 ;  /* 0x0000000728257211 */ /* 0x000fe200000f0c27 */
[----:B------:R-:W-:Y:S01]  /*cb00*/  IMAD.WIDE.U32 R40, R12, UR8, RZ ;  /* 0x000000080c287c25 */ /* 0x000fe2000f8e00ff */
[----:B------:R-:W3:Y:S03]  /*cb10*/  LDG.E.S16 R42, desc[UR6][R42.64] ;  /* 0x000000062a2a7981 */ /* 0x000ee6000c1e1700 */
[----:B------:R-:W-:Y:S01]  /*cb20*/  IMAD.WIDE.U32 R38, R14, UR8, RZ ;  /* 0x000000080e267c25 */ /* 0x000fe2000f8e00ff */
[----:B------:R-:W-:Y:S01]  /*cb30*/  LEA R50, P0, R40, R6, 0x1 ;  /* 0x0000000628327211 */ /* 0x000fe200078008ff */
[----:B------:R0:W4:Y:S02]  /*cb40*/  LDG.E.S16 R36, desc[UR6][R36.64] ;  /* 0x0000000624247981 */ /* 0x000124000c1e1700 */
[----:B------:R-:W-:-:S02]  /*cb50*/  IMAD R15, R14, UR9, R15 ;  /* 0x000000090e0f7c24 */ /* 0x000fc4000f8e020f */
[----:B------:R-:W-:Y:S01]  /*cb60*/  IMAD.IADD R17, R41, 0x1, R13 ;  /* 0x0000000129117824 */ /* 0x000fe200078e020d */
[-C--:B------:R-:W-:Y:S01]  /*cb70*/  LEA R12, P1, R38, R6.reuse, 0x1 ;  /* 0x00000006260c7211 */ /* 0x080fe200078208ff */
[C---:B------:R-:W-:Y:S01]  /*cb80*/  IMAD R35, R16.reuse, UR9, R35 ;  /* 0x0000000910237c24 */ /* 0x040fe2000f8e0223 */
[----:B------:R-:W-:Y:S01]  /*cb90*/  IADD3 R13, PT, PT, R39, R15, RZ ;  /* 0x0000000f270d7210 */ /* 0x000fe20007ffe0ff */
[----:B------:R-:W-:Y:S01]  /*cba0*/  IMAD.WIDE.U32 R14, R16, UR8, RZ ;  /* 0x00000008100e7c25 */ /* 0x000fe2000f8e00ff */
[-C--:B------:R-:W-:Y:S01]  /*cbb0*/  LEA.HI.X R51, R40, R7.reuse, R17, 0x1, P0 ;  /* 0x0000000728337211 */ /* 0x080fe200000f0c11 */
[----:B------:R-:W3:Y:S02]  /*cbc0*/  LDG.E.S16 R45, desc[UR6][R44.64] ;  /* 0x000000062c2d7981 */ /* 0x000ee4000c1e1700 */
[----:B------:R-:W-:Y:S01]  /*cbd0*/  IMAD R17, R19, UR8, RZ ;  /* 0x0000000813117c24 */ /* 0x000fe2000f8e02ff */
[----:B------:R-:W-:Y:S01]  /*cbe0*/  LEA.HI.X R13, R38, R7, R13, 0x1, P1 ;  /* 0x00000007260d7211 */ /* 0x000fe200008f0c0d */
[----:B------:R-:W-:Y:S01]  /*cbf0*/  IMAD.WIDE.U32 R38, R18, UR8, RZ ;  /* 0x0000000812267c25 */ /* 0x000fe2000f8e00ff */
[----:B------:R-:W-:Y:S01]  /*cc00*/  LEA R16, P0, R14, R6, 0x1 ;  /* 0x000000060e107211 */ /* 0x000fe200078008ff */
[----:B------:R-:W4:Y:S01]  /*cc10*/  LDG.E.S16 R51, desc[UR6][R50.64] ;  /* 0x0000000632337981 */ /* 0x000f22000c1e1700 */
[----:B------:R-:W-:Y:S01]  /*cc20*/  IADD3 R15, PT, PT, R15, R35, RZ ;  /* 0x000000230f0f7210 */ /* 0x000fe20007ffe0ff */
[----:B------:R-:W-:-:S02]  /*cc30*/  IMAD R19, R18, UR9, R17 ;  /* 0x0000000912137c24 */ /* 0x000fc4000f8e0211 */
[----:B0-----:R-:W-:Y:S01]  /*cc40*/  IMAD R37, R23, UR8, RZ ;  /* 0x0000000817257c24 */ /* 0x001fe2000f8e02ff */
[----:B------:R-:W-:Y:S01]  /*cc50*/  LEA.HI.X R17, R14, R7, R15, 0x1, P0 ;  /* 0x000000070e117211 */ /* 0x000fe200000f0c0f */
[----:B------:R-:W-:Y:S01]  /*cc60*/  IMAD.IADD R15, R39, 0x1, R19 ;  /* 0x00000001270f7824 */ /* 0x000fe200078e0213 */
[----:B------:R0:W5:Y:S01]  /*cc70*/  LDG.E.S16 R35, desc[UR6][R12.64] ;  /* 0x000000060c237981 */ /* 0x000162000c1e1700 */
[----:B------:R-:W-:Y:S02]  /*cc80*/  IMAD R19, R21, UR8, RZ ;  /* 0x0000000815137c24 */ /* 0x000fe4000f8e02ff */
[----:B------:R-:W-:Y:S01]  /*cc90*/  IMAD R25, R25, UR8, RZ ;  /* 0x0000000819197c24 */ /* 0x000fe2000f8e02ff */
[----:B------:R-:W-:Y:S01]  /*cca0*/  LEA R14, P0, R38, R6, 0x1 ;  /* 0x00000006260e7211 */ /* 0x000fe200078008ff */
[C---:B------:R-:W-:Y:S01]  /*ccb0*/  IMAD R23, R20.reuse, UR9, R19 ;  /* 0x0000000914177c24 */ /* 0x040fe2000f8e0213 */
[----:B------:R1:W5:Y:S01]  /*ccc0*/  LDG.E.S16 R40, desc[UR6][R16.64] ;  /* 0x0000000610287981 */ /* 0x000362000c1e1700 */
[----:B------:R-:W-:-:S04]  /*ccd0*/  IMAD.WIDE.U32 R20, R20, UR8, RZ ;  /* 0x0000000814147c25 */ /* 0x000fc8000f8e00ff */
[----:B------:R-:W-:-:S04]  /*cce0*/  IMAD.WIDE.U32 R18, R22, UR8, RZ ;  /* 0x0000000816127c25 */ /* 0x000fc8000f8e00ff */
[----:B0-----:R-:W-:Y:S02]  /*ccf0*/  IMAD R13, R22, UR9, R37 ;  /* 0x00000009160d7c24 */ /* 0x001fe4000f8e0225 */
[C---:B------:R-:W-:Y:S02]  /*cd00*/  IMAD R37, R24.reuse, UR9, R25 ;  /* 0x0000000918257c24 */ /* 0x040fe4000f8e0219 */
[----:B------:R-:W-:Y:S01]  /*cd10*/  IMAD.WIDE.U32 R24, R24, UR8, RZ ;  /* 0x0000000818187c25 */ /* 0x000fe2000f8e00ff */
[----:B------:R-:W-:Y:S02]  /*cd20*/  LEA.HI.X R15, R38, R7, R15, 0x1, P0 ;  /* 0x00000007260f7211 */ /* 0x000fe400000f0c0f */
[-C--:B-1----:R-:W-:Y:S02]  /*cd30*/  LEA R16, P0, R20, R6.reuse, 0x1 ;  /* 0x0000000614107211 */ /* 0x082fe400078008ff */
[----:B------:R-:W-:Y:S01]  /*cd40*/  IADD3 R17, PT, PT, R21, R23, RZ ;  /* 0x0000001715117210 */ /* 0x000fe20007ffe0ff */
[----:B------:R0:W5:Y:S01]  /*cd50*/  LDG.E.S16 R22, desc[UR6][R14.64] ;  /* 0x000000060e167981 */ /* 0x000162000c1e1700 */
[----:B------:R-:W-:Y:S01]  /*cd60*/  IADD3 R13, PT, PT, R19, R13, RZ ;  /* 0x0000000d130d7210 */ /* 0x000fe20007ffe0ff */
[----:B------:R-:W-:Y:S01]  /*cd70*/  IMAD.IADD R19, R25, 0x1, R37 ;  /* 0x0000000119137824 */ /* 0x000fe200078e0225 */
[----:B------:R-:W-:Y:S01]  /*cd80*/  LEA R12, P1, R18, R6, 0x1 ;  /* 0x00000006120c7211 */ /* 0x000fe200078208ff */
[----:B------:R-:W-:Y:S01]  /*cd90*/  IMAD R25, R27, UR8, RZ ;  /* 0x000000081b197c24 */ /* 0x000fe2000f8e02ff */
[-C--:B------:R-:W-:Y:S01]  /*cda0*/  LEA.HI.X R17, R20, R7.reuse, R17, 0x1, P0 ;  /* 0x0000000714117211 */ /* 0x080fe200000f0c11 */
[----:B------:R-:W-:Y:S01]  /*cdb0*/  IMAD.WIDE.U32 R20, R26, UR8, RZ ;  /* 0x000000081a147c25 */ /* 0x000fe2000f8e00ff */
[----:B------:R-:W-:-:S02]  /*cdc0*/  LEA.HI.X R13, R18, R7, R13, 0x1, P1 ;  /* 0x00000007120d7211 */ /* 0x000fc400008f0c0d */
[-C--:B------:R-:W-:Y:S01]  /*cdd0*/  LEA R18, P0, R24, R6.reuse, 0x1 ;  /* 0x0000000618127211 */ /* 0x080fe200078008ff */
[----:B------:R-:W-:Y:S01]  /*cde0*/  IMAD R25, R26, UR9, R25 ;  /* 0x000000091a197c24 */ /* 0x000fe2000f8e0219 */
[----:B------:R1:W5:Y:S01]  /*cdf0*/  LDG.E.S16 R23, desc[UR6][R16.64] ;  /* 0x0000000610177981 */ /* 0x000362000c1e1700 */
[----:B------:R-:W-:Y:S01]  /*ce00*/  IMAD R27, R29, UR8, RZ ;  /* 0x000000081d1b7c24 */ /* 0x000fe2000f8e02ff */
[----:B------:R-:W-:Y:S02]  /*ce10*/  LEA.HI.X R19, R24, R7, R19, 0x1, P0 ;  /* 0x0000000718137211 */ /* 0x000fe400000f0c13 */
[----:B0-----:R-:W-:Y:S01]  /*ce20*/  LEA R14, P0, R20, R6, 0x1 ;  /* 0x00000006140e7211 */ /* 0x001fe200078008ff */
[----:B------:R0:W5:Y:S01]  /*ce30*/  LDG.E.S16 R24, desc[UR6][R12.64] ;  /* 0x000000060c187981 */ /* 0x000162000c1e1700 */
[----:B------:R-:W-:Y:S01]  /*ce40*/  IADD3 R15, PT, PT, R21, R25, RZ ;  /* 0x00000019150f7210 */ /* 0x000fe20007ffe0ff */
[----:B------:R-:W-:Y:S02]  /*ce50*/  IMAD R21, R31, UR8, RZ ;  /* 0x000000081f157c24 */ /* 0x000fe4000f8e02ff */
[----:B------:R0:W5:Y:S01]  /*ce60*/  LDG.E.S16 R25, desc[UR6][R18.64] ;  /* 0x0000000612197981 */ /* 0x000162000c1e1700 */
[----:B-1----:R-:W-:-:S02]  /*ce70*/  IMAD R17, R28, UR9, R27 ;  /* 0x000000091c117c24 */ /* 0x002fc4000f8e021b */
[----:B------:R-:W-:Y:S01]  /*ce80*/  IMAD.WIDE.U32 R28, R28, UR8, RZ ;  /* 0x000000081c1c7c25 */ /* 0x000fe2000f8e00ff */
[----:B------:R-:W-:-:S03]  /*ce90*/  LEA.HI.X R15, R20, R7, R15, 0x1, P0 ;  /* 0x00000007140f7211 */ /* 0x000fc600000f0c0f */
[----:B------:R-:W-:Y:S01]  /*cea0*/  IMAD R27, R33, UR8, RZ ;  /* 0x00000008211b7c24 */ /* 0x000fe2000f8e02ff */
[----:B------:R-:W-:Y:S01]  /*ceb0*/  LEA R16, P0, R28, R6, 0x1 ;  /* 0x000000061c107211 */ /* 0x000fe200078008ff */
[----:B------:R-:W-:Y:S01]  /*cec0*/  IMAD R21, R30, UR9, R21 ;  /* 0x000000091e157c24 */ /* 0x000fe2000f8e0215 */
[----:B------:R-:W-:Y:S01]  /*ced0*/  IADD3 R17, PT, PT, R29, R17, RZ ;  /* 0x000000111d117210 */ /* 0x000fe20007ffe0ff */
[C---:B0-----:R-:W-:Y:S01]  /*cee0*/  IMAD.WIDE.U32 R12, R32.reuse, UR8, RZ ;  /* 0x00000008200c7c25 */ /* 0x041fe2000f8e00ff */
[----:B------:R-:W5:Y:S03]  /*cef0*/  LDG.E.S16 R14, desc[UR6][R14.64] ;  /* 0x000000060e0e7981 */ /* 0x000f66000c1e1700 */
[----:B------:R-:W-:Y:S02]  /*cf00*/  IMAD R27, R32, UR9, R27 ;  /* 0x00000009201b7c24 */ /* 0x000fe4000f8e021b */
[----:B------:R-:W-:Y:S01]  /*cf10*/  IMAD.WIDE.U32 R30, R30, UR8, RZ ;  /* 0x000000081e1e7c25 */ /* 0x000fe2000f8e00ff */
[----:B------:R-:W-:-:S02]  /*cf20*/  LEA.HI.X R17, R28, R7, R17, 0x1, P0 ;  /* 0x000000071c117211 */ /* 0x000fc400000f0c11 */
[-C--:B------:R-:W-:Y:S01]  /*cf30*/  LEA R20, P0, R12, R6.reuse, 0x1 ;  /* 0x000000060c147211 */ /* 0x080fe200078008ff */
[----:B------:R-:W-:Y:S01]  /*cf40*/  IMAD.IADD R19, R31, 0x1, R21 ;  /* 0x000000011f137824 */ /* 0x000fe200078e0215 */
[----:B------:R-:W-:Y:S02]  /*cf50*/  IADD3 R13, PT, PT, R13, R27, RZ ;  /* 0x0000001b0d0d7210 */ /* 0x000fe40007ffe0ff */
        /* <DEDUP_REMOVED lines=11> */
[----:B------:R-:W-:Y:S02]  /*d010*/  IADD3.X R11, PT, PT, RZ, R11, RZ, P1, !PT ;  /* 0x0000000bff0b7210 */ /* 0x000fe40000ffe4ff */
        /* <DEDUP_REMOVED lines=8> */
[----:B------:R-:W-:Y:S06]  /*d0a0*/  @P0 BRA `(.L_x_2551) ;  /* 0xfffffff400c40947 */ /* 0x000fec000383ffff */
[----:B------:R-:W-:Y:S05]  /*d0b0*/  BSYNC.RECONVERGENT B4 ;  /* 0x0000000000047941 */ /* 0x000fea0003800200 */
.L_x_2550:
[----:B------:R-:W-:Y:S05]  /*d0c0*/  BSYNC.RECONVERGENT B3 ;  /* 0x0000000000037941 */ /* 0x000fea0003800200 */
.L_x_2549:
[----:B------:R-:W-:Y:S01]  /*d0d0*/  ISETP.NE.U32.AND P0, PT, R8, RZ, PT ;  /* 0x000000ff0800720c */ /* 0x000fe20003f05070 */
[----:B------:R-:W-:Y:S03]  /*d0e0*/  BSSY.RECONVERGENT B3, `(.L_x_2548) ;  /* 0x00000a2000037945 */ /* 0x000fe60003800200 */
        /* <DEDUP_REMOVED lines=21> */
[C---:B------:R-:W-:Y:S01]  /*d240*/  LEA R22, P1, R24.reuse, R6, 0x1 ;  /* 0x0000000618167211 */ /* 0x040fe200078208ff */
[----:B----4-:R-:W-:Y:S02]  /*d250*/  IMAD R31, R21, UR10, RZ ;  /* 0x0000000a151f7c24 */ /* 0x010fe4000f8e02ff */
[----:B------:R-:W-:Y:S02]  /*d260*/  IMAD.IADD R23, R25, 0x1, R23 ;  /* 0x0000000119177824 */ /* 0x000fe400078e0217 */
[----:B---3--:R-:W-:Y:S02]  /*d270*/  IMAD R25, R27, UR10, RZ ;  /* 0x0000000a1b197c24 */ /* 0x008fe4000f8e02ff */
[----:B-----5:R-:W-:Y:S01]  /*d280*/  IMAD R33, R19, UR10, RZ ;  /* 0x0000000a13217c24 */ /* 0x020fe2000f8e02ff */
[----:B------:R-:W-:Y:S01]  /*d290*/  LEA.HI.X R23, R24, R7, R23, 0x1, P1 ;  /* 0x0000000718177211 */ /* 0x000fe200008f0c17 */
[----:B------:R-:W-:-:S02]  /*d2a0*/  IMAD R21, R26, UR11, R25 ;  /* 0x0000000b1a157c24 */ /* 0x000fc4000f8e0219 */
[----:B------:R-:W-:-:S04]  /*d2b0*/  IMAD.WIDE.U32 R26, R26, UR10, RZ ;  /* 0x0000000a1a1a7c25 */ /* 0x000fc8000f8e00ff */
[----:B------:R-:W-:Y:S01]  /*d2c0*/  IMAD R33, R18, UR11, R33 ;  /* 0x0000000b12217c24 */ /* 0x000fe2000f8e0221 */
[-C--:B------:R-:W-:Y:S01]  /*d2d0*/  LEA R30, P1, R26, R6.reuse, 0x1 ;  /* 0x000000061a1e7211 */ /* 0x080fe200078208ff */
[----:B------:R-:W-:Y:S01]  /*d2e0*/  IMAD.WIDE.U32 R24, R18, UR10, RZ ;  /* 0x0000000a12187c25 */ /* 0x000fe2000f8e00ff */
[----:B------:R-:W-:Y:S01]  /*d2f0*/  IADD3 R21, PT, PT, R27, R21, RZ ;  /* 0x000000151b157210 */ /* 0x000fe20007ffe0ff */
[----:B------:R0:W2:Y:S02]  /*d300*/  LDG.E.S16 R18, desc[UR6][R22.64] ;  /* 0x0000000616127981 */ /* 0x0000a4000c1e1700 */
[----:B------:R-:W-:Y:S01]  /*d310*/  IMAD R19, R20, UR11, R31 ;  /* 0x0000000b14137c24 */ /* 0x000fe2000f8e021f */
[----:B------:R-:W-:Y:S01]  /*d320*/  LEA.HI.X R31, R26, R7, R21, 0x1, P1 ;  /* 0x000000071a1f7211 */ /* 0x000fe200008f0c15 */
[----:B------:R-:W-:Y:S01]  /*d330*/  IMAD.IADD R25, R25, 0x1, R33 ;  /* 0x0000000119197824 */ /* 0x000fe200078e0221 */
[----:B------:R-:W-:Y:S01]  /*d340*/  LEA R26, P1, R24, R6, 0x1 ;  /* 0x00000006181a7211 */ /* 0x000fe200078208ff */
[----:B------:R-:W-:-:S02]  /*d350*/  IMAD R17, R17, UR10, RZ ;  /* 0x0000000a11117c24 */ /* 0x000fc4000f8e02ff */
[----:B------:R-:W-:Y:S01]  /*d360*/  IMAD.WIDE.U32 R28, R20, UR10, RZ ;  /* 0x0000000a141c7c25 */ /* 0x000fe2000f8e00ff */
[----:B------:R-:W-:-:S03]  /*d370*/  LEA.HI.X R27, R24, R7, R25, 0x1, P1 ;  /* 0x00000007181b7211 */ /* 0x000fc600008f0c19 */
[----:B------:R-:W-:Y:S01]  /*d380*/  IMAD.WIDE.U32 R24, R16, UR10, RZ ;  /* 0x0000000a10187c25 */ /* 0x000fe2000f8e00ff */
[-C--:B------:R-:W-:Y:S02]  /*d390*/  LEA R20, P2, R28, R6.reuse, 0x1 ;  /* 0x000000061c147211 */ /* 0x080fe400078408ff */
[----:B------:R-:W-:Y:S01]  /*d3a0*/  IADD3 R19, PT, PT, R29, R19, RZ ;  /* 0x000000131d137210 */ /* 0x000fe20007ffe0ff */
[----:B------:R-:W-:Y:S01]  /*d3b0*/  IMAD R17, R16, UR11, R17 ;  /* 0x0000000b10117c24 */ /* 0x000fe2000f8e0211 */
[----:B------:R-:W-:Y:S01]  /*d3c0*/  LEA R16, P1, R24, R6, 0x1 ;  /* 0x0000000618107211 */ /* 0x000fe200078208ff */
[----:B0-----:R-:W-:Y:S01]  /*d3d0*/  IMAD R23, R15, UR10, RZ ;  /* 0x0000000a0f177c24 */ /* 0x001fe2000f8e02ff */
[----:B------:R-:W3:Y:S02]  /*d3e0*/  LDG.E.S16 R27, desc[UR6][R26.64] ;  /* 0x000000061a1b7981 */ /* 0x000ee4000c1e1700 */
[----:B------:R-:W-:Y:S01]  /*d3f0*/  IADD3 R15, PT, PT, R25, R17, RZ ;  /* 0x00000011190f7210 */ /* 0x000fe20007ffe0ff */
[----:B------:R-:W-:Y:S01]  /*d400*/  IMAD R13, R13, UR10, RZ ;  /* 0x0000000a0d0d7c24 */ /* 0x000fe2000f8e02ff */
[----:B------:R-:W-:-:S02]  /*d410*/  LEA.HI.X R21, R28, R7, R19, 0x1, P2 ;  /* 0x000000071c157211 */ /* 0x000fc400010f0c13 */
[----:B------:R-:W-:Y:S01]  /*d420*/  LEA.HI.X R17, R24, R7, R15, 0x1, P1 ;  /* 0x0000000718117211 */ /* 0x000fe200008f0c0f */
[C---:B------:R-:W-:Y:S01]  /*d430*/  IMAD R15, R14.reuse, UR11, R23 ;  /* 0x0000000b0e0f7c24 */ /* 0x040fe2000f8e0217 */
[----:B------:R-:W2:Y:S01]  /*d440*/  LDG.E.S16 R19, desc[UR6][R30.64] ;  /* 0x000000061e137981 */ /* 0x000ea2000c1e1700 */
[----:B------:R-:W-:-:S03]  /*d450*/  IMAD.WIDE.U32 R22, R14, UR10, RZ ;  /* 0x0000000a0e167c25 */ /* 0x000fc6000f8e00ff */
[----:B------:R0:W3:Y:S01]  /*d460*/  LDG.E.S16 R20, desc[UR6][R20.64] ;  /* 0x0000000614147981 */ /* 0x0000e2000c1e1700 */
[----:B------:R-:W-:Y:S01]  /*d470*/  IMAD R9, R9, UR10, RZ ;  /* 0x0000000a09097c24 */ /* 0x000fe2000f8e02ff */
[----:B------:R-:W-:Y:S01]  /*d480*/  LEA R14, P1, R22, R6, 0x1 ;  /* 0x00000006160e7211 */ /* 0x000fe200078208ff */
[C---:B------:R-:W-:Y:S01]  /*d490*/  IMAD R29, R12.reuse, UR11, R13 ;  /* 0x0000000b0c1d7c24 */ /* 0x040fe2000f8e020d */
[----:B------:R-:W-:Y:S01]  /*d4a0*/  IADD3 R15, PT, PT, R23, R15, RZ ;  /* 0x0000000f170f7210 */ /* 0x000fe20007ffe0ff */
[----:B------:R-:W-:Y:S01]  /*d4b0*/  IMAD.WIDE.U32 R24, R12, UR10, RZ ;  /* 0x0000000a0c187c25 */ /* 0x000fe2000f8e00ff */
[----:B------:R-:W4:Y:S03]  /*d4c0*/  LDG.E.S16 R16, desc[UR6][R16.64] ;  /* 0x0000000610107981 */ /* 0x000f26000c1e1700 */
[----:B------:R-:W-:-:S04]  /*d4d0*/  IMAD.WIDE.U32 R12, R8, UR10, RZ ;  /* 0x0000000a080c7c25 */ /* 0x000fc8000f8e00ff */
[----:B0-----:R-:W-:Y:S01]  /*d4e0*/  IMAD R21, R8, UR11, R9 ;  /* 0x0000000b08157c24 */ /* 0x001fe2000f8e0209 */
[----:B------:R-:W-:Y:S01]  /*d4f0*/  LEA.HI.X R15, R22, R7, R15, 0x1, P1 ;  /* 0x00000007160f7211 */ /* 0x000fe200008f0c0f */
[----:B------:R-:W-:Y:S01]  /*d500*/  IMAD.IADD R9, R25, 0x1, R29 ;  /* 0x0000000119097824 */ /* 0x000fe200078e021d */
[-C--:B------:R-:W-:Y:S02]  /*d510*/  LEA R22, P1, R12, R6.reuse, 0x1 ;  /* 0x000000060c167211 */ /* 0x080fe400078208ff */
[----:B------:R-:W-:Y:S02]  /*d520*/  IADD3 R13, PT, PT, R13, R21, RZ ;  /* 0x000000150d0d7210 */ /* 0x000fe40007ffe0ff */
[----:B------:R-:W-:Y:S01]  /*d530*/  LEA R8, P2, R24, R6, 0x1 ;  /* 0x0000000618087211 */ /* 0x000fe200078408ff */
[----:B------:R-:W4:Y:S01]  /*d540*/  LDG.E.S16 R15, desc[UR6][R14.64] ;  /* 0x000000060e0f7981 */ /* 0x000f22000c1e1700 */
[-C--:B------:R-:W-:Y:S02]  /*d550*/  LEA.HI.X R23, R12, R7.reuse, R13, 0x1, P1 ;  /* 0x000000070c177211 */ /* 0x080fe400008f0c0d */
[----:B------:R-:W-:-:S04]  /*d560*/  LEA.HI.X R9, R24, R7, R9, 0x1, P2 ;  /* 0x0000000718097211 */ /* 0x000fc800010f0c09 */
        /* <DEDUP_REMOVED lines=8> */
.L_x_2554:
[----:B------:R-:W-:Y:S05]  /*d5f0*/  BSYNC.RECONVERGENT B4 ;  /* 0x0000000000047941 */ /* 0x000fea0003800200 */
.L_x_2553:
        /* <DEDUP_REMOVED lines=23> */
[----:B------:R-:W-:Y:S02]  /*d770*/  IMAD.WIDE.U32 R16, R16, UR10, RZ ;  /* 0x0000000a10107c25 */ /* 0x000fe4000f8e00ff */
[----:B------:R-:W2:Y:S02]  /*d780*/  LDG.E.S16 R8, desc[UR6][R8.64] ;  /* 0x0000000608087981 */ /* 0x000ea4000c1e1700 */
[----:B------:R-:W-:Y:S01]  /*d790*/  IMAD R23, R18, UR11, R19 ;  /* 0x0000000b12177c24 */ /* 0x000fe2000f8e0213 */
[----:B------:R-:W-:Y:S01]  /*d7a0*/  LEA R14, P1, R16, R6, 0x1 ;  /* 0x00000006100e7211 */ /* 0x000fe200078208ff */
[----:B------:R-:W-:Y:S01]  /*d7b0*/  IMAD.WIDE.U32 R18, R18, UR10, RZ ;  /* 0x0000000a12127c25 */ /* 0x000fe2000f8e00ff */
[----:B------:R-:W-:-:S03]  /*d7c0*/  IADD3 R15, PT, PT, R17, R15, RZ ;  /* 0x0000000f110f7210 */ /* 0x000fc60007ffe0ff */
[----:B------:R-:W-:Y:S01]  /*d7d0*/  IMAD.WIDE.U32 R20, R12, UR10, RZ ;  /* 0x0000000a0c147c25 */ /* 0x000fe2000f8e00ff */
[----:B------:R-:W-:Y:S02]  /*d7e0*/  LEA.HI.X R15, R16, R7, R15, 0x1, P1 ;  /* 0x00000007100f7211 */ /* 0x000fe400008f0c0f */
[----:B------:R-:W-:Y:S01]  /*d7f0*/  IADD3 R23, PT, PT, R19, R23, RZ ;  /* 0x0000001713177210 */ /* 0x000fe20007ffe0ff */
[----:B------:R-:W-:Y:S01]  /*d800*/  IMAD R13, R12, UR11, R13 ;  /* 0x0000000b0c0d7c24 */ /* 0x000fe2000f8e020d */
[-C--:B------:R-:W-:Y:S01]  /*d810*/  LEA R12, P2, R18, R6.reuse, 0x1 ;  /* 0x00000006120c7211 */ /* 0x080fe200078408ff */
[----:B------:R-:W2:Y:S01]  /*d820*/  LDG.E.S16 R14, desc[UR6][R14.64] ;  /* 0x000000060e0e7981 */ /* 0x000ea2000c1e1700 */
[----:B------:R-:W-:Y:S01]  /*d830*/  LEA R16, P1, R20, R6, 0x1 ;  /* 0x0000000614107211 */ /* 0x000fe200078208ff */
[----:B------:R-:W-:Y:S01]  /*d840*/  IMAD.IADD R17, R21, 0x1, R13 ;  /* 0x0000000115117824 */ /* 0x000fe200078e020d */
[----:B------:R-:W-:-:S04]  /*d850*/  LEA.HI.X R13, R18, R7, R23, 0x1, P2 ;  /* 0x00000007120d7211 */ /* 0x000fc800010f0c17 */
[----:B------:R-:W-:Y:S01]  /*d860*/  LEA.HI.X R17, R20, R7, R17, 0x1, P1 ;  /* 0x0000000714117211 */ /* 0x000fe200008f0c11 */
[----:B------:R-:W3:Y:S04]  /*d870*/  LDG.E.S16 R12, desc[UR6][R12.64] ;  /* 0x000000060c0c7981 */ /* 0x000ee8000c1e1700 */
[----:B------:R-:W3:Y:S01]  /*d880*/  LDG.E.S16 R16, desc[UR6][R16.64] ;  /* 0x0000000610107981 */ /* 0x000ee2000c1e1700 */
[----:B------:R-:W-:-:S04]  /*d890*/  IADD3 R10, P1, PT, R10, 0x20, RZ ;  /* 0x000000200a0a7810 */ /* 0x000fc80007f3e0ff */
[----:B------:R-:W-:Y:S02]  /*d8a0*/  IADD3.X R11, PT, PT, RZ, R11, RZ, P1, !PT ;  /* 0x0000000bff0b7210 */ /* 0x000fe40000ffe4ff */
[----:B--2---:R-:W-:-:S04]  /*d8b0*/  IADD3 R47, PT, PT, R14, R47, R8 ;  /* 0x0000002f0e2f7210 */ /* 0x004fc80007ffe008 */
[----:B---3--:R-:W-:-:S07]  /*d8c0*/  IADD3 R47, PT, PT, R16, R47, R12 ;  /* 0x0000002f102f7210 */ /* 0x008fce0007ffe00c */
.L_x_2556:
[----:B------:R-:W-:Y:S05]  /*d8d0*/  BSYNC.RECONVERGENT B4 ;  /* 0x0000000000047941 */ /* 0x000fea0003800200 */
.L_x_2555:
        /* <DEDUP_REMOVED lines=29> */
[----:B------:R-:W2:Y:S03]  /*dab0*/  LDG.E.S16 R8, desc[UR6][R8.64] ;  /* 0x0000000608087981 */ /* 0x000ea6000c1e1700 */
[----:B------:R-:W-:-:S05]  /*dac0*/  @P0 LEA.HI.X R7, R16, R7, R5, 0x1, P1 ;  /* 0x0000000710070211 */ /* 0x000fca00008f0c05 */
[----:B------:R-:W3:Y:S01]  /*dad0*/  @P0 LDG.E.S16 R6, desc[UR6][R6.64] ;  /* 0x0000000606060981 */ /* 0x000ee2000c1e1700 */
[----:B--2---:R-:W-:-:S05]  /*dae0*/  IMAD.IADD R47, R8, 0x1, R47 ;  /* 0x00000001082f7824 */ /* 0x004fca00078e022f */
[----:B---3--:R-:W-:-:S07]  /*daf0*/  @P0 IADD3 R47, PT, PT, R6, R47, RZ ;  /* 0x0000002f062f0210 */ /* 0x008fce0007ffe0ff */
.L_x_2552:
[----:B------:R-:W-:Y:S05]  /*db00*/  BSYNC.RECONVERGENT B3 ;  /* 0x0000000000037941 */ /* 0x000fea0003800200 */
.L_x_2548:
[----:B------:R-:W-:Y:S05]  /*db10*/  BSYNC.RECONVERGENT B2 ;  /* 0x0000000000027941 */ /* 0x000fea0003800200 */
.L_x_2547:
[----:B------:R-:W0:Y:S01]  /*db20*/  LDCU.64 UR10, c[0x0][0x710] ;  /* 0x0000e200ff0a77ac */ /* 0x000e220008000a00 */
[----:B------:R-:W-:Y:S01]  /*db30*/  VIADD R3, R3, 0x80 ;  /* 0x0000008003037836 */ /* 0x000fe20000000000 */
[----:B0-----:R-:W-:-:S04]  /*db40*/  IADD3 R4, P0, PT, R4, UR10, RZ ;  /* 0x0000000a04047c10 */ /* 0x001fc8000ff1e0ff */
[----:B------:R-:W-:Y:S02]  /*db50*/  IADD3.X R5, PT, PT, RZ, UR11, RZ, P0, !PT ;  /* 0x0000000bff057c10 */ /* 0x000fe400087fe4ff */
[----:B------:R-:W-:-:S03]  /*db60*/  ISETP.GE.AND P0, PT, R3, UR4, PT ;  /* 0x0000000403007c0c */ /* 0x000fc6000bf06270 */
[----:B------:R0:W-:Y:S10]  /*db70*/  STG.E.U16 desc[UR6][R4.64], R47 ;  /* 0x0000002f04007986 */ /* 0x0001f4000c101506 */
        /* <DEDUP_REMOVED lines=399> */
.L_x_2558:
        /* <DEDUP_REMOVED lines=24> */
[----:B------:R-:W-:Y:S02]  /*f5f0*/  MOV R47, RZ ;  /* 0x000000ff002f7202 */ /* 0x000fe40000000f00 */
[----:B------:R-:W-:-:S02]  /*f600*/  ISETP.GE.U32.AND.EX P0, PT, R46, RZ, PT, P0 ;  /* 0x000000ff2e00720c */ /* 0x000fc40003f06100 */
[----:B0-----:R-:W-:-:S05]  /*f610*/  IADD3 R6, P1, PT, R6, UR10, RZ ;  /* 0x0000000a06067c10 */ /* 0x001fca000ff3e0ff */
[----:B------:R-:W-:Y:S01]  /*f620*/  IMAD.X R7, RZ, RZ, UR11, P1 ;  /* 0x0000000bff077e24 */ /* 0x000fe200088e06ff */
[----:B-1----:R-:W-:-:S04]  /*f630*/  LEA R10, P2, R8, UR12, 0x3 ;  /* 0x0000000c080a7c11 */ /* 0x002fc8000f8418ff */
[----:B------:R-:W-:Y:S02]  /*f640*/  LEA.HI.X R11, R8, UR13, R9, 0x3, P2 ;  /* 0x0000000d080b7c11 */ /* 0x000fe400090f1c09 */
[----:B------:R-:W-:Y:S01]  /*f650*/  LOP3.LUT R8, R5, 0xf, RZ, 0xc0, !PT ;  /* 0x0000000f05087812 */ /* 0x000fe200078ec0ff */
[----:B------:R-:W-:Y:S06]  /*f660*/  @!P0 BRA `(.L_x_2562) ;  /* 0x0000000800548947 */ /* 0x000fec0003800000 */
[----:B------:R-:W-:Y:S01]  /*f670*/  HFMA2 R47, -RZ, RZ, 0, 0 ;  /* 0x00000000ff2f7431 */ /* 0x000fe200000001ff */
[----:B------:R-:W-:Y:S01]  /*f680*/  BSSY.RECONVERGENT B4, `(.L_x_2562) ;  /* 0x0000093000047945 */ /* 0x000fe20003800200 */
[----:B------:R-:W-:Y:S02]  /*f690*/  LOP3.LUT R46, R46, 0x7fffffff, RZ, 0xc0, !PT ;  /* 0x7fffffff2e2e7812 */ /* 0x000fe400078ec0ff */
[----:B------:R-:W-:-:S07]  /*f6a0*/  LOP3.LUT R9, R5, 0xfffffff0, RZ, 0xc0, !PT ;  /* 0xfffffff005097812 */ /* 0x000fce00078ec0ff */
.L_x_2563:
        /* <DEDUP_REMOVED lines=26> */
[----:B------:R-:W-:Y:S01]  /*f850*/  LEA R34, P0, R40, R6, 0x1 ;  /* 0x0000000628227211 */ /* 0x000fe200078008ff */
[----:B----4-:R-:W-:Y:S02]  /*f860*/  IMAD R49, R37, UR10, RZ ;  /* 0x0000000a25317c24 */ /* 0x010fe4000f8e02ff */
[----:B-----5:R-:W-:Y:S01]  /*f870*/  IMAD R45, R45, UR10, RZ ;  /* 0x0000000a2d2d7c24 */ /* 0x020fe2000f8e02ff */
[----:B------:R-:W-:Y:S01]  /*f880*/  IADD3 R35, PT, PT, R41, R43, RZ ;  /* 0x0000002b29237210 */ /* 0x000fe20007ffe0ff */
[----:B------:R-:W-:Y:S01]  /*f890*/  IMAD R43, R39, UR10, RZ ;  /* 0x0000000a272b7c24 */ /* 0x000fe2000f8e02ff */
[----:B------:R0:W2:Y:S01]  /*f8a0*/  LDG.E.S16 R48, desc[UR6][R50.64] ;  /* 0x0000000632307981 */ /* 0x0000a2000c1e1700 */
[----:B------:R-:W-:Y:S01]  /*f8b0*/  IMAD R49, R36, UR11, R49 ;  /* 0x0000000b24317c24 */ /* 0x000fe2000f8e0231 */
[----:B------:R-:W-:Y:S01]  /*f8c0*/  LEA.HI.X R35, R40, R7, R35, 0x1, P0 ;  /* 0x0000000728237211 */ /* 0x000fe200000f0c23 */
[----:B------:R-:W-:-:S04]  /*f8d0*/  IMAD.WIDE.U32 R36, R36, UR10, RZ ;  /* 0x0000000a24247c25 */ /* 0x000fc8000f8e00ff */
[----:B------:R-:W-:Y:S01]  /*f8e0*/  IMAD R43, R38, UR11, R43 ;  /* 0x0000000b262b7c24 */ /* 0x000fe2000f8e022b */
[----:B------:R-:W-:Y:S01]  /*f8f0*/  LEA R42, P0, R36, R6, 0x1 ;  /* 0x00000006242a7211 */ /* 0x000fe200078008ff */
[----:B------:R-:W-:Y:S01]  /*f900*/  IMAD.WIDE.U32 R38, R38, UR10, RZ ;  /* 0x0000000a26267c25 */ /* 0x000fe2000f8e00ff */
[----:B------:R-:W-:Y:S01]  /*f910*/  IADD3 R49, PT, PT, R37, R49, RZ ;  /* 0x0000003125317210 */ /* 0x000fe20007ffe0ff */
[----:B------:R1:W2:Y:S02]  /*f920*/  LDG.E.S16 R34, desc[UR6][R34.64] ;  /* 0x0000000622227981 */ /* 0x0002a4000c1e1700 */
[----:B------:R-:W-:-:S04]  /*f930*/  IMAD.WIDE.U32 R40, R44, UR10, RZ ;  /* 0x0000000a2c287c25 */ /* 0x000fc8000f8e00ff */
[----:B------:R-:W-:Y:S01]  /*f940*/  IMAD R45, R44, UR11, R45 ;  /* 0x0000000b2c2d7c24 */ /* 0x000fe2000f8e022d */
[-C--:B------:R-:W-:Y:S01]  /*f950*/  LEA R44, P1, R38, R6.reuse, 0x1 ;  /* 0x00000006262c7211 */ /* 0x080fe200078208ff */
[----:B------:R-:W-:Y:S01]  /*f960*/  IMAD.IADD R37, R39, 0x1, R43 ;  /* 0x0000000127257824 */ /* 0x000fe200078e022b */
[----:B------:R-:W-:Y:S01]  /*f970*/  LEA.HI.X R43, R36, R7, R49, 0x1, P0 ;  /* 0x00000007242b7211 */ /* 0x000fe200000f0c31 */
[----:B------:R-:W-:Y:S01]  /*f980*/  IMAD R13, R13, UR10, RZ ;  /* 0x0000000a0d0d7c24 */ /* 0x000fe2000f8e02ff */
[-C--:B------:R-:W-:Y:S02]  /*f990*/  LEA R36, P0, R40, R6.reuse, 0x1 ;  /* 0x0000000628247211 */ /* 0x080fe400078008ff */
[----:B------:R-:W-:Y:S01]  /*f9a0*/  IADD3 R39, PT, PT, R41, R45, RZ ;  /* 0x0000002d29277210 */ /* 0x000fe20007ffe0ff */
[----:B------:R-:W-:Y:S01]  /*f9b0*/  IMAD R15, R15, UR10, RZ ;  /* 0x0000000a0f0f7c24 */ /* 0x000fe2000f8e02ff */
[-C--:B------:R-:W-:Y:S01]  /*f9c0*/  LEA.HI.X R45, R38, R7.reuse, R37, 0x1, P1 ;  /* 0x00000007262d7211 */ /* 0x080fe200008f0c25 */
[----:B------:R-:W-:Y:S01]  /*f9d0*/  IMAD R13, R12, UR11, R13 ;  /* 0x0000000b0c0d7c24 */ /* 0x000fe2000f8e020d */
[----:B------:R-:W-:Y:S01]  /*f9e0*/  LEA.HI.X R37, R40, R7, R39, 0x1, P0 ;  /* 0x0000000728257211 */ /* 0x000fe200000f0c27 */
[----:B------:R-:W-:Y:S01]  /*f9f0*/  IMAD.WIDE.U32 R40, R12, UR10, RZ ;  /* 0x0000000a0c287c25 */ /* 0x000fe2000f8e00ff */
[----:B------:R-:W3:Y:S03]  /*fa00*/  LDG.E.S16 R42, desc[UR6][R42.64] ;  /* 0x000000062a2a7981 */ /* 0x000ee6000c1e1700 */
[----:B------:R-:W-:Y:S01]  /*fa10*/  IMAD.WIDE.U32 R38, R14, UR10, RZ ;  /* 0x0000000a0e267c25 */ /* 0x000fe2000f8e00ff */
[----:B0-----:R-:W-:Y:S01]  /*fa20*/  LEA R50, P0, R40, R6, 0x1 ;  /* 0x0000000628327211 */ /* 0x001fe200078008ff */
[----:B------:R0:W4:Y:S02]  /*fa30*/  LDG.E.S16 R36, desc[UR6][R36.64] ;  /* 0x0000000624247981 */ /* 0x000124000c1e1700 */
[----:B------:R-:W-:-:S02]  /*fa40*/  IMAD R15, R14, UR11, R15 ;  /* 0x0000000b0e0f7c24 */ /* 0x000fc4000f8e020f */
[----:B-1----:R-:W-:Y:S01]  /*fa50*/  IMAD R35, R17, UR10, RZ ;  /* 0x0000000a11237c24 */ /* 0x002fe2000f8e02ff */
[----:B------:R-:W-:Y:S01]  /*fa60*/  IADD3 R17, PT, PT, R41, R13, RZ ;  /* 0x0000000d29117210 */ /* 0x000fe20007ffe0ff */
[----:B------:R-:W-:Y:S01]  /*fa70*/  IMAD.IADD R13, R39, 0x1, R15 ;  /* 0x00000001270d7824 */ /* 0x000fe200078e020f */
[-C--:B------:R-:W-:Y:S01]  /*fa80*/  LEA R12, P1, R38, R6.reuse, 0x1 ;  /* 0x00000006260c7211 */ /* 0x080fe200078208ff */
[----:B------:R-:W-:Y:S01]  /*fa90*/  IMAD.WIDE.U32 R14, R16, UR10, RZ ;  /* 0x0000000a100e7c25 */ /* 0x000fe2000f8e00ff */
[-C--:B------:R-:W-:Y:S01]  /*faa0*/  LEA.HI.X R51, R40, R7.reuse, R17, 0x1, P0 ;  /* 0x0000000728337211 */ /* 0x080fe200000f0c11 */
[----:B------:R-:W3:Y:S02]  /*fab0*/  LDG.E.S16 R45, desc[UR6][R44.64] ;  /* 0x000000062c2d7981 */ /* 0x000ee4000c1e1700 */
[----:B------:R-:W-:Y:S02]  /*fac0*/  IMAD R35, R16, UR11, R35 ;  /* 0x0000000b10237c24 */ /* 0x000fe4000f8e0223 */
        /* <DEDUP_REMOVED lines=9> */
[----:B------:R-:W-:Y:S01]  /*fb60*/  IMAD R25, R25, UR10, RZ ;  /* 0x0000000a19197c24 */ /* 0x000fe2000f8e02ff */
[----:B------:R-:W-:Y:S01]  /*fb70*/  IADD3 R15, PT, PT, R39, R19, RZ ;  /* 0x00000013270f7210 */ /* 0x000fe20007ffe0ff */
[----:B------:R-:W-:Y:S01]  /*fb80*/  IMAD R19, R21, UR10, RZ ;  /* 0x0000000a15137c24 */ /* 0x000fe2000f8e02ff */
[----:B------:R0:W5:Y:S01]  /*fb90*/  LDG.E.S16 R35, desc[UR6][R12.64] ;  /* 0x000000060c237981 */ /* 0x000162000c1e1700 */
[----:B------:R-:W-:Y:S02]  /*fba0*/  LEA R14, P0, R38, R6, 0x1 ;  /* 0x00000006260e7211 */ /* 0x000fe400078008ff */
        /* <DEDUP_REMOVED lines=8> */
[-C--:B-1----:R-:W-:Y:S01]  /*fc30*/  LEA R16, P0, R20, R6.reuse, 0x1 ;  /* 0x0000000614107211 */ /* 0x082fe200078008ff */
[----:B------:R-:W-:Y:S01]  /*fc40*/  IMAD.IADD R17, R21, 0x1, R23 ;  /* 0x0000000115117824 */ /* 0x000fe200078e0217 */
[----:B------:R-:W-:Y:S01]  /*fc50*/  IADD3 R13, PT, PT, R19, R13, RZ ;  /* 0x0000000d130d7210 */ /* 0x000fe20007ffe0ff */
[----:B------:R0:W5:Y:S01]  /*fc60*/  LDG.E.S16 R22, desc[UR6][R14.64] ;  /* 0x000000060e167981 */ /* 0x000162000c1e1700 */
[----:B------:R-:W-:-:S02]  /*fc70*/  LEA R12, P1, R18, R6, 0x1 ;  /* 0x00000006120c7211 */ /* 0x000fc400078208ff */
[----:B------:R-:W-:Y:S01]  /*fc80*/  IADD3 R19, PT, PT, R25, R37, RZ ;  /* 0x0000002519137210 */ /* 0x000fe20007ffe0ff */
[----:B------:R-:W-:Y:S01]  /*fc90*/  IMAD R25, R27, UR10, RZ ;  /* 0x0000000a1b197c24 */ /* 0x000fe2000f8e02ff */
[-C--:B------:R-:W-:Y:S01]  /*fca0*/  LEA.HI.X R17, R20, R7.reuse, R17, 0x1, P0 ;  /* 0x0000000714117211 */ /* 0x080fe200000f0c11 */
[----:B------:R-:W-:Y:S01]  /*fcb0*/  IMAD.WIDE.U32 R20, R26, UR10, RZ ;  /* 0x0000000a1a147c25 */ /* 0x000fe2000f8e00ff */
[-C--:B------:R-:W-:Y:S02]  /*fcc0*/  LEA.HI.X R13, R18, R7.reuse, R13, 0x1, P1 ;  /* 0x00000007120d7211 */ /* 0x080fe400008f0c0d */
[-C--:B------:R-:W-:Y:S01]  /*fcd0*/  LEA R18, P0, R24, R6.reuse, 0x1 ;  /* 0x0000000618127211 */ /* 0x080fe200078008ff */
[----:B------:R-:W-:Y:S01]  /*fce0*/  IMAD R25, R26, UR11, R25 ;  /* 0x0000000b1a197c24 */ /* 0x000fe2000f8e0219 */
[----:B------:R1:W5:Y:S01]  /*fcf0*/  LDG.E.S16 R23, desc[UR6][R16.64] ;  /* 0x0000000610177981 */ /* 0x000362000c1e1700 */
[----:B------:R-:W-:Y:S01]  /*fd00*/  IMAD R27, R29, UR10, RZ ;  /* 0x0000000a1d1b7c24 */ /* 0x000fe2000f8e02ff */
[----:B------:R-:W-:Y:S01]  /*fd10*/  LEA.HI.X R19, R24, R7, R19, 0x1, P0 ;  /* 0x0000000718137211 */ /* 0x000fe200000f0c13 */
[----:B0-----:R-:W-:Y:S01]  /*fd20*/  IMAD.IADD R15, R21, 0x1, R25 ;  /* 0x00000001150f7824 */ /* 0x001fe200078e0219 */
[----:B------:R-:W-:Y:S01]  /*fd30*/  LEA R14, P0, R20, R6, 0x1 ;  /* 0x00000006140e7211 */ /* 0x000fe200078008ff */
[----:B------:R-:W-:Y:S01]  /*fd40*/  IMAD R21, R31, UR10, RZ ;  /* 0x0000000a1f157c24 */ /* 0x000fe2000f8e02ff */
[----:B------:R0:W5:Y:S01]  /*fd50*/  LDG.E.S16 R24, desc[UR6][R12.64] ;  /* 0x000000060c187981 */ /* 0x000162000c1e1700 */
[----:B-1----:R-:W-:-:S03]  /*fd60*/  IMAD R17, R28, UR11, R27 ;  /* 0x0000000b1c117c24 */ /* 0x002fc6000f8e021b */
[----:B------:R1:W5:Y:S01]  /*fd70*/  LDG.E.S16 R25, desc[UR6][R18.64] ;  /* 0x0000000612197981 */ /* 0x000362000c1e1700 */
        /* <DEDUP_REMOVED lines=13> */
[----:B-1----:R-:W-:Y:S02]  /*fe50*/  LEA R18, P1, R30, R6, 0x1 ;  /* 0x000000061e127211 */ /* 0x002fe400078208ff */
[----:B------:R-:W-:Y:S01]  /*fe60*/  IADD3 R19, PT, PT, R31, R21, RZ ;  /* 0x000000151f137210 */ /* 0x000fe20007ffe0ff */
        /* <DEDUP_REMOVED lines=21> */
.L_x_2562:
[----:B------:R-:W-:Y:S05]  /*ffc0*/  BSYNC.RECONVERGENT B3 ;  /* 0x0000000000037941 */ /* 0x000fea0003800200 */
.L_x_2561:
        /* <DEDUP_REMOVED lines=24> */
[----:B----4-:R-:W-:Y:S02]  /*10150*/  IMAD R31, R21, UR10, RZ ;  /* 0x0000000a151f7c24 */ /* 0x010fe4000f8e02ff */
[----:B------:R-:W-:Y:S01]  /*10160*/  IMAD.WIDE.U32 R28, R20, UR10, RZ ;  /* 0x0000000a141c7c25 */ /* 0x000fe2000f8e00ff */
[----:B------:R-:W-:-:S03]  /*10170*/  IADD3 R23, PT, PT, R25, R23, RZ ;  /* 0x0000001719177210 */ /* 0x000fc60007ffe0ff */
[----:B---3--:R-:W-:Y:S01]  /*10180*/  IMAD R25, R27, UR10, RZ ;  /* 0x0000000a1b197c24 */ /* 0x008fe2000f8e02ff */
[----:B------:R-:W-:Y:S01]  /*10190*/  LEA.HI.X R23, R24, R7, R23, 0x1, P1 ;  /* 0x0000000718177211 */ /* 0x000fe200008f0c17 */
[----:B-----5:R-:W-:Y:S02]  /*101a0*/  IMAD R33, R19, UR10, RZ ;  /* 0x0000000a13217c24 */ /* 0x020fe4000f8e02ff */
[C---:B------:R-:W-:Y:S02]  /*101b0*/  IMAD R21, R26.reuse, UR11, R25 ;  /* 0x0000000b1a157c24 */ /* 0x040fe4000f8e0219 */
[----:B------:R-:W-:-:S04]  /*101c0*/  IMAD.WIDE.U32 R26, R26, UR10, RZ ;  /* 0x0000000a1a1a7c25 */ /* 0x000fc8000f8e00ff */
[----:B------:R-:W-:Y:S01]  /*101d0*/  IMAD.IADD R21, R27, 0x1, R21 ;  /* 0x000000011b157824 */ /* 0x000fe200078e0215 */
[-C--:B------:R-:W-:Y:S01]  /*101e0*/  LEA R30, P1, R26, R6.reuse, 0x1 ;  /* 0x000000061a1e7211 */ /* 0x080fe200078208ff */
[C---:B------:R-:W-:Y:S02]  /*101f0*/  IMAD R33, R18.reuse, UR11, R33 ;  /* 0x0000000b12217c24 */ /* 0x040fe4000f8e0221 */
[----:B------:R-:W-:Y:S02]  /*10200*/  IMAD.WIDE.U32 R24, R18, UR10, RZ ;  /* 0x0000000a12187c25 */ /* 0x000fe4000f8e00ff */
[----:B------:R0:W2:Y:S02]  /*10210*/  LDG.E.S16 R18, desc[UR6][R22.64] ;  /* 0x0000000616127981 */ /* 0x0000a4000c1e1700 */
[----:B------:R-:W-:Y:S01]  /*10220*/  IMAD R19, R20, UR11, R31 ;  /* 0x0000000b14137c24 */ /* 0x000fe2000f8e021f */
[----:B------:R-:W-:Y:S01]  /*10230*/  LEA.HI.X R31, R26, R7, R21, 0x1, P1 ;  /* 0x000000071a1f7211 */ /* 0x000fe200008f0c15 */
[----:B------:R-:W-:Y:S01]  /*10240*/  IMAD R17, R17, UR10, RZ ;  /* 0x0000000a11117c24 */ /* 0x000fe2000f8e02ff */
[----:B------:R-:W-:-:S02]  /*10250*/  LEA R26, P1, R24, R6, 0x1 ;  /* 0x00000006181a7211 */ /* 0x000fc400078208ff */
[----:B------:R-:W-:Y:S01]  /*10260*/  IADD3 R25, PT, PT, R25, R33, RZ ;  /* 0x0000002119197210 */ /* 0x000fe20007ffe0ff */
[----:B------:R-:W-:Y:S01]  /*10270*/  IMAD R17, R16, UR11, R17 ;  /* 0x0000000b10117c24 */ /* 0x000fe2000f8e0211 */
[----:B------:R-:W-:Y:S02]  /*10280*/  LEA R20, P2, R28, R6, 0x1 ;  /* 0x000000061c147211 */ /* 0x000fe400078408ff */
[----:B------:R-:W-:Y:S01]  /*10290*/  LEA.HI.X R27, R24, R7, R25, 0x1, P1 ;  /* 0x00000007181b7211 */ /* 0x000fe200008f0c19 */
[----:B------:R-:W-:Y:S01]  /*102a0*/  IMAD.WIDE.U32 R24, R16, UR10, RZ ;  /* 0x0000000a10187c25 */ /* 0x000fe2000f8e00ff */
[----:B------:R-:W-:-:S03]  /*102b0*/  IADD3 R19, PT, PT, R29, R19, RZ ;  /* 0x000000131d137210 */ /* 0x000fc60007ffe0ff */
[----:B0-----:R-:W-:Y:S01]  /*102c0*/  IMAD R23, R15, UR10, RZ ;  /* 0x0000000a0f177c24 */ /* 0x001fe2000f8e02ff */
[----:B------:R-:W-:Y:S01]  /*102d0*/  LEA R16, P1, R24, R6, 0x1 ;  /* 0x0000000618107211 */ /* 0x000fe200078208ff */
[----:B------:R-:W-:Y:S01]  /*102e0*/  IMAD.IADD R15, R25, 0x1, R17 ;  /* 0x00000001190f7824 */ /* 0x000fe200078e0211 */
[-C--:B------:R-:W-:Y:S01]  /*102f0*/  LEA.HI.X R21, R28, R7.reuse, R19, 0x1, P2 ;  /* 0x000000071c157211 */ /* 0x080fe200010f0c13 */
[----:B------:R-:W-:Y:S01]  /*10300*/  IMAD R13, R13, UR10, RZ ;  /* 0x0000000a0d0d7c24 */ /* 0x000fe2000f8e02ff */
[----:B------:R-:W2:Y:S02]  /*10310*/  LDG.E.S16 R19, desc[UR6][R30.64] ;  /* 0x000000061e137981 */ /* 0x000ea4000c1e1700 */
[----:B------:R-:W-:Y:S01]  /*10320*/  LEA.HI.X R17, R24, R7, R15, 0x1, P1 ;  /* 0x0000000718117211 */ /* 0x000fe200008f0c0f */
[C---:B------:R-:W-:Y:S01]  /*10330*/  IMAD R15, R14.reuse, UR11, R23 ;  /* 0x0000000b0e0f7c24 */ /* 0x040fe2000f8e0217 */
[----:B------:R0:W3:Y:S01]  /*10340*/  LDG.E.S16 R20, desc[UR6][R20.64] ;  /* 0x0000000614147981 */ /* 0x0000e2000c1e1700 */
[----:B------:R-:W-:-:S03]  /*10350*/  IMAD.WIDE.U32 R22, R14, UR10, RZ ;  /* 0x0000000a0e167c25 */ /* 0x000fc6000f8e00ff */
[----:B------:R-:W3:Y:S01]  /*10360*/  LDG.E.S16 R27, desc[UR6][R26.64] ;  /* 0x000000061a1b7981 */ /* 0x000ee2000c1e1700 */
        /* <DEDUP_REMOVED lines=8> */
[----:B------:R-:W-:Y:S02]  /*103f0*/  LEA.HI.X R15, R22, R7, R15, 0x1, P1 ;  /* 0x00000007160f7211 */ /* 0x000fe400008f0c0f */
[-C--:B------:R-:W-:Y:S01]  /*10400*/  LEA R22, P1, R12, R6.reuse, 0x1 ;  /* 0x000000060c167211 */ /* 0x080fe200078208ff */
[----:B------:R-:W-:Y:S01]  /*10410*/  IMAD.IADD R13, R13, 0x1, R21 ;  /* 0x000000010d0d7824 */ /* 0x000fe200078e0215 */
[----:B------:R-:W-:Y:S02]  /*10420*/  LEA R8, P2, R24, R6, 0x1 ;  /* 0x0000000618087211 */ /* 0x000fe400078408ff */
[----:B------:R-:W-:Y:S01]  /*10430*/  IADD3 R9, PT, PT, R25, R29, RZ ;  /* 0x0000001d19097210 */ /* 0x000fe20007ffe0ff */
        /* <DEDUP_REMOVED lines=11> */
.L_x_2566:
[----:B------:R-:W-:Y:S05]  /*104f0*/  BSYNC.RECONVERGENT B4 ;  /* 0x0000000000047941 */ /* 0x000fea0003800200 */
.L_x_2565:
        /* <DEDUP_REMOVED lines=17> */
[----:B----4-:R-:W-:-:S03]  /*10610*/  IMAD R19, R19, UR10, RZ ;  /* 0x0000000a13137c24 */ /* 0x010fc6000f8e02ff */
[----:B------:R-:W-:Y:S01]  /*10620*/  IADD3 R9, PT, PT, R15, R9, RZ ;  /* 0x000000090f097210 */ /* 0x000fe20007ffe0ff */
[----:B---3--:R-:W-:Y:S02]  /*10630*/  IMAD R15, R17, UR10, RZ ;  /* 0x0000000a110f7c24 */ /* 0x008fe4000f8e02ff */
[----:B-----5:R-:W-:Y:S01]  /*10640*/  IMAD R13, R13, UR10, RZ ;  /* 0x0000000a0d0d7c24 */ /* 0x020fe2000f8e02ff */
[----:B------:R-:W-:Y:S01]  /*10650*/  LEA.HI.X R9, R14, R7, R9, 0x1, P1 ;  /* 0x000000070e097211 */ /* 0x000fe200008f0c09 */
[C---:B------:R-:W-:Y:S02]  /*10660*/  IMAD R15, R16.reuse, UR11, R15 ;  /* 0x0000000b100f7c24 */ /* 0x040fe4000f8e020f */
[----:B------:R-:W-:Y:S02]  /*10670*/  IMAD.WIDE.U32 R16, R16, UR10, RZ ;  /* 0x0000000a10107c25 */ /* 0x000fe4000f8e00ff */
[----:B------:R-:W2:Y:S02]  /*10680*/  LDG.E.S16 R8, desc[UR6][R8.64] ;  /* 0x0000000608087981 */ /* 0x000ea4000c1e1700 */
[----:B------:R-:W-:Y:S01]  /*10690*/  IMAD R23, R18, UR11, R19 ;  /* 0x0000000b12177c24 */ /* 0x000fe2000f8e0213 */
[----:B------:R-:W-:Y:S01]  /*106a0*/  LEA R14, P1, R16, R6, 0x1 ;  /* 0x00000006100e7211 */ /* 0x000fe200078208ff */
[----:B------:R-:W-:-:S02]  /*106b0*/  IMAD.IADD R15, R17, 0x1, R15 ;  /* 0x00000001110f7824 */ /* 0x000fc400078e020f */
[----:B------:R-:W-:-:S03]  /*106c0*/  IMAD.WIDE.U32 R18, R18, UR10, RZ ;  /* 0x0000000a12127c25 */ /* 0x000fc6000f8e00ff */
[----:B------:R-:W-:Y:S01]  /*106d0*/  LEA.HI.X R15, R16, R7, R15, 0x1, P1 ;  /* 0x00000007100f7211 */ /* 0x000fe200008f0c0f */
[----:B------:R-:W-:Y:S01]  /*106e0*/  IMAD.WIDE.U32 R20, R12, UR10, RZ ;  /* 0x0000000a0c147c25 */ /* 0x000fe2000f8e00ff */
[----:B------:R-:W-:-:S03]  /*106f0*/  IADD3 R23, PT, PT, R19, R23, RZ ;  /* 0x0000001713177210 */ /* 0x000fc60007ffe0ff */
[----:B------:R-:W-:Y:S01]  /*10700*/  IMAD R13, R12, UR11, R13 ;  /* 0x0000000b0c0d7c24 */ /* 0x000fe2000f8e020d */
[-C--:B------:R-:W-:Y:S01]  /*10710*/  LEA R12, P2, R18, R6.reuse, 0x1 ;  /* 0x00000006120c7211 */ /* 0x080fe200078408ff */
[----:B------:R-:W2:Y:S01]  /*10720*/  LDG.E.S16 R14, desc[UR6][R14.64] ;  /* 0x000000060e0e7981 */ /* 0x000ea2000c1e1700 */
[----:B------:R-:W-:Y:S02]  /*10730*/  LEA R16, P1, R20, R6, 0x1 ;  /* 0x0000000614107211 */ /* 0x000fe400078208ff */
[----:B------:R-:W-:Y:S02]  /*10740*/  IADD3 R17, PT, PT, R21, R13, RZ ;  /* 0x0000000d15117210 */ /* 0x000fe40007ffe0ff */
[-C--:B------:R-:W-:Y:S02]  /*10750*/  LEA.HI.X R13, R18, R7.reuse, R23, 0x1, P2 ;  /* 0x00000007120d7211 */ /* 0x080fe400010f0c17 */
[----:B------:R-:W-:-:S03]  /*10760*/  LEA.HI.X R17, R20, R7, R17, 0x1, P1 ;  /* 0x0000000714117211 */ /* 0x000fc600008f0c11 */
[----:B------:R-:W3:Y:S04]  /*10770*/  LDG.E.S16 R12, desc[UR6][R12.64] ;  /* 0x000000060c0c7981 */ /* 0x000ee8000c1e1700 */
[----:B------:R-:W3:Y:S01]  /*10780*/  LDG.E.S16 R16, desc[UR6][R16.64] ;  /* 0x0000000610107981 */ /* 0x000ee2000c1e1700 */
[----:B------:R-:W-:-:S05]  /*10790*/  IADD3 R10, P1, PT, R10, 0x20, RZ ;  /* 0x000000200a0a7810 */ /* 0x000fca0007f3e0ff */
[----:B------:R-:W-:Y:S01]  /*107a0*/  IMAD.X R11, RZ, RZ, R11, P1 ;  /* 0x000000ffff0b7224 */ /* 0x000fe200008e060b */
[----:B--2---:R-:W-:-:S04]  /*107b0*/  IADD3 R47, PT, PT, R14, R47, R8 ;  /* 0x0000002f0e2f7210 */ /* 0x004fc80007ffe008 */
[----:B---3--:R-:W-:-:S07]  /*107c0*/  IADD3 R47, PT, PT, R16, R47, R12 ;  /* 0x0000002f102f7210 */ /* 0x008fce0007ffe00c */
.L_x_2568:
[----:B------:R-:W-:Y:S05]  /*107d0*/  BSYNC.RECONVERGENT B4 ;  /* 0x0000000000047941 */ /* 0x000fea0003800200 */
.L_x_2567:
        /* <DEDUP_REMOVED lines=32> */
[----:B--2---:R-:W-:-:S05]  /*109e0*/  IADD3 R47, PT, PT, R8, R47, RZ ;  /* 0x0000002f082f7210 */ /* 0x004fca0007ffe0ff */
[----:B---3--:R-:W-:-:S07]  /*109f0*/  @P0 IMAD.IADD R47, R6, 0x1, R47 ;  /* 0x00000001062f0824 */ /* 0x008fce00078e022f */
.L_x_2564:
[----:B------:R-:W-:Y:S05]  /*10a00*/  BSYNC.RECONVERGENT B3 ;  /* 0x0000000000037941 */ /* 0x000fea0003800200 */
.L_x_2560:
[----:B------:R-:W-:Y:S05]  /*10a10*/  BSYNC.RECONVERGENT B2 ;  /* 0x0000000000027941 */ /* 0x000fea0003800200 */
.L_x_2559:
[----:B------:R-:W0:Y:S01]  /*10a20*/  LDCU.64 UR10, c[0x0][0x710] ;  /* 0x0000e200ff0a77ac */ /* 0x000e220008000a00 */
[----:B------:R-:W-:Y:S02]  /*10a30*/  IADD3 R3, PT, PT, R3, 0x80, RZ ;  /* 0x0000008003037810 */ /* 0x000fe40007ffe0ff */
[----:B0-----:R-:W-:-:S04]  /*10a40*/  IADD3 R4, P0, PT, R4, UR10, RZ ;  /* 0x0000000a04047c10 */ /* 0x001fc8000ff1e0ff */
[----:B------:R-:W-:-:S05]  /*10a50*/  IADD3.X R5, PT, PT, RZ, UR11, RZ, P0, !PT ;  /* 0x0000000bff057c10 */ /* 0x000fca00087fe4ff */
[----:B------:R0:W-:Y:S04]  /*10a60*/  STG.E.U16 desc[UR6][R4.64], R47 ;  /* 0x0000002f04007986 */ /* 0x0001e8000c101506 */
.L_x_2545:
        /* <DEDUP_REMOVED lines=400> */
.L_x_2570:
[----:B------:R-:W0:Y:S02]  /*12370*/  LDCU.64 UR10, c[0x0][0x738] ;  /* 0x0000e700ff0a77ac */ /* 0x000e240008000a00 */
[----:B0-----:R-:W-:-:S05]  /*12380*/  IADD3 R8, P0, PT, R8, UR10, RZ ;  /* 0x0000000a08087c10 */ /* 0x001fca000ff1e0ff */
[----:B------:R-:W-:-:S06]  /*12390*/  IMAD.X R9, RZ, RZ, UR11, P0 ;  /* 0x0000000bff097e24 */ /* 0x000fcc00080e06ff */
        /* <DEDUP_REMOVED lines=21> */
[----:B------:R-:W-:Y:S02]  /*124f0*/  IMAD.MOV.U32 R47, RZ, RZ, RZ ;  /* 0x000000ffff2f7224 */ /* 0x000fe400078e00ff */
        /* <DEDUP_REMOVED lines=11> */
.L_x_2575:
        /* <DEDUP_REMOVED lines=25> */
[-C--:B------:R-:W-:Y:S01]  /*12740*/  LEA.HI.X R51, R34, R7.reuse, R35, 0x1, P0 ;  /* 0x0000000722337211 */ /* 0x080fe200000f0c23 */
[----:B------:R-:W-:Y:S01]  /*12750*/  IMAD R43, R42, UR11, R43 ;  /* 0x0000000b2a2b7c24 */ /* 0x000fe2000f8e022b */
[----:B------:R-:W-:Y:S01]  /*12760*/  LEA R34, P0, R40, R6, 0x1 ;  /* 0x0000000628227211 */ /* 0x000fe200078008ff */
[C---:B------:R-:W-:Y:S02]  /*12770*/  IMAD R49, R36.reuse, UR11, R49 ;  /* 0x0000000b24317c24 */ /* 0x040fe4000f8e0231 */
[----:B------:R-:W-:Y:S01]  /*12780*/  IMAD.IADD R35, R41, 0x1, R43 ;  /* 0x0000000129237824 */ /* 0x000fe200078e022b */
[----:B------:R0:W2:Y:S01]  /*12790*/  LDG.E.S16 R48, desc[UR6][R50.64] ;  /* 0x0000000632307981 */ /* 0x0000a2000c1e1700 */
[----:B-----5:R-:W-:Y:S02]  /*127a0*/  IMAD R43, R39, UR10, RZ ;  /* 0x0000000a272b7c24 */ /* 0x020fe4000f8e02ff */
[----:B------:R-:W-:Y:S01]  /*127b0*/  IMAD.WIDE.U32 R36, R36, UR10, RZ ;  /* 0x0000000a24247c25 */ /* 0x000fe2000f8e00ff */
[----:B------:R-:W-:-:S03]  /*127c0*/  LEA.HI.X R35, R40, R7, R35, 0x1, P0 ;  /* 0x0000000728237211 */ /* 0x000fc600000f0c23 */
[----:B------:R-:W-:Y:S01]  /*127d0*/  IMAD R45, R45, UR10, RZ ;  /* 0x0000000a2d2d7c24 */ /* 0x000fe2000f8e02ff */
[-C--:B------:R-:W-:Y:S01]  /*127e0*/  LEA R42, P0, R36, R6.reuse, 0x1 ;  /* 0x00000006242a7211 */ /* 0x080fe200078008ff */
[C---:B------:R-:W-:Y:S01]  /*127f0*/  IMAD R43, R38.reuse, UR11, R43 ;  /* 0x0000000b262b7c24 */ /* 0x040fe2000f8e022b */
[----:B------:R-:W-:Y:S01]  /*12800*/  IADD3 R49, PT, PT, R37, R49, RZ ;  /* 0x0000003125317210 */ /* 0x000fe20007ffe0ff */
[----:B------:R-:W-:Y:S01]  /*12810*/  IMAD.WIDE.U32 R38, R38, UR10, RZ ;  /* 0x0000000a26267c25 */ /* 0x000fe2000f8e00ff */
[----:B------:R1:W2:Y:S03]  /*12820*/  LDG.E.S16 R34, desc[UR6][R34.64] ;  /* 0x0000000622227981 */ /* 0x0002a6000c1e1700 */
[----:B------:R-:W-:Y:S01]  /*12830*/  IMAD.WIDE.U32 R40, R44, UR10, RZ ;  /* 0x0000000a2c287c25 */ /* 0x000fe2000f8e00ff */
[----:B------:R-:W-:Y:S02]  /*12840*/  IADD3 R37, PT, PT, R39, R43, RZ ;  /* 0x0000002b27257210 */ /* 0x000fe40007ffe0ff */
[-C--:B------:R-:W-:Y:S01]  /*12850*/  LEA.HI.X R43, R36, R7.reuse, R49, 0x1, P0 ;  /* 0x00000007242b7211 */ /* 0x080fe200000f0c31 */
[----:B------:R-:W-:Y:S01]  /*12860*/  IMAD R45, R44, UR11, R45 ;  /* 0x0000000b2c2d7c24 */ /* 0x000fe2000f8e022d */
[-C--:B------:R-:W-:Y:S01]  /*12870*/  LEA R44, P1, R38, R6.reuse, 0x1 ;  /* 0x00000006262c7211 */ /* 0x080fe200078208ff */
[----:B------:R-:W-:Y:S01]  /*12880*/  IMAD R13, R13, UR10, RZ ;  /* 0x0000000a0d0d7c24 */ /* 0x000fe2000f8e02ff */
[-C--:B------:R-:W-:Y:S01]  /*12890*/  LEA R36, P0, R40, R6.reuse, 0x1 ;  /* 0x0000000628247211 */ /* 0x080fe200078008ff */
[----:B------:R-:W-:Y:S01]  /*128a0*/  IMAD.IADD R39, R41, 0x1, R45 ;  /* 0x0000000129277824 */ /* 0x000fe200078e022d */
[-C--:B------:R-:W-:Y:S01]  /*128b0*/  LEA.HI.X R45, R38, R7.reuse, R37, 0x1, P1 ;  /* 0x00000007262d7211 */ /* 0x080fe200008f0c25 */
[----:B------:R-:W-:Y:S01]  /*128c0*/  IMAD R15, R15, UR10, RZ ;  /* 0x0000000a0f0f7c24 */ /* 0x000fe2000f8e02ff */
[----:B------:R-:W3:Y:S01]  /*128d0*/  LDG.E.S16 R42, desc[UR6][R42.64] ;  /* 0x000000062a2a7981 */ /* 0x000ee2000c1e1700 */
        /* <DEDUP_REMOVED lines=9> */
[----:B------:R-:W-:Y:S02]  /*12970*/  IADD3 R17, PT, PT, R41, R13, RZ ;  /* 0x0000000d29117210 */ /* 0x000fe40007ffe0ff */
[----:B------:R-:W-:Y:S01]  /*12980*/  IADD3 R13, PT, PT, R39, R15, RZ ;  /* 0x0000000f270d7210 */ /* 0x000fe20007ffe0ff */
[----:B------:R-:W-:Y:S01]  /*12990*/  IMAD.WIDE.U32 R14, R16, UR10, RZ ;  /* 0x0000000a100e7c25 */ /* 0x000fe2000f8e00ff */
[-C--:B------:R-:W-:Y:S02]  /*129a0*/  LEA R12, P1, R38, R6.reuse, 0x1 ;  /* 0x00000006260c7211 */ /* 0x080fe400078208ff */
[-C--:B------:R-:W-:Y:S01]  /*129b0*/  LEA.HI.X R51, R40, R7.reuse, R17, 0x1, P0 ;  /* 0x0000000728337211 */ /* 0x080fe200000f0c11 */
[----:B------:R-:W-:Y:S02]  /*129c0*/  IMAD R35, R16, UR11, R35 ;  /* 0x0000000b10237c24 */ /* 0x000fe4000f8e0223 */
[----:B------:R-:W-:Y:S01]  /*129d0*/  IMAD R17, R19, UR10, RZ ;  /* 0x0000000a13117c24 */ /* 0x000fe2000f8e02ff */
[-C--:B------:R-:W-:Y:S01]  /*129e0*/  LEA.HI.X R13, R38, R7.reuse, R13, 0x1, P1 ;  /* 0x00000007260d7211 */ /* 0x080fe200008f0c0d */
[----:B------:R-:W-:Y:S01]  /*129f0*/  IMAD.IADD R15, R15, 0x1, R35 ;  /* 0x000000010f0f7824 */ /* 0x000fe200078e0223 */
[----:B------:R-:W-:Y:S01]  /*12a00*/  LEA R16, P0, R14, R6, 0x1 ;  /* 0x000000060e107211 */ /* 0x000fe200078008ff */
[C---:B------:R-:W-:Y:S01]  /*12a10*/  IMAD.WIDE.U32 R38, R18.reuse, UR10, RZ ;  /* 0x0000000a12267c25 */ /* 0x040fe2000f8e00ff */
[----:B------:R-:W4:Y:S03]  /*12a20*/  LDG.E.S16 R51, desc[UR6][R50.64] ;  /* 0x0000000632337981 */ /* 0x000f26000c1e1700 */
[----:B------:R-:W-:Y:S01]  /*12a30*/  IMAD R19, R18, UR11, R17 ;  /* 0x0000000b12137c24 */ /* 0x000fe2000f8e0211 */
[----:B------:R-:W-:Y:S01]  /*12a40*/  LEA.HI.X R17, R14, R7, R15, 0x1, P0 ;  /* 0x000000070e117211 */ /* 0x000fe200000f0c0f */
[----:B0-----:R-:W-:Y:S01]  /*12a50*/  IMAD R37, R23, UR10, RZ ;  /* 0x0000000a17257c24 */ /* 0x001fe2000f8e02ff */
[----:B------:R0:W5:Y:S02]  /*12a60*/  LDG.E.S16 R35, desc[UR6][R12.64] ;  /* 0x000000060c237981 */ /* 0x000164000c1e1700 */
[----:B------:R-:W-:Y:S01]  /*12a70*/  IADD3 R15, PT, PT, R39, R19, RZ ;  /* 0x00000013270f7210 */ /* 0x000fe20007ffe0ff */
[----:B------:R-:W-:-:S02]  /*12a80*/  IMAD R19, R21, UR10, RZ ;  /* 0x0000000a15137c24 */ /* 0x000fc4000f8e02ff */
[----:B------:R-:W-:Y:S01]  /*12a90*/  IMAD R25, R25, UR10, RZ ;  /* 0x0000000a19197c24 */ /* 0x000fe2000f8e02ff */
[----:B------:R-:W-:Y:S01]  /*12aa0*/  LEA R14, P0, R38, R6, 0x1 ;  /* 0x00000006260e7211 */ /* 0x000fe200078008ff */
[C---:B------:R-:W-:Y:S01]  /*12ab0*/  IMAD R23, R20.reuse, UR11, R19 ;  /* 0x0000000b14177c24 */ /* 0x040fe2000f8e0213 */
[----:B------:R1:W5:Y:S01]  /*12ac0*/  LDG.E.S16 R40, desc[UR6][R16.64] ;  /* 0x0000000610287981 */ /* 0x000362000c1e1700 */
[----:B------:R-:W-:-:S04]  /*12ad0*/  IMAD.WIDE.U32 R20, R20, UR10, RZ ;  /* 0x0000000a14147c25 */ /* 0x000fc8000f8e00ff */
[----:B0-----:R-:W-:Y:S02]  /*12ae0*/  IMAD R13, R22, UR11, R37 ;  /* 0x0000000b160d7c24 */ /* 0x001fe4000f8e0225 */
[----:B------:R-:W-:Y:S02]  /*12af0*/  IMAD R37, R24, UR11, R25 ;  /* 0x0000000b18257c24 */ /* 0x000fe4000f8e0219 */
[----:B------:R-:W-:Y:S01]  /*12b00*/  IMAD.WIDE.U32 R18, R22, UR10, RZ ;  /* 0x0000000a16127c25 */ /* 0x000fe2000f8e00ff */
[----:B------:R-:W-:-:S03]  /*12b10*/  LEA.HI.X R15, R38, R7, R15, 0x1, P0 ;  /* 0x00000007260f7211 */ /* 0x000fc600000f0c0f */
[----:B------:R-:W-:Y:S01]  /*12b20*/  IMAD.WIDE.U32 R24, R24, UR10, RZ ;  /* 0x0000000a18187c25 */ /* 0x000fe2000f8e00ff */
[-C--:B-1----:R-:W-:Y:S01]  /*12b30*/  LEA R16, P0, R20, R6.reuse, 0x1 ;  /* 0x0000000614107211 */ /* 0x082fe200078008ff */
[----:B------:R0:W5:Y:S01]  /*12b40*/  LDG.E.S16 R22, desc[UR6][R14.64] ;  /* 0x000000060e167981 */ /* 0x000162000c1e1700 */
[----:B------:R-:W-:Y:S01]  /*12b50*/  IADD3 R17, PT, PT, R21, R23, RZ ;  /* 0x0000001715117210 */ /* 0x000fe20007ffe0ff */
[----:B------:R-:W-:Y:S01]  /*12b60*/  IMAD.IADD R13, R19, 0x1, R13 ;  /* 0x00000001130d7824 */ /* 0x000fe200078e020d */
[----:B------:R-:W-:Y:S02]  /*12b70*/  LEA R12, P1, R18, R6, 0x1 ;  /* 0x00000006120c7211 */ /* 0x000fe400078208ff */
[----:B------:R-:W-:Y:S01]  /*12b80*/  IADD3 R19, PT, PT, R25, R37, RZ ;  /* 0x0000002519137210 */ /* 0x000fe20007ffe0ff */
        /* <DEDUP_REMOVED lines=19> */
[----:B------:R-:W-:Y:S01]  /*12cc0*/  IMAD.IADD R17, R29, 0x1, R17 ;  /* 0x000000011d117824 */ /* 0x000fe200078e0211 */
[----:B------:R-:W5:Y:S01]  /*12cd0*/  LDG.E.S16 R14, desc[UR6][R14.64] ;  /* 0x000000060e0e7981 */ /* 0x000f62000c1e1700 */
[----:B------:R-:W-:Y:S02]  /*12ce0*/  IMAD R21, R30, UR11, R21 ;  /* 0x0000000b1e157c24 */ /* 0x000fe4000f8e0215 */
[----:B0-----:R-:W-:-:S04]  /*12cf0*/  IMAD.WIDE.U32 R12, R32, UR10, RZ ;  /* 0x0000000a200c7c25 */ /* 0x001fc8000f8e00ff */
[----:B------:R-:W-:Y:S02]  /*12d00*/  IMAD R27, R32, UR11, R27 ;  /* 0x0000000b201b7c24 */ /* 0x000fe4000f8e021b */
[----:B------:R-:W-:Y:S01]  /*12d10*/  IMAD.WIDE.U32 R30, R30, UR10, RZ ;  /* 0x0000000a1e1e7c25 */ /* 0x000fe2000f8e00ff */
[----:B------:R-:W-:Y:S02]  /*12d20*/  LEA.HI.X R17, R28, R7, R17, 0x1, P0 ;  /* 0x000000071c117211 */ /* 0x000fe400000f0c11 */
[-C--:B------:R-:W-:Y:S02]  /*12d30*/  LEA R20, P0, R12, R6.reuse, 0x1 ;  /* 0x000000060c147211 */ /* 0x080fe400078008ff */
[----:B------:R-:W-:Y:S02]  /*12d40*/  IADD3 R13, PT, PT, R13, R27, RZ ;  /* 0x0000001b0d0d7210 */ /* 0x000fe40007ffe0ff */
[----:B------:R-:W-:Y:S01]  /*12d50*/  LEA R18, P1, R30, R6, 0x1 ;  /* 0x000000061e127211 */ /* 0x000fe200078208ff */
[----:B------:R-:W5:Y:S01]  /*12d60*/  LDG.E.S16 R17, desc[UR6][R16.64] ;  /* 0x0000000610117981 */ /* 0x000f62000c1e1700 */
[----:B------:R-:W-:-:S02]  /*12d70*/  IADD3 R19, PT, PT, R31, R21, RZ ;  /* 0x000000151f137210 */ /* 0x000fc40007ffe0ff */
        /* <DEDUP_REMOVED lines=20> */
.L_x_2574:
[----:B------:R-:W-:Y:S05]  /*12ec0*/  BSYNC.RECONVERGENT B3 ;  /* 0x0000000000037941 */ /* 0x000fea0003800200 */
.L_x_2573:
        /* <DEDUP_REMOVED lines=39> */
[----:B------:R-:W-:Y:S01]  /*13140*/  IMAD R17, R17, UR10, RZ ;  /* 0x0000000a11117c24 */ /* 0x000fe2000f8e02ff */
[-C--:B------:R-:W-:Y:S01]  /*13150*/  LEA R26, P1, R24, R6.reuse, 0x1 ;  /* 0x00000006181a7211 */ /* 0x080fe200078208ff */
[----:B------:R-:W-:Y:S01]  /*13160*/  IMAD.IADD R19, R29, 0x1, R19 ;  /* 0x000000011d137824 */ /* 0x000fe200078e0213 */
[----:B------:R-:W-:Y:S01]  /*13170*/  IADD3 R25, PT, PT, R25, R33, RZ ;  /* 0x0000002119197210 */ /* 0x000fe20007ffe0ff */
[----:B------:R-:W-:Y:S01]  /*13180*/  IMAD R17, R16, UR11, R17 ;  /* 0x0000000b10117c24 */ /* 0x000fe2000f8e0211 */
[----:B------:R-:W-:-:S02]  /*13190*/  LEA R20, P2, R28, R6, 0x1 ;  /* 0x000000061c147211 */ /* 0x000fc400078408ff */
[----:B------:R-:W-:Y:S01]  /*131a0*/  LEA.HI.X R27, R24, R7, R25, 0x1, P1 ;  /* 0x00000007181b7211 */ /* 0x000fe200008f0c19 */
[----:B------:R-:W-:-:S04]  /*131b0*/  IMAD.WIDE.U32 R24, R16, UR10, RZ ;  /* 0x0000000a10187c25 */ /* 0x000fc8000f8e00ff */
[----:B0-----:R-:W-:Y:S01]  /*131c0*/  IMAD R23, R15, UR10, RZ ;  /* 0x0000000a0f177c24 */ /* 0x001fe2000f8e02ff */
[-C--:B------:R-:W-:Y:S01]  /*131d0*/  LEA R16, P1, R24, R6.reuse, 0x1 ;  /* 0x0000000618107211 */ /* 0x080fe200078208ff */
[----:B------:R-:W-:Y:S01]  /*131e0*/  IMAD R13, R13, UR10, RZ ;  /* 0x0000000a0d0d7c24 */ /* 0x000fe2000f8e02ff */
[----:B------:R-:W-:Y:S01]  /*131f0*/  IADD3 R15, PT, PT, R25, R17, RZ ;  /* 0x00000011190f7210 */ /* 0x000fe20007ffe0ff */
[----:B------:R-:W-:Y:S01]  /*13200*/  IMAD R9, R9, UR10, RZ ;  /* 0x0000000a09097c24 */ /* 0x000fe2000f8e02ff */
[-C--:B------:R-:W-:Y:S01]  /*13210*/  LEA.HI.X R21, R28, R7.reuse, R19, 0x1, P2 ;  /* 0x000000071c157211 */ /* 0x080fe200010f0c13 */
[----:B------:R-:W3:Y:S01]  /*13220*/  LDG.E.S16 R27, desc[UR6][R26.64] ;  /* 0x000000061a1b7981 */ /* 0x000ee2000c1e1700 */
[----:B------:R-:W-:Y:S01]  /*13230*/  LEA.HI.X R17, R24, R7, R15, 0x1, P1 ;  /* 0x0000000718117211 */ /* 0x000fe200008f0c0f */
[C---:B------:R-:W-:Y:S02]  /*13240*/  IMAD R15, R14.reuse, UR11, R23 ;  /* 0x0000000b0e0f7c24 */ /* 0x040fe4000f8e0217 */
[----:B------:R-:W-:Y:S01]  /*13250*/  IMAD.WIDE.U32 R22, R14, UR10, RZ ;  /* 0x0000000a0e167c25 */ /* 0x000fe2000f8e00ff */
[----:B------:R0:W3:Y:S03]  /*13260*/  LDG.E.S16 R20, desc[UR6][R20.64] ;  /* 0x0000000614147981 */ /* 0x0000e6000c1e1700 */
[----:B------:R-:W-:Y:S01]  /*13270*/  IMAD R29, R12, UR11, R13 ;  /* 0x0000000b0c1d7c24 */ /* 0x000fe2000f8e020d */
[----:B------:R-:W-:Y:S01]  /*13280*/  LEA R14, P1, R22, R6, 0x1 ;  /* 0x00000006160e7211 */ /* 0x000fe200078208ff */
[----:B------:R-:W-:Y:S01]  /*13290*/  IMAD.WIDE.U32 R24, R12, UR10, RZ ;  /* 0x0000000a0c187c25 */ /* 0x000fe2000f8e00ff */
[----:B------:R-:W2:Y:S03]  /*132a0*/  LDG.E.S16 R19, desc[UR6][R30.64] ;  /* 0x000000061e137981 */ /* 0x000ea6000c1e1700 */
[----:B------:R-:W-:Y:S01]  /*132b0*/  IMAD.IADD R15, R23, 0x1, R15 ;  /* 0x00000001170f7824 */ /* 0x000fe200078e020f */
[----:B------:R-:W4:Y:S01]  /*132c0*/  LDG.E.S16 R16, desc[UR6][R16.64] ;  /* 0x0000000610107981 */ /* 0x000f22000c1e1700 */
[----:B------:R-:W-:-:S04]  /*132d0*/  IMAD.WIDE.U32 R12, R8, UR10, RZ ;  /* 0x0000000a080c7c25 */ /* 0x000fc8000f8e00ff */
[----:B0-----:R-:W-:Y:S01]  /*132e0*/  IMAD R21, R8, UR11, R9 ;  /* 0x0000000b08157c24 */ /* 0x001fe2000f8e0209 */
[----:B------:R-:W-:Y:S02]  /*132f0*/  LEA.HI.X R15, R22, R7, R15, 0x1, P1 ;  /* 0x00000007160f7211 */ /* 0x000fe400008f0c0f */
[-C--:B------:R-:W-:Y:S02]  /*13300*/  LEA R22, P1, R12, R6.reuse, 0x1 ;  /* 0x000000060c167211 */ /* 0x080fe400078208ff */
[----:B------:R-:W-:Y:S02]  /*13310*/  IADD3 R13, PT, PT, R13, R21, RZ ;  /* 0x000000150d0d7210 */ /* 0x000fe40007ffe0ff */
[----:B------:R-:W-:Y:S01]  /*13320*/  LEA R8, P2, R24, R6, 0x1 ;  /* 0x0000000618087211 */ /* 0x000fe200078408ff */
[----:B------:R-:W4:Y:S01]  /*13330*/  LDG.E.S16 R15, desc[UR6][R14.64] ;  /* 0x000000060e0f7981 */ /* 0x000f22000c1e1700 */
[----:B------:R-:W-:Y:S02]  /*13340*/  IADD3 R9, PT, PT, R25, R29, RZ ;  /* 0x0000001d19097210 */ /* 0x000fe40007ffe0ff */
[----:B------:R-:W-:-:S02]  /*13350*/  LEA.HI.X R23, R12, R7, R13, 0x1, P1 ;  /* 0x000000070c177211 */ /* 0x000fc400008f0c0d */
[----:B------:R-:W-:-:S04]  /*13360*/  LEA.HI.X R9, R24, R7, R9, 0x1, P2 ;  /* 0x0000000718097211 */ /* 0x000fc800010f0c09 */
        /* <DEDUP_REMOVED lines=8> */
.L_x_2578:
[----:B------:R-:W-:Y:S05]  /*133f0*/  BSYNC.RECONVERGENT B4 ;  /* 0x0000000000047941 */ /* 0x000fea0003800200 */
.L_x_2577:
        /* <DEDUP_REMOVED lines=38> */
[----:B------:R-:W-:-:S03]  /*13660*/  LEA.HI.X R17, R20, R7, R17, 0x1, P1 ;  /* 0x0000000714117211 */ /* 0x000fc600008f0c11 */
[----:B------:R-:W3:Y:S04]  /*13670*/  LDG.E.S16 R12, desc[UR6][R12.64] ;  /* 0x000000060c0c7981 */ /* 0x000ee8000c1e1700 */
[----:B------:R-:W3:Y:S01]  /*13680*/  LDG.E.S16 R16, desc[UR6][R16.64] ;  /* 0x0000000610107981 */ /* 0x000ee2000c1e1700 */
[----:B------:R-:W-:-:S04]  /*13690*/  IADD3 R10, P1, PT, R10, 0x20, RZ ;  /* 0x000000200a0a7810 */ /* 0x000fc80007f3e0ff */
[----:B------:R-:W-:Y:S02]  /*136a0*/  IADD3.X R11, PT, PT, RZ, R11, RZ, P1, !PT ;  /* 0x0000000bff0b7210 */ /* 0x000fe40000ffe4ff */
[----:B--2---:R-:W-:-:S04]  /*136b0*/  IADD3 R47, PT, PT, R14, R47, R8 ;  /* 0x0000002f0e2f7210 */ /* 0x004fc80007ffe008 */
[----:B---3--:R-:W-:-:S07]  /*136c0*/  IADD3 R47, PT, PT, R16, R47, R12 ;  /* 0x0000002f102f7210 */ /* 0x008fce0007ffe00c */
.L_x_2580:
[----:B------:R-:W-:Y:S05]  /*136d0*/  BSYNC.RECONVERGENT B4 ;  /* 0x0000000000047941 */ /* 0x000fea0003800200 */
.L_x_2579:
        /* <DEDUP_REMOVED lines=29> */
[----:B------:R-:W2:Y:S03]  /*138b0*/  LDG.E.S16 R8, desc[UR6][R8.64] ;  /* 0x0000000608087981 */ /* 0x000ea6000c1e1700 */
[----:B------:R-:W-:-:S05]  /*138c0*/  @P0 LEA.HI.X R7, R16, R7, R5, 0x1, P1 ;  /* 0x0000000710070211 */ /* 0x000fca00008f0c05 */
[----:B------:R-:W3:Y:S01]  /*138d0*/  @P0 LDG.E.S16 R6, desc[UR6][R6.64] ;  /* 0x0000000606060981 */ /* 0x000ee2000c1e1700 */
[----:B--2---:R-:W-:-:S04]  /*138e0*/  IADD3 R47, PT, PT, R8, R47, RZ ;  /* 0x0000002f082f7210 */ /* 0x004fc80007ffe0ff */
[----:B---3--:R-:W-:-:S07]  /*138f0*/  @P0 IADD3 R47, PT, PT, R6, R47, RZ ;  /* 0x0000002f062f0210 */ /* 0x008fce0007ffe0ff */
.L_x_2576:
[----:B------:R-:W-:Y:S05]  /*13900*/  BSYNC.RECONVERGENT B3 ;  /* 0x0000000000037941 */ /* 0x000fea0003800200 */
.L_x_2572:
[----:B------:R-:W-:Y:S05]  /*13910*/  BSYNC.RECONVERGENT B2 ;  /* 0x0000000000027941 */ /* 0x000fea0003800200 */
.L_x_2571:
[----:B------:R-:W0:Y:S01]  /*13920*/  LDCU.64 UR10, c[0x0][0x710] ;  /* 0x0000e200ff0a77ac */ /* 0x000e220008000a00 */
[----:B------:R-:W-:Y:S02]  /*13930*/  IADD3 R3, PT, PT, R3, 0x80, RZ ;  /* 0x0000008003037810 */ /* 0x000fe40007ffe0ff */
[----:B0-----:R-:W-:-:S05]  /*13940*/  IADD3 R4, P0, PT, R4, UR10, RZ ;  /* 0x0000000a04047c10 */ /* 0x001fca000ff1e0ff */
[----:B------:R-:W-:-:S05]  /*13950*/  IMAD.X R5, RZ, RZ, UR11, P0 ;  /* 0x0000000bff057e24 */ /* 0x000fca00080e06ff */
[----:B------:R1:W-:Y:S03]  /*13960*/  STG.E.U16 desc[UR6][R4.64], R47 ;  /* 0x0000002f04007986 */ /* 0x0003e6000c101506 */
.L_x_2557:
        /* <DEDUP_REMOVED lines=400> */
.L_x_2582:
        /* <DEDUP_REMOVED lines=36> */
.L_x_2587:
        /* <DEDUP_REMOVED lines=145> */
.L_x_2586:
[----:B------:R-:W-:Y:S05]  /*15dc0*/  BSYNC.RECONVERGENT B3 ;  /* 0x0000000000037941 */ /* 0x000fea0003800200 */
.L_x_2585:
        /* <DEDUP_REMOVED lines=82> */
.L_x_2590:
[----:B------:R-:W-:Y:S05]  /*162f0*/  BSYNC.RECONVERGENT B4 ;  /* 0x0000000000047941 */ /* 0x000fea0003800200 */
.L_x_2589:
        /* <DEDUP_REMOVED lines=45> */
.L_x_2592:
[----:B------:R-:W-:Y:S05]  /*165d0*/  BSYNC.RECONVERGENT B4 ;  /* 0x0000000000047941 */ /* 0x000fea0003800200 */
.L_x_2591:
        /* <DEDUP_REMOVED lines=34> */
.L_x_2588:
[----:B------:R-:W-:Y:S05]  /*16800*/  BSYNC.RECONVERGENT B3 ;  /* 0x0000000000037941 */ /* 0x000fea0003800200 */
.L_x_2584:
[----:B------:R-:W-:Y:S05]  /*16810*/  BSYNC.RECONVERGENT B2 ;  /* 0x0000000000027941 */ /* 0x000fea0003800200 */
.L_x_2583:
[----:B------:R-:W0:Y:S01]  /*16820*/  LDCU.64 UR10, c[0x0][0x710] ;  /* 0x0000e200ff0a77ac */ /* 0x000e220008000a00 */
[----:B------:R-:W-:Y:S01]  /*16830*/  VIADD R3, R3, 0x80 ;  /* 0x0000008003037836 */ /* 0x000fe20000000000 */
[----:B0-----:R-:W-:-:S04]  /*16840*/  IADD3 R4, P0, PT, R4, UR10, RZ ;  /* 0x0000000a04047c10 */ /* 0x001fc8000ff1e0ff */
[----:B------:R-:W-:-:S05]  /*16850*/  IADD3.X R5, PT, PT, RZ, UR11, RZ, P0, !PT ;  /* 0x0000000bff057c10 */ /* 0x000fca00087fe4ff */
[----:B------:R1:W-:Y:S04]  /*16860*/  STG.E.U16 desc[UR6][R4.64], R47 ;  /* 0x0000002f04007986 */ /* 0x0003e8000c101506 */
.L_x_2569:
        /* <DEDUP_REMOVED lines=400> */
.L_x_2594:
        /* <DEDUP_REMOVED lines=36> */
.L_x_2599:
        /* <DEDUP_REMOVED lines=145> */
.L_x_2598:
[----:B------:R-:W-:Y:S05]  /*18cc0*/  BSYNC.RECONVERGENT B3 ;  /* 0x0000000000037941 */ /* 0x000fea0003800200 */
.L_x_2597:
        /* <DEDUP_REMOVED lines=82> */
.L_x_2602:
[----:B------:R-:W-:Y:S05]  /*191f0*/  BSYNC.RECONVERGENT B4 ;  /* 0x0000000000047941 */ /* 0x000fea0003800200 */
.L_x_2601:
        /* <DEDUP_REMOVED lines=45> */
.L_x_2604:
[----:B------:R-:W-:Y:S05]  /*194d0*/  BSYNC.RECONVERGENT B4 ;  /* 0x0000000000047941 */ /* 0x000fea0003800200 */
.L_x_2603:
        /* <DEDUP_REMOVED lines=34> */
.L_x_2600:
[----:B------:R-:W-:Y:S05]  /*19700*/  BSYNC.RECONVERGENT B3 ;  /* 0x0000000000037941 */ /* 0x000fea0003800200 */
.L_x_2596:
[----:B------:R-:W-:Y:S05]  /*19710*/  BSYNC.RECONVERGENT B2 ;  /* 0x0000000000027941 */ /* 0x000fea0003800200 */
.L_x_2595:
[----:B------:R-:W0:Y:S01]  /*19720*/  LDCU.64 UR10, c[0x0][0x710] ;  /* 0x0000e200ff0a77ac */ /* 0x000e220008000a00 */
[----:B------:R-:W-:Y:S02]  /*19730*/  IADD3 R3, PT, PT, R3, 0x80, RZ ;  /* 0x0000008003037810 */ /* 0x000fe40007ffe0ff */
[----:B0-----:R-:W-:-:S04]  /*19740*/  IADD3 R4, P0, PT, R4, UR10, RZ ;  /* 0x0000000a04047c10 */ /* 0x001fc8000ff1e0ff */
[----:B------:R-:W-:-:S05]  /*19750*/  IADD3.X R5, PT, PT, RZ, UR11, RZ, P0, !PT ;  /* 0x0000000bff057c10 */ /* 0x000fca00087fe4ff */
[----:B------:R2:W-:Y:S04]  /*19760*/  STG.E.U16 desc[UR6][R4.64], R47 ;  /* 0x0000002f04007986 */ /* 0x0005e8000c101506 */
.L_x_2581:
        /* <DEDUP_REMOVED lines=401> */
.L_x_2606:
        /* <DEDUP_REMOVED lines=36> */
.L_x_2611:
        /* <DEDUP_REMOVED lines=145> */
.L_x_2610:
[----:B------:R-:W-:Y:S05]  /*1bbd0*/  BSYNC.RECONVERGENT B3 ;  /* 0x0000000000037941 */ /* 0x000fea0003800200 */
.L_x_2609:
        /* <DEDUP_REMOVED lines=82> */
.L_x_2614:
[----:B------:R-:W-:Y:S05]  /*1c100*/  BSYNC.RECONVERGENT B4 ;  /* 0x0000000000047941 */ /* 0x000fea0003800200 */
.L_x_2613:
        /* <DEDUP_REMOVED lines=45> */
.L_x_2616:
[----:B------:R-:W-:Y:S05]  /*1c3e0*/  BSYNC.RECONVERGENT B4 ;  /* 0x0000000000047941 */ /* 0x000fea0003800200 */
.L_x_2615:
        /* <DEDUP_REMOVED lines=34> */
.L_x_2612:
[----:B------:R-:W-:Y:S05]  /*1c610*/  BSYNC.RECONVERGENT B3 ;  /* 0x0000000000037941 */ /* 0x000fea0003800200 */
.L_x_2608:
[----:B------:R-:W-:Y:S05]  /*1c620*/  BSYNC.RECONVERGENT B2 ;  /* 0x0000000000027941 */ /* 0x000fea0003800200 */
.L_x_2607:
[----:B------:R-:W0:Y:S01]  /*1c630*/  LDCU.64 UR10, c[0x0][0x710] ;  /* 0x0000e200ff0a77ac */ /* 0x000e220008000a00 */
[----:B------:R-:W-:Y:S02]  /*1c640*/  IADD3 R3, PT, PT, R3, 0x80, RZ ;  /* 0x0000008003037810 */ /* 0x000fe40007ffe0ff */
[----:B0-----:R-:W-:-:S05]  /*1c650*/  IADD3 R4, P0, PT, R4, UR10, RZ ;  /* 0x0000000a04047c10 */ /* 0x001fca000ff1e0ff */
[----:B------:R-:W-:-:S05]  /*1c660*/  IMAD.X R5, RZ, RZ, UR11, P0 ;  /* 0x0000000bff057e24 */ /* 0x000fca00080e06ff */
[----:B------:R2:W-:Y:S03]  /*1c670*/  STG.E.U16 desc[UR6][R4.64], R47 ;  /* 0x0000002f04007986 */ /* 0x0005e6000c101506 */
.L_x_2593:
[----:B------:R-:W-:-:S13]  /*1c680*/  ISETP.GE.AND P0, PT, R3, UR4, PT ;  /* 0x0000000403007c0c */ /* 0x000fda000bf06270 */
[----:B------:R-:W-:Y:S05]  /*1c690*/  @P0 BREAK.RELIABLE B0 ;  /* 0x0000000000000942 */ /* 0x000fea0003800100 */
[----:B------:R-:W-:Y:S05]  /*1c6a0*/  @P0 BRA `(.L_x_2605) ;  /* 0x0000002c00bc0947 */ /* 0x000fea0003800000 */
[----:B------:R-:W-:Y:S05]  /*1c6b0*/  BSYNC.RELIABLE B0 ;  /* 0x0000000000007941 */ /* 0x000fea0003800100 */
.L_x_2544:
        /* <DEDUP_REMOVED lines=398> */
.L_x_2617:
        /* <DEDUP_REMOVED lines=36> */
.L_x_2622:
        /* <DEDUP_REMOVED lines=145> */
.L_x_2621:
[----:B------:R-:W-:Y:S05]  /*1eaf0*/  BSYNC.RECONVERGENT B3 ;  /* 0x0000000000037941 */ /* 0x000fea0003800200 */
.L_x_2620:
        /* <DEDUP_REMOVED lines=82> */
.L_x_2625:
[----:B------:R-:W-:Y:S05]  /*1f020*/  BSYNC.RECONVERGENT B4 ;  /* 0x0000000000047941 */ /* 0x000fea0003800200 */
.L_x_2624:
        /* <DEDUP_REMOVED lines=45> */
.L_x_2627:
[----:B------:R-:W-:Y:S05]  /*1f300*/  BSYNC.RECONVERGENT B4 ;  /* 0x0000000000047941 */ /* 0x000fea0003800200 */
.L_x_2626:
        /* <DEDUP_REMOVED lines=34> */
.L_x_2623:
[----:B------:R-:W-:Y:S05]  /*1f530*/  BSYNC.RECONVERGENT B3 ;  /* 0x0000000000037941 */ /* 0x000fea0003800200 */
.L_x_2619:
[----:B------:R-:W-:Y:S05]  /*1f540*/  BSYNC.RECONVERGENT B2 ;  /* 0x0000000000027941 */ /* 0x000fea0003800200 */
.L_x_2618:
[----:B------:R-:W0:Y:S01]  /*1f550*/  LDCU.64 UR10, c[0x0][0x710] ;  /* 0x0000e200ff0a77ac */ /* 0x000e220008000a00 */
[----:B------:R-:W-:Y:S01]  /*1f560*/  VIADD R3, R3, 0x80 ;  /* 0x0000008003037836 */ /* 0x000fe20000000000 */
[----:B0-----:R-:W-:-:S04]  /*1f570*/  IADD3 R4, P0, PT, R4, UR10, RZ ;  /* 0x0000000a04047c10 */ /* 0x001fc8000ff1e0ff */
[----:B------:R-:W-:-:S05]  /*1f580*/  IADD3.X R5, PT, PT, RZ, UR11, RZ, P0, !PT ;  /* 0x0000000bff057c10 */ /* 0x000fca00087fe4ff */
[----:B------:R3:W-:Y:S04]  /*1f590*/  STG.E.U16 desc[UR6][R4.64], R47 ;  /* 0x0000002f04007986 */ /* 0x0007e8000c101506 */
.L_x_2605:
[----:B------:R-:W-:Y:S05]  /*1f5a0*/  BSYNC.RECONVERGENT B1 ;  /* 0x0000000000017941 */ /* 0x000fea0003800200 */
.L_x_2543:
        /* <DEDUP_REMOVED lines=401> */
.L_x_2628:
[----:B------:R-:W0:Y:S01]  /*20ec0*/  LDCU.128 UR8, c[0x0][0x730] ;  /* 0x0000e600ff0877ac */ /* 0x000e220008000c00 */
[----:B------:R-:W1:Y:S01]  /*20ed0*/  LDCU.64 UR12, c[0x0][0x748] ;  /* 0x0000e900ff0c77ac */ /* 0x000e620008000a00 */
[----:B0-----:R-:W-:-:S04]  /*20ee0*/  IADD3 R6, P0, PT, R0, UR10, RZ ;  /* 0x0000000a00067c10 */ /* 0x001fc8000ff1e0ff */
[----:B------:R-:W-:Y:S01]  /*20ef0*/  IADD3.X R7, PT, PT, RZ, UR11, RZ, P0, !PT ;  /* 0x0000000bff077c10 */ /* 0x000fe200087fe4ff */
[----:B------:R-:W0:Y:S05]  /*20f00*/  LDCU.64 UR10, c[0x0][0x728] ;  /* 0x0000e500ff0a77ac */ /* 0x000e2a0008000a00 */
[----:B------:R-:W2:Y:S01]  /*20f10*/  LDG.E.64 R6, desc[UR6][R6.64] ;  /* 0x0000000606067981 */ /* 0x000ea2000c1e1b00 */
[----:B------:R-:W-:-:S05]  /*20f20*/  IADD3 R4, P0, PT, R5, UR8, RZ ;  /* 0x0000000805047c10 */ /* 0x000fca000ff1e0ff */
[----:B------:R-:W-:Y:S01]  /*20f30*/  IMAD.X R5, RZ, RZ, UR9, P0 ;  /* 0x00000009ff057e24 */ /* 0x000fe200080e06ff */
[----:B------:R-:W-:Y:S01]  /*20f40*/  ISETP.NE.AND P1, PT, RZ, UR5, PT ;  /* 0x00000005ff007c0c */ /* 0x000fe2000bf25270 */
[----:B------:R-:W3:Y:S04]  /*20f50*/  LDCU.64 UR8, c[0x0][0x710] ;  /* 0x0000e200ff0877ac */ /* 0x000ee80008000a00 */
[----:B------:R-:W1:Y:S01]  /*20f60*/  LDG.E.64 R4, desc[UR6][R4.64] ;  /* 0x0000000604047981 */ /* 0x000e62000c1e1b00 */
[----:B0-----:R-:W-:Y:S01]  /*20f70*/  IADD3 R41, P2, PT, R41, UR10, RZ ;  /* 0x0000000a29297c10 */ /* 0x001fe2000ff5e0ff */
[----:B------:R-:W0:Y:S01]  /*20f80*/  LDCU.64 UR4, c[0x0][0x758] ;  /* 0x0000eb00ff0477ac */ /* 0x000e220008000a00 */
[----:B------:R-:W-:Y:S01]  /*20f90*/  BSSY.RECONVERGENT B1, `(.L_x_2629) ;  /* 0x0000151000017945 */ /* 0x000fe20003800200 */
[----:B------:R-:W-:-:S02]  /*20fa0*/  PRMT R45, RZ, 0x7610, R45 ;  /* 0x00007610ff2d7816 */ /* 0x000fc4000000002d */
        /* <DEDUP_REMOVED lines=13> */
[----:B0-----:R-:W-:Y:S05]  /*21080*/  @!P0 BRA `(.L_x_2630) ;  /* 0x0000001400048947 */ /* 0x001fea0003800000 */
[C---:B------:R-:W-:Y:S01]  /*21090*/  ISETP.GE.U32.AND P0, PT, R0.reuse, 0x10, PT ;  /* 0x000000100000780c */ /* 0x040fe20003f06070 */
[----:B------:R-:W-:Y:S01]  /*210a0*/  BSSY.RECONVERGENT B2, `(.L_x_2631) ;  /* 0x000009b000027945 */ /* 0x000fe20003800200 */
[----:B------:R-:W-:Y:S01]  /*210b0*/  HFMA2 R45, -RZ, RZ, 0, 0 ;  /* 0x00000000ff2d7431 */ /* 0x000fe200000001ff */
[----:B------:R-:W-:Y:S01]  /*210c0*/  MOV R4, R6 ;  /* 0x0000000600047202 */ /* 0x000fe20000000f00 */
[----:B------:R-:W-:Y:S01]  /*210d0*/  IMAD.MOV.U32 R5, RZ, RZ, R7 ;  /* 0x000000ffff057224 */ /* 0x000fe200078e0007 */
[----:B------:R-:W-:Y:S02]  /*210e0*/  ISETP.GE.U32.AND.EX P0, PT, R11, RZ, PT, P0 ;  /* 0x000000ff0b00720c */ /* 0x000fe40003f06100 */
[----:B------:R-:W-:-:S11]  /*210f0*/  LOP3.LUT R40, R0, 0xf, RZ, 0xc0, !PT ;  /* 0x0000000f00287812 */ /* 0x000fd600078ec0ff */
[----:B------:R-:W-:Y:S05]  /*21100*/  @!P0 BRA `(.L_x_2632) ;  /* 0x0000000800508947 */ /* 0x000fea0003800000 */
[----:B------:R-:W-:Y:S01]  /*21110*/  BSSY.RECONVERGENT B3, `(.L_x_2632) ;  /* 0x0000093000037945 */ /* 0x000fe20003800200 */
[----:B------:R-:W-:Y:S02]  /*21120*/  LOP3.LUT R44, R11, 0x7fffffff, RZ, 0xc0, !PT ;  /* 0x7fffffff0b2c7812 */ /* 0x000fe400078ec0ff */
[----:B------:R-:W-:Y:S02]  /*21130*/  LOP3.LUT R42, R0, 0xfffffff0, RZ, 0xc0, !PT ;  /* 0xfffffff0002a7812 */ /* 0x000fe400078ec0ff */
[----:B------:R-:W-:-:S07]  /*21140*/  MOV R45, RZ ;  /* 0x000000ff002d7202 */ /* 0x000fce0000000f00 */
.L_x_2633:
        /* <DEDUP_REMOVED lines=28> */
[----:B------:R-:W-:Y:S01]  /*21310*/  IMAD.IADD R29, R33, 0x1, R35 ;  /* 0x00000001211d7824 */ /* 0x000fe200078e0223 */
[----:B------:R-:W2:Y:S01]  /*21320*/  LDG.E.S16 R46, desc[UR6][R46.64] ;  /* 0x000000062e2e7981 */ /* 0x000ea2000c1e1700 */
[----:B-----5:R-:W-:Y:S02]  /*21330*/  IMAD R35, R31, UR4, RZ ;  /* 0x000000041f237c24 */ /* 0x020fe4000f8e02ff */
[----:B------:R-:W-:Y:S01]  /*21340*/  IMAD.WIDE.U32 R36, R36, UR4, RZ ;  /* 0x0000000424247c25 */ /* 0x000fe2000f8e00ff */
[----:B------:R-:W-:-:S03]  /*21350*/  LEA.HI.X R29, R32, R43, R29, 0x1, P0 ;  /* 0x0000002b201d7211 */ /* 0x000fc600000f0c1d */
[----:B------:R-:W-:Y:S01]  /*21360*/  IMAD R39, R39, UR4, RZ ;  /* 0x0000000427277c24 */ /* 0x000fe2000f8e02ff */
[----:B------:R-:W-:Y:S01]  /*21370*/  LEA R34, P0, R36, R41, 0x1 ;  /* 0x0000002924227211 */ /* 0x000fe200078008ff */
[C---:B------:R-:W-:Y:S01]  /*21380*/  IMAD R35, R30.reuse, UR5, R35 ;  /* 0x000000051e237c24 */ /* 0x040fe2000f8e0223 */
[----:B------:R-:W-:Y:S01]  /*21390*/  IADD3 R49, PT, PT, R37, R49, RZ ;  /* 0x0000003125317210 */ /* 0x000fe20007ffe0ff */
[----:B------:R-:W-:Y:S01]  /*213a0*/  IMAD.WIDE.U32 R30, R30, UR4, RZ ;  /* 0x000000041e1e7c25 */ /* 0x000fe2000f8e00ff */
[----:B------:R-:W2:Y:S03]  /*213b0*/  LDG.E.S16 R28, desc[UR6][R28.64] ;  /* 0x000000061c1c7981 */ /* 0x000ea6000c1e1700 */
        /* <DEDUP_REMOVED lines=14> */
[----:B------:R0:W3:Y:S03]  /*214a0*/  LDG.E.S16 R47, desc[UR6][R34.64] ;  /* 0x00000006222f7981 */ /* 0x0000e6000c1e1700 */
[C---:B------:R-:W-:Y:S01]  /*214b0*/  IMAD.WIDE.U32 R30, R8.reuse, UR4, RZ ;  /* 0x00000004081e7c25 */ /* 0x040fe2000f8e00ff */
[----:B------:R-:W3:Y:S03]  /*214c0*/  LDG.E.S16 R38, desc[UR6][R38.64] ;  /* 0x0000000626267981 */ /* 0x000ee6000c1e1700 */
[----:B------:R-:W-:Y:S01]  /*214d0*/  IMAD R49, R8, UR5, R9 ;  /* 0x0000000508317c24 */ /* 0x000fe2000f8e0209 */
[-C--:B------:R-:W-:Y:S01]  /*214e0*/  LEA R8, P0, R32, R41.reuse, 0x1 ;  /* 0x0000002920087211 */ /* 0x080fe200078008ff */
[----:B------:R-:W-:Y:S01]  /*214f0*/  IMAD.IADD R9, R33, 0x1, R7 ;  /* 0x0000000121097824 */ /* 0x000fe200078e0207 */
[----:B------:R-:W-:Y:S01]  /*21500*/  LEA R6, P1, R30, R41, 0x1 ;  /* 0x000000291e067211 */ /* 0x000fe200078208ff */
[C---:B0-----:R-:W-:Y:S01]  /*21510*/  IMAD.WIDE.U32 R34, R10.reuse, UR4, RZ ;  /* 0x000000040a227c25 */ /* 0x041fe2000f8e00ff */
[----:B------:R-:W-:Y:S01]  /*21520*/  IADD3 R7, PT, PT, R31, R49, RZ ;  /* 0x000000311f077210 */ /* 0x000fe20007ffe0ff */
[----:B------:R-:W4:Y:S02]  /*21530*/  LDG.E.S16 R36, desc[UR6][R36.64] ;  /* 0x0000000624247981 */ /* 0x000f24000c1e1700 */
[----:B------:R-:W-:-:S02]  /*21540*/  IMAD R11, R10, UR5, R11 ;  /* 0x000000050a0b7c24 */ /* 0x000fc4000f8e020b */
[----:B------:R-:W-:Y:S01]  /*21550*/  IMAD R13, R13, UR4, RZ ;  /* 0x000000040d0d7c24 */ /* 0x000fe2000f8e02ff */
[-C--:B------:R-:W-:Y:S02]  /*21560*/  LEA.HI.X R9, R32, R43.reuse, R9, 0x1, P0 ;  /* 0x0000002b20097211 */ /* 0x080fe400000f0c09 */
[----:B------:R-:W-:Y:S01]  /*21570*/  LEA.HI.X R7, R30, R43, R7, 0x1, P1 ;  /* 0x0000002b1e077211 */ /* 0x000fe200008f0c07 */
[----:B------:R-:W-:Y:S01]  /*21580*/  IMAD.WIDE.U32 R30, R12, UR4, RZ ;  /* 0x000000040c1e7c25 */ /* 0x000fe2000f8e00ff */
[----:B------:R-:W-:Y:S01]  /*21590*/  LEA R10, P0, R34, R41, 0x1 ;  /* 0x00000029220a7211 */ /* 0x000fe200078008ff */
[----:B------:R0:W4:Y:S01]  /*215a0*/  LDG.E.S16 R29, desc[UR6][R8.64] ;  /* 0x00000006081d7981 */ /* 0x000122000c1e1700 */
[----:B------:R-:W-:Y:S01]  /*215b0*/  IADD3 R11, PT, PT, R35, R11, RZ ;  /* 0x0000000b230b7210 */ /* 0x000fe20007ffe0ff */
[----:B------:R-:W-:Y:S02]  /*215c0*/  IMAD R13, R12, UR5, R13 ;  /* 0x000000050c0d7c24 */ /* 0x000fe4000f8e020d */
[----:B------:R-:W-:-:S02]  /*215d0*/  IMAD R15, R15, UR4, RZ ;  /* 0x000000040f0f7c24 */ /* 0x000fc4000f8e02ff */
[----:B------:R-:W-:Y:S02]  /*215e0*/  IMAD R33, R17, UR4, RZ ;  /* 0x0000000411217c24 */ /* 0x000fe4000f8e02ff */
[----:B------:R-:W-:Y:S01]  /*215f0*/  IMAD R19, R19, UR4, RZ ;  /* 0x0000000413137c24 */ /* 0x000fe2000f8e02ff */
[----:B------:R-:W-:Y:S01]  /*21600*/  LEA.HI.X R11, R34, R43, R11, 0x1, P0 ;  /* 0x0000002b220b7211 */ /* 0x000fe200000f0c0b */
[----:B------:R1:W5:Y:S01]  /*21610*/  LDG.E.S16 R32, desc[UR6][R6.64] ;  /* 0x0000000606207981 */ /* 0x000362000c1e1700 */
[----:B------:R-:W-:Y:S01]  /*21620*/  IMAD R17, R14, UR5, R15 ;  /* 0x000000050e117c24 */ /* 0x000fe2000f8e020f */
[----:B------:R-:W-:Y:S01]  /*21630*/  LEA R12, P0, R30, R41, 0x1 ;  /* 0x000000291e0c7211 */ /* 0x000fe200078008ff */
[----:B------:R-:W-:Y:S01]  /*21640*/  IMAD.WIDE.U32 R14, R14, UR4, RZ ;  /* 0x000000040e0e7c25 */ /* 0x000fe2000f8e00ff */
[----:B------:R-:W-:Y:S02]  /*21650*/  IADD3 R13, PT, PT, R31, R13, RZ ;  /* 0x0000000d1f0d7210 */ /* 0x000fe40007ffe0ff */
[----:B------:R1:W5:Y:S01]  /*21660*/  LDG.E.S16 R31, desc[UR6][R10.64] ;  /* 0x000000060a1f7981 */ /* 0x000362000c1e1700 */
[----:B0-----:R-:W-:-:S04]  /*21670*/  IMAD.WIDE.U32 R8, R16, UR4, RZ ;  /* 0x0000000410087c25 */ /* 0x001fc8000f8e00ff */
[----:B-1----:R-:W-:Y:S02]  /*21680*/  IMAD R7, R16, UR5, R33 ;  /* 0x0000000510077c24 */ /* 0x002fe4000f8e0221 */
[C---:B------:R-:W-:Y:S02]  /*21690*/  IMAD R33, R18.reuse, UR5, R19 ;  /* 0x0000000512217c24 */ /* 0x040fe4000f8e0213 */
[----:B------:R-:W-:Y:S01]  /*216a0*/  IMAD.WIDE.U32 R18, R18, UR4, RZ ;  /* 0x0000000412127c25 */ /* 0x000fe2000f8e00ff */
[----:B------:R-:W-:Y:S02]  /*216b0*/  LEA.HI.X R13, R30, R43, R13, 0x1, P0 ;  /* 0x0000002b1e0d7211 */ /* 0x000fe400000f0c0d */
[----:B------:R-:W-:Y:S01]  /*216c0*/  LEA R10, P0, R14, R41, 0x1 ;  /* 0x000000290e0a7211 */ /* 0x000fe200078008ff */
        /* <DEDUP_REMOVED lines=8> */
[----:B------:R-:W-:Y:S02]  /*21750*/  LEA.HI.X R7, R8, R43, R7, 0x1, P1 ;  /* 0x0000002b08077211 */ /* 0x000fe400008f0c07 */
[----:B------:R-:W-:Y:S01]  /*21760*/  LEA R8, P0, R18, R41, 0x1 ;  /* 0x0000002912087211 */ /* 0x000fe200078008ff */
[----:B------:R-:W-:Y:S01]  /*21770*/  IMAD R19, R20, UR5, R19 ;  /* 0x0000000514137c24 */ /* 0x000fe2000f8e0213 */
[----:B------:R1:W5:Y:S01]  /*21780*/  LDG.E.S16 R14, desc[UR6][R10.64] ;  /* 0x000000060a0e7981 */ /* 0x000362000c1e1700 */
[----:B------:R-:W-:Y:S01]  /*21790*/  IMAD R21, R23, UR4, RZ ;  /* 0x0000000417157c24 */ /* 0x000fe2000f8e02ff */
[----:B------:R-:W-:-:S02]  /*217a0*/  LEA.HI.X R9, R18, R43, R9, 0x1, P0 ;  /* 0x0000002b12097211 */ /* 0x000fc400000f0c09 */
[----:B0-----:R-:W-:Y:S01]  /*217b0*/  LEA R12, P0, R16, R41, 0x1 ;  /* 0x00000029100c7211 */ /* 0x001fe200078008ff */
[----:B------:R0:W5:Y:S01]  /*217c0*/  LDG.E.S16 R18, desc[UR6][R6.64] ;  /* 0x0000000606127981 */ /* 0x000162000c1e1700 */
[----:B------:R-:W-:Y:S01]  /*217d0*/  IADD3 R13, PT, PT, R17, R19, RZ ;  /* 0x00000013110d7210 */ /* 0x000fe20007ffe0ff */
[----:B------:R-:W-:Y:S02]  /*217e0*/  IMAD R17, R25, UR4, RZ ;  /* 0x0000000419117c24 */ /* 0x000fe4000f8e02ff */
[----:B------:R0:W5:Y:S01]  /*217f0*/  LDG.E.S16 R19, desc[UR6][R8.64] ;  /* 0x0000000608137981 */ /* 0x000162000c1e1700 */
[C---:B-1----:R-:W-:Y:S02]  /*21800*/  IMAD R11, R22.reuse, UR5, R21 ;  /* 0x00000005160b7c24 */ /* 0x042fe4000f8e0215 */
        /* <DEDUP_REMOVED lines=11> */
[----:B------:R-:W-:Y:S02]  /*218c0*/  LEA R16, P0, R6, R41, 0x1 ;  /* 0x0000002906107211 */ /* 0x000fe400078008ff */
        /* <DEDUP_REMOVED lines=24> */
.L_x_2632:
[----:B------:R-:W-:Y:S05]  /*21a50*/  BSYNC.RECONVERGENT B2 ;  /* 0x0000000000027941 */ /* 0x000fea0003800200 */
.L_x_2631:
        /* <DEDUP_REMOVED lines=24> */
[----:B---3--:R-:W-:Y:S02]  /*21be0*/  IMAD R19, R19, UR8, RZ ;  /* 0x0000000813137c24 */ /* 0x008fe4000f8e02ff */
[----:B------:R-:W-:Y:S02]  /*21bf0*/  IMAD.IADD R13, R21, 0x1, R13 ;  /* 0x00000001150d7824 */ /* 0x000fe400078e020d */
[----:B----4-:R-:W-:Y:S02]  /*21c00*/  IMAD R23, R23, UR8, RZ ;  /* 0x0000000817177c24 */ /* 0x010fe4000f8e02ff */
[----:B-----5:R-:W-:Y:S01]  /*21c10*/  IMAD R27, R17, UR8, RZ ;  /* 0x00000008111b7c24 */ /* 0x020fe2000f8e02ff */
[----:B------:R-:W-:Y:S01]  /*21c20*/  LEA.HI.X R13, R20, R43, R13, 0x1, P1 ;  /* 0x0000002b140d7211 */ /* 0x000fe200008f0c0d */
[----:B------:R-:W-:-:S02]  /*21c30*/  IMAD R17, R18, UR9, R19 ;  /* 0x0000000912117c24 */ /* 0x000fc4000f8e0213 */
[----:B------:R-:W-:Y:S02]  /*21c40*/  IMAD.WIDE.U32 R18, R18, UR8, RZ ;  /* 0x0000000812127c25 */ /* 0x000fe4000f8e00ff */
[----:B------:R0:W2:Y:S02]  /*21c50*/  LDG.E.S16 R12, desc[UR6][R12.64] ;  /* 0x000000060c0c7981 */ /* 0x0000a4000c1e1700 */
[----:B------:R-:W-:Y:S01]  /*21c60*/  IMAD.WIDE.U32 R20, R22, UR8, RZ ;  /* 0x0000000816147c25 */ /* 0x000fe2000f8e00ff */
[----:B------:R-:W-:Y:S02]  /*21c70*/  IADD3 R19, PT, PT, R19, R17, RZ ;  /* 0x0000001113137210 */ /* 0x000fe40007ffe0ff */
[----:B------:R-:W-:Y:S01]  /*21c80*/  LEA R24, P1, R18, R41, 0x1 ;  /* 0x0000002912187211 */ /* 0x000fe200078208ff */
[----:B------:R-:W-:Y:S02]  /*21c90*/  IMAD R25, R22, UR9, R23 ;  /* 0x0000000916197c24 */ /* 0x000fe4000f8e0217 */
[----:B------:R-:W-:-:S02]  /*21ca0*/  IMAD R27, R16, UR9, R27 ;  /* 0x00000009101b7c24 */ /* 0x000fc4000f8e021b */
[----:B------:R-:W-:Y:S01]  /*21cb0*/  IMAD.WIDE.U32 R22, R16, UR8, RZ ;  /* 0x0000000810167c25 */ /* 0x000fe2000f8e00ff */
[----:B------:R-:W-:Y:S02]  /*21cc0*/  LEA R16, P2, R20, R41, 0x1 ;  /* 0x0000002914107211 */ /* 0x000fe400078408ff */
[----:B------:R-:W-:Y:S02]  /*21cd0*/  IADD3 R17, PT, PT, R21, R25, RZ ;  /* 0x0000001915117210 */ /* 0x000fe40007ffe0ff */
[-C--:B------:R-:W-:Y:S02]  /*21ce0*/  LEA.HI.X R25, R18, R43.reuse, R19, 0x1, P1 ;  /* 0x0000002b12197211 */ /* 0x080fe400008f0c13 */
[----:B------:R-:W-:Y:S01]  /*21cf0*/  LEA.HI.X R17, R20, R43, R17, 0x1, P2 ;  /* 0x0000002b14117211 */ /* 0x000fe200010f0c11 */
[----:B------:R-:W-:Y:S01]  /*21d00*/  IMAD R15, R15, UR8, RZ ;  /* 0x000000080f0f7c24 */ /* 0x000fe2000f8e02ff */
[----:B------:R-:W-:Y:S01]  /*21d10*/  LEA R20, P1, R22, R41, 0x1 ;  /* 0x0000002916147211 */ /* 0x000fe200078208ff */
[----:B0-----:R-:W-:Y:S01]  /*21d20*/  IMAD R13, R9, UR8, RZ ;  /* 0x00000008090d7c24 */ /* 0x001fe2000f8e02ff */
[----:B------:R-:W-:Y:S01]  /*21d30*/  IADD3 R19, PT, PT, R23, R27, RZ ;  /* 0x0000001b17137210 */ /* 0x000fe20007ffe0ff */
[----:B------:R-:W-:Y:S01]  /*21d40*/  IMAD R15, R14, UR9, R15 ;  /* 0x000000090e0f7c24 */ /* 0x000fe2000f8e020f */
[----:B------:R0:W2:Y:S02]  /*21d50*/  LDG.E.S16 R18, desc[UR6][R24.64] ;  /* 0x0000000618127981 */ /* 0x0000a4000c1e1700 */
[----:B------:R-:W-:Y:S01]  /*21d60*/  LEA.HI.X R21, R22, R43, R19, 0x1, P1 ;  /* 0x0000002b16157211 */ /* 0x000fe200008f0c13 */
[----:B------:R-:W-:Y:S01]  /*21d70*/  IMAD.WIDE.U32 R22, R14, UR8, RZ ;  /* 0x000000080e167c25 */ /* 0x000fe2000f8e00ff */
[----:B------:R1:W3:Y:S03]  /*21d80*/  LDG.E.S16 R19, desc[UR6][R16.64] ;  /* 0x0000000610137981 */ /* 0x0002e6000c1e1700 */
[----:B------:R-:W-:Y:S01]  /*21d90*/  IMAD.IADD R9, R23, 0x1, R15 ;  /* 0x0000000117097824 */ /* 0x000fe200078e020f */
[C---:B------:R-:W-:Y:S01]  /*21da0*/  LEA R14, P1, R22.reuse, R41, 0x1 ;  /* 0x00000029160e7211 */ /* 0x040fe200078208ff */
[----:B------:R-:W-:Y:S01]  /*21db0*/  IMAD R11, R11, UR8, RZ ;  /* 0x000000080b0b7c24 */ /* 0x000fe2000f8e02ff */
[----:B------:R-:W3:Y:S02]  /*21dc0*/  LDG.E.S16 R20, desc[UR6][R20.64] ;  /* 0x0000000614147981 */ /* 0x000ee4000c1e1700 */
[----:B------:R-:W-:Y:S01]  /*21dd0*/  LEA.HI.X R15, R22, R43, R9, 0x1, P1 ;  /* 0x0000002b160f7211 */ /* 0x000fe200008f0c09 */
[----:B------:R-:W-:-:S02]  /*21de0*/  IMAD R9, R8, UR9, R13 ;  /* 0x0000000908097c24 */ /* 0x000fc4000f8e020d */
[----:B------:R-:W-:Y:S02]  /*21df0*/  IMAD.WIDE.U32 R22, R8, UR8, RZ ;  /* 0x0000000808167c25 */ /* 0x000fe4000f8e00ff */
[----:B------:R-:W4:Y:S02]  /*21e00*/  LDG.E.S16 R14, desc[UR6][R14.64] ;  /* 0x000000060e0e7981 */ /* 0x000f24000c1e1700 */
[----:B------:R-:W-:Y:S01]  /*21e10*/  IMAD R7, R7, UR8, RZ ;  /* 0x0000000807077c24 */ /* 0x000fe2000f8e02ff */
[----:B------:R-:W-:Y:S01]  /*21e20*/  LEA R8, P1, R22, R41, 0x1 ;  /* 0x0000002916087211 */ /* 0x000fe200078208ff */
[C---:B------:R-:W-:Y:S01]  /*21e30*/  IMAD R13, R10.reuse, UR9, R11 ;  /* 0x000000090a0d7c24 */ /* 0x040fe2000f8e020b */
[----:B------:R-:W-:Y:S01]  /*21e40*/  IADD3 R9, PT, PT, R23, R9, RZ ;  /* 0x0000000917097210 */ /* 0x000fe20007ffe0ff */
[----:B0-----:R-:W-:-:S04]  /*21e50*/  IMAD.WIDE.U32 R24, R10, UR8, RZ ;  /* 0x000000080a187c25 */ /* 0x001fc8000f8e00ff */
[----:B------:R-:W-:-:S04]  /*21e60*/  IMAD.WIDE.U32 R10, R6, UR8, RZ ;  /* 0x00000008060a7c25 */ /* 0x000fc8000f8e00ff */
[----:B-1----:R-:W-:Y:S01]  /*21e70*/  IMAD R17, R6, UR9, R7 ;  /* 0x0000000906117c24 */ /* 0x002fe2000f8e0207 */
[----:B------:R-:W-:Y:S02]  /*21e80*/  LEA.HI.X R9, R22, R43, R9, 0x1, P1 ;  /* 0x0000002b16097211 */ /* 0x000fe400008f0c09 */
[----:B------:R-:W-:Y:S02]  /*21e90*/  LEA R16, P1, R10, R41, 0x1 ;  /* 0x000000290a107211 */ /* 0x000fe400078208ff */
        /* <DEDUP_REMOVED lines=14> */
.L_x_2636:
[----:B------:R-:W-:Y:S05]  /*21f80*/  BSYNC.RECONVERGENT B3 ;  /* 0x0000000000037941 */ /* 0x000fea0003800200 */
.L_x_2635:
        /* <DEDUP_REMOVED lines=45> */
.L_x_2638:
[----:B------:R-:W-:Y:S05]  /*22260*/  BSYNC.RECONVERGENT B3 ;  /* 0x0000000000037941 */ /* 0x000fea0003800200 */
.L_x_2637:
        /* <DEDUP_REMOVED lines=32> */
[----:B--2---:R-:W-:-:S04]  /*22470*/  IADD3 R45, PT, PT, R6, R45, RZ ;  /* 0x0000002d062d7210 */ /* 0x004fc80007ffe0ff */
[----:B---3--:R-:W-:-:S07]  /*22480*/  @P0 IADD3 R45, PT, PT, R8, R45, RZ ;  /* 0x0000002d082d0210 */ /* 0x008fce0007ffe0ff */
.L_x_2634:
[----:B------:R-:W-:Y:S05]  /*22490*/  BSYNC.RECONVERGENT B2 ;  /* 0x0000000000027941 */ /* 0x000fea0003800200 */
.L_x_2630:
[----:B------:R-:W-:Y:S05]  /*224a0*/  BSYNC.RECONVERGENT B1 ;  /* 0x0000000000017941 */ /* 0x000fea0003800200 */
.L_x_2629:
[----:B------:R-:W-:Y:S01]  /*224b0*/  STG.E.U16 desc[UR6][R2.64], R45 ;  /* 0x0000002d02007986 */ /* 0x000fe2000c101506 */
[----:B------:R-:W-:Y:S05]  /*224c0*/  EXIT ;  /* 0x000000000000794d */ /* 0x000fea0003800000 */
.L_x_2639:
        /* <DEDUP_REMOVED lines=11> */
.L_x_19008:


//--------------------- .text._ZN2at6native73_GLOBAL__N__c8866d80_35_SparseBinaryOpIntersectionKernel_cu_b2145a98_327112apply_kernelILi128ELi8EZNS1_29binary_op_intersection_kernelINS1_9RhsProjOpEllEEvRNS_14TensorIteratorEllRKNS_6TensorEbEUliE_EEviT1_ --------------------------
	.section	.text._ZN2at6native73_GLOBAL__N__c8866d80_35_SparseBinaryOpIntersectionKernel_cu_b2145a98_327112apply_kernelILi128ELi8EZNS1_29binary_op_intersection_kernelINS1_9RhsProjOpEllEEvRNS_14TensorIteratorEllRKNS_6TensorEbEUliE_EEviT1_,"ax",@progbits
	.align	128
.text._ZN2at6native73_GLOBAL__N__c8866d80_35_SparseBinaryOpIntersectionKernel_cu_b2145a98_327112apply_kernelILi128ELi8EZNS1_29binary_op_intersection_kernelINS1_9RhsProjOpEllEEvRNS_14TensorIteratorEllRKNS_6TensorEbEUliE_EEviT1_:
        .type           _ZN2at6native73_GLOBAL__N__c8866d80_35_SparseBinaryOpIntersectionKernel_cu_b2145a98_327112apply_kernelILi128ELi8EZNS1_29binary_op_intersection_kernelINS1_9RhsProjOpEllEEvRNS_14TensorIteratorEllRKNS_6TensorEbEUliE_EEviT1_,@function
        .size           _ZN2at6native73_GLOBAL__N__c8866d80_35_SparseBinaryOpIntersectionKernel_cu_b2145a98_327112apply_kernelILi128ELi8EZNS1_29binary_op_intersection_kernelINS1_9RhsProjOpEllEEvRNS_14TensorIteratorEllRKNS_6TensorEbEUliE_EEviT1_,(.L_x_19009 - _ZN2at6native73_GLOBAL__N__c8866d80_35_SparseBinaryOpIntersectionKernel_cu_b2145a98_327112apply_kernelILi128ELi8EZNS1_29binary_op_intersection_kernelINS1_9RhsProjOpEllEEvRNS_14TensorIteratorEllRKNS_6TensorEbEUliE_EEviT1_)
        .other          _ZN2at6native73_GLOBAL__N__c8866d80_35_SparseBinaryOpIntersectionKernel_cu_b2145a98_327112apply_kernelILi128ELi8EZNS1_29binary_op_intersection_kernelINS1_9RhsProjOpEllEEvRNS_14TensorIteratorEllRKNS_6TensorEbEUliE_EEviT1_,@"STO_CUDA_ENTRY STV_DEFAULT"
_ZN2at6native73_GLOBAL__N__c8866d80_35_SparseBinaryOpIntersectionKernel_cu_b2145a98_327112apply_kernelILi128ELi8EZNS1_29binary_op_intersection_kernelINS1_9RhsProjOpEllEEvRNS_14TensorIteratorEllRKNS_6TensorEbEUliE_EEviT1_:
        /* <DEDUP_REMOVED lines=28> */
[----:B------:R-:W-:Y:S02]  /*01c0*/  HFMA2 R42, -RZ, RZ, 0, 0 ;  /* 0x00000000ff2a7431 */ /* 0x000fe400000001ff */
        /* <DEDUP_REMOVED lines=17> */
[----:B------:R-:W-:Y:S02]  /*02e0*/  MOV R42, RZ ;  /* 0x000000ff002a7202 */ /* 0x000fe40000000f00 */
[----:B--2---:R-:W-:-:S04]  /*02f0*/  LEA R6, P1, R4, R6, 0x3 ;  /* 0x0000000604067211 */ /* 0x004fc800078218ff */
[----:B------:R-:W-:-:S05]  /*0300*/  LEA.HI.X R7, R4, R7, R5, 0x3, P1 ;  /* 0x0000000704077211 */ /* 0x000fca00008f1c05 */
[----:B------:R-:W-:Y:S05]  /*0310*/  @!P0 BRA `(.L_x_2645) ;  /* 0x0000000800748947 */ /* 0x000fea0003800000 */
[----:B------:R-:W1:Y:S01]  /*0320*/  LDC.64 R4, c[0x0][0x728] ;  /* 0x0001ca00ff047b82 */ /* 0x000e620000000a00 */
[----:B------:R-:W-:Y:S01]  /*0330*/  LOP3.LUT R38, R38, 0x7fffffff, RZ, 0xc0, !PT ;  /* 0x7fffffff26267812 */ /* 0x000fe200078ec0ff */
[----:B------:R-:W-:Y:S01]  /*0340*/  IMAD.MOV.U32 R39, RZ, RZ, RZ ;  /* 0x000000ffff277224 */ /* 0x000fe200078e00ff */
[----:B------:R-:W-:Y:S01]  /*0350*/  LOP3.LUT R40, R0, 0xfffffff0, RZ, 0xc0, !PT ;  /* 0xfffffff000287812 */ /* 0x000fe200078ec0ff */
[----:B------:R-:W2:Y:S01]  /*0360*/  LDCU.64 UR28, c[0x0][0x758] ;  /* 0x0000eb00ff1c77ac */ /* 0x000ea20008000a00 */
[----:B------:R-:W-:-:S07]  /*0370*/  MOV R42, RZ ;  /* 0x000000ff002a7202 */ /* 0x000fce0000000f00 */
.L_x_2646:
        /* <DEDUP_REMOVED lines=18> */
[C---:B------:R-:W-:Y:S02]  /*04a0*/  IMAD R37, R32.reuse, UR29, R31 ;  /* 0x0000001d20257c24 */ /* 0x040fe4000f8e021f */
[----:B------:R-:W-:-:S04]  /*04b0*/  IMAD.WIDE.U32 R32, R32, UR28, RZ ;  /* 0x0000001c20207c25 */ /* 0x000fc8000f8e00ff */
[----:B----4-:R-:W-:Y:S02]  /*04c0*/  IMAD R35, R35, UR28, RZ ;  /* 0x0000001c23237c24 */ /* 0x010fe4000f8e02ff */
[----:B------:R-:W-:-:S04]  /*04d0*/  IMAD.WIDE.U32 R30, R36, UR28, RZ ;  /* 0x0000001c241e7c25 */ /* 0x000fc8000f8e00ff */
[----:B------:R-:W-:Y:S02]  /*04e0*/  IMAD R41, R36, UR29, R41 ;  /* 0x0000001d24297c24 */ /* 0x000fe4000f8e0229 */
[C---:B------:R-:W-:Y:S01]  /*04f0*/  IMAD R43, R34.reuse, UR29, R35 ;  /* 0x0000001d222b7c24 */ /* 0x040fe2000f8e0223 */
[----:B------:R-:W-:Y:S01]  /*0500*/  IADD3 R35, PT, PT, R33, R37, RZ ;  /* 0x0000002521237210 */ /* 0x000fe20007ffe0ff */
[----:B------:R-:W-:Y:S01]  /*0510*/  IMAD.WIDE.U32 R50, R34, UR28, RZ ;  /* 0x0000001c22327c25 */ /* 0x000fe2000f8e00ff */
[-C--:B-1----:R-:W-:Y:S02]  /*0520*/  LEA R44, P0, R32, R4.reuse, 0x3 ;  /* 0x00000004202c7211 */ /* 0x082fe400078018ff */
[-C--:B------:R-:W-:Y:S01]  /*0530*/  LEA R36, P1, R30, R4.reuse, 0x3 ;  /* 0x000000041e247211 */ /* 0x080fe200078218ff */
[----:B------:R-:W-:Y:S02]  /*0540*/  IMAD.IADD R33, R31, 0x1, R41 ;  /* 0x000000011f217824 */ /* 0x000fe400078e0229 */
[----:B-----5:R-:W-:Y:S01]  /*0550*/  IMAD R25, R25, UR28, RZ ;  /* 0x0000001c19197c24 */ /* 0x020fe2000f8e02ff */
[----:B------:R-:W-:Y:S01]  /*0560*/  LEA R34, P2, R50, R4, 0x3 ;  /* 0x0000000432227211 */ /* 0x000fe200078418ff */
[----:B------:R-:W-:Y:S01]  /*0570*/  IMAD R21, R21, UR28, RZ ;  /* 0x0000001c15157c24 */ /* 0x000fe2000f8e02ff */
[----:B------:R-:W-:Y:S01]  /*0580*/  IADD3 R31, PT, PT, R51, R43, RZ ;  /* 0x0000002b331f7210 */ /* 0x000fe20007ffe0ff */
[----:B------:R-:W-:Y:S01]  /*0590*/  IMAD R25, R24, UR29, R25 ;  /* 0x0000001d18197c24 */ /* 0x000fe2000f8e0219 */
[----:B------:R-:W-:-:S02]  /*05a0*/  LEA.HI.X R45, R32, R5, R35, 0x3, P0 ;  /* 0x00000005202d7211 */ /* 0x000fc400000f1c23 */
[-C--:B------:R-:W-:Y:S01]  /*05b0*/  LEA.HI.X R37, R30, R5.reuse, R33, 0x3, P1 ;  /* 0x000000051e257211 */ /* 0x080fe200008f1c21 */
[----:B------:R-:W-:Y:S01]  /*05c0*/  IMAD.WIDE.U32 R32, R24, UR28, RZ ;  /* 0x0000001c18207c25 */ /* 0x000fe2000f8e00ff */
[----:B------:R-:W-:Y:S02]  /*05d0*/  LEA.HI.X R35, R50, R5, R31, 0x3, P2 ;  /* 0x0000000532237211 */ /* 0x000fe400010f1c1f */
[----:B------:R-:W2:Y:S01]  /*05e0*/  LDG.E.64 R44, desc[UR6][R44.64] ;  /* 0x000000062c2c7981 */ /* 0x000ea2000c1e1b00 */
[----:B------:R-:W-:Y:S01]  /*05f0*/  IMAD R23, R23, UR28, RZ ;  /* 0x0000001c17177c24 */ /* 0x000fe2000f8e02ff */
[----:B------:R-:W-:Y:S01]  /*0600*/  LEA R24, P0, R32, R4, 0x3 ;  /* 0x0000000420187211 */ /* 0x000fe200078018ff */
[C---:B------:R-:W-:Y:S01]  /*0610*/  IMAD.WIDE.U32 R50, R20.reuse, UR28, RZ ;  /* 0x0000001c14327c25 */ /* 0x040fe2000f8e00ff */
[----:B------:R-:W2:Y:S03]  /*0620*/  LDG.E.64 R36, desc[UR6][R36.64] ;  /* 0x0000000624247981 */ /* 0x000ea6000c1e1b00 */
[----:B------:R-:W-:Y:S01]  /*0630*/  IMAD R21, R20, UR29, R21 ;  /* 0x0000001d14157c24 */ /* 0x000fe2000f8e0215 */
[----:B------:R-:W3:Y:S01]  /*0640*/  LDG.E.64 R34, desc[UR6][R34.64] ;  /* 0x0000000622227981 */ /* 0x000ee2000c1e1b00 */
[----:B------:R-:W-:-:S02]  /*0650*/  IMAD.IADD R25, R33, 0x1, R25 ;  /* 0x0000000121197824 */ /* 0x000fc400078e0219 */
[----:B------:R-:W-:-:S04]  /*0660*/  IMAD.WIDE.U32 R30, R22, UR28, RZ ;  /* 0x0000001c161e7c25 */ /* 0x000fc8000f8e00ff */
[----:B------:R-:W-:Y:S02]  /*0670*/  IMAD R23, R22, UR29, R23 ;  /* 0x0000001d16177c24 */ /* 0x000fe4000f8e0217 */
[----:B------:R-:W-:Y:S01]  /*0680*/  IMAD R19, R19, UR28, RZ ;  /* 0x0000001c13137c24 */ /* 0x000fe2000f8e02ff */
[-C--:B------:R-:W-:Y:S01]  /*0690*/  LEA R20, P2, R50, R4.reuse, 0x3 ;  /* 0x0000000432147211 */ /* 0x080fe200078418ff */
[----:B------:R-:W-:Y:S01]  /*06a0*/  IMAD.IADD R21, R51, 0x1, R21 ;  /* 0x0000000133157824 */ /* 0x000fe200078e0215 */
[----:B------:R-:W-:Y:S01]  /*06b0*/  LEA.HI.X R25, R32, R5, R25, 0x3, P0 ;  /* 0x0000000520197211 */ /* 0x000fe200000f1c19 */
[----:B------:R-:W-:Y:S01]  /*06c0*/  IMAD R19, R18, UR29, R19 ;  /* 0x0000001d12137c24 */ /* 0x000fe2000f8e0213 */
[----:B------:R-:W-:Y:S01]  /*06d0*/  LEA R22, P1, R30, R4, 0x3 ;  /* 0x000000041e167211 */ /* 0x000fe200078218ff */
[----:B------:R-:W-:Y:S01]  /*06e0*/  IMAD.WIDE.U32 R32, R18, UR28, RZ ;  /* 0x0000001c12207c25 */ /* 0x000fe2000f8e00ff */
[----:B------:R-:W-:-:S03]  /*06f0*/  IADD3 R23, PT, PT, R31, R23, RZ ;  /* 0x000000171f177210 */ /* 0x000fc60007ffe0ff */
[----:B------:R-:W-:Y:S02]  /*0700*/  IMAD R15, R15, UR28, RZ ;  /* 0x0000001c0f0f7c24 */ /* 0x000fe4000f8e02ff */
[----:B------:R-:W-:Y:S01]  /*0710*/  IMAD R17, R17, UR28, RZ ;  /* 0x0000001c11117c24 */ /* 0x000fe2000f8e02ff */
[-C--:B------:R-:W-:Y:S01]  /*0720*/  LEA.HI.X R21, R50, R5.reuse, R21, 0x3, P2 ;  /* 0x0000000532157211 */ /* 0x080fe200010f1c15 */
[----:B------:R-:W-:Y:S01]  /*0730*/  IMAD.WIDE.U32 R50, R14, UR28, RZ ;  /* 0x0000001c0e327c25 */ /* 0x000fe2000f8e00ff */
[----:B------:R-:W-:Y:S01]  /*0740*/  LEA.HI.X R23, R30, R5, R23, 0x3, P1 ;  /* 0x000000051e177211 */ /* 0x000fe200008f1c17 */
[----:B------:R-:W3:Y:S01]  /*0750*/  LDG.E.64 R24, desc[UR6][R24.64] ;  /* 0x0000000618187981 */ /* 0x000ee2000c1e1b00 */
[----:B------:R-:W-:Y:S01]  /*0760*/  LEA R18, P0, R32, R4, 0x3 ;  /* 0x0000000420127211 */ /* 0x000fe200078018ff */
[----:B------:R-:W-:Y:S01]  /*0770*/  IMAD R15, R14, UR29, R15 ;  /* 0x0000001d0e0f7c24 */ /* 0x000fe2000f8e020f */
[----:B------:R-:W-:Y:S01]  /*0780*/  IADD3 R19, PT, PT, R33, R19, RZ ;  /* 0x0000001321137210 */ /* 0x000fe20007ffe0ff */
[----:B------:R-:W-:-:S04]  /*0790*/  IMAD.WIDE.U32 R30, R16, UR28, RZ ;  /* 0x0000001c101e7c25 */ /* 0x000fc8000f8e00ff */
[----:B------:R-:W-:Y:S02]  /*07a0*/  IMAD R17, R16, UR29, R17 ;  /* 0x0000001d10117c24 */ /* 0x000fe4000f8e0211 */
[----:B------:R-:W-:Y:S01]  /*07b0*/  IMAD R9, R9, UR28, RZ ;  /* 0x0000001c09097c24 */ /* 0x000fe2000f8e02ff */
[-C--:B------:R-:W-:Y:S01]  /*07c0*/  LEA R14, P2, R50, R4.reuse, 0x3 ;  /* 0x00000004320e7211 */ /* 0x080fe200078418ff */
[----:B------:R-:W-:Y:S01]  /*07d0*/  IMAD.IADD R17, R31, 0x1, R17 ;  /* 0x000000011f117824 */ /* 0x000fe200078e0211 */
[----:B------:R-:W-:Y:S01]  /*07e0*/  IADD3 R15, PT, PT, R51, R15, RZ ;  /* 0x0000000f330f7210 */ /* 0x000fe20007ffe0ff */
[----:B------:R-:W-:Y:S01]  /*07f0*/  IMAD R13, R13, UR28, RZ ;  /* 0x0000001c0d0d7c24 */ /* 0x000fe2000f8e02ff */
[-C--:B------:R-:W-:Y:S01]  /*0800*/  LEA.HI.X R19, R32, R5.reuse, R19, 0x3, P0 ;  /* 0x0000000520137211 */ /* 0x080fe200000f1c13 */
[----:B------:R-:W-:Y:S01]  /*0810*/  IMAD R9, R8, UR29, R9 ;  /* 0x0000001d08097c24 */ /* 0x000fe2000f8e0209 */
[-C--:B------:R-:W-:Y:S01]  /*0820*/  LEA R16, P1, R30, R4.reuse, 0x3 ;  /* 0x000000041e107211 */ /* 0x080fe200078218ff */
[----:B------:R-:W-:Y:S01]  /*0830*/  IMAD.WIDE.U32 R32, R8, UR28, RZ ;  /* 0x0000001c08207c25 */ /* 0x000fe2000f8e00ff */
[-C--:B------:R-:W-:Y:S01]  /*0840*/  LEA.HI.X R15, R50, R5.reuse, R15, 0x3, P2 ;  /* 0x00000005320f7211 */ /* 0x080fe200010f1c0f */
[----:B------:R-:W4:Y:S02]  /*0850*/  LDG.E.64 R22, desc[UR6][R22.64] ;  /* 0x0000000616167981 */ /* 0x000f24000c1e1b00 */
[----:B------:R-:W-:Y:S01]  /*0860*/  IMAD R11, R11, UR28, RZ ;  /* 0x0000001c0b0b7c24 */ /* 0x000fe2000f8e02ff */
[----:B------:R-:W-:Y:S01]  /*0870*/  LEA.HI.X R17, R30, R5, R17, 0x3, P1 ;  /* 0x000000051e117211 */ /* 0x000fe200008f1c11 */
[C---:B------:R-:W-:Y:S01]  /*0880*/  IMAD R41, R12.reuse, UR29, R13 ;  /* 0x0000001d0c297c24 */ /* 0x040fe2000f8e020d */
[----:B------:R-:W4:Y:S01]  /*0890*/  LDG.E.64 R20, desc[UR6][R20.64] ;  /* 0x0000000614147981 */ /* 0x000f22000c1e1b00 */
[----:B------:R-:W-:Y:S01]  /*08a0*/  IMAD.WIDE.U32 R50, R12, UR28, RZ ;  /* 0x0000001c0c327c25 */ /* 0x000fe2000f8e00ff */
[----:B------:R-:W-:-:S02]  /*08b0*/  LEA R12, P0, R32, R4, 0x3 ;  /* 0x00000004200c7211 */ /* 0x000fc400078018ff */
[----:B------:R-:W5:Y:S01]  /*08c0*/  LDG.E.64 R18, desc[UR6][R18.64] ;  /* 0x0000000612127981 */ /* 0x000f62000c1e1b00 */
[----:B------:R-:W-:Y:S02]  /*08d0*/  IMAD.IADD R13, R33, 0x1, R9 ;  /* 0x00000001210d7824 */ /* 0x000fe400078e0209 */
[C---:B------:R-:W-:Y:S01]  /*08e0*/  IMAD.WIDE.U32 R30, R10.reuse, UR28, RZ ;  /* 0x0000001c0a1e7c25 */ /* 0x040fe2000f8e00ff */
[----:B------:R-:W5:Y:S03]  /*08f0*/  LDG.E.64 R16, desc[UR6][R16.64] ;  /* 0x0000000610107981 */ /* 0x000f66000c1e1b00 */
[----:B------:R-:W-:Y:S01]  /*0900*/  IMAD R11, R10, UR29, R11 ;  /* 0x0000001d0a0b7c24 */ /* 0x000fe2000f8e020b */
[----:B------:R-:W-:Y:S01]  /*0910*/  LEA.HI.X R13, R32, R5, R13, 0x3, P0 ;  /* 0x00000005200d7211 */ /* 0x000fe200000f1c0d */
[----:B------:R-:W-:Y:S01]  /*0920*/  IMAD R33, R49, UR28, RZ ;  /* 0x0000001c31217c24 */ /* 0x000fe2000f8e02ff */
[----:B------:R-:W5:Y:S02]  /*0930*/  LDG.E.64 R14, desc[UR6][R14.64] ;  /* 0x000000060e0e7981 */ /* 0x000f64000c1e1b00 */
[----:B------:R-:W-:Y:S01]  /*0940*/  IADD3 R11, PT, PT, R31, R11, RZ ;  /* 0x0000000b1f0b7210 */ /* 0x000fe20007ffe0ff */
[----:B------:R-:W-:Y:S01]  /*0950*/  IMAD R31, R47, UR28, RZ ;  /* 0x0000001c2f1f7c24 */ /* 0x000fe2000f8e02ff */
[-C--:B------:R-:W-:Y:S01]  /*0960*/  LEA R8, P2, R50, R4.reuse, 0x3 ;  /* 0x0000000432087211 */ /* 0x080fe200078418ff */
[----:B------:R-:W-:Y:S01]  /*0970*/  IMAD.IADD R9, R51, 0x1, R41 ;  /* 0x0000000133097824 */ /* 0x000fe200078e0229 */
[----:B------:R-:W5:Y:S01]  /*0980*/  LDG.E.64 R12, desc[UR6][R12.64] ;  /* 0x000000060c0c7981 */ /* 0x000f62000c1e1b00 */
[----:B------:R-:W-:Y:S01]  /*0990*/  IMAD R41, R29, UR28, RZ ;  /* 0x0000001c1d297c24 */ /* 0x000fe2000f8e02ff */
[----:B------:R-:W-:Y:S01]  /*09a0*/  LEA R10, P1, R30, R4, 0x3 ;  /* 0x000000041e0a7211 */ /* 0x000fe200078218ff */
[----:B------:R-:W-:-:S02]  /*09b0*/  IMAD R31, R46, UR29, R31 ;  /* 0x0000001d2e1f7c24 */ /* 0x000fc4000f8e021f */
[----:B------:R-:W-:Y:S02]  /*09c0*/  IMAD R29, R48, UR29, R33 ;  /* 0x0000001d301d7c24 */ /* 0x000fe4000f8e0221 */
[----:B------:R-:W-:Y:S01]  /*09d0*/  IMAD.WIDE.U32 R46, R46, UR28, RZ ;  /* 0x0000001c2e2e7c25 */ /* 0x000fe2000f8e00ff */
[----:B------:R-:W-:-:S03]  /*09e0*/  LEA.HI.X R9, R50, R5, R9, 0x3, P2 ;  /* 0x0000000532097211 */ /* 0x000fc600010f1c09 */
[----:B------:R-:W-:-:S04]  /*09f0*/  IMAD.WIDE.U32 R48, R48, UR28, RZ ;  /* 0x0000001c30307c25 */ /* 0x000fc8000f8e00ff */
[----:B------:R-:W-:Y:S01]  /*0a00*/  IMAD R33, R27, UR28, RZ ;  /* 0x0000001c1b217c24 */ /* 0x000fe2000f8e02ff */
[----:B------:R-:W-:Y:S01]  /*0a10*/  LEA.HI.X R11, R30, R5, R11, 0x3, P1 ;  /* 0x000000051e0b7211 */ /* 0x000fe200008f1c0b */
[----:B------:R-:W-:Y:S01]  /*0a20*/  IMAD R27, R28, UR29, R41 ;  /* 0x0000001d1c1b7c24 */ /* 0x000fe2000f8e0229 */
[-C--:B------:R-:W-:Y:S01]  /*0a30*/  LEA R32, P0, R46, R4.reuse, 0x3 ;  /* 0x000000042e207211 */ /* 0x080fe200078018ff */
[----:B------:R-:W-:Y:S01]  /*0a40*/  IMAD.WIDE.U32 R50, R28, UR28, RZ ;  /* 0x0000001c1c327c25 */ /* 0x000fe2000f8e00ff */
[----:B------:R-:W5:Y:S03]  /*0a50*/  LDG.E.64 R8, desc[UR6][R8.64] ;  /* 0x0000000608087981 */ /* 0x000f66000c1e1b00 */
[C---:B------:R-:W-:Y:S01]  /*0a60*/  IMAD.WIDE.U32 R52, R26.reuse, UR28, RZ ;  /* 0x0000001c1a347c25 */ /* 0x040fe2000f8e00ff */
[----:B------:R-:W5:Y:S03]  /*0a70*/  LDG.E.64 R10, desc[UR6][R10.64] ;  /* 0x000000060a0a7981 */ /* 0x000f66000c1e1b00 */
[----:B------:R-:W-:Y:S01]  /*0a80*/  IMAD R43, R26, UR29, R33 ;  /* 0x0000001d1a2b7c24 */ /* 0x000fe2000f8e0221 */
[----:B------:R-:W-:Y:S01]  /*0a90*/  LEA R26, P1, R48, R4, 0x3 ;  /* 0x00000004301a7211 */ /* 0x000fe200078218ff */
[----:B------:R-:W-:Y:S01]  /*0aa0*/  IMAD.IADD R41, R49, 0x1, R29 ;  /* 0x0000000131297824 */ /* 0x000fe200078e021d */
[----:B------:R-:W-:Y:S01]  /*0ab0*/  IADD3 R33, PT, PT, R47, R31, RZ ;  /* 0x0000001f2f217210 */ /* 0x000fe20007ffe0ff */
[----:B------:R-:W-:Y:S01]  /*0ac0*/  IMAD.IADD R29, R53, 0x1, R43 ;  /* 0x00000001351d7824 */ /* 0x000fe200078e022b */
[----:B------:R-:W-:-:S02]  /*0ad0*/  IADD3 R31, PT, PT, R51, R27, RZ ;  /* 0x0000001b331f7210 */ /* 0x000fc40007ffe0ff */
[-C--:B------:R-:W-:Y:S02]  /*0ae0*/  LEA R30, P2, R50, R4.reuse, 0x3 ;  /* 0x00000004321e7211 */ /* 0x080fe400078418ff */
[----:B------:R-:W-:Y:S02]  /*0af0*/  LEA R28, P3, R52, R4, 0x3 ;  /* 0x00000004341c7211 */ /* 0x000fe400078618ff */
[-C--:B------:R-:W-:Y:S02]  /*0b00*/  LEA.HI.X R33, R46, R5.reuse, R33, 0x3, P0 ;  /* 0x000000052e217211 */ /* 0x080fe400000f1c21 */
[-C--:B------:R-:W-:Y:S02]  /*0b10*/  LEA.HI.X R27, R48, R5.reuse, R41, 0x3, P1 ;  /* 0x00000005301b7211 */ /* 0x080fe400008f1c29 */
[-C--:B------:R-:W-:Y:S02]  /*0b20*/  LEA.HI.X R31, R50, R5.reuse, R31, 0x3, P2 ;  /* 0x00000005321f7211 */ /* 0x080fe400010f1c1f */
[----:B------:R-:W-:Y:S01]  /*0b30*/  LEA.HI.X R29, R52, R5, R29, 0x3, P3 ;  /* 0x00000005341d7211 */ /* 0x000fe200018f1c1d */
[----:B------:R-:W5:Y:S04]  /*0b40*/  LDG.E.64 R32, desc[UR6][R32.64] ;  /* 0x0000000620207981 */ /* 0x000f68000c1e1b00 */
[----:B------:R-:W5:Y:S04]  /*0b50*/  LDG.E.64 R26, desc[UR6][R26.64] ;  /* 0x000000061a1a7981 */ /* 0x000f68000c1e1b00 */
[----:B------:R-:W5:Y:S04]  /*0b60*/  LDG.E.64 R30, desc[UR6][R30.64] ;  /* 0x000000061e1e7981 */ /* 0x000f68000c1e1b00 */
[----:B------:R-:W5:Y:S01]  /*0b70*/  LDG.E.64 R28, desc[UR6][R28.64] ;  /* 0x000000061c1c7981 */ /* 0x000f62000c1e1b00 */
[----:B--2---:R-:W-:-:S04]  /*0b80*/  IADD3 R41, P0, P1, R36, R44, R42 ;  /* 0x0000002c24297210 */ /* 0x004fc8000791e02a */
[----:B------:R-:W-:Y:S02]  /*0b90*/  IADD3.X R39, PT, PT, R37, R45, R39, P0, P1 ;  /* 0x0000002d25277210 */ /* 0x000fe400007e2427 */
[----:B---3--:R-:W-:-:S04]  /*0ba0*/  IADD3 R41, P2, P3, R24, R34, R41 ;  /* 0x0000002218297210 */ /* 0x008fc80007b5e029 */
[----:B------:R-:W-:Y:S02]  /*0bb0*/  IADD3.X R35, PT, PT, R25, R35, R39, P2, P3 ;  /* 0x0000002319237210 */ /* 0x000fe400017e6427 */
[----:B----4-:R-:W-:-:S04]  /*0bc0*/  IADD3 R37, P0, P1, R20, R22, R41 ;  /* 0x0000001614257210 */ /* 0x010fc8000791e029 */
[----:B------:R-:W-:Y:S02]  /*0bd0*/  IADD3.X R23, PT, PT, R21, R23, R35, P0, P1 ;  /* 0x0000001715177210 */ /* 0x000fe400007e2423 */
[----:B-----5:R-:W-:-:S04]  /*0be0*/  IADD3 R25, P2, P3, R16, R18, R37 ;  /* 0x0000001210197210 */ /* 0x020fc80007b5e025 */
[----:B------:R-:W-:Y:S02]  /*0bf0*/  IADD3.X R19, PT, PT, R17, R19, R23, P2, P3 ;  /* 0x0000001311137210 */ /* 0x000fe400017e6417 */
[----:B------:R-:W-:Y:S02]  /*0c00*/  IADD3 R40, P2, PT, R40, -0x10, RZ ;  /* 0xfffffff028287810 */ /* 0x000fe40007f5e0ff */
[----:B------:R-:W-:Y:S02]  /*0c10*/  IADD3 R21, P0, P1, R12, R14, R25 ;  /* 0x0000000e0c157210 */ /* 0x000fe4000791e019 */
[----:B------:R-:W-:Y:S02]  /*0c20*/  IADD3.X R38, PT, PT, R38, -0x1, RZ, P2, !PT ;  /* 0xffffffff26267810 */ /* 0x000fe400017fe4ff */
[----:B------:R-:W-:Y:S02]  /*0c30*/  IADD3.X R15, PT, PT, R13, R15, R19, P0, P1 ;  /* 0x0000000f0d0f7210 */ /* 0x000fe400007e2413 */
[----:B------:R-:W-:-:S04]  /*0c40*/  ISETP.NE.U32.AND P0, PT, R40, RZ, PT ;  /* 0x000000ff2800720c */ /* 0x000fc80003f05070 */
[----:B------:R-:W-:Y:S02]  /*0c50*/  ISETP.NE.AND.EX P0, PT, R38, RZ, PT, P0 ;  /* 0x000000ff2600720c */ /* 0x000fe40003f05300 */
[----:B------:R-:W-:-:S04]  /*0c60*/  IADD3 R17, P3, P4, R8, R10, R21 ;  /* 0x0000000a08117210 */ /* 0x000fc80007c7e015 */
[----:B------:R-:W-:Y:S02]  /*0c70*/  IADD3.X R9, PT, PT, R9, R11, R15, P3, P4 ;  /* 0x0000000b09097210 */ /* 0x000fe40001fe840f */
[----:B------:R-:W-:-:S04]  /*0c80*/  IADD3 R6, P3, PT, R6, 0x80, RZ ;  /* 0x0000008006067810 */ /* 0x000fc80007f7e0ff */
[----:B------:R-:W-:Y:S02]  /*0c90*/  IADD3.X R7, PT, PT, RZ, R7, RZ, P3, !PT ;  /* 0x00000007ff077210 */ /* 0x000fe40001ffe4ff */
[----:B------:R-:W-:-:S04]  /*0ca0*/  IADD3 R13, P2, P1, R26, R32, R17 ;  /* 0x000000201a0d7210 */ /* 0x000fc8000795e011 */
[----:B------:R-:W-:Y:S02]  /*0cb0*/  IADD3.X R27, PT, PT, R27, R33, R9, P2, P1 ;  /* 0x000000211b1b7210 */ /* 0x000fe400017e2409 */
[----:B------:R-:W-:-:S04]  /*0cc0*/  IADD3 R42, P4, P5, R28, R30, R13 ;  /* 0x0000001e1c2a7210 */ /* 0x000fc80007d9e00d */
[----:B------:R-:W-:Y:S01]  /*0cd0*/  IADD3.X R39, PT, PT, R29, R31, R27, P4, P5 ;  /* 0x0000001f1d277210 */ /* 0x000fe200027ea41b */
[----:B------:R-:W-:Y:S08]  /*0ce0*/  @P0 BRA `(.L_x_2646) ;  /* 0xfffffff400a40947 */ /* 0x000ff0000383ffff */
.L_x_2645:
        /* <DEDUP_REMOVED lines=22> */
[C---:B-1----:R-:W-:Y:S01]  /*0e50*/  LEA R8, P1, R24.reuse, R4, 0x3 ;  /* 0x0000000418087211 */ /* 0x042fe200078218ff */
[----:B---3--:R-:W-:Y:S02]  /*0e60*/  IMAD R11, R11, UR28, RZ ;  /* 0x0000001c0b0b7c24 */ /* 0x008fe4000f8e02ff */
[----:B------:R-:W-:Y:S02]  /*0e70*/  IMAD.IADD R2, R25, 0x1, R9 ;  /* 0x0000000119027824 */ /* 0x000fe400078e0209 */
[----:B----4-:R-:W-:Y:S02]  /*0e80*/  IMAD R27, R15, UR28, RZ ;  /* 0x0000001c0f1b7c24 */ /* 0x010fe4000f8e02ff */
[----:B-----5:R-:W-:Y:S01]  /*0e90*/  IMAD R13, R13, UR28, RZ ;  /* 0x0000001c0d0d7c24 */ /* 0x020fe2000f8e02ff */
[----:B------:R-:W-:Y:S01]  /*0ea0*/  LEA.HI.X R9, R24, R5, R2, 0x3, P1 ;  /* 0x0000000518097211 */ /* 0x000fe200008f1c02 */
[----:B------:R-:W-:-:S02]  /*0eb0*/  IMAD R11, R10, UR29, R11 ;  /* 0x0000001d0a0b7c24 */ /* 0x000fc4000f8e020b */
[----:B------:R-:W-:-:S03]  /*0ec0*/  IMAD.WIDE.U32 R24, R10, UR28, RZ ;  /* 0x0000001c0a187c25 */ /* 0x000fc6000f8e00ff */
[----:B------:R-:W2:Y:S01]  /*0ed0*/  LDG.E.64 R8, desc[UR6][R8.64] ;  /* 0x0000000608087981 */ /* 0x000ea2000c1e1b00 */
[----:B------:R-:W-:-:S04]  /*0ee0*/  IMAD.WIDE.U32 R30, R14, UR28, RZ ;  /* 0x0000001c0e1e7c25 */ /* 0x000fc8000f8e00ff */
[----:B------:R-:W-:Y:S02]  /*0ef0*/  IMAD R27, R14, UR29, R27 ;  /* 0x0000001d0e1b7c24 */ /* 0x000fe4000f8e021b */
[----:B------:R-:W-:-:S04]  /*0f00*/  IMAD.WIDE.U32 R28, R12, UR28, RZ ;  /* 0x0000001c0c1c7c25 */ /* 0x000fc8000f8e00ff */
[----:B------:R-:W-:Y:S01]  /*0f10*/  IMAD R15, R12, UR29, R13 ;  /* 0x0000001d0c0f7c24 */ /* 0x000fe2000f8e020d */
[----:B------:R-:W-:Y:S01]  /*0f20*/  IADD3 R13, PT, PT, R25, R11, RZ ;  /* 0x0000000b190d7210 */ /* 0x000fe20007ffe0ff */
[----:B------:R-:W-:Y:S02]  /*0f30*/  IMAD R23, R23, UR28, RZ ;  /* 0x0000001c17177c24 */ /* 0x000fe4000f8e02ff */
[----:B------:R-:W-:Y:S01]  /*0f40*/  IMAD R21, R21, UR28, RZ ;  /* 0x0000001c15157c24 */ /* 0x000fe2000f8e02ff */
[-C--:B------:R-:W-:Y:S01]  /*0f50*/  LEA R14, P1, R24, R4.reuse, 0x3 ;  /* 0x00000004180e7211 */ /* 0x080fe200078218ff */
[----:B------:R-:W-:Y:S01]  /*0f60*/  IMAD.IADD R11, R29, 0x1, R15 ;  /* 0x000000011d0b7824 */ /* 0x000fe200078e020f */
[----:B------:R-:W-:Y:S01]  /*0f70*/  IADD3 R2, PT, PT, R31, R27, RZ ;  /* 0x0000001b1f027210 */ /* 0x000fe20007ffe0ff */
[----:B------:R-:W-:Y:S01]  /*0f80*/  IMAD R27, R19, UR28, RZ ;  /* 0x0000001c131b7c24 */ /* 0x000fe2000f8e02ff */
[-C--:B------:R-:W-:Y:S01]  /*0f90*/  LEA R12, P2, R28, R4.reuse, 0x3 ;  /* 0x000000041c0c7211 */ /* 0x080fe200078418ff */
[----:B------:R-:W-:Y:S01]  /*0fa0*/  IMAD R25, R22, UR29, R23 ;  /* 0x0000001d16197c24 */ /* 0x000fe2000f8e0217 */
[----:B------:R-:W-:Y:S01]  /*0fb0*/  LEA R10, P3, R30, R4, 0x3 ;  /* 0x000000041e0a7211 */ /* 0x000fe200078618ff */
[----:B------:R-:W-:Y:S01]  /*0fc0*/  IMAD R19, R20, UR29, R21 ;  /* 0x0000001d14137c24 */ /* 0x000fe2000f8e0215 */
[-C--:B------:R-:W-:Y:S01]  /*0fd0*/  LEA.HI.X R15, R24, R5.reuse, R13, 0x3, P1 ;  /* 0x00000005180f7211 */ /* 0x080fe200008f1c0d */
[----:B------:R-:W-:Y:S01]  /*0fe0*/  IMAD.WIDE.U32 R22, R22, UR28, RZ ;  /* 0x0000001c16167c25 */ /* 0x000fe2000f8e00ff */
[----:B------:R-:W-:-:S03]  /*0ff0*/  LEA.HI.X R13, R28, R5, R11, 0x3, P2 ;  /* 0x000000051c0d7211 */ /* 0x000fc600010f1c0b */
[----:B------:R-:W-:Y:S01]  /*1000*/  IMAD.WIDE.U32 R20, R20, UR28, RZ ;  /* 0x0000001c14147c25 */ /* 0x000fe2000f8e00ff */
[----:B------:R-:W-:Y:S01]  /*1010*/  LEA.HI.X R11, R30, R5, R2, 0x3, P3 ;  /* 0x000000051e0b7211 */ /* 0x000fe200018f1c02 */
[----:B------:R-:W2:Y:S02]  /*1020*/  LDG.E.64 R14, desc[UR6][R14.64] ;  /* 0x000000060e0e7981 */ /* 0x000ea4000c1e1b00 */
[----:B------:R-:W-:Y:S02]  /*1030*/  IMAD R33, R17, UR28, RZ ;  /* 0x0000001c11217c24 */ /* 0x000fe4000f8e02ff */
[C---:B------:R-:W-:Y:S02]  /*1040*/  IMAD R17, R18.reuse, UR29, R27 ;  /* 0x0000001d12117c24 */ /* 0x040fe4000f8e021b */
[----:B------:R-:W-:Y:S01]  /*1050*/  IMAD.WIDE.U32 R28, R18, UR28, RZ ;  /* 0x0000001c121c7c25 */ /* 0x000fe2000f8e00ff */
[-C--:B------:R-:W-:Y:S01]  /*1060*/  LEA R24, P1, R22, R4.reuse, 0x3 ;  /* 0x0000000416187211 */ /* 0x080fe200078218ff */
[----:B------:R-:W3:Y:S01]  /*1070*/  LDG.E.64 R12, desc[UR6][R12.64] ;  /* 0x000000060c0c7981 */ /* 0x000ee2000c1e1b00 */
[----:B------:R-:W-:Y:S01]  /*1080*/  LEA R18, P2, R20, R4, 0x3 ;  /* 0x0000000414127211 */ /* 0x000fe200078418ff */
[C---:B------:R-:W-:Y:S01]  /*1090*/  IMAD.WIDE.U32 R30, R16.reuse, UR28, RZ ;  /* 0x0000001c101e7c25 */ /* 0x040fe2000f8e00ff */
[----:B------:R-:W-:Y:S01]  /*10a0*/  IADD3 R19, PT, PT, R21, R19, RZ ;  /* 0x0000001315137210 */ /* 0x000fe20007ffe0ff */
[----:B------:R-:W3:Y:S02]  /*10b0*/  LDG.E.64 R10, desc[UR6][R10.64] ;  /* 0x000000060a0a7981 */ /* 0x000ee4000c1e1b00 */
[----:B------:R-:W-:-:S02]  /*10c0*/  IMAD R33, R16, UR29, R33 ;  /* 0x0000001d10217c24 */ /* 0x000fc4000f8e0221 */
[----:B------:R-:W-:Y:S01]  /*10d0*/  IMAD.IADD R23, R23, 0x1, R25 ;  /* 0x0000000117177824 */ /* 0x000fe200078e0219 */
[-C--:B------:R-:W-:Y:S01]  /*10e0*/  LEA R16, P3, R28, R4.reuse, 0x3 ;  /* 0x000000041c107211 */ /* 0x080fe200078618ff */
[----:B------:R-:W-:Y:S01]  /*10f0*/  IMAD.IADD R17, R29, 0x1, R17 ;  /* 0x000000011d117824 */ /* 0x000fe200078e0211 */
[----:B------:R-:W-:Y:S02]  /*1100*/  LEA R4, P4, R30, R4, 0x3 ;  /* 0x000000041e047211 */ /* 0x000fe400078818ff */
[----:B------:R-:W-:Y:S02]  /*1110*/  IADD3 R2, PT, PT, R31, R33, RZ ;  /* 0x000000211f027210 */ /* 0x000fe40007ffe0ff */
[-C--:B------:R-:W-:Y:S02]  /*1120*/  LEA.HI.X R25, R22, R5.reuse, R23, 0x3, P1 ;  /* 0x0000000516197211 */ /* 0x080fe400008f1c17 */
[-C--:B------:R-:W-:Y:S02]  /*1130*/  LEA.HI.X R19, R20, R5.reuse, R19, 0x3, P2 ;  /* 0x0000000514137211 */ /* 0x080fe400010f1c13 */
[----:B------:R-:W-:-:S02]  /*1140*/  LEA.HI.X R17, R28, R5, R17, 0x3, P3 ;  /* 0x000000051c117211 */ /* 0x000fc400018f1c11 */
[----:B------:R-:W-:Y:S01]  /*1150*/  LEA.HI.X R5, R30, R5, R2, 0x3, P4 ;  /* 0x000000051e057211 */ /* 0x000fe200020f1c02 */
[----:B------:R-:W4:Y:S04]  /*1160*/  LDG.E.64 R24, desc[UR6][R24.64] ;  /* 0x0000000618187981 */ /* 0x000f28000c1e1b00 */
[----:B------:R-:W4:Y:S04]  /*1170*/  LDG.E.64 R18, desc[UR6][R18.64] ;  /* 0x0000000612127981 */ /* 0x000f28000c1e1b00 */
[----:B------:R-:W5:Y:S04]  /*1180*/  LDG.E.64 R16, desc[UR6][R16.64] ;  /* 0x0000000610107981 */ /* 0x000f68000c1e1b00 */
[----:B------:R-:W5:Y:S01]  /*1190*/  LDG.E.64 R4, desc[UR6][R4.64] ;  /* 0x0000000604047981 */ /* 0x000f62000c1e1b00 */
[----:B------:R-:W-:-:S05]  /*11a0*/  IADD3 R6, P5, PT, R6, 0x40, RZ ;  /* 0x0000004006067810 */ /* 0x000fca0007fbe0ff */
[----:B------:R-:W-:Y:S01]  /*11b0*/  IMAD.X R7, RZ, RZ, R7, P5 ;  /* 0x000000ffff077224 */ /* 0x000fe200028e0607 */
[----:B--2---:R-:W-:-:S04]  /*11c0*/  IADD3 R21, P3, P4, R14, R8, R42 ;  /* 0x000000080e157210 */ /* 0x004fc80007c7e02a */
[----:B------:R-:W-:Y:S02]  /*11d0*/  IADD3.X R39, PT, PT, R15, R9, R39, P3, P4 ;  /* 0x000000090f277210 */ /* 0x000fe40001fe8427 */
[----:B---3--:R-:W-:-:S04]  /*11e0*/  IADD3 R21, P1, P2, R10, R12, R21 ;  /* 0x0000000c0a157210 */ /* 0x008fc80007a3e015 */
[----:B------:R-:W-:Y:S02]  /*11f0*/  IADD3.X R15, PT, PT, R11, R13, R39, P1, P2 ;  /* 0x0000000d0b0f7210 */ /* 0x000fe40000fe4427 */
[----:B----4-:R-:W-:-:S04]  /*1200*/  IADD3 R9, P4, P3, R18, R24, R21 ;  /* 0x0000001812097210 */ /* 0x010fc80007b9e015 */
[----:B------:R-:W-:Y:S02]  /*1210*/  IADD3.X R25, PT, PT, R19, R25, R15, P4, P3 ;  /* 0x0000001913197210 */ /* 0x000fe400027e640f */
[----:B-----5:R-:W-:-:S04]  /*1220*/  IADD3 R42, P1, P2, R4, R16, R9 ;  /* 0x00000010042a7210 */ /* 0x020fc80007a3e009 */
[----:B------:R-:W-:-:S09]  /*1230*/  IADD3.X R39, PT, PT, R5, R17, R25, P1, P2 ;  /* 0x0000001105277210 */ /* 0x000fd20000fe4419 */
.L_x_2647:
        /* <DEDUP_REMOVED lines=17> */
[----:B----4-:R-:W-:Y:S02]  /*1350*/  IMAD R13, R13, UR28, RZ ;  /* 0x0000001c0d0d7c24 */ /* 0x010fe4000f8e02ff */
[----:B------:R-:W-:Y:S01]  /*1360*/  IMAD.WIDE.U32 R14, R12, UR28, RZ ;  /* 0x0000001c0c0e7c25 */ /* 0x000fe2000f8e00ff */
[----:B------:R-:W-:-:S03]  /*1370*/  IADD3 R5, PT, PT, R9, R5, RZ ;  /* 0x0000000509057210 */ /* 0x000fc60007ffe0ff */
[----:B---3--:R-:W-:Y:S01]  /*1380*/  IMAD R9, R11, UR28, RZ ;  /* 0x0000001c0b097c24 */ /* 0x008fe2000f8e02ff */
[----:B------:R-:W-:Y:S01]  /*1390*/  LEA.HI.X R5, R8, R21, R5, 0x3, P1 ;  /* 0x0000001508057211 */ /* 0x000fe200008f1c05 */
[----:B-----5:R-:W-:Y:S02]  /*13a0*/  IMAD R17, R17, UR28, RZ ;  /* 0x0000001c11117c24 */ /* 0x020fe4000f8e02ff */
[C---:B------:R-:W-:Y:S02]  /*13b0*/  IMAD R9, R10.reuse, UR29, R9 ;  /* 0x0000001d0a097c24 */ /* 0x040fe4000f8e0209 */
[----:B------:R-:W-:Y:S01]  /*13c0*/  IMAD.WIDE.U32 R10, R10, UR28, RZ ;  /* 0x0000001c0a0a7c25 */ /* 0x000fe2000f8e00ff */
[----:B------:R-:W2:Y:S03]  /*13d0*/  LDG.E.64 R4, desc[UR6][R4.64] ;  /* 0x0000000604047981 */ /* 0x000ea6000c1e1b00 */
[----:B------:R-:W-:Y:S01]  /*13e0*/  IMAD R13, R12, UR29, R13 ;  /* 0x0000001d0c0d7c24 */ /* 0x000fe2000f8e020d */
[-C--:B------:R-:W-:Y:S01]  /*13f0*/  LEA R8, P1, R10, R20.reuse, 0x3 ;  /* 0x000000140a087211 */ /* 0x080fe200078218ff */
[----:B------:R-:W-:Y:S01]  /*1400*/  IMAD.WIDE.U32 R18, R16, UR28, RZ ;  /* 0x0000001c10127c25 */ /* 0x000fe2000f8e00ff */
[----:B------:R-:W-:-:S02]  /*1410*/  LEA R12, P2, R14, R20, 0x3 ;  /* 0x000000140e0c7211 */ /* 0x000fc400078418ff */
[----:B------:R-:W-:Y:S01]  /*1420*/  IADD3 R13, PT, PT, R15, R13, RZ ;  /* 0x0000000d0f0d7210 */ /* 0x000fe20007ffe0ff */
[----:B------:R-:W-:Y:S01]  /*1430*/  IMAD R17, R16, UR29, R17 ;  /* 0x0000001d10117c24 */ /* 0x000fe2000f8e0211 */
[----:B------:R-:W-:Y:S01]  /*1440*/  LEA R16, P3, R18, R20, 0x3 ;  /* 0x0000001412107211 */ /* 0x000fe200078618ff */
[----:B------:R-:W-:Y:S01]  /*1450*/  IMAD.IADD R9, R11, 0x1, R9 ;  /* 0x000000010b097824 */ /* 0x000fe200078e0209 */
[----:B------:R-:W-:Y:S01]  /*1460*/  LEA.HI.X R13, R14, R21, R13, 0x3, P2 ;  /* 0x000000150e0d7211 */ /* 0x000fe200010f1c0d */
[----:B------:R-:W-:-:S03]  /*1470*/  IMAD.IADD R17, R19, 0x1, R17 ;  /* 0x0000000113117824 */ /* 0x000fc600078e0211 */
[-C--:B------:R-:W-:Y:S02]  /*1480*/  LEA.HI.X R9, R10, R21.reuse, R9, 0x3, P1 ;  /* 0x000000150a097211 */ /* 0x080fe400008f1c09 */
[----:B------:R-:W-:Y:S01]  /*1490*/  LEA.HI.X R17, R18, R21, R17, 0x3, P3 ;  /* 0x0000001512117211 */ /* 0x000fe200018f1c11 */
[----:B------:R-:W3:Y:S04]  /*14a0*/  LDG.E.64 R12, desc[UR6][R12.64] ;  /* 0x000000060c0c7981 */ /* 0x000ee8000c1e1b00 */
[----:B------:R-:W2:Y:S04]  /*14b0*/  LDG.E.64 R8, desc[UR6][R8.64] ;  /* 0x0000000608087981 */ /* 0x000ea8000c1e1b00 */
[----:B------:R-:W3:Y:S01]  /*14c0*/  LDG.E.64 R16, desc[UR6][R16.64] ;  /* 0x0000000610107981 */ /* 0x000ee2000c1e1b00 */
[----:B------:R-:W-:-:S04]  /*14d0*/  IADD3 R6, P1, PT, R6, 0x20, RZ ;  /* 0x0000002006067810 */ /* 0x000fc80007f3e0ff */
[----:B------:R-:W-:Y:S02]  /*14e0*/  IADD3.X R7, PT, PT, RZ, R7, RZ, P1, !PT ;  /* 0x00000007ff077210 */ /* 0x000fe40000ffe4ff */
[----:B--2---:R-:W-:-:S04]  /*14f0*/  IADD3 R11, P2, P3, R8, R4, R42 ;  /* 0x00000004080b7210 */ /* 0x004fc80007b5e02a */
[----:B---3--:R-:W-:Y:S02]  /*1500*/  IADD3 R42, P4, P5, R16, R12, R11 ;  /* 0x0000000c102a7210 */ /* 0x008fe40007d9e00b */
[----:B------:R-:W-:-:S04]  /*1510*/  IADD3.X R39, PT, PT, R9, R5, R39, P2, P3 ;  /* 0x0000000509277210 */ /* 0x000fc800017e6427 */
[----:B------:R-:W-:-:S07]  /*1520*/  IADD3.X R39, PT, PT, R17, R13, R39, P4, P5 ;  /* 0x0000000d11277210 */ /* 0x000fce00027ea427 */
.L_x_2648:
        /* <DEDUP_REMOVED lines=12> */
[----:B------:R-:W-:Y:S02]  /*15f0*/  ISETP.NE.AND.EX P0, PT, RZ, RZ, PT, P0 ;  /* 0x000000ffff00720c */ /* 0x000fe40003f05300 */
[----:B--2---:R-:W-:-:S04]  /*1600*/  IADD3 R42, P1, PT, R4, R42, RZ ;  /* 0x0000002a042a7210 */ /* 0x004fc80007f3e0ff */
[----:B------:R-:W-:-:S07]  /*1610*/  IADD3.X R39, PT, PT, R5, R39, RZ, P1, !PT ;  /* 0x0000002705277210 */ /* 0x000fce0000ffe4ff */
        /* <DEDUP_REMOVED lines=14> */
[----:B------:R-:W-:Y:S02]  /*1700*/  @P0 LEA R8, P1, R12, R16, 0x3 ;  /* 0x000000100c080211 */ /* 0x000fe400078218ff */
[----:B------:R-:W2:Y:S02]  /*1710*/  LDG.E.64 R4, desc[UR6][R4.64] ;  /* 0x0000000604047981 */ /* 0x000ea4000c1e1b00 */
[----:B------:R-:W-:-:S04]  /*1720*/  @P0 IADD3 R0, PT, PT, R13, R9, RZ ;  /* 0x000000090d000210 */ /* 0x000fc80007ffe0ff */
[----:B------:R-:W-:-:S05]  /*1730*/  @P0 LEA.HI.X R9, R12, R17, R0, 0x3, P1 ;  /* 0x000000110c090211 */ /* 0x000fca00008f1c00 */
[----:B------:R-:W3:Y:S01]  /*1740*/  @P0 LDG.E.64 R6, desc[UR6][R8.64] ;  /* 0x0000000608060981 */ /* 0x000ee2000c1e1b00 */
[----:B--2---:R-:W-:-:S05]  /*1750*/  IADD3 R42, P1, PT, R4, R42, RZ ;  /* 0x0000002a042a7210 */ /* 0x004fca0007f3e0ff */
[----:B------:R-:W-:Y:S01]  /*1760*/  IMAD.X R39, R5, 0x1, R39, P1 ;  /* 0x0000000105277824 */ /* 0x000fe200008e0627 */
[----:B---3--:R-:W-:-:S04]  /*1770*/  @P0 IADD3 R42, P2, PT, R6, R42, RZ ;  /* 0x0000002a062a0210 */ /* 0x008fc80007f5e0ff */
[----:B------:R-:W-:-:S09]  /*1780*/  @P0 IADD3.X R39, PT, PT, R7, R39, RZ, P2, !PT ;  /* 0x0000002707270210 */ /* 0x000fd200017fe4ff */
.L_x_2644:
[----:B------:R-:W1:Y:S01]  /*1790*/  LDC.64 R4, c[0x0][0x710] ;  /* 0x0001c400ff047b82 */ /* 0x000e620000000a00 */
[----:B------:R-:W-:Y:S01]  /*17a0*/  IMAD.MOV.U32 R43, RZ, RZ, R39 ;  /* 0x000000ffff2b7224 */ /* 0x000fe200078e0027 */
[----:B------:R-:W-:-:S04]  /*17b0*/  IADD3 R3, PT, PT, R3, 0x80, RZ ;  /* 0x0000008003037810 */ /* 0x000fc80007ffe0ff */
[----:B------:R-:W-:Y:S01]  /*17c0*/  ISETP.GE.AND P0, PT, R3, UR4, PT ;  /* 0x0000000403007c0c */ /* 0x000fe2000bf06270 */
[----:B-1----:R1:W-:-:S12]  /*17d0*/  STG.E.64 desc[UR6][R4.64], R42 ;  /* 0x0000002a04007986 */ /* 0x0023d8000c101b06 */
[----:B------:R-:W-:Y:S05]  /*17e0*/  @P0 BRA `(.L_x_2649) ;  /* 0x0000002c00280947 */ /* 0x000fea0003800000 */
[----:B-1----:R-:W1:Y:S02]  /*17f0*/  LDC.64 R4, c[0x0][0x738] ;  /* 0x0001ce00ff047b82 */ /* 0x002e640000000a00 */
        /* <DEDUP_REMOVED lines=30> */
.L_x_2652:
        /* <DEDUP_REMOVED lines=19> */
[----:B----4-:R-:W-:Y:S02]  /*1b10*/  IMAD R35, R35, UR28, RZ ;  /* 0x0000001c23237c24 */ /* 0x010fe4000f8e02ff */
[----:B------:R-:W-:-:S04]  /*1b20*/  IMAD.WIDE.U32 R32, R32, UR28, RZ ;  /* 0x0000001c20207c25 */ /* 0x000fc8000f8e00ff */
[----:B------:R-:W-:-:S04]  /*1b30*/  IMAD.WIDE.U32 R30, R36, UR28, RZ ;  /* 0x0000001c241e7c25 */ /* 0x000fc8000f8e00ff */
[----:B------:R-:W-:Y:S02]  /*1b40*/  IMAD R41, R36, UR29, R41 ;  /* 0x0000001d24297c24 */ /* 0x000fe4000f8e0229 */
[----:B------:R-:W-:Y:S01]  /*1b50*/  IMAD R43, R34, UR29, R35 ;  /* 0x0000001d222b7c24 */ /* 0x000fe2000f8e0223 */
[-C--:B-1----:R-:W-:Y:S01]  /*1b60*/  LEA R44, P0, R32, R4.reuse, 0x3 ;  /* 0x00000004202c7211 */ /* 0x082fe200078018ff */
[----:B------:R-:W-:Y:S01]  /*1b70*/  IMAD.WIDE.U32 R50, R34, UR28, RZ ;  /* 0x0000001c22327c25 */ /* 0x000fe2000f8e00ff */
[----:B------:R-:W-:-:S03]  /*1b80*/  LEA R36, P1, R30, R4, 0x3 ;  /* 0x000000041e247211 */ /* 0x000fc600078218ff */
[----:B------:R-:W-:Y:S01]  /*1b90*/  IMAD.IADD R35, R33, 0x1, R37 ;  /* 0x0000000121237824 */ /* 0x000fe200078e0225 */
[----:B------:R-:W-:Y:S01]  /*1ba0*/  IADD3 R33, PT, PT, R31, R41, RZ ;  /* 0x000000291f217210 */ /* 0x000fe20007ffe0ff */
[----:B-----5:R-:W-:Y:S01]  /*1bb0*/  IMAD R25, R25, UR28, RZ ;  /* 0x0000001c19197c24 */ /* 0x020fe2000f8e02ff */
[----:B------:R-:W-:Y:S01]  /*1bc0*/  LEA R34, P2, R50, R4, 0x3 ;  /* 0x0000000432227211 */ /* 0x000fe200078418ff */
[----:B------:R-:W-:Y:S01]  /*1bd0*/  IMAD.IADD R31, R51, 0x1, R43 ;  /* 0x00000001331f7824 */ /* 0x000fe200078e022b */
[-C--:B------:R-:W-:Y:S01]  /*1be0*/  LEA.HI.X R45, R32, R5.reuse, R35, 0x3, P0 ;  /* 0x00000005202d7211 */ /* 0x080fe200000f1c23 */
[----:B------:R-:W-:Y:S01]  /*1bf0*/  IMAD R25, R24, UR29, R25 ;  /* 0x0000001d18197c24 */ /* 0x000fe2000f8e0219 */
[-C--:B------:R-:W-:Y:S01]  /*1c00*/  LEA.HI.X R37, R30, R5.reuse, R33, 0x3, P1 ;  /* 0x000000051e257211 */ /* 0x080fe200008f1c21 */
[----:B------:R-:W-:Y:S01]  /*1c10*/  IMAD.WIDE.U32 R32, R24, UR28, RZ ;  /* 0x0000001c18207c25 */ /* 0x000fe2000f8e00ff */
[----:B------:R-:W-:Y:S02]  /*1c20*/  LEA.HI.X R35, R50, R5, R31, 0x3, P2 ;  /* 0x0000000532237211 */ /* 0x000fe400010f1c1f */
[----:B------:R-:W2:Y:S01]  /*1c30*/  LDG.E.64 R44, desc[UR6][R44.64] ;  /* 0x000000062c2c7981 */ /* 0x000ea2000c1e1b00 */
[----:B------:R-:W-:-:S02]  /*1c40*/  IMAD R21, R21, UR28, RZ ;  /* 0x0000001c15157c24 */ /* 0x000fc4000f8e02ff */
[----:B------:R-:W-:Y:S01]  /*1c50*/  IMAD R23, R23, UR28, RZ ;  /* 0x0000001c17177c24 */ /* 0x000fe2000f8e02ff */
[-C--:B------:R-:W-:Y:S01]  /*1c60*/  LEA R24, P0, R32, R4.reuse, 0x3 ;  /* 0x0000000420187211 */ /* 0x080fe200078018ff */
[C---:B------:R-:W-:Y:S01]  /*1c70*/  IMAD.WIDE.U32 R50, R20.reuse, UR28, RZ ;  /* 0x0000001c14327c25 */ /* 0x040fe2000f8e00ff */
[----:B------:R-:W-:Y:S01]  /*1c80*/  IADD3 R25, PT, PT, R33, R25, RZ ;  /* 0x0000001921197210 */ /* 0x000fe20007ffe0ff */
[----:B------:R-:W2:Y:S02]  /*1c90*/  LDG.E.64 R36, desc[UR6][R36.64] ;  /* 0x0000000624247981 */ /* 0x000ea4000c1e1b00 */
[----:B------:R-:W-:Y:S02]  /*1ca0*/  IMAD R21, R20, UR29, R21 ;  /* 0x0000001d14157c24 */ /* 0x000fe4000f8e0215 */
[----:B------:R-:W-:Y:S01]  /*1cb0*/  IMAD.WIDE.U32 R30, R22, UR28, RZ ;  /* 0x0000001c161e7c25 */ /* 0x000fe2000f8e00ff */
[----:B------:R-:W-:Y:S01]  /*1cc0*/  LEA R20, P2, R50, R4, 0x3 ;  /* 0x0000000432147211 */ /* 0x000fe200078418ff */
[----:B------:R-:W3:Y:S02]  /*1cd0*/  LDG.E.64 R34, desc[UR6][R34.64] ;  /* 0x0000000622227981 */ /* 0x000ee4000c1e1b00 */
[----:B------:R-:W-:-:S02]  /*1ce0*/  IMAD R23, R22, UR29, R23 ;  /* 0x0000001d16177c24 */ /* 0x000fc4000f8e0217 */
[----:B------:R-:W-:Y:S01]  /*1cf0*/  IMAD R19, R19, UR28, RZ ;  /* 0x0000001c13137c24 */ /* 0x000fe2000f8e02ff */
[----:B------:R-:W-:Y:S01]  /*1d00*/  IADD3 R21, PT, PT, R51, R21, RZ ;  /* 0x0000001533157210 */ /* 0x000fe20007ffe0ff */
[----:B------:R-:W-:Y:S01]  /*1d10*/  IMAD.IADD R23, R31, 0x1, R23 ;  /* 0x000000011f177824 */ /* 0x000fe200078e0217 */
[-C--:B------:R-:W-:Y:S01]  /*1d20*/  LEA.HI.X R25, R32, R5.reuse, R25, 0x3, P0 ;  /* 0x0000000520197211 */ /* 0x080fe200000f1c19 */
[----:B------:R-:W-:Y:S01]  /*1d30*/  IMAD R19, R18, UR29, R19 ;  /* 0x0000001d12137c24 */ /* 0x000fe2000f8e0213 */
[----:B------:R-:W-:Y:S01]  /*1d40*/  LEA R22, P1, R30, R4, 0x3 ;  /* 0x000000041e167211 */ /* 0x000fe200078218ff */
[----:B------:R-:W-:Y:S01]  /*1d50*/  IMAD.WIDE.U32 R32, R18, UR28, RZ ;  /* 0x0000001c12207c25 */ /* 0x000fe2000f8e00ff */
[----:B------:R-:W-:-:S03]  /*1d60*/  LEA.HI.X R21, R50, R5, R21, 0x3, P2 ;  /* 0x0000000532157211 */ /* 0x000fc600010f1c15 */
[----:B------:R-:W-:Y:S02]  /*1d70*/  IMAD R15, R15, UR28, RZ ;  /* 0x0000001c0f0f7c24 */ /* 0x000fe4000f8e02ff */
[----:B------:R-:W-:Y:S01]  /*1d80*/  IMAD R17, R17, UR28, RZ ;  /* 0x0000001c11117c24 */ /* 0x000fe2000f8e02ff */
[----:B------:R-:W-:Y:S01]  /*1d90*/  LEA.HI.X R23, R30, R5, R23, 0x3, P1 ;  /* 0x000000051e177211 */ /* 0x000fe200008f1c17 */
[----:B------:R-:W-:Y:S01]  /*1da0*/  IMAD.WIDE.U32 R50, R14, UR28, RZ ;  /* 0x0000001c0e327c25 */ /* 0x000fe2000f8e00ff */
[-C--:B------:R-:W-:Y:S01]  /*1db0*/  LEA R18, P0, R32, R4.reuse, 0x3 ;  /* 0x0000000420127211 */ /* 0x080fe200078018ff */
[----:B------:R-:W3:Y:S02]  /*1dc0*/  LDG.E.64 R24, desc[UR6][R24.64] ;  /* 0x0000000618187981 */ /* 0x000ee4000c1e1b00 */
[----:B------:R-:W-:Y:S02]  /*1dd0*/  IMAD R15, R14, UR29, R15 ;  /* 0x0000001d0e0f7c24 */ /* 0x000fe4000f8e020f */
[----:B------:R-:W-:Y:S01]  /*1de0*/  IMAD.IADD R19, R33, 0x1, R19 ;  /* 0x0000000121137824 */ /* 0x000fe200078e0213 */
[----:B------:R-:W4:Y:S01]  /*1df0*/  LDG.E.64 R20, desc[UR6][R20.64] ;  /* 0x0000000614147981 */ /* 0x000f22000c1e1b00 */
[----:B------:R-:W-:Y:S01]  /*1e00*/  IMAD.WIDE.U32 R30, R16, UR28, RZ ;  /* 0x0000001c101e7c25 */ /* 0x000fe2000f8e00ff */
[----:B------:R-:W-:-:S03]  /*1e10*/  LEA R14, P2, R50, R4, 0x3 ;  /* 0x00000004320e7211 */ /* 0x000fc600078418ff */
[----:B------:R-:W-:Y:S02]  /*1e20*/  IMAD R17, R16, UR29, R17 ;  /* 0x0000001d10117c24 */ /* 0x000fe4000f8e0211 */
[----:B------:R-:W-:Y:S01]  /*1e30*/  IMAD R9, R9, UR28, RZ ;  /* 0x0000001c09097c24 */ /* 0x000fe2000f8e02ff */
[----:B------:R-:W-:Y:S01]  /*1e40*/  LEA.HI.X R19, R32, R5, R19, 0x3, P0 ;  /* 0x0000000520137211 */ /* 0x000fe200000f1c13 */
[----:B------:R-:W-:Y:S01]  /*1e50*/  IMAD.IADD R15, R51, 0x1, R15 ;  /* 0x00000001330f7824 */ /* 0x000fe200078e020f */
[----:B------:R-:W-:Y:S01]  /*1e60*/  LEA R16, P1, R30, R4, 0x3 ;  /* 0x000000041e107211 */ /* 0x000fe200078218ff */
[C---:B------:R-:W-:Y:S01]  /*1e70*/  IMAD R9, R8.reuse, UR29, R9 ;  /* 0x0000001d08097c24 */ /* 0x040fe2000f8e0209 */
[----:B------:R-:W-:Y:S01]  /*1e80*/  IADD3 R17, PT, PT, R31, R17, RZ ;  /* 0x000000111f117210 */ /* 0x000fe20007ffe0ff */
[----:B------:R-:W-:Y:S01]  /*1e90*/  IMAD.WIDE.U32 R32, R8, UR28, RZ ;  /* 0x0000001c08207c25 */ /* 0x000fe2000f8e00ff */
[----:B------:R-:W-:Y:S01]  /*1ea0*/  LEA.HI.X R15, R50, R5, R15, 0x3, P2 ;  /* 0x00000005320f7211 */ /* 0x000fe200010f1c0f */
[----:B------:R-:W4:Y:S02]  /*1eb0*/  LDG.E.64 R22, desc[UR6][R22.64] ;  /* 0x0000000616167981 */ /* 0x000f24000c1e1b00 */
[----:B------:R-:W-:-:S02]  /*1ec0*/  IMAD R13, R13, UR28, RZ ;  /* 0x0000001c0d0d7c24 */ /* 0x000fc4000f8e02ff */
[----:B------:R-:W-:Y:S01]  /*1ed0*/  IMAD R11, R11, UR28, RZ ;  /* 0x0000001c0b0b7c24 */ /* 0x000fe2000f8e02ff */
[----:B------:R-:W-:Y:S01]  /*1ee0*/  LEA.HI.X R17, R30, R5, R17, 0x3, P1 ;  /* 0x000000051e117211 */ /* 0x000fe200008f1c11 */
[C---:B------:R-:W-:Y:S01]  /*1ef0*/  IMAD.WIDE.U32 R50, R12.reuse, UR28, RZ ;  /* 0x0000001c0c327c25 */ /* 0x040fe2000f8e00ff */
[----:B------:R-:W5:Y:S03]  /*1f00*/  LDG.E.64 R18, desc[UR6][R18.64] ;  /* 0x0000000612127981 */ /* 0x000f66000c1e1b00 */
[----:B------:R-:W-:Y:S01]  /*1f10*/  IMAD R41, R12, UR29, R13 ;  /* 0x0000001d0c297c24 */ /* 0x000fe2000f8e020d */
[-C--:B------:R-:W-:Y:S01]  /*1f20*/  LEA R12, P0, R32, R4.reuse, 0x3 ;  /* 0x00000004200c7211 */ /* 0x080fe200078018ff */
[C---:B------:R-:W-:Y:S01]  /*1f30*/  IMAD.WIDE.U32 R30, R10.reuse, UR28, RZ ;  /* 0x0000001c0a1e7c25 */ /* 0x040fe2000f8e00ff */
[----:B------:R-:W-:Y:S01]  /*1f40*/  IADD3 R13, PT, PT, R33, R9, RZ ;  /* 0x00000009210d7210 */ /* 0x000fe20007ffe0ff */
[----:B------:R-:W5:Y:S02]  /*1f50*/  LDG.E.64 R16, desc[UR6][R16.64] ;  /* 0x0000000610107981 */ /* 0x000f64000c1e1b00 */
[----:B------:R-:W-:Y:S01]  /*1f60*/  IMAD R11, R10, UR29, R11 ;  /* 0x0000001d0a0b7c24 */ /* 0x000fe2000f8e020b */
[----:B------:R-:W-:Y:S01]  /*1f70*/  LEA.HI.X R13, R32, R5, R13, 0x3, P0 ;  /* 0x00000005200d7211 */ /* 0x000fe200000f1c0d */
[----:B------:R-:W-:Y:S01]  /*1f80*/  IMAD R33, R49, UR28, RZ ;  /* 0x0000001c31217c24 */ /* 0x000fe2000f8e02ff */
[----:B------:R-:W5:Y:S01]  /*1f90*/  LDG.E.64 R14, desc[UR6][R14.64] ;  /* 0x000000060e0e7981 */ /* 0x000f62000c1e1b00 */
[----:B------:R-:W-:Y:S01]  /*1fa0*/  IMAD.IADD R11, R31, 0x1, R11 ;  /* 0x000000011f0b7824 */ /* 0x000fe200078e020b */
[----:B------:R-:W-:Y:S01]  /*1fb0*/  IADD3 R9, PT, PT, R51, R41, RZ ;  /* 0x0000002933097210 */ /* 0x000fe20007ffe0ff */
[----:B------:R-:W-:Y:S01]  /*1fc0*/  IMAD R31, R47, UR28, RZ ;  /* 0x0000001c2f1f7c24 */ /* 0x000fe2000f8e02ff */
[-C--:B------:R-:W-:Y:S01]  /*1fd0*/  LEA R8, P2, R50, R4.reuse, 0x3 ;  /* 0x0000000432087211 */ /* 0x080fe200078418ff */
[----:B------:R-:W-:Y:S01]  /*1fe0*/  IMAD R41, R29, UR28, RZ ;  /* 0x0000001c1d297c24 */ /* 0x000fe2000f8e02ff */
[----:B------:R-:W5:Y:S01]  /*1ff0*/  LDG.E.64 R12, desc[UR6][R12.64] ;  /* 0x000000060c0c7981 */ /* 0x000f62000c1e1b00 */
[----:B------:R-:W-:Y:S01]  /*2000*/  IMAD R29, R48, UR29, R33 ;  /* 0x0000001d301d7c24 */ /* 0x000fe2000f8e0221 */
[----:B------:R-:W-:Y:S01]  /*2010*/  LEA R10, P1, R30, R4, 0x3 ;  /* 0x000000041e0a7211 */ /* 0x000fe200078218ff */
[----:B------:R-:W-:-:S02]  /*2020*/  IMAD R31, R46, UR29, R31 ;  /* 0x0000001d2e1f7c24 */ /* 0x000fc4000f8e021f */
[----:B------:R-:W-:Y:S02]  /*2030*/  IMAD R33, R27, UR28, RZ ;  /* 0x0000001c1b217c24 */ /* 0x000fe4000f8e02ff */
[----:B------:R-:W-:Y:S01]  /*2040*/  IMAD.WIDE.U32 R46, R46, UR28, RZ ;  /* 0x0000001c2e2e7c25 */ /* 0x000fe2000f8e00ff */
[----:B------:R-:W-:-:S03]  /*2050*/  LEA.HI.X R9, R50, R5, R9, 0x3, P2 ;  /* 0x0000000532097211 */ /* 0x000fc600010f1c09 */
[----:B------:R-:W-:Y:S01]  /*2060*/  IMAD.WIDE.U32 R48, R48, UR28, RZ ;  /* 0x0000001c30307c25 */ /* 0x000fe2000f8e00ff */
[----:B------:R-:W-:-:S03]  /*2070*/  LEA.HI.X R11, R30, R5, R11, 0x3, P1 ;  /* 0x000000051e0b7211 */ /* 0x000fc600008f1c0b */
[----:B------:R-:W-:Y:S01]  /*2080*/  IMAD R43, R26, UR29, R33 ;  /* 0x0000001d1a2b7c24 */ /* 0x000fe2000f8e0221 */
[-C--:B------:R-:W-:Y:S01]  /*2090*/  LEA R32, P0, R46, R4.reuse, 0x3 ;  /* 0x000000042e207211 */ /* 0x080fe200078018ff */
[C---:B------:R-:W-:Y:S01]  /*20a0*/  IMAD R27, R28.reuse, UR29, R41 ;  /* 0x0000001d1c1b7c24 */ /* 0x040fe2000f8e0229 */
[----:B------:R-:W-:Y:S01]  /*20b0*/  IADD3 R41, PT, PT, R49, R29, RZ ;  /* 0x0000001d31297210 */ /* 0x000fe20007ffe0ff */
[----:B------:R-:W-:Y:S01]  /*20c0*/  IMAD.WIDE.U32 R50, R28, UR28, RZ ;  /* 0x0000001c1c327c25 */ /* 0x000fe2000f8e00ff */
[----:B------:R-:W5:Y:S03]  /*20d0*/  LDG.E.64 R10, desc[UR6][R10.64] ;  /* 0x000000060a0a7981 */ /* 0x000f66000c1e1b00 */
[----:B------:R-:W-:Y:S01]  /*20e0*/  IMAD.WIDE.U32 R52, R26, UR28, RZ ;  /* 0x0000001c1a347c25 */ /* 0x000fe2000f8e00ff */
[-C--:B------:R-:W-:Y:S01]  /*20f0*/  LEA R26, P1, R48, R4.reuse, 0x3 ;  /* 0x00000004301a7211 */ /* 0x080fe200078218ff */
[----:B------:R-:W5:Y:S02]  /*2100*/  LDG.E.64 R8, desc[UR6][R8.64] ;  /* 0x0000000608087981 */ /* 0x000f64000c1e1b00 */
[----:B------:R-:W-:Y:S01]  /*2110*/  IMAD.IADD R33, R47, 0x1, R31 ;  /* 0x000000012f217824 */ /* 0x000fe200078e021f */
[-C--:B------:R-:W-:Y:S01]  /*2120*/  LEA R30, P2, R50, R4.reuse, 0x3 ;  /* 0x00000004321e7211 */ /* 0x080fe200078418ff */
[----:B------:R-:W-:Y:S01]  /*2130*/  IMAD.IADD R31, R51, 0x1, R27 ;  /* 0x00000001331f7824 */ /* 0x000fe200078e021b */
[----:B------:R-:W-:-:S02]  /*2140*/  LEA R28, P3, R52, R4, 0x3 ;  /* 0x00000004341c7211 */ /* 0x000fc400078618ff */
[----:B------:R-:W-:Y:S02]  /*2150*/  IADD3 R29, PT, PT, R53, R43, RZ ;  /* 0x0000002b351d7210 */ /* 0x000fe40007ffe0ff */
        /* <DEDUP_REMOVED lines=24> */
[----:B------:R-:W-:-:S05]  /*22e0*/  IADD3 R6, P3, PT, R6, 0x80, RZ ;  /* 0x0000008006067810 */ /* 0x000fca0007f7e0ff */
[----:B------:R-:W-:Y:S01]  /*22f0*/  IMAD.X R7, RZ, RZ, R7, P3 ;  /* 0x000000ffff077224 */ /* 0x000fe200018e0607 */
[----:B------:R-:W-:-:S04]  /*2300*/  IADD3 R13, P2, P1, R26, R32, R17 ;  /* 0x000000201a0d7210 */ /* 0x000fc8000795e011 */
[----:B------:R-:W-:Y:S02]  /*2310*/  IADD3.X R27, PT, PT, R27, R33, R9, P2, P1 ;  /* 0x000000211b1b7210 */ /* 0x000fe400017e2409 */
[----:B------:R-:W-:-:S04]  /*2320*/  IADD3 R42, P4, P5, R28, R30, R13 ;  /* 0x0000001e1c2a7210 */ /* 0x000fc80007d9e00d */
[----:B------:R-:W-:Y:S01]  /*2330*/  IADD3.X R39, PT, PT, R29, R31, R27, P4, P5 ;  /* 0x0000001f1d277210 */ /* 0x000fe200027ea41b */
[----:B------:R-:W-:Y:S08]  /*2340*/  @P0 BRA `(.L_x_2652) ;  /* 0xfffffff400a40947 */ /* 0x000ff0000383ffff */
.L_x_2651:
        /* <DEDUP_REMOVED lines=31> */
[----:B------:R-:W2:Y:S03]  /*2540*/  LDG.E.64 R8, desc[UR6][R8.64] ;  /* 0x0000000608087981 */ /* 0x000ea6000c1e1b00 */
[----:B------:R-:W-:Y:S01]  /*2550*/  IMAD R15, R12, UR29, R13 ;  /* 0x0000001d0c0f7c24 */ /* 0x000fe2000f8e020d */
[----:B------:R-:W-:Y:S01]  /*2560*/  LEA R12, P2, R28, R4, 0x3 ;  /* 0x000000041c0c7211 */ /* 0x000fe200078418ff */
[----:B------:R-:W-:-:S04]  /*2570*/  IMAD.WIDE.U32 R30, R14, UR28, RZ ;  /* 0x0000001c0e1e7c25 */ /* 0x000fc8000f8e00ff */
[----:B------:R-:W-:Y:S01]  /*2580*/  IMAD R27, R14, UR29, R27 ;  /* 0x0000001d0e1b7c24 */ /* 0x000fe2000f8e021b */
[-C--:B------:R-:W-:Y:S01]  /*2590*/  LEA R14, P1, R24, R4.reuse, 0x3 ;  /* 0x00000004180e7211 */ /* 0x080fe200078218ff */
[----:B------:R-:W-:Y:S01]  /*25a0*/  IMAD R23, R23, UR28, RZ ;  /* 0x0000001c17177c24 */ /* 0x000fe2000f8e02ff */
[-C--:B------:R-:W-:Y:S01]  /*25b0*/  LEA R10, P3, R30, R4.reuse, 0x3 ;  /* 0x000000041e0a7211 */ /* 0x080fe200078618ff */
[----:B------:R-:W-:Y:S02]  /*25c0*/  IMAD R21, R21, UR28, RZ ;  /* 0x0000001c15157c24 */ /* 0x000fe4000f8e02ff */
[----:B------:R-:W-:Y:S01]  /*25d0*/  IMAD.IADD R13, R25, 0x1, R11 ;  /* 0x00000001190d7824 */ /* 0x000fe200078e020b */
[----:B------:R-:W-:Y:S01]  /*25e0*/  IADD3 R11, PT, PT, R29, R15, RZ ;  /* 0x0000000f1d0b7210 */ /* 0x000fe20007ffe0ff */
[----:B------:R-:W-:Y:S02]  /*25f0*/  IMAD.IADD R2, R31, 0x1, R27 ;  /* 0x000000011f027824 */ /* 0x000fe400078e021b */
[----:B------:R-:W-:Y:S01]  /*2600*/  IMAD R27, R19, UR28, RZ ;  /* 0x0000001c131b7c24 */ /* 0x000fe2000f8e02ff */
[-C--:B------:R-:W-:Y:S01]  /*2610*/  LEA.HI.X R15, R24, R5.reuse, R13, 0x3, P1 ;  /* 0x00000005180f7211 */ /* 0x080fe200008f1c0d */
[----:B------:R-:W-:Y:S01]  /*2620*/  IMAD R25, R22, UR29, R23 ;  /* 0x0000001d16197c24 */ /* 0x000fe2000f8e0217 */
[-C--:B------:R-:W-:Y:S01]  /*2630*/  LEA.HI.X R13, R28, R5.reuse, R11, 0x3, P2 ;  /* 0x000000051c0d7211 */ /* 0x080fe200010f1c0b */
[----:B------:R-:W-:Y:S01]  /*2640*/  IMAD R19, R20, UR29, R21 ;  /* 0x0000001d14137c24 */ /* 0x000fe2000f8e0215 */
[----:B------:R-:W-:Y:S01]  /*2650*/  LEA.HI.X R11, R30, R5, R2, 0x3, P3 ;  /* 0x000000051e0b7211 */ /* 0x000fe200018f1c02 */
[----:B------:R-:W-:Y:S01]  /*2660*/  IMAD.WIDE.U32 R22, R22, UR28, RZ ;  /* 0x0000001c16167c25 */ /* 0x000fe2000f8e00ff */
[----:B------:R-:W2:Y:S03]  /*2670*/  LDG.E.64 R14, desc[UR6][R14.64] ;  /* 0x000000060e0e7981 */ /* 0x000ea6000c1e1b00 */
[----:B------:R-:W-:Y:S01]  /*2680*/  IMAD.WIDE.U32 R20, R20, UR28, RZ ;  /* 0x0000001c14147c25 */ /* 0x000fe2000f8e00ff */
[----:B------:R-:W-:Y:S01]  /*2690*/  LEA R24, P1, R22, R4, 0x3 ;  /* 0x0000000416187211 */ /* 0x000fe200078218ff */
[----:B------:R-:W3:Y:S01]  /*26a0*/  LDG.E.64 R12, desc[UR6][R12.64] ;  /* 0x000000060c0c7981 */ /* 0x000ee2000c1e1b00 */
[----:B------:R-:W-:Y:S01]  /*26b0*/  IADD3 R23, PT, PT, R23, R25, RZ ;  /* 0x0000001917177210 */ /* 0x000fe20007ffe0ff */
[----:B------:R-:W-:-:S02]  /*26c0*/  IMAD R33, R17, UR28, RZ ;  /* 0x0000001c11217c24 */ /* 0x000fc4000f8e02ff */
[----:B------:R-:W-:Y:S01]  /*26d0*/  IMAD R17, R18, UR29, R27 ;  /* 0x0000001d12117c24 */ /* 0x000fe2000f8e021b */
[----:B------:R-:W-:Y:S01]  /*26e0*/  LEA.HI.X R25, R22, R5, R23, 0x3, P1 ;  /* 0x0000000516197211 */ /* 0x000fe200008f1c17 */
[----:B------:R-:W-:Y:S01]  /*26f0*/  IMAD.WIDE.U32 R28, R18, UR28, RZ ;  /* 0x0000001c121c7c25 */ /* 0x000fe2000f8e00ff */
[-C--:B------:R-:W-:Y:S01]  /*2700*/  LEA R18, P2, R20, R4.reuse, 0x3 ;  /* 0x0000000414127211 */ /* 0x080fe200078418ff */
[----:B------:R-:W3:Y:S02]  /*2710*/  LDG.E.64 R10, desc[UR6][R10.64] ;  /* 0x000000060a0a7981 */ /* 0x000ee4000c1e1b00 */
[C---:B------:R-:W-:Y:S01]  /*2720*/  IMAD.WIDE.U32 R30, R16.reuse, UR28, RZ ;  /* 0x0000001c101e7c25 */ /* 0x040fe2000f8e00ff */
[----:B------:R-:W-:Y:S01]  /*2730*/  IADD3 R17, PT, PT, R29, R17, RZ ;  /* 0x000000111d117210 */ /* 0x000fe20007ffe0ff */
[----:B------:R-:W4:Y:S02]  /*2740*/  LDG.E.64 R24, desc[UR6][R24.64] ;  /* 0x0000000618187981 */ /* 0x000f24000c1e1b00 */
[----:B------:R-:W-:Y:S01]  /*2750*/  IMAD R33, R16, UR29, R33 ;  /* 0x0000001d10217c24 */ /* 0x000fe2000f8e0221 */
[-C--:B------:R-:W-:Y:S01]  /*2760*/  LEA R16, P3, R28, R4.reuse, 0x3 ;  /* 0x000000041c107211 */ /* 0x080fe200078618ff */
[----:B------:R-:W-:Y:S01]  /*2770*/  IMAD.IADD R19, R21, 0x1, R19 ;  /* 0x0000000115137824 */ /* 0x000fe200078e0213 */
[----:B------:R-:W-:Y:S01]  /*2780*/  LEA R4, P4, R30, R4, 0x3 ;  /* 0x000000041e047211 */ /* 0x000fe200078818ff */
[----:B------:R-:W-:Y:S01]  /*2790*/  IMAD.IADD R2, R31, 0x1, R33 ;  /* 0x000000011f027824 */ /* 0x000fe200078e0221 */
[----:B------:R-:W-:-:S02]  /*27a0*/  LEA.HI.X R17, R28, R5, R17, 0x3, P3 ;  /* 0x000000051c117211 */ /* 0x000fc400018f1c11 */
[-C--:B------:R-:W-:Y:S02]  /*27b0*/  LEA.HI.X R19, R20, R5.reuse, R19, 0x3, P2 ;  /* 0x0000000514137211 */ /* 0x080fe400010f1c13 */
[----:B------:R-:W-:Y:S02]  /*27c0*/  LEA.HI.X R5, R30, R5, R2, 0x3, P4 ;  /* 0x000000051e057211 */ /* 0x000fe400020f1c02 */
[----:B------:R-:W5:Y:S04]  /*27d0*/  LDG.E.64 R16, desc[UR6][R16.64] ;  /* 0x0000000610107981 */ /* 0x000f68000c1e1b00 */
[----:B------:R-:W4:Y:S04]  /*27e0*/  LDG.E.64 R18, desc[UR6][R18.64] ;  /* 0x0000000612127981 */ /* 0x000f28000c1e1b00 */
[----:B------:R-:W5:Y:S01]  /*27f0*/  LDG.E.64 R4, desc[UR6][R4.64] ;  /* 0x0000000604047981 */ /* 0x000f62000c1e1b00 */
[----:B------:R-:W-:-:S04]  /*2800*/  IADD3 R6, P5, PT, R6, 0x40, RZ ;  /* 0x0000004006067810 */ /* 0x000fc80007fbe0ff */
[----:B------:R-:W-:Y:S02]  /*2810*/  IADD3.X R7, PT, PT, RZ, R7, RZ, P5, !PT ;  /* 0x00000007ff077210 */ /* 0x000fe40002ffe4ff */
[----:B--2---:R-:W-:-:S04]  /*2820*/  IADD3 R21, P3, P4, R14, R8, R42 ;  /* 0x000000080e157210 */ /* 0x004fc80007c7e02a */
[----:B------:R-:W-:Y:S02]  /*2830*/  IADD3.X R39, PT, PT, R15, R9, R39, P3, P4 ;  /* 0x000000090f277210 */ /* 0x000fe40001fe8427 */
[----:B---3--:R-:W-:-:S04]  /*2840*/  IADD3 R21, P1, P2, R10, R12, R21 ;  /* 0x0000000c0a157210 */ /* 0x008fc80007a3e015 */
[----:B------:R-:W-:Y:S02]  /*2850*/  IADD3.X R15, PT, PT, R11, R13, R39, P1, P2 ;  /* 0x0000000d0b0f7210 */ /* 0x000fe40000fe4427 */
[----:B----4-:R-:W-:-:S04]  /*2860*/  IADD3 R9, P4, P3, R18, R24, R21 ;  /* 0x0000001812097210 */ /* 0x010fc80007b9e015 */
[----:B-----5:R-:W-:Y:S02]  /*2870*/  IADD3 R42, P1, P2, R4, R16, R9 ;  /* 0x00000010042a7210 */ /* 0x020fe40007a3e009 */
[----:B------:R-:W-:-:S04]  /*2880*/  IADD3.X R25, PT, PT, R19, R25, R15, P4, P3 ;  /* 0x0000001913197210 */ /* 0x000fc800027e640f */
[----:B------:R-:W-:-:S07]  /*2890*/  IADD3.X R39, PT, PT, R5, R17, R25, P1, P2 ;  /* 0x0000001105277210 */ /* 0x000fce0000fe4419 */
.L_x_2653:
        /* <DEDUP_REMOVED lines=16> */
[C---:B-1----:R-:W-:Y:S01]  /*29a0*/  LEA R4, P1, R8.reuse, R20, 0x3 ;  /* 0x0000001408047211 */ /* 0x042fe200078218ff */
[----:B----4-:R-:W-:Y:S02]  /*29b0*/  IMAD R13, R13, UR28, RZ ;  /* 0x0000001c0d0d7c24 */ /* 0x010fe4000f8e02ff */
[----:B------:R-:W-:Y:S02]  /*29c0*/  IMAD.IADD R5, R9, 0x1, R5 ;  /* 0x0000000109057824 */ /* 0x000fe400078e0205 */
[----:B---3--:R-:W-:Y:S02]  /*29d0*/  IMAD R9, R11, UR28, RZ ;  /* 0x0000001c0b097c24 */ /* 0x008fe4000f8e02ff */
[----:B-----5:R-:W-:Y:S01]  /*29e0*/  IMAD R17, R17, UR28, RZ ;  /* 0x0000001c11117c24 */ /* 0x020fe2000f8e02ff */
[----:B------:R-:W-:Y:S01]  /*29f0*/  LEA.HI.X R5, R8, R21, R5, 0x3, P1 ;  /* 0x0000001508057211 */ /* 0x000fe200008f1c05 */
[----:B------:R-:W-:-:S02]  /*2a00*/  IMAD R9, R10, UR29, R9 ;  /* 0x0000001d0a097c24 */ /* 0x000fc4000f8e0209 */
[----:B------:R-:W-:-:S03]  /*2a10*/  IMAD.WIDE.U32 R10, R10, UR28, RZ ;  /* 0x0000001c0a0a7c25 */ /* 0x000fc6000f8e00ff */
[----:B------:R-:W2:Y:S01]  /*2a20*/  LDG.E.64 R4, desc[UR6][R4.64] ;  /* 0x0000000604047981 */ /* 0x000ea2000c1e1b00 */
[----:B------:R-:W-:Y:S01]  /*2a30*/  IMAD.WIDE.U32 R14, R12, UR28, RZ ;  /* 0x0000001c0c0e7c25 */ /* 0x000fe2000f8e00ff */
[-C--:B------:R-:W-:Y:S02]  /*2a40*/  LEA R8, P1, R10, R20.reuse, 0x3 ;  /* 0x000000140a087211 */ /* 0x080fe400078218ff */
[----:B------:R-:W-:Y:S01]  /*2a50*/  IADD3 R9, PT, PT, R11, R9, RZ ;  /* 0x000000090b097210 */ /* 0x000fe20007ffe0ff */
[----:B------:R-:W-:Y:S01]  /*2a60*/  IMAD R13, R12, UR29, R13 ;  /* 0x0000001d0c0d7c24 */ /* 0x000fe2000f8e020d */
[----:B------:R-:W-:Y:S01]  /*2a70*/  LEA R12, P2, R14, R20, 0x3 ;  /* 0x000000140e0c7211 */ /* 0x000fe200078418ff */
[----:B------:R-:W-:Y:S01]  /*2a80*/  IMAD.WIDE.U32 R18, R16, UR28, RZ ;  /* 0x0000001c10127c25 */ /* 0x000fe2000f8e00ff */
[----:B------:R-:W-:-:S03]  /*2a90*/  LEA.HI.X R9, R10, R21, R9, 0x3, P1 ;  /* 0x000000150a097211 */ /* 0x000fc600008f1c09 */
[----:B------:R-:W-:Y:S01]  /*2aa0*/  IMAD R17, R16, UR29, R17 ;  /* 0x0000001d10117c24 */ /* 0x000fe2000f8e0211 */
[----:B------:R-:W-:Y:S01]  /*2ab0*/  LEA R16, P3, R18, R20, 0x3 ;  /* 0x0000001412107211 */ /* 0x000fe200078618ff */
[----:B------:R-:W-:Y:S01]  /*2ac0*/  IMAD.IADD R13, R15, 0x1, R13 ;  /* 0x000000010f0d7824 */ /* 0x000fe200078e020d */
[----:B------:R-:W2:Y:S02]  /*2ad0*/  LDG.E.64 R8, desc[UR6][R8.64] ;  /* 0x0000000608087981 */ /* 0x000ea4000c1e1b00 */
[----:B------:R-:W-:Y:S02]  /*2ae0*/  IADD3 R17, PT, PT, R19, R17, RZ ;  /* 0x0000001113117210 */ /* 0x000fe40007ffe0ff */
[-C--:B------:R-:W-:Y:S02]  /*2af0*/  LEA.HI.X R13, R14, R21.reuse, R13, 0x3, P2 ;  /* 0x000000150e0d7211 */ /* 0x080fe400010f1c0d */
[----:B------:R-:W-:-:S04]  /*2b00*/  LEA.HI.X R17, R18, R21, R17, 0x3, P3 ;  /* 0x0000001512117211 */ /* 0x000fc800018f1c11 */
[----:B------:R-:W3:Y:S04]  /*2b10*/  LDG.E.64 R12, desc[UR6][R12.64] ;  /* 0x000000060c0c7981 */ /* 0x000ee8000c1e1b00 */
[----:B------:R-:W3:Y:S01]  /*2b20*/  LDG.E.64 R16, desc[UR6][R16.64] ;  /* 0x0000000610107981 */ /* 0x000ee2000c1e1b00 */
[----:B------:R-:W-:-:S05]  /*2b30*/  IADD3 R6, P1, PT, R6, 0x20, RZ ;  /* 0x0000002006067810 */ /* 0x000fca0007f3e0ff */
[----:B------:R-:W-:Y:S01]  /*2b40*/  IMAD.X R7, RZ, RZ, R7, P1 ;  /* 0x000000ffff077224 */ /* 0x000fe200008e0607 */
[----:B--2---:R-:W-:-:S04]  /*2b50*/  IADD3 R11, P2, P3, R8, R4, R42 ;  /* 0x00000004080b7210 */ /* 0x004fc80007b5e02a */
[----:B------:R-:W-:Y:S02]  /*2b60*/  IADD3.X R39, PT, PT, R9, R5, R39, P2, P3 ;  /* 0x0000000509277210 */ /* 0x000fe400017e6427 */
[----:B---3--:R-:W-:-:S04]  /*2b70*/  IADD3 R42, P4, P5, R16, R12, R11 ;  /* 0x0000000c102a7210 */ /* 0x008fc80007d9e00b */
[----:B------:R-:W-:-:S09]  /*2b80*/  IADD3.X R39, PT, PT, R17, R13, R39, P4, P5 ;  /* 0x0000000d11277210 */ /* 0x000fd200027ea427 */
.L_x_2654:
        /* <DEDUP_REMOVED lines=12> */
[----:B------:R-:W-:Y:S02]  /*2c50*/  ISETP.NE.AND.EX P0, PT, RZ, RZ, PT, P0 ;  /* 0x000000ffff00720c */ /* 0x000fe40003f05300 */
[----:B--2---:R-:W-:-:S05]  /*2c60*/  IADD3 R42, P1, PT, R4, R42, RZ ;  /* 0x0000002a042a7210 */ /* 0x004fca0007f3e0ff */
[----:B------:R-:W-:-:S06]  /*2c70*/  IMAD.X R39, R5, 0x1, R39, P1 ;  /* 0x0000000105277824 */ /* 0x000fcc00008e0627 */
        /* <DEDUP_REMOVED lines=15> */
[----:B------:R-:W2:Y:S01]  /*2d70*/  LDG.E.64 R4, desc[UR6][R4.64] ;  /* 0x0000000604047981 */ /* 0x000ea2000c1e1b00 */
[----:B------:R-:W-:-:S05]  /*2d80*/  @P0 IMAD.IADD R0, R13, 0x1, R9 ;  /* 0x000000010d000824 */ /* 0x000fca00078e0209 */
[----:B------:R-:W-:-:S05]  /*2d90*/  @P0 LEA.HI.X R9, R12, R17, R0, 0x3, P1 ;  /* 0x000000110c090211 */ /* 0x000fca00008f1c00 */
[----:B------:R-:W3:Y:S01]  /*2da0*/  @P0 LDG.E.64 R6, desc[UR6][R8.64] ;  /* 0x0000000608060981 */ /* 0x000ee2000c1e1b00 */
[----:B--2---:R-:W-:-:S04]  /*2db0*/  IADD3 R42, P1, PT, R4, R42, RZ ;  /* 0x0000002a042a7210 */ /* 0x004fc80007f3e0ff */
[----:B------:R-:W-:Y:S02]  /*2dc0*/  IADD3.X R39, PT, PT, R5, R39, RZ, P1, !PT ;  /* 0x0000002705277210 */ /* 0x000fe40000ffe4ff */
[----:B---3--:R-:W-:-:S05]  /*2dd0*/  @P0 IADD3 R42, P2, PT, R6, R42, RZ ;  /* 0x0000002a062a0210 */ /* 0x008fca0007f5e0ff */
[----:B------:R-:W-:-:S08]  /*2de0*/  @P0 IMAD.X R39, R7, 0x1, R39, P2 ;  /* 0x0000000107270824 */ /* 0x000fd000010e0627 */
.L_x_2650:
[----:B------:R-:W1:Y:S01]  /*2df0*/  LDC.64 R4, c[0x0][0x710] ;  /* 0x0001c400ff047b82 */ /* 0x000e620000000a00 */
[----:B------:R-:W-:Y:S01]  /*2e00*/  MOV R43, R39 ;  /* 0x00000027002b7202 */ /* 0x000fe20000000f00 */
[----:B------:R-:W-:-:S04]  /*2e10*/  VIADD R3, R3, 0x80 ;  /* 0x0000008003037836 */ /* 0x000fc80000000000 */
[----:B-1----:R1:W-:Y:S03]  /*2e20*/  STG.E.64 desc[UR6][R4.64], R42 ;  /* 0x0000002a04007986 */ /* 0x0023e6000c101b06 */
.L_x_2643:
[----:B------:R-:W-:-:S13]  /*2e30*/  ISETP.GE.AND P0, PT, R3, UR4, PT ;  /* 0x0000000403007c0c */ /* 0x000fda000bf06270 */
        /* <DEDUP_REMOVED lines=26> */
[----:B------:R-:W-:Y:S01]  /*2fe0*/  BSSY.RECONVERGENT B2, `(.L_x_2657) ;  /* 0x000009c000027945 */ /* 0x000fe20003800200 */
[----:B------:R-:W-:Y:S01]  /*2ff0*/  LOP3.LUT R28, R28, 0x7fffffff, RZ, 0xc0, !PT ;  /* 0x7fffffff1c1c7812 */ /* 0x000fe200078ec0ff */
[----:B------:R-:W-:Y:S01]  /*3000*/  IMAD.MOV.U32 R29, RZ, RZ, RZ ;  /* 0x000000ffff1d7224 */ /* 0x000fe200078e00ff */
[----:B------:R-:W-:Y:S02]  /*3010*/  LOP3.LUT R30, R0, 0xfffffff0, RZ, 0xc0, !PT ;  /* 0xfffffff0001e7812 */ /* 0x000fe400078ec0ff */
[----:B------:R-:W-:-:S07]  /*3020*/  MOV R32, RZ ;  /* 0x000000ff00207202 */ /* 0x000fce0000000f00 */
.L_x_2658:
        /* <DEDUP_REMOVED lines=17> */
[----:B--2---:R-:W-:Y:S02]  /*3140*/  IMAD R31, R27, UR16, RZ ;  /* 0x000000101b1f7c24 */ /* 0x004fe4000f8e02ff */
[C---:B------:R-:W-:Y:S02]  /*3150*/  IMAD R27, R44.reuse, UR17, R23 ;  /* 0x000000112c1b7c24 */ /* 0x040fe4000f8e0217 */
[----:B---3--:R-:W-:Y:S02]  /*3160*/  IMAD R33, R25, UR16, RZ ;  /* 0x0000001019217c24 */ /* 0x008fe4000f8e02ff */
[----:B------:R-:W-:-:S04]  /*3170*/  IMAD.WIDE.U32 R44, R44, UR16, RZ ;  /* 0x000000102c2c7c25 */ /* 0x000fc8000f8e00ff */
[----:B------:R-:W-:Y:S01]  /*3180*/  IMAD.WIDE.U32 R22, R26, UR16, RZ ;  /* 0x000000101a167c25 */ /* 0x000fe2000f8e00ff */
[----:B------:R-:W-:Y:S02]  /*3190*/  LEA R34, P0, R44, UR24, 0x3 ;  /* 0x000000182c227c11 */ /* 0x000fe4000f8018ff */
[----:B------:R-:W-:Y:S01]  /*31a0*/  IADD3 R27, PT, PT, R45, R27, RZ ;  /* 0x0000001b2d1b7210 */ /* 0x000fe20007ffe0ff */
[----:B------:R-:W-:Y:S01]  /*31b0*/  IMAD R25, R26, UR17, R31 ;  /* 0x000000111a197c24 */ /* 0x000fe2000f8e021f */
[----:B------:R-:W-:Y:S01]  /*31c0*/  LEA R26, P1, R22, UR24, 0x3 ;  /* 0x00000018161a7c11 */ /* 0x000fe2000f8218ff */
[----:B------:R-:W-:Y:S01]  /*31d0*/  IMAD.WIDE.U32 R48, R24, UR16, RZ ;  /* 0x0000001018307c25 */ /* 0x000fe2000f8e00ff */
[----:B------:R-:W-:-:S03]  /*31e0*/  LEA.HI.X R35, R44, UR25, R27, 0x3, P0 ;  /* 0x000000192c237c11 */ /* 0x000fc600080f1c1b */
[----:B------:R-:W-:Y:S01]  /*31f0*/  IMAD R33, R24, UR17, R33 ;  /* 0x0000001118217c24 */ /* 0x000fe2000f8e0221 */
[----:B------:R-:W-:Y:S01]  /*3200*/  LEA R24, P2, R48, UR24, 0x3 ;  /* 0x0000001830187c11 */ /* 0x000fe2000f8418ff */
[----:B------:R-:W-:Y:S01]  /*3210*/  IMAD.IADD R25, R23, 0x1, R25 ;  /* 0x0000000117197824 */ /* 0x000fe200078e0219 */
[----:B------:R-:W2:Y:S01]  /*3220*/  LDG.E.64 R34, desc[UR6][R34.64] ;  /* 0x0000000622227981 */ /* 0x000ea2000c1e1b00 */
[----:B----4-:R-:W-:Y:S01]  /*3230*/  IMAD R31, R47, UR16, RZ ;  /* 0x000000102f1f7c24 */ /* 0x010fe2000f8e02ff */
[----:B------:R-:W-:Y:S01]  /*3240*/  IADD3 R23, PT, PT, R49, R33, RZ ;  /* 0x0000002131177210 */ /* 0x000fe20007ffe0ff */
[----:B-----5:R-:W-:Y:S01]  /*3250*/  IMAD R21, R21, UR16, RZ ;  /* 0x0000001015157c24 */ /* 0x020fe2000f8e02ff */
[----:B------:R-:W-:Y:S01]  /*3260*/  LEA.HI.X R27, R22, UR25, R25, 0x3, P1 ;  /* 0x00000019161b7c11 */ /* 0x000fe200088f1c19 */
[----:B------:R-:W-:Y:S01]  /*3270*/  IMAD R19, R19, UR16, RZ ;  /* 0x0000001013137c24 */ /* 0x000fe2000f8e02ff */
[----:B------:R-:W-:Y:S01]  /*3280*/  LEA.HI.X R25, R48, UR25, R23, 0x3, P2 ;  /* 0x0000001930197c11 */ /* 0x000fe200090f1c17 */
[----:B------:R-:W-:-:S02]  /*3290*/  IMAD R23, R46, UR17, R31 ;  /* 0x000000112e177c24 */ /* 0x000fc4000f8e021f */
[----:B------:R-:W-:Y:S01]  /*32a0*/  IMAD.WIDE.U32 R46, R46, UR16, RZ ;  /* 0x000000102e2e7c25 */ /* 0x000fe2000f8e00ff */
[----:B------:R-:W2:Y:S03]  /*32b0*/  LDG.E.64 R26, desc[UR6][R26.64] ;  /* 0x000000061a1a7981 */ /* 0x000ea6000c1e1b00 */
[----:B------:R-:W-:Y:S01]  /*32c0*/  IMAD.IADD R23, R47, 0x1, R23 ;  /* 0x000000012f177824 */ /* 0x000fe200078e0217 */
[----:B------:R-:W-:Y:S01]  /*32d0*/  LEA R22, P0, R46, UR24, 0x3 ;  /* 0x000000182e167c11 */ /* 0x000fe2000f8018ff */
[----:B------:R-:W-:Y:S01]  /*32e0*/  IMAD.WIDE.U32 R44, R20, UR16, RZ ;  /* 0x00000010142c7c25 */ /* 0x000fe2000f8e00ff */
[----:B------:R-:W3:Y:S02]  /*32f0*/  LDG.E.64 R24, desc[UR6][R24.64] ;  /* 0x0000000618187981 */ /* 0x000ee4000c1e1b00 */
[----:B------:R-:W-:Y:S01]  /*3300*/  LEA.HI.X R23, R46, UR25, R23, 0x3, P0 ;  /* 0x000000192e177c11 */ /* 0x000fe200080f1c17 */
[----:B------:R-:W-:Y:S01]  /*3310*/  IMAD R21, R20, UR17, R21 ;  /* 0x0000001114157c24 */ /* 0x000fe2000f8e0215 */
[----:B------:R-:W-:Y:S01]  /*3320*/  LEA R20, P1, R44, UR24, 0x3 ;  /* 0x000000182c147c11 */ /* 0x000fe2000f8218ff */
[----:B------:R-:W-:-:S02]  /*3330*/  IMAD R17, R17, UR16, RZ ;  /* 0x0000001011117c24 */ /* 0x000fc4000f8e02ff */
[C---:B------:R-:W-:Y:S01]  /*3340*/  IMAD.WIDE.U32 R48, R18.reuse, UR16, RZ ;  /* 0x0000001012307c25 */ /* 0x040fe2000f8e00ff */
[----:B------:R-:W-:Y:S01]  /*3350*/  IADD3 R21, PT, PT, R45, R21, RZ ;  /* 0x000000152d157210 */ /* 0x000fe20007ffe0ff */
[----:B------:R-:W3:Y:S02]  /*3360*/  LDG.E.64 R22, desc[UR6][R22.64] ;  /* 0x0000000616167981 */ /* 0x000ee4000c1e1b00 */
[----:B------:R-:W-:Y:S01]  /*3370*/  IMAD R19, R18, UR17, R19 ;  /* 0x0000001112137c24 */ /* 0x000fe2000f8e0213 */
[----:B------:R-:W-:Y:S01]  /*3380*/  LEA R18, P2, R48, UR24, 0x3 ;  /* 0x0000001830127c11 */ /* 0x000fe2000f8418ff */
[----:B------:R-:W-:Y:S01]  /*3390*/  IMAD R17, R16, UR17, R17 ;  /* 0x0000001110117c24 */ /* 0x000fe2000f8e0211 */
[----:B------:R-:W-:Y:S01]  /*33a0*/  LEA.HI.X R21, R44, UR25, R21, 0x3, P1 ;  /* 0x000000192c157c11 */ /* 0x000fe200088f1c15 */
[----:B------:R-:W-:-:S04]  /*33b0*/  IMAD.WIDE.U32 R46, R16, UR16, RZ ;  /* 0x00000010102e7c25 */ /* 0x000fc8000f8e00ff */
[----:B------:R-:W-:Y:S01]  /*33c0*/  IMAD R15, R15, UR16, RZ ;  /* 0x000000100f0f7c24 */ /* 0x000fe2000f8e02ff */
[----:B------:R-:W-:Y:S01]  /*33d0*/  LEA R16, P0, R46, UR24, 0x3 ;  /* 0x000000182e107c11 */ /* 0x000fe2000f8018ff */
[----:B------:R-:W-:Y:S01]  /*33e0*/  IMAD.IADD R19, R49, 0x1, R19 ;  /* 0x0000000131137824 */ /* 0x000fe200078e0213 */
[----:B------:R-:W-:Y:S01]  /*33f0*/  IADD3 R17, PT, PT, R47, R17, RZ ;  /* 0x000000112f117210 */ /* 0x000fe20007ffe0ff */
[----:B------:R-:W-:Y:S01]  /*3400*/  IMAD R13, R13, UR16, RZ ;  /* 0x000000100d0d7c24 */ /* 0x000fe2000f8e02ff */
[----:B------:R-:W4:Y:S01]  /*3410*/  LDG.E.64 R20, desc[UR6][R20.64] ;  /* 0x0000000614147981 */ /* 0x000f22000c1e1b00 */
[----:B------:R-:W-:Y:S01]  /*3420*/  IMAD.WIDE.U32 R44, R14, UR16, RZ ;  /* 0x000000100e2c7c25 */ /* 0x000fe2000f8e00ff */
[----:B------:R-:W-:Y:S02]  /*3430*/  LEA.HI.X R19, R48, UR25, R19, 0x3, P2 ;  /* 0x0000001930137c11 */ /* 0x000fe400090f1c13 */
[----:B------:R-:W-:Y:S01]  /*3440*/  LEA.HI.X R17, R46, UR25, R17, 0x3, P0 ;  /* 0x000000192e117c11 */ /* 0x000fe200080f1c11 */
[----:B------:R-:W-:Y:S01]  /*3450*/  IMAD R15, R14, UR17, R15 ;  /* 0x000000110e0f7c24 */ /* 0x000fe2000f8e020f */
[----:B------:R-:W-:Y:S01]  /*3460*/  LEA R14, P1, R44, UR24, 0x3 ;  /* 0x000000182c0e7c11 */ /* 0x000fe2000f8218ff */
[----:B------:R-:W-:Y:S01]  /*3470*/  IMAD R11, R11, UR16, RZ ;  /* 0x000000100b0b7c24 */ /* 0x000fe2000f8e02ff */
[----:B------:R-:W4:Y:S01]  /*3480*/  LDG.E.64 R18, desc[UR6][R18.64] ;  /* 0x0000000612127981 */ /* 0x000f22000c1e1b00 */
[----:B------:R-:W-:-:S03]  /*3490*/  IMAD.WIDE.U32 R48, R12, UR16, RZ ;  /* 0x000000100c307c25 */ /* 0x000fc6000f8e00ff */
[----:B------:R-:W5:Y:S01]  /*34a0*/  LDG.E.64 R16, desc[UR6][R16.64] ;  /* 0x0000000610107981 */ /* 0x000f62000c1e1b00 */
[----:B------:R-:W-:Y:S01]  /*34b0*/  IMAD R13, R12, UR17, R13 ;  /* 0x000000110c0d7c24 */ /* 0x000fe2000f8e020d */
[----:B------:R-:W-:Y:S01]  /*34c0*/  LEA R12, P2, R48, UR24, 0x3 ;  /* 0x00000018300c7c11 */ /* 0x000fe2000f8418ff */
[----:B------:R-:W-:Y:S02]  /*34d0*/  IMAD.IADD R15, R45, 0x1, R15 ;  /* 0x000000012d0f7824 */ /* 0x000fe400078e020f */
[C---:B------:R-:W-:Y:S01]  /*34e0*/  IMAD R11, R10.reuse, UR17, R11 ;  /* 0x000000110a0b7c24 */ /* 0x040fe2000f8e020b */
[----:B------:R-:W-:Y:S01]  /*34f0*/  IADD3 R13, PT, PT, R49, R13, RZ ;  /* 0x0000000d310d7210 */ /* 0x000fe20007ffe0ff */
[----:B------:R-:W-:Y:S01]  /*3500*/  IMAD.WIDE.U32 R46, R10, UR16, RZ ;  /* 0x000000100a2e7c25 */ /* 0x000fe2000f8e00ff */
[----:B------:R-:W-:Y:S02]  /*3510*/  LEA.HI.X R15, R44, UR25, R15, 0x3, P1 ;  /* 0x000000192c0f7c11 */ /* 0x000fe400088f1c0f */
[----:B------:R-:W-:Y:S01]  /*3520*/  LEA.HI.X R13, R48, UR25, R13, 0x3, P2 ;  /* 0x00000019300d7c11 */ /* 0x000fe200090f1c0d */
[----:B------:R-:W-:Y:S01]  /*3530*/  IMAD R9, R9, UR16, RZ ;  /* 0x0000001009097c24 */ /* 0x000fe2000f8e02ff */
[----:B------:R-:W-:Y:S01]  /*3540*/  LEA R10, P0, R46, UR24, 0x3 ;  /* 0x000000182e0a7c11 */ /* 0x000fe2000f8018ff */
[----:B------:R-:W-:Y:S01]  /*3550*/  IMAD.IADD R11, R47, 0x1, R11 ;  /* 0x000000012f0b7824 */ /* 0x000fe200078e020b */
[----:B------:R-:W5:Y:S01]  /*3560*/  LDG.E.64 R14, desc[UR6][R14.64] ;  /* 0x000000060e0e7981 */ /* 0x000f62000c1e1b00 */
[----:B------:R-:W-:-:S02]  /*3570*/  IMAD R7, R7, UR16, RZ ;  /* 0x0000001007077c24 */ /* 0x000fc4000f8e02ff */
[----:B------:R-:W-:Y:S01]  /*3580*/  IMAD.WIDE.U32 R44, R8, UR16, RZ ;  /* 0x00000010082c7c25 */ /* 0x000fe2000f8e00ff */
[----:B------:R-:W-:Y:S01]  /*3590*/  LEA.HI.X R11, R46, UR25, R11, 0x3, P0 ;  /* 0x000000192e0b7c11 */ /* 0x000fe200080f1c0b */
[----:B------:R-:W5:Y:S02]  /*35a0*/  LDG.E.64 R12, desc[UR6][R12.64] ;  /* 0x000000060c0c7981 */ /* 0x000f64000c1e1b00 */
[----:B------:R-:W-:Y:S01]  /*35b0*/  IMAD R9, R8, UR17, R9 ;  /* 0x0000001108097c24 */ /* 0x000fe2000f8e0209 */
[----:B------:R-:W-:Y:S01]  /*35c0*/  LEA R8, P1, R44, UR24, 0x3 ;  /* 0x000000182c087c11 */ /* 0x000fe2000f8218ff */
[C---:B------:R-:W-:Y:S01]  /*35d0*/  IMAD.WIDE.U32 R48, R6.reuse, UR16, RZ ;  /* 0x0000001006307c25 */ /* 0x040fe2000f8e00ff */
[----:B------:R-:W5:Y:S02]  /*35e0*/  LDG.E.64 R10, desc[UR6][R10.64] ;  /* 0x000000060a0a7981 */ /* 0x000f64000c1e1b00 */
[----:B------:R-:W-:Y:S01]  /*35f0*/  IADD3 R9, PT, PT, R45, R9, RZ ;  /* 0x000000092d097210 */ /* 0x000fe20007ffe0ff */
[----:B------:R-:W-:Y:S01]  /*3600*/  IMAD R7, R6, UR17, R7 ;  /* 0x0000001106077c24 */ /* 0x000fe2000f8e0207 */
[----:B------:R-:W-:Y:S01]  /*3610*/  LEA R6, P2, R48, UR24, 0x3 ;  /* 0x0000001830067c11 */ /* 0x000fe2000f8418ff */
[----:B------:R-:W-:Y:S01]  /*3620*/  IMAD R31, R43, UR16, RZ ;  /* 0x000000102b1f7c24 */ /* 0x000fe2000f8e02ff */
[----:B------:R-:W-:Y:S01]  /*3630*/  LEA.HI.X R9, R44, UR25, R9, 0x3, P1 ;  /* 0x000000192c097c11 */ /* 0x000fe200088f1c09 */
[----:B------:R-:W-:-:S02]  /*3640*/  IMAD R33, R37, UR16, RZ ;  /* 0x0000001025217c24 */ /* 0x000fc4000f8e02ff */
[----:B------:R-:W-:Y:S02]  /*3650*/  IMAD.IADD R7, R49, 0x1, R7 ;  /* 0x0000000131077824 */ /* 0x000fe400078e0207 */
[----:B------:R-:W-:Y:S01]  /*3660*/  IMAD R37, R39, UR16, RZ ;  /* 0x0000001027257c24 */ /* 0x000fe2000f8e02ff */
[----:B------:R-:W5:Y:S01]  /*3670*/  LDG.E.64 R8, desc[UR6][R8.64] ;  /* 0x0000000608087981 */ /* 0x000f62000c1e1b00 */
[----:B------:R-:W-:Y:S01]  /*3680*/  IMAD R31, R42, UR17, R31 ;  /* 0x000000112a1f7c24 */ /* 0x000fe2000f8e021f */
[----:B------:R-:W-:Y:S01]  /*3690*/  LEA.HI.X R7, R48, UR25, R7, 0x3, P2 ;  /* 0x0000001930077c11 */ /* 0x000fe200090f1c07 */
[----:B------:R-:W-:-:S04]  /*36a0*/  IMAD.WIDE.U32 R44, R42, UR16, RZ ;  /* 0x000000102a2c7c25 */ /* 0x000fc8000f8e00ff */
[----:B------:R-:W-:Y:S01]  /*36b0*/  IMAD R33, R36, UR17, R33 ;  /* 0x0000001124217c24 */ /* 0x000fe2000f8e0221 */
[----:B------:R-:W-:Y:S01]  /*36c0*/  LEA R42, P0, R44, UR24, 0x3 ;  /* 0x000000182c2a7c11 */ /* 0x000fe2000f8018ff */
[----:B------:R-:W-:Y:S01]  /*36d0*/  IMAD.WIDE.U32 R46, R36, UR16, RZ ;  /* 0x00000010242e7c25 */ /* 0x000fe2000f8e00ff */
[----:B------:R-:W5:Y:S03]  /*36e0*/  LDG.E.64 R6, desc[UR6][R6.64] ;  /* 0x0000000606067981 */ /* 0x000f66000c1e1b00 */
[----:B------:R-:W-:Y:S01]  /*36f0*/  IMAD R39, R41, UR16, RZ ;  /* 0x0000001029277c24 */ /* 0x000fe2000f8e02ff */
[----:B------:R-:W-:Y:S01]  /*3700*/  LEA R36, P1, R46, UR24, 0x3 ;  /* 0x000000182e247c11 */ /* 0x000fe2000f8218ff */
[C---:B------:R-:W-:Y:S02]  /*3710*/  IMAD R41, R38.reuse, UR17, R37 ;  /* 0x0000001126297c24 */ /* 0x040fe4000f8e0225 */
[----:B------:R-:W-:-:S04]  /*3720*/  IMAD.WIDE.U32 R48, R38, UR16, RZ ;  /* 0x0000001026307c25 */ /* 0x000fc8000f8e00ff */
[----:B------:R-:W-:-:S04]  /*3730*/  IMAD.WIDE.U32 R50, R40, UR16, RZ ;  /* 0x0000001028327c25 */ /* 0x000fc8000f8e00ff */
[----:B------:R-:W-:Y:S01]  /*3740*/  IMAD R43, R40, UR17, R39 ;  /* 0x00000011282b7c24 */ /* 0x000fe2000f8e0227 */
[----:B------:R-:W-:Y:S01]  /*3750*/  IADD3 R39, PT, PT, R45, R31, RZ ;  /* 0x0000001f2d277210 */ /* 0x000fe20007ffe0ff */
[----:B------:R-:W-:Y:S01]  /*3760*/  IMAD.IADD R37, R47, 0x1, R33 ;  /* 0x000000012f257824 */ /* 0x000fe200078e0221 */
[----:B------:R-:W-:Y:S01]  /*3770*/  LEA R40, P2, R48, UR24, 0x3 ;  /* 0x0000001830287c11 */ /* 0x000fe2000f8418ff */
[----:B------:R-:W-:Y:S01]  /*3780*/  IMAD.IADD R31, R51, 0x1, R43 ;  /* 0x00000001331f7824 */ /* 0x000fe200078e022b */
[----:B------:R-:W-:Y:S02]  /*3790*/  LEA R38, P3, R50, UR24, 0x3 ;  /* 0x0000001832267c11 */ /* 0x000fe4000f8618ff */
[----:B------:R-:W-:Y:S02]  /*37a0*/  IADD3 R33, PT, PT, R49, R41, RZ ;  /* 0x0000002931217210 */ /* 0x000fe40007ffe0ff */
[----:B------:R-:W-:Y:S02]  /*37b0*/  LEA.HI.X R43, R44, UR25, R39, 0x3, P0 ;  /* 0x000000192c2b7c11 */ /* 0x000fe400080f1c27 */
[----:B------:R-:W-:-:S02]  /*37c0*/  LEA.HI.X R37, R46, UR25, R37, 0x3, P1 ;  /* 0x000000192e257c11 */ /* 0x000fc400088f1c25 */
[----:B------:R-:W-:Y:S02]  /*37d0*/  LEA.HI.X R41, R48, UR25, R33, 0x3, P2 ;  /* 0x0000001930297c11 */ /* 0x000fe400090f1c21 */
[----:B------:R-:W-:Y:S01]  /*37e0*/  LEA.HI.X R39, R50, UR25, R31, 0x3, P3 ;  /* 0x0000001932277c11 */ /* 0x000fe200098f1c1f */
        /* <DEDUP_REMOVED lines=27> */
[----:B------:R-:W-:Y:S05]  /*39a0*/  BSYNC.RECONVERGENT B2 ;  /* 0x0000000000027941 */ /* 0x000fea0003800200 */
.L_x_2657:
        /* <DEDUP_REMOVED lines=25> */
[----:B----4-:R-:W-:Y:S02]  /*3b40*/  IMAD R11, R11, UR28, RZ ;  /* 0x0000001c0b0b7c24 */ /* 0x010fe4000f8e02ff */
[----:B------:R-:W-:Y:S01]  /*3b50*/  IMAD R9, R8, UR29, R9 ;  /* 0x0000001d08097c24 */ /* 0x000fe2000f8e0209 */
[----:B------:R-:W-:Y:S01]  /*3b60*/  LEA.HI.X R7, R22, UR31, R7, 0x3, P1 ;  /* 0x0000001f16077c11 */ /* 0x000fe200088f1c07 */
[----:B------:R-:W-:-:S04]  /*3b70*/  IMAD.WIDE.U32 R22, R8, UR28, RZ ;  /* 0x0000001c08167c25 */ /* 0x000fc8000f8e00ff */
[----:B-----5:R-:W-:Y:S01]  /*3b80*/  IMAD R13, R13, UR28, RZ ;  /* 0x0000001c0d0d7c24 */ /* 0x020fe2000f8e02ff */
[----:B------:R-:W2:Y:S01]  /*3b90*/  LDG.E.64 R6, desc[UR6][R6.64] ;  /* 0x0000000606067981 */ /* 0x000ea2000c1e1b00 */
[----:B------:R-:W-:-:S04]  /*3ba0*/  IMAD.WIDE.U32 R26, R10, UR28, RZ ;  /* 0x0000001c0a1a7c25 */ /* 0x000fc8000f8e00ff */
[----:B------:R-:W-:Y:S01]  /*3bb0*/  IMAD R11, R10, UR29, R11 ;  /* 0x0000001d0a0b7c24 */ /* 0x000fe2000f8e020b */
[----:B------:R-:W-:Y:S01]  /*3bc0*/  LEA R10, P2, R26, UR30, 0x3 ;  /* 0x0000001e1a0a7c11 */ /* 0x000fe2000f8418ff */
[----:B------:R-:W-:-:S04]  /*3bd0*/  IMAD.WIDE.U32 R30, R12, UR28, RZ ;  /* 0x0000001c0c1e7c25 */ /* 0x000fc8000f8e00ff */
[----:B------:R-:W-:Y:S01]  /*3be0*/  IMAD R25, R12, UR29, R13 ;  /* 0x0000001d0c197c24 */ /* 0x000fe2000f8e020d */
[----:B------:R-:W-:Y:S01]  /*3bf0*/  IADD3 R13, PT, PT, R23, R9, RZ ;  /* 0x00000009170d7210 */ /* 0x000fe20007ffe0ff */
[----:B------:R-:W-:Y:S01]  /*3c00*/  IMAD.IADD R11, R27, 0x1, R11 ;  /* 0x000000011b0b7824 */ /* 0x000fe200078e020b */
[----:B------:R-:W-:Y:S01]  /*3c10*/  LEA R12, P1, R22, UR30, 0x3 ;  /* 0x0000001e160c7c11 */ /* 0x000fe2000f8218ff */
[----:B------:R-:W-:Y:S01]  /*3c20*/  IMAD R21, R21, UR28, RZ ;  /* 0x0000001c15157c24 */ /* 0x000fe2000f8e02ff */
[----:B------:R-:W-:Y:S01]  /*3c30*/  LEA R8, P3, R30, UR30, 0x3 ;  /* 0x0000001e1e087c11 */ /* 0x000fe2000f8618ff */
[----:B------:R-:W-:Y:S01]  /*3c40*/  IMAD R23, R19, UR28, RZ ;  /* 0x0000001c13177c24 */ /* 0x000fe2000f8e02ff */
[----:B------:R-:W-:Y:S01]  /*3c50*/  IADD3 R9, PT, PT, R31, R25, RZ ;  /* 0x000000191f097210 */ /* 0x000fe20007ffe0ff */
[----:B------:R-:W-:Y:S01]  /*3c60*/  IMAD R19, R20, UR29, R21 ;  /* 0x0000001d14137c24 */ /* 0x000fe2000f8e0215 */
[----:B------:R-:W-:Y:S01]  /*3c70*/  LEA.HI.X R11, R26, UR31, R11, 0x3, P2 ;  /* 0x0000001f1a0b7c11 */ /* 0x000fe200090f1c0b */
[----:B------:R-:W-:Y:S01]  /*3c80*/  IMAD.WIDE.U32 R20, R20, UR28, RZ ;  /* 0x0000001c14147c25 */ /* 0x000fe2000f8e00ff */
[----:B------:R-:W-:-:S02]  /*3c90*/  LEA.HI.X R13, R22, UR31, R13, 0x3, P1 ;  /* 0x0000001f160d7c11 */ /* 0x000fc400088f1c0d */
[----:B------:R-:W-:Y:S01]  /*3ca0*/  LEA.HI.X R9, R30, UR31, R9, 0x3, P3 ;  /* 0x0000001f1e097c11 */ /* 0x000fe200098f1c09 */
[----:B------:R-:W-:Y:S01]  /*3cb0*/  IMAD R17, R17, UR28, RZ ;  /* 0x0000001c11117c24 */ /* 0x000fe2000f8e02ff */
[----:B------:R-:W-:Y:S01]  /*3cc0*/  LEA R22, P1, R20, UR30, 0x3 ;  /* 0x0000001e14167c11 */ /* 0x000fe2000f8218ff */
[C---:B------:R-:W-:Y:S01]  /*3cd0*/  IMAD R23, R18.reuse, UR29, R23 ;  /* 0x0000001d12177c24 */ /* 0x040fe2000f8e0217 */
[----:B------:R-:W2:Y:S01]  /*3ce0*/  LDG.E.64 R12, desc[UR6][R12.64] ;  /* 0x000000060c0c7981 */ /* 0x000ea2000c1e1b00 */
[----:B------:R-:W-:-:S03]  /*3cf0*/  IMAD.WIDE.U32 R26, R18, UR28, RZ ;  /* 0x0000001c121a7c25 */ /* 0x000fc6000f8e00ff */
[----:B------:R-:W3:Y:S01]  /*3d00*/  LDG.E.64 R10, desc[UR6][R10.64] ;  /* 0x000000060a0a7981 */ /* 0x000ee2000c1e1b00 */
[----:B------:R-:W-:Y:S01]  /*3d10*/  IMAD R15, R15, UR28, RZ ;  /* 0x0000001c0f0f7c24 */ /* 0x000fe2000f8e02ff */
[----:B------:R-:W-:Y:S01]  /*3d20*/  LEA R18, P2, R26, UR30, 0x3 ;  /* 0x0000001e1a127c11 */ /* 0x000fe2000f8418ff */
[C---:B------:R-:W-:Y:S01]  /*3d30*/  IMAD R17, R16.reuse, UR29, R17 ;  /* 0x0000001d10117c24 */ /* 0x040fe2000f8e0211 */
[----:B------:R-:W3:Y:S01]  /*3d40*/  LDG.E.64 R8, desc[UR6][R8.64] ;  /* 0x0000000608087981 */ /* 0x000ee2000c1e1b00 */
[----:B------:R-:W-:-:S04]  /*3d50*/  IMAD.WIDE.U32 R30, R16, UR28, RZ ;  /* 0x0000001c101e7c25 */ /* 0x000fc8000f8e00ff */
[----:B------:R-:W-:Y:S01]  /*3d60*/  IMAD.WIDE.U32 R34, R14, UR28, RZ ;  /* 0x0000001c0e227c25 */ /* 0x000fe2000f8e00ff */
[----:B------:R-:W-:-:S03]  /*3d70*/  LEA R16, P3, R30, UR30, 0x3 ;  /* 0x0000001e1e107c11 */ /* 0x000fc6000f8618ff */
[----:B------:R-:W-:Y:S01]  /*3d80*/  IMAD R15, R14, UR29, R15 ;  /* 0x0000001d0e0f7c24 */ /* 0x000fe2000f8e020f */
[----:B------:R-:W-:Y:S01]  /*3d90*/  LEA R14, P4, R34, UR30, 0x3 ;  /* 0x0000001e220e7c11 */ /* 0x000fe2000f8818ff */
[----:B------:R-:W-:Y:S01]  /*3da0*/  IMAD.IADD R21, R21, 0x1, R19 ;  /* 0x0000000115157824 */ /* 0x000fe200078e0213 */
[----:B------:R-:W-:Y:S01]  /*3db0*/  IADD3 R19, PT, PT, R27, R23, RZ ;  /* 0x000000171b137210 */ /* 0x000fe20007ffe0ff */
[----:B------:R-:W-:Y:S01]  /*3dc0*/  IMAD.IADD R17, R31, 0x1, R17 ;  /* 0x000000011f117824 */ /* 0x000fe200078e0211 */
[----:B------:R-:W-:Y:S02]  /*3dd0*/  IADD3 R15, PT, PT, R35, R15, RZ ;  /* 0x0000000f230f7210 */ /* 0x000fe40007ffe0ff */
[----:B------:R-:W-:Y:S02]  /*3de0*/  LEA.HI.X R19, R26, UR31, R19, 0x3, P2 ;  /* 0x0000001f1a137c11 */ /* 0x000fe400090f1c13 */
[----:B------:R-:W-:Y:S02]  /*3df0*/  LEA.HI.X R23, R20, UR31, R21, 0x3, P1 ;  /* 0x0000001f14177c11 */ /* 0x000fe400088f1c15 */
[----:B------:R-:W-:-:S02]  /*3e00*/  LEA.HI.X R17, R30, UR31, R17, 0x3, P3 ;  /* 0x0000001f1e117c11 */ /* 0x000fc400098f1c11 */
[----:B------:R-:W-:Y:S01]  /*3e10*/  LEA.HI.X R15, R34, UR31, R15, 0x3, P4 ;  /* 0x0000001f220f7c11 */ /* 0x000fe2000a0f1c0f */
        /* <DEDUP_REMOVED lines=14> */
.L_x_2659:
        /* <DEDUP_REMOVED lines=17> */
[----:B----4-:R-:W-:Y:S02]  /*4010*/  IMAD R13, R13, UR28, RZ ;  /* 0x0000001c0d0d7c24 */ /* 0x010fe4000f8e02ff */
[----:B------:R-:W-:Y:S01]  /*4020*/  IMAD.WIDE.U32 R14, R12, UR28, RZ ;  /* 0x0000001c0c0e7c25 */ /* 0x000fe2000f8e00ff */
[----:B------:R-:W-:-:S03]  /*4030*/  IADD3 R7, PT, PT, R9, R7, RZ ;  /* 0x0000000709077210 */ /* 0x000fc60007ffe0ff */
[----:B---3--:R-:W-:Y:S01]  /*4040*/  IMAD R9, R11, UR28, RZ ;  /* 0x0000001c0b097c24 */ /* 0x008fe2000f8e02ff */
[----:B------:R-:W-:Y:S01]  /*4050*/  LEA.HI.X R7, R8, UR31, R7, 0x3, P1 ;  /* 0x0000001f08077c11 */ /* 0x000fe200088f1c07 */
[----:B-----5:R-:W-:Y:S02]  /*4060*/  IMAD R17, R17, UR28, RZ ;  /* 0x0000001c11117c24 */ /* 0x020fe4000f8e02ff */
[C---:B------:R-:W-:Y:S02]  /*4070*/  IMAD R9, R10.reuse, UR29, R9 ;  /* 0x0000001d0a097c24 */ /* 0x040fe4000f8e0209 */
[----:B------:R-:W-:Y:S01]  /*4080*/  IMAD.WIDE.U32 R10, R10, UR28, RZ ;  /* 0x0000001c0a0a7c25 */ /* 0x000fe2000f8e00ff */
[----:B------:R-:W2:Y:S03]  /*4090*/  LDG.E.64 R6, desc[UR6][R6.64] ;  /* 0x0000000606067981 */ /* 0x000ea6000c1e1b00 */
[----:B------:R-:W-:Y:S01]  /*40a0*/  IMAD R13, R12, UR29, R13 ;  /* 0x0000001d0c0d7c24 */ /* 0x000fe2000f8e020d */
[----:B------:R-:W-:Y:S01]  /*40b0*/  LEA R8, P1, R10, UR30, 0x3 ;  /* 0x0000001e0a087c11 */ /* 0x000fe2000f8218ff */
[----:B------:R-:W-:Y:S01]  /*40c0*/  IMAD.WIDE.U32 R18, R16, UR28, RZ ;  /* 0x0000001c10127c25 */ /* 0x000fe2000f8e00ff */
[----:B------:R-:W-:-:S02]  /*40d0*/  LEA R12, P2, R14, UR30, 0x3 ;  /* 0x0000001e0e0c7c11 */ /* 0x000fc4000f8418ff */
[----:B------:R-:W-:Y:S01]  /*40e0*/  IADD3 R13, PT, PT, R15, R13, RZ ;  /* 0x0000000d0f0d7210 */ /* 0x000fe20007ffe0ff */
[----:B------:R-:W-:Y:S01]  /*40f0*/  IMAD R17, R16, UR29, R17 ;  /* 0x0000001d10117c24 */ /* 0x000fe2000f8e0211 */
[----:B------:R-:W-:Y:S01]  /*4100*/  LEA R16, P3, R18, UR30, 0x3 ;  /* 0x0000001e12107c11 */ /* 0x000fe2000f8618ff */
[----:B------:R-:W-:Y:S01]  /*4110*/  IMAD.IADD R9, R11, 0x1, R9 ;  /* 0x000000010b097824 */ /* 0x000fe200078e0209 */
[----:B------:R-:W-:Y:S01]  /*4120*/  LEA.HI.X R13, R14, UR31, R13, 0x3, P2 ;  /* 0x0000001f0e0d7c11 */ /* 0x000fe200090f1c0d */
[----:B------:R-:W-:-:S03]  /*4130*/  IMAD.IADD R17, R19, 0x1, R17 ;  /* 0x0000000113117824 */ /* 0x000fc600078e0211 */
[----:B------:R-:W-:Y:S02]  /*4140*/  LEA.HI.X R9, R10, UR31, R9, 0x3, P1 ;  /* 0x0000001f0a097c11 */ /* 0x000fe400088f1c09 */
[----:B------:R-:W-:Y:S01]  /*4150*/  LEA.HI.X R17, R18, UR31, R17, 0x3, P3 ;  /* 0x0000001f12117c11 */ /* 0x000fe200098f1c11 */
        /* <DEDUP_REMOVED lines=9> */
.L_x_2660:
        /* <DEDUP_REMOVED lines=24> */
[----:B---3--:R-:W-:Y:S02]  /*4370*/  @P0 IMAD R13, R9, UR28, RZ ;  /* 0x0000001c090d0c24 */ /* 0x008fe4000f8e02ff */
[----:B------:R-:W-:Y:S02]  /*4380*/  IMAD.IADD R9, R11, 0x1, R7 ;  /* 0x000000010b097824 */ /* 0x000fe400078e0207 */
[----:B------:R-:W-:-:S04]  /*4390*/  @P0 IMAD.WIDE.U32 R6, R8, UR28, RZ ;  /* 0x0000001c08060c25 */ /* 0x000fc8000f8e00ff */
[----:B------:R-:W-:Y:S01]  /*43a0*/  @P0 IMAD R11, R8, UR29, R13 ;  /* 0x0000001d080b0c24 */ /* 0x000fe2000f8e020d */
[----:B------:R-:W-:Y:S02]  /*43b0*/  LEA.HI.X R13, R10, UR31, R9, 0x3, P1 ;  /* 0x0000001f0a0d7c11 */ /* 0x000fe400088f1c09 */
[----:B------:R-:W-:Y:S02]  /*43c0*/  @P0 LEA R8, P1, R6, UR30, 0x3 ;  /* 0x0000001e06080c11 */ /* 0x000fe4000f8218ff */
[----:B------:R-:W-:-:S04]  /*43d0*/  @P0 IADD3 R5, PT, PT, R7, R11, RZ ;  /* 0x0000000b07050210 */ /* 0x000fc80007ffe0ff */
[----:B------:R-:W-:Y:S02]  /*43e0*/  @P0 LEA.HI.X R9, R6, UR31, R5, 0x3, P1 ;  /* 0x0000001f06090c11 */ /* 0x000fe400088f1c05 */
[----:B------:R-:W2:Y:S04]  /*43f0*/  LDG.E.64 R4, desc[UR6][R12.64] ;  /* 0x000000060c047981 */ /* 0x000ea8000c1e1b00 */
[----:B------:R-:W3:Y:S01]  /*4400*/  @P0 LDG.E.64 R6, desc[UR6][R8.64] ;  /* 0x0000000608060981 */ /* 0x000ee2000c1e1b00 */
[----:B--2---:R-:W-:-:S04]  /*4410*/  IADD3 R32, P1, PT, R4, R32, RZ ;  /* 0x0000002004207210 */ /* 0x004fc80007f3e0ff */
[----:B---3--:R-:W-:Y:S01]  /*4420*/  @P0 IADD3 R32, P2, PT, R6, R32, RZ ;  /* 0x0000002006200210 */ /* 0x008fe20007f5e0ff */
[----:B------:R-:W-:-:S05]  /*4430*/  IMAD.X R29, R5, 0x1, R29, P1 ;  /* 0x00000001051d7824 */ /* 0x000fca00008e061d */
[----:B------:R-:W-:-:S07]  /*4440*/  @P0 IADD3.X R29, PT, PT, R7, R29, RZ, P2, !PT ;  /* 0x0000001d071d0210 */ /* 0x000fce00017fe4ff */
.L_x_2656:
[----:B------:R-:W1:Y:S01]  /*4450*/  LDC.64 R4, c[0x0][0x710] ;  /* 0x0001c400ff047b82 */ /* 0x000e620000000a00 */
[----:B------:R-:W-:Y:S01]  /*4460*/  IMAD.MOV.U32 R33, RZ, RZ, R29 ;  /* 0x000000ffff217224 */ /* 0x000fe200078e001d */
[----:B------:R-:W-:-:S04]  /*4470*/  IADD3 R3, PT, PT, R3, 0x80, RZ ;  /* 0x0000008003037810 */ /* 0x000fc80007ffe0ff */
[----:B-1----:R2:W-:Y:S03]  /*4480*/  STG.E.64 desc[UR6][R4.64], R32 ;  /* 0x0000002004007986 */ /* 0x0025e6000c101b06 */
.L_x_2649:
[----:B------:R-:W-:-:S13]  /*4490*/  ISETP.GE.AND P0, PT, R3, UR4, PT ;  /* 0x0000000403007c0c */ /* 0x000fda000bf06270 */
[----:B------:R-:W-:Y:S05]  /*44a0*/  @P0 BRA `(.L_x_2661) ;  /* 0x0000002c00280947 */ /* 0x000fea0003800000 */
[----:B-12---:R-:W1:Y:S02]  /*44b0*/  LDC.64 R4, c[0x0][0x738] ;  /* 0x0001ce00ff047b82 */ /* 0x006e640000000a00 */
        /* <DEDUP_REMOVED lines=29> */
.L_x_2664:
        /* <DEDUP_REMOVED lines=21> */
[----:B------:R-:W-:Y:S01]  /*47e0*/  IMAD.WIDE.U32 R22, R26, UR8, RZ ;  /* 0x000000081a167c25 */ /* 0x000fe2000f8e00ff */
[----:B0-----:R-:W-:-:S03]  /*47f0*/  LEA R34, P0, R44, UR18, 0x3 ;  /* 0x000000122c227c11 */ /* 0x001fc6000f8018ff */
[----:B------:R-:W-:Y:S01]  /*4800*/  IMAD R25, R26, UR9, R31 ;  /* 0x000000091a197c24 */ /* 0x000fe2000f8e021f */
[----:B------:R-:W-:Y:S01]  /*4810*/  LEA R26, P1, R22, UR18, 0x3 ;  /* 0x00000012161a7c11 */ /* 0x000fe2000f8218ff */
[----:B------:R-:W-:-:S03]  /*4820*/  IMAD.WIDE.U32 R48, R24, UR8, RZ ;  /* 0x0000000818307c25 */ /* 0x000fc6000f8e00ff */
[----:B------:R-:W-:Y:S01]  /*4830*/  IADD3 R25, PT, PT, R23, R25, RZ ;  /* 0x0000001917197210 */ /* 0x000fe20007ffe0ff */
[----:B------:R-:W-:Y:S01]  /*4840*/  IMAD R33, R24, UR9, R33 ;  /* 0x0000000918217c24 */ /* 0x000fe2000f8e0221 */
[----:B------:R-:W-:Y:S01]  /*4850*/  LEA R24, P2, R48, UR18, 0x3 ;  /* 0x0000001230187c11 */ /* 0x000fe2000f8418ff */
[----:B------:R-:W-:Y:S02]  /*4860*/  IMAD.IADD R27, R45, 0x1, R27 ;  /* 0x000000012d1b7824 */ /* 0x000fe400078e021b */
[----:B------:R-:W-:Y:S02]  /*4870*/  IMAD.IADD R23, R49, 0x1, R33 ;  /* 0x0000000131177824 */ /* 0x000fe400078e0221 */
[----:B-----5:R-:W-:Y:S01]  /*4880*/  IMAD R31, R47, UR8, RZ ;  /* 0x000000082f1f7c24 */ /* 0x020fe2000f8e02ff */
[----:B------:R-:W-:Y:S01]  /*4890*/  LEA.HI.X R35, R44, UR19, R27, 0x3, P0 ;  /* 0x000000132c237c11 */ /* 0x000fe200080f1c1b */
[----:B------:R-:W-:Y:S01]  /*48a0*/  IMAD R21, R21, UR8, RZ ;  /* 0x0000000815157c24 */ /* 0x000fe2000f8e02ff */
[----:B------:R-:W-:Y:S01]  /*48b0*/  LEA.HI.X R27, R22, UR19, R25, 0x3, P1 ;  /* 0x00000013161b7c11 */ /* 0x000fe200088f1c19 */
[----:B------:R-:W-:Y:S01]  /*48c0*/  IMAD R19, R19, UR8, RZ ;  /* 0x0000000813137c24 */ /* 0x000fe2000f8e02ff */
[----:B------:R-:W-:Y:S01]  /*48d0*/  LEA.HI.X R25, R48, UR19, R23, 0x3, P2 ;  /* 0x0000001330197c11 */ /* 0x000fe200090f1c17 */
[C---:B------:R-:W-:Y:S01]  /*48e0*/  IMAD R23, R46.reuse, UR9, R31 ;  /* 0x000000092e177c24 */ /* 0x040fe2000f8e021f */
[----:B------:R-:W2:Y:S01]  /*48f0*/  LDG.E.64 R34, desc[UR6][R34.64] ;  /* 0x0000000622227981 */ /* 0x000ea2000c1e1b00 */
[----:B------:R-:W-:-:S03]  /*4900*/  IMAD.WIDE.U32 R46, R46, UR8, RZ ;  /* 0x000000082e2e7c25 */ /* 0x000fc6000f8e00ff */
[----:B------:R-:W2:Y:S01]  /*4910*/  LDG.E.64 R26, desc[UR6][R26.64] ;  /* 0x000000061a1a7981 */ /* 0x000ea2000c1e1b00 */
[----:B------:R-:W-:Y:S01]  /*4920*/  IMAD.WIDE.U32 R44, R20, UR8, RZ ;  /* 0x00000008142c7c25 */ /* 0x000fe2000f8e00ff */
[----:B------:R-:W-:Y:S02]  /*4930*/  LEA R22, P0, R46, UR18, 0x3 ;  /* 0x000000122e167c11 */ /* 0x000fe4000f8018ff */
[----:B------:R-:W-:Y:S01]  /*4940*/  IADD3 R23, PT, PT, R47, R23, RZ ;  /* 0x000000172f177210 */ /* 0x000fe20007ffe0ff */
[----:B------:R-:W-:Y:S01]  /*4950*/  IMAD R21, R20, UR9, R21 ;  /* 0x0000000914157c24 */ /* 0x000fe2000f8e0215 */
[----:B------:R-:W-:Y:S01]  /*4960*/  LEA R20, P1, R44, UR18, 0x3 ;  /* 0x000000122c147c11 */ /* 0x000fe2000f8218ff */
[----:B------:R-:W-:Y:S01]  /*4970*/  IMAD R17, R17, UR8, RZ ;  /* 0x0000000811117c24 */ /* 0x000fe2000f8e02ff */
[----:B------:R-:W-:Y:S01]  /*4980*/  LEA.HI.X R23, R46, UR19, R23, 0x3, P0 ;  /* 0x000000132e177c11 */ /* 0x000fe200080f1c17 */
[C---:B------:R-:W-:Y:S01]  /*4990*/  IMAD.WIDE.U32 R48, R18.reuse, UR8, RZ ;  /* 0x0000000812307c25 */ /* 0x040fe2000f8e00ff */
[----:B------:R-:W3:Y:S03]  /*49a0*/  LDG.E.64 R24, desc[UR6][R24.64] ;  /* 0x0000000618187981 */ /* 0x000ee6000c1e1b00 */
[----:B------:R-:W-:Y:S01]  /*49b0*/  IMAD R19, R18, UR9, R19 ;  /* 0x0000000912137c24 */ /* 0x000fe2000f8e0213 */
[----:B------:R-:W-:Y:S01]  /*49c0*/  LEA R18, P2, R48, UR18, 0x3 ;  /* 0x0000001230127c11 */ /* 0x000fe2000f8418ff */
[----:B------:R-:W-:Y:S01]  /*49d0*/  IMAD.IADD R21, R45, 0x1, R21 ;  /* 0x000000012d157824 */ /* 0x000fe200078e0215 */
[----:B------:R-:W3:Y:S01]  /*49e0*/  LDG.E.64 R22, desc[UR6][R22.64] ;  /* 0x0000000616167981 */ /* 0x000ee2000c1e1b00 */
[C---:B------:R-:W-:Y:S01]  /*49f0*/  IMAD R17, R16.reuse, UR9, R17 ;  /* 0x0000000910117c24 */ /* 0x040fe2000f8e0211 */
[----:B------:R-:W-:Y:S01]  /*4a00*/  IADD3 R19, PT, PT, R49, R19, RZ ;  /* 0x0000001331137210 */ /* 0x000fe20007ffe0ff */
[----:B------:R-:W-:Y:S01]  /*4a10*/  IMAD.WIDE.U32 R46, R16, UR8, RZ ;  /* 0x00000008102e7c25 */ /* 0x000fe2000f8e00ff */
[----:B------:R-:W-:-:S02]  /*4a20*/  LEA.HI.X R21, R44, UR19, R21, 0x3, P1 ;  /* 0x000000132c157c11 */ /* 0x000fc400088f1c15 */
[----:B------:R-:W-:Y:S01]  /*4a30*/  LEA.HI.X R19, R48, UR19, R19, 0x3, P2 ;  /* 0x0000001330137c11 */ /* 0x000fe200090f1c13 */
[----:B------:R-:W-:Y:S01]  /*4a40*/  IMAD R15, R15, UR8, RZ ;  /* 0x000000080f0f7c24 */ /* 0x000fe2000f8e02ff */
[----:B------:R-:W-:Y:S01]  /*4a50*/  LEA R16, P0, R46, UR18, 0x3 ;  /* 0x000000122e107c11 */ /* 0x000fe2000f8018ff */
[----:B------:R-:W-:Y:S01]  /*4a60*/  IMAD.IADD R17, R47, 0x1, R17 ;  /* 0x000000012f117824 */ /* 0x000fe200078e0211 */
[----:B------:R-:W4:Y:S01]  /*4a70*/  LDG.E.64 R20, desc[UR6][R20.64] ;  /* 0x0000000614147981 */ /* 0x000f22000c1e1b00 */
[----:B------:R-:W-:Y:S02]  /*4a80*/  IMAD R13, R13, UR8, RZ ;  /* 0x000000080d0d7c24 */ /* 0x000fe4000f8e02ff */
[----:B------:R-:W-:Y:S01]  /*4a90*/  IMAD.WIDE.U32 R44, R14, UR8, RZ ;  /* 0x000000080e2c7c25 */ /* 0x000fe2000f8e00ff */
[----:B------:R-:W-:Y:S01]  /*4aa0*/  LEA.HI.X R17, R46, UR19, R17, 0x3, P0 ;  /* 0x000000132e117c11 */ /* 0x000fe200080f1c11 */
[----:B------:R-:W4:Y:S02]  /*4ab0*/  LDG.E.64 R18, desc[UR6][R18.64] ;  /* 0x0000000612127981 */ /* 0x000f24000c1e1b00 */
[----:B------:R-:W-:Y:S01]  /*4ac0*/  IMAD R15, R14, UR9, R15 ;  /* 0x000000090e0f7c24 */ /* 0x000fe2000f8e020f */
[----:B------:R-:W-:Y:S01]  /*4ad0*/  LEA R14, P1, R44, UR18, 0x3 ;  /* 0x000000122c0e7c11 */ /* 0x000fe2000f8218ff */
[----:B------:R-:W-:Y:S01]  /*4ae0*/  IMAD R11, R11, UR8, RZ ;  /* 0x000000080b0b7c24 */ /* 0x000fe2000f8e02ff */
[----:B------:R-:W5:Y:S01]  /*4af0*/  LDG.E.64 R16, desc[UR6][R16.64] ;  /* 0x0000000610107981 */ /* 0x000f62000c1e1b00 */
[----:B------:R-:W-:Y:S01]  /*4b00*/  IMAD.WIDE.U32 R48, R12, UR8, RZ ;  /* 0x000000080c307c25 */ /* 0x000fe2000f8e00ff */
[----:B------:R-:W-:-:S03]  /*4b10*/  IADD3 R15, PT, PT, R45, R15, RZ ;  /* 0x0000000f2d0f7210 */ /* 0x000fc60007ffe0ff */
        /* <DEDUP_REMOVED lines=10> */
[----:B------:R-:W5:Y:S01]  /*4bc0*/  LDG.E.64 R14, desc[UR6][R14.64] ;  /* 0x000000060e0e7981 */ /* 0x000f62000c1e1b00 */
[----:B------:R-:W-:Y:S01]  /*4bd0*/  IMAD.WIDE.U32 R44, R8, UR8, RZ ;  /* 0x00000008082c7c25 */ /* 0x000fe2000f8e00ff */
[----:B------:R-:W-:Y:S02]  /*4be0*/  LEA.HI.X R13, R48, UR19, R13, 0x3, P2 ;  /* 0x00000013300d7c11 */ /* 0x000fe400090f1c0d */
[----:B------:R-:W-:Y:S01]  /*4bf0*/  LEA.HI.X R11, R46, UR19, R11, 0x3, P0 ;  /* 0x000000132e0b7c11 */ /* 0x000fe200080f1c0b */
[----:B------:R-:W-:Y:S01]  /*4c00*/  IMAD R9, R8, UR9, R9 ;  /* 0x0000000908097c24 */ /* 0x000fe2000f8e0209 */
[----:B------:R-:W-:Y:S01]  /*4c10*/  LEA R8, P1, R44, UR18, 0x3 ;  /* 0x000000122c087c11 */ /* 0x000fe2000f8218ff */
[C---:B------:R-:W-:Y:S01]  /*4c20*/  IMAD.WIDE.U32 R48, R6.reuse, UR8, RZ ;  /* 0x0000000806307c25 */ /* 0x040fe2000f8e00ff */
[----:B------:R-:W5:Y:S03]  /*4c30*/  LDG.E.64 R12, desc[UR6][R12.64] ;  /* 0x000000060c0c7981 */ /* 0x000f66000c1e1b00 */
[----:B------:R-:W-:Y:S01]  /*4c40*/  IMAD R7, R6, UR9, R7 ;  /* 0x0000000906077c24 */ /* 0x000fe2000f8e0207 */
[----:B------:R-:W-:Y:S01]  /*4c50*/  LEA R6, P2, R48, UR18, 0x3 ;  /* 0x0000001230067c11 */ /* 0x000fe2000f8418ff */
[----:B------:R-:W-:Y:S01]  /*4c60*/  IMAD.IADD R9, R45, 0x1, R9 ;  /* 0x000000012d097824 */ /* 0x000fe200078e0209 */
[----:B------:R-:W5:Y:S01]  /*4c70*/  LDG.E.64 R10, desc[UR6][R10.64] ;  /* 0x000000060a0a7981 */ /* 0x000f62000c1e1b00 */
[----:B------:R-:W-:Y:S01]  /*4c80*/  IMAD R31, R43, UR8, RZ ;  /* 0x000000082b1f7c24 */ /* 0x000fe2000f8e02ff */
[----:B------:R-:W-:Y:S01]  /*4c90*/  IADD3 R7, PT, PT, R49, R7, RZ ;  /* 0x0000000731077210 */ /* 0x000fe20007ffe0ff */
[----:B------:R-:W-:Y:S01]  /*4ca0*/  IMAD R33, R37, UR8, RZ ;  /* 0x0000000825217c24 */ /* 0x000fe2000f8e02ff */
[----:B------:R-:W-:Y:S01]  /*4cb0*/  LEA.HI.X R9, R44, UR19, R9, 0x3, P1 ;  /* 0x000000132c097c11 */ /* 0x000fe200088f1c09 */
[----:B------:R-:W-:Y:S01]  /*4cc0*/  IMAD R37, R39, UR8, RZ ;  /* 0x0000000827257c24 */ /* 0x000fe2000f8e02ff */
[----:B------:R-:W-:Y:S01]  /*4cd0*/  LEA.HI.X R7, R48, UR19, R7, 0x3, P2 ;  /* 0x0000001330077c11 */ /* 0x000fe200090f1c07 */
[----:B------:R-:W-:-:S02]  /*4ce0*/  IMAD R39, R41, UR8, RZ ;  /* 0x0000000829277c24 */ /* 0x000fc4000f8e02ff */
[C---:B------:R-:W-:Y:S01]  /*4cf0*/  IMAD R31, R42.reuse, UR9, R31 ;  /* 0x000000092a1f7c24 */ /* 0x040fe2000f8e021f */
[----:B------:R-:W5:Y:S01]  /*4d00*/  LDG.E.64 R8, desc[UR6][R8.64] ;  /* 0x0000000608087981 */ /* 0x000f62000c1e1b00 */
[----:B------:R-:W-:-:S03]  /*4d10*/  IMAD.WIDE.U32 R44, R42, UR8, RZ ;  /* 0x000000082a2c7c25 */ /* 0x000fc6000f8e00ff */
[----:B------:R-:W5:Y:S01]  /*4d20*/  LDG.E.64 R6, desc[UR6][R6.64] ;  /* 0x0000000606067981 */ /* 0x000f62000c1e1b00 */
[----:B------:R-:W-:Y:S01]  /*4d30*/  IMAD R33, R36, UR9, R33 ;  /* 0x0000000924217c24 */ /* 0x000fe2000f8e0221 */
[----:B------:R-:W-:Y:S01]  /*4d40*/  LEA R42, P0, R44, UR18, 0x3 ;  /* 0x000000122c2a7c11 */ /* 0x000fe2000f8018ff */
[----:B------:R-:W-:-:S04]  /*4d50*/  IMAD.WIDE.U32 R46, R36, UR8, RZ ;  /* 0x00000008242e7c25 */ /* 0x000fc8000f8e00ff */
[----:B------:R-:W-:Y:S01]  /*4d60*/  IMAD.WIDE.U32 R50, R40, UR8, RZ ;  /* 0x0000000828327c25 */ /* 0x000fe2000f8e00ff */
[----:B------:R-:W-:-:S03]  /*4d70*/  LEA R36, P1, R46, UR18, 0x3 ;  /* 0x000000122e247c11 */ /* 0x000fc6000f8218ff */
[----:B------:R-:W-:Y:S02]  /*4d80*/  IMAD R43, R40, UR9, R39 ;  /* 0x00000009282b7c24 */ /* 0x000fe4000f8e0227 */
[C---:B------:R-:W-:Y:S01]  /*4d90*/  IMAD R41, R38.reuse, UR9, R37 ;  /* 0x0000000926297c24 */ /* 0x040fe2000f8e0225 */
[----:B------:R-:W-:Y:S01]  /*4da0*/  IADD3 R37, PT, PT, R47, R33, RZ ;  /* 0x000000212f257210 */ /* 0x000fe20007ffe0ff */
[----:B------:R-:W-:Y:S01]  /*4db0*/  IMAD.WIDE.U32 R48, R38, UR8, RZ ;  /* 0x0000000826307c25 */ /* 0x000fe2000f8e00ff */
[----:B------:R-:W-:Y:S02]  /*4dc0*/  LEA R38, P3, R50, UR18, 0x3 ;  /* 0x0000001232267c11 */ /* 0x000fe4000f8618ff */
[----:B------:R-:W-:Y:S01]  /*4dd0*/  LEA.HI.X R37, R46, UR19, R37, 0x3, P1 ;  /* 0x000000132e257c11 */ /* 0x000fe200088f1c25 */
[----:B------:R-:W-:Y:S01]  /*4de0*/  IMAD.IADD R39, R45, 0x1, R31 ;  /* 0x000000012d277824 */ /* 0x000fe200078e021f */
[----:B------:R-:W-:Y:S01]  /*4df0*/  IADD3 R31, PT, PT, R51, R43, RZ ;  /* 0x0000002b331f7210 */ /* 0x000fe20007ffe0ff */
[----:B------:R-:W-:Y:S01]  /*4e00*/  IMAD.IADD R33, R49, 0x1, R41 ;  /* 0x0000000131217824 */ /* 0x000fe200078e0229 */
[----:B------:R-:W-:-:S02]  /*4e10*/  LEA R40, P2, R48, UR18, 0x3 ;  /* 0x0000001230287c11 */ /* 0x000fc4000f8418ff */
[----:B------:R-:W-:Y:S01]  /*4e20*/  LEA.HI.X R43, R44, UR19, R39, 0x3, P0 ;  /* 0x000000132c2b7c11 */ /* 0x000fe200080f1c27 */
[----:B------:R-:W5:Y:S01]  /*4e30*/  LDG.E.64 R36, desc[UR6][R36.64] ;  /* 0x0000000624247981 */ /* 0x000f62000c1e1b00 */
[----:B------:R-:W-:Y:S02]  /*4e40*/  LEA.HI.X R41, R48, UR19, R33, 0x3, P2 ;  /* 0x0000001330297c11 */ /* 0x000fe400090f1c21 */
[----:B------:R-:W-:Y:S02]  /*4e50*/  LEA.HI.X R39, R50, UR19, R31, 0x3, P3 ;  /* 0x0000001332277c11 */ /* 0x000fe400098f1c1f */
        /* <DEDUP_REMOVED lines=26> */
[----:B------:R-:W-:Y:S05]  /*5000*/  BSYNC.RECONVERGENT B2 ;  /* 0x0000000000027941 */ /* 0x000fea0003800200 */
.L_x_2663:
        /* <DEDUP_REMOVED lines=27> */
[----:B------:R-:W-:Y:S01]  /*51c0*/  IMAD.WIDE.U32 R26, R10, UR28, RZ ;  /* 0x0000001c0a1a7c25 */ /* 0x000fe2000f8e00ff */
[----:B------:R-:W-:-:S03]  /*51d0*/  LEA.HI.X R7, R22, UR31, R7, 0x3, P1 ;  /* 0x0000001f16077c11 */ /* 0x000fc600088f1c07 */
[----:B------:R-:W-:Y:S02]  /*51e0*/  IMAD R11, R10, UR29, R11 ;  /* 0x0000001d0a0b7c24 */ /* 0x000fe4000f8e020b */
[C---:B------:R-:W-:Y:S02]  /*51f0*/  IMAD R9, R8.reuse, UR29, R9 ;  /* 0x0000001d08097c24 */ /* 0x040fe4000f8e0209 */
[----:B------:R-:W-:Y:S01]  /*5200*/  IMAD.WIDE.U32 R22, R8, UR28, RZ ;  /* 0x0000001c08167c25 */ /* 0x000fe2000f8e00ff */
[----:B------:R-:W-:Y:S01]  /*5210*/  LEA R10, P2, R26, UR30, 0x3 ;  /* 0x0000001e1a0a7c11 */ /* 0x000fe2000f8418ff */
[----:B------:R-:W2:Y:S02]  /*5220*/  LDG.E.64 R6, desc[UR6][R6.64] ;  /* 0x0000000606067981 */ /* 0x000ea4000c1e1b00 */
[----:B------:R-:W-:Y:S01]  /*5230*/  IMAD R21, R21, UR28, RZ ;  /* 0x0000001c15157c24 */ /* 0x000fe2000f8e02ff */
[----:B------:R-:W-:Y:S01]  /*5240*/  IADD3 R11, PT, PT, R27, R11, RZ ;  /* 0x0000000b1b0b7210 */ /* 0x000fe20007ffe0ff */
[----:B------:R-:W-:-:S04]  /*5250*/  IMAD.WIDE.U32 R30, R12, UR28, RZ ;  /* 0x0000001c0c1e7c25 */ /* 0x000fc8000f8e00ff */
[----:B------:R-:W-:Y:S02]  /*5260*/  IMAD R25, R12, UR29, R13 ;  /* 0x0000001d0c197c24 */ /* 0x000fe4000f8e020d */
[----:B------:R-:W-:Y:S01]  /*5270*/  IMAD.IADD R13, R23, 0x1, R9 ;  /* 0x00000001170d7824 */ /* 0x000fe200078e0209 */
[----:B------:R-:W-:Y:S01]  /*5280*/  LEA R12, P1, R22, UR30, 0x3 ;  /* 0x0000001e160c7c11 */ /* 0x000fe2000f8218ff */
[----:B------:R-:W-:Y:S02]  /*5290*/  IMAD R23, R19, UR28, RZ ;  /* 0x0000001c13177c24 */ /* 0x000fe4000f8e02ff */
[----:B------:R-:W-:Y:S01]  /*52a0*/  IMAD R19, R20, UR29, R21 ;  /* 0x0000001d14137c24 */ /* 0x000fe2000f8e0215 */
[----:B------:R-:W-:Y:S01]  /*52b0*/  LEA R8, P3, R30, UR30, 0x3 ;  /* 0x0000001e1e087c11 */ /* 0x000fe2000f8618ff */
[----:B------:R-:W-:Y:S01]  /*52c0*/  IMAD.IADD R9, R31, 0x1, R25 ;  /* 0x000000011f097824 */ /* 0x000fe200078e0219 */
[----:B------:R-:W-:Y:S01]  /*52d0*/  LEA.HI.X R11, R26, UR31, R11, 0x3, P2 ;  /* 0x0000001f1a0b7c11 */ /* 0x000fe200090f1c0b */
[----:B------:R-:W-:Y:S01]  /*52e0*/  IMAD.WIDE.U32 R20, R20, UR28, RZ ;  /* 0x0000001c14147c25 */ /* 0x000fe2000f8e00ff */
[----:B------:R-:W-:-:S03]  /*52f0*/  LEA.HI.X R13, R22, UR31, R13, 0x3, P1 ;  /* 0x0000001f160d7c11 */ /* 0x000fc600088f1c0d */
[----:B------:R-:W-:Y:S02]  /*5300*/  IMAD R17, R17, UR28, RZ ;  /* 0x0000001c11117c24 */ /* 0x000fe4000f8e02ff */
[C---:B------:R-:W-:Y:S02]  /*5310*/  IMAD R23, R18.reuse, UR29, R23 ;  /* 0x0000001d12177c24 */ /* 0x040fe4000f8e0217 */
[----:B------:R-:W-:Y:S01]  /*5320*/  IMAD.WIDE.U32 R26, R18, UR28, RZ ;  /* 0x0000001c121a7c25 */ /* 0x000fe2000f8e00ff */
[----:B------:R-:W-:Y:S01]  /*5330*/  LEA.HI.X R9, R30, UR31, R9, 0x3, P3 ;  /* 0x0000001f1e097c11 */ /* 0x000fe200098f1c09 */
[----:B------:R-:W2:Y:S02]  /*5340*/  LDG.E.64 R12, desc[UR6][R12.64] ;  /* 0x000000060c0c7981 */ /* 0x000ea4000c1e1b00 */
[----:B------:R-:W-:Y:S01]  /*5350*/  IMAD R15, R15, UR28, RZ ;  /* 0x0000001c0f0f7c24 */ /* 0x000fe2000f8e02ff */
[----:B------:R-:W-:Y:S01]  /*5360*/  IADD3 R21, PT, PT, R21, R19, RZ ;  /* 0x0000001315157210 */ /* 0x000fe20007ffe0ff */
[----:B------:R-:W-:Y:S01]  /*5370*/  IMAD R17, R16, UR29, R17 ;  /* 0x0000001d10117c24 */ /* 0x000fe2000f8e0211 */
[----:B------:R-:W-:Y:S01]  /*5380*/  LEA R18, P2, R26, UR30, 0x3 ;  /* 0x0000001e1a127c11 */ /* 0x000fe2000f8418ff */
[----:B------:R-:W-:Y:S01]  /*5390*/  IMAD.WIDE.U32 R30, R16, UR28, RZ ;  /* 0x0000001c101e7c25 */ /* 0x000fe2000f8e00ff */
[----:B------:R-:W-:Y:S01]  /*53a0*/  LEA R22, P1, R20, UR30, 0x3 ;  /* 0x0000001e14167c11 */ /* 0x000fe2000f8218ff */
[----:B------:R-:W3:Y:S02]  /*53b0*/  LDG.E.64 R10, desc[UR6][R10.64] ;  /* 0x000000060a0a7981 */ /* 0x000ee4000c1e1b00 */
[----:B------:R-:W-:-:S02]  /*53c0*/  IMAD.WIDE.U32 R34, R14, UR28, RZ ;  /* 0x0000001c0e227c25 */ /* 0x000fc4000f8e00ff */
[----:B------:R-:W3:Y:S02]  /*53d0*/  LDG.E.64 R8, desc[UR6][R8.64] ;  /* 0x0000000608087981 */ /* 0x000ee4000c1e1b00 */
[----:B------:R-:W-:Y:S02]  /*53e0*/  IMAD R15, R14, UR29, R15 ;  /* 0x0000001d0e0f7c24 */ /* 0x000fe4000f8e020f */
[----:B------:R-:W-:Y:S01]  /*53f0*/  IMAD.IADD R19, R27, 0x1, R23 ;  /* 0x000000011b137824 */ /* 0x000fe200078e0217 */
[----:B------:R-:W-:Y:S01]  /*5400*/  LEA R16, P3, R30, UR30, 0x3 ;  /* 0x0000001e1e107c11 */ /* 0x000fe2000f8618ff */
[----:B------:R-:W-:Y:S01]  /*5410*/  IMAD.IADD R15, R35, 0x1, R15 ;  /* 0x00000001230f7824 */ /* 0x000fe200078e020f */
[----:B------:R-:W-:Y:S02]  /*5420*/  LEA R14, P4, R34, UR30, 0x3 ;  /* 0x0000001e220e7c11 */ /* 0x000fe4000f8818ff */
[----:B------:R-:W-:Y:S02]  /*5430*/  IADD3 R17, PT, PT, R31, R17, RZ ;  /* 0x000000111f117210 */ /* 0x000fe40007ffe0ff */
[----:B------:R-:W-:-:S02]  /*5440*/  LEA.HI.X R19, R26, UR31, R19, 0x3, P2 ;  /* 0x0000001f1a137c11 */ /* 0x000fc400090f1c13 */
[----:B------:R-:W-:Y:S02]  /*5450*/  LEA.HI.X R23, R20, UR31, R21, 0x3, P1 ;  /* 0x0000001f14177c11 */ /* 0x000fe400088f1c15 */
[----:B------:R-:W-:Y:S02]  /*5460*/  LEA.HI.X R17, R30, UR31, R17, 0x3, P3 ;  /* 0x0000001f1e117c11 */ /* 0x000fe400098f1c11 */
[----:B------:R-:W-:Y:S01]  /*5470*/  LEA.HI.X R15, R34, UR31, R15, 0x3, P4 ;  /* 0x0000001f220f7c11 */ /* 0x000fe2000a0f1c0f */
[----:B------:R-:W4:Y:S04]  /*5480*/  LDG.E.64 R20, desc[UR6][R22.64] ;  /* 0x0000000616147981 */ /* 0x000f28000c1e1b00 */
[----:B------:R-:W4:Y:S04]  /*5490*/  LDG.E.64 R18, desc[UR6][R18.64] ;  /* 0x0000000612127981 */ /* 0x000f28000c1e1b00 */
[----:B------:R-:W5:Y:S04]  /*54a0*/  LDG.E.64 R16, desc[UR6][R16.64] ;  /* 0x0000000610107981 */ /* 0x000f68000c1e1b00 */
        /* <DEDUP_REMOVED lines=11> */
.L_x_2665:
        /* <DEDUP_REMOVED lines=24> */
[----:B------:R-:W2:Y:S01]  /*56e0*/  LDG.E.64 R6, desc[UR6][R6.64] ;  /* 0x0000000606067981 */ /* 0x000ea2000c1e1b00 */
        /* <DEDUP_REMOVED lines=10> */
[----:B------:R-:W2:Y:S02]  /*5790*/  LDG.E.64 R8, desc[UR6][R8.64] ;  /* 0x0000000608087981 */ /* 0x000ea4000c1e1b00 */
[----:B------:R-:W-:Y:S02]  /*57a0*/  IADD3 R17, PT, PT, R19, R17, RZ ;  /* 0x0000001113117210 */ /* 0x000fe40007ffe0ff */
[----:B------:R-:W-:Y:S02]  /*57b0*/  LEA.HI.X R13, R14, UR31, R13, 0x3, P2 ;  /* 0x0000001f0e0d7c11 */ /* 0x000fe400090f1c0d */
[----:B------:R-:W-:-:S04]  /*57c0*/  LEA.HI.X R17, R18, UR31, R17, 0x3, P3 ;  /* 0x0000001f12117c11 */ /* 0x000fc800098f1c11 */
        /* <DEDUP_REMOVED lines=8> */
.L_x_2666:
        /* <DEDUP_REMOVED lines=29> */
[----:B------:R-:W-:Y:S01]  /*5a20*/  @P0 LEA R8, P1, R6, UR30, 0x3 ;  /* 0x0000001e06080c11 */ /* 0x000fe2000f8218ff */
[----:B------:R-:W-:-:S05]  /*5a30*/  @P0 IMAD.IADD R5, R7, 0x1, R11 ;  /* 0x0000000107050824 */ /* 0x000fca00078e020b */
[----:B------:R-:W-:Y:S02]  /*5a40*/  @P0 LEA.HI.X R9, R6, UR31, R5, 0x3, P1 ;  /* 0x0000001f06090c11 */ /* 0x000fe400088f1c05 */
[----:B------:R-:W2:Y:S04]  /*5a50*/  LDG.E.64 R4, desc[UR6][R12.64] ;  /* 0x000000060c047981 */ /* 0x000ea8000c1e1b00 */
[----:B------:R-:W3:Y:S01]  /*5a60*/  @P0 LDG.E.64 R6, desc[UR6][R8.64] ;  /* 0x0000000608060981 */ /* 0x000ee2000c1e1b00 */
[----:B--2---:R-:W-:-:S04]  /*5a70*/  IADD3 R32, P1, PT, R4, R32, RZ ;  /* 0x0000002004207210 */ /* 0x004fc80007f3e0ff */
[----:B---3--:R-:W-:Y:S02]  /*5a80*/  @P0 IADD3 R32, P2, PT, R6, R32, RZ ;  /* 0x0000002006200210 */ /* 0x008fe40007f5e0ff */
[----:B------:R-:W-:-:S05]  /*5a90*/  IADD3.X R29, PT, PT, R5, R29, RZ, P1, !PT ;  /* 0x0000001d051d7210 */ /* 0x000fca0000ffe4ff */
[----:B------:R-:W-:-:S07]  /*5aa0*/  @P0 IMAD.X R29, R7, 0x1, R29, P2 ;  /* 0x00000001071d0824 */ /* 0x000fce00010e061d */
.L_x_2662:
[----:B------:R-:W1:Y:S01]  /*5ab0*/  LDC.64 R4, c[0x0][0x710] ;  /* 0x0001c400ff047b82 */ /* 0x000e620000000a00 */
[----:B------:R-:W-:Y:S01]  /*5ac0*/  MOV R33, R29 ;  /* 0x0000001d00217202 */ /* 0x000fe20000000f00 */
[----:B------:R-:W-:-:S04]  /*5ad0*/  VIADD R3, R3, 0x80 ;  /* 0x0000008003037836 */ /* 0x000fc80000000000 */
[----:B-1----:R2:W-:Y:S03]  /*5ae0*/  STG.E.64 desc[UR6][R4.64], R32 ;  /* 0x0000002004007986 */ /* 0x0025e6000c101b06 */
.L_x_2655:
        /* <DEDUP_REMOVED lines=32> */
.L_x_2670:
        /* <DEDUP_REMOVED lines=22> */
[----:B0-----:R-:W-:Y:S02]  /*5e50*/  LEA R34, P0, R44, UR20, 0x3 ;  /* 0x000000142c227c11 */ /* 0x001fe4000f8018ff */
        /* <DEDUP_REMOVED lines=9> */
[----:B-----5:R-:W-:Y:S01]  /*5ef0*/  IMAD R31, R47, UR10, RZ ;  /* 0x0000000a2f1f7c24 */ /* 0x020fe2000f8e02ff */
[----:B------:R-:W-:Y:S01]  /*5f00*/  IADD3 R23, PT, PT, R49, R33, RZ ;  /* 0x0000002131177210 */ /* 0x000fe20007ffe0ff */
[----:B------:R-:W-:Y:S01]  /*5f10*/  IMAD R21, R21, UR10, RZ ;  /* 0x0000000a15157c24 */ /* 0x000fe2000f8e02ff */
        /* <DEDUP_REMOVED lines=117> */
.L_x_2669:
        /* <DEDUP_REMOVED lines=85> */
.L_x_2671:
        /* <DEDUP_REMOVED lines=47> */
.L_x_2672:
        /* <DEDUP_REMOVED lines=38> */
.L_x_2668:
[----:B------:R-:W1:Y:S01]  /*7110*/  LDC.64 R4, c[0x0][0x710] ;  /* 0x0001c400ff047b82 */ /* 0x000e620000000a00 */
[----:B------:R-:W-:Y:S01]  /*7120*/  IMAD.MOV.U32 R33, RZ, RZ, R29 ;  /* 0x000000ffff217224 */ /* 0x000fe200078e001d */
[----:B------:R-:W-:-:S04]  /*7130*/  IADD3 R3, PT, PT, R3, 0x80, RZ ;  /* 0x0000008003037810 */ /* 0x000fc80007ffe0ff */
[----:B-1----:R3:W-:Y:S03]  /*7140*/  STG.E.64 desc[UR6][R4.64], R32 ;  /* 0x0000002004007986 */ /* 0x0027e6000c101b06 */
.L_x_2661:
[----:B------:R-:W-:-:S13]  /*7150*/  ISETP.GE.AND P0, PT, R3, UR4, PT ;  /* 0x0000000403007c0c */ /* 0x000fda000bf06270 */
[----:B------:R-:W-:Y:S05]  /*7160*/  @P0 BREAK.RELIABLE B0 ;  /* 0x0000000000000942 */ /* 0x000fea0003800100 */
[----:B------:R-:W-:Y:S05]  /*7170*/  @P0 BRA `(.L_x_2673) ;  /* 0x0000002c00300947 */ /* 0x000fea0003800000 */
[----:B-123--:R-:W1:Y:S02]  /*7180*/  LDC.64 R4, c[0x0][0x738] ;  /* 0x0001ce00ff047b82 */ /* 0x00ee640000000a00 */
        /* <DEDUP_REMOVED lines=29> */
.L_x_2676:
        /* <DEDUP_REMOVED lines=152> */
.L_x_2675:
        /* <DEDUP_REMOVED lines=85> */
.L_x_2677:
        /* <DEDUP_REMOVED lines=47> */
.L_x_2678:
        /* <DEDUP_REMOVED lines=38> */
.L_x_2674:
[----:B------:R-:W1:Y:S01]  /*8780*/  LDC.64 R4, c[0x0][0x710] ;  /* 0x0001c400ff047b82 */ /* 0x000e620000000a00 */
[----:B------:R-:W-:Y:S01]  /*8790*/  MOV R33, R29 ;  /* 0x0000001d00217202 */ /* 0x000fe20000000f00 */
[----:B------:R-:W-:-:S04]  /*87a0*/  VIADD R3, R3, 0x80 ;  /* 0x0000008003037836 */ /* 0x000fc80000000000 */
[----:B-1----:R3:W-:Y:S03]  /*87b0*/  STG.E.64 desc[UR6][R4.64], R32 ;  /* 0x0000002004007986 */ /* 0x0027e6000c101b06 */
.L_x_2667:
[----:B------:R-:W-:-:S13]  /*87c0*/  ISETP.GE.AND P0, PT, R3, UR4, PT ;  /* 0x0000000403007c0c */ /* 0x000fda000bf06270 */
[----:B------:R-:W-:Y:S05]  /*87d0*/  @P0 BREAK.RELIABLE B0 ;  /* 0x0000000000000942 */ /* 0x000fea0003800100 */
[----:B------:R-:W-:Y:S05]  /*87e0*/  @P0 BRA `(.L_x_2673) ;  /* 0x0000001400940947 */ /* 0x000fea0003800000 */
[----:B0-----:R-:W-:Y:S05]  /*87f0*/  BSYNC.RELIABLE B0 ;  /* 0x0000000000007941 */ /* 0x001fea0003800100 */
.L_x_2642:
[----:B-123--:R-:W0:Y:S02]  /*8800*/  LDC.64 R4, c[0x0][0x738] ;  /* 0x0001ce00ff047b82 */ /* 0x00ee240000000a00 */
[----:B0-----:R-:W2:Y:S01]  /*8810*/  LDG.E.64 R4, desc[UR6][R4.64] ;  /* 0x0000000604047981 */ /* 0x001ea2000c1e1b00 */
        /* <DEDUP_REMOVED lines=16> */
[----:B------:R-:W-:Y:S01]  /*8920*/  IMAD.MOV.U32 R29, RZ, RZ, RZ ;  /* 0x000000ffff1d7224 */ /* 0x000fe200078e00ff */
[----:B------:R-:W-:-:S02]  /*8930*/  LOP3.LUT R2, R0, 0xf, RZ, 0xc0, !PT ;  /* 0x0000000f00027812 */ /* 0x000fc400078ec0ff */
[----:B------:R-:W-:Y:S02]  /*8940*/  ISETP.GE.U32.AND.EX P0, PT, R28, RZ, PT, P0 ;  /* 0x000000ff1c00720c */ /* 0x000fe40003f06100 */
[----:B------:R-:W-:Y:S02]  /*8950*/  MOV R32, RZ ;  /* 0x000000ff00207202 */ /* 0x000fe40000000f00 */
[----:B-1----:R-:W-:-:S04]  /*8960*/  LEA R4, P1, R6, R4, 0x3 ;  /* 0x0000000406047211 */ /* 0x002fc800078218ff */
[----:B------:R-:W-:-:S05]  /*8970*/  LEA.HI.X R5, R6, R5, R7, 0x3, P1 ;  /* 0x0000000506057211 */ /* 0x000fca00008f1c07 */
[----:B------:R-:W-:Y:S05]  /*8980*/  @!P0 BRA `(.L_x_2680) ;  /* 0x0000000800748947 */ /* 0x000fea0003800000 */
[----:B------:R-:W-:Y:S01]  /*8990*/  BSSY.RECONVERGENT B2, `(.L_x_2680) ;  /* 0x000009c000027945 */ /* 0x000fe20003800200 */
[----:B------:R-:W-:Y:S01]  /*89a0*/  LOP3.LUT R28, R28, 0x7fffffff, RZ, 0xc0, !PT ;  /* 0x7fffffff1c1c7812 */ /* 0x000fe200078ec0ff */
[----:B------:R-:W-:Y:S01]  /*89b0*/  IMAD.MOV.U32 R29, RZ, RZ, RZ ;  /* 0x000000ffff1d7224 */ /* 0x000fe200078e00ff */
[----:B------:R-:W-:Y:S02]  /*89c0*/  LOP3.LUT R30, R0, 0xfffffff0, RZ, 0xc0, !PT ;  /* 0xfffffff0001e7812 */ /* 0x000fe400078ec0ff */
[----:B------:R-:W-:-:S07]  /*89d0*/  MOV R32, RZ ;  /* 0x000000ff00207202 */ /* 0x000fce0000000f00 */
.L_x_2681:
        /* <DEDUP_REMOVED lines=152> */
.L_x_2680:
        /* <DEDUP_REMOVED lines=85> */
.L_x_2682:
        /* <DEDUP_REMOVED lines=47> */
.L_x_2683:
        /* <DEDUP_REMOVED lines=38> */
.L_x_2679:
[----:B------:R-:W0:Y:S01]  /*9e00*/  LDC.64 R4, c[0x0][0x710] ;  /* 0x0001c400ff047b82 */ /* 0x000e220000000a00 */
[----:B------:R-:W-:Y:S01]  /*9e10*/  IMAD.MOV.U32 R33, RZ, RZ, R29 ;  /* 0x000000ffff217224 */ /* 0x000fe200078e001d */
[----:B------:R-:W-:-:S04]  /*9e20*/  IADD3 R3, PT, PT, R3, 0x80, RZ ;  /* 0x0000008003037810 */ /* 0x000fc80007ffe0ff */
[----:B0-----:R4:W-:Y:S03]  /*9e30*/  STG.E.64 desc[UR6][R4.64], R32 ;  /* 0x0000002004007986 */ /* 0x0019e6000c101b06 */
.L_x_2673:
[----:B0-----:R-:W-:Y:S05]  /*9e40*/  BSYNC.RECONVERGENT B1 ;  /* 0x0000000000017941 */ /* 0x001fea0003800200 */
.L_x_2641:
        /* <DEDUP_REMOVED lines=9> */
[----:B------:R-:W-:-:S02]  /*9ee0*/  HFMA2 R27, -RZ, RZ, 0, 0 ;  /* 0x00000000ff1b7431 */ /* 0x000fc400000001ff */
[----:B------:R-:W-:Y:S01]  /*9ef0*/  IMAD.MOV.U32 R30, RZ, RZ, RZ ;  /* 0x000000ffff1e7224 */ /* 0x000fe200078e00ff */
        /* <DEDUP_REMOVED lines=14> */
[----:B------:R-:W-:Y:S02]  /*9fe0*/  ISETP.GE.U32.AND.EX P0, PT, R26, RZ, PT, P0 ;  /* 0x000000ff1a00720c */ /* 0x000fe40003f06100 */
[----:B------:R-:W-:-:S11]  /*9ff0*/  MOV R27, RZ ;  /* 0x000000ff001b7202 */ /* 0x000fd60000000f00 */
[----:B------:R-:W-:Y:S05]  /*a000*/  @!P0 BRA `(.L_x_2685) ;  /* 0x0000000800748947 */ /* 0x000fea0003800000 */
[----:B------:R-:W0:Y:S01]  /*a010*/  LDC.64 R2, c[0x0][0x728] ;  /* 0x0001ca00ff027b82 */ /* 0x000e220000000a00 */
[----:B------:R-:W-:Y:S01]  /*a020*/  LOP3.LUT R26, R26, 0x7fffffff, RZ, 0xc0, !PT ;  /* 0x7fffffff1a1a7812 */ /* 0x000fe200078ec0ff */
[----:B------:R-:W-:Y:S01]  /*a030*/  IMAD.MOV.U32 R30, RZ, RZ, RZ ;  /* 0x000000ffff1e7224 */ /* 0x000fe200078e00ff */
[----:B------:R-:W-:Y:S01]  /*a040*/  LOP3.LUT R28, R0, 0xfffffff0, RZ, 0xc0, !PT ;  /* 0xfffffff0001c7812 */ /* 0x000fe200078ec0ff */
[----:B------:R-:W1:Y:S01]  /*a050*/  LDCU.64 UR4, c[0x0][0x758] ;  /* 0x0000eb00ff0477ac */ /* 0x000e620008000a00 */
[----:B------:R-:W-:-:S07]  /*a060*/  MOV R27, RZ ;  /* 0x000000ff001b7202 */ /* 0x000fce0000000f00 */
.L_x_2686:
        /* <DEDUP_REMOVED lines=17> */
[----:B--2---:R-:W-:Y:S02]  /*a180*/  IMAD R33, R33, UR4, RZ ;  /* 0x0000000421217c24 */ /* 0x004fe4000f8e02ff */
[C---:B------:R-:W-:Y:S02]  /*a190*/  IMAD R31, R44.reuse, UR5, R23 ;  /* 0x000000052c1f7c24 */ /* 0x040fe4000f8e0217 */
[----:B------:R-:W-:-:S04]  /*a1a0*/  IMAD.WIDE.U32 R44, R44, UR4, RZ ;  /* 0x000000042c2c7c25 */ /* 0x000fc8000f8e00ff */
[----:B---3--:R-:W-:Y:S01]  /*a1b0*/  IMAD R25, R25, UR4, RZ ;  /* 0x0000000419197c24 */ /* 0x008fe2000f8e02ff */
[----:B0-----:R-:W-:Y:S01]  /*a1c0*/  LEA R34, P0, R44, R2, 0x3 ;  /* 0x000000022c227211 */ /* 0x001fe200078018ff */
[----:B------:R-:W-:-:S04]  /*a1d0*/  IMAD.WIDE.U32 R22, R32, UR4, RZ ;  /* 0x0000000420167c25 */ /* 0x000fc8000f8e00ff */
[----:B------:R-:W-:Y:S01]  /*a1e0*/  IMAD R33, R32, UR5, R33 ;  /* 0x0000000520217c24 */ /* 0x000fe2000f8e0221 */
[----:B------:R-:W-:Y:S01]  /*a1f0*/  LEA R32, P1, R22, R2, 0x3 ;  /* 0x0000000216207211 */ /* 0x000fe200078218ff */
[----:B------:R-:W-:-:S04]  /*a200*/  IMAD.WIDE.U32 R48, R24, UR4, RZ ;  /* 0x0000000418307c25 */ /* 0x000fc8000f8e00ff */
[----:B------:R-:W-:Y:S01]  /*a210*/  IMAD R35, R24, UR5, R25 ;  /* 0x0000000518237c24 */ /* 0x000fe2000f8e0219 */
[----:B------:R-:W-:Y:S01]  /*a220*/  IADD3 R25, PT, PT, R23, R33, RZ ;  /* 0x0000002117197210 */ /* 0x000fe20007ffe0ff */
[----:B------:R-:W-:Y:S01]  /*a230*/  IMAD.IADD R31, R45, 0x1, R31 ;  /* 0x000000012d1f7824 */ /* 0x000fe200078e021f */
[----:B------:R-:W-:Y:S01]  /*a240*/  LEA R24, P2, R48, R2, 0x3 ;  /* 0x0000000230187211 */ /* 0x000fe200078418ff */
[----:B------:R-:W-:Y:S01]  /*a250*/  IMAD.IADD R23, R49, 0x1, R35 ;  /* 0x0000000131177824 */ /* 0x000fe200078e0223 */
[-C--:B------:R-:W-:Y:S01]  /*a260*/  LEA.HI.X R33, R22, R3.reuse, R25, 0x3, P1 ;  /* 0x0000000316217211 */ /* 0x080fe200008f1c19 */
[----:B-----5:R-:W-:Y:S01]  /*a270*/  IMAD R21, R21, UR4, RZ ;  /* 0x0000000415157c24 */ /* 0x020fe2000f8e02ff */
[-C--:B------:R-:W-:Y:S01]  /*a280*/  LEA.HI.X R35, R44, R3.reuse, R31, 0x3, P0 ;  /* 0x000000032c237211 */ /* 0x080fe200000f1c1f */
[----:B----4-:R-:W-:Y:S01]  /*a290*/  IMAD R31, R47, UR4, RZ ;  /* 0x000000042f1f7c24 */ /* 0x010fe2000f8e02ff */
[----:B------:R-:W-:Y:S01]  /*a2a0*/  LEA.HI.X R25, R48, R3, R23, 0x3, P2 ;  /* 0x0000000330197211 */ /* 0x000fe200010f1c17 */
[----:B------:R-:W-:Y:S01]  /*a2b0*/  IMAD R19, R19, UR4, RZ ;  /* 0x0000000413137c24 */ /* 0x000fe2000f8e02ff */
[----:B------:R-:W2:Y:S01]  /*a2c0*/  LDG.E.64 R32, desc[UR6][R32.64] ;  /* 0x0000000620207981 */ /* 0x000ea2000c1e1b00 */
[----:B------:R-:W-:-:S02]  /*a2d0*/  IMAD R23, R46, UR5, R31 ;  /* 0x000000052e177c24 */ /* 0x000fc4000f8e021f */
[----:B------:R-:W-:Y:S01]  /*a2e0*/  IMAD.WIDE.U32 R46, R46, UR4, RZ ;  /* 0x000000042e2e7c25 */ /* 0x000fe2000f8e00ff */
[----:B------:R-:W2:Y:S03]  /*a2f0*/  LDG.E.64 R34, desc[UR6][R34.64] ;  /* 0x0000000622227981 */ /* 0x000ea6000c1e1b00 */
[----:B------:R-:W-:Y:S01]  /*a300*/  IMAD.WIDE.U32 R44, R20, UR4, RZ ;  /* 0x00000004142c7c25 */ /* 0x000fe2000f8e00ff */
[-C--:B------:R-:W-:Y:S01]  /*a310*/  LEA R22, P0, R46, R2.reuse, 0x3 ;  /* 0x000000022e167211 */ /* 0x080fe200078018ff */
[----:B------:R-:W3:Y:S01]  /*a320*/  LDG.E.64 R24, desc[UR6][R24.64] ;  /* 0x0000000618187981 */ /* 0x000ee2000c1e1b00 */
[----:B------:R-:W-:Y:S01]  /*a330*/  IADD3 R23, PT, PT, R47, R23, RZ ;  /* 0x000000172f177210 */ /* 0x000fe20007ffe0ff */
[----:B------:R-:W-:Y:S01]  /*a340*/  IMAD R21, R20, UR5, R21 ;  /* 0x0000000514157c24 */ /* 0x000fe2000f8e0215 */
[----:B------:R-:W-:Y:S01]  /*a350*/  LEA R20, P1, R44, R2, 0x3 ;  /* 0x000000022c147211 */ /* 0x000fe200078218ff */
[----:B------:R-:W-:Y:S01]  /*a360*/  IMAD R17, R17, UR4, RZ ;  /* 0x0000000411117c24 */ /* 0x000fe2000f8e02ff */
[----:B------:R-:W-:Y:S01]  /*a370*/  LEA.HI.X R23, R46, R3, R23, 0x3, P0 ;  /* 0x000000032e177211 */ /* 0x000fe200000f1c17 */
[----:B------:R-:W-:-:S04]  /*a380*/  IMAD.WIDE.U32 R48, R18, UR4, RZ ;  /* 0x0000000412307c25 */ /* 0x000fc8000f8e00ff */
[----:B------:R-:W-:Y:S01]  /*a390*/  IMAD R19, R18, UR5, R19 ;  /* 0x0000000512137c24 */ /* 0x000fe2000f8e0213 */
[-C--:B------:R-:W-:Y:S01]  /*a3a0*/  LEA R18, P2, R48, R2.reuse, 0x3 ;  /* 0x0000000230127211 */ /* 0x080fe200078418ff */
[----:B------:R-:W-:Y:S01]  /*a3b0*/  IMAD.IADD R21, R45, 0x1, R21 ;  /* 0x000000012d157824 */ /* 0x000fe200078e0215 */
[----:B------:R-:W3:Y:S01]  /*a3c0*/  LDG.E.64 R22, desc[UR6][R22.64] ;  /* 0x0000000616167981 */ /* 0x000ee2000c1e1b00 */
[C---:B------:R-:W-:Y:S01]  /*a3d0*/  IMAD R17, R16.reuse, UR5, R17 ;  /* 0x0000000510117c24 */ /* 0x040fe2000f8e0211 */
[----:B------:R-:W-:Y:S01]  /*a3e0*/  IADD3 R19, PT, PT, R49, R19, RZ ;  /* 0x0000001331137210 */ /* 0x000fe20007ffe0ff */
[----:B------:R-:W-:Y:S01]  /*a3f0*/  IMAD.WIDE.U32 R46, R16, UR4, RZ ;  /* 0x00000004102e7c25 */ /* 0x000fe2000f8e00ff */
[-C--:B------:R-:W-:Y:S02]  /*a400*/  LEA.HI.X R21, R44, R3.reuse, R21, 0x3, P1 ;  /* 0x000000032c157211 */ /* 0x080fe400008f1c15 */
[----:B------:R-:W-:Y:S01]  /*a410*/  LEA.HI.X R19, R48, R3, R19, 0x3, P2 ;  /* 0x0000000330137211 */ /* 0x000fe200010f1c13 */
[----:B------:R-:W-:Y:S01]  /*a420*/  IMAD R15, R15, UR4, RZ ;  /* 0x000000040f0f7c24 */ /* 0x000fe2000f8e02ff */
[----:B------:R-:W-:Y:S01]  /*a430*/  LEA R16, P0, R46, R2, 0x3 ;  /* 0x000000022e107211 */ /* 0x000fe200078018ff */
[----:B------:R-:W-:Y:S01]  /*a440*/  IMAD.IADD R17, R47, 0x1, R17 ;  /* 0x000000012f117824 */ /* 0x000fe200078e0211 */
[----:B------:R-:W4:Y:S01]  /*a450*/  LDG.E.64 R20, desc[UR6][R20.64] ;  /* 0x0000000614147981 */ /* 0x000f22000c1e1b00 */
[----:B------:R-:W-:-:S02]  /*a460*/  IMAD R13, R13, UR4, RZ ;  /* 0x000000040d0d7c24 */ /* 0x000fc4000f8e02ff */
[----:B------:R-:W-:Y:S01]  /*a470*/  IMAD.WIDE.U32 R44, R14, UR4, RZ ;  /* 0x000000040e2c7c25 */ /* 0x000fe2000f8e00ff */
[----:B------:R-:W-:Y:S01]  /*a480*/  LEA.HI.X R17, R46, R3, R17, 0x3, P0 ;  /* 0x000000032e117211 */ /* 0x000fe200000f1c11 */
[----:B------:R-:W4:Y:S02]  /*a490*/  LDG.E.64 R18, desc[UR6][R18.64] ;  /* 0x0000000612127981 */ /* 0x000f24000c1e1b00 */
[----:B------:R-:W-:Y:S01]  /*a4a0*/  IMAD R15, R14, UR5, R15 ;  /* 0x000000050e0f7c24 */ /* 0x000fe2000f8e020f */
[----:B------:R-:W-:Y:S01]  /*a4b0*/  LEA R14, P1, R44, R2, 0x3 ;  /* 0x000000022c0e7211 */ /* 0x000fe200078218ff */
[----:B------:R-:W-:Y:S01]  /*a4c0*/  IMAD R11, R11, UR4, RZ ;  /* 0x000000040b0b7c24 */ /* 0x000fe2000f8e02ff */
[----:B------:R-:W5:Y:S01]  /*a4d0*/  LDG.E.64 R16, desc[UR6][R16.64] ;  /* 0x0000000610107981 */ /* 0x000f62000c1e1b00 */
[----:B------:R-:W-:Y:S01]  /*a4e0*/  IMAD.WIDE.U32 R48, R12, UR4, RZ ;  /* 0x000000040c307c25 */ /* 0x000fe2000f8e00ff */
[----:B------:R-:W-:-:S03]  /*a4f0*/  IADD3 R15, PT, PT, R45, R15, RZ ;  /* 0x0000000f2d0f7210 */ /* 0x000fc60007ffe0ff */
[----:B------:R-:W-:Y:S01]  /*a500*/  IMAD R13, R12, UR5, R13 ;  /* 0x000000050c0d7c24 */ /* 0x000fe2000f8e020d */
[----:B------:R-:W-:Y:S01]  /*a510*/  LEA R12, P2, R48, R2, 0x3 ;  /* 0x00000002300c7211 */ /* 0x000fe200078418ff */
[----:B------:R-:W-:Y:S01]  /*a520*/  IMAD R11, R10, UR5, R11 ;  /* 0x000000050a0b7c24 */ /* 0x000fe2000f8e020b */
[----:B------:R-:W-:Y:S01]  /*a530*/  LEA.HI.X R15, R44, R3, R15, 0x3, P1 ;  /* 0x000000032c0f7211 */ /* 0x000fe200008f1c0f */
[----:B------:R-:W-:-:S04]  /*a540*/  IMAD.WIDE.U32 R46, R10, UR4, RZ ;  /* 0x000000040a2e7c25 */ /* 0x000fc8000f8e00ff */
[----:B------:R-:W-:Y:S01]  /*a550*/  IMAD R9, R9, UR4, RZ ;  /* 0x0000000409097c24 */ /* 0x000fe2000f8e02ff */
[-C--:B------:R-:W-:Y:S01]  /*a560*/  LEA R10, P0, R46, R2.reuse, 0x3 ;  /* 0x000000022e0a7211 */ /* 0x080fe200078018ff */
[----:B------:R-:W-:Y:S01]  /*a570*/  IMAD.IADD R13, R49, 0x1, R13 ;  /* 0x00000001310d7824 */ /* 0x000fe200078e020d */
[----:B------:R-:W-:Y:S01]  /*a580*/  IADD3 R11, PT, PT, R47, R11, RZ ;  /* 0x0000000b2f0b7210 */ /* 0x000fe20007ffe0ff */
[----:B------:R-:W-:Y:S01]  /*a590*/  IMAD R7, R7, UR4, RZ ;  /* 0x0000000407077c24 */ /* 0x000fe2000f8e02ff */
[----:B------:R-:W5:Y:S01]  /*a5a0*/  LDG.E.64 R14, desc[UR6][R14.64] ;  /* 0x000000060e0e7981 */ /* 0x000f62000c1e1b00 */
[----:B------:R-:W-:Y:S01]  /*a5b0*/  IMAD.WIDE.U32 R44, R8, UR4, RZ ;  /* 0x00000004082c7c25 */ /* 0x000fe2000f8e00ff */
[-C--:B------:R-:W-:Y:S02]  /*a5c0*/  LEA.HI.X R13, R48, R3.reuse, R13, 0x3, P2 ;  /* 0x00000003300d7211 */ /* 0x080fe400010f1c0d */
[----:B------:R-:W-:Y:S01]  /*a5d0*/  LEA.HI.X R11, R46, R3, R11, 0x3, P0 ;  /* 0x000000032e0b7211 */ /* 0x000fe200000f1c0b */
[----:B------:R-:W-:Y:S01]  /*a5e0*/  IMAD R9, R8, UR5, R9 ;  /* 0x0000000508097c24 */ /* 0x000fe2000f8e0209 */
[-C--:B------:R-:W-:Y:S01]  /*a5f0*/  LEA R8, P1, R44, R2.reuse, 0x3 ;  /* 0x000000022c087211 */ /* 0x080fe200078218ff */
[C---:B------:R-:W-:Y:S01]  /*a600*/  IMAD.WIDE.U32 R48, R6.reuse, UR4, RZ ;  /* 0x0000000406307c25 */ /* 0x040fe2000f8e00ff */
[----:B------:R-:W5:Y:S03]  /*a610*/  LDG.E.64 R12, desc[UR6][R12.64] ;  /* 0x000000060c0c7981 */ /* 0x000f66000c1e1b00 */
[----:B------:R-:W-:Y:S01]  /*a620*/  IMAD R7, R6, UR5, R7 ;  /* 0x0000000506077c24 */ /* 0x000fe2000f8e0207 */
[----:B------:R-:W-:Y:S01]  /*a630*/  LEA R6, P2, R48, R2, 0x3 ;  /* 0x0000000230067211 */ /* 0x000fe200078418ff */
[----:B------:R-:W-:Y:S01]  /*a640*/  IMAD.IADD R9, R45, 0x1, R9 ;  /* 0x000000012d097824 */ /* 0x000fe200078e0209 */
[----:B------:R-:W5:Y:S01]  /*a650*/  LDG.E.64 R10, desc[UR6][R10.64] ;  /* 0x000000060a0a7981 */ /* 0x000f62000c1e1b00 */
[----:B------:R-:W-:Y:S01]  /*a660*/  IMAD R31, R43, UR4, RZ ;  /* 0x000000042b1f7c24 */ /* 0x000fe2000f8e02ff */
[----:B------:R-:W-:Y:S01]  /*a670*/  IADD3 R7, PT, PT, R49, R7, RZ ;  /* 0x0000000731077210 */ /* 0x000fe20007ffe0ff */
[----:B------:R-:W-:Y:S01]  /*a680*/  IMAD R37, R37, UR4, RZ ;  /* 0x0000000425257c24 */ /* 0x000fe2000f8e02ff */
[-C--:B------:R-:W-:Y:S01]  /*a690*/  LEA.HI.X R9, R44, R3.reuse, R9, 0x3, P1 ;  /* 0x000000032c097211 */ /* 0x080fe200008f1c09 */
[----:B------:R-:W-:Y:S01]  /*a6a0*/  IMAD R39, R39, UR4, RZ ;  /* 0x0000000427277c24 */ /* 0x000fe2000f8e02ff */
[----:B------:R-:W-:Y:S01]  /*a6b0*/  LEA.HI.X R7, R48, R3, R7, 0x3, P2 ;  /* 0x0000000330077211 */ /* 0x000fe200010f1c07 */
[----:B------:R-:W-:-:S02]  /*a6c0*/  IMAD R41, R41, UR4, RZ ;  /* 0x0000000429297c24 */ /* 0x000fc4000f8e02ff */
[C---:B------:R-:W-:Y:S01]  /*a6d0*/  IMAD R31, R42.reuse, UR5, R31 ;  /* 0x000000052a1f7c24 */ /* 0x040fe2000f8e021f */
[----:B------:R-:W5:Y:S01]  /*a6e0*/  LDG.E.64 R8, desc[UR6][R8.64] ;  /* 0x0000000608087981 */ /* 0x000f62000c1e1b00 */
[----:B------:R-:W-:-:S03]  /*a6f0*/  IMAD.WIDE.U32 R44, R42, UR4, RZ ;  /* 0x000000042a2c7c25 */ /* 0x000fc6000f8e00ff */
[----:B------:R-:W5:Y:S01]  /*a700*/  LDG.E.64 R6, desc[UR6][R6.64] ;  /* 0x0000000606067981 */ /* 0x000f62000c1e1b00 */
[----:B------:R-:W-:Y:S01]  /*a710*/  IMAD R37, R36, UR5, R37 ;  /* 0x0000000524257c24 */ /* 0x000fe2000f8e0225 */
[----:B------:R-:W-:Y:S01]  /*a720*/  LEA R42, P0, R44, R2, 0x3 ;  /* 0x000000022c2a7211 */ /* 0x000fe200078018ff */
[----:B------:R-:W-:-:S04]  /*a730*/  IMAD.WIDE.U32 R46, R36, UR4, RZ ;  /* 0x00000004242e7c25 */ /* 0x000fc8000f8e00ff */
        /* <DEDUP_REMOVED lines=10> */
[----:B------:R-:W-:Y:S01]  /*a7e0*/  IMAD.IADD R39, R49, 0x1, R39 ;  /* 0x0000000131277824 */ /* 0x000fe200078e0227 */
[----:B------:R-:W-:Y:S01]  /*a7f0*/  IADD3 R31, PT, PT, R51, R43, RZ ;  /* 0x0000002b331f7210 */ /* 0x000fe20007ffe0ff */
[----:B------:R-:W5:Y:S01]  /*a800*/  LDG.E.64 R36, desc[UR6][R36.64] ;  /* 0x0000000624247981 */ /* 0x000f62000c1e1b00 */
[-C--:B------:R-:W-:Y:S02]  /*a810*/  LEA.HI.X R43, R44, R3.reuse, R41, 0x3, P0 ;  /* 0x000000032c2b7211 */ /* 0x080fe400000f1c29 */
[-C--:B------:R-:W-:Y:S02]  /*a820*/  LEA.HI.X R41, R48, R3.reuse, R39, 0x3, P2 ;  /* 0x0000000330297211 */ /* 0x080fe400010f1c27 */
[----:B------:R-:W-:-:S02]  /*a830*/  LEA.HI.X R39, R50, R3, R31, 0x3, P3 ;  /* 0x0000000332277211 */ /* 0x000fc400018f1c1f */
        /* <DEDUP_REMOVED lines=8> */
[----:B-----5:R-:W-:Y:S02]  /*a8c0*/  IADD3 R23, P2, P3, R14, R16, R27 ;  /* 0x000000100e177210 */ /* 0x020fe40007b5e01b */
[----:B------:R-:W-:-:S04]  /*a8d0*/  IADD3.X R27, PT, PT, R19, R21, R25, P0, P1 ;  /* 0x00000015131b7210 */ /* 0x000fc800007e2419 */
        /* <DEDUP_REMOVED lines=16> */
.L_x_2685:
        /* <DEDUP_REMOVED lines=34> */
[----:B------:R-:W-:-:S03]  /*ac00*/  IMAD.WIDE.U32 R32, R12, UR4, RZ ;  /* 0x000000040c207c25 */ /* 0x000fc6000f8e00ff */
[----:B------:R-:W-:Y:S01]  /*ac10*/  IADD3 R11, PT, PT, R29, R11, RZ ;  /* 0x0000000b1d0b7210 */ /* 0x000fe20007ffe0ff */
[----:B------:R-:W-:Y:S01]  /*ac20*/  IMAD R25, R12, UR5, R13 ;  /* 0x000000050c197c24 */ /* 0x000fe2000f8e020d */
[-C--:B------:R-:W-:Y:S01]  /*ac30*/  LEA R12, P1, R22, R2.reuse, 0x3 ;  /* 0x00000002160c7211 */ /* 0x080fe200078218ff */
[----:B------:R-:W-:Y:S01]  /*ac40*/  IMAD.IADD R13, R23, 0x1, R9 ;  /* 0x00000001170d7824 */ /* 0x000fe200078e0209 */
[----:B------:R-:W-:Y:S01]  /*ac50*/  LEA R8, P3, R32, R2, 0x3 ;  /* 0x0000000220087211 */ /* 0x000fe200078618ff */
[----:B------:R-:W-:Y:S01]  /*ac60*/  IMAD R21, R21, UR4, RZ ;  /* 0x0000000415157c24 */ /* 0x000fe2000f8e02ff */
[-C--:B------:R-:W-:Y:S01]  /*ac70*/  LEA.HI.X R11, R28, R3.reuse, R11, 0x3, P2 ;  /* 0x000000031c0b7211 */ /* 0x080fe200010f1c0b */
[----:B------:R-:W-:Y:S01]  /*ac80*/  IMAD R23, R19, UR4, RZ ;  /* 0x0000000413177c24 */ /* 0x000fe2000f8e02ff */
[-C--:B------:R-:W-:Y:S01]  /*ac90*/  LEA.HI.X R13, R22, R3.reuse, R13, 0x3, P1 ;  /* 0x00000003160d7211 */ /* 0x080fe200008f1c0d */
[----:B------:R-:W-:Y:S02]  /*aca0*/  IMAD.IADD R9, R33, 0x1, R25 ;  /* 0x0000000121097824 */ /* 0x000fe400078e0219 */
[----:B------:R-:W-:Y:S01]  /*acb0*/  IMAD R25, R17, UR4, RZ ;  /* 0x0000000411197c24 */ /* 0x000fe2000f8e02ff */
[----:B------:R-:W3:Y:S01]  /*acc0*/  LDG.E.64 R10, desc[UR6][R10.64] ;  /* 0x000000060a0a7981 */ /* 0x000ee2000c1e1b00 */
[----:B------:R-:W-:Y:S01]  /*acd0*/  IMAD R19, R20, UR5, R21 ;  /* 0x0000000514137c24 */ /* 0x000fe2000f8e0215 */
[----:B------:R-:W-:Y:S01]  /*ace0*/  LEA.HI.X R9, R32, R3, R9, 0x3, P3 ;  /* 0x0000000320097211 */ /* 0x000fe200018f1c09 */
[----:B------:R-:W-:Y:S01]  /*acf0*/  IMAD R17, R18, UR5, R23 ;  /* 0x0000000512117c24 */ /* 0x000fe2000f8e0217 */
[----:B------:R-:W2:Y:S01]  /*ad00*/  LDG.E.64 R12, desc[UR6][R12.64] ;  /* 0x000000060c0c7981 */ /* 0x000ea2000c1e1b00 */
[----:B------:R-:W-:-:S03]  /*ad10*/  IMAD.WIDE.U32 R20, R20, UR4, RZ ;  /* 0x0000000414147c25 */ /* 0x000fc6000f8e00ff */
[----:B------:R-:W3:Y:S01]  /*ad20*/  LDG.E.64 R8, desc[UR6][R8.64] ;  /* 0x0000000608087981 */ /* 0x000ee2000c1e1b00 */
[----:B------:R-:W-:Y:S01]  /*ad30*/  IMAD.WIDE.U32 R22, R18, UR4, RZ ;  /* 0x0000000412167c25 */ /* 0x000fe2000f8e00ff */
[-C--:B------:R-:W-:Y:S02]  /*ad40*/  LEA R18, P1, R20, R2.reuse, 0x3 ;  /* 0x0000000214127211 */ /* 0x080fe400078218ff */
[----:B------:R-:W-:Y:S01]  /*ad50*/  IADD3 R19, PT, PT, R21, R19, RZ ;  /* 0x0000001315137210 */ /* 0x000fe20007ffe0ff */
[----:B------:R-:W-:Y:S02]  /*ad60*/  IMAD R31, R15, UR4, RZ ;  /* 0x000000040f1f7c24 */ /* 0x000fe4000f8e02ff */
[----:B------:R-:W-:Y:S01]  /*ad70*/  IMAD R15, R16, UR5, R25 ;  /* 0x00000005100f7c24 */ /* 0x000fe2000f8e0219 */
[----:B------:R-:W-:Y:S01]  /*ad80*/  LEA.HI.X R19, R20, R3, R19, 0x3, P1 ;  /* 0x0000000314137211 */ /* 0x000fe200008f1c13 */
[----:B------:R-:W-:Y:S01]  /*ad90*/  IMAD.WIDE.U32 R28, R16, UR4, RZ ;  /* 0x00000004101c7c25 */ /* 0x000fe2000f8e00ff */
[----:B------:R-:W-:-:S03]  /*ada0*/  LEA R16, P2, R22, R2, 0x3 ;  /* 0x0000000216107211 */ /* 0x000fc600078418ff */
        /* <DEDUP_REMOVED lines=8> */
[-C--:B------:R-:W-:Y:S02]  /*ae30*/  LEA.HI.X R15, R28, R3.reuse, R15, 0x3, P3 ;  /* 0x000000031c0f7211 */ /* 0x080fe400018f1c0f */
[----:B------:R-:W-:-:S02]  /*ae40*/  LEA.HI.X R17, R22, R3, R17, 0x3, P2 ;  /* 0x0000000316117211 */ /* 0x000fc400010f1c11 */
[----:B------:R-:W-:Y:S02]  /*ae50*/  LEA.HI.X R3, R32, R3, R21, 0x3, P4 ;  /* 0x0000000320037211 */ /* 0x000fe400020f1c15 */
[----:B------:R-:W5:Y:S04]  /*ae60*/  LDG.E.64 R14, desc[UR6][R14.64] ;  /* 0x000000060e0e7981 */ /* 0x000f68000c1e1b00 */
[----:B------:R-:W4:Y:S04]  /*ae70*/  LDG.E.64 R16, desc[UR6][R16.64] ;  /* 0x0000000610107981 */ /* 0x000f28000c1e1b00 */
[----:B------:R-:W5:Y:S01]  /*ae80*/  LDG.E.64 R2, desc[UR6][R2.64] ;  /* 0x0000000602027981 */ /* 0x000f62000c1e1b00 */
[----:B------:R-:W-:-:S04]  /*ae90*/  IADD3 R4, P5, PT, R4, 0x40, RZ ;  /* 0x0000004004047810 */ /* 0x000fc80007fbe0ff */
[----:B------:R-:W-:Y:S02]  /*aea0*/  IADD3.X R5, PT, PT, RZ, R5, RZ, P5, !PT ;  /* 0x00000005ff057210 */ /* 0x000fe40002ffe4ff */
[----:B--2---:R-:W-:-:S04]  /*aeb0*/  IADD3 R21, P3, P4, R12, R6, R30 ;  /* 0x000000060c157210 */ /* 0x004fc80007c7e01e */
[----:B---3--:R-:W-:Y:S02]  /*aec0*/  IADD3 R21, P1, P2, R8, R10, R21 ;  /* 0x0000000a08157210 */ /* 0x008fe40007a3e015 */
[----:B------:R-:W-:-:S04]  /*aed0*/  IADD3.X R27, PT, PT, R13, R7, R27, P3, P4 ;  /* 0x000000070d1b7210 */ /* 0x000fc80001fe841b */
[----:B------:R-:W-:Y:S02]  /*aee0*/  IADD3.X R13, PT, PT, R9, R11, R27, P1, P2 ;  /* 0x0000000b090d7210 */ /* 0x000fe40000fe441b */
[----:B----4-:R-:W-:-:S04]  /*aef0*/  IADD3 R7, P4, P3, R16, R18, R21 ;  /* 0x0000001210077210 */ /* 0x010fc80007b9e015 */
[----:B-----5:R-:W-:Y:S02]  /*af00*/  IADD3 R30, P1, P2, R2, R14, R7 ;  /* 0x0000000e021e7210 */ /* 0x020fe40007a3e007 */
[----:B------:R-:W-:-:S04]  /*af10*/  IADD3.X R19, PT, PT, R17, R19, R13, P4, P3 ;  /* 0x0000001311137210 */ /* 0x000fc800027e640d */
[----:B------:R-:W-:-:S07]  /*af20*/  IADD3.X R27, PT, PT, R3, R15, R19, P1, P2 ;  /* 0x0000000f031b7210 */ /* 0x000fce0000fe4413 */
.L_x_2687:
        /* <DEDUP_REMOVED lines=16> */
[C---:B0-----:R-:W-:Y:S01]  /*b030*/  LEA R2, P1, R6.reuse, R18, 0x3 ;  /* 0x0000001206027211 */ /* 0x041fe200078218ff */
        /* <DEDUP_REMOVED lines=30> */
.L_x_2688:
        /* <DEDUP_REMOVED lines=38> */
.L_x_2684:
[----:B------:R-:W0:Y:S01]  /*b480*/  LDC.64 R2, c[0x0][0x710] ;  /* 0x0001c400ff027b82 */ /* 0x000e220000000a00 */
[----:B------:R-:W-:-:S05]  /*b490*/  MOV R31, R27 ;  /* 0x0000001b001f7202 */ /* 0x000fca0000000f00 */
[----:B0-----:R-:W-:Y:S01]  /*b4a0*/  STG.E.64 desc[UR6][R2.64], R30 ;  /* 0x0000001e02007986 */ /* 0x001fe2000c101b06 */
[----:B------:R-:W-:Y:S05]  /*b4b0*/  EXIT ;  /* 0x000000000000794d */ /* 0x000fea0003800000 */
.L_x_2640:
        /* <DEDUP_REMOVED lines=407> */
.L_x_2692:
        /* <DEDUP_REMOVED lines=25> */
[----:B------:R-:W-:Y:S01]  /*cfc0*/  LOP3.LUT R9, R5, 0xf, RZ, 0xc0, !PT ;  /* 0x0000000f05097812 */ /* 0x000fe200078ec0ff */
[----:B------:R-:W-:Y:S01]  /*cfd0*/  IMAD.MOV.U32 R54, RZ, RZ, RZ ;  /* 0x000000ffff367224 */ /* 0x000fe200078e00ff */
        /* <DEDUP_REMOVED lines=9> */
[----:B------:R-:W-:Y:S01]  /*d070*/  LOP3.LUT R52, R52, 0x7fffffff, RZ, 0xc0, !PT ;  /* 0x7fffffff34347812 */ /* 0x000fe200078ec0ff */
[----:B------:R-:W-:Y:S01]  /*d080*/  IMAD.MOV.U32 R54, RZ, RZ, RZ ;  /* 0x000000ffff367224 */ /* 0x000fe200078e00ff */
[----:B------:R-:W-:-:S07]  /*d090*/  LOP3.LUT R53, R5, 0xfffffff0, RZ, 0xc0, !PT ;  /* 0xfffffff005357812 */ /* 0x000fce00078ec0ff */
.L_x_2697:
        /* <DEDUP_REMOVED lines=19> */
[----:B------:R-:W-:Y:S02]  /*d1d0*/  IMAD R15, R14, UR9, R15 ;  /* 0x000000090e0f7c24 */ /* 0x000fe4000f8e020f */
[C---:B------:R-:W-:Y:S02]  /*d1e0*/  IMAD R17, R34.reuse, UR9, R17 ;  /* 0x0000000922117c24 */ /* 0x040fe4000f8e0211 */
[----:B----4-:R-:W-:Y:S02]  /*d1f0*/  IMAD R13, R13, UR8, RZ ;  /* 0x000000080d0d7c24 */ /* 0x010fe4000f8e02ff */
[----:B------:R-:W-:Y:S01]  /*d200*/  IMAD.WIDE.U32 R34, R34, UR8, RZ ;  /* 0x0000000822227c25 */ /* 0x000fe2000f8e00ff */
[----:B------:R-:W-:-:S03]  /*d210*/  IADD3 R15, PT, PT, R23, R15, RZ ;  /* 0x0000000f170f7210 */ /* 0x000fc60007ffe0ff */
[C---:B------:R-:W-:Y:S02]  /*d220*/  IMAD R51, R12.reuse, UR9, R13 ;  /* 0x000000090c337c24 */ /* 0x040fe4000f8e020d */
[----:B------:R-:W-:Y:S01]  /*d230*/  IMAD.WIDE.U32 R28, R12, UR8, RZ ;  /* 0x000000080c1c7c25 */ /* 0x000fe2000f8e00ff */
[----:B------:R-:W-:-:S03]  /*d240*/  LEA R12, P0, R34, R6, 0x3 ;  /* 0x00000006220c7211 */ /* 0x000fc600078018ff */
[----:B------:R-:W-:Y:S02]  /*d250*/  IMAD.IADD R13, R35, 0x1, R17 ;  /* 0x00000001230d7824 */ /* 0x000fe400078e0211 */
[----:B-----5:R-:W-:Y:S02]  /*d260*/  IMAD R23, R43, UR8, RZ ;  /* 0x000000082b177c24 */ /* 0x020fe4000f8e02ff */
[----:B------:R-:W-:Y:S01]  /*d270*/  IMAD R19, R19, UR8, RZ ;  /* 0x0000000813137c24 */ /* 0x000fe2000f8e02ff */
[----:B------:R-:W-:Y:S01]  /*d280*/  LEA R16, P2, R28, R6, 0x3 ;  /* 0x000000061c107211 */ /* 0x000fe200078418ff */
[----:B------:R-:W-:Y:S01]  /*d290*/  IMAD.IADD R17, R29, 0x1, R51 ;  /* 0x000000011d117824 */ /* 0x000fe200078e0233 */
[----:B------:R-:W-:Y:S01]  /*d2a0*/  LEA.HI.X R13, R34, R8, R13, 0x3, P0 ;  /* 0x00000008220d7211 */ /* 0x000fe200000f1c0d */
[----:B------:R-:W-:Y:S01]  /*d2b0*/  IMAD R23, R42, UR9, R23 ;  /* 0x000000092a177c24 */ /* 0x000fe2000f8e0217 */
[----:B------:R-:W-:Y:S01]  /*d2c0*/  LEA R14, P1, R22, R6, 0x3 ;  /* 0x00000006160e7211 */ /* 0x000fe200078218ff */
[----:B------:R-:W-:Y:S01]  /*d2d0*/  IMAD.WIDE.U32 R42, R42, UR8, RZ ;  /* 0x000000082a2a7c25 */ /* 0x000fe2000f8e00ff */
[----:B------:R-:W-:-:S03]  /*d2e0*/  LEA.HI.X R17, R28, R8, R17, 0x3, P2 ;  /* 0x000000081c117211 */ /* 0x000fc600010f1c11 */
[----:B------:R-:W-:Y:S02]  /*d2f0*/  IMAD R21, R21, UR8, RZ ;  /* 0x0000000815157c24 */ /* 0x000fe4000f8e02ff */
[----:B------:R-:W-:-:S04]  /*d300*/  IMAD.WIDE.U32 R34, R18, UR8, RZ ;  /* 0x0000000812227c25 */ /* 0x000fc8000f8e00ff */
[----:B------:R-:W-:Y:S01]  /*d310*/  IMAD R51, R18, UR9, R19 ;  /* 0x0000000912337c24 */ /* 0x000fe2000f8e0213 */
[----:B------:R-:W-:Y:S01]  /*d320*/  LEA.HI.X R15, R22, R8, R15, 0x3, P1 ;  /* 0x00000008160f7211 */ /* 0x000fe200008f1c0f */
[----:B------:R-:W-:Y:S01]  /*d330*/  IMAD.WIDE.U32 R28, R20, UR8, RZ ;  /* 0x00000008141c7c25 */ /* 0x000fe2000f8e00ff */
[----:B------:R-:W-:Y:S01]  /*d340*/  IADD3 R19, PT, PT, R43, R23, RZ ;  /* 0x000000172b137210 */ /* 0x000fe20007ffe0ff */
[----:B------:R-:W2:Y:S01]  /*d350*/  LDG.E.64 R12, desc[UR6][R12.64] ;  /* 0x000000060c0c7981 */ /* 0x000ea2000c1e1b00 */
[-C--:B------:R-:W-:Y:S01]  /*d360*/  LEA R22, P2, R34, R6.reuse, 0x3 ;  /* 0x0000000622167211 */ /* 0x080fe200078418ff */
[----:B------:R-:W-:Y:S01]  /*d370*/  IMAD R21, R20, UR9, R21 ;  /* 0x0000000914157c24 */ /* 0x000fe2000f8e0215 */
[----:B------:R-:W-:Y:S01]  /*d380*/  IADD3 R23, PT, PT, R35, R51, RZ ;  /* 0x0000003323177210 */ /* 0x000fe20007ffe0ff */
[----:B------:R-:W-:Y:S01]  /*d390*/  IMAD R27, R27, UR8, RZ ;  /* 0x000000081b1b7c24 */ /* 0x000fe2000f8e02ff */
[----:B------:R-:W-:Y:S01]  /*d3a0*/  LEA R18, P0, R42, R6, 0x3 ;  /* 0x000000062a127211 */ /* 0x000fe200078018ff */
[----:B------:R-:W-:Y:S01]  /*d3b0*/  IMAD.IADD R21, R29, 0x1, R21 ;  /* 0x000000011d157824 */ /* 0x000fe200078e0215 */
[----:B------:R-:W-:Y:S01]  /*d3c0*/  LEA.HI.X R23, R34, R8, R23, 0x3, P2 ;  /* 0x0000000822177211 */ /* 0x000fe200010f1c17 */
[----:B------:R-:W-:Y:S01]  /*d3d0*/  IMAD R29, R47, UR8, RZ ;  /* 0x000000082f1d7c24 */ /* 0x000fe2000f8e02ff */
[----:B------:R-:W2:Y:S01]  /*d3e0*/  LDG.E.64 R14, desc[UR6][R14.64] ;  /* 0x000000060e0e7981 */ /* 0x000ea2000c1e1b00 */
[----:B------:R-:W-:-:S03]  /*d3f0*/  IMAD.WIDE.U32 R34, R26, UR8, RZ ;  /* 0x000000081a227c25 */ /* 0x000fc6000f8e00ff */
[----:B------:R-:W3:Y:S01]  /*d400*/  LDG.E.64 R16, desc[UR6][R16.64] ;  /* 0x0000000610107981 */ /* 0x000ee2000c1e1b00 */
[----:B------:R-:W-:Y:S02]  /*d410*/  IMAD R27, R26, UR9, R27 ;  /* 0x000000091a1b7c24 */ /* 0x000fe4000f8e021b */
[----:B------:R-:W-:Y:S01]  /*d420*/  IMAD R25, R25, UR8, RZ ;  /* 0x0000000819197c24 */ /* 0x000fe2000f8e02ff */
[----:B------:R-:W-:Y:S01]  /*d430*/  LEA.HI.X R19, R42, R8, R19, 0x3, P0 ;  /* 0x000000082a137211 */ /* 0x000fe200000f1c13 */
[----:B------:R-:W-:Y:S01]  /*d440*/  IMAD R29, R46, UR9, R29 ;  /* 0x000000092e1d7c24 */ /* 0x000fe2000f8e021d */
[----:B------:R-:W-:Y:S01]  /*d450*/  LEA R20, P1, R28, R6, 0x3 ;  /* 0x000000061c147211 */ /* 0x000fe200078218ff */
[----:B------:R-:W-:Y:S01]  /*d460*/  IMAD.WIDE.U32 R46, R46, UR8, RZ ;  /* 0x000000082e2e7c25 */ /* 0x000fe2000f8e00ff */
[----:B------:R-:W-:Y:S01]  /*d470*/  IADD3 R27, PT, PT, R35, R27, RZ ;  /* 0x0000001b231b7210 */ /* 0x000fe20007ffe0ff */
[----:B------:R-:W4:Y:S02]  /*d480*/  LDG.E.64 R22, desc[UR6][R22.64] ;  /* 0x0000000616167981 */ /* 0x000f24000c1e1b00 */
[----:B------:R-:W-:-:S04]  /*d490*/  IMAD.WIDE.U32 R42, R24, UR8, RZ ;  /* 0x00000008182a7c25 */ /* 0x000fc8000f8e00ff */
[----:B------:R-:W-:Y:S01]  /*d4a0*/  IMAD R51, R24, UR9, R25 ;  /* 0x0000000918337c24 */ /* 0x000fe2000f8e0219 */
[----:B------:R-:W3:Y:S01]  /*d4b0*/  LDG.E.64 R18, desc[UR6][R18.64] ;  /* 0x0000000612127981 */ /* 0x000ee2000c1e1b00 */
[----:B------:R-:W-:Y:S01]  /*d4c0*/  IMAD R35, R49, UR8, RZ ;  /* 0x0000000831237c24 */ /* 0x000fe2000f8e02ff */
[----:B------:R-:W-:Y:S01]  /*d4d0*/  LEA.HI.X R21, R28, R8, R21, 0x3, P1 ;  /* 0x000000081c157211 */ /* 0x000fe200008f1c15 */
[----:B------:R-:W-:Y:S01]  /*d4e0*/  IMAD.IADD R25, R47, 0x1, R29 ;  /* 0x000000012f197824 */ /* 0x000fe200078e021d */
[-C--:B------:R-:W-:Y:S01]  /*d4f0*/  LEA R24, P0, R46, R6.reuse, 0x3 ;  /* 0x000000062e187211 */ /* 0x080fe200078018ff */
[----:B------:R-:W-:Y:S01]  /*d500*/  IMAD.IADD R29, R43, 0x1, R51 ;  /* 0x000000012b1d7824 */ /* 0x000fe200078e0233 */
[-C--:B------:R-:W-:Y:S01]  /*d510*/  LEA R28, P2, R42, R6.reuse, 0x3 ;  /* 0x000000062a1c7211 */ /* 0x080fe200078418ff */
[----:B------:R-:W-:Y:S01]  /*d520*/  IMAD R35, R48, UR9, R35 ;  /* 0x0000000930237c24 */ /* 0x000fe2000f8e0223 */
[----:B------:R-:W-:Y:S01]  /*d530*/  LEA R26, P1, R34, R6, 0x3 ;  /* 0x00000006221a7211 */ /* 0x000fe200078218ff */
[----:B------:R-:W-:Y:S01]  /*d540*/  IMAD R33, R33, UR8, RZ ;  /* 0x0000000821217c24 */ /* 0x000fe2000f8e02ff */
[----:B------:R-:W4:Y:S01]  /*d550*/  LDG.E.64 R20, desc[UR6][R20.64] ;  /* 0x0000000614147981 */ /* 0x000f22000c1e1b00 */
[----:B------:R-:W-:Y:S01]  /*d560*/  IMAD.WIDE.U32 R48, R48, UR8, RZ ;  /* 0x0000000830307c25 */ /* 0x000fe2000f8e00ff */
[----:B------:R-:W-:-:S03]  /*d570*/  LEA.HI.X R25, R46, R8, R25, 0x3, P0 ;  /* 0x000000082e197211 */ /* 0x000fc600000f1c19 */
[----:B------:R-:W-:Y:S01]  /*d580*/  IMAD R31, R31, UR8, RZ ;  /* 0x000000081f1f7c24 */ /* 0x000fe2000f8e02ff */
[-C--:B------:R-:W-:Y:S01]  /*d590*/  LEA.HI.X R29, R42, R8.reuse, R29, 0x3, P2 ;  /* 0x000000082a1d7211 */ /* 0x080fe200010f1c1d */
[----:B------:R-:W-:Y:S01]  /*d5a0*/  IMAD.WIDE.U32 R46, R32, UR8, RZ ;  /* 0x00000008202e7c25 */ /* 0x000fe2000f8e00ff */
[----:B------:R-:W-:Y:S01]  /*d5b0*/  LEA.HI.X R27, R34, R8, R27, 0x3, P1 ;  /* 0x00000008221b7211 */ /* 0x000fe200008f1c1b */
[----:B------:R-:W5:Y:S02]  /*d5c0*/  LDG.E.64 R24, desc[UR6][R24.64] ;  /* 0x0000000618187981 */ /* 0x000f64000c1e1b00 */
[----:B------:R-:W-:Y:S02]  /*d5d0*/  IMAD R33, R32, UR9, R33 ;  /* 0x0000000920217c24 */ /* 0x000fe4000f8e0221 */
[C---:B------:R-:W-:Y:S01]  /*d5e0*/  IMAD.WIDE.U32 R42, R30.reuse, UR8, RZ ;  /* 0x000000081e2a7c25 */ /* 0x040fe2000f8e00ff */
[----:B------:R-:W5:Y:S03]  /*d5f0*/  LDG.E.64 R26, desc[UR6][R26.64] ;  /* 0x000000061a1a7981 */ /* 0x000f66000c1e1b00 */
[----:B------:R-:W-:Y:S01]  /*d600*/  IMAD R51, R30, UR9, R31 ;  /* 0x000000091e337c24 */ /* 0x000fe2000f8e021f */
[C---:B------:R-:W-:Y:S01]  /*d610*/  LEA R30, P0, R48.reuse, R6, 0x3 ;  /* 0x00000006301e7211 */ /* 0x040fe200078018ff */
[----:B------:R-:W-:Y:S01]  /*d620*/  IMAD R41, R41, UR8, RZ ;  /* 0x0000000829297c24 */ /* 0x000fe2000f8e02ff */
[----:B------:R-:W-:Y:S01]  /*d630*/  IADD3 R31, PT, PT, R49, R35, RZ ;  /* 0x00000023311f7210 */ /* 0x000fe20007ffe0ff */
[----:B------:R-:W-:Y:S01]  /*d640*/  IMAD.IADD R33, R47, 0x1, R33 ;  /* 0x000000012f217824 */ /* 0x000fe200078e0221 */
[----:B------:R-:W5:Y:S01]  /*d650*/  LDG.E.64 R28, desc[UR6][R28.64] ;  /* 0x000000061c1c7981 */ /* 0x000f62000c1e1b00 */
[----:B------:R-:W-:Y:S01]  /*d660*/  IMAD R47, R37, UR8, RZ ;  /* 0x00000008252f7c24 */ /* 0x000fe2000f8e02ff */
[----:B------:R-:W-:Y:S01]  /*d670*/  LEA.HI.X R31, R48, R8, R31, 0x3, P0 ;  /* 0x00000008301f7211 */ /* 0x000fe200000f1c1f */
[----:B------:R-:W-:Y:S01]  /*d680*/  IMAD R49, R39, UR8, RZ ;  /* 0x0000000827317c24 */ /* 0x000fe2000f8e02ff */
[-C--:B------:R-:W-:Y:S01]  /*d690*/  LEA R34, P2, R42, R6.reuse, 0x3 ;  /* 0x000000062a227211 */ /* 0x080fe200078418ff */
[C---:B------:R-:W-:Y:S01]  /*d6a0*/  IMAD R47, R36.reuse, UR9, R47 ;  /* 0x00000009242f7c24 */ /* 0x040fe2000f8e022f */
[----:B------:R-:W-:Y:S01]  /*d6b0*/  IADD3 R35, PT, PT, R43, R51, RZ ;  /* 0x000000332b237210 */ /* 0x000fe20007ffe0ff */
[----:B------:R-:W-:Y:S01]  /*d6c0*/  IMAD.WIDE.U32 R36, R36, UR8, RZ ;  /* 0x0000000824247c25 */ /* 0x000fe2000f8e00ff */
[----:B------:R-:W-:Y:S01]  /*d6d0*/  LEA R32, P1, R46, R6, 0x3 ;  /* 0x000000062e207211 */ /* 0x000fe200078218ff */
[----:B------:R-:W5:Y:S02]  /*d6e0*/  LDG.E.64 R30, desc[UR6][R30.64] ;  /* 0x000000061e1e7981 */ /* 0x000f64000c1e1b00 */
[----:B------:R-:W-:-:S02]  /*d6f0*/  IMAD R49, R38, UR9, R49 ;  /* 0x0000000926317c24 */ /* 0x000fc4000f8e0231 */
[----:B------:R-:W-:Y:S02]  /*d700*/  IMAD R51, R45, UR8, RZ ;  /* 0x000000082d337c24 */ /* 0x000fe4000f8e02ff */
[----:B------:R-:W-:Y:S01]  /*d710*/  IMAD.WIDE.U32 R38, R38, UR8, RZ ;  /* 0x0000000826267c25 */ /* 0x000fe2000f8e00ff */
[----:B------:R-:W-:-:S03]  /*d720*/  LEA.HI.X R35, R42, R8, R35, 0x3, P2 ;  /* 0x000000082a237211 */ /* 0x000fc600010f1c23 */
[----:B------:R-:W-:Y:S01]  /*d730*/  IMAD R45, R40, UR9, R41 ;  /* 0x00000009282d7c24 */ /* 0x000fe2000f8e0229 */
[----:B------:R-:W-:Y:S01]  /*d740*/  LEA.HI.X R33, R46, R8, R33, 0x3, P1 ;  /* 0x000000082e217211 */ /* 0x000fe200008f1c21 */
[----:B------:R-:W-:Y:S01]  /*d750*/  IMAD.WIDE.U32 R40, R40, UR8, RZ ;  /* 0x0000000828287c25 */ /* 0x000fe2000f8e00ff */
[-C--:B------:R-:W-:Y:S01]  /*d760*/  LEA R46, P1, R38, R6.reuse, 0x3 ;  /* 0x00000006262e7211 */ /* 0x080fe200078218ff */
[----:B------:R-:W5:Y:S02]  /*d770*/  LDG.E.64 R34, desc[UR6][R34.64] ;  /* 0x0000000622227981 */ /* 0x000f64000c1e1b00 */
[C---:B------:R-:W-:Y:S01]  /*d780*/  IMAD.WIDE.U32 R42, R44.reuse, UR8, RZ ;  /* 0x000000082c2a7c25 */ /* 0x040fe2000f8e00ff */
[----:B------:R-:W-:Y:S01]  /*d790*/  IADD3 R49, PT, PT, R39, R49, RZ ;  /* 0x0000003127317210 */ /* 0x000fe20007ffe0ff */
[----:B------:R-:W5:Y:S02]  /*d7a0*/  LDG.E.64 R32, desc[UR6][R32.64] ;  /* 0x0000000620207981 */ /* 0x000f64000c1e1b00 */
[----:B------:R-:W-:Y:S01]  /*d7b0*/  IMAD R51, R44, UR9, R51 ;  /* 0x000000092c337c24 */ /* 0x000fe2000f8e0233 */
[----:B------:R-:W-:Y:S01]  /*d7c0*/  LEA R44, P0, R36, R6, 0x3 ;  /* 0x00000006242c7211 */ /* 0x000fe200078018ff */
[----:B------:R-:W-:-:S02]  /*d7d0*/  IMAD.IADD R47, R37, 0x1, R47 ;  /* 0x00000001252f7824 */ /* 0x000fc400078e022f */
[----:B------:R-:W-:Y:S01]  /*d7e0*/  IMAD.IADD R39, R41, 0x1, R45 ;  /* 0x0000000129277824 */ /* 0x000fe200078e022d */
[----:B------:R-:W-:Y:S02]  /*d7f0*/  LEA R48, P2, R40, R6, 0x3 ;  /* 0x0000000628307211 */ /* 0x000fe400078418ff */
[----:B------:R-:W-:Y:S02]  /*d800*/  LEA.HI.X R45, R36, R8, R47, 0x3, P0 ;  /* 0x00000008242d7211 */ /* 0x000fe400000f1c2f */
[----:B------:R-:W-:Y:S02]  /*d810*/  LEA R50, P3, R42, R6, 0x3 ;  /* 0x000000062a327211 */ /* 0x000fe400078618ff */
[----:B------:R-:W-:Y:S02]  /*d820*/  IADD3 R37, PT, PT, R43, R51, RZ ;  /* 0x000000332b257210 */ /* 0x000fe40007ffe0ff */
[-C--:B------:R-:W-:Y:S01]  /*d830*/  LEA.HI.X R47, R38, R8.reuse, R49, 0x3, P1 ;  /* 0x00000008262f7211 */ /* 0x080fe200008f1c31 */
[----:B------:R-:W5:Y:S01]  /*d840*/  LDG.E.64 R44, desc[UR6][R44.64] ;  /* 0x000000062c2c7981 */ /* 0x000f62000c1e1b00 */
[----:B------:R-:W-:-:S02]  /*d850*/  LEA.HI.X R49, R40, R8, R39, 0x3, P2 ;  /* 0x0000000828317211 */ /* 0x000fc400010f1c27 */
[----:B------:R-:W-:Y:S02]  /*d860*/  LEA.HI.X R51, R42, R8, R37, 0x3, P3 ;  /* 0x000000082a337211 */ /* 0x000fe400018f1c25 */
        /* <DEDUP_REMOVED lines=11> */
[----:B------:R-:W-:-:S04]  /*d920*/  IADD3 R53, P2, PT, R53, -0x10, RZ ;  /* 0xfffffff035357810 */ /* 0x000fc80007f5e0ff */
[----:B------:R-:W-:Y:S02]  /*d930*/  IADD3.X R52, PT, PT, R52, -0x1, RZ, P2, !PT ;  /* 0xffffffff34347810 */ /* 0x000fe400017fe4ff */
[----:B------:R-:W-:-:S04]  /*d940*/  IADD3 R7, P0, P1, R30, R28, R7 ;  /* 0x0000001c1e077210 */ /* 0x000fc8000791e007 */
        /* <DEDUP_REMOVED lines=8> */
[----:B------:R-:W-:Y:S02]  /*d9d0*/  IADD3 R54, P4, P5, R50, R48, R7 ;  /* 0x0000003032367210 */ /* 0x000fe40007d9e007 */
[----:B------:R-:W-:-:S04]  /*d9e0*/  IADD3.X R7, PT, PT, R47, R45, R33, P2, P1 ;  /* 0x0000002d2f077210 */ /* 0x000fc800017e2421 */
[----:B------:R-:W-:Y:S01]  /*d9f0*/  IADD3.X R7, PT, PT, R51, R49, R7, P4, P5 ;  /* 0x0000003133077210 */ /* 0x000fe200027ea407 */
[----:B------:R-:W-:Y:S06]  /*da00*/  @P0 BRA `(.L_x_2697) ;  /* 0xfffffff400a40947 */ /* 0x000fec000383ffff */
[----:B------:R-:W-:Y:S05]  /*da10*/  BSYNC.RECONVERGENT B4 ;  /* 0x0000000000047941 */ /* 0x000fea0003800200 */
.L_x_2696:
[----:B------:R-:W-:Y:S05]  /*da20*/  BSYNC.RECONVERGENT B3 ;  /* 0x0000000000037941 */ /* 0x000fea0003800200 */
.L_x_2695:
        /* <DEDUP_REMOVED lines=22> */
[----:B------:R-:W-:-:S04]  /*db90*/  LEA R12, P1, R18, R6, 0x3 ;  /* 0x00000006120c7211 */ /* 0x000fc800078218ff */
[----:B------:R-:W-:Y:S01]  /*dba0*/  IADD3 R9, PT, PT, R19, R9, RZ ;  /* 0x0000000913097210 */ /* 0x000fe20007ffe0ff */
[----:B----4-:R-:W-:-:S03]  /*dbb0*/  IMAD R15, R15, UR10, RZ ;  /* 0x0000000a0f0f7c24 */ /* 0x010fc6000f8e02ff */
[----:B------:R-:W-:Y:S01]  /*dbc0*/  LEA.HI.X R13, R18, R8, R9, 0x3, P1 ;  /* 0x00000008120d7211 */ /* 0x000fe200008f1c09 */
[----:B---3--:R-:W-:Y:S02]  /*dbd0*/  IMAD R9, R17, UR10, RZ ;  /* 0x0000000a11097c24 */ /* 0x008fe4000f8e02ff */
[----:B-----5:R-:W-:Y:S02]  /*dbe0*/  IMAD R19, R29, UR10, RZ ;  /* 0x0000000a1d137c24 */ /* 0x020fe4000f8e02ff */
[----:B------:R-:W-:Y:S01]  /*dbf0*/  IMAD R17, R16, UR11, R9 ;  /* 0x0000000b10117c24 */ /* 0x000fe2000f8e0209 */
[----:B------:R-:W2:Y:S01]  /*dc00*/  LDG.E.64 R12, desc[UR6][R12.64] ;  /* 0x000000060c0c7981 */ /* 0x000ea2000c1e1b00 */
[----:B------:R-:W-:-:S04]  /*dc10*/  IMAD.WIDE.U32 R32, R14, UR10, RZ ;  /* 0x0000000a0e207c25 */ /* 0x000fc8000f8e00ff */
[----:B------:R-:W-:Y:S02]  /*dc20*/  IMAD R9, R14, UR11, R15 ;  /* 0x0000000b0e097c24 */ /* 0x000fe4000f8e020f */
[C---:B------:R-:W-:Y:S02]  /*dc30*/  IMAD R19, R28.reuse, UR11, R19 ;  /* 0x0000000b1c137c24 */ /* 0x040fe4000f8e0213 */
[----:B------:R-:W-:Y:S01]  /*dc40*/  IMAD.WIDE.U32 R28, R28, UR10, RZ ;  /* 0x0000000a1c1c7c25 */ /* 0x000fe2000f8e00ff */
[----:B------:R-:W-:-:S03]  /*dc50*/  LEA R18, P3, R32, R6, 0x3 ;  /* 0x0000000620127211 */ /* 0x000fc600078618ff */
[----:B------:R-:W-:-:S04]  /*dc60*/  IMAD.WIDE.U32 R30, R16, UR10, RZ ;  /* 0x0000000a101e7c25 */ /* 0x000fc8000f8e00ff */
[----:B------:R-:W-:Y:S01]  /*dc70*/  IMAD.IADD R9, R33, 0x1, R9 ;  /* 0x0000000121097824 */ /* 0x000fe200078e0209 */
[-C--:B------:R-:W-:Y:S01]  /*dc80*/  LEA R14, P1, R28, R6.reuse, 0x3 ;  /* 0x000000061c0e7211 */ /* 0x080fe200078218ff */
[----:B------:R-:W-:Y:S01]  /*dc90*/  IMAD.IADD R15, R29, 0x1, R19 ;  /* 0x000000011d0f7824 */ /* 0x000fe200078e0213 */
[----:B------:R-:W-:Y:S01]  /*dca0*/  LEA R16, P2, R30, R6, 0x3 ;  /* 0x000000061e107211 */ /* 0x000fe200078418ff */
[----:B------:R-:W-:Y:S01]  /*dcb0*/  IMAD R27, R27, UR10, RZ ;  /* 0x0000000a1b1b7c24 */ /* 0x000fe2000f8e02ff */
[----:B------:R-:W-:Y:S02]  /*dcc0*/  IADD3 R17, PT, PT, R31, R17, RZ ;  /* 0x000000111f117210 */ /* 0x000fe40007ffe0ff */
[-C--:B------:R-:W-:Y:S01]  /*dcd0*/  LEA.HI.X R19, R32, R8.reuse, R9, 0x3, P3 ;  /* 0x0000000820137211 */ /* 0x080fe200018f1c09 */
[----:B------:R-:W-:Y:S01]  /*dce0*/  IMAD R9, R25, UR10, RZ ;  /* 0x0000000a19097c24 */ /* 0x000fe2000f8e02ff */
[-C--:B------:R-:W-:Y:S01]  /*dcf0*/  LEA.HI.X R15, R28, R8.reuse, R15, 0x3, P1 ;  /* 0x000000081c0f7211 */ /* 0x080fe200008f1c0f */
[----:B------:R-:W-:Y:S01]  /*dd00*/  IMAD R25, R26, UR11, R27 ;  /* 0x0000000b1a197c24 */ /* 0x000fe2000f8e021b */
[----:B------:R-:W-:Y:S01]  /*dd10*/  LEA.HI.X R17, R30, R8, R17, 0x3, P2 ;  /* 0x000000081e117211 */ /* 0x000fe200010f1c11 */
[----:B------:R-:W-:Y:S01]  /*dd20*/  IMAD.WIDE.U32 R28, R26, UR10, RZ ;  /* 0x0000000a1a1c7c25 */ /* 0x000fe2000f8e00ff */
[----:B------:R-:W3:Y:S03]  /*dd30*/  LDG.E.64 R18, desc[UR6][R18.64] ;  /* 0x0000000612127981 */ /* 0x000ee6000c1e1b00 */
[----:B------:R-:W-:Y:S01]  /*dd40*/  IMAD R23, R23, UR10, RZ ;  /* 0x0000000a17177c24 */ /* 0x000fe2000f8e02ff */
[----:B------:R-:W2:Y:S01]  /*dd50*/  LDG.E.64 R14, desc[UR6][R14.64] ;  /* 0x000000060e0e7981 */ /* 0x000ea2000c1e1b00 */
[----:B------:R-:W-:-:S02]  /*dd60*/  IMAD R27, R21, UR10, RZ ;  /* 0x0000000a151b7c24 */ /* 0x000fc4000f8e02ff */
[C---:B------:R-:W-:Y:S02]  /*dd70*/  IMAD R9, R24.reuse, UR11, R9 ;  /* 0x0000000b18097c24 */ /* 0x040fe4000f8e0209 */
[----:B------:R-:W-:Y:S01]  /*dd80*/  IMAD.WIDE.U32 R30, R24, UR10, RZ ;  /* 0x0000000a181e7c25 */ /* 0x000fe2000f8e00ff */
[-C--:B------:R-:W-:Y:S01]  /*dd90*/  LEA R26, P1, R28, R6.reuse, 0x3 ;  /* 0x000000061c1a7211 */ /* 0x080fe200078218ff */
[----:B------:R-:W3:Y:S01]  /*dda0*/  LDG.E.64 R16, desc[UR6][R16.64] ;  /* 0x0000000610107981 */ /* 0x000ee2000c1e1b00 */
[----:B------:R-:W-:Y:S01]  /*ddb0*/  IADD3 R25, PT, PT, R29, R25, RZ ;  /* 0x000000191d197210 */ /* 0x000fe20007ffe0ff */
[C---:B------:R-:W-:Y:S02]  /*ddc0*/  IMAD R21, R22.reuse, UR11, R23 ;  /* 0x0000000b16157c24 */ /* 0x040fe4000f8e0217 */
[----:B------:R-:W-:Y:S01]  /*ddd0*/  IMAD.WIDE.U32 R32, R22, UR10, RZ ;  /* 0x0000000a16207c25 */ /* 0x000fe2000f8e00ff */
[----:B------:R-:W-:-:S03]  /*dde0*/  LEA R24, P2, R30, R6, 0x3 ;  /* 0x000000061e187211 */ /* 0x000fc600078418ff */
[----:B------:R-:W-:-:S04]  /*ddf0*/  IMAD.WIDE.U32 R34, R20, UR10, RZ ;  /* 0x0000000a14227c25 */ /* 0x000fc8000f8e00ff */
[----:B------:R-:W-:Y:S02]  /*de00*/  IMAD R27, R20, UR11, R27 ;  /* 0x0000000b141b7c24 */ /* 0x000fe4000f8e021b */
[----:B------:R-:W-:Y:S01]  /*de10*/  IMAD.IADD R23, R31, 0x1, R9 ;  /* 0x000000011f177824 */ /* 0x000fe200078e0209 */
[----:B------:R-:W-:Y:S01]  /*de20*/  LEA R22, P3, R32, R6, 0x3 ;  /* 0x0000000620167211 */ /* 0x000fe200078618ff */
[----:B------:R-:W-:Y:S01]  /*de30*/  IMAD.IADD R9, R35, 0x1, R27 ;  /* 0x0000000123097824 */ /* 0x000fe200078e021b */
[----:B------:R-:W-:Y:S02]  /*de40*/  IADD3 R21, PT, PT, R33, R21, RZ ;  /* 0x0000001521157210 */ /* 0x000fe40007ffe0ff */
[----:B------:R-:W-:Y:S02]  /*de50*/  LEA.HI.X R27, R28, R8, R25, 0x3, P1 ;  /* 0x000000081c1b7211 */ /* 0x000fe400008f1c19 */
[----:B------:R-:W-:Y:S02]  /*de60*/  LEA R20, P4, R34, R6, 0x3 ;  /* 0x0000000622147211 */ /* 0x000fe400078818ff */
[----:B------:R-:W-:-:S02]  /*de70*/  LEA.HI.X R25, R30, R8, R23, 0x3, P2 ;  /* 0x000000081e197211 */ /* 0x000fc400010f1c17 */
[-C--:B------:R-:W-:Y:S01]  /*de80*/  LEA.HI.X R23, R32, R8.reuse, R21, 0x3, P3 ;  /* 0x0000000820177211 */ /* 0x080fe200018f1c15 */
[----:B------:R-:W4:Y:S01]  /*de90*/  LDG.E.64 R26, desc[UR6][R26.64] ;  /* 0x000000061a1a7981 */ /* 0x000f22000c1e1b00 */
[----:B------:R-:W-:-:S03]  /*dea0*/  LEA.HI.X R21, R34, R8, R9, 0x3, P4 ;  /* 0x0000000822157211 */ /* 0x000fc600020f1c09 */
        /* <DEDUP_REMOVED lines=8> */
[----:B----4-:R-:W-:Y:S02]  /*df30*/  IADD3 R7, P4, P3, R24, R26, R9 ;  /* 0x0000001a18077210 */ /* 0x010fe40007b9e009 */
[----:B------:R-:W-:Y:S02]  /*df40*/  IADD3.X R9, PT, PT, R19, R17, R29, P1, P2 ;  /* 0x0000001113097210 */ /* 0x000fe40000fe441d */
[----:B-----5:R-:W-:Y:S02]  /*df50*/  IADD3 R54, P1, P2, R20, R22, R7 ;  /* 0x0000001614367210 */ /* 0x020fe40007a3e007 */
[----:B------:R-:W-:-:S04]  /*df60*/  IADD3.X R7, PT, PT, R25, R27, R9, P4, P3 ;  /* 0x0000001b19077210 */ /* 0x000fc800027e6409 */
[----:B------:R-:W-:-:S07]  /*df70*/  IADD3.X R7, PT, PT, R21, R23, R7, P1, P2 ;  /* 0x0000001715077210 */ /* 0x000fce0000fe4407 */
.L_x_2699:
[----:B------:R-:W-:Y:S05]  /*df80*/  BSYNC.RECONVERGENT B3 ;  /* 0x0000000000037941 */ /* 0x000fea0003800200 */
.L_x_2698:
        /* <DEDUP_REMOVED lines=17> */
[----:B----4-:R-:W-:-:S04]  /*e0a0*/  IMAD.WIDE.U32 R20, R18, UR10, RZ ;  /* 0x0000000a12147c25 */ /* 0x010fc8000f8e00ff */
[----:B------:R-:W-:Y:S02]  /*e0b0*/  IMAD.IADD R9, R15, 0x1, R9 ;  /* 0x000000010f097824 */ /* 0x000fe400078e0209 */
[----:B---3--:R-:W-:Y:S02]  /*e0c0*/  IMAD R15, R17, UR10, RZ ;  /* 0x0000000a110f7c24 */ /* 0x008fe4000f8e02ff */
[----:B-----5:R-:W-:Y:S01]  /*e0d0*/  IMAD.WIDE.U32 R24, R22, UR10, RZ ;  /* 0x0000000a16187c25 */ /* 0x020fe2000f8e00ff */
[----:B------:R-:W-:-:S03]  /*e0e0*/  LEA.HI.X R13, R14, R8, R9, 0x3, P1 ;  /* 0x000000080e0d7211 */ /* 0x000fc600008f1c09 */
[----:B------:R-:W-:Y:S02]  /*e0f0*/  IMAD R9, R19, UR10, RZ ;  /* 0x0000000a13097c24 */ /* 0x000fe4000f8e02ff */
[C---:B------:R-:W-:Y:S01]  /*e100*/  IMAD R15, R16.reuse, UR11, R15 ;  /* 0x0000000b100f7c24 */ /* 0x040fe2000f8e020f */
[----:B------:R-:W2:Y:S01]  /*e110*/  LDG.E.64 R12, desc[UR6][R12.64] ;  /* 0x000000060c0c7981 */ /* 0x000ea2000c1e1b00 */
[----:B------:R-:W-:-:S04]  /*e120*/  IMAD.WIDE.U32 R16, R16, UR10, RZ ;  /* 0x0000000a10107c25 */ /* 0x000fc8000f8e00ff */
[----:B------:R-:W-:Y:S01]  /*e130*/  IMAD R19, R23, UR10, RZ ;  /* 0x0000000a17137c24 */ /* 0x000fe2000f8e02ff */
[-C--:B------:R-:W-:Y:S01]  /*e140*/  LEA R14, P1, R16, R6.reuse, 0x3 ;  /* 0x00000006100e7211 */ /* 0x080fe200078218ff */
[----:B------:R-:W-:Y:S01]  /*e150*/  IMAD R9, R18, UR11, R9 ;  /* 0x0000000b12097c24 */ /* 0x000fe2000f8e0209 */
[----:B------:R-:W-:Y:S01]  /*e160*/  IADD3 R15, PT, PT, R17, R15, RZ ;  /* 0x0000000f110f7210 */ /* 0x000fe20007ffe0ff */
[----:B------:R-:W-:Y:S01]  /*e170*/  IMAD R19, R22, UR11, R19 ;  /* 0x0000000b16137c24 */ /* 0x000fe2000f8e0213 */
[-C--:B------:R-:W-:Y:S01]  /*e180*/  LEA R18, P2, R20, R6.reuse, 0x3 ;  /* 0x0000000614127211 */ /* 0x080fe200078418ff */
[----:B------:R-:W-:Y:S01]  /*e190*/  IMAD.IADD R9, R21, 0x1, R9 ;  /* 0x0000000115097824 */ /* 0x000fe200078e0209 */
[----:B------:R-:W-:Y:S02]  /*e1a0*/  LEA R22, P3, R24, R6, 0x3 ;  /* 0x0000000618167211 */ /* 0x000fe400078618ff */
[----:B------:R-:W-:Y:S02]  /*e1b0*/  IADD3 R17, PT, PT, R25, R19, RZ ;  /* 0x0000001319117210 */ /* 0x000fe40007ffe0ff */
[----:B------:R-:W-:-:S02]  /*e1c0*/  LEA.HI.X R15, R16, R8, R15, 0x3, P1 ;  /* 0x00000008100f7211 */ /* 0x000fc400008f1c0f */
[-C--:B------:R-:W-:Y:S02]  /*e1d0*/  LEA.HI.X R19, R20, R8.reuse, R9, 0x3, P2 ;  /* 0x0000000814137211 */ /* 0x080fe400010f1c09 */
[----:B------:R-:W-:Y:S02]  /*e1e0*/  LEA.HI.X R23, R24, R8, R17, 0x3, P3 ;  /* 0x0000000818177211 */ /* 0x000fe400018f1c11 */
[----:B------:R-:W2:Y:S04]  /*e1f0*/  LDG.E.64 R14, desc[UR6][R14.64] ;  /* 0x000000060e0e7981 */ /* 0x000ea8000c1e1b00 */
        /* <DEDUP_REMOVED lines=8> */
.L_x_2701:
[----:B------:R-:W-:Y:S05]  /*e280*/  BSYNC.RECONVERGENT B3 ;  /* 0x0000000000037941 */ /* 0x000fea0003800200 */
.L_x_2700:
        /* <DEDUP_REMOVED lines=29> */
[----:B------:R-:W-:-:S05]  /*e460*/  @P0 IMAD.IADD R5, R19, 0x1, R9 ;  /* 0x0000000113050824 */ /* 0x000fca00078e0209 */
[----:B------:R-:W-:Y:S02]  /*e470*/  @P0 LEA.HI.X R15, R18, R8, R5, 0x3, P1 ;  /* 0x00000008120f0211 */ /* 0x000fe400008f1c05 */
[----:B------:R-:W2:Y:S04]  /*e480*/  LDG.E.64 R8, desc[UR6][R12.64] ;  /* 0x000000060c087981 */ /* 0x000ea8000c1e1b00 */
[----:B------:R-:W3:Y:S01]  /*e490*/  @P0 LDG.E.64 R10, desc[UR6][R14.64] ;  /* 0x000000060e0a0981 */ /* 0x000ee2000c1e1b00 */
[----:B--2---:R-:W-:-:S04]  /*e4a0*/  IADD3 R54, P1, PT, R8, R54, RZ ;  /* 0x0000003608367210 */ /* 0x004fc80007f3e0ff */
[----:B---3--:R-:W-:Y:S02]  /*e4b0*/  @P0 IADD3 R54, P2, PT, R10, R54, RZ ;  /* 0x000000360a360210 */ /* 0x008fe40007f5e0ff */
[----:B------:R-:W-:-:S05]  /*e4c0*/  IADD3.X R7, PT, PT, R9, R7, RZ, P1, !PT ;  /* 0x0000000709077210 */ /* 0x000fca0000ffe4ff */
[----:B------:R-:W-:-:S07]  /*e4d0*/  @P0 IMAD.X R7, R11, 0x1, R7, P2 ;  /* 0x000000010b070824 */ /* 0x000fce00010e0607 */
.L_x_2694:
[----:B------:R-:W-:Y:S05]  /*e4e0*/  BSYNC.RECONVERGENT B2 ;  /* 0x0000000000027941 */ /* 0x000fea0003800200 */
.L_x_2693:
[----:B------:R-:W0:Y:S01]  /*e4f0*/  LDCU.64 UR10, c[0x0][0x710] ;  /* 0x0000e200ff0a77ac */ /* 0x000e220008000a00 */
[----:B------:R-:W-:Y:S01]  /*e500*/  IMAD.MOV.U32 R55, RZ, RZ, R7 ;  /* 0x000000ffff377224 */ /* 0x000fe200078e0007 */
[----:B------:R-:W-:Y:S02]  /*e510*/  IADD3 R3, PT, PT, R3, 0x80, RZ ;  /* 0x0000008003037810 */ /* 0x000fe40007ffe0ff */
[----:B0-----:R-:W-:-:S04]  /*e520*/  IADD3 R4, P0, PT, R4, UR10, RZ ;  /* 0x0000000a04047c10 */ /* 0x001fc8000ff1e0ff */
[----:B------:R-:W-:Y:S02]  /*e530*/  IADD3.X R5, PT, PT, RZ, UR11, RZ, P0, !PT ;  /* 0x0000000bff057c10 */ /* 0x000fe400087fe4ff */
[----:B------:R-:W-:-:S03]  /*e540*/  ISETP.GE.AND P0, PT, R3, UR4, PT ;  /* 0x0000000403007c0c */ /* 0x000fc6000bf06270 */
[----:B------:R0:W-:Y:S10]  /*e550*/  STG.E.64 desc[UR6][R4.64], R54 ;  /* 0x0000003604007986 */ /* 0x0001f4000c101b06 */
        /* <DEDUP_REMOVED lines=399> */
.L_x_2703:
        /* <DEDUP_REMOVED lines=39> */
.L_x_2708:
        /* <DEDUP_REMOVED lines=153> */
.L_x_2707:
[----:B------:R-:W-:Y:S05]  /*10a50*/  BSYNC.RECONVERGENT B3 ;  /* 0x0000000000037941 */ /* 0x000fea0003800200 */
.L_x_2706:
        /* <DEDUP_REMOVED lines=85> */
.L_x_2710:
[----:B------:R-:W-:Y:S05]  /*10fb0*/  BSYNC.RECONVERGENT B3 ;  /* 0x0000000000037941 */ /* 0x000fea0003800200 */
.L_x_2709:
        /* <DEDUP_REMOVED lines=47> */
.L_x_2712:
[----:B------:R-:W-:Y:S05]  /*112b0*/  BSYNC.RECONVERGENT B3 ;  /* 0x0000000000037941 */ /* 0x000fea0003800200 */
.L_x_2711:
        /* <DEDUP_REMOVED lines=37> */
.L_x_2705:
[----:B------:R-:W-:Y:S05]  /*11510*/  BSYNC.RECONVERGENT B2 ;  /* 0x0000000000027941 */ /* 0x000fea0003800200 */
.L_x_2704:
[----:B------:R-:W0:Y:S01]  /*11520*/  LDCU.64 UR10, c[0x0][0x710] ;  /* 0x0000e200ff0a77ac */ /* 0x000e220008000a00 */
[----:B------:R-:W-:Y:S01]  /*11530*/  IMAD.MOV.U32 R55, RZ, RZ, R7 ;  /* 0x000000ffff377224 */ /* 0x000fe200078e0007 */
[----:B------:R-:W-:Y:S02]  /*11540*/  IADD3 R3, PT, PT, R3, 0x80, RZ ;  /* 0x0000008003037810 */ /* 0x000fe40007ffe0ff */
[----:B0-----:R-:W-:-:S04]  /*11550*/  IADD3 R4, P0, PT, R4, UR10, RZ ;  /* 0x0000000a04047c10 */ /* 0x001fc8000ff1e0ff */
[----:B------:R-:W-:-:S05]  /*11560*/  IADD3.X R5, PT, PT, RZ, UR11, RZ, P0, !PT ;  /* 0x0000000bff057c10 */ /* 0x000fca00087fe4ff */
[----:B------:R0:W-:Y:S04]  /*11570*/  STG.E.64 desc[UR6][R4.64], R54 ;  /* 0x0000003604007986 */ /* 0x0001e8000c101b06 */
.L_x_2691:
        /* <DEDUP_REMOVED lines=400> */
.L_x_2714:
        /* <DEDUP_REMOVED lines=39> */
.L_x_2719:
        /* <DEDUP_REMOVED lines=153> */
.L_x_2718:
[----:B------:R-:W-:Y:S05]  /*13a80*/  BSYNC.RECONVERGENT B3 ;  /* 0x0000000000037941 */ /* 0x000fea0003800200 */
.L_x_2717:
        /* <DEDUP_REMOVED lines=85> */
.L_x_2721:
[----:B------:R-:W-:Y:S05]  /*13fe0*/  BSYNC.RECONVERGENT B3 ;  /* 0x0000000000037941 */ /* 0x000fea0003800200 */
.L_x_2720:
        /* <DEDUP_REMOVED lines=47> */
.L_x_2723:
[----:B------:R-:W-:Y:S05]  /*142e0*/  BSYNC.RECONVERGENT B3 ;  /* 0x0000000000037941 */ /* 0x000fea0003800200 */
.L_x_2722:
        /* <DEDUP_REMOVED lines=37> */
.L_x_2716:
[----:B------:R-:W-:Y:S05]  /*14540*/  BSYNC.RECONVERGENT B2 ;  /* 0x0000000000027941 */ /* 0x000fea0003800200 */
.L_x_2715:
[----:B------:R-:W0:Y:S01]  /*14550*/  LDCU.64 UR10, c[0x0][0x710] ;  /* 0x0000e200ff0a77ac */ /* 0x000e220008000a00 */
[----:B------:R-:W-:Y:S01]  /*14560*/  IMAD.MOV.U32 R55, RZ, RZ, R7 ;  /* 0x000000ffff377224 */ /* 0x000fe200078e0007 */
[----:B------:R-:W-:Y:S02]  /*14570*/  IADD3 R3, PT, PT, R3, 0x80, RZ ;  /* 0x0000008003037810 */ /* 0x000fe40007ffe0ff */
[----:B0-----:R-:W-:-:S04]  /*14580*/  IADD3 R4, P0, PT, R4, UR10, RZ ;  /* 0x0000000a04047c10 */ /* 0x001fc8000ff1e0ff */
[----:B------:R-:W-:-:S05]  /*14590*/  IADD3.X R5, PT, PT, RZ, UR11, RZ, P0, !PT ;  /* 0x0000000bff057c10 */ /* 0x000fca00087fe4ff */
[----:B------:R1:W-:Y:S04]  /*145a0*/  STG.E.64 desc[UR6][R4.64], R54 ;  /* 0x0000003604007986 */ /* 0x0003e8000c101b06 */
.L_x_2702:
        /* <DEDUP_REMOVED lines=400> */
.L_x_2725:
        /* <DEDUP_REMOVED lines=39> */
.L_x_2730:
        /* <DEDUP_REMOVED lines=153> */
.L_x_2729:
[----:B------:R-:W-:Y:S05]  /*16ab0*/  BSYNC.RECONVERGENT B3 ;  /* 0x0000000000037941 */ /* 0x000fea0003800200 */
.L_x_2728:
        /* <DEDUP_REMOVED lines=85> */
.L_x_2732:
[----:B------:R-:W-:Y:S05]  /*17010*/  BSYNC.RECONVERGENT B3 ;  /* 0x0000000000037941 */ /* 0x000fea0003800200 */
.L_x_2731:
        /* <DEDUP_REMOVED lines=47> */
.L_x_2734:
[----:B------:R-:W-:Y:S05]  /*17310*/  BSYNC.RECONVERGENT B3 ;  /* 0x0000000000037941 */ /* 0x000fea0003800200 */
.L_x_2733:
        /* <DEDUP_REMOVED lines=37> */
.L_x_2727:
[----:B------:R-:W-:Y:S05]  /*17570*/  BSYNC.RECONVERGENT B2 ;  /* 0x0000000000027941 */ /* 0x000fea0003800200 */
.L_x_2726:
[----:B------:R-:W0:Y:S01]  /*17580*/  LDCU.64 UR10, c[0x0][0x710] ;  /* 0x0000e200ff0a77ac */ /* 0x000e220008000a00 */
[----:B------:R-:W-:Y:S01]  /*17590*/  IMAD.MOV.U32 R55, RZ, RZ, R7 ;  /* 0x000000ffff377224 */ /* 0x000fe200078e0007 */
[----:B------:R-:W-:Y:S02]  /*175a0*/  IADD3 R3, PT, PT, R3, 0x80, RZ ;  /* 0x0000008003037810 */ /* 0x000fe40007ffe0ff */
[----:B0-----:R-:W-:-:S04]  /*175b0*/  IADD3 R4, P0, PT, R4, UR10, RZ ;  /* 0x0000000a04047c10 */ /* 0x001fc8000ff1e0ff */
[----:B------:R-:W-:-:S05]  /*175c0*/  IADD3.X R5, PT, PT, RZ, UR11, RZ, P0, !PT ;  /* 0x0000000bff057c10 */ /* 0x000fca00087fe4ff */
[----:B------:R1:W-:Y:S04]  /*175d0*/  STG.E.64 desc[UR6][R4.64], R54 ;  /* 0x0000003604007986 */ /* 0x0003e8000c101b06 */
.L_x_2713:
        /* <DEDUP_REMOVED lines=400> */
.L_x_2736:
        /* <DEDUP_REMOVED lines=28> */
[----:B------:R-:W-:Y:S02]  /*190a0*/  MOV R7, RZ ;  /* 0x000000ff00077202 */ /* 0x000fe40000000f00 */
[----:B0-----:R-:W-:-:S05]  /*190b0*/  IADD3 R6, P1, PT, R6, UR10, RZ ;  /* 0x0000000a06067c10 */ /* 0x001fca000ff3e0ff */
[----:B------:R-:W-:Y:S01]  /*190c0*/  IMAD.X R8, RZ, RZ, UR11, P1 ;  /* 0x0000000bff087e24 */ /* 0x000fe200088e06ff */
[----:B-1----:R-:W-:-:S04]  /*190d0*/  LEA R10, P2, R12, UR12, 0x3 ;  /* 0x0000000c0c0a7c11 */ /* 0x002fc8000f8418ff */
[----:B------:R-:W-:Y:S01]  /*190e0*/  LEA.HI.X R11, R12, UR13, R13, 0x3, P2 ;  /* 0x0000000d0c0b7c11 */ /* 0x000fe200090f1c0d */
[----:B------:R-:W-:Y:S08]  /*190f0*/  @!P0 BRA `(.L_x_2740) ;  /* 0x0000000800788947 */ /* 0x000ff00003800000 */
[----:B------:R-:W-:Y:S01]  /*19100*/  BSSY.RECONVERGENT B4, `(.L_x_2740) ;  /* 0x000009d000047945 */ /* 0x000fe20003800200 */
[----:B------:R-:W-:Y:S01]  /*19110*/  LOP3.LUT R52, R52, 0x7fffffff, RZ, 0xc0, !PT ;  /* 0x7fffffff34347812 */ /* 0x000fe200078ec0ff */
[----:B------:R-:W-:Y:S01]  /*19120*/  IMAD.MOV.U32 R54, RZ, RZ, RZ ;  /* 0x000000ffff367224 */ /* 0x000fe200078e00ff */
[----:B------:R-:W-:Y:S02]  /*19130*/  LOP3.LUT R53, R5, 0xfffffff0, RZ, 0xc0, !PT ;  /* 0xfffffff005357812 */ /* 0x000fe400078ec0ff */
[----:B------:R-:W-:-:S07]  /*19140*/  MOV R7, RZ ;  /* 0x000000ff00077202 */ /* 0x000fce0000000f00 */
.L_x_2741:
        /* <DEDUP_REMOVED lines=24> */
[----:B------:R-:W-:-:S04]  /*192d0*/  IMAD.WIDE.U32 R28, R12, UR10, RZ ;  /* 0x0000000a0c1c7c25 */ /* 0x000fc8000f8e00ff */
[----:B------:R-:W-:Y:S02]  /*192e0*/  IMAD R51, R12, UR11, R13 ;  /* 0x0000000b0c337c24 */ /* 0x000fe4000f8e020d */
[----:B------:R-:W-:Y:S01]  /*192f0*/  IMAD.IADD R15, R23, 0x1, R15 ;  /* 0x00000001170f7824 */ /* 0x000fe200078e020f */
[-C--:B------:R-:W-:Y:S01]  /*19300*/  LEA R12, P0, R34, R6.reuse, 0x3 ;  /* 0x00000006220c7211 */ /* 0x080fe200078018ff */
[----:B-----5:R-:W-:Y:S01]  /*19310*/  IMAD R23, R43, UR10, RZ ;  /* 0x0000000a2b177c24 */ /* 0x020fe2000f8e02ff */
[----:B------:R-:W-:Y:S01]  /*19320*/  IADD3 R13, PT, PT, R35, R17, RZ ;  /* 0x00000011230d7210 */ /* 0x000fe20007ffe0ff */
[----:B------:R-:W-:Y:S01]  /*19330*/  IMAD R19, R19, UR10, RZ ;  /* 0x0000000a13137c24 */ /* 0x000fe2000f8e02ff */
[----:B------:R-:W-:Y:S01]  /*19340*/  LEA R16, P2, R28, R6, 0x3 ;  /* 0x000000061c107211 */ /* 0x000fe200078418ff */
[----:B------:R-:W-:Y:S01]  /*19350*/  IMAD R23, R42, UR11, R23 ;  /* 0x0000000b2a177c24 */ /* 0x000fe2000f8e0217 */
[----:B------:R-:W-:Y:S01]  /*19360*/  IADD3 R17, PT, PT, R29, R51, RZ ;  /* 0x000000331d117210 */ /* 0x000fe20007ffe0ff */
[----:B------:R-:W-:Y:S01]  /*19370*/  IMAD R21, R21, UR10, RZ ;  /* 0x0000000a15157c24 */ /* 0x000fe2000f8e02ff */
[----:B------:R-:W-:Y:S01]  /*19380*/  LEA.HI.X R13, R34, R8, R13, 0x3, P0 ;  /* 0x00000008220d7211 */ /* 0x000fe200000f1c0d */
[----:B------:R-:W-:Y:S01]  /*19390*/  IMAD.WIDE.U32 R42, R42, UR10, RZ ;  /* 0x0000000a2a2a7c25 */ /* 0x000fe2000f8e00ff */
[----:B------:R-:W-:-:S03]  /*193a0*/  LEA R14, P1, R22, R6, 0x3 ;  /* 0x00000006160e7211 */ /* 0x000fc600078218ff */
[----:B------:R-:W-:Y:S01]  /*193b0*/  IMAD.WIDE.U32 R34, R18, UR10, RZ ;  /* 0x0000000a12227c25 */ /* 0x000fe2000f8e00ff */
[-C--:B------:R-:W-:Y:S01]  /*193c0*/  LEA.HI.X R17, R28, R8.reuse, R17, 0x3, P2 ;  /* 0x000000081c117211 */ /* 0x080fe200010f1c11 */
[----:B------:R-:W2:Y:S02]  /*193d0*/  LDG.E.64 R12, desc[UR6][R12.64] ;  /* 0x000000060c0c7981 */ /* 0x000ea4000c1e1b00 */
[----:B------:R-:W-:Y:S01]  /*193e0*/  IMAD R51, R18, UR11, R19 ;  /* 0x0000000b12337c24 */ /* 0x000fe2000f8e0213 */
[----:B------:R-:W-:Y:S01]  /*193f0*/  LEA.HI.X R15, R22, R8, R15, 0x3, P1 ;  /* 0x00000008160f7211 */ /* 0x000fe200008f1c0f */
[C---:B------:R-:W-:Y:S01]  /*19400*/  IMAD.WIDE.U32 R28, R20.reuse, UR10, RZ ;  /* 0x0000000a141c7c25 */ /* 0x040fe2000f8e00ff */
[----:B------:R-:W-:Y:S01]  /*19410*/  IADD3 R19, PT, PT, R43, R23, RZ ;  /* 0x000000172b137210 */ /* 0x000fe20007ffe0ff */
[----:B------:R-:W3:Y:S02]  /*19420*/  LDG.E.64 R16, desc[UR6][R16.64] ;  /* 0x0000000610107981 */ /* 0x000ee4000c1e1b00 */
[----:B------:R-:W-:Y:S01]  /*19430*/  IMAD R21, R20, UR11, R21 ;  /* 0x0000000b14157c24 */ /* 0x000fe2000f8e0215 */
[-C--:B------:R-:W-:Y:S01]  /*19440*/  LEA R22, P2, R34, R6.reuse, 0x3 ;  /* 0x0000000622167211 */ /* 0x080fe200078418ff */
[----:B------:R-:W-:Y:S01]  /*19450*/  IMAD R27, R27, UR10, RZ ;  /* 0x0000000a1b1b7c24 */ /* 0x000fe2000f8e02ff */
[----:B------:R-:W-:Y:S01]  /*19460*/  IADD3 R23, PT, PT, R35, R51, RZ ;  /* 0x0000003323177210 */ /* 0x000fe20007ffe0ff */
[----:B------:R-:W-:Y:S01]  /*19470*/  IMAD.IADD R21, R29, 0x1, R21 ;  /* 0x000000011d157824 */ /* 0x000fe200078e0215 */
[----:B------:R-:W-:Y:S01]  /*19480*/  LEA R18, P0, R42, R6, 0x3 ;  /* 0x000000062a127211 */ /* 0x000fe200078018ff */
[----:B------:R-:W-:Y:S01]  /*19490*/  IMAD R29, R47, UR10, RZ ;  /* 0x0000000a2f1d7c24 */ /* 0x000fe2000f8e02ff */
[-C--:B------:R-:W-:Y:S01]  /*194a0*/  LEA.HI.X R23, R34, R8.reuse, R23, 0x3, P2 ;  /* 0x0000000822177211 */ /* 0x080fe200010f1c17 */
[----:B------:R-:W-:Y:S01]  /*194b0*/  IMAD R25, R25, UR10, RZ ;  /* 0x0000000a19197c24 */ /* 0x000fe2000f8e02ff */
[----:B------:R-:W2:Y:S01]  /*194c0*/  LDG.E.64 R14, desc[UR6][R14.64] ;  /* 0x000000060e0e7981 */ /* 0x000ea2000c1e1b00 */
[----:B------:R-:W-:Y:S01]  /*194d0*/  IMAD.WIDE.U32 R34, R26, UR10, RZ ;  /* 0x0000000a1a227c25 */ /* 0x000fe2000f8e00ff */
[----:B------:R-:W-:-:S02]  /*194e0*/  LEA.HI.X R19, R42, R8, R19, 0x3, P0 ;  /* 0x000000082a137211 */ /* 0x000fc400000f1c13 */
[----:B------:R-:W-:Y:S01]  /*194f0*/  LEA R20, P1, R28, R6, 0x3 ;  /* 0x000000061c147211 */ /* 0x000fe200078218ff */
[----:B------:R-:W-:Y:S01]  /*19500*/  IMAD R27, R26, UR11, R27 ;  /* 0x0000000b1a1b7c24 */ /* 0x000fe2000f8e021b */
[----:B------:R-:W4:Y:S01]  /*19510*/  LDG.E.64 R22, desc[UR6][R22.64] ;  /* 0x0000000616167981 */ /* 0x000f22000c1e1b00 */
[C---:B------:R-:W-:Y:S02]  /*19520*/  IMAD R29, R46.reuse, UR11, R29 ;  /* 0x0000000b2e1d7c24 */ /* 0x040fe4000f8e021d */
[----:B------:R-:W-:Y:S01]  /*19530*/  IMAD.WIDE.U32 R46, R46, UR10, RZ ;  /* 0x0000000a2e2e7c25 */ /* 0x000fe2000f8e00ff */
[----:B------:R-:W3:Y:S03]  /*19540*/  LDG.E.64 R18, desc[UR6][R18.64] ;  /* 0x0000000612127981 */ /* 0x000ee6000c1e1b00 */
[----:B------:R-:W-:-:S04]  /*19550*/  IMAD.WIDE.U32 R42, R24, UR10, RZ ;  /* 0x0000000a182a7c25 */ /* 0x000fc8000f8e00ff */
[----:B------:R-:W-:Y:S02]  /*19560*/  IMAD R51, R24, UR11, R25 ;  /* 0x0000000b18337c24 */ /* 0x000fe4000f8e0219 */
[----:B------:R-:W-:Y:S02]  /*19570*/  IMAD.IADD R27, R35, 0x1, R27 ;  /* 0x00000001231b7824 */ /* 0x000fe400078e021b */
[----:B------:R-:W-:Y:S01]  /*19580*/  IMAD R35, R49, UR10, RZ ;  /* 0x0000000a31237c24 */ /* 0x000fe2000f8e02ff */
[----:B------:R-:W-:Y:S02]  /*19590*/  LEA.HI.X R21, R28, R8, R21, 0x3, P1 ;  /* 0x000000081c157211 */ /* 0x000fe400008f1c15 */
[----:B------:R-:W-:Y:S01]  /*195a0*/  IADD3 R25, PT, PT, R47, R29, RZ ;  /* 0x0000001d2f197210 */ /* 0x000fe20007ffe0ff */
[----:B------:R-:W-:Y:S01]  /*195b0*/  IMAD R35, R48, UR11, R35 ;  /* 0x0000000b30237c24 */ /* 0x000fe2000f8e0223 */
[-C--:B------:R-:W-:Y:S01]  /*195c0*/  LEA R24, P0, R46, R6.reuse, 0x3 ;  /* 0x000000062e187211 */ /* 0x080fe200078018ff */
[----:B------:R-:W-:Y:S01]  /*195d0*/  IMAD R33, R33, UR10, RZ ;  /* 0x0000000a21217c24 */ /* 0x000fe2000f8e02ff */
[-C--:B------:R-:W-:Y:S01]  /*195e0*/  LEA R28, P2, R42, R6.reuse, 0x3 ;  /* 0x000000062a1c7211 */ /* 0x080fe200078418ff */
[----:B------:R-:W-:Y:S01]  /*195f0*/  IMAD.WIDE.U32 R48, R48, UR10, RZ ;  /* 0x0000000a30307c25 */ /* 0x000fe2000f8e00ff */
[----:B------:R-:W-:Y:S01]  /*19600*/  IADD3 R29, PT, PT, R43, R51, RZ ;  /* 0x000000332b1d7210 */ /* 0x000fe20007ffe0ff */
[----:B------:R-:W4:Y:S01]  /*19610*/  LDG.E.64 R20, desc[UR6][R20.64] ;  /* 0x0000000614147981 */ /* 0x000f22000c1e1b00 */
[----:B------:R-:W-:Y:S01]  /*19620*/  LEA R26, P1, R34, R6, 0x3 ;  /* 0x00000006221a7211 */ /* 0x000fe200078218ff */
[----:B------:R-:W-:Y:S01]  /*19630*/  IMAD R31, R31, UR10, RZ ;  /* 0x0000000a1f1f7c24 */ /* 0x000fe2000f8e02ff */
[-C--:B------:R-:W-:Y:S01]  /*19640*/  LEA.HI.X R25, R46, R8.reuse, R25, 0x3, P0 ;  /* 0x000000082e197211 */ /* 0x080fe200000f1c19 */
[----:B------:R-:W-:Y:S01]  /*19650*/  IMAD.WIDE.U32 R46, R32, UR10, RZ ;  /* 0x0000000a202e7c25 */ /* 0x000fe2000f8e00ff */
[----:B------:R-:W-:-:S02]  /*19660*/  LEA.HI.X R29, R42, R8, R29, 0x3, P2 ;  /* 0x000000082a1d7211 */ /* 0x000fc400010f1c1d */
[----:B------:R-:W-:Y:S01]  /*19670*/  LEA.HI.X R27, R34, R8, R27, 0x3, P1 ;  /* 0x00000008221b7211 */ /* 0x000fe200008f1c1b */
[----:B------:R-:W-:Y:S01]  /*19680*/  IMAD R33, R32, UR11, R33 ;  /* 0x0000000b20217c24 */ /* 0x000fe2000f8e0221 */
[----:B------:R-:W5:Y:S01]  /*19690*/  LDG.E.64 R24, desc[UR6][R24.64] ;  /* 0x0000000618187981 */ /* 0x000f62000c1e1b00 */
[----:B------:R-:W-:-:S03]  /*196a0*/  IMAD.WIDE.U32 R42, R30, UR10, RZ ;  /* 0x0000000a1e2a7c25 */ /* 0x000fc6000f8e00ff */
[----:B------:R-:W5:Y:S01]  /*196b0*/  LDG.E.64 R26, desc[UR6][R26.64] ;  /* 0x000000061a1a7981 */ /* 0x000f62000c1e1b00 */
[----:B------:R-:W-:Y:S01]  /*196c0*/  IMAD R51, R30, UR11, R31 ;  /* 0x0000000b1e337c24 */ /* 0x000fe2000f8e021f */
[C---:B------:R-:W-:Y:S02]  /*196d0*/  LEA R30, P0, R48.reuse, R6, 0x3 ;  /* 0x00000006301e7211 */ /* 0x040fe400078018ff */
[----:B------:R-:W-:Y:S01]  /*196e0*/  IADD3 R31, PT, PT, R49, R35, RZ ;  /* 0x00000023311f7210 */ /* 0x000fe20007ffe0ff */
[----:B------:R-:W-:Y:S01]  /*196f0*/  IMAD.IADD R33, R47, 0x1, R33 ;  /* 0x000000012f217824 */ /* 0x000fe200078e0221 */
[----:B------:R-:W5:Y:S01]  /*19700*/  LDG.E.64 R28, desc[UR6][R28.64] ;  /* 0x000000061c1c7981 */ /* 0x000f62000c1e1b00 */
[----:B------:R-:W-:Y:S01]  /*19710*/  IMAD R47, R37, UR10, RZ ;  /* 0x0000000a252f7c24 */ /* 0x000fe2000f8e02ff */
[----:B------:R-:W-:Y:S01]  /*19720*/  LEA.HI.X R31, R48, R8, R31, 0x3, P0 ;  /* 0x00000008301f7211 */ /* 0x000fe200000f1c1f */
[----:B------:R-:W-:Y:S01]  /*19730*/  IMAD R49, R39, UR10, RZ ;  /* 0x0000000a27317c24 */ /* 0x000fe2000f8e02ff */
[-C--:B------:R-:W-:Y:S01]  /*19740*/  LEA R34, P2, R42, R6.reuse, 0x3 ;  /* 0x000000062a227211 */ /* 0x080fe200078418ff */
[----:B------:R-:W-:Y:S01]  /*19750*/  IMAD R41, R41, UR10, RZ ;  /* 0x0000000a29297c24 */ /* 0x000fe2000f8e02ff */
[----:B------:R-:W-:Y:S01]  /*19760*/  IADD3 R35, PT, PT, R43, R51, RZ ;  /* 0x000000332b237210 */ /* 0x000fe20007ffe0ff */
[----:B------:R-:W-:Y:S01]  /*19770*/  IMAD R47, R36, UR11, R47 ;  /* 0x0000000b242f7c24 */ /* 0x000fe2000f8e022f */
[----:B------:R-:W-:Y:S01]  /*19780*/  LEA R32, P1, R46, R6, 0x3 ;  /* 0x000000062e207211 */ /* 0x000fe200078218ff */
[----:B------:R-:W-:Y:S01]  /*19790*/  IMAD.WIDE.U32 R36, R36, UR10, RZ ;  /* 0x0000000a24247c25 */ /* 0x000fe2000f8e00ff */
[----:B------:R-:W5:Y:S03]  /*197a0*/  LDG.E.64 R30, desc[UR6][R30.64] ;  /* 0x000000061e1e7981 */ /* 0x000f66000c1e1b00 */
[----:B------:R-:W-:-:S02]  /*197b0*/  IMAD R49, R38, UR11, R49 ;  /* 0x0000000b26317c24 */ /* 0x000fc4000f8e0231 */
[----:B------:R-:W-:Y:S02]  /*197c0*/  IMAD R51, R45, UR10, RZ ;  /* 0x0000000a2d337c24 */ /* 0x000fe4000f8e02ff */
[----:B------:R-:W-:Y:S01]  /*197d0*/  IMAD.WIDE.U32 R38, R38, UR10, RZ ;  /* 0x0000000a26267c25 */ /* 0x000fe2000f8e00ff */
[----:B------:R-:W-:-:S03]  /*197e0*/  LEA.HI.X R35, R42, R8, R35, 0x3, P2 ;  /* 0x000000082a237211 */ /* 0x000fc600010f1c23 */
[C---:B------:R-:W-:Y:S02]  /*197f0*/  IMAD R45, R40.reuse, UR11, R41 ;  /* 0x0000000b282d7c24 */ /* 0x040fe4000f8e0229 */
[----:B------:R-:W-:Y:S01]  /*19800*/  IMAD.WIDE.U32 R40, R40, UR10, RZ ;  /* 0x0000000a28287c25 */ /* 0x000fe2000f8e00ff */
[----:B------:R-:W-:Y:S01]  /*19810*/  LEA.HI.X R33, R46, R8, R33, 0x3, P1 ;  /* 0x000000082e217211 */ /* 0x000fe200008f1c21 */
[----:B------:R-:W5:Y:S01]  /*19820*/  LDG.E.64 R34, desc[UR6][R34.64] ;  /* 0x0000000622227981 */ /* 0x000f62000c1e1b00 */
[----:B------:R-:W-:Y:S01]  /*19830*/  IADD3 R47, PT, PT, R37, R47, RZ ;  /* 0x0000002f252f7210 */ /* 0x000fe20007ffe0ff */
[----:B------:R-:W-:Y:S01]  /*19840*/  IMAD.WIDE.U32 R42, R44, UR10, RZ ;  /* 0x0000000a2c2a7c25 */ /* 0x000fe2000f8e00ff */
[----:B------:R-:W-:-:S03]  /*19850*/  LEA R46, P1, R38, R6, 0x3 ;  /* 0x00000006262e7211 */ /* 0x000fc600078218ff */
[----:B------:R-:W-:Y:S01]  /*19860*/  IMAD R51, R44, UR11, R51 ;  /* 0x0000000b2c337c24 */ /* 0x000fe2000f8e0233 */
[C---:B------:R-:W-:Y:S01]  /*19870*/  LEA R44, P0, R36.reuse, R6, 0x3 ;  /* 0x00000006242c7211 */ /* 0x040fe200078018ff */
[----:B------:R-:W-:Y:S01]  /*19880*/  IMAD.IADD R49, R39, 0x1, R49 ;  /* 0x0000000127317824 */ /* 0x000fe200078e0231 */
[----:B------:R-:W-:Y:S01]  /*19890*/  IADD3 R39, PT, PT, R41, R45, RZ ;  /* 0x0000002d29277210 */ /* 0x000fe20007ffe0ff */
[----:B------:R-:W5:Y:S01]  /*198a0*/  LDG.E.64 R32, desc[UR6][R32.64] ;  /* 0x0000000620207981 */ /* 0x000f62000c1e1b00 */
[----:B------:R-:W-:Y:S02]  /*198b0*/  LEA.HI.X R45, R36, R8, R47, 0x3, P0 ;  /* 0x00000008242d7211 */ /* 0x000fe400000f1c2f */
[-C--:B------:R-:W-:Y:S02]  /*198c0*/  LEA R48, P2, R40, R6.reuse, 0x3 ;  /* 0x0000000628307211 */ /* 0x080fe400078418ff */
[----:B------:R-:W-:Y:S02]  /*198d0*/  LEA R50, P3, R42, R6, 0x3 ;  /* 0x000000062a327211 */ /* 0x000fe400078618ff */
[----:B------:R-:W-:Y:S01]  /*198e0*/  IADD3 R37, PT, PT, R43, R51, RZ ;  /* 0x000000332b257210 */ /* 0x000fe20007ffe0ff */
[----:B------:R-:W5:Y:S01]  /*198f0*/  LDG.E.64 R44, desc[UR6][R44.64] ;  /* 0x000000062c2c7981 */ /* 0x000f62000c1e1b00 */
[----:B------:R-:W-:-:S02]  /*19900*/  LEA.HI.X R47, R38, R8, R49, 0x3, P1 ;  /* 0x00000008262f7211 */ /* 0x000fc400008f1c31 */
[-C--:B------:R-:W-:Y:S02]  /*19910*/  LEA.HI.X R49, R40, R8.reuse, R39, 0x3, P2 ;  /* 0x0000000828317211 */ /* 0x080fe400010f1c27 */
        /* <DEDUP_REMOVED lines=20> */
[----:B------:R-:W-:Y:S02]  /*19a60*/  IADD3 R10, P3, PT, R10, 0x80, RZ ;  /* 0x000000800a0a7810 */ /* 0x000fe40007f7e0ff */
[----:B------:R-:W-:-:S03]  /*19a70*/  IADD3 R7, P2, P1, R46, R44, R7 ;  /* 0x0000002c2e077210 */ /* 0x000fc6000795e007 */
[----:B------:R-:W-:Y:S01]  /*19a80*/  IMAD.X R11, RZ, RZ, R11, P3 ;  /* 0x000000ffff0b7224 */ /* 0x000fe200018e060b */
[----:B------:R-:W-:Y:S02]  /*19a90*/  IADD3 R54, P4, P5, R50, R48, R7 ;  /* 0x0000003032367210 */ /* 0x000fe40007d9e007 */
[----:B------:R-:W-:-:S04]  /*19aa0*/  IADD3.X R7, PT, PT, R47, R45, R33, P2, P1 ;  /* 0x0000002d2f077210 */ /* 0x000fc800017e2421 */
[----:B------:R-:W-:Y:S01]  /*19ab0*/  IADD3.X R7, PT, PT, R51, R49, R7, P4, P5 ;  /* 0x0000003133077210 */ /* 0x000fe200027ea407 */
[----:B------:R-:W-:Y:S06]  /*19ac0*/  @P0 BRA `(.L_x_2741) ;  /* 0xfffffff400a00947 */ /* 0x000fec000383ffff */
[----:B------:R-:W-:Y:S05]  /*19ad0*/  BSYNC.RECONVERGENT B4 ;  /* 0x0000000000047941 */ /* 0x000fea0003800200 */
.L_x_2740:
[----:B------:R-:W-:Y:S05]  /*19ae0*/  BSYNC.RECONVERGENT B3 ;  /* 0x0000000000037941 */ /* 0x000fea0003800200 */
.L_x_2739:
        /* <DEDUP_REMOVED lines=34> */
[-C--:B------:R-:W-:Y:S02]  /*19d10*/  LEA R18, P3, R32, R6.reuse, 0x3 ;  /* 0x0000000620127211 */ /* 0x080fe400078618ff */
[----:B------:R-:W-:Y:S01]  /*19d20*/  IADD3 R9, PT, PT, R33, R9, RZ ;  /* 0x0000000921097210 */ /* 0x000fe20007ffe0ff */
[----:B------:R-:W-:Y:S01]  /*19d30*/  IMAD.WIDE.U32 R30, R16, UR10, RZ ;  /* 0x0000000a101e7c25 */ /* 0x000fe2000f8e00ff */
[-C--:B------:R-:W-:Y:S02]  /*19d40*/  LEA R14, P1, R28, R6.reuse, 0x3 ;  /* 0x000000061c0e7211 */ /* 0x080fe400078218ff */
[----:B------:R-:W-:Y:S01]  /*19d50*/  IADD3 R15, PT, PT, R29, R19, RZ ;  /* 0x000000131d0f7210 */ /* 0x000fe20007ffe0ff */
[----:B------:R-:W-:Y:S01]  /*19d60*/  IMAD R27, R27, UR10, RZ ;  /* 0x0000000a1b1b7c24 */ /* 0x000fe2000f8e02ff */
[----:B------:R-:W-:Y:S01]  /*19d70*/  LEA R16, P2, R30, R6, 0x3 ;  /* 0x000000061e107211 */ /* 0x000fe200078418ff */
[----:B------:R-:W-:Y:S01]  /*19d80*/  IMAD.IADD R17, R31, 0x1, R17 ;  /* 0x000000011f117824 */ /* 0x000fe200078e0211 */
[-C--:B------:R-:W-:Y:S01]  /*19d90*/  LEA.HI.X R19, R32, R8.reuse, R9, 0x3, P3 ;  /* 0x0000000820137211 */ /* 0x080fe200018f1c09 */
[----:B------:R-:W-:Y:S01]  /*19da0*/  IMAD R9, R25, UR10, RZ ;  /* 0x0000000a19097c24 */ /* 0x000fe2000f8e02ff */
[-C--:B------:R-:W-:Y:S01]  /*19db0*/  LEA.HI.X R15, R28, R8.reuse, R15, 0x3, P1 ;  /* 0x000000081c0f7211 */ /* 0x080fe200008f1c0f */
[----:B------:R-:W-:Y:S01]  /*19dc0*/  IMAD R25, R26, UR11, R27 ;  /* 0x0000000b1a197c24 */ /* 0x000fe2000f8e021b */
[----:B------:R-:W-:Y:S01]  /*19dd0*/  LEA.HI.X R17, R30, R8, R17, 0x3, P2 ;  /* 0x000000081e117211 */ /* 0x000fe200010f1c11 */
[----:B------:R-:W-:Y:S01]  /*19de0*/  IMAD R27, R21, UR10, RZ ;  /* 0x0000000a151b7c24 */ /* 0x000fe2000f8e02ff */
[----:B------:R-:W3:Y:S01]  /*19df0*/  LDG.E.64 R18, desc[UR6][R18.64] ;  /* 0x0000000612127981 */ /* 0x000ee2000c1e1b00 */
[----:B------:R-:W-:-:S03]  /*19e00*/  IMAD.WIDE.U32 R28, R26, UR10, RZ ;  /* 0x0000000a1a1c7c25 */ /* 0x000fc6000f8e00ff */
[----:B------:R-:W2:Y:S01]  /*19e10*/  LDG.E.64 R14, desc[UR6][R14.64] ;  /* 0x000000060e0e7981 */ /* 0x000ea2000c1e1b00 */
[----:B------:R-:W-:Y:S02]  /*19e20*/  IMAD R23, R23, UR10, RZ ;  /* 0x0000000a17177c24 */ /* 0x000fe4000f8e02ff */
[C---:B------:R-:W-:Y:S01]  /*19e30*/  IMAD R9, R24.reuse, UR11, R9 ;  /* 0x0000000b18097c24 */ /* 0x040fe2000f8e0209 */
[----:B------:R-:W3:Y:S01]  /*19e40*/  LDG.E.64 R16, desc[UR6][R16.64] ;  /* 0x0000000610107981 */ /* 0x000ee2000c1e1b00 */
[----:B------:R-:W-:Y:S01]  /*19e50*/  IMAD.WIDE.U32 R30, R24, UR10, RZ ;  /* 0x0000000a181e7c25 */ /* 0x000fe2000f8e00ff */
[----:B------:R-:W-:-:S03]  /*19e60*/  LEA R26, P1, R28, R6, 0x3 ;  /* 0x000000061c1a7211 */ /* 0x000fc600078218ff */
[----:B------:R-:W-:Y:S01]  /*19e70*/  IMAD.WIDE.U32 R34, R20, UR10, RZ ;  /* 0x0000000a14227c25 */ /* 0x000fe2000f8e00ff */
[----:B------:R-:W-:-:S03]  /*19e80*/  IADD3 R25, PT, PT, R29, R25, RZ ;  /* 0x000000191d197210 */ /* 0x000fc60007ffe0ff */
[----:B------:R-:W-:Y:S02]  /*19e90*/  IMAD R27, R20, UR11, R27 ;  /* 0x0000000b141b7c24 */ /* 0x000fe4000f8e021b */
[C---:B------:R-:W-:Y:S02]  /*19ea0*/  IMAD R21, R22.reuse, UR11, R23 ;  /* 0x0000000b16157c24 */ /* 0x040fe4000f8e0217 */
[----:B------:R-:W-:Y:S01]  /*19eb0*/  IMAD.WIDE.U32 R32, R22, UR10, RZ ;  /* 0x0000000a16207c25 */ /* 0x000fe2000f8e00ff */
[----:B------:R-:W-:-:S03]  /*19ec0*/  LEA R24, P2, R30, R6, 0x3 ;  /* 0x000000061e187211 */ /* 0x000fc600078418ff */
[----:B------:R-:W-:Y:S01]  /*19ed0*/  IMAD.IADD R23, R31, 0x1, R9 ;  /* 0x000000011f177824 */ /* 0x000fe200078e0209 */
[----:B------:R-:W-:Y:S02]  /*19ee0*/  IADD3 R9, PT, PT, R35, R27, RZ ;  /* 0x0000001b23097210 */ /* 0x000fe40007ffe0ff */
[----:B------:R-:W-:Y:S02]  /*19ef0*/  LEA R22, P3, R32, R6, 0x3 ;  /* 0x0000000620167211 */ /* 0x000fe400078618ff */
        /* <DEDUP_REMOVED lines=10> */
[----:B------:R-:W-:-:S05]  /*19fa0*/  IADD3 R10, P5, PT, R10, 0x40, RZ ;  /* 0x000000400a0a7810 */ /* 0x000fca0007fbe0ff */
[----:B------:R-:W-:Y:S01]  /*19fb0*/  IMAD.X R11, RZ, RZ, R11, P5 ;  /* 0x000000ffff0b7224 */ /* 0x000fe200028e060b */
[----:B--2---:R-:W-:-:S04]  /*19fc0*/  IADD3 R9, P3, P4, R14, R12, R54 ;  /* 0x0000000c0e097210 */ /* 0x004fc80007c7e036 */
[----:B---3--:R-:W-:Y:S02]  /*19fd0*/  IADD3 R9, P1, P2, R18, R16, R9 ;  /* 0x0000001012097210 */ /* 0x008fe40007a3e009 */
[----:B------:R-:W-:Y:S02]  /*19fe0*/  IADD3.X R29, PT, PT, R15, R13, R7, P3, P4 ;  /* 0x0000000d0f1d7210 */ /* 0x000fe40001fe8407 */
[----:B----4-:R-:W-:Y:S02]  /*19ff0*/  IADD3 R7, P4, P3, R24, R26, R9 ;  /* 0x0000001a18077210 */ /* 0x010fe40007b9e009 */
[----:B------:R-:W-:Y:S02]  /*1a000*/  IADD3.X R9, PT, PT, R19, R17, R29, P1, P2 ;  /* 0x0000001113097210 */ /* 0x000fe40000fe441d */
[----:B-----5:R-:W-:Y:S02]  /*1a010*/  IADD3 R54, P1, P2, R20, R22, R7 ;  /* 0x0000001614367210 */ /* 0x020fe40007a3e007 */
[----:B------:R-:W-:-:S04]  /*1a020*/  IADD3.X R7, PT, PT, R25, R27, R9, P4, P3 ;  /* 0x0000001b19077210 */ /* 0x000fc800027e6409 */
[----:B------:R-:W-:-:S07]  /*1a030*/  IADD3.X R7, PT, PT, R21, R23, R7, P1, P2 ;  /* 0x0000001715077210 */ /* 0x000fce0000fe4407 */
.L_x_2743:
[----:B------:R-:W-:Y:S05]  /*1a040*/  BSYNC.RECONVERGENT B3 ;  /* 0x0000000000037941 */ /* 0x000fea0003800200 */
.L_x_2742:
        /* <DEDUP_REMOVED lines=17> */
[----:B----4-:R-:W-:-:S03]  /*1a160*/  IMAD.WIDE.U32 R20, R18, UR10, RZ ;  /* 0x0000000a12147c25 */ /* 0x010fc6000f8e00ff */
[----:B------:R-:W-:Y:S01]  /*1a170*/  IADD3 R9, PT, PT, R15, R9, RZ ;  /* 0x000000090f097210 */ /* 0x000fe20007ffe0ff */
        /* <DEDUP_REMOVED lines=22> */
[----:B------:R-:W-:-:S04]  /*1a2e0*/  IADD3 R10, P1, PT, R10, 0x20, RZ ;  /* 0x000000200a0a7810 */ /* 0x000fc80007f3e0ff */
[----:B------:R-:W-:Y:S02]  /*1a2f0*/  IADD3.X R11, PT, PT, RZ, R11, RZ, P1, !PT ;  /* 0x0000000bff0b7210 */ /* 0x000fe40000ffe4ff */
[----:B--2---:R-:W-:-:S04]  /*1a300*/  IADD3 R9, P2, P3, R14, R12, R54 ;  /* 0x0000000c0e097210 */ /* 0x004fc80007b5e036 */
[----:B------:R-:W-:Y:S02]  /*1a310*/  IADD3.X R7, PT, PT, R15, R13, R7, P2, P3 ;  /* 0x0000000d0f077210 */ /* 0x000fe400017e6407 */
[----:B---3--:R-:W-:-:S04]  /*1a320*/  IADD3 R54, P4, P5, R22, R18, R9 ;  /* 0x0000001216367210 */ /* 0x008fc80007d9e009 */
[----:B------:R-:W-:-:S09]  /*1a330*/  IADD3.X R7, PT, PT, R23, R19, R7, P4, P5 ;  /* 0x0000001317077210 */ /* 0x000fd200027ea407 */
.L_x_2745:
[----:B------:R-:W-:Y:S05]  /*1a340*/  BSYNC.RECONVERGENT B3 ;  /* 0x0000000000037941 */ /* 0x000fea0003800200 */
.L_x_2744:
        /* <DEDUP_REMOVED lines=35> */
[----:B------:R-:W-:-:S04]  /*1a580*/  IADD3.X R7, PT, PT, R9, R7, RZ, P1, !PT ;  /* 0x0000000709077210 */ /* 0x000fc80000ffe4ff */
[----:B------:R-:W-:-:S07]  /*1a590*/  @P0 IADD3.X R7, PT, PT, R11, R7, RZ, P2, !PT ;  /* 0x000000070b070210 */ /* 0x000fce00017fe4ff */
.L_x_2738:
[----:B------:R-:W-:Y:S05]  /*1a5a0*/  BSYNC.RECONVERGENT B2 ;  /* 0x0000000000027941 */ /* 0x000fea0003800200 */
.L_x_2737:
[----:B------:R-:W0:Y:S01]  /*1a5b0*/  LDCU.64 UR10, c[0x0][0x710] ;  /* 0x0000e200ff0a77ac */ /* 0x000e220008000a00 */
[----:B------:R-:W-:Y:S02]  /*1a5c0*/  MOV R55, R7 ;  /* 0x0000000700377202 */ /* 0x000fe40000000f00 */
[----:B------:R-:W-:Y:S02]  /*1a5d0*/  IADD3 R3, PT, PT, R3, 0x80, RZ ;  /* 0x0000008003037810 */ /* 0x000fe40007ffe0ff */
[----:B0-----:R-:W-:-:S05]  /*1a5e0*/  IADD3 R4, P0, PT, R4, UR10, RZ ;  /* 0x0000000a04047c10 */ /* 0x001fca000ff1e0ff */
[----:B------:R-:W-:-:S05]  /*1a5f0*/  IMAD.X R5, RZ, RZ, UR11, P0 ;  /* 0x0000000bff057e24 */ /* 0x000fca00080e06ff */
[----:B------:R2:W-:Y:S03]  /*1a600*/  STG.E.64 desc[UR6][R4.64], R54 ;  /* 0x0000003604007986 */ /* 0x0005e6000c101b06 */
.L_x_2724:
        /* <DEDUP_REMOVED lines=401> */
.L_x_2747:
        /* <DEDUP_REMOVED lines=34> */
[----:B------:R-:W-:Y:S01]  /*1c140*/  BSSY.RECONVERGENT B4, `(.L_x_2751) ;  /* 0x000009d000047945 */ /* 0x000fe20003800200 */
[----:B------:R-:W-:Y:S02]  /*1c150*/  LOP3.LUT R52, R52, 0x7fffffff, RZ, 0xc0, !PT ;  /* 0x7fffffff34347812 */ /* 0x000fe400078ec0ff */
[----:B------:R-:W-:Y:S02]  /*1c160*/  LOP3.LUT R53, R5, 0xfffffff0, RZ, 0xc0, !PT ;  /* 0xfffffff005357812 */ /* 0x000fe400078ec0ff */
[----:B------:R-:W-:Y:S02]  /*1c170*/  MOV R54, RZ ;  /* 0x000000ff00367202 */ /* 0x000fe40000000f00 */
[----:B------:R-:W-:-:S07]  /*1c180*/  MOV R7, RZ ;  /* 0x000000ff00077202 */ /* 0x000fce0000000f00 */
.L_x_2752:
        /* <DEDUP_REMOVED lines=23> */
[----:B------:R-:W-:-:S03]  /*1c300*/  IMAD.WIDE.U32 R34, R34, UR10, RZ ;  /* 0x0000000a22227c25 */ /* 0x000fc6000f8e00ff */
[----:B------:R-:W-:Y:S01]  /*1c310*/  IADD3 R15, PT, PT, R23, R15, RZ ;  /* 0x0000000f170f7210 */ /* 0x000fe20007ffe0ff */
[----:B------:R-:W-:-:S04]  /*1c320*/  IMAD.WIDE.U32 R28, R12, UR10, RZ ;  /* 0x0000000a0c1c7c25 */ /* 0x000fc8000f8e00ff */
[----:B------:R-:W-:Y:S01]  /*1c330*/  IMAD R51, R12, UR11, R13 ;  /* 0x0000000b0c337c24 */ /* 0x000fe2000f8e020d */
[-C--:B------:R-:W-:Y:S01]  /*1c340*/  LEA R12, P0, R34, R6.reuse, 0x3 ;  /* 0x00000006220c7211 */ /* 0x080fe200078018ff */
[----:B------:R-:W-:Y:S02]  /*1c350*/  IMAD.IADD R13, R35, 0x1, R17 ;  /* 0x00000001230d7824 */ /* 0x000fe400078e0211 */
[----:B-----5:R-:W-:Y:S02]  /*1c360*/  IMAD R23, R43, UR10, RZ ;  /* 0x0000000a2b177c24 */ /* 0x020fe4000f8e02ff */
[----:B------:R-:W-:Y:S01]  /*1c370*/  IMAD R19, R19, UR10, RZ ;  /* 0x0000000a13137c24 */ /* 0x000fe2000f8e02ff */
[----:B------:R-:W-:Y:S01]  /*1c380*/  LEA R16, P2, R28, R6, 0x3 ;  /* 0x000000061c107211 */ /* 0x000fe200078418ff */
[----:B------:R-:W-:Y:S01]  /*1c390*/  IMAD R21, R21, UR10, RZ ;  /* 0x0000000a15157c24 */ /* 0x000fe2000f8e02ff */
[----:B------:R-:W-:Y:S01]  /*1c3a0*/  IADD3 R17, PT, PT, R29, R51, RZ ;  /* 0x000000331d117210 */ /* 0x000fe20007ffe0ff */
[----:B------:R-:W-:Y:S01]  /*1c3b0*/  IMAD R23, R42, UR11, R23 ;  /* 0x0000000b2a177c24 */ /* 0x000fe2000f8e0217 */
        /* <DEDUP_REMOVED lines=8> */
[----:B------:R-:W-:Y:S01]  /*1c440*/  IMAD.WIDE.U32 R28, R20, UR10, RZ ;  /* 0x0000000a141c7c25 */ /* 0x000fe2000f8e00ff */
[----:B------:R-:W-:Y:S01]  /*1c450*/  LEA R22, P2, R34, R6, 0x3 ;  /* 0x0000000622167211 */ /* 0x000fe200078418ff */
[----:B------:R-:W3:Y:S02]  /*1c460*/  LDG.E.64 R16, desc[UR6][R16.64] ;  /* 0x0000000610107981 */ /* 0x000ee4000c1e1b00 */
[----:B------:R-:W-:-:S02]  /*1c470*/  IMAD R21, R20, UR11, R21 ;  /* 0x0000000b14157c24 */ /* 0x000fc4000f8e0215 */
[----:B------:R-:W-:Y:S01]  /*1c480*/  IMAD.IADD R19, R43, 0x1, R23 ;  /* 0x000000012b137824 */ /* 0x000fe200078e0217 */
[----:B------:R-:W-:Y:S01]  /*1c490*/  IADD3 R23, PT, PT, R35, R51, RZ ;  /* 0x0000003323177210 */ /* 0x000fe20007ffe0ff */
[----:B------:R-:W-:Y:S01]  /*1c4a0*/  IMAD R27, R27, UR10, RZ ;  /* 0x0000000a1b1b7c24 */ /* 0x000fe2000f8e02ff */
[----:B------:R-:W-:Y:S01]  /*1c4b0*/  IADD3 R21, PT, PT, R29, R21, RZ ;  /* 0x000000151d157210 */ /* 0x000fe20007ffe0ff */
[----:B------:R-:W-:Y:S01]  /*1c4c0*/  IMAD R29, R47, UR10, RZ ;  /* 0x0000000a2f1d7c24 */ /* 0x000fe2000f8e02ff */
[----:B------:R-:W-:Y:S01]  /*1c4d0*/  LEA.HI.X R23, R34, R8, R23, 0x3, P2 ;  /* 0x0000000822177211 */ /* 0x000fe200010f1c17 */
[----:B------:R-:W-:Y:S01]  /*1c4e0*/  IMAD.WIDE.U32 R34, R26, UR10, RZ ;  /* 0x0000000a1a227c25 */ /* 0x000fe2000f8e00ff */
[----:B------:R-:W-:Y:S01]  /*1c4f0*/  LEA R18, P0, R42, R6, 0x3 ;  /* 0x000000062a127211 */ /* 0x000fe200078018ff */
[----:B------:R-:W2:Y:S02]  /*1c500*/  LDG.E.64 R14, desc[UR6][R14.64] ;  /* 0x000000060e0e7981 */ /* 0x000ea4000c1e1b00 */
[----:B------:R-:W-:-:S02]  /*1c510*/  IMAD R27, R26, UR11, R27 ;  /* 0x0000000b1a1b7c24 */ /* 0x000fc4000f8e021b */
        /* <DEDUP_REMOVED lines=14> */
[----:B------:R-:W-:Y:S01]  /*1c600*/  IMAD R33, R33, UR10, RZ ;  /* 0x0000000a21217c24 */ /* 0x000fe2000f8e02ff */
[-C--:B------:R-:W-:Y:S01]  /*1c610*/  LEA R28, P2, R42, R6.reuse, 0x3 ;  /* 0x000000062a1c7211 */ /* 0x080fe200078418ff */
[----:B------:R-:W-:Y:S01]  /*1c620*/  IMAD R35, R48, UR11, R35 ;  /* 0x0000000b30237c24 */ /* 0x000fe2000f8e0223 */
[----:B------:R-:W-:Y:S01]  /*1c630*/  IADD3 R29, PT, PT, R43, R51, RZ ;  /* 0x000000332b1d7210 */ /* 0x000fe20007ffe0ff */
[----:B------:R-:W-:Y:S01]  /*1c640*/  IMAD R31, R31, UR10, RZ ;  /* 0x0000000a1f1f7c24 */ /* 0x000fe2000f8e02ff */
[----:B------:R-:W-:Y:S01]  /*1c650*/  LEA R26, P1, R34, R6, 0x3 ;  /* 0x00000006221a7211 */ /* 0x000fe200078218ff */
[----:B------:R-:W-:Y:S01]  /*1c660*/  IMAD.WIDE.U32 R48, R48, UR10, RZ ;  /* 0x0000000a30307c25 */ /* 0x000fe2000f8e00ff */
[-C--:B------:R-:W-:Y:S01]  /*1c670*/  LEA.HI.X R25, R46, R8.reuse, R25, 0x3, P0 ;  /* 0x000000082e197211 */ /* 0x080fe200000f1c19 */
[----:B------:R-:W4:Y:S01]  /*1c680*/  LDG.E.64 R20, desc[UR6][R20.64] ;  /* 0x0000000614147981 */ /* 0x000f22000c1e1b00 */
[-C--:B------:R-:W-:Y:S01]  /*1c690*/  LEA.HI.X R29, R42, R8.reuse, R29, 0x3, P2 ;  /* 0x000000082a1d7211 */ /* 0x080fe200010f1c1d */
[----:B------:R-:W-:Y:S01]  /*1c6a0*/  IMAD.WIDE.U32 R46, R32, UR10, RZ ;  /* 0x0000000a202e7c25 */ /* 0x000fe2000f8e00ff */
[----:B------:R-:W-:-:S02]  /*1c6b0*/  LEA.HI.X R27, R34, R8, R27, 0x3, P1 ;  /* 0x00000008221b7211 */ /* 0x000fc400008f1c1b */
[----:B------:R-:W5:Y:S01]  /*1c6c0*/  LDG.E.64 R24, desc[UR6][R24.64] ;  /* 0x0000000618187981 */ /* 0x000f62000c1e1b00 */
[----:B------:R-:W-:Y:S02]  /*1c6d0*/  IMAD R33, R32, UR11, R33 ;  /* 0x0000000b20217c24 */ /* 0x000fe4000f8e0221 */
[C---:B------:R-:W-:Y:S01]  /*1c6e0*/  IMAD R51, R30.reuse, UR11, R31 ;  /* 0x0000000b1e337c24 */ /* 0x040fe2000f8e021f */
[----:B------:R-:W5:Y:S01]  /*1c6f0*/  LDG.E.64 R26, desc[UR6][R26.64] ;  /* 0x000000061a1a7981 */ /* 0x000f62000c1e1b00 */
[----:B------:R-:W-:Y:S01]  /*1c700*/  IMAD.WIDE.U32 R42, R30, UR10, RZ ;  /* 0x0000000a1e2a7c25 */ /* 0x000fe2000f8e00ff */
[----:B------:R-:W-:Y:S02]  /*1c710*/  LEA R30, P0, R48, R6, 0x3 ;  /* 0x00000006301e7211 */ /* 0x000fe400078018ff */
[----:B------:R-:W5:Y:S01]  /*1c720*/  LDG.E.64 R28, desc[UR6][R28.64] ;  /* 0x000000061c1c7981 */ /* 0x000f62000c1e1b00 */
[----:B------:R-:W-:Y:S01]  /*1c730*/  IMAD.IADD R31, R49, 0x1, R35 ;  /* 0x00000001311f7824 */ /* 0x000fe200078e0223 */
[----:B------:R-:W-:Y:S01]  /*1c740*/  IADD3 R33, PT, PT, R47, R33, RZ ;  /* 0x000000212f217210 */ /* 0x000fe20007ffe0ff */
[----:B------:R-:W-:-:S02]  /*1c750*/  IMAD R47, R37, UR10, RZ ;  /* 0x0000000a252f7c24 */ /* 0x000fc4000f8e02ff */
        /* <DEDUP_REMOVED lines=13> */
[C---:B------:R-:W-:Y:S02]  /*1c830*/  IMAD R45, R40.reuse, UR11, R41 ;  /* 0x0000000b282d7c24 */ /* 0x040fe4000f8e0229 */
[----:B------:R-:W-:Y:S01]  /*1c840*/  IMAD.WIDE.U32 R40, R40, UR10, RZ ;  /* 0x0000000a28287c25 */ /* 0x000fe2000f8e00ff */
[----:B------:R-:W-:Y:S01]  /*1c850*/  LEA.HI.X R33, R46, R8, R33, 0x3, P1 ;  /* 0x000000082e217211 */ /* 0x000fe200008f1c21 */
[----:B------:R-:W5:Y:S02]  /*1c860*/  LDG.E.64 R34, desc[UR6][R34.64] ;  /* 0x0000000622227981 */ /* 0x000f64000c1e1b00 */
[----:B------:R-:W-:Y:S01]  /*1c870*/  IMAD.WIDE.U32 R42, R44, UR10, RZ ;  /* 0x0000000a2c2a7c25 */ /* 0x000fe2000f8e00ff */
[----:B------:R-:W-:-:S03]  /*1c880*/  LEA R46, P1, R38, R6, 0x3 ;  /* 0x00000006262e7211 */ /* 0x000fc600078218ff */
[----:B------:R-:W-:Y:S01]  /*1c890*/  IMAD R51, R44, UR11, R51 ;  /* 0x0000000b2c337c24 */ /* 0x000fe2000f8e0233 */
[C---:B------:R-:W-:Y:S01]  /*1c8a0*/  LEA R44, P0, R36.reuse, R6, 0x3 ;  /* 0x00000006242c7211 */ /* 0x040fe200078018ff */
[----:B------:R-:W-:Y:S01]  /*1c8b0*/  IMAD.IADD R47, R37, 0x1, R47 ;  /* 0x00000001252f7824 */ /* 0x000fe200078e022f */
[----:B------:R-:W-:Y:S01]  /*1c8c0*/  IADD3 R49, PT, PT, R39, R49, RZ ;  /* 0x0000003127317210 */ /* 0x000fe20007ffe0ff */
[----:B------:R-:W-:Y:S01]  /*1c8d0*/  IMAD.IADD R37, R43, 0x1, R51 ;  /* 0x000000012b257824 */ /* 0x000fe200078e0233 */
[----:B------:R-:W-:Y:S01]  /*1c8e0*/  IADD3 R39, PT, PT, R41, R45, RZ ;  /* 0x0000002d29277210 */ /* 0x000fe20007ffe0ff */
[----:B------:R-:W5:Y:S01]  /*1c8f0*/  LDG.E.64 R32, desc[UR6][R32.64] ;  /* 0x0000000620207981 */ /* 0x000f62000c1e1b00 */
[----:B------:R-:W-:Y:S02]  /*1c900*/  LEA.HI.X R45, R36, R8, R47, 0x3, P0 ;  /* 0x00000008242d7211 */ /* 0x000fe400000f1c2f */
[-C--:B------:R-:W-:Y:S02]  /*1c910*/  LEA R48, P2, R40, R6.reuse, 0x3 ;  /* 0x0000000628307211 */ /* 0x080fe400078418ff */
[----:B------:R-:W-:-:S02]  /*1c920*/  LEA R50, P3, R42, R6, 0x3 ;  /* 0x000000062a327211 */ /* 0x000fc400078618ff */
[-C--:B------:R-:W-:Y:S01]  /*1c930*/  LEA.HI.X R47, R38, R8.reuse, R49, 0x3, P1 ;  /* 0x00000008262f7211 */ /* 0x080fe200008f1c31 */
[----:B------:R-:W5:Y:S01]  /*1c940*/  LDG.E.64 R44, desc[UR6][R44.64] ;  /* 0x000000062c2c7981 */ /* 0x000f62000c1e1b00 */
        /* <DEDUP_REMOVED lines=22> */
[----:B------:R-:W-:Y:S02]  /*1cab0*/  IADD3 R7, P2, P1, R46, R44, R7 ;  /* 0x0000002c2e077210 */ /* 0x000fe4000795e007 */
[----:B------:R-:W-:Y:S02]  /*1cac0*/  IADD3.X R11, PT, PT, RZ, R11, RZ, P3, !PT ;  /* 0x0000000bff0b7210 */ /* 0x000fe40001ffe4ff */
[----:B------:R-:W-:Y:S02]  /*1cad0*/  IADD3 R54, P4, P5, R50, R48, R7 ;  /* 0x0000003032367210 */ /* 0x000fe40007d9e007 */
[----:B------:R-:W-:-:S04]  /*1cae0*/  IADD3.X R7, PT, PT, R47, R45, R33, P2, P1 ;  /* 0x0000002d2f077210 */ /* 0x000fc800017e2421 */
[----:B------:R-:W-:Y:S01]  /*1caf0*/  IADD3.X R7, PT, PT, R51, R49, R7, P4, P5 ;  /* 0x0000003133077210 */ /* 0x000fe200027ea407 */
[----:B------:R-:W-:Y:S06]  /*1cb00*/  @P0 BRA `(.L_x_2752) ;  /* 0xfffffff400a00947 */ /* 0x000fec000383ffff */
[----:B------:R-:W-:Y:S05]  /*1cb10*/  BSYNC.RECONVERGENT B4 ;  /* 0x0000000000047941 */ /* 0x000fea0003800200 */
.L_x_2751:
[----:B------:R-:W-:Y:S05]  /*1cb20*/  BSYNC.RECONVERGENT B3 ;  /* 0x0000000000037941 */ /* 0x000fea0003800200 */
.L_x_2750:
        /* <DEDUP_REMOVED lines=37> */
[----:B------:R-:W-:-:S03]  /*1cd80*/  LEA R14, P1, R28, R6, 0x3 ;  /* 0x000000061c0e7211 */ /* 0x000fc600078218ff */
        /* <DEDUP_REMOVED lines=17> */
[----:B------:R-:W3:Y:S02]  /*1cea0*/  LDG.E.64 R16, desc[UR6][R16.64] ;  /* 0x0000000610107981 */ /* 0x000ee4000c1e1b00 */
[C---:B------:R-:W-:Y:S02]  /*1ceb0*/  IMAD R21, R22.reuse, UR11, R23 ;  /* 0x0000000b16157c24 */ /* 0x040fe4000f8e0217 */
[----:B------:R-:W-:Y:S01]  /*1cec0*/  IMAD.WIDE.U32 R32, R22, UR10, RZ ;  /* 0x0000000a16207c25 */ /* 0x000fe2000f8e00ff */
[----:B------:R-:W-:-:S03]  /*1ced0*/  LEA R24, P2, R30, R6, 0x3 ;  /* 0x000000061e187211 */ /* 0x000fc600078418ff */
[----:B------:R-:W-:Y:S01]  /*1cee0*/  IMAD.WIDE.U32 R34, R20, UR10, RZ ;  /* 0x0000000a14227c25 */ /* 0x000fe2000f8e00ff */
[----:B------:R-:W-:-:S03]  /*1cef0*/  IADD3 R23, PT, PT, R31, R9, RZ ;  /* 0x000000091f177210 */ /* 0x000fc60007ffe0ff */
        /* <DEDUP_REMOVED lines=24> */
.L_x_2754:
[----:B------:R-:W-:Y:S05]  /*1d080*/  BSYNC.RECONVERGENT B3 ;  /* 0x0000000000037941 */ /* 0x000fea0003800200 */
.L_x_2753:
        /* <DEDUP_REMOVED lines=29> */
[-C--:B------:R-:W-:Y:S01]  /*1d260*/  LEA R18, P2, R20, R6.reuse, 0x3 ;  /* 0x0000000614127211 */ /* 0x080fe200078418ff */
[----:B------:R-:W-:Y:S01]  /*1d270*/  IMAD R19, R22, UR11, R19 ;  /* 0x0000000b16137c24 */ /* 0x000fe2000f8e0213 */
[----:B------:R-:W-:Y:S01]  /*1d280*/  LEA R22, P3, R24, R6, 0x3 ;  /* 0x0000000618167211 */ /* 0x000fe200078618ff */
[----:B------:R-:W-:Y:S01]  /*1d290*/  IMAD.IADD R15, R17, 0x1, R15 ;  /* 0x00000001110f7824 */ /* 0x000fe200078e020f */
[----:B------:R-:W-:Y:S02]  /*1d2a0*/  IADD3 R9, PT, PT, R21, R9, RZ ;  /* 0x0000000915097210 */ /* 0x000fe40007ffe0ff */
        /* <DEDUP_REMOVED lines=13> */
.L_x_2756:
[----:B------:R-:W-:Y:S05]  /*1d380*/  BSYNC.RECONVERGENT B3 ;  /* 0x0000000000037941 */ /* 0x000fea0003800200 */
.L_x_2755:
        /* <DEDUP_REMOVED lines=28> */
[----:B------:R-:W-:Y:S02]  /*1d550*/  @P0 LEA R14, P1, R18, R6, 0x3 ;  /* 0x00000006120e0211 */ /* 0x000fe400078218ff */
[----:B------:R-:W-:-:S04]  /*1d560*/  @P0 IADD3 R5, PT, PT, R19, R9, RZ ;  /* 0x0000000913050210 */ /* 0x000fc80007ffe0ff */
[----:B------:R-:W-:Y:S02]  /*1d570*/  @P0 LEA.HI.X R15, R18, R8, R5, 0x3, P1 ;  /* 0x00000008120f0211 */ /* 0x000fe400008f1c05 */
[----:B------:R-:W2:Y:S04]  /*1d580*/  LDG.E.64 R8, desc[UR6][R12.64] ;  /* 0x000000060c087981 */ /* 0x000ea8000c1e1b00 */
[----:B------:R-:W3:Y:S01]  /*1d590*/  @P0 LDG.E.64 R10, desc[UR6][R14.64] ;  /* 0x000000060e0a0981 */ /* 0x000ee2000c1e1b00 */
[----:B--2---:R-:W-:-:S04]  /*1d5a0*/  IADD3 R54, P1, PT, R8, R54, RZ ;  /* 0x0000003608367210 */ /* 0x004fc80007f3e0ff */
[----:B---3--:R-:W-:Y:S02]  /*1d5b0*/  @P0 IADD3 R54, P2, PT, R10, R54, RZ ;  /* 0x000000360a360210 */ /* 0x008fe40007f5e0ff */
[----:B------:R-:W-:-:S05]  /*1d5c0*/  IADD3.X R7, PT, PT, R9, R7, RZ, P1, !PT ;  /* 0x0000000709077210 */ /* 0x000fca0000ffe4ff */
[----:B------:R-:W-:-:S07]  /*1d5d0*/  @P0 IMAD.X R7, R11, 0x1, R7, P2 ;  /* 0x000000010b070824 */ /* 0x000fce00010e0607 */
.L_x_2749:
[----:B------:R-:W-:Y:S05]  /*1d5e0*/  BSYNC.RECONVERGENT B2 ;  /* 0x0000000000027941 */ /* 0x000fea0003800200 */
.L_x_2748:
[----:B------:R-:W0:Y:S01]  /*1d5f0*/  LDCU.64 UR10, c[0x0][0x710] ;  /* 0x0000e200ff0a77ac */ /* 0x000e220008000a00 */
[----:B------:R-:W-:Y:S01]  /*1d600*/  MOV R55, R7 ;  /* 0x0000000700377202 */ /* 0x000fe20000000f00 */
[----:B------:R-:W-:Y:S01]  /*1d610*/  VIADD R3, R3, 0x80 ;  /* 0x0000008003037836 */ /* 0x000fe20000000000 */
[----:B0-----:R-:W-:-:S04]  /*1d620*/  IADD3 R4, P0, PT, R4, UR10, RZ ;  /* 0x0000000a04047c10 */ /* 0x001fc8000ff1e0ff */
[----:B------:R-:W-:-:S05]  /*1d630*/  IADD3.X R5, PT, PT, RZ, UR11, RZ, P0, !PT ;  /* 0x0000000bff057c10 */ /* 0x000fca00087fe4ff */
[----:B------:R2:W-:Y:S04]  /*1d640*/  STG.E.64 desc[UR6][R4.64], R54 ;  /* 0x0000003604007986 */ /* 0x0005e8000c101b06 */
.L_x_2735:
[----:B------:R-:W-:-:S13]  /*1d650*/  ISETP.GE.AND P0, PT, R3, UR4, PT ;  /* 0x0000000403007c0c */ /* 0x000fda000bf06270 */
[----:B------:R-:W-:Y:S05]  /*1d660*/  @P0 BREAK.RELIABLE B0 ;  /* 0x0000000000000942 */ /* 0x000fea0003800100 */
[----:B------:R-:W-:Y:S05]  /*1d670*/  @P0 BRA `(.L_x_2746) ;  /* 0x0000003000080947 */ /* 0x000fea0003800000 */
[----:B------:R-:W-:Y:S05]  /*1d680*/  BSYNC.RELIABLE B0 ;  /* 0x0000000000007941 */ /* 0x000fea0003800100 */
.L_x_2690:
        /* <DEDUP_REMOVED lines=398> */
.L_x_2757:
        /* <DEDUP_REMOVED lines=12> */
[----:B------:R-:W-:Y:S01]  /*1f030*/  SEL R52, R7, R11, !P1 ;  /* 0x0000000b07347207 */ /* 0x000fe20004800000 */
[----:B------:R-:W-:Y:S01]  /*1f040*/  IMAD.MOV.U32 R7, RZ, RZ, RZ ;  /* 0x000000ffff077224 */ /* 0x000fe200078e00ff */
        /* <DEDUP_REMOVED lines=25> */
.L_x_2762:
        /* <DEDUP_REMOVED lines=22> */
[C---:B------:R-:W-:Y:S02]  /*1f340*/  IMAD R17, R34.reuse, UR11, R17 ;  /* 0x0000000b22117c24 */ /* 0x040fe4000f8e0211 */
[----:B------:R-:W-:Y:S01]  /*1f350*/  IMAD.WIDE.U32 R34, R34, UR10, RZ ;  /* 0x0000000a22227c25 */ /* 0x000fe2000f8e00ff */
[----:B------:R-:W-:-:S03]  /*1f360*/  IADD3 R15, PT, PT, R23, R15, RZ ;  /* 0x0000000f170f7210 */ /* 0x000fc60007ffe0ff */
[----:B------:R-:W-:-:S04]  /*1f370*/  IMAD.WIDE.U32 R28, R12, UR10, RZ ;  /* 0x0000000a0c1c7c25 */ /* 0x000fc8000f8e00ff */
[----:B------:R-:W-:Y:S02]  /*1f380*/  IMAD R51, R12, UR11, R13 ;  /* 0x0000000b0c337c24 */ /* 0x000fe4000f8e020d */
[----:B-----5:R-:W-:Y:S01]  /*1f390*/  IMAD R23, R43, UR10, RZ ;  /* 0x0000000a2b177c24 */ /* 0x020fe2000f8e02ff */
[-C--:B------:R-:W-:Y:S01]  /*1f3a0*/  LEA R12, P0, R34, R6.reuse, 0x3 ;  /* 0x00000006220c7211 */ /* 0x080fe200078018ff */
[----:B------:R-:W-:Y:S01]  /*1f3b0*/  IMAD R19, R19, UR10, RZ ;  /* 0x0000000a13137c24 */ /* 0x000fe2000f8e02ff */
[----:B------:R-:W-:Y:S01]  /*1f3c0*/  IADD3 R13, PT, PT, R35, R17, RZ ;  /* 0x00000011230d7210 */ /* 0x000fe20007ffe0ff */
[----:B------:R-:W-:Y:S01]  /*1f3d0*/  IMAD.IADD R17, R29, 0x1, R51 ;  /* 0x000000011d117824 */ /* 0x000fe200078e0233 */
[----:B------:R-:W-:Y:S01]  /*1f3e0*/  LEA R16, P2, R28, R6, 0x3 ;  /* 0x000000061c107211 */ /* 0x000fe200078418ff */
[----:B------:R-:W-:Y:S01]  /*1f3f0*/  IMAD R23, R42, UR11, R23 ;  /* 0x0000000b2a177c24 */ /* 0x000fe2000f8e0217 */
[----:B------:R-:W-:Y:S01]  /*1f400*/  LEA.HI.X R13, R34, R8, R13, 0x3, P0 ;  /* 0x00000008220d7211 */ /* 0x000fe200000f1c0d */
[----:B------:R-:W-:-:S02]  /*1f410*/  IMAD R21, R21, UR10, RZ ;  /* 0x0000000a15157c24 */ /* 0x000fc4000f8e02ff */
[----:B------:R-:W-:Y:S01]  /*1f420*/  IMAD.WIDE.U32 R42, R42, UR10, RZ ;  /* 0x0000000a2a2a7c25 */ /* 0x000fe2000f8e00ff */
[----:B------:R-:W-:Y:S02]  /*1f430*/  LEA R14, P1, R22, R6, 0x3 ;  /* 0x00000006160e7211 */ /* 0x000fe400078218ff */
[----:B------:R-:W-:Y:S01]  /*1f440*/  LEA.HI.X R17, R28, R8, R17, 0x3, P2 ;  /* 0x000000081c117211 */ /* 0x000fe200010f1c11 */
[----:B------:R-:W-:-:S04]  /*1f450*/  IMAD.WIDE.U32 R34, R18, UR10, RZ ;  /* 0x0000000a12227c25 */ /* 0x000fc8000f8e00ff */
[----:B------:R-:W-:Y:S01]  /*1f460*/  IMAD R51, R18, UR11, R19 ;  /* 0x0000000b12337c24 */ /* 0x000fe2000f8e0213 */
[----:B------:R-:W-:Y:S01]  /*1f470*/  IADD3 R19, PT, PT, R43, R23, RZ ;  /* 0x000000172b137210 */ /* 0x000fe20007ffe0ff */
[----:B------:R-:W-:Y:S01]  /*1f480*/  IMAD.WIDE.U32 R28, R20, UR10, RZ ;  /* 0x0000000a141c7c25 */ /* 0x000fe2000f8e00ff */
[----:B------:R-:W-:Y:S01]  /*1f490*/  LEA.HI.X R15, R22, R8, R15, 0x3, P1 ;  /* 0x00000008160f7211 */ /* 0x000fe200008f1c0f */
[----:B------:R-:W2:Y:S02]  /*1f4a0*/  LDG.E.64 R12, desc[UR6][R12.64] ;  /* 0x000000060c0c7981 */ /* 0x000ea4000c1e1b00 */
[----:B------:R-:W-:Y:S01]  /*1f4b0*/  IMAD R21, R20, UR11, R21 ;  /* 0x0000000b14157c24 */ /* 0x000fe2000f8e0215 */
[C---:B------:R-:W-:Y:S01]  /*1f4c0*/  LEA R22, P2, R34.reuse, R6, 0x3 ;  /* 0x0000000622167211 */ /* 0x040fe200078418ff */
[----:B------:R-:W-:Y:S02]  /*1f4d0*/  IMAD.IADD R23, R35, 0x1, R51 ;  /* 0x0000000123177824 */ /* 0x000fe400078e0233 */
        /* <DEDUP_REMOVED lines=9> */
[----:B------:R-:W3:Y:S01]  /*1f570*/  LDG.E.64 R16, desc[UR6][R16.64] ;  /* 0x0000000610107981 */ /* 0x000ee2000c1e1b00 */
[----:B------:R-:W-:Y:S01]  /*1f580*/  IMAD R29, R46, UR11, R29 ;  /* 0x0000000b2e1d7c24 */ /* 0x000fe2000f8e021d */
[----:B------:R-:W-:Y:S01]  /*1f590*/  LEA.HI.X R19, R42, R8, R19, 0x3, P0 ;  /* 0x000000082a137211 */ /* 0x000fe200000f1c13 */
[----:B------:R-:W-:Y:S01]  /*1f5a0*/  IMAD.WIDE.U32 R46, R46, UR10, RZ ;  /* 0x0000000a2e2e7c25 */ /* 0x000fe2000f8e00ff */
[----:B------:R-:W-:Y:S01]  /*1f5b0*/  LEA R20, P1, R28, R6, 0x3 ;  /* 0x000000061c147211 */ /* 0x000fe200078218ff */
[----:B------:R-:W4:Y:S01]  /*1f5c0*/  LDG.E.64 R22, desc[UR6][R22.64] ;  /* 0x0000000616167981 */ /* 0x000f22000c1e1b00 */
[----:B------:R-:W-:Y:S01]  /*1f5d0*/  IADD3 R27, PT, PT, R35, R27, RZ ;  /* 0x0000001b231b7210 */ /* 0x000fe20007ffe0ff */
[----:B------:R-:W-:-:S04]  /*1f5e0*/  IMAD.WIDE.U32 R42, R24, UR10, RZ ;  /* 0x0000000a182a7c25 */ /* 0x000fc8000f8e00ff */
[----:B------:R-:W-:Y:S01]  /*1f5f0*/  IMAD R51, R24, UR11, R25 ;  /* 0x0000000b18337c24 */ /* 0x000fe2000f8e0219 */
[----:B------:R-:W3:Y:S01]  /*1f600*/  LDG.E.64 R18, desc[UR6][R18.64] ;  /* 0x0000000612127981 */ /* 0x000ee2000c1e1b00 */
[----:B------:R-:W-:Y:S01]  /*1f610*/  IMAD R35, R49, UR10, RZ ;  /* 0x0000000a31237c24 */ /* 0x000fe2000f8e02ff */
[----:B------:R-:W-:Y:S01]  /*1f620*/  IADD3 R25, PT, PT, R47, R29, RZ ;  /* 0x0000001d2f197210 */ /* 0x000fe20007ffe0ff */
[----:B------:R-:W-:Y:S01]  /*1f630*/  IMAD.IADD R29, R43, 0x1, R51 ;  /* 0x000000012b1d7824 */ /* 0x000fe200078e0233 */
[----:B------:R-:W-:Y:S01]  /*1f640*/  LEA.HI.X R21, R28, R8, R21, 0x3, P1 ;  /* 0x000000081c157211 */ /* 0x000fe200008f1c15 */
[----:B------:R-:W-:Y:S01]  /*1f650*/  IMAD R33, R33, UR10, RZ ;  /* 0x0000000a21217c24 */ /* 0x000fe2000f8e02ff */
[-C--:B------:R-:W-:Y:S01]  /*1f660*/  LEA R24, P0, R46, R6.reuse, 0x3 ;  /* 0x000000062e187211 */ /* 0x080fe200078018ff */
[----:B------:R-:W-:Y:S01]  /*1f670*/  IMAD R35, R48, UR11, R35 ;  /* 0x0000000b30237c24 */ /* 0x000fe2000f8e0223 */
[-C--:B------:R-:W-:Y:S01]  /*1f680*/  LEA R28, P2, R42, R6.reuse, 0x3 ;  /* 0x000000062a1c7211 */ /* 0x080fe200078418ff */
[----:B------:R-:W-:Y:S01]  /*1f690*/  IMAD.WIDE.U32 R48, R48, UR10, RZ ;  /* 0x0000000a30307c25 */ /* 0x000fe2000f8e00ff */
[----:B------:R-:W-:Y:S01]  /*1f6a0*/  LEA R26, P1, R34, R6, 0x3 ;  /* 0x00000006221a7211 */ /* 0x000fe200078218ff */
[----:B------:R-:W4:Y:S02]  /*1f6b0*/  LDG.E.64 R20, desc[UR6][R20.64] ;  /* 0x0000000614147981 */ /* 0x000f24000c1e1b00 */
[----:B------:R-:W-:Y:S01]  /*1f6c0*/  IMAD R31, R31, UR10, RZ ;  /* 0x0000000a1f1f7c24 */ /* 0x000fe2000f8e02ff */
[-C--:B------:R-:W-:Y:S01]  /*1f6d0*/  LEA.HI.X R25, R46, R8.reuse, R25, 0x3, P0 ;  /* 0x000000082e197211 */ /* 0x080fe200000f1c19 */
[----:B------:R-:W-:Y:S01]  /*1f6e0*/  IMAD.WIDE.U32 R46, R32, UR10, RZ ;  /* 0x0000000a202e7c25 */ /* 0x000fe2000f8e00ff */
[----:B------:R-:W-:-:S03]  /*1f6f0*/  LEA.HI.X R29, R42, R8, R29, 0x3, P2 ;  /* 0x000000082a1d7211 */ /* 0x000fc600010f1c1d */
[----:B------:R-:W-:Y:S01]  /*1f700*/  IMAD R33, R32, UR11, R33 ;  /* 0x0000000b20217c24 */ /* 0x000fe2000f8e0221 */
[----:B------:R-:W-:Y:S01]  /*1f710*/  LEA.HI.X R27, R34, R8, R27, 0x3, P1 ;  /* 0x00000008221b7211 */ /* 0x000fe200008f1c1b */
[C---:B------:R-:W-:Y:S01]  /*1f720*/  IMAD.WIDE.U32 R42, R30.reuse, UR10, RZ ;  /* 0x0000000a1e2a7c25 */ /* 0x040fe2000f8e00ff */
[----:B------:R-:W5:Y:S03]  /*1f730*/  LDG.E.64 R24, desc[UR6][R24.64] ;  /* 0x0000000618187981 */ /* 0x000f66000c1e1b00 */
[----:B------:R-:W-:Y:S01]  /*1f740*/  IMAD R51, R30, UR11, R31 ;  /* 0x0000000b1e337c24 */ /* 0x000fe2000f8e021f */
[C---:B------:R-:W-:Y:S01]  /*1f750*/  LEA R30, P0, R48.reuse, R6, 0x3 ;  /* 0x00000006301e7211 */ /* 0x040fe200078018ff */
[----:B------:R-:W5:Y:S01]  /*1f760*/  LDG.E.64 R26, desc[UR6][R26.64] ;  /* 0x000000061a1a7981 */ /* 0x000f62000c1e1b00 */
[----:B------:R-:W-:Y:S02]  /*1f770*/  IADD3 R31, PT, PT, R49, R35, RZ ;  /* 0x00000023311f7210 */ /* 0x000fe40007ffe0ff */
[----:B------:R-:W-:Y:S01]  /*1f780*/  IADD3 R33, PT, PT, R47, R33, RZ ;  /* 0x000000212f217210 */ /* 0x000fe20007ffe0ff */
[----:B------:R-:W-:Y:S01]  /*1f790*/  IMAD R47, R37, UR10, RZ ;  /* 0x0000000a252f7c24 */ /* 0x000fe2000f8e02ff */
[----:B------:R-:W-:Y:S01]  /*1f7a0*/  LEA.HI.X R31, R48, R8, R31, 0x3, P0 ;  /* 0x00000008301f7211 */ /* 0x000fe200000f1c1f */
[----:B------:R-:W-:Y:S01]  /*1f7b0*/  IMAD R49, R39, UR10, RZ ;  /* 0x0000000a27317c24 */ /* 0x000fe2000f8e02ff */
[----:B------:R-:W-:Y:S01]  /*1f7c0*/  LEA R34, P2, R42, R6, 0x3 ;  /* 0x000000062a227211 */ /* 0x000fe200078418ff */
[----:B------:R-:W-:Y:S01]  /*1f7d0*/  IMAD.IADD R35, R43, 0x1, R51 ;  /* 0x000000012b237824 */ /* 0x000fe200078e0233 */
[----:B------:R-:W5:Y:S01]  /*1f7e0*/  LDG.E.64 R28, desc[UR6][R28.64] ;  /* 0x000000061c1c7981 */ /* 0x000f62000c1e1b00 */
[----:B------:R-:W-:-:S02]  /*1f7f0*/  IMAD R47, R36, UR11, R47 ;  /* 0x0000000b242f7c24 */ /* 0x000fc4000f8e022f */
[----:B------:R-:W-:Y:S01]  /*1f800*/  IMAD R41, R41, UR10, RZ ;  /* 0x0000000a29297c24 */ /* 0x000fe2000f8e02ff */
[----:B------:R-:W-:Y:S01]  /*1f810*/  LEA R32, P1, R46, R6, 0x3 ;  /* 0x000000062e207211 */ /* 0x000fe200078218ff */
[----:B------:R-:W-:Y:S01]  /*1f820*/  IMAD.WIDE.U32 R36, R36, UR10, RZ ;  /* 0x0000000a24247c25 */ /* 0x000fe2000f8e00ff */
[----:B------:R-:W5:Y:S03]  /*1f830*/  LDG.E.64 R30, desc[UR6][R30.64] ;  /* 0x000000061e1e7981 */ /* 0x000f66000c1e1b00 */
[C---:B------:R-:W-:Y:S02]  /*1f840*/  IMAD R49, R38.reuse, UR11, R49 ;  /* 0x0000000b26317c24 */ /* 0x040fe4000f8e0231 */
[----:B------:R-:W-:Y:S02]  /*1f850*/  IMAD R51, R45, UR10, RZ ;  /* 0x0000000a2d337c24 */ /* 0x000fe4000f8e02ff */
[----:B------:R-:W-:Y:S01]  /*1f860*/  IMAD.WIDE.U32 R38, R38, UR10, RZ ;  /* 0x0000000a26267c25 */ /* 0x000fe2000f8e00ff */
[----:B------:R-:W-:-:S03]  /*1f870*/  LEA.HI.X R35, R42, R8, R35, 0x3, P2 ;  /* 0x000000082a237211 */ /* 0x000fc600010f1c23 */
[----:B------:R-:W-:Y:S01]  /*1f880*/  IMAD R45, R40, UR11, R41 ;  /* 0x0000000b282d7c24 */ /* 0x000fe2000f8e0229 */
[----:B------:R-:W-:Y:S01]  /*1f890*/  LEA.HI.X R33, R46, R8, R33, 0x3, P1 ;  /* 0x000000082e217211 */ /* 0x000fe200008f1c21 */
[----:B------:R-:W-:Y:S01]  /*1f8a0*/  IMAD.WIDE.U32 R40, R40, UR10, RZ ;  /* 0x0000000a28287c25 */ /* 0x000fe2000f8e00ff */
[----:B------:R-:W-:Y:S01]  /*1f8b0*/  IADD3 R47, PT, PT, R37, R47, RZ ;  /* 0x0000002f252f7210 */ /* 0x000fe20007ffe0ff */
[----:B------:R-:W5:Y:S02]  /*1f8c0*/  LDG.E.64 R34, desc[UR6][R34.64] ;  /* 0x0000000622227981 */ /* 0x000f64000c1e1b00 */
[----:B------:R-:W-:Y:S01]  /*1f8d0*/  IMAD.WIDE.U32 R42, R44, UR10, RZ ;  /* 0x0000000a2c2a7c25 */ /* 0x000fe2000f8e00ff */
[-C--:B------:R-:W-:Y:S01]  /*1f8e0*/  LEA R46, P1, R38, R6.reuse, 0x3 ;  /* 0x00000006262e7211 */ /* 0x080fe200078218ff */
[----:B------:R-:W5:Y:S02]  /*1f8f0*/  LDG.E.64 R32, desc[UR6][R32.64] ;  /* 0x0000000620207981 */ /* 0x000f64000c1e1b00 */
[----:B------:R-:W-:Y:S01]  /*1f900*/  IMAD R51, R44, UR11, R51 ;  /* 0x0000000b2c337c24 */ /* 0x000fe2000f8e0233 */
[----:B------:R-:W-:-:S02]  /*1f910*/  LEA R44, P0, R36, R6, 0x3 ;  /* 0x00000006242c7211 */ /* 0x000fc400078018ff */
[----:B------:R-:W-:Y:S01]  /*1f920*/  IADD3 R49, PT, PT, R39, R49, RZ ;  /* 0x0000003127317210 */ /* 0x000fe20007ffe0ff */
[----:B------:R-:W-:Y:S01]  /*1f930*/  IMAD.IADD R39, R41, 0x1, R45 ;  /* 0x0000000129277824 */ /* 0x000fe200078e022d */
        /* <DEDUP_REMOVED lines=30> */
[----:B------:R-:W-:Y:S02]  /*1fb20*/  IADD3 R54, P4, P5, R50, R48, R7 ;  /* 0x0000003032367210 */ /* 0x000fe40007d9e007 */
[----:B------:R-:W-:-:S04]  /*1fb30*/  IADD3.X R7, PT, PT, R47, R45, R33, P2, P1 ;  /* 0x0000002d2f077210 */ /* 0x000fc800017e2421 */
[----:B------:R-:W-:Y:S01]  /*1fb40*/  IADD3.X R7, PT, PT, R51, R49, R7, P4, P5 ;  /* 0x0000003133077210 */ /* 0x000fe200027ea407 */
[----:B------:R-:W-:Y:S06]  /*1fb50*/  @P0 BRA `(.L_x_2762) ;  /* 0xfffffff400a00947 */ /* 0x000fec000383ffff */
[----:B------:R-:W-:Y:S05]  /*1fb60*/  BSYNC.RECONVERGENT B4 ;  /* 0x0000000000047941 */ /* 0x000fea0003800200 */
.L_x_2761:
[----:B------:R-:W-:Y:S05]  /*1fb70*/  BSYNC.RECONVERGENT B3 ;  /* 0x0000000000037941 */ /* 0x000fea0003800200 */
.L_x_2760:
        /* <DEDUP_REMOVED lines=22> */
[----:B------:R-:W-:-:S03]  /*1fce0*/  LEA R12, P1, R18, R6, 0x3 ;  /* 0x00000006120c7211 */ /* 0x000fc600078218ff */
[----:B------:R-:W-:Y:S02]  /*1fcf0*/  IMAD.IADD R9, R19, 0x1, R9 ;  /* 0x0000000113097824 */ /* 0x000fe400078e0209 */
        /* <DEDUP_REMOVED lines=14> */
[----:B------:R-:W-:Y:S01]  /*1fde0*/  IMAD R27, R27, UR10, RZ ;  /* 0x0000000a1b1b7c24 */ /* 0x000fe2000f8e02ff */
[----:B------:R-:W-:Y:S02]  /*1fdf0*/  IADD3 R15, PT, PT, R29, R19, RZ ;  /* 0x000000131d0f7210 */ /* 0x000fe40007ffe0ff */
[----:B------:R-:W-:Y:S02]  /*1fe00*/  LEA R16, P2, R30, R6, 0x3 ;  /* 0x000000061e107211 */ /* 0x000fe400078418ff */
[----:B------:R-:W-:Y:S02]  /*1fe10*/  IADD3 R17, PT, PT, R31, R17, RZ ;  /* 0x000000111f117210 */ /* 0x000fe40007ffe0ff */
        /* <DEDUP_REMOVED lines=19> */
[-C--:B------:R-:W-:Y:S02]  /*1ff50*/  LEA R24, P2, R30, R6.reuse, 0x3 ;  /* 0x000000061e187211 */ /* 0x080fe400078418ff */
[----:B------:R-:W-:Y:S01]  /*1ff60*/  IADD3 R23, PT, PT, R31, R9, RZ ;  /* 0x000000091f177210 */ /* 0x000fe20007ffe0ff */
[----:B------:R-:W-:Y:S01]  /*1ff70*/  IMAD.IADD R21, R33, 0x1, R21 ;  /* 0x0000000121157824 */ /* 0x000fe200078e0215 */
[----:B------:R-:W-:Y:S02]  /*1ff80*/  IADD3 R9, PT, PT, R35, R27, RZ ;  /* 0x0000001b23097210 */ /* 0x000fe40007ffe0ff */
[----:B------:R-:W-:-:S02]  /*1ff90*/  LEA R22, P3, R32, R6, 0x3 ;  /* 0x0000000620167211 */ /* 0x000fc400078618ff */
[----:B------:R-:W-:Y:S02]  /*1ffa0*/  LEA.HI.X R27, R28, R8, R25, 0x3, P1 ;  /* 0x000000081c1b7211 */ /* 0x000fe400008f1c19 */
[----:B------:R-:W-:Y:S02]  /*1ffb0*/  LEA R20, P4, R34, R6, 0x3 ;  /* 0x0000000622147211 */ /* 0x000fe400078818ff */
[-C--:B------:R-:W-:Y:S02]  /*1ffc0*/  LEA.HI.X R25, R30, R8.reuse, R23, 0x3, P2 ;  /* 0x000000081e197211 */ /* 0x080fe400010f1c17 */
        /* <DEDUP_REMOVED lines=16> */
.L_x_2764:
[----:B------:R-:W-:Y:S05]  /*200d0*/  BSYNC.RECONVERGENT B3 ;  /* 0x0000000000037941 */ /* 0x000fea0003800200 */
.L_x_2763:
        /* <DEDUP_REMOVED lines=31> */
[-C--:B------:R-:W-:Y:S02]  /*202d0*/  LEA R18, P2, R20, R6.reuse, 0x3 ;  /* 0x0000000614127211 */ /* 0x080fe400078418ff */
[----:B------:R-:W-:Y:S01]  /*202e0*/  LEA R22, P3, R24, R6, 0x3 ;  /* 0x0000000618167211 */ /* 0x000fe200078618ff */
[----:B------:R-:W-:Y:S01]  /*202f0*/  IMAD.IADD R17, R25, 0x1, R19 ;  /* 0x0000000119117824 */ /* 0x000fe200078e0213 */
        /* <DEDUP_REMOVED lines=13> */
.L_x_2766:
[----:B------:R-:W-:Y:S05]  /*203d0*/  BSYNC.RECONVERGENT B3 ;  /* 0x0000000000037941 */ /* 0x000fea0003800200 */
.L_x_2765:
        /* <DEDUP_REMOVED lines=34> */
[----:B---3--:R-:W-:Y:S01]  /*20600*/  @P0 IADD3 R54, P2, PT, R10, R54, RZ ;  /* 0x000000360a360210 */ /* 0x008fe20007f5e0ff */
[----:B------:R-:W-:-:S05]  /*20610*/  IMAD.X R7, R9, 0x1, R7, P1 ;  /* 0x0000000109077824 */ /* 0x000fca00008e0607 */
[----:B------:R-:W-:-:S07]  /*20620*/  @P0 IADD3.X R7, PT, PT, R11, R7, RZ, P2, !PT ;  /* 0x000000070b070210 */ /* 0x000fce00017fe4ff */
.L_x_2759:
[----:B------:R-:W-:Y:S05]  /*20630*/  BSYNC.RECONVERGENT B2 ;  /* 0x0000000000027941 */ /* 0x000fea0003800200 */
.L_x_2758:
[----:B------:R-:W0:Y:S01]  /*20640*/  LDCU.64 UR10, c[0x0][0x710] ;  /* 0x0000e200ff0a77ac */ /* 0x000e220008000a00 */
[----:B------:R-:W-:Y:S01]  /*20650*/  IMAD.MOV.U32 R55, RZ, RZ, R7 ;  /* 0x000000ffff377224 */ /* 0x000fe200078e0007 */
[----:B------:R-:W-:Y:S02]  /*20660*/  IADD3 R3, PT, PT, R3, 0x80, RZ ;  /* 0x0000008003037810 */ /* 0x000fe40007ffe0ff */
[----:B0-----:R-:W-:-:S04]  /*20670*/  IADD3 R4, P0, PT, R4, UR10, RZ ;  /* 0x0000000a04047c10 */ /* 0x001fc8000ff1e0ff */
[----:B------:R-:W-:-:S05]  /*20680*/  IADD3.X R5, PT, PT, RZ, UR11, RZ, P0, !PT ;  /* 0x0000000bff057c10 */ /* 0x000fca00087fe4ff */
[----:B------:R3:W-:Y:S04]  /*20690*/  STG.E.64 desc[UR6][R4.64], R54 ;  /* 0x0000003604007986 */ /* 0x0007e8000c101b06 */
.L_x_2746:
[----:B------:R-:W-:Y:S05]  /*206a0*/  BSYNC.RECONVERGENT B1 ;  /* 0x0000000000017941 */ /* 0x000fea0003800200 */
.L_x_2689:
        /* <DEDUP_REMOVED lines=401> */
.L_x_2767:
        /* <DEDUP_REMOVED lines=14> */
[----:B------:R-:W-:-:S02]  /*220a0*/  CS2R R50, SRZ ;  /* 0x0000000000327805 */ /* 0x000fc4000001ff00 */
        /* <DEDUP_REMOVED lines=16> */
[----:B------:R-:W-:Y:S01]  /*221b0*/  IMAD.MOV.U32 R4, RZ, RZ, R6 ;  /* 0x000000ffff047224 */ /* 0x000fe200078e0006 */
[----:B------:R-:W-:Y:S02]  /*221c0*/  MOV R5, R7 ;  /* 0x0000000700057202 */ /* 0x000fe40000000f00 */
[----:B------:R-:W-:Y:S02]  /*221d0*/  CS2R R50, SRZ ;  /* 0x0000000000327805 */ /* 0x000fe4000001ff00 */
[----:B------:R-:W-:Y:S02]  /*221e0*/  ISETP.GE.U32.AND.EX P0, PT, R11, RZ, PT, P0 ;  /* 0x000000ff0b00720c */ /* 0x000fe40003f06100 */
[----:B------:R-:W-:-:S11]  /*221f0*/  LOP3.LUT R52, R0, 0xf, RZ, 0xc0, !PT ;  /* 0x0000000f00347812 */ /* 0x000fd600078ec0ff */
[----:B------:R-:W-:Y:S05]  /*22200*/  @!P0 BRA `(.L_x_2771) ;  /* 0x0000000800708947 */ /* 0x000fea0003800000 */
[----:B------:R-:W-:Y:S01]  /*22210*/  BSSY.RECONVERGENT B3, `(.L_x_2771) ;  /* 0x000009b000037945 */ /* 0x000fe20003800200 */
[----:B------:R-:W-:Y:S02]  /*22220*/  LOP3.LUT R46, R11, 0x7fffffff, RZ, 0xc0, !PT ;  /* 0x7fffffff0b2e7812 */ /* 0x000fe400078ec0ff */
[----:B------:R-:W-:Y:S02]  /*22230*/  CS2R R50, SRZ ;  /* 0x0000000000327805 */ /* 0x000fe4000001ff00 */
[----:B------:R-:W-:-:S07]  /*22240*/  LOP3.LUT R48, R0, 0xfffffff0, RZ, 0xc0, !PT ;  /* 0xfffffff000307812 */ /* 0x000fce00078ec0ff */
.L_x_2772:
        /* <DEDUP_REMOVED lines=22> */
[----:B------:R-:W-:Y:S01]  /*223b0*/  IMAD R25, R26, UR5, R29 ;  /* 0x000000051a197c24 */ /* 0x000fe2000f8e021d */
[----:B------:R-:W-:Y:S01]  /*223c0*/  LEA R28, P0, R22, R47, 0x3 ;  /* 0x0000002f161c7211 */ /* 0x000fe200078018ff */
[----:B------:R-:W-:Y:S01]  /*223d0*/  IMAD.WIDE.U32 R42, R24, UR4, RZ ;  /* 0x00000004182a7c25 */ /* 0x000fe2000f8e00ff */
[----:B------:R-:W-:Y:S02]  /*223e0*/  IADD3 R27, PT, PT, R23, R27, RZ ;  /* 0x0000001b171b7210 */ /* 0x000fe40007ffe0ff */
[----:B------:R-:W-:Y:S01]  /*223f0*/  LEA R26, P1, R40, R47, 0x3 ;  /* 0x0000002f281a7211 */ /* 0x000fe200078218ff */
[----:B------:R-:W-:Y:S02]  /*22400*/  IMAD R45, R24, UR5, R45 ;  /* 0x00000005182d7c24 */ /* 0x000fe4000f8e022d */
[----:B------:R-:W-:Y:S02]  /*22410*/  IMAD.IADD R25, R41, 0x1, R25 ;  /* 0x0000000129197824 */ /* 0x000fe400078e0219 */
[----:B-----5:R-:W-:Y:S01]  /*22420*/  IMAD R21, R21, UR4, RZ ;  /* 0x0000000415157c24 */ /* 0x020fe2000f8e02ff */
[----:B------:R-:W-:Y:S01]  /*22430*/  LEA.HI.X R29, R22, R49, R27, 0x3, P0 ;  /* 0x00000031161d7211 */ /* 0x000fe200000f1c1b */
        /* <DEDUP_REMOVED lines=8> */
[----:B------:R-:W2:Y:S02]  /*224c0*/  LDG.E.64 R28, desc[UR6][R28.64] ;  /* 0x000000061c1c7981 */ /* 0x000ea4000c1e1b00 */
[----:B------:R-:W-:Y:S01]  /*224d0*/  IMAD R23, R36, UR5, R37 ;  /* 0x0000000524177c24 */ /* 0x000fe2000f8e0225 */
[----:B------:R-:W-:Y:S01]  /*224e0*/  LEA R20, P1, R40, R47, 0x3 ;  /* 0x0000002f28147211 */ /* 0x000fe200078218ff */
[C---:B------:R-:W-:Y:S01]  /*224f0*/  IMAD.WIDE.U32 R42, R18.reuse, UR4, RZ ;  /* 0x00000004122a7c25 */ /* 0x040fe2000f8e00ff */
[----:B------:R-:W2:Y:S03]  /*22500*/  LDG.E.64 R26, desc[UR6][R26.64] ;  /* 0x000000061a1a7981 */ /* 0x000ea6000c1e1b00 */
[----:B------:R-:W-:Y:S01]  /*22510*/  IMAD R19, R18, UR5, R19 ;  /* 0x0000000512137c24 */ /* 0x000fe2000f8e0213 */
[----:B------:R-:W3:Y:S01]  /*22520*/  LDG.E.64 R24, desc[UR6][R24.64] ;  /* 0x0000000618187981 */ /* 0x000ee2000c1e1b00 */
[----:B------:R-:W-:-:S02]  /*22530*/  IMAD.IADD R21, R41, 0x1, R21 ;  /* 0x0000000129157824 */ /* 0x000fc400078e0215 */
[----:B------:R-:W-:Y:S01]  /*22540*/  IMAD.WIDE.U32 R36, R36, UR4, RZ ;  /* 0x0000000424247c25 */ /* 0x000fe2000f8e00ff */
[----:B------:R-:W-:-:S03]  /*22550*/  LEA R18, P2, R42, R47, 0x3 ;  /* 0x0000002f2a127211 */ /* 0x000fc600078418ff */
[----:B------:R-:W-:Y:S01]  /*22560*/  IMAD R13, R13, UR4, RZ ;  /* 0x000000040d0d7c24 */ /* 0x000fe2000f8e02ff */
[----:B------:R-:W-:Y:S01]  /*22570*/  IADD3 R19, PT, PT, R43, R19, RZ ;  /* 0x000000132b137210 */ /* 0x000fe20007ffe0ff */
[----:B------:R-:W-:Y:S01]  /*22580*/  IMAD R15, R15, UR4, RZ ;  /* 0x000000040f0f7c24 */ /* 0x000fe2000f8e02ff */
[----:B------:R-:W-:Y:S01]  /*22590*/  LEA.HI.X R21, R40, R49, R21, 0x3, P1 ;  /* 0x0000003128157211 */ /* 0x000fe200008f1c15 */
[----:B------:R-:W-:Y:S01]  /*225a0*/  IMAD.WIDE.U32 R40, R12, UR4, RZ ;  /* 0x000000040c287c25 */ /* 0x000fe2000f8e00ff */
[----:B------:R-:W-:Y:S02]  /*225b0*/  LEA R22, P0, R36, R47, 0x3 ;  /* 0x0000002f24167211 */ /* 0x000fe400078018ff */
[----:B------:R-:W-:Y:S01]  /*225c0*/  IADD3 R23, PT, PT, R37, R23, RZ ;  /* 0x0000001725177210 */ /* 0x000fe20007ffe0ff */
[----:B------:R-:W-:Y:S02]  /*225d0*/  IMAD R13, R12, UR5, R13 ;  /* 0x000000050c0d7c24 */ /* 0x000fe4000f8e020d */
[----:B------:R-:W-:Y:S01]  /*225e0*/  IMAD R17, R17, UR4, RZ ;  /* 0x0000000411117c24 */ /* 0x000fe2000f8e02ff */
[-C--:B------:R-:W-:Y:S01]  /*225f0*/  LEA.HI.X R19, R42, R49.reuse, R19, 0x3, P2 ;  /* 0x000000312a137211 */ /* 0x080fe200010f1c13 */
[----:B------:R-:W-:Y:S01]  /*22600*/  IMAD R45, R14, UR5, R15 ;  /* 0x000000050e2d7c24 */ /* 0x000fe2000f8e020f */
[----:B------:R-:W-:Y:S01]  /*22610*/  LEA.HI.X R23, R36, R49, R23, 0x3, P0 ;  /* 0x0000003124177211 */ /* 0x000fe200000f1c17 */
[----:B------:R-:W-:Y:S01]  /*22620*/  IMAD.WIDE.U32 R42, R14, UR4, RZ ;  /* 0x000000040e2a7c25 */ /* 0x000fe2000f8e00ff */
[----:B------:R-:W-:Y:S01]  /*22630*/  LEA R14, P1, R40, R47, 0x3 ;  /* 0x0000002f280e7211 */ /* 0x000fe200078218ff */
[----:B------:R-:W4:Y:S02]  /*22640*/  LDG.E.64 R20, desc[UR6][R20.64] ;  /* 0x0000000614147981 */ /* 0x000f24000c1e1b00 */
[----:B------:R-:W-:-:S02]  /*22650*/  IMAD.IADD R15, R41, 0x1, R13 ;  /* 0x00000001290f7824 */ /* 0x000fc400078e020d */
[C---:B------:R-:W-:Y:S01]  /*22660*/  IMAD R17, R16.reuse, UR5, R17 ;  /* 0x0000000510117c24 */ /* 0x040fe2000f8e0211 */
[----:B------:R-:W4:Y:S01]  /*22670*/  LDG.E.64 R18, desc[UR6][R18.64] ;  /* 0x0000000612127981 */ /* 0x000f22000c1e1b00 */
[----:B------:R-:W-:Y:S01]  /*22680*/  IMAD.WIDE.U32 R36, R16, UR4, RZ ;  /* 0x0000000410247c25 */ /* 0x000fe2000f8e00ff */
[----:B------:R-:W-:-:S03]  /*22690*/  LEA.HI.X R15, R40, R49, R15, 0x3, P1 ;  /* 0x00000031280f7211 */ /* 0x000fc600008f1c0f */
[----:B------:R-:W-:Y:S01]  /*226a0*/  IMAD R11, R11, UR4, RZ ;  /* 0x000000040b0b7c24 */ /* 0x000fe2000f8e02ff */
[----:B------:R-:W-:Y:S01]  /*226b0*/  LEA R16, P0, R36, R47, 0x3 ;  /* 0x0000002f24107211 */ /* 0x000fe200078018ff */
[----:B------:R-:W-:Y:S01]  /*226c0*/  IMAD.WIDE.U32 R40, R10, UR4, RZ ;  /* 0x000000040a287c25 */ /* 0x000fe2000f8e00ff */
[----:B------:R-:W-:Y:S01]  /*226d0*/  IADD3 R17, PT, PT, R37, R17, RZ ;  /* 0x0000001125117210 */ /* 0x000fe20007ffe0ff */
[----:B------:R-:W3:Y:S01]  /*226e0*/  LDG.E.64 R22, desc[UR6][R22.64] ;  /* 0x0000000616167981 */ /* 0x000ee2000c1e1b00 */
[----:B------:R-:W-:Y:S01]  /*226f0*/  LEA R12, P2, R42, R47, 0x3 ;  /* 0x0000002f2a0c7211 */ /* 0x000fe200078418ff */
[----:B------:R-:W-:Y:S01]  /*22700*/  IMAD R11, R10, UR5, R11 ;  /* 0x000000050a0b7c24 */ /* 0x000fe2000f8e020b */
[----:B------:R-:W-:Y:S01]  /*22710*/  IADD3 R13, PT, PT, R43, R45, RZ ;  /* 0x0000002d2b0d7210 */ /* 0x000fe20007ffe0ff */
[----:B------:R-:W-:Y:S01]  /*22720*/  IMAD R7, R7, UR4, RZ ;  /* 0x0000000407077c24 */ /* 0x000fe2000f8e02ff */
        /* <DEDUP_REMOVED lines=8> */
[----:B------:R-:W-:Y:S01]  /*227b0*/  IMAD.WIDE.U32 R36, R8, UR4, RZ ;  /* 0x0000000408247c25 */ /* 0x000fe2000f8e00ff */
[----:B------:R-:W-:Y:S01]  /*227c0*/  LEA.HI.X R11, R40, R49, R11, 0x3, P0 ;  /* 0x00000031280b7211 */ /* 0x000fe200000f1c0b */
[----:B------:R-:W5:Y:S01]  /*227d0*/  LDG.E.64 R16, desc[UR6][R16.64] ;  /* 0x0000000610107981 */ /* 0x000f62000c1e1b00 */
[----:B------:R-:W-:Y:S01]  /*227e0*/  IADD3 R7, PT, PT, R43, R7, RZ ;  /* 0x000000072b077210 */ /* 0x000fe20007ffe0ff */
[----:B------:R-:W-:Y:S02]  /*227f0*/  IMAD R9, R8, UR5, R9 ;  /* 0x0000000508097c24 */ /* 0x000fe4000f8e0209 */
[----:B------:R-:W-:Y:S01]  /*22800*/  IMAD R41, R31, UR4, RZ ;  /* 0x000000041f297c24 */ /* 0x000fe2000f8e02ff */
[----:B------:R-:W5:Y:S01]  /*22810*/  LDG.E.64 R12, desc[UR6][R12.64] ;  /* 0x000000060c0c7981 */ /* 0x000f62000c1e1b00 */
[----:B------:R-:W-:Y:S01]  /*22820*/  IMAD R43, R33, UR4, RZ ;  /* 0x00000004212b7c24 */ /* 0x000fe2000f8e02ff */
[----:B------:R-:W-:Y:S01]  /*22830*/  LEA R8, P1, R36, R47, 0x3 ;  /* 0x0000002f24087211 */ /* 0x000fe200078218ff */
[----:B------:R-:W-:Y:S01]  /*22840*/  IMAD.IADD R9, R37, 0x1, R9 ;  /* 0x0000000125097824 */ /* 0x000fe200078e0209 */
[----:B------:R-:W5:Y:S01]  /*22850*/  LDG.E.64 R10, desc[UR6][R10.64] ;  /* 0x000000060a0a7981 */ /* 0x000f62000c1e1b00 */
[----:B------:R-:W-:-:S02]  /*22860*/  IMAD R35, R35, UR4, RZ ;  /* 0x0000000423237c24 */ /* 0x000fc4000f8e02ff */
[C---:B------:R-:W-:Y:S02]  /*22870*/  IMAD R41, R30.reuse, UR5, R41 ;  /* 0x000000051e297c24 */ /* 0x040fe4000f8e0229 */
[----:B------:R-:W-:Y:S01]  /*22880*/  IMAD.WIDE.U32 R30, R30, UR4, RZ ;  /* 0x000000041e1e7c25 */ /* 0x000fe2000f8e00ff */
[----:B------:R-:W-:-:S03]  /*22890*/  LEA R6, P2, R42, R47, 0x3 ;  /* 0x0000002f2a067211 */ /* 0x000fc600078418ff */
[C---:B------:R-:W-:Y:S02]  /*228a0*/  IMAD R43, R32.reuse, UR5, R43 ;  /* 0x00000005202b7c24 */ /* 0x040fe4000f8e022b */
[----:B------:R-:W-:Y:S02]  /*228b0*/  IMAD R45, R39, UR4, RZ ;  /* 0x00000004272d7c24 */ /* 0x000fe4000f8e02ff */
[----:B------:R-:W-:Y:S01]  /*228c0*/  IMAD.WIDE.U32 R32, R32, UR4, RZ ;  /* 0x0000000420207c25 */ /* 0x000fe2000f8e00ff */
[----:B------:R-:W-:-:S03]  /*228d0*/  LEA.HI.X R9, R36, R49, R9, 0x3, P1 ;  /* 0x0000003124097211 */ /* 0x000fc600008f1c09 */
[C---:B------:R-:W-:Y:S02]  /*228e0*/  IMAD R39, R34.reuse, UR5, R35 ;  /* 0x0000000522277c24 */ /* 0x040fe4000f8e0223 */
[----:B------:R-:W-:Y:S01]  /*228f0*/  IMAD.WIDE.U32 R34, R34, UR4, RZ ;  /* 0x0000000422227c25 */ /* 0x000fe2000f8e00ff */
[----:B------:R-:W-:Y:S01]  /*22900*/  IADD3 R41, PT, PT, R31, R41, RZ ;  /* 0x000000291f297210 */ /* 0x000fe20007ffe0ff */
[----:B------:R-:W5:Y:S02]  /*22910*/  LDG.E.64 R8, desc[UR6][R8.64] ;  /* 0x0000000608087981 */ /* 0x000f64000c1e1b00 */
[----:B------:R-:W-:Y:S01]  /*22920*/  IMAD.WIDE.U32 R36, R38, UR4, RZ ;  /* 0x0000000426247c25 */ /* 0x000fe2000f8e00ff */
[----:B------:R-:W-:-:S03]  /*22930*/  LEA.HI.X R7, R42, R49, R7, 0x3, P2 ;  /* 0x000000312a077211 */ /* 0x000fc600010f1c07 */
[----:B------:R-:W-:Y:S01]  /*22940*/  IMAD R45, R38, UR5, R45 ;  /* 0x00000005262d7c24 */ /* 0x000fe2000f8e022d */
[-C--:B------:R-:W-:Y:S01]  /*22950*/  LEA R38, P0, R30, R47.reuse, 0x3 ;  /* 0x0000002f1e267211 */ /* 0x080fe200078018ff */
[----:B------:R-:W-:Y:S01]  /*22960*/  IMAD.IADD R43, R33, 0x1, R43 ;  /* 0x00000001212b7824 */ /* 0x000fe200078e022b */
[----:B------:R-:W-:Y:S01]  /*22970*/  LEA R40, P1, R32, R47, 0x3 ;  /* 0x0000002f20287211 */ /* 0x000fe200078218ff */
[----:B------:R-:W5:Y:S01]  /*22980*/  LDG.E.64 R6, desc[UR6][R6.64] ;  /* 0x0000000606067981 */ /* 0x000f62000c1e1b00 */
[----:B------:R-:W-:Y:S02]  /*22990*/  IADD3 R33, PT, PT, R35, R39, RZ ;  /* 0x0000002723217210 */ /* 0x000fe40007ffe0ff */
[----:B------:R-:W-:Y:S02]  /*229a0*/  LEA.HI.X R39, R30, R49, R41, 0x3, P0 ;  /* 0x000000311e277211 */ /* 0x000fe400000f1c29 */
[-C--:B------:R-:W-:Y:S02]  /*229b0*/  LEA R42, P2, R34, R47.reuse, 0x3 ;  /* 0x0000002f222a7211 */ /* 0x080fe400078418ff */
[----:B------:R-:W-:-:S02]  /*229c0*/  LEA R44, P3, R36, R47, 0x3 ;  /* 0x0000002f242c7211 */ /* 0x000fc400078618ff */
[----:B------:R-:W-:Y:S01]  /*229d0*/  IADD3 R31, PT, PT, R37, R45, RZ ;  /* 0x0000002d251f7210 */ /* 0x000fe20007ffe0ff */
[----:B------:R-:W5:Y:S01]  /*229e0*/  LDG.E.64 R38, desc[UR6][R38.64] ;  /* 0x0000000626267981 */ /* 0x000f62000c1e1b00 */
[-C--:B------:R-:W-:Y:S02]  /*229f0*/  LEA.HI.X R41, R32, R49.reuse, R43, 0x3, P1 ;  /* 0x0000003120297211 */ /* 0x080fe400008f1c2b */
        /* <DEDUP_REMOVED lines=8> */
[----:B----4-:R-:W-:Y:S02]  /*22a80*/  IADD3 R27, P0, P1, R18, R20, R31 ;  /* 0x00000014121b7210 */ /* 0x010fe4000791e01f */
[----:B------:R-:W-:-:S04]  /*22a90*/  IADD3.X R25, PT, PT, R23, R25, R29, P2, P3 ;  /* 0x0000001917197210 */ /* 0x000fc800017e641d */
        /* <DEDUP_REMOVED lines=11> */
[----:B------:R-:W-:Y:S02]  /*22b50*/  IADD3 R4, P3, PT, R4, 0x80, RZ ;  /* 0x0000008004047810 */ /* 0x000fe40007f7e0ff */
[----:B------:R-:W-:-:S04]  /*22b60*/  IADD3 R11, P2, P1, R40, R38, R15 ;  /* 0x00000026280b7210 */ /* 0x000fc8000795e00f */
[----:B------:R-:W-:Y:S02]  /*22b70*/  IADD3.X R39, PT, PT, R41, R39, R7, P2, P1 ;  /* 0x0000002729277210 */ /* 0x000fe400017e2407 */
[----:B------:R-:W-:Y:S01]  /*22b80*/  IADD3 R50, P4, P5, R44, R42, R11 ;  /* 0x0000002a2c327210 */ /* 0x000fe20007d9e00b */
[----:B------:R-:W-:-:S03]  /*22b90*/  IMAD.X R5, RZ, RZ, R5, P3 ;  /* 0x000000ffff057224 */ /* 0x000fc600018e0605 */
[----:B------:R-:W-:Y:S01]  /*22ba0*/  IADD3.X R51, PT, PT, R45, R43, R39, P4, P5 ;  /* 0x0000002b2d337210 */ /* 0x000fe200027ea427 */
[----:B------:R-:W-:Y:S08]  /*22bb0*/  @P0 BRA `(.L_x_2772) ;  /* 0xfffffff400a40947 */ /* 0x000ff0000383ffff */
[----:B------:R-:W-:Y:S05]  /*22bc0*/  BSYNC.RECONVERGENT B3 ;  /* 0x0000000000037941 */ /* 0x000fea0003800200 */
.L_x_2771:
[----:B------:R-:W-:Y:S05]  /*22bd0*/  BSYNC.RECONVERGENT B2 ;  /* 0x0000000000027941 */ /* 0x000fea0003800200 */
.L_x_2770:
        /* <DEDUP_REMOVED lines=26> */
[----:B------:R-:W-:Y:S02]  /*22d80*/  IMAD R9, R8, UR9, R9 ;  /* 0x0000000908097c24 */ /* 0x000fe4000f8e0209 */
[----:B-----5:R-:W-:Y:S01]  /*22d90*/  IMAD R13, R13, UR8, RZ ;  /* 0x000000080d0d7c24 */ /* 0x020fe2000f8e02ff */
[----:B------:R-:W-:Y:S01]  /*22da0*/  LEA.HI.X R7, R22, R49, R7, 0x3, P1 ;  /* 0x0000003116077211 */ /* 0x000fe200008f1c07 */
[----:B------:R-:W-:-:S04]  /*22db0*/  IMAD.WIDE.U32 R22, R8, UR8, RZ ;  /* 0x0000000808167c25 */ /* 0x000fc8000f8e00ff */
[C---:B------:R-:W-:Y:S01]  /*22dc0*/  IMAD.WIDE.U32 R24, R10.reuse, UR8, RZ ;  /* 0x000000080a187c25 */ /* 0x040fe2000f8e00ff */
[----:B------:R-:W2:Y:S03]  /*22dd0*/  LDG.E.64 R6, desc[UR6][R6.64] ;  /* 0x0000000606067981 */ /* 0x000ea6000c1e1b00 */
[----:B------:R-:W-:Y:S01]  /*22de0*/  IMAD R11, R10, UR9, R11 ;  /* 0x000000090a0b7c24 */ /* 0x000fe2000f8e020b */
[----:B------:R-:W-:Y:S01]  /*22df0*/  LEA R10, P2, R24, R47, 0x3 ;  /* 0x0000002f180a7211 */ /* 0x000fe200078418ff */
[----:B------:R-:W-:Y:S02]  /*22e00*/  IMAD R21, R21, UR8, RZ ;  /* 0x0000000815157c24 */ /* 0x000fe4000f8e02ff */
[----:B------:R-:W-:-:S04]  /*22e10*/  IMAD.WIDE.U32 R28, R12, UR8, RZ ;  /* 0x000000080c1c7c25 */ /* 0x000fc8000f8e00ff */
[----:B------:R-:W-:Y:S01]  /*22e20*/  IMAD R27, R12, UR9, R13 ;  /* 0x000000090c1b7c24 */ /* 0x000fe2000f8e020d */
[----:B------:R-:W-:Y:S01]  /*22e30*/  IADD3 R13, PT, PT, R23, R9, RZ ;  /* 0x00000009170d7210 */ /* 0x000fe20007ffe0ff */
[----:B------:R-:W-:Y:S01]  /*22e40*/  IMAD.IADD R11, R25, 0x1, R11 ;  /* 0x00000001190b7824 */ /* 0x000fe200078e020b */
[-C--:B------:R-:W-:Y:S01]  /*22e50*/  LEA R12, P1, R22, R47.reuse, 0x3 ;  /* 0x0000002f160c7211 */ /* 0x080fe200078218ff */
[----:B------:R-:W-:Y:S01]  /*22e60*/  IMAD R23, R19, UR8, RZ ;  /* 0x0000000813177c24 */ /* 0x000fe2000f8e02ff */
[----:B------:R-:W-:Y:S01]  /*22e70*/  LEA R8, P3, R28, R47, 0x3 ;  /* 0x0000002f1c087211 */ /* 0x000fe200078618ff */
[C---:B------:R-:W-:Y:S01]  /*22e80*/  IMAD R19, R20.reuse, UR9, R21 ;  /* 0x0000000914137c24 */ /* 0x040fe2000f8e0215 */
[----:B------:R-:W-:Y:S01]  /*22e90*/  IADD3 R9, PT, PT, R29, R27, RZ ;  /* 0x0000001b1d097210 */ /* 0x000fe20007ffe0ff */
[----:B------:R-:W-:Y:S01]  /*22ea0*/  IMAD.WIDE.U32 R20, R20, UR8, RZ ;  /* 0x0000000814147c25 */ /* 0x000fe2000f8e00ff */
[-C--:B------:R-:W-:Y:S02]  /*22eb0*/  LEA.HI.X R11, R24, R49.reuse, R11, 0x3, P2 ;  /* 0x00000031180b7211 */ /* 0x080fe400010f1c0b */
[-C--:B------:R-:W-:Y:S01]  /*22ec0*/  LEA.HI.X R13, R22, R49.reuse, R13, 0x3, P1 ;  /* 0x00000031160d7211 */ /* 0x080fe200008f1c0d */
[----:B------:R-:W-:Y:S01]  /*22ed0*/  IMAD R17, R17, UR8, RZ ;  /* 0x0000000811117c24 */ /* 0x000fe2000f8e02ff */
[----:B------:R-:W-:Y:S01]  /*22ee0*/  LEA.HI.X R9, R28, R49, R9, 0x3, P3 ;  /* 0x000000311c097211 */ /* 0x000fe200018f1c09 */
[C---:B------:R-:W-:Y:S01]  /*22ef0*/  IMAD R23, R18.reuse, UR9, R23 ;  /* 0x0000000912177c24 */ /* 0x040fe2000f8e0217 */
[----:B------:R-:W-:Y:S01]  /*22f00*/  IADD3 R21, PT, PT, R21, R19, RZ ;  /* 0x0000001315157210 */ /* 0x000fe20007ffe0ff */
[----:B------:R-:W-:Y:S01]  /*22f10*/  IMAD.WIDE.U32 R24, R18, UR8, RZ ;  /* 0x0000000812187c25 */ /* 0x000fe2000f8e00ff */
[-C--:B------:R-:W-:Y:S01]  /*22f20*/  LEA R22, P1, R20, R47.reuse, 0x3 ;  /* 0x0000002f14167211 */ /* 0x080fe200078218ff */
[----:B------:R-:W2:Y:S02]  /*22f30*/  LDG.E.64 R12, desc[UR6][R12.64] ;  /* 0x000000060c0c7981 */ /* 0x000ea4000c1e1b00 */
[----:B------:R-:W-:Y:S01]  /*22f40*/  IMAD R15, R15, UR8, RZ ;  /* 0x000000080f0f7c24 */ /* 0x000fe2000f8e02ff */
[----:B------:R-:W-:Y:S01]  /*22f50*/  LEA R18, P2, R24, R47, 0x3 ;  /* 0x0000002f18127211 */ /* 0x000fe200078418ff */
[C---:B------:R-:W-:Y:S01]  /*22f60*/  IMAD R17, R16.reuse, UR9, R17 ;  /* 0x0000000910117c24 */ /* 0x040fe2000f8e0211 */
[----:B------:R-:W3:Y:S01]  /*22f70*/  LDG.E.64 R10, desc[UR6][R10.64] ;  /* 0x000000060a0a7981 */ /* 0x000ee2000c1e1b00 */
[----:B------:R-:W-:-:S03]  /*22f80*/  IMAD.WIDE.U32 R28, R16, UR8, RZ ;  /* 0x00000008101c7c25 */ /* 0x000fc6000f8e00ff */
[----:B------:R-:W3:Y:S01]  /*22f90*/  LDG.E.64 R8, desc[UR6][R8.64] ;  /* 0x0000000608087981 */ /* 0x000ee2000c1e1b00 */
[----:B------:R-:W-:Y:S01]  /*22fa0*/  IMAD.WIDE.U32 R30, R14, UR8, RZ ;  /* 0x000000080e1e7c25 */ /* 0x000fe2000f8e00ff */
[----:B------:R-:W-:Y:S02]  /*22fb0*/  LEA R16, P3, R28, R47, 0x3 ;  /* 0x0000002f1c107211 */ /* 0x000fe400078618ff */
[----:B------:R-:W-:Y:S01]  /*22fc0*/  IADD3 R17, PT, PT, R29, R17, RZ ;  /* 0x000000111d117210 */ /* 0x000fe20007ffe0ff */
[----:B------:R-:W-:Y:S01]  /*22fd0*/  IMAD R15, R14, UR9, R15 ;  /* 0x000000090e0f7c24 */ /* 0x000fe2000f8e020f */
[----:B------:R-:W-:Y:S01]  /*22fe0*/  LEA R14, P4, R30, R47, 0x3 ;  /* 0x0000002f1e0e7211 */ /* 0x000fe200078818ff */
[----:B------:R-:W-:Y:S01]  /*22ff0*/  IMAD.IADD R19, R25, 0x1, R23 ;  /* 0x0000000119137824 */ /* 0x000fe200078e0217 */
[----:B------:R-:W-:Y:S02]  /*23000*/  LEA.HI.X R23, R20, R49, R21, 0x3, P1 ;  /* 0x0000003114177211 */ /* 0x000fe400008f1c15 */
[----:B------:R-:W-:-:S02]  /*23010*/  IADD3 R15, PT, PT, R31, R15, RZ ;  /* 0x0000000f1f0f7210 */ /* 0x000fc40007ffe0ff */
[-C--:B------:R-:W-:Y:S02]  /*23020*/  LEA.HI.X R19, R24, R49.reuse, R19, 0x3, P2 ;  /* 0x0000003118137211 */ /* 0x080fe400010f1c13 */
        /* <DEDUP_REMOVED lines=16> */
.L_x_2774:
[----:B------:R-:W-:Y:S05]  /*23130*/  BSYNC.RECONVERGENT B2 ;  /* 0x0000000000027941 */ /* 0x000fea0003800200 */
.L_x_2773:
        /* <DEDUP_REMOVED lines=27> */
[----:B------:R-:W-:Y:S01]  /*232f0*/  LEA R8, P1, R10, R47, 0x3 ;  /* 0x0000002f0a087211 */ /* 0x000fe200078218ff */
[----:B------:R-:W-:Y:S01]  /*23300*/  IMAD.WIDE.U32 R18, R16, UR8, RZ ;  /* 0x0000000810127c25 */ /* 0x000fe2000f8e00ff */
[----:B------:R-:W-:-:S02]  /*23310*/  IADD3 R9, PT, PT, R11, R9, RZ ;  /* 0x000000090b097210 */ /* 0x000fc40007ffe0ff */
[-C--:B------:R-:W-:Y:S01]  /*23320*/  LEA R12, P2, R14, R47.reuse, 0x3 ;  /* 0x0000002f0e0c7211 */ /* 0x080fe200078418ff */
[----:B------:R-:W-:Y:S01]  /*23330*/  IMAD R17, R16, UR9, R17 ;  /* 0x0000000910117c24 */ /* 0x000fe2000f8e0211 */
[----:B------:R-:W-:Y:S01]  /*23340*/  LEA R16, P3, R18, R47, 0x3 ;  /* 0x0000002f12107211 */ /* 0x000fe200078618ff */
[----:B------:R-:W-:Y:S01]  /*23350*/  IMAD.IADD R13, R15, 0x1, R13 ;  /* 0x000000010f0d7824 */ /* 0x000fe200078e020d */
[----:B------:R-:W-:Y:S02]  /*23360*/  LEA.HI.X R9, R10, R49, R9, 0x3, P1 ;  /* 0x000000310a097211 */ /* 0x000fe400008f1c09 */
[----:B------:R-:W-:Y:S02]  /*23370*/  IADD3 R17, PT, PT, R19, R17, RZ ;  /* 0x0000001113117210 */ /* 0x000fe40007ffe0ff */
[-C--:B------:R-:W-:Y:S02]  /*23380*/  LEA.HI.X R13, R14, R49.reuse, R13, 0x3, P2 ;  /* 0x000000310e0d7211 */ /* 0x080fe400010f1c0d */
[----:B------:R-:W-:Y:S01]  /*23390*/  LEA.HI.X R17, R18, R49, R17, 0x3, P3 ;  /* 0x0000003112117211 */ /* 0x000fe200018f1c11 */
        /* <DEDUP_REMOVED lines=9> */
.L_x_2776:
[----:B------:R-:W-:Y:S05]  /*23430*/  BSYNC.RECONVERGENT B2 ;  /* 0x0000000000027941 */ /* 0x000fea0003800200 */
.L_x_2775:
        /* <DEDUP_REMOVED lines=28> */
[----:B------:R-:W-:Y:S01]  /*23600*/  @P0 LEA R8, P1, R6, R47, 0x3 ;  /* 0x0000002f06080211 */ /* 0x000fe200078218ff */
[----:B------:R-:W2:Y:S02]  /*23610*/  LDG.E.64 R4, desc[UR6][R12.64] ;  /* 0x000000060c047981 */ /* 0x000ea4000c1e1b00 */
[----:B------:R-:W-:-:S05]  /*23620*/  @P0 IMAD.IADD R0, R7, 0x1, R9 ;  /* 0x0000000107000824 */ /* 0x000fca00078e0209 */
[----:B------:R-:W-:-:S05]  /*23630*/  @P0 LEA.HI.X R9, R6, R49, R0, 0x3, P1 ;  /* 0x0000003106090211 */ /* 0x000fca00008f1c00 */
[----:B------:R-:W3:Y:S01]  /*23640*/  @P0 LDG.E.64 R6, desc[UR6][R8.64] ;  /* 0x0000000608060981 */ /* 0x000ee2000c1e1b00 */
[----:B--2---:R-:W-:-:S04]  /*23650*/  IADD3 R50, P1, PT, R4, R50, RZ ;  /* 0x0000003204327210 */ /* 0x004fc80007f3e0ff */
[----:B------:R-:W-:Y:S02]  /*23660*/  IADD3.X R51, PT, PT, R5, R51, RZ, P1, !PT ;  /* 0x0000003305337210 */ /* 0x000fe40000ffe4ff */
[----:B---3--:R-:W-:-:S04]  /*23670*/  @P0 IADD3 R50, P2, PT, R6, R50, RZ ;  /* 0x0000003206320210 */ /* 0x008fc80007f5e0ff */
[----:B------:R-:W-:-:S09]  /*23680*/  @P0 IADD3.X R51, PT, PT, R7, R51, RZ, P2, !PT ;  /* 0x0000003307330210 */ /* 0x000fd200017fe4ff */
.L_x_2769:
[----:B------:R-:W-:Y:S05]  /*23690*/  BSYNC.RECONVERGENT B1 ;  /* 0x0000000000017941 */ /* 0x000fea0003800200 */
.L_x_2768:
[----:B------:R-:W-:Y:S01]  /*236a0*/  STG.E.64 desc[UR6][R2.64], R50 ;  /* 0x0000003202007986 */ /* 0x000fe2000c101b06 */
[----:B------:R-:W-:Y:S05]  /*236b0*/  EXIT ;  /* 0x000000000000794d */ /* 0x000fea0003800000 */
.L_x_2777:
        /* <DEDUP_REMOVED lines=12> */
.L_x_19009:


//--------------------- .text._ZN2at6native73_GLOBAL__N__c8866d80_35_SparseBinaryOpIntersectionKernel_cu_b2145a98_327112apply_kernelILi128ELi8EZNS1_29binary_op_intersection_kernelINS1_9RhsProjOpEilEEvRNS_14TensorIteratorEllRKNS_6TensorEbEUliE_EEviT1_ --------------------------
	.section	.text._ZN2at6native73_GLOBAL__N__c8866d80_35_SparseBinaryOpIntersectionKernel_cu_b2145a98_327112apply_kernelILi128ELi8EZNS1_29binary_op_intersection_kernelINS1_9RhsProjOpEilEEvRNS_14TensorIteratorEllRKNS_6TensorEbEUliE_EEviT1_,"ax",@progbits
	.align	128
.text._ZN2at6native73_GLOBAL__N__c8866d80_35_SparseBinaryOpIntersectionKernel_cu_b2145a98_327112apply_kernelILi128ELi8EZNS1_29binary_op_intersection_kernelINS1_9RhsProjOpEilEEvRNS_14TensorIteratorEllRKNS_6TensorEbEUliE_EEviT1_:
        .type           _ZN2at6native73_GLOBAL__N__c8866d80_35_SparseBinaryOpIntersectionKernel_cu_b2145a98_327112apply_kernelILi128ELi8EZNS1_29binary_op_intersection_kernelINS1_9RhsProjOpEilEEvRNS_14TensorIteratorEllRKNS_6TensorEbEUliE_EEviT1_,@function
        .size           _ZN2at6native73_GLOBAL__N__c8866d80_35_SparseBinaryOpIntersectionKernel_cu_b2145a98_327112apply_kernelILi128ELi8EZNS1_29binary_op_intersection_kernelINS1_9RhsProjOpEilEEvRNS_14TensorIteratorEllRKNS_6TensorEbEUliE_EEviT1_,(.L_x_19010 - _ZN2at6native73_GLOBAL__N__c8866d80_35_SparseBinaryOpIntersectionKernel_cu_b2145a98_327112apply_kernelILi128ELi8EZNS1_29binary_op_intersection_kernelINS1_9RhsProjOpEilEEvRNS_14TensorIteratorEllRKNS_6TensorEbEUliE_EEviT1_)
        .other          _ZN2at6native73_GLOBAL__N__c8866d80_35_SparseBinaryOpIntersectionKernel_cu_b2145a98_327112apply_kernelILi128ELi8EZNS1_29binary_op_intersection_kernelINS1_9RhsProjOpEilEEvRNS_14TensorIteratorEllRKNS_6TensorEbEUliE_EEviT1_,@"STO_CUDA_ENTRY STV_DEFAULT"
_ZN2at6native73_GLOBAL__N__c8866d80_35_SparseBinaryOpIntersectionKernel_cu_b2145a98_327112apply_kernelILi128ELi8EZNS1_29binary_op_intersection_kernelINS1_9RhsProjOpEilEEvRNS_14TensorIteratorEllRKNS_6TensorEbEUliE_EEviT1_:
        /* <DEDUP_REMOVED lines=53> */
[----:B------:R-:W-:-:S05]  /*0350*/  NOP ;  /* 0x0000000000007918 */ /* 0x000fca0000000000 */
.L_x_2784:
        /* <DEDUP_REMOVED lines=24> */
[----:B------:R-:W-:Y:S02]  /*04e0*/  IMAD R37, R36, UR29, R37 ;  /* 0x0000001d24257c24 */ /* 0x000fe4000f8e0225 */
[----:B------:R-:W-:Y:S02]  /*04f0*/  IMAD.IADD R33, R45, 0x1, R33 ;  /* 0x000000012d217824 */ /* 0x000fe400078e0221 */
[----:B----4-:R-:W-:Y:S01]  /*0500*/  IMAD R41, R41, UR28, RZ ;  /* 0x0000001c29297c24 */ /* 0x010fe2000f8e02ff */
[----:B------:R-:W-:Y:S01]  /*0510*/  IADD3 R35, PT, PT, R35, R37, RZ ;  /* 0x0000002523237210 */ /* 0x000fe20007ffe0ff */
[----:B-----5:R-:W-:Y:S01]  /*0520*/  IMAD R37, R43, UR28, RZ ;  /* 0x0000001c2b257c24 */ /* 0x020fe2000f8e02ff */
[----:B------:R-:W-:Y:S01]  /*0530*/  LEA.HI.X R47, R44, R7, R33, 0x2, P0 ;  /* 0x000000072c2f7211 */ /* 0x000fe200000f1421 */
[----:B------:R-:W-:Y:S01]  /*0540*/  IMAD R49, R40, UR29, R41 ;  /* 0x0000001d28317c24 */ /* 0x000fe2000f8e0229 */
[----:B------:R-:W-:Y:S01]  /*0550*/  LEA R44, P0, R34, R6, 0x2 ;  /* 0x00000006222c7211 */ /* 0x000fe200078010ff */
[----:B------:R-:W-:-:S02]  /*0560*/  IMAD.WIDE.U32 R40, R40, UR28, RZ ;  /* 0x0000001c28287c25 */ /* 0x000fc4000f8e00ff */
[----:B------:R1:W2:Y:S02]  /*0570*/  LDG.E R33, desc[UR6][R46.64] ;  /* 0x000000062e217981 */ /* 0x0002a4000c1e1900 */
[----:B------:R-:W-:Y:S01]  /*0580*/  IMAD R39, R39, UR28, RZ ;  /* 0x0000001c27277c24 */ /* 0x000fe2000f8e02ff */
[----:B------:R-:W-:Y:S01]  /*0590*/  LEA.HI.X R45, R34, R7, R35, 0x2, P0 ;  /* 0x00000007222d7211 */ /* 0x000fe200000f1423 */
[----:B------:R-:W-:Y:S01]  /*05a0*/  IMAD R37, R42, UR29, R37 ;  /* 0x0000001d2a257c24 */ /* 0x000fe2000f8e0225 */
[----:B------:R-:W-:Y:S01]  /*05b0*/  LEA R36, P0, R40, R6, 0x2 ;  /* 0x0000000628247211 */ /* 0x000fe200078010ff */
[----:B------:R-:W-:Y:S01]  /*05c0*/  IMAD.WIDE.U32 R42, R42, UR28, RZ ;  /* 0x0000001c2a2a7c25 */ /* 0x000fe2000f8e00ff */
[----:B------:R-:W-:Y:S01]  /*05d0*/  IADD3 R41, PT, PT, R41, R49, RZ ;  /* 0x0000003129297210 */ /* 0x000fe20007ffe0ff */
[----:B------:R-:W2:Y:S02]  /*05e0*/  LDG.E R44, desc[UR6][R44.64] ;  /* 0x000000062c2c7981 */ /* 0x000ea4000c1e1900 */
[----:B------:R-:W-:-:S04]  /*05f0*/  IMAD.WIDE.U32 R34, R38, UR28, RZ ;  /* 0x0000001c26227c25 */ /* 0x000fc8000f8e00ff */
[----:B-1----:R-:W-:Y:S02]  /*0600*/  IMAD R47, R38, UR29, R39 ;  /* 0x0000001d262f7c24 */ /* 0x002fe4000f8e0227 */
[----:B------:R-:W-:Y:S01]  /*0610*/  IMAD.IADD R39, R43, 0x1, R37 ;  /* 0x000000012b277824 */ /* 0x000fe200078e0225 */
[----:B------:R-:W-:Y:S01]  /*0620*/  LEA.HI.X R37, R40, R7, R41, 0x2, P0 ;  /* 0x0000000728257211 */ /* 0x000fe200000f1429 */
[----:B------:R-:W-:Y:S01]  /*0630*/  IMAD R21, R21, UR28, RZ ;  /* 0x0000001c15157c24 */ /* 0x000fe2000f8e02ff */
[-C--:B------:R-:W-:Y:S02]  /*0640*/  LEA R40, P0, R34, R6.reuse, 0x2 ;  /* 0x0000000622287211 */ /* 0x080fe400078010ff */
[----:B------:R-:W-:Y:S01]  /*0650*/  IADD3 R35, PT, PT, R35, R47, RZ ;  /* 0x0000002f23237210 */ /* 0x000fe20007ffe0ff */
[----:B------:R-:W-:Y:S02]  /*0660*/  IMAD R21, R20, UR29, R21 ;  /* 0x0000001d14157c24 */ /* 0x000fe4000f8e0215 */
[----:B------:R-:W-:Y:S01]  /*0670*/  IMAD R23, R23, UR28, RZ ;  /* 0x0000001c17177c24 */ /* 0x000fe2000f8e02ff */
[----:B------:R-:W-:Y:S01]  /*0680*/  LEA.HI.X R41, R34, R7, R35, 0x2, P0 ;  /* 0x0000000722297211 */ /* 0x000fe200000f1423 */
[----:B------:R-:W-:Y:S01]  /*0690*/  IMAD.WIDE.U32 R34, R20, UR28, RZ ;  /* 0x0000001c14227c25 */ /* 0x000fe2000f8e00ff */
[-C--:B------:R-:W-:Y:S01]  /*06a0*/  LEA R38, P1, R42, R6.reuse, 0x2 ;  /* 0x000000062a267211 */ /* 0x080fe200078210ff */
[----:B------:R1:W3:Y:S02]  /*06b0*/  LDG.E R46, desc[UR6][R36.64] ;  /* 0x00000006242e7981 */ /* 0x0002e4000c1e1900 */
[----:B------:R-:W-:Y:S01]  /*06c0*/  IMAD R5, R5, UR28, RZ ;  /* 0x0000001c05057c24 */ /* 0x000fe2000f8e02ff */
[----:B------:R-:W-:Y:S01]  /*06d0*/  LEA R20, P0, R34, R6, 0x2 ;  /* 0x0000000622147211 */ /* 0x000fe200078010ff */
[----:B------:R-:W-:Y:S01]  /*06e0*/  IMAD R23, R22, UR29, R23 ;  /* 0x0000001d16177c24 */ /* 0x000fe2000f8e0217 */
[----:B------:R-:W-:Y:S01]  /*06f0*/  IADD3 R21, PT, PT, R35, R21, RZ ;  /* 0x0000001523157210 */ /* 0x000fe20007ffe0ff */
[----:B------:R-:W-:Y:S01]  /*0700*/  IMAD R27, R27, UR28, RZ ;  /* 0x0000001c1b1b7c24 */ /* 0x000fe2000f8e02ff */
[-C--:B------:R-:W-:Y:S01]  /*0710*/  LEA.HI.X R39, R42, R7.reuse, R39, 0x2, P1 ;  /* 0x000000072a277211 */ /* 0x080fe200008f1427 */
[----:B------:R-:W-:Y:S01]  /*0720*/  IMAD R9, R9, UR28, RZ ;  /* 0x0000001c09097c24 */ /* 0x000fe2000f8e02ff */
[----:B------:R4:W5:Y:S01]  /*0730*/  LDG.E R40, desc[UR6][R40.64] ;  /* 0x0000000628287981 */ /* 0x000962000c1e1900 */
[----:B-1----:R-:W-:Y:S01]  /*0740*/  IMAD.WIDE.U32 R36, R22, UR28, RZ ;  /* 0x0000001c16247c25 */ /* 0x002fe2000f8e00ff */
[----:B------:R-:W-:-:S02]  /*0750*/  LEA.HI.X R21, R34, R7, R21, 0x2, P0 ;  /* 0x0000000722157211 */ /* 0x000fc400000f1415 */
[----:B------:R-:W3:Y:S01]  /*0760*/  LDG.E R39, desc[UR6][R38.64] ;  /* 0x0000000626277981 */ /* 0x000ee2000c1e1900 */
[----:B------:R-:W-:Y:S01]  /*0770*/  IMAD.WIDE.U32 R42, R4, UR28, RZ ;  /* 0x0000001c042a7c25 */ /* 0x000fe2000f8e00ff */
[----:B------:R-:W-:Y:S02]  /*0780*/  LEA R22, P0, R36, R6, 0x2 ;  /* 0x0000000624167211 */ /* 0x000fe400078010ff */
[----:B------:R-:W-:Y:S01]  /*0790*/  IADD3 R23, PT, PT, R37, R23, RZ ;  /* 0x0000001725177210 */ /* 0x000fe20007ffe0ff */
[----:B------:R-:W-:Y:S02]  /*07a0*/  IMAD R5, R4, UR29, R5 ;  /* 0x0000001d04057c24 */ /* 0x000fe4000f8e0205 */
[----:B------:R-:W-:-:S04]  /*07b0*/  IMAD.WIDE.U32 R34, R26, UR28, RZ ;  /* 0x0000001c1a227c25 */ /* 0x000fc8000f8e00ff */
[----:B------:R-:W-:Y:S01]  /*07c0*/  IMAD R27, R26, UR29, R27 ;  /* 0x0000001d1a1b7c24 */ /* 0x000fe2000f8e021b */
[-C--:B------:R-:W-:Y:S01]  /*07d0*/  LEA R4, P1, R42, R6.reuse, 0x2 ;  /* 0x000000062a047211 */ /* 0x080fe200078210ff */
[----:B------:R-:W-:Y:S01]  /*07e0*/  IMAD.IADD R5, R43, 0x1, R5 ;  /* 0x000000012b057824 */ /* 0x000fe200078e0205 */
        /* <DEDUP_REMOVED lines=9> */
[----:B------:R-:W5:Y:S02]  /*0880*/  LDG.E R21, desc[UR6][R20.64] ;  /* 0x0000000614157981 */ /* 0x000f64000c1e1900 */
[----:B------:R-:W-:-:S02]  /*0890*/  IMAD.WIDE.U32 R34, R18, UR28, RZ ;  /* 0x0000001c12227c25 */ /* 0x000fc4000f8e00ff */
[----:B------:R1:W5:Y:S02]  /*08a0*/  LDG.E R36, desc[UR6][R4.64] ;  /* 0x0000000604247981 */ /* 0x000364000c1e1900 */
[----:B------:R-:W-:Y:S01]  /*08b0*/  IMAD R37, R18, UR29, R37 ;  /* 0x0000001d12257c24 */ /* 0x000fe2000f8e0225 */
[----:B------:R-:W-:Y:S01]  /*08c0*/  LEA R18, P1, R34, R6, 0x2 ;  /* 0x0000000622127211 */ /* 0x000fe200078210ff */
[C---:B----4-:R-:W-:Y:S01]  /*08d0*/  IMAD R41, R10.reuse, UR29, R11 ;  /* 0x0000001d0a297c24 */ /* 0x050fe2000f8e020b */
[----:B------:R-:W4:Y:S01]  /*08e0*/  LDG.E R23, desc[UR6][R22.64] ;  /* 0x0000000616177981 */ /* 0x000f22000c1e1900 */
[----:B------:R-:W-:-:S03]  /*08f0*/  IMAD.WIDE.U32 R10, R10, UR28, RZ ;  /* 0x0000001c0a0a7c25 */ /* 0x000fc6000f8e00ff */
[----:B------:R-:W4:Y:S01]  /*0900*/  LDG.E R26, desc[UR6][R26.64] ;  /* 0x000000061a1a7981 */ /* 0x000f22000c1e1900 */
[----:B-1----:R-:W-:Y:S01]  /*0910*/  IMAD.IADD R5, R9, 0x1, R19 ;  /* 0x0000000109057824 */ /* 0x002fe200078e0213 */
[----:B------:R-:W-:-:S04]  /*0920*/  IADD3 R9, PT, PT, R35, R37, RZ ;  /* 0x0000002523097210 */ /* 0x000fc80007ffe0ff */
[----:B------:R-:W-:Y:S02]  /*0930*/  LEA.HI.X R19, R34, R7, R9, 0x2, P1 ;  /* 0x0000000722137211 */ /* 0x000fe400008f1409 */
[----:B------:R-:W-:Y:S01]  /*0940*/  IADD3 R9, PT, PT, R11, R41, RZ ;  /* 0x000000290b097210 */ /* 0x000fe20007ffe0ff */
[----:B------:R-:W-:Y:S01]  /*0950*/  IMAD R11, R25, UR28, RZ ;  /* 0x0000001c190b7c24 */ /* 0x000fe2000f8e02ff */
[-C--:B------:R-:W-:Y:S01]  /*0960*/  LEA R4, P0, R8, R6.reuse, 0x2 ;  /* 0x0000000608047211 */ /* 0x080fe200078010ff */
[----:B------:R-:W-:Y:S01]  /*0970*/  IMAD.WIDE.U32 R34, R24, UR28, RZ ;  /* 0x0000001c18227c25 */ /* 0x000fe2000f8e00ff */
[----:B------:R1:W4:Y:S02]  /*0980*/  LDG.E R20, desc[UR6][R18.64] ;  /* 0x0000000612147981 */ /* 0x000324000c1e1900 */
[----:B------:R-:W-:Y:S01]  /*0990*/  LEA.HI.X R5, R8, R7, R5, 0x2, P0 ;  /* 0x0000000708057211 */ /* 0x000fe200000f1405 */
[----:B------:R-:W-:Y:S01]  /*09a0*/  IMAD R11, R24, UR29, R11 ;  /* 0x0000001d180b7c24 */ /* 0x000fe2000f8e020b */
[----:B------:R-:W-:Y:S01]  /*09b0*/  LEA R8, P0, R10, R6, 0x2 ;  /* 0x000000060a087211 */ /* 0x000fe200078010ff */
[----:B------:R-:W-:-:S02]  /*09c0*/  IMAD R29, R29, UR28, RZ ;  /* 0x0000001c1d1d7c24 */ /* 0x000fc4000f8e02ff */
[----:B------:R-:W-:Y:S01]  /*09d0*/  IMAD.IADD R11, R35, 0x1, R11 ;  /* 0x00000001230b7824 */ /* 0x000fe200078e020b */
[-C--:B------:R-:W-:Y:S01]  /*09e0*/  LEA.HI.X R9, R10, R7.reuse, R9, 0x2, P0 ;  /* 0x000000070a097211 */ /* 0x080fe200000f1409 */
[----:B------:R-:W-:Y:S01]  /*09f0*/  IMAD R35, R28, UR29, R29 ;  /* 0x0000001d1c237c24 */ /* 0x000fe2000f8e021d */
[-C--:B------:R-:W-:Y:S01]  /*0a00*/  LEA R10, P0, R34, R6.reuse, 0x2 ;  /* 0x00000006220a7211 */ /* 0x080fe200078010ff */
[----:B------:R-:W-:Y:S01]  /*0a10*/  IMAD.WIDE.U32 R28, R28, UR28, RZ ;  /* 0x0000001c1c1c7c25 */ /* 0x000fe2000f8e00ff */
[----:B------:R0:W4:Y:S03]  /*0a20*/  LDG.E R25, desc[UR6][R4.64] ;  /* 0x0000000604197981 */ /* 0x000126000c1e1900 */
[----:B------:R-:W-:Y:S02]  /*0a30*/  IMAD R17, R17, UR28, RZ ;  /* 0x0000001c11117c24 */ /* 0x000fe4000f8e02ff */
[----:B-1----:R-:W-:Y:S01]  /*0a40*/  IMAD R19, R13, UR28, RZ ;  /* 0x0000001c0d137c24 */ /* 0x002fe2000f8e02ff */
[----:B------:R-:W-:Y:S01]  /*0a50*/  LEA.HI.X R11, R34, R7, R11, 0x2, P0 ;  /* 0x00000007220b7211 */ /* 0x000fe200000f140b */
[----:B------:R-:W-:Y:S01]  /*0a60*/  IMAD R37, R16, UR29, R17 ;  /* 0x0000001d10257c24 */ /* 0x000fe2000f8e0211 */
[----:B------:R-:W-:Y:S01]  /*0a70*/  IADD3 R13, PT, PT, R29, R35, RZ ;  /* 0x000000231d0d7210 */ /* 0x000fe20007ffe0ff */
[----:B------:R-:W-:Y:S01]  /*0a80*/  IMAD R29, R12, UR29, R19 ;  /* 0x0000001d0c1d7c24 */ /* 0x000fe2000f8e0213 */
[-C--:B------:R-:W-:Y:S01]  /*0a90*/  LEA R18, P0, R28, R6.reuse, 0x2 ;  /* 0x000000061c127211 */ /* 0x080fe200078010ff */
[----:B0-----:R-:W-:Y:S01]  /*0aa0*/  IMAD.WIDE.U32 R4, R12, UR28, RZ ;  /* 0x0000001c0c047c25 */ /* 0x001fe2000f8e00ff */
[----:B------:R0:W4:Y:S03]  /*0ab0*/  LDG.E R27, desc[UR6][R8.64] ;  /* 0x00000006081b7981 */ /* 0x000126000c1e1900 */
[----:B------:R-:W-:Y:S01]  /*0ac0*/  IMAD.WIDE.U32 R16, R16, UR28, RZ ;  /* 0x0000001c10107c25 */ /* 0x000fe2000f8e00ff */
[----:B------:R-:W-:Y:S01]  /*0ad0*/  LEA.HI.X R19, R28, R7, R13, 0x2, P0 ;  /* 0x000000071c137211 */ /* 0x000fe200000f140d */
[----:B------:R-:W4:Y:S01]  /*0ae0*/  LDG.E R10, desc[UR6][R10.64] ;  /* 0x000000060a0a7981 */ /* 0x000f22000c1e1900 */
[-C--:B------:R-:W-:Y:S01]  /*0af0*/  LEA R12, P0, R4, R6.reuse, 0x2 ;  /* 0x00000006040c7211 */ /* 0x080fe200078010ff */
[----:B------:R-:W-:Y:S01]  /*0b00*/  IMAD.IADD R5, R5, 0x1, R29 ;  /* 0x0000000105057824 */ /* 0x000fe200078e021d */
[----:B0-----:R-:W-:-:S02]  /*0b10*/  LEA R8, P1, R16, R6, 0x2 ;  /* 0x0000000610087211 */ /* 0x001fc400078210ff */
[----:B------:R-:W4:Y:S01]  /*0b20*/  LDG.E R19, desc[UR6][R18.64] ;  /* 0x0000000612137981 */ /* 0x000f22000c1e1900 */
[----:B------:R-:W-:Y:S02]  /*0b30*/  IADD3 R9, PT, PT, R17, R37, RZ ;  /* 0x0000002511097210 */ /* 0x000fe40007ffe0ff */
[-C--:B------:R-:W-:Y:S02]  /*0b40*/  LEA.HI.X R13, R4, R7.reuse, R5, 0x2, P0 ;  /* 0x00000007040d7211 */ /* 0x080fe400000f1405 */
[----:B------:R-:W-:-:S04]  /*0b50*/  LEA.HI.X R9, R16, R7, R9, 0x2, P1 ;  /* 0x0000000710097211 */ /* 0x000fc800008f1409 */
[----:B------:R-:W4:Y:S04]  /*0b60*/  LDG.E R13, desc[UR6][R12.64] ;  /* 0x000000060c0d7981 */ /* 0x000f28000c1e1900 */
[----:B------:R-:W4:Y:S01]  /*0b70*/  LDG.E R8, desc[UR6][R8.64] ;  /* 0x0000000608087981 */ /* 0x000f22000c1e1900 */
        /* <DEDUP_REMOVED lines=8> */
[----:B-----5:R-:W-:-:S04]  /*0c00*/  IADD3 R21, PT, PT, R21, R39, R40 ;  /* 0x0000002715157210 */ /* 0x020fc80007ffe028 */
[----:B----4-:R-:W-:-:S04]  /*0c10*/  IADD3 R23, PT, PT, R23, R21, R36 ;  /* 0x0000001517177210 */ /* 0x010fc80007ffe024 */
[----:B------:R-:W-:-:S04]  /*0c20*/  IADD3 R25, PT, PT, R25, R23, R26 ;  /* 0x0000001719197210 */ /* 0x000fc80007ffe01a */
[----:B------:R-:W-:-:S04]  /*0c30*/  IADD3 R20, PT, PT, R27, R25, R20 ;  /* 0x000000191b147210 */ /* 0x000fc80007ffe014 */
[----:B------:R-:W-:-:S04]  /*0c40*/  IADD3 R10, PT, PT, R19, R20, R10 ;  /* 0x00000014130a7210 */ /* 0x000fc80007ffe00a */
[----:B------:R-:W-:Y:S01]  /*0c50*/  IADD3 R32, PT, PT, R13, R10, R8 ;  /* 0x0000000a0d207210 */ /* 0x000fe20007ffe008 */
[----:B------:R-:W-:Y:S06]  /*0c60*/  @P0 BRA `(.L_x_2784) ;  /* 0xfffffff400bc0947 */ /* 0x000fec000383ffff */
.L_x_2783:
        /* <DEDUP_REMOVED lines=31> */
[----:B------:R-:W2:Y:S03]  /*0e60*/  LDG.E R15, desc[UR6][R14.64] ;  /* 0x000000060e0f7981 */ /* 0x000ea6000c1e1900 */
[----:B------:R-:W-:Y:S01]  /*0e70*/  IMAD R23, R22, UR29, R23 ;  /* 0x0000001d16177c24 */ /* 0x000fe2000f8e0217 */
[-C--:B------:R-:W-:Y:S01]  /*0e80*/  LEA R22, P1, R20, R6.reuse, 0x2 ;  /* 0x0000000614167211 */ /* 0x080fe200078210ff */
[C---:B------:R-:W-:Y:S02]  /*0e90*/  IMAD R29, R18.reuse, UR29, R27 ;  /* 0x0000001d121d7c24 */ /* 0x040fe4000f8e021b */
[----:B------:R-:W-:Y:S01]  /*0ea0*/  IMAD.IADD R19, R21, 0x1, R19 ;  /* 0x0000000115137824 */ /* 0x000fe200078e0213 */
[----:B------:R-:W-:Y:S01]  /*0eb0*/  IADD3 R2, PT, PT, R25, R23, RZ ;  /* 0x0000001719027210 */ /* 0x000fe20007ffe0ff */
[----:B------:R-:W-:Y:S01]  /*0ec0*/  IMAD.WIDE.U32 R26, R18, UR28, RZ ;  /* 0x0000001c121a7c25 */ /* 0x000fe2000f8e00ff */
[----:B------:R-:W-:-:S03]  /*0ed0*/  LEA R18, P2, R24, R6, 0x2 ;  /* 0x0000000618127211 */ /* 0x000fc600078410ff */
[----:B------:R-:W-:Y:S01]  /*0ee0*/  IMAD R17, R17, UR28, RZ ;  /* 0x0000001c11117c24 */ /* 0x000fe2000f8e02ff */
[-C--:B------:R-:W-:Y:S02]  /*0ef0*/  LEA.HI.X R23, R20, R7.reuse, R19, 0x2, P1 ;  /* 0x0000000714177211 */ /* 0x080fe400008f1413 */
[----:B------:R-:W-:Y:S01]  /*0f00*/  LEA.HI.X R19, R24, R7, R2, 0x2, P2 ;  /* 0x0000000718137211 */ /* 0x000fe200010f1402 */
[----:B------:R-:W-:Y:S01]  /*0f10*/  IMAD.WIDE.U32 R24, R16, UR28, RZ ;  /* 0x0000001c10187c25 */ /* 0x000fe2000f8e00ff */
[-C--:B------:R-:W-:Y:S01]  /*0f20*/  LEA R20, P1, R26, R6.reuse, 0x2 ;  /* 0x000000061a147211 */ /* 0x080fe200078210ff */
[----:B------:R1:W2:Y:S01]  /*0f30*/  LDG.E R2, desc[UR6][R22.64] ;  /* 0x0000000616027981 */ /* 0x0002a2000c1e1900 */
[----:B------:R-:W-:Y:S01]  /*0f40*/  IADD3 R21, PT, PT, R27, R29, RZ ;  /* 0x0000001d1b157210 */ /* 0x000fe20007ffe0ff */
[----:B------:R-:W-:Y:S02]  /*0f50*/  IMAD R17, R16, UR29, R17 ;  /* 0x0000001d10117c24 */ /* 0x000fe4000f8e0211 */
[----:B------:R-:W-:Y:S01]  /*0f60*/  IMAD R27, R13, UR28, RZ ;  /* 0x0000001c0d1b7c24 */ /* 0x000fe2000f8e02ff */
[-C--:B------:R-:W-:Y:S01]  /*0f70*/  LEA.HI.X R21, R26, R7.reuse, R21, 0x2, P1 ;  /* 0x000000071a157211 */ /* 0x080fe200008f1415 */
[----:B------:R-:W-:Y:S01]  /*0f80*/  IMAD.IADD R13, R25, 0x1, R17 ;  /* 0x00000001190d7824 */ /* 0x000fe200078e0211 */
[-C--:B------:R-:W-:Y:S01]  /*0f90*/  LEA R16, P1, R24, R6.reuse, 0x2 ;  /* 0x0000000618107211 */ /* 0x080fe200078210ff */
[----:B------:R-:W-:Y:S01]  /*0fa0*/  IMAD R25, R11, UR28, RZ ;  /* 0x0000001c0b197c24 */ /* 0x000fe2000f8e02ff */
[----:B------:R3:W4:Y:S01]  /*0fb0*/  LDG.E R26, desc[UR6][R18.64] ;  /* 0x00000006121a7981 */ /* 0x000722000c1e1900 */
[----:B------:R-:W-:Y:S01]  /*0fc0*/  IMAD R11, R12, UR29, R27 ;  /* 0x0000001d0c0b7c24 */ /* 0x000fe2000f8e021b */
[----:B------:R-:W-:Y:S01]  /*0fd0*/  LEA.HI.X R17, R24, R7, R13, 0x2, P1 ;  /* 0x0000000718117211 */ /* 0x000fe200008f140d */
[----:B------:R-:W-:Y:S01]  /*0fe0*/  IMAD.WIDE.U32 R12, R12, UR28, RZ ;  /* 0x0000001c0c0c7c25 */ /* 0x000fe2000f8e00ff */
[----:B------:R-:W4:Y:S03]  /*0ff0*/  LDG.E R21, desc[UR6][R20.64] ;  /* 0x0000000614157981 */ /* 0x000f26000c1e1900 */
[----:B------:R-:W-:Y:S01]  /*1000*/  IMAD R9, R9, UR28, RZ ;  /* 0x0000001c09097c24 */ /* 0x000fe2000f8e02ff */
[----:B------:R-:W-:Y:S01]  /*1010*/  IADD3 R11, PT, PT, R13, R11, RZ ;  /* 0x0000000b0d0b7210 */ /* 0x000fe20007ffe0ff */
[C---:B------:R-:W-:Y:S01]  /*1020*/  IMAD R25, R10.reuse, UR29, R25 ;  /* 0x0000001d0a197c24 */ /* 0x040fe2000f8e0219 */
[----:B------:R-:W5:Y:S01]  /*1030*/  LDG.E R16, desc[UR6][R16.64] ;  /* 0x0000000610107981 */ /* 0x000f62000c1e1900 */
[----:B-1----:R-:W-:Y:S01]  /*1040*/  IMAD.WIDE.U32 R22, R10, UR28, RZ ;  /* 0x0000001c0a167c25 */ /* 0x002fe2000f8e00ff */
[----:B------:R-:W-:-:S03]  /*1050*/  LEA R10, P1, R12, R6, 0x2 ;  /* 0x000000060c0a7211 */ /* 0x000fc600078210ff */
[----:B---3--:R-:W-:Y:S01]  /*1060*/  IMAD.WIDE.U32 R18, R8, UR28, RZ ;  /* 0x0000001c08127c25 */ /* 0x008fe2000f8e00ff */
[----:B------:R-:W-:-:S03]  /*1070*/  LEA.HI.X R11, R12, R7, R11, 0x2, P1 ;  /* 0x000000070c0b7211 */ /* 0x000fc600008f140b */
[----:B------:R-:W-:Y:S01]  /*1080*/  IMAD R13, R8, UR29, R9 ;  /* 0x0000001d080d7c24 */ /* 0x000fe2000f8e0209 */
[-C--:B------:R-:W-:Y:S02]  /*1090*/  LEA R8, P2, R22, R6.reuse, 0x2 ;  /* 0x0000000616087211 */ /* 0x080fe400078410ff */
[----:B------:R-:W-:Y:S01]  /*10a0*/  IADD3 R9, PT, PT, R23, R25, RZ ;  /* 0x0000001917097210 */ /* 0x000fe20007ffe0ff */
[----:B------:R-:W-:Y:S01]  /*10b0*/  IMAD.IADD R12, R19, 0x1, R13 ;  /* 0x00000001130c7824 */ /* 0x000fe200078e020d */
[----:B------:R-:W-:Y:S01]  /*10c0*/  LEA R6, P1, R18, R6, 0x2 ;  /* 0x0000000612067211 */ /* 0x000fe200078210ff */
[----:B------:R-:W5:Y:S01]  /*10d0*/  LDG.E R11, desc[UR6][R10.64] ;  /* 0x000000060a0b7981 */ /* 0x000f62000c1e1900 */
[-C--:B------:R-:W-:Y:S02]  /*10e0*/  LEA.HI.X R9, R22, R7.reuse, R9, 0x2, P2 ;  /* 0x0000000716097211 */ /* 0x080fe400010f1409 */
[----:B------:R-:W-:-:S03]  /*10f0*/  LEA.HI.X R7, R18, R7, R12, 0x2, P1 ;  /* 0x0000000712077211 */ /* 0x000fc600008f140c */
[----:B------:R-:W3:Y:S04]  /*1100*/  LDG.E R8, desc[UR6][R8.64] ;  /* 0x0000000608087981 */ /* 0x000ee8000c1e1900 */
[----:B------:R-:W3:Y:S01]  /*1110*/  LDG.E R7, desc[UR6][R6.64] ;  /* 0x0000000606077981 */ /* 0x000ee2000c1e1900 */
[----:B------:R-:W-:-:S04]  /*1120*/  IADD3 R4, P1, PT, R4, 0x40, RZ ;  /* 0x0000004004047810 */ /* 0x000fc80007f3e0ff */
[----:B------:R-:W-:Y:S02]  /*1130*/  IADD3.X R5, PT, PT, RZ, R5, RZ, P1, !PT ;  /* 0x00000005ff057210 */ /* 0x000fe40000ffe4ff */
[----:B--2---:R-:W-:-:S04]  /*1140*/  IADD3 R2, PT, PT, R2, R32, R15 ;  /* 0x0000002002027210 */ /* 0x004fc80007ffe00f */
[----:B----4-:R-:W-:-:S04]  /*1150*/  IADD3 R21, PT, PT, R21, R2, R26 ;  /* 0x0000000215157210 */ /* 0x010fc80007ffe01a */
[----:B-----5:R-:W-:-:S04]  /*1160*/  IADD3 R32, PT, PT, R11, R21, R16 ;  /* 0x000000150b207210 */ /* 0x020fc80007ffe010 */
[----:B---3--:R-:W-:-:S07]  /*1170*/  IADD3 R32, PT, PT, R7, R32, R8 ;  /* 0x0000002007207210 */ /* 0x008fce0007ffe008 */
.L_x_2785:
        /* <DEDUP_REMOVED lines=24> */
[----:B------:R-:W2:Y:S01]  /*1300*/  LDG.E R9, desc[UR6][R8.64] ;  /* 0x0000000608097981 */ /* 0x000ea2000c1e1900 */
[----:B------:R-:W-:Y:S01]  /*1310*/  IMAD R21, R14, UR29, R15 ;  /* 0x0000001d0e157c24 */ /* 0x000fe2000f8e020f */
[----:B------:R-:W-:Y:S01]  /*1320*/  LEA R10, P1, R12, R6, 0x2 ;  /* 0x000000060c0a7211 */ /* 0x000fe200078210ff */
[----:B------:R-:W-:-:S04]  /*1330*/  IMAD.WIDE.U32 R14, R14, UR28, RZ ;  /* 0x0000001c0e0e7c25 */ /* 0x000fc8000f8e00ff */
[----:B------:R-:W-:Y:S01]  /*1340*/  IMAD.IADD R11, R13, 0x1, R11 ;  /* 0x000000010d0b7824 */ /* 0x000fe200078e020b */
[----:B------:R-:W-:Y:S01]  /*1350*/  IADD3 R21, PT, PT, R15, R21, RZ ;  /* 0x000000150f157210 */ /* 0x000fe20007ffe0ff */
[----:B------:R-:W-:-:S03]  /*1360*/  IMAD.WIDE.U32 R18, R16, UR28, RZ ;  /* 0x0000001c10127c25 */ /* 0x000fc6000f8e00ff */
[----:B------:R-:W-:Y:S01]  /*1370*/  LEA.HI.X R11, R12, R7, R11, 0x2, P1 ;  /* 0x000000070c0b7211 */ /* 0x000fe200008f140b */
[----:B------:R-:W-:Y:S01]  /*1380*/  IMAD R17, R16, UR29, R17 ;  /* 0x0000001d10117c24 */ /* 0x000fe2000f8e0211 */
[-C--:B------:R-:W-:Y:S02]  /*1390*/  LEA R16, P2, R14, R6.reuse, 0x2 ;  /* 0x000000060e107211 */ /* 0x080fe400078410ff */
[----:B------:R-:W-:Y:S01]  /*13a0*/  LEA R6, P1, R18, R6, 0x2 ;  /* 0x0000000612067211 */ /* 0x000fe200078210ff */
[----:B------:R-:W2:Y:S01]  /*13b0*/  LDG.E R10, desc[UR6][R10.64] ;  /* 0x000000060a0a7981 */ /* 0x000ea2000c1e1900 */
[----:B------:R-:W-:Y:S02]  /*13c0*/  IADD3 R2, PT, PT, R19, R17, RZ ;  /* 0x0000001113027210 */ /* 0x000fe40007ffe0ff */
[-C--:B------:R-:W-:Y:S02]  /*13d0*/  LEA.HI.X R17, R14, R7.reuse, R21, 0x2, P2 ;  /* 0x000000070e117211 */ /* 0x080fe400010f1415 */
[----:B------:R-:W-:-:S04]  /*13e0*/  LEA.HI.X R7, R18, R7, R2, 0x2, P1 ;  /* 0x0000000712077211 */ /* 0x000fc800008f1402 */
[----:B------:R-:W3:Y:S04]  /*13f0*/  LDG.E R17, desc[UR6][R16.64] ;  /* 0x0000000610117981 */ /* 0x000ee8000c1e1900 */
[----:B------:R-:W3:Y:S01]  /*1400*/  LDG.E R6, desc[UR6][R6.64] ;  /* 0x0000000606067981 */ /* 0x000ee2000c1e1900 */
[----:B------:R-:W-:-:S05]  /*1410*/  IADD3 R4, P1, PT, R4, 0x20, RZ ;  /* 0x0000002004047810 */ /* 0x000fca0007f3e0ff */
[----:B------:R-:W-:Y:S01]  /*1420*/  IMAD.X R5, RZ, RZ, R5, P1 ;  /* 0x000000ffff057224 */ /* 0x000fe200008e0605 */
[----:B--2---:R-:W-:-:S04]  /*1430*/  IADD3 R32, PT, PT, R10, R32, R9 ;  /* 0x000000200a207210 */ /* 0x004fc80007ffe009 */
[----:B---3--:R-:W-:-:S07]  /*1440*/  IADD3 R32, PT, PT, R6, R32, R17 ;  /* 0x0000002006207210 */ /* 0x008fce0007ffe011 */
.L_x_2786:
        /* <DEDUP_REMOVED lines=33> */
[----:B--2---:R-:W-:-:S05]  /*1660*/  IADD3 R32, PT, PT, R7, R32, RZ ;  /* 0x0000002007207210 */ /* 0x004fca0007ffe0ff */
[----:B---3--:R-:W-:-:S07]  /*1670*/  @P0 IMAD.IADD R32, R9, 0x1, R32 ;  /* 0x0000000109200824 */ /* 0x008fce00078e0220 */
.L_x_2782:
        /* <DEDUP_REMOVED lines=33> */
.L_x_2790:
        /* <DEDUP_REMOVED lines=26> */
[----:B----4-:R-:W-:-:S03]  /*1a30*/  IMAD R41, R41, UR28, RZ ;  /* 0x0000001c29297c24 */ /* 0x010fc6000f8e02ff */
[----:B------:R-:W-:Y:S01]  /*1a40*/  IADD3 R35, PT, PT, R35, R37, RZ ;  /* 0x0000002523237210 */ /* 0x000fe20007ffe0ff */
[----:B-----5:R-:W-:Y:S01]  /*1a50*/  IMAD R37, R43, UR28, RZ ;  /* 0x0000001c2b257c24 */ /* 0x020fe2000f8e02ff */
[-C--:B------:R-:W-:Y:S01]  /*1a60*/  LEA.HI.X R47, R44, R7.reuse, R33, 0x2, P0 ;  /* 0x000000072c2f7211 */ /* 0x080fe200000f1421 */
[----:B------:R-:W-:Y:S01]  /*1a70*/  IMAD R49, R40, UR29, R41 ;  /* 0x0000001d28317c24 */ /* 0x000fe2000f8e0229 */
[-C--:B------:R-:W-:Y:S01]  /*1a80*/  LEA R44, P0, R34, R6.reuse, 0x2 ;  /* 0x00000006222c7211 */ /* 0x080fe200078010ff */
[----:B------:R-:W-:Y:S02]  /*1a90*/  IMAD.WIDE.U32 R40, R40, UR28, RZ ;  /* 0x0000001c28287c25 */ /* 0x000fe4000f8e00ff */
[----:B------:R1:W2:Y:S02]  /*1aa0*/  LDG.E R33, desc[UR6][R46.64] ;  /* 0x000000062e217981 */ /* 0x0002a4000c1e1900 */
[----:B------:R-:W-:Y:S02]  /*1ab0*/  IMAD R39, R39, UR28, RZ ;  /* 0x0000001c27277c24 */ /* 0x000fe4000f8e02ff */
[----:B------:R-:W-:Y:S01]  /*1ac0*/  IMAD R37, R42, UR29, R37 ;  /* 0x0000001d2a257c24 */ /* 0x000fe2000f8e0225 */
[----:B------:R-:W-:Y:S01]  /*1ad0*/  LEA.HI.X R45, R34, R7, R35, 0x2, P0 ;  /* 0x00000007222d7211 */ /* 0x000fe200000f1423 */
[----:B------:R-:W-:Y:S01]  /*1ae0*/  IMAD.WIDE.U32 R42, R42, UR28, RZ ;  /* 0x0000001c2a2a7c25 */ /* 0x000fe2000f8e00ff */
[----:B------:R-:W-:-:S03]  /*1af0*/  LEA R36, P0, R40, R6, 0x2 ;  /* 0x0000000628247211 */ /* 0x000fc600078010ff */
[----:B------:R-:W-:Y:S01]  /*1b00*/  IMAD.IADD R41, R41, 0x1, R49 ;  /* 0x0000000129297824 */ /* 0x000fe200078e0231 */
[----:B------:R-:W2:Y:S01]  /*1b10*/  LDG.E R44, desc[UR6][R44.64] ;  /* 0x000000062c2c7981 */ /* 0x000ea2000c1e1900 */
[----:B------:R-:W-:-:S04]  /*1b20*/  IMAD.WIDE.U32 R34, R38, UR28, RZ ;  /* 0x0000001c26227c25 */ /* 0x000fc8000f8e00ff */
[----:B-1----:R-:W-:Y:S01]  /*1b30*/  IMAD R47, R38, UR29, R39 ;  /* 0x0000001d262f7c24 */ /* 0x002fe2000f8e0227 */
[----:B------:R-:W-:Y:S02]  /*1b40*/  IADD3 R39, PT, PT, R43, R37, RZ ;  /* 0x000000252b277210 */ /* 0x000fe40007ffe0ff */
        /* <DEDUP_REMOVED lines=10> */
[----:B------:R-:W-:Y:S01]  /*1bf0*/  IMAD.IADD R21, R35, 0x1, R21 ;  /* 0x0000000123157824 */ /* 0x000fe200078e0215 */
[----:B------:R-:W-:Y:S01]  /*1c00*/  LEA R20, P0, R34, R6, 0x2 ;  /* 0x0000000622147211 */ /* 0x000fe200078010ff */
[----:B------:R-:W-:-:S02]  /*1c10*/  IMAD R5, R5, UR28, RZ ;  /* 0x0000001c05057c24 */ /* 0x000fc4000f8e02ff */
[C---:B------:R-:W-:Y:S02]  /*1c20*/  IMAD R23, R22.reuse, UR29, R23 ;  /* 0x0000001d16177c24 */ /* 0x040fe4000f8e0217 */
[----:B------:R-:W-:Y:S01]  /*1c30*/  IMAD R27, R27, UR28, RZ ;  /* 0x0000001c1b1b7c24 */ /* 0x000fe2000f8e02ff */
[----:B------:R4:W5:Y:S01]  /*1c40*/  LDG.E R40, desc[UR6][R40.64] ;  /* 0x0000000628287981 */ /* 0x000962000c1e1900 */
[----:B-1----:R-:W-:Y:S01]  /*1c50*/  IMAD.WIDE.U32 R36, R22, UR28, RZ ;  /* 0x0000001c16247c25 */ /* 0x002fe2000f8e00ff */
[-C--:B------:R-:W-:Y:S02]  /*1c60*/  LEA.HI.X R39, R42, R7.reuse, R39, 0x2, P1 ;  /* 0x000000072a277211 */ /* 0x080fe400008f1427 */
[----:B------:R-:W-:Y:S01]  /*1c70*/  LEA.HI.X R21, R34, R7, R21, 0x2, P0 ;  /* 0x0000000722157211 */ /* 0x000fe200000f1415 */
[----:B------:R-:W-:Y:S01]  /*1c80*/  IMAD.WIDE.U32 R42, R4, UR28, RZ ;  /* 0x0000001c042a7c25 */ /* 0x000fe2000f8e00ff */
[----:B------:R-:W-:Y:S02]  /*1c90*/  LEA R22, P0, R36, R6, 0x2 ;  /* 0x0000000624167211 */ /* 0x000fe400078010ff */
[----:B------:R-:W-:Y:S01]  /*1ca0*/  IADD3 R23, PT, PT, R37, R23, RZ ;  /* 0x0000001725177210 */ /* 0x000fe20007ffe0ff */
[----:B------:R-:W-:Y:S01]  /*1cb0*/  IMAD R5, R4, UR29, R5 ;  /* 0x0000001d04057c24 */ /* 0x000fe2000f8e0205 */
[----:B------:R-:W3:Y:S01]  /*1cc0*/  LDG.E R39, desc[UR6][R38.64] ;  /* 0x0000000626277981 */ /* 0x000ee2000c1e1900 */
[----:B------:R-:W-:-:S04]  /*1cd0*/  IMAD.WIDE.U32 R34, R26, UR28, RZ ;  /* 0x0000001c1a227c25 */ /* 0x000fc8000f8e00ff */
[----:B------:R-:W-:Y:S01]  /*1ce0*/  IMAD R27, R26, UR29, R27 ;  /* 0x0000001d1a1b7c24 */ /* 0x000fe2000f8e021b */
[-C--:B------:R-:W-:Y:S01]  /*1cf0*/  LEA R4, P1, R42, R6.reuse, 0x2 ;  /* 0x000000062a047211 */ /* 0x080fe200078210ff */
[----:B------:R-:W-:Y:S01]  /*1d00*/  IMAD R9, R9, UR28, RZ ;  /* 0x0000001c09097c24 */ /* 0x000fe2000f8e02ff */
[----:B------:R-:W-:Y:S01]  /*1d10*/  IADD3 R5, PT, PT, R43, R5, RZ ;  /* 0x000000052b057210 */ /* 0x000fe20007ffe0ff */
[----:B------:R-:W-:Y:S01]  /*1d20*/  IMAD.IADD R27, R35, 0x1, R27 ;  /* 0x00000001231b7824 */ /* 0x000fe200078e021b */
[-C--:B------:R-:W-:Y:S01]  /*1d30*/  LEA.HI.X R23, R36, R7.reuse, R23, 0x2, P0 ;  /* 0x0000000724177211 */ /* 0x080fe200000f1417 */
[----:B------:R-:W-:Y:S01]  /*1d40*/  IMAD R37, R19, UR28, RZ ;  /* 0x0000001c13257c24 */ /* 0x000fe2000f8e02ff */
[----:B------:R-:W-:Y:S01]  /*1d50*/  LEA R26, P0, R34, R6, 0x2 ;  /* 0x00000006221a7211 */ /* 0x000fe200078010ff */
[----:B------:R-:W-:Y:S01]  /*1d60*/  IMAD R19, R8, UR29, R9 ;  /* 0x0000001d08137c24 */ /* 0x000fe2000f8e0209 */
[-C--:B------:R-:W-:Y:S01]  /*1d70*/  LEA.HI.X R5, R42, R7.reuse, R5, 0x2, P1 ;  /* 0x000000072a057211 */ /* 0x080fe200008f1405 */
[----:B------:R-:W-:Y:S01]  /*1d80*/  IMAD.WIDE.U32 R8, R8, UR28, RZ ;  /* 0x0000001c08087c25 */ /* 0x000fe2000f8e00ff */
[----:B------:R-:W-:Y:S01]  /*1d90*/  LEA.HI.X R27, R34, R7, R27, 0x2, P0 ;  /* 0x00000007221b7211 */ /* 0x000fe200000f141b */
[----:B------:R-:W5:Y:S02]  /*1da0*/  LDG.E R21, desc[UR6][R20.64] ;  /* 0x0000000614157981 */ /* 0x000f64000c1e1900 */
[----:B------:R-:W-:-:S02]  /*1db0*/  IMAD.WIDE.U32 R34, R18, UR28, RZ ;  /* 0x0000001c12227c25 */ /* 0x000fc4000f8e00ff */
[----:B------:R1:W5:Y:S02]  /*1dc0*/  LDG.E R36, desc[UR6][R4.64] ;  /* 0x0000000604247981 */ /* 0x000364000c1e1900 */
[----:B------:R-:W-:Y:S02]  /*1dd0*/  IMAD R37, R18, UR29, R37 ;  /* 0x0000001d12257c24 */ /* 0x000fe4000f8e0225 */
[----:B------:R-:W-:Y:S01]  /*1de0*/  IMAD R11, R11, UR28, RZ ;  /* 0x0000001c0b0b7c24 */ /* 0x000fe2000f8e02ff */
[----:B------:R-:W-:Y:S01]  /*1df0*/  LEA R18, P1, R34, R6, 0x2 ;  /* 0x0000000622127211 */ /* 0x000fe200078210ff */
[----:B------:R-:W-:Y:S01]  /*1e00*/  IMAD R29, R29, UR28, RZ ;  /* 0x0000001c1d1d7c24 */ /* 0x000fe2000f8e02ff */
[----:B------:R-:W5:Y:S01]  /*1e10*/  LDG.E R23, desc[UR6][R22.64] ;  /* 0x0000000616177981 */ /* 0x000f62000c1e1900 */
[C---:B----4-:R-:W-:Y:S01]  /*1e20*/  IMAD R41, R10.reuse, UR29, R11 ;  /* 0x0000001d0a297c24 */ /* 0x050fe2000f8e020b */
[----:B-1----:R-:W-:Y:S01]  /*1e30*/  IADD3 R5, PT, PT, R9, R19, RZ ;  /* 0x0000001309057210 */ /* 0x002fe20007ffe0ff */
[----:B------:R-:W-:Y:S01]  /*1e40*/  IMAD.WIDE.U32 R10, R10, UR28, RZ ;  /* 0x0000001c0a0a7c25 */ /* 0x000fe2000f8e00ff */
[----:B------:R-:W-:Y:S01]  /*1e50*/  IADD3 R9, PT, PT, R35, R37, RZ ;  /* 0x0000002523097210 */ /* 0x000fe20007ffe0ff */
[----:B------:R-:W4:Y:S03]  /*1e60*/  LDG.E R26, desc[UR6][R26.64] ;  /* 0x000000061a1a7981 */ /* 0x000f26000c1e1900 */
[----:B------:R-:W-:Y:S01]  /*1e70*/  LEA.HI.X R19, R34, R7, R9, 0x2, P1 ;  /* 0x0000000722137211 */ /* 0x000fe200008f1409 */
[----:B------:R-:W-:-:S02]  /*1e80*/  IMAD.IADD R9, R11, 0x1, R41 ;  /* 0x000000010b097824 */ /* 0x000fc400078e0229 */
[----:B------:R-:W-:Y:S01]  /*1e90*/  IMAD R11, R25, UR28, RZ ;  /* 0x0000001c190b7c24 */ /* 0x000fe2000f8e02ff */
[-C--:B------:R-:W-:Y:S01]  /*1ea0*/  LEA R4, P0, R8, R6.reuse, 0x2 ;  /* 0x0000000608047211 */ /* 0x080fe200078010ff */
[C---:B------:R-:W-:Y:S01]  /*1eb0*/  IMAD.WIDE.U32 R34, R24.reuse, UR28, RZ ;  /* 0x0000001c18227c25 */ /* 0x040fe2000f8e00ff */
[----:B------:R1:W4:Y:S03]  /*1ec0*/  LDG.E R20, desc[UR6][R18.64] ;  /* 0x0000000612147981 */ /* 0x000326000c1e1900 */
[----:B------:R-:W-:Y:S01]  /*1ed0*/  IMAD R11, R24, UR29, R11 ;  /* 0x0000001d180b7c24 */ /* 0x000fe2000f8e020b */
[----:B------:R-:W-:Y:S02]  /*1ee0*/  LEA.HI.X R5, R8, R7, R5, 0x2, P0 ;  /* 0x0000000708057211 */ /* 0x000fe400000f1405 */
[-C--:B------:R-:W-:Y:S02]  /*1ef0*/  LEA R8, P0, R10, R6.reuse, 0x2 ;  /* 0x000000060a087211 */ /* 0x080fe400078010ff */
[----:B------:R-:W-:Y:S01]  /*1f00*/  IADD3 R11, PT, PT, R35, R11, RZ ;  /* 0x0000000b230b7210 */ /* 0x000fe20007ffe0ff */
[----:B------:R-:W-:Y:S01]  /*1f10*/  IMAD R35, R28, UR29, R29 ;  /* 0x0000001d1c237c24 */ /* 0x000fe2000f8e021d */
[----:B------:R-:W-:Y:S01]  /*1f20*/  LEA.HI.X R9, R10, R7, R9, 0x2, P0 ;  /* 0x000000070a097211 */ /* 0x000fe200000f1409 */
[----:B------:R-:W-:Y:S01]  /*1f30*/  IMAD.WIDE.U32 R28, R28, UR28, RZ ;  /* 0x0000001c1c1c7c25 */ /* 0x000fe2000f8e00ff */
[----:B------:R-:W-:Y:S01]  /*1f40*/  LEA R10, P0, R34, R6, 0x2 ;  /* 0x00000006220a7211 */ /* 0x000fe200078010ff */
[----:B------:R0:W4:Y:S02]  /*1f50*/  LDG.E R25, desc[UR6][R4.64] ;  /* 0x0000000604197981 */ /* 0x000124000c1e1900 */
[----:B------:R-:W-:-:S02]  /*1f60*/  IMAD R17, R17, UR28, RZ ;  /* 0x0000001c11117c24 */ /* 0x000fc4000f8e02ff */
        /* <DEDUP_REMOVED lines=11> */
[----:B------:R-:W-:-:S02]  /*2020*/  LEA R12, P0, R4, R6, 0x2 ;  /* 0x00000006040c7211 */ /* 0x000fc400078010ff */
[----:B------:R-:W-:Y:S01]  /*2030*/  IADD3 R5, PT, PT, R5, R29, RZ ;  /* 0x0000001d05057210 */ /* 0x000fe20007ffe0ff */
[----:B0-----:R-:W-:Y:S01]  /*2040*/  IMAD.IADD R9, R17, 0x1, R37 ;  /* 0x0000000111097824 */ /* 0x001fe200078e0225 */
[----:B------:R-:W-:Y:S01]  /*2050*/  LEA R8, P1, R16, R6, 0x2 ;  /* 0x0000000610087211 */ /* 0x000fe200078210ff */
[----:B------:R-:W4:Y:S01]  /*2060*/  LDG.E R19, desc[UR6][R18.64] ;  /* 0x0000000612137981 */ /* 0x000f22000c1e1900 */
        /* <DEDUP_REMOVED lines=19> */
.L_x_2789:
        /* <DEDUP_REMOVED lines=30> */
[----:B------:R-:W2:Y:S01]  /*2380*/  LDG.E R15, desc[UR6][R14.64] ;  /* 0x000000060e0f7981 */ /* 0x000ea2000c1e1900 */
[----:B------:R-:W-:Y:S01]  /*2390*/  IMAD.WIDE.U32 R24, R22, UR28, RZ ;  /* 0x0000001c16187c25 */ /* 0x000fe2000f8e00ff */
[----:B------:R-:W-:-:S03]  /*23a0*/  IADD3 R19, PT, PT, R21, R19, RZ ;  /* 0x0000001315137210 */ /* 0x000fc60007ffe0ff */
[----:B------:R-:W-:Y:S01]  /*23b0*/  IMAD R23, R22, UR29, R23 ;  /* 0x0000001d16177c24 */ /* 0x000fe2000f8e0217 */
[-C--:B------:R-:W-:Y:S01]  /*23c0*/  LEA R22, P1, R20, R6.reuse, 0x2 ;  /* 0x0000000614167211 */ /* 0x080fe200078210ff */
[C---:B------:R-:W-:Y:S02]  /*23d0*/  IMAD R29, R18.reuse, UR29, R27 ;  /* 0x0000001d121d7c24 */ /* 0x040fe4000f8e021b */
[----:B------:R-:W-:Y:S01]  /*23e0*/  IMAD.WIDE.U32 R26, R18, UR28, RZ ;  /* 0x0000001c121a7c25 */ /* 0x000fe2000f8e00ff */
[-C--:B------:R-:W-:Y:S02]  /*23f0*/  LEA R18, P2, R24, R6.reuse, 0x2 ;  /* 0x0000000618127211 */ /* 0x080fe400078410ff */
[----:B------:R-:W-:Y:S01]  /*2400*/  IADD3 R2, PT, PT, R25, R23, RZ ;  /* 0x0000001719027210 */ /* 0x000fe20007ffe0ff */
[----:B------:R-:W-:Y:S01]  /*2410*/  IMAD R17, R17, UR28, RZ ;  /* 0x0000001c11117c24 */ /* 0x000fe2000f8e02ff */
[-C--:B------:R-:W-:Y:S01]  /*2420*/  LEA.HI.X R23, R20, R7.reuse, R19, 0x2, P1 ;  /* 0x0000000714177211 */ /* 0x080fe200008f1413 */
[----:B------:R-:W-:Y:S01]  /*2430*/  IMAD.IADD R21, R27, 0x1, R29 ;  /* 0x000000011b157824 */ /* 0x000fe200078e021d */
[-C--:B------:R-:W-:Y:S01]  /*2440*/  LEA.HI.X R19, R24, R7.reuse, R2, 0x2, P2 ;  /* 0x0000000718137211 */ /* 0x080fe200010f1402 */
[----:B------:R-:W-:Y:S01]  /*2450*/  IMAD.WIDE.U32 R24, R16, UR28, RZ ;  /* 0x0000001c10187c25 */ /* 0x000fe2000f8e00ff */
[-C--:B------:R-:W-:Y:S01]  /*2460*/  LEA R20, P1, R26, R6.reuse, 0x2 ;  /* 0x000000061a147211 */ /* 0x080fe200078210ff */
[----:B------:R1:W2:Y:S02]  /*2470*/  LDG.E R2, desc[UR6][R22.64] ;  /* 0x0000000616027981 */ /* 0x0002a4000c1e1900 */
[----:B------:R-:W-:Y:S01]  /*2480*/  IMAD R17, R16, UR29, R17 ;  /* 0x0000001d10117c24 */ /* 0x000fe2000f8e0211 */
[----:B------:R-:W-:Y:S01]  /*2490*/  LEA.HI.X R21, R26, R7, R21, 0x2, P1 ;  /* 0x000000071a157211 */ /* 0x000fe200008f1415 */
[----:B------:R-:W-:Y:S01]  /*24a0*/  IMAD R27, R13, UR28, RZ ;  /* 0x0000001c0d1b7c24 */ /* 0x000fe2000f8e02ff */
[-C--:B------:R-:W-:Y:S01]  /*24b0*/  LEA R16, P1, R24, R6.reuse, 0x2 ;  /* 0x0000000618107211 */ /* 0x080fe200078210ff */
[----:B------:R-:W-:Y:S01]  /*24c0*/  IMAD R9, R9, UR28, RZ ;  /* 0x0000001c09097c24 */ /* 0x000fe2000f8e02ff */
[----:B------:R-:W-:Y:S01]  /*24d0*/  IADD3 R13, PT, PT, R25, R17, RZ ;  /* 0x00000011190d7210 */ /* 0x000fe20007ffe0ff */
[----:B------:R-:W-:Y:S01]  /*24e0*/  IMAD R25, R11, UR28, RZ ;  /* 0x0000001c0b197c24 */ /* 0x000fe2000f8e02ff */
[----:B------:R3:W4:Y:S01]  /*24f0*/  LDG.E R26, desc[UR6][R18.64] ;  /* 0x00000006121a7981 */ /* 0x000722000c1e1900 */
[----:B------:R-:W-:Y:S01]  /*2500*/  IMAD R11, R12, UR29, R27 ;  /* 0x0000001d0c0b7c24 */ /* 0x000fe2000f8e021b */
[----:B------:R-:W-:Y:S01]  /*2510*/  LEA.HI.X R17, R24, R7, R13, 0x2, P1 ;  /* 0x0000000718117211 */ /* 0x000fe200008f140d */
[----:B------:R-:W-:Y:S01]  /*2520*/  IMAD.WIDE.U32 R12, R12, UR28, RZ ;  /* 0x0000001c0c0c7c25 */ /* 0x000fe2000f8e00ff */
[----:B------:R-:W4:Y:S03]  /*2530*/  LDG.E R21, desc[UR6][R20.64] ;  /* 0x0000000614157981 */ /* 0x000f26000c1e1900 */
[C---:B------:R-:W-:Y:S01]  /*2540*/  IMAD R25, R10.reuse, UR29, R25 ;  /* 0x0000001d0a197c24 */ /* 0x040fe2000f8e0219 */
[----:B------:R-:W-:Y:S01]  /*2550*/  IADD3 R11, PT, PT, R13, R11, RZ ;  /* 0x0000000b0d0b7210 */ /* 0x000fe20007ffe0ff */
[----:B-1----:R-:W-:Y:S01]  /*2560*/  IMAD.WIDE.U32 R22, R10, UR28, RZ ;  /* 0x0000001c0a167c25 */ /* 0x002fe2000f8e00ff */
[----:B------:R-:W-:Y:S01]  /*2570*/  LEA R10, P1, R12, R6, 0x2 ;  /* 0x000000060c0a7211 */ /* 0x000fe200078210ff */
[----:B------:R-:W5:Y:S02]  /*2580*/  LDG.E R16, desc[UR6][R16.64] ;  /* 0x0000000610107981 */ /* 0x000f64000c1e1900 */
[----:B---3--:R-:W-:-:S04]  /*2590*/  IMAD.WIDE.U32 R18, R8, UR28, RZ ;  /* 0x0000001c08127c25 */ /* 0x008fc8000f8e00ff */
[----:B------:R-:W-:Y:S01]  /*25a0*/  IMAD R13, R8, UR29, R9 ;  /* 0x0000001d080d7c24 */ /* 0x000fe2000f8e0209 */
[-C--:B------:R-:W-:Y:S01]  /*25b0*/  LEA R8, P2, R22, R6.reuse, 0x2 ;  /* 0x0000000616087211 */ /* 0x080fe200078410ff */
[----:B------:R-:W-:Y:S01]  /*25c0*/  IMAD.IADD R9, R23, 0x1, R25 ;  /* 0x0000000117097824 */ /* 0x000fe200078e0219 */
[----:B------:R-:W-:Y:S02]  /*25d0*/  LEA.HI.X R11, R12, R7, R11, 0x2, P1 ;  /* 0x000000070c0b7211 */ /* 0x000fe400008f140b */
[----:B------:R-:W-:Y:S02]  /*25e0*/  LEA R6, P1, R18, R6, 0x2 ;  /* 0x0000000612067211 */ /* 0x000fe400078210ff */
[----:B------:R-:W-:Y:S02]  /*25f0*/  IADD3 R12, PT, PT, R19, R13, RZ ;  /* 0x0000000d130c7210 */ /* 0x000fe40007ffe0ff */
[-C--:B------:R-:W-:Y:S01]  /*2600*/  LEA.HI.X R9, R22, R7.reuse, R9, 0x2, P2 ;  /* 0x0000000716097211 */ /* 0x080fe200010f1409 */
[----:B------:R-:W5:Y:S01]  /*2610*/  LDG.E R11, desc[UR6][R10.64] ;  /* 0x000000060a0b7981 */ /* 0x000f62000c1e1900 */
        /* <DEDUP_REMOVED lines=9> */
.L_x_2791:
        /* <DEDUP_REMOVED lines=24> */
[----:B------:R-:W2:Y:S01]  /*2830*/  LDG.E R9, desc[UR6][R8.64] ;  /* 0x0000000608097981 */ /* 0x000ea2000c1e1900 */
[----:B------:R-:W-:Y:S01]  /*2840*/  IMAD R21, R14, UR29, R15 ;  /* 0x0000001d0e157c24 */ /* 0x000fe2000f8e020f */
[----:B------:R-:W-:Y:S01]  /*2850*/  LEA R10, P1, R12, R6, 0x2 ;  /* 0x000000060c0a7211 */ /* 0x000fe200078210ff */
[----:B------:R-:W-:Y:S01]  /*2860*/  IMAD.WIDE.U32 R14, R14, UR28, RZ ;  /* 0x0000001c0e0e7c25 */ /* 0x000fe2000f8e00ff */
[----:B------:R-:W-:-:S03]  /*2870*/  IADD3 R11, PT, PT, R13, R11, RZ ;  /* 0x0000000b0d0b7210 */ /* 0x000fc60007ffe0ff */
[----:B------:R-:W-:Y:S01]  /*2880*/  IMAD.WIDE.U32 R18, R16, UR28, RZ ;  /* 0x0000001c10127c25 */ /* 0x000fe2000f8e00ff */
[----:B------:R-:W-:Y:S02]  /*2890*/  IADD3 R21, PT, PT, R15, R21, RZ ;  /* 0x000000150f157210 */ /* 0x000fe40007ffe0ff */
[-C--:B------:R-:W-:Y:S01]  /*28a0*/  LEA.HI.X R11, R12, R7.reuse, R11, 0x2, P1 ;  /* 0x000000070c0b7211 */ /* 0x080fe200008f140b */
[----:B------:R-:W-:Y:S01]  /*28b0*/  IMAD R17, R16, UR29, R17 ;  /* 0x0000001d10117c24 */ /* 0x000fe2000f8e0211 */
[-C--:B------:R-:W-:Y:S02]  /*28c0*/  LEA R16, P2, R14, R6.reuse, 0x2 ;  /* 0x000000060e107211 */ /* 0x080fe400078410ff */
[----:B------:R-:W-:Y:S01]  /*28d0*/  LEA R6, P1, R18, R6, 0x2 ;  /* 0x0000000612067211 */ /* 0x000fe200078210ff */
[----:B------:R-:W-:Y:S01]  /*28e0*/  IMAD.IADD R2, R19, 0x1, R17 ;  /* 0x0000000113027824 */ /* 0x000fe200078e0211 */
[-C--:B------:R-:W-:Y:S01]  /*28f0*/  LEA.HI.X R17, R14, R7.reuse, R21, 0x2, P2 ;  /* 0x000000070e117211 */ /* 0x080fe200010f1415 */
[----:B------:R-:W2:Y:S03]  /*2900*/  LDG.E R10, desc[UR6][R10.64] ;  /* 0x000000060a0a7981 */ /* 0x000ea6000c1e1900 */
[----:B------:R-:W-:-:S02]  /*2910*/  LEA.HI.X R7, R18, R7, R2, 0x2, P1 ;  /* 0x0000000712077211 */ /* 0x000fc400008f1402 */
[----:B------:R-:W3:Y:S04]  /*2920*/  LDG.E R17, desc[UR6][R16.64] ;  /* 0x0000000610117981 */ /* 0x000ee8000c1e1900 */
[----:B------:R-:W3:Y:S01]  /*2930*/  LDG.E R6, desc[UR6][R6.64] ;  /* 0x0000000606067981 */ /* 0x000ee2000c1e1900 */
[----:B------:R-:W-:-:S04]  /*2940*/  IADD3 R4, P1, PT, R4, 0x20, RZ ;  /* 0x0000002004047810 */ /* 0x000fc80007f3e0ff */
[----:B------:R-:W-:Y:S02]  /*2950*/  IADD3.X R5, PT, PT, RZ, R5, RZ, P1, !PT ;  /* 0x00000005ff057210 */ /* 0x000fe40000ffe4ff */
[----:B--2---:R-:W-:-:S04]  /*2960*/  IADD3 R32, PT, PT, R10, R32, R9 ;  /* 0x000000200a207210 */ /* 0x004fc80007ffe009 */
[----:B---3--:R-:W-:-:S07]  /*2970*/  IADD3 R32, PT, PT, R6, R32, R17 ;  /* 0x0000002006207210 */ /* 0x008fce0007ffe011 */
.L_x_2792:
        /* <DEDUP_REMOVED lines=33> */
[----:B--2---:R-:W-:-:S05]  /*2b90*/  IMAD.IADD R32, R7, 0x1, R32 ;  /* 0x0000000107207824 */ /* 0x004fca00078e0220 */
[----:B---3--:R-:W-:-:S07]  /*2ba0*/  @P0 IADD3 R32, PT, PT, R9, R32, RZ ;  /* 0x0000002009200210 */ /* 0x008fce0007ffe0ff */
.L_x_2788:
[----:B------:R-:W1:Y:S01]  /*2bb0*/  LDC.64 R4, c[0x0][0x710] ;  /* 0x0001c400ff047b82 */ /* 0x000e620000000a00 */
[----:B------:R-:W-:Y:S01]  /*2bc0*/  IADD3 R3, PT, PT, R3, 0x80, RZ ;  /* 0x0000008003037810 */ /* 0x000fe20007ffe0ff */
[----:B-1----:R1:W-:Y:S06]  /*2bd0*/  STG.E desc[UR6][R4.64], R32 ;  /* 0x0000002004007986 */ /* 0x0023ec000c101906 */
.L_x_2781:
[----:B------:R-:W-:-:S13]  /*2be0*/  ISETP.GE.AND P0, PT, R3, UR4, PT ;  /* 0x0000000403007c0c */ /* 0x000fda000bf06270 */
[----:B------:R-:W-:Y:S05]  /*2bf0*/  @P0 BRA `(.L_x_2793) ;  /* 0x0000002800980947 */ /* 0x000fea0003800000 */
[----:B-1----:R-:W1:Y:S02]  /*2c00*/  LDC.64 R4, c[0x0][0x738] ;  /* 0x0001ce00ff047b82 */ /* 0x002e640000000a00 */
[----:B-1----:R-:W2:Y:S01]  /*2c10*/  LDG.E.64 R4, desc[UR6][R4.64] ;  /* 0x0000000604047981 */ /* 0x002ea2000c1e1b00 */
[----:B------:R-:W-:Y:S01]  /*2c20*/  ISETP.NE.AND P1, PT, RZ, UR5, PT ;  /* 0x00000005ff007c0c */ /* 0x000fe2000bf25270 */
        /* <DEDUP_REMOVED lines=25> */
.L_x_2796:
        /* <DEDUP_REMOVED lines=31> */
[----:B------:R0:W2:Y:S01]  /*2fb0*/  LDG.E R34, desc[UR6][R42.64] ;  /* 0x000000062a227981 */ /* 0x0000a2000c1e1900 */
        /* <DEDUP_REMOVED lines=20> */
[----:B------:R0:W2:Y:S02]  /*3100*/  LDG.E R39, desc[UR6][R46.64] ;  /* 0x000000062e277981 */ /* 0x0000a4000c1e1900 */
[----:B------:R-:W-:-:S02]  /*3110*/  IMAD.WIDE.U32 R24, R30, UR16, RZ ;  /* 0x000000101e187c25 */ /* 0x000fc4000f8e00ff */
[----:B------:R-:W3:Y:S02]  /*3120*/  LDG.E R37, desc[UR6][R44.64] ;  /* 0x000000062c257981 */ /* 0x000ee4000c1e1900 */
[----:B------:R-:W-:Y:S01]  /*3130*/  IMAD R31, R30, UR17, R31 ;  /* 0x000000111e1f7c24 */ /* 0x000fe2000f8e021f */
[----:B------:R-:W-:Y:S01]  /*3140*/  LEA R28, P1, R26, UR24, 0x2 ;  /* 0x000000181a1c7c11 */ /* 0x000fe2000f8210ff */
[----:B------:R1:W4:Y:S01]  /*3150*/  LDG.E R41, desc[UR6][R32.64] ;  /* 0x0000000620297981 */ /* 0x000322000c1e1900 */
[----:B0-----:R-:W-:Y:S01]  /*3160*/  IMAD R47, R17, UR16, RZ ;  /* 0x00000010112f7c24 */ /* 0x001fe2000f8e02ff */
[----:B------:R-:W-:Y:S01]  /*3170*/  IADD3 R17, PT, PT, R27, R29, RZ ;  /* 0x0000001d1b117210 */ /* 0x000fe20007ffe0ff */
[----:B------:R-:W-:Y:S01]  /*3180*/  IMAD R21, R21, UR16, RZ ;  /* 0x0000001015157c24 */ /* 0x000fe2000f8e02ff */
[----:B------:R-:W-:Y:S01]  /*3190*/  LEA R30, P0, R24, UR24, 0x2 ;  /* 0x00000018181e7c11 */ /* 0x000fe2000f8010ff */
[C---:B------:R-:W-:Y:S01]  /*31a0*/  IMAD R47, R16.reuse, UR17, R47 ;  /* 0x00000011102f7c24 */ /* 0x040fe2000f8e022f */
[----:B------:R-:W-:Y:S01]  /*31b0*/  IADD3 R25, PT, PT, R25, R31, RZ ;  /* 0x0000001f19197210 */ /* 0x000fe20007ffe0ff */
[----:B------:R-:W-:Y:S01]  /*31c0*/  IMAD R5, R5, UR16, RZ ;  /* 0x0000001005057c24 */ /* 0x000fe2000f8e02ff */
[----:B------:R-:W3:Y:S01]  /*31d0*/  LDG.E R40, desc[UR6][R42.64] ;  /* 0x000000062a287981 */ /* 0x000ee2000c1e1900 */
[----:B-1----:R-:W-:Y:S01]  /*31e0*/  IMAD.WIDE.U32 R32, R16, UR16, RZ ;  /* 0x0000001010207c25 */ /* 0x002fe2000f8e00ff */
[----:B------:R-:W-:-:S02]  /*31f0*/  LEA.HI.X R29, R26, UR25, R17, 0x2, P1 ;  /* 0x000000191a1d7c11 */ /* 0x000fc400088f1411 */
[----:B------:R-:W-:Y:S01]  /*3200*/  LEA.HI.X R31, R24, UR25, R25, 0x2, P0 ;  /* 0x00000019181f7c11 */ /* 0x000fe200080f1419 */
[----:B------:R-:W-:Y:S01]  /*3210*/  IMAD.IADD R17, R33, 0x1, R47 ;  /* 0x0000000121117824 */ /* 0x000fe200078e022f */
[----:B------:R-:W-:Y:S01]  /*3220*/  LEA R16, P0, R32, UR24, 0x2 ;  /* 0x0000001820107c11 */ /* 0x000fe2000f8010ff */
[C---:B------:R-:W-:Y:S01]  /*3230*/  IMAD.WIDE.U32 R24, R20.reuse, UR16, RZ ;  /* 0x0000001014187c25 */ /* 0x040fe2000f8e00ff */
[----:B------:R0:W5:Y:S03]  /*3240*/  LDG.E R28, desc[UR6][R28.64] ;  /* 0x000000061c1c7981 */ /* 0x000166000c1e1900 */
[----:B------:R-:W-:Y:S01]  /*3250*/  IMAD R21, R20, UR17, R21 ;  /* 0x0000001114157c24 */ /* 0x000fe2000f8e0215 */
[----:B------:R-:W-:Y:S01]  /*3260*/  LEA.HI.X R17, R32, UR25, R17, 0x2, P0 ;  /* 0x0000001920117c11 */ /* 0x000fe200080f1411 */
[----:B------:R-:W-:Y:S01]  /*3270*/  IMAD R15, R15, UR16, RZ ;  /* 0x000000100f0f7c24 */ /* 0x000fe2000f8e02ff */
[----:B------:R-:W-:Y:S01]  /*3280*/  LEA R20, P0, R24, UR24, 0x2 ;  /* 0x0000001818147c11 */ /* 0x000fe2000f8010ff */
[----:B------:R-:W-:Y:S01]  /*3290*/  IMAD R27, R7, UR16, RZ ;  /* 0x00000010071b7c24 */ /* 0x000fe2000f8e02ff */
[----:B------:R-:W-:Y:S01]  /*32a0*/  IADD3 R21, PT, PT, R25, R21, RZ ;  /* 0x0000001519157210 */ /* 0x000fe20007ffe0ff */
[C---:B------:R-:W-:Y:S01]  /*32b0*/  IMAD R7, R4.reuse, UR17, R5 ;  /* 0x0000001104077c24 */ /* 0x040fe2000f8e0205 */
[----:B------:R-:W4:Y:S01]  /*32c0*/  LDG.E R30, desc[UR6][R30.64] ;  /* 0x000000061e1e7981 */ /* 0x000f22000c1e1900 */
[----:B------:R-:W-:Y:S01]  /*32d0*/  IMAD.WIDE.U32 R4, R4, UR16, RZ ;  /* 0x0000001004047c25 */ /* 0x000fe2000f8e00ff */
[----:B------:R-:W-:-:S02]  /*32e0*/  LEA.HI.X R21, R24, UR25, R21, 0x2, P0 ;  /* 0x0000001918157c11 */ /* 0x000fc400080f1415 */
[----:B------:R-:W5:Y:S01]  /*32f0*/  LDG.E R17, desc[UR6][R16.64] ;  /* 0x0000000610117981 */ /* 0x000f62000c1e1900 */
[C---:B------:R-:W-:Y:S01]  /*3300*/  IMAD.WIDE.U32 R24, R14.reuse, UR16, RZ ;  /* 0x000000100e187c25 */ /* 0x040fe2000f8e00ff */
[----:B------:R-:W-:Y:S02]  /*3310*/  IADD3 R7, PT, PT, R5, R7, RZ ;  /* 0x0000000705077210 */ /* 0x000fe40007ffe0ff */
[----:B------:R1:W5:Y:S01]  /*3320*/  LDG.E R20, desc[UR6][R20.64] ;  /* 0x0000000614147981 */ /* 0x000362000c1e1900 */
        /* <DEDUP_REMOVED lines=12> */
[----:B------:R0:W5:Y:S01]  /*33f0*/  LDG.E R29, desc[UR6][R14.64] ;  /* 0x000000060e1d7981 */ /* 0x000162000c1e1900 */
[----:B-1----:R-:W-:Y:S01]  /*3400*/  IMAD R21, R23, UR16, RZ ;  /* 0x0000001017157c24 */ /* 0x002fe2000f8e02ff */
[----:B------:R-:W-:Y:S01]  /*3410*/  LEA.HI.X R25, R26, UR25, R5, 0x2, P0 ;  /* 0x000000191a197c11 */ /* 0x000fe200080f1405 */
[----:B------:R-:W-:Y:S01]  /*3420*/  IMAD.WIDE.U32 R26, R18, UR16, RZ ;  /* 0x00000010121a7c25 */ /* 0x000fe2000f8e00ff */
[----:B------:R1:W5:Y:S03]  /*3430*/  LDG.E R16, desc[UR6][R6.64] ;  /* 0x0000000606107981 */ /* 0x000366000c1e1900 */
[----:B------:R-:W-:Y:S01]  /*3440*/  IMAD R13, R13, UR16, RZ ;  /* 0x000000100d0d7c24 */ /* 0x000fe2000f8e02ff */
[----:B------:R-:W-:Y:S01]  /*3450*/  LEA R4, P0, R26, UR24, 0x2 ;  /* 0x000000181a047c11 */ /* 0x000fe2000f8010ff */
[----:B------:R-:W-:Y:S01]  /*3460*/  IMAD R9, R9, UR16, RZ ;  /* 0x0000001009097c24 */ /* 0x000fe2000f8e02ff */
[----:B------:R-:W-:Y:S01]  /*3470*/  IADD3 R5, PT, PT, R27, R19, RZ ;  /* 0x000000131b057210 */ /* 0x000fe20007ffe0ff */
[C---:B0-----:R-:W-:Y:S01]  /*3480*/  IMAD R15, R22.reuse, UR17, R21 ;  /* 0x00000011160f7c24 */ /* 0x041fe2000f8e0215 */
[----:B------:R-:W5:Y:S01]  /*3490*/  LDG.E R25, desc[UR6][R24.64] ;  /* 0x0000000618197981 */ /* 0x000f62000c1e1900 */
[----:B------:R-:W-:Y:S01]  /*34a0*/  IMAD.WIDE.U32 R22, R22, UR16, RZ ;  /* 0x0000001016167c25 */ /* 0x000fe2000f8e00ff */
[----:B------:R-:W-:-:S03]  /*34b0*/  LEA.HI.X R5, R26, UR25, R5, 0x2, P0 ;  /* 0x000000191a057c11 */ /* 0x000fc600080f1405 */
[----:B------:R-:W-:Y:S01]  /*34c0*/  IMAD.IADD R15, R23, 0x1, R15 ;  /* 0x00000001170f7824 */ /* 0x000fe200078e020f */
[----:B------:R-:W-:Y:S01]  /*34d0*/  LEA R14, P0, R22, UR24, 0x2 ;  /* 0x00000018160e7c11 */ /* 0x000fe2000f8010ff */
[----:B------:R-:W-:Y:S01]  /*34e0*/  IMAD R19, R12, UR17, R13 ;  /* 0x000000110c137c24 */ /* 0x000fe2000f8e020d */
[----:B------:R0:W5:Y:S01]  /*34f0*/  LDG.E R4, desc[UR6][R4.64] ;  /* 0x0000000604047981 */ /* 0x000162000c1e1900 */
[----:B-1----:R-:W-:-:S04]  /*3500*/  IMAD.WIDE.U32 R6, R8, UR16, RZ ;  /* 0x0000001008067c25 */ /* 0x002fc8000f8e00ff */
[----:B------:R-:W-:Y:S02]  /*3510*/  IMAD R21, R8, UR17, R9 ;  /* 0x0000001108157c24 */ /* 0x000fe4000f8e0209 */
[----:B------:R-:W-:Y:S01]  /*3520*/  IMAD.WIDE.U32 R12, R12, UR16, RZ ;  /* 0x000000100c0c7c25 */ /* 0x000fe2000f8e00ff */
[----:B------:R-:W-:Y:S02]  /*3530*/  LEA.HI.X R15, R22, UR25, R15, 0x2, P0 ;  /* 0x00000019160f7c11 */ /* 0x000fe400080f140f */
[----:B------:R-:W-:Y:S02]  /*3540*/  LEA R18, P0, R6, UR24, 0x2 ;  /* 0x0000001806127c11 */ /* 0x000fe4000f8010ff */
[----:B------:R-:W-:Y:S02]  /*3550*/  IADD3 R7, PT, PT, R7, R21, RZ ;  /* 0x0000001507077210 */ /* 0x000fe40007ffe0ff */
[----:B------:R-:W-:Y:S01]  /*3560*/  LEA R8, P1, R12, UR24, 0x2 ;  /* 0x000000180c087c11 */ /* 0x000fe2000f8210ff */
[----:B------:R-:W5:Y:S01]  /*3570*/  LDG.E R15, desc[UR6][R14.64] ;  /* 0x000000060e0f7981 */ /* 0x000f62000c1e1900 */
[----:B------:R-:W-:-:S02]  /*3580*/  IADD3 R9, PT, PT, R13, R19, RZ ;  /* 0x000000130d097210 */ /* 0x000fc40007ffe0ff */
[----:B------:R-:W-:Y:S02]  /*3590*/  LEA.HI.X R19, R6, UR25, R7, 0x2, P0 ;  /* 0x0000001906137c11 */ /* 0x000fe400080f1407 */
[----:B------:R-:W-:-:S04]  /*35a0*/  LEA.HI.X R9, R12, UR25, R9, 0x2, P1 ;  /* 0x000000190c097c11 */ /* 0x000fc800088f1409 */
[----:B------:R-:W5:Y:S04]  /*35b0*/  LDG.E R19, desc[UR6][R18.64] ;  /* 0x0000000612137981 */ /* 0x000f68000c1e1900 */
[----:B------:R-:W5:Y:S01]  /*35c0*/  LDG.E R8, desc[UR6][R8.64] ;  /* 0x0000000608087981 */ /* 0x000f62000c1e1900 */
        /* <DEDUP_REMOVED lines=17> */
.L_x_2795:
        /* <DEDUP_REMOVED lines=31> */
[----:B------:R-:W2:Y:S01]  /*38d0*/  LDG.E R13, desc[UR6][R12.64] ;  /* 0x000000060c0d7981 */ /* 0x000ea2000c1e1900 */
        /* <DEDUP_REMOVED lines=16> */
[----:B------:R1:W2:Y:S02]  /*39e0*/  LDG.E R2, desc[UR6][R18.64] ;  /* 0x0000000612027981 */ /* 0x0002a4000c1e1900 */
[----:B------:R-:W-:Y:S01]  /*39f0*/  IMAD.IADD R11, R21, 0x1, R15 ;  /* 0x00000001150b7824 */ /* 0x000fe200078e020f */
[----:B------:R-:W-:Y:S01]  /*3a00*/  LEA R14, P1, R20, UR30, 0x2 ;  /* 0x0000001e140e7c11 */ /* 0x000fe2000f8210ff */
[----:B------:R-:W-:Y:S01]  /*3a10*/  IMAD R21, R9, UR28, RZ ;  /* 0x0000001c09157c24 */ /* 0x000fe2000f8e02ff */
[----:B------:R3:W4:Y:S01]  /*3a20*/  LDG.E R24, desc[UR6][R16.64] ;  /* 0x0000000610187981 */ /* 0x000722000c1e1900 */
[----:B------:R-:W-:Y:S01]  /*3a30*/  IMAD R9, R10, UR29, R25 ;  /* 0x0000001d0a097c24 */ /* 0x000fe2000f8e0219 */
[----:B------:R-:W-:Y:S01]  /*3a40*/  LEA.HI.X R15, R20, UR31, R11, 0x2, P1 ;  /* 0x0000001f140f7c11 */ /* 0x000fe200088f140b */
[----:B------:R-:W-:Y:S01]  /*3a50*/  IMAD.WIDE.U32 R10, R10, UR28, RZ ;  /* 0x0000001c0a0a7c25 */ /* 0x000fe2000f8e00ff */
[----:B------:R-:W4:Y:S03]  /*3a60*/  LDG.E R23, desc[UR6][R22.64] ;  /* 0x0000000616177981 */ /* 0x000f26000c1e1900 */
[----:B------:R-:W-:Y:S01]  /*3a70*/  IMAD R7, R7, UR28, RZ ;  /* 0x0000001c07077c24 */ /* 0x000fe2000f8e02ff */
[----:B------:R-:W-:Y:S01]  /*3a80*/  IADD3 R9, PT, PT, R11, R9, RZ ;  /* 0x000000090b097210 */ /* 0x000fe20007ffe0ff */
[C---:B------:R-:W-:Y:S01]  /*3a90*/  IMAD R21, R8.reuse, UR29, R21 ;  /* 0x0000001d08157c24 */ /* 0x040fe2000f8e0215 */
[----:B------:R-:W5:Y:S01]  /*3aa0*/  LDG.E R14, desc[UR6][R14.64] ;  /* 0x000000060e0e7981 */ /* 0x000f62000c1e1900 */
        /* <DEDUP_REMOVED lines=9> */
[----:B------:R-:W5:Y:S01]  /*3b40*/  LDG.E R9, desc[UR6][R8.64] ;  /* 0x0000000608097981 */ /* 0x000f62000c1e1900 */
[----:B------:R-:W-:Y:S02]  /*3b50*/  LEA.HI.X R11, R16, UR31, R11, 0x2, P1 ;  /* 0x0000001f100b7c11 */ /* 0x000fe400088f140b */
[----:B------:R-:W-:-:S04]  /*3b60*/  LEA.HI.X R7, R18, UR31, R7, 0x2, P2 ;  /* 0x0000001f12077c11 */ /* 0x000fc800090f1407 */
        /* <DEDUP_REMOVED lines=8> */
.L_x_2797:
        /* <DEDUP_REMOVED lines=24> */
[----:B------:R-:W2:Y:S01]  /*3d70*/  LDG.E R7, desc[UR6][R6.64] ;  /* 0x0000000606077981 */ /* 0x000ea2000c1e1900 */
        /* <DEDUP_REMOVED lines=10> */
[----:B------:R-:W2:Y:S01]  /*3e20*/  LDG.E R8, desc[UR6][R8.64] ;  /* 0x0000000608087981 */ /* 0x000ea2000c1e1900 */
[----:B------:R-:W-:Y:S02]  /*3e30*/  IADD3 R11, PT, PT, R17, R15, RZ ;  /* 0x0000000f110b7210 */ /* 0x000fe40007ffe0ff */
[----:B------:R-:W-:Y:S02]  /*3e40*/  LEA.HI.X R15, R12, UR31, R19, 0x2, P2 ;  /* 0x0000001f0c0f7c11 */ /* 0x000fe400090f1413 */
[----:B------:R-:W-:-:S04]  /*3e50*/  LEA.HI.X R11, R16, UR31, R11, 0x2, P1 ;  /* 0x0000001f100b7c11 */ /* 0x000fc800088f140b */
[----:B------:R-:W3:Y:S04]  /*3e60*/  LDG.E R15, desc[UR6][R14.64] ;  /* 0x000000060e0f7981 */ /* 0x000ee8000c1e1900 */
[----:B------:R-:W3:Y:S01]  /*3e70*/  LDG.E R10, desc[UR6][R10.64] ;  /* 0x000000060a0a7981 */ /* 0x000ee2000c1e1900 */
[----:B------:R-:W-:-:S05]  /*3e80*/  IADD3 R4, P1, PT, R4, 0x20, RZ ;  /* 0x0000002004047810 */ /* 0x000fca0007f3e0ff */
[----:B------:R-:W-:Y:S01]  /*3e90*/  IMAD.X R5, RZ, RZ, R5, P1 ;  /* 0x000000ffff057224 */ /* 0x000fe200008e0605 */
[----:B--2---:R-:W-:-:S04]  /*3ea0*/  IADD3 R38, PT, PT, R8, R38, R7 ;  /* 0x0000002608267210 */ /* 0x004fc80007ffe007 */
[----:B---3--:R-:W-:-:S07]  /*3eb0*/  IADD3 R38, PT, PT, R10, R38, R15 ;  /* 0x000000260a267210 */ /* 0x008fce0007ffe00f */
.L_x_2798:
        /* <DEDUP_REMOVED lines=33> */
[----:B--2---:R-:W-:-:S05]  /*40d0*/  IADD3 R38, PT, PT, R7, R38, RZ ;  /* 0x0000002607267210 */ /* 0x004fca0007ffe0ff */
[----:B---3--:R-:W-:-:S07]  /*40e0*/  @P0 IMAD.IADD R38, R9, 0x1, R38 ;  /* 0x0000000109260824 */ /* 0x008fce00078e0226 */
.L_x_2794:
[----:B------:R-:W1:Y:S01]  /*40f0*/  LDC.64 R4, c[0x0][0x710] ;  /* 0x0001c400ff047b82 */ /* 0x000e620000000a00 */
[----:B------:R-:W-:Y:S01]  /*4100*/  IADD3 R3, PT, PT, R3, 0x80, RZ ;  /* 0x0000008003037810 */ /* 0x000fe20007ffe0ff */
[----:B-1----:R2:W-:Y:S06]  /*4110*/  STG.E desc[UR6][R4.64], R38 ;  /* 0x0000002604007986 */ /* 0x0025ec000c101906 */
.L_x_2787:
        /* <DEDUP_REMOVED lines=30> */
.L_x_2802:
        /* <DEDUP_REMOVED lines=32> */
[----:B------:R0:W2:Y:S02]  /*4500*/  LDG.E R34, desc[UR6][R42.64] ;  /* 0x000000062a227981 */ /* 0x0000a4000c1e1900 */
        /* <DEDUP_REMOVED lines=16> */
[----:B------:R0:W2:Y:S01]  /*4610*/  LDG.E R39, desc[UR6][R46.64] ;  /* 0x000000062e277981 */ /* 0x0000a2000c1e1900 */
[----:B------:R-:W-:-:S02]  /*4620*/  IMAD.WIDE.U32 R26, R28, UR8, RZ ;  /* 0x000000081c1a7c25 */ /* 0x000fc4000f8e00ff */
[----:B------:R-:W-:Y:S01]  /*4630*/  LEA.HI.X R33, R24, UR19, R25, 0x2, P0 ;  /* 0x0000001318217c11 */ /* 0x000fe200080f1419 */
[----:B------:R-:W3:Y:S01]  /*4640*/  LDG.E R37, desc[UR6][R44.64] ;  /* 0x000000062c257981 */ /* 0x000ee2000c1e1900 */
[----:B------:R-:W-:-:S03]  /*4650*/  IMAD.WIDE.U32 R24, R30, UR8, RZ ;  /* 0x000000081e187c25 */ /* 0x000fc6000f8e00ff */
[----:B------:R1:W4:Y:S01]  /*4660*/  LDG.E R41, desc[UR6][R32.64] ;  /* 0x0000000620297981 */ /* 0x000322000c1e1900 */
[----:B------:R-:W-:Y:S02]  /*4670*/  IMAD R31, R30, UR9, R31 ;  /* 0x000000091e1f7c24 */ /* 0x000fe4000f8e021f */
[----:B------:R-:W-:Y:S01]  /*4680*/  IMAD R29, R28, UR9, R29 ;  /* 0x000000091c1d7c24 */ /* 0x000fe2000f8e021d */
[----:B------:R-:W3:Y:S01]  /*4690*/  LDG.E R40, desc[UR6][R42.64] ;  /* 0x000000062a287981 */ /* 0x000ee2000c1e1900 */
        /* <DEDUP_REMOVED lines=12> */
[----:B------:R-:W4:Y:S01]  /*4760*/  LDG.E R30, desc[UR6][R30.64] ;  /* 0x000000061e1e7981 */ /* 0x000f22000c1e1900 */
[----:B------:R-:W-:Y:S01]  /*4770*/  IADD3 R17, PT, PT, R33, R47, RZ ;  /* 0x0000002f21117210 */ /* 0x000fe20007ffe0ff */
[----:B------:R-:W-:Y:S02]  /*4780*/  IMAD R21, R20, UR9, R21 ;  /* 0x0000000914157c24 */ /* 0x000fe4000f8e0215 */
[----:B------:R-:W-:Y:S01]  /*4790*/  IMAD R5, R5, UR8, RZ ;  /* 0x0000000805057c24 */ /* 0x000fe2000f8e02ff */
[----:B------:R-:W-:Y:S01]  /*47a0*/  LEA.HI.X R17, R32, UR19, R17, 0x2, P0 ;  /* 0x0000001320117c11 */ /* 0x000fe200080f1411 */
[----:B------:R-:W-:Y:S01]  /*47b0*/  IMAD.IADD R21, R25, 0x1, R21 ;  /* 0x0000000119157824 */ /* 0x000fe200078e0215 */
[C---:B------:R-:W-:Y:S01]  /*47c0*/  LEA R20, P0, R24.reuse, UR18, 0x2 ;  /* 0x0000001218147c11 */ /* 0x040fe2000f8010ff */
[----:B------:R-:W-:Y:S01]  /*47d0*/  IMAD R15, R15, UR8, RZ ;  /* 0x000000080f0f7c24 */ /* 0x000fe2000f8e02ff */
[----:B------:R0:W5:Y:S01]  /*47e0*/  LDG.E R28, desc[UR6][R28.64] ;  /* 0x000000061c1c7981 */ /* 0x000162000c1e1900 */
[----:B------:R-:W-:Y:S01]  /*47f0*/  IMAD R27, R7, UR8, RZ ;  /* 0x00000008071b7c24 */ /* 0x000fe2000f8e02ff */
[----:B------:R-:W-:Y:S01]  /*4800*/  LEA.HI.X R21, R24, UR19, R21, 0x2, P0 ;  /* 0x0000001318157c11 */ /* 0x000fe200080f1415 */
[C---:B------:R-:W-:Y:S01]  /*4810*/  IMAD R7, R4.reuse, UR9, R5 ;  /* 0x0000000904077c24 */ /* 0x040fe2000f8e0205 */
[----:B------:R-:W5:Y:S01]  /*4820*/  LDG.E R17, desc[UR6][R16.64] ;  /* 0x0000000610117981 */ /* 0x000f62000c1e1900 */
[----:B------:R-:W-:-:S03]  /*4830*/  IMAD.WIDE.U32 R4, R4, UR8, RZ ;  /* 0x0000000804047c25 */ /* 0x000fc6000f8e00ff */
[----:B------:R1:W5:Y:S01]  /*4840*/  LDG.E R20, desc[UR6][R20.64] ;  /* 0x0000000614147981 */ /* 0x000362000c1e1900 */
        /* <DEDUP_REMOVED lines=13> */
[----:B------:R0:W5:Y:S01]  /*4920*/  LDG.E R29, desc[UR6][R14.64] ;  /* 0x000000060e1d7981 */ /* 0x000162000c1e1900 */
[----:B-1----:R-:W-:Y:S01]  /*4930*/  IMAD R21, R23, UR8, RZ ;  /* 0x0000000817157c24 */ /* 0x002fe2000f8e02ff */
[----:B------:R-:W-:Y:S01]  /*4940*/  LEA.HI.X R25, R26, UR19, R5, 0x2, P0 ;  /* 0x000000131a197c11 */ /* 0x000fe200080f1405 */
[C---:B------:R-:W-:Y:S01]  /*4950*/  IMAD.WIDE.U32 R26, R18.reuse, UR8, RZ ;  /* 0x00000008121a7c25 */ /* 0x040fe2000f8e00ff */
[----:B------:R1:W5:Y:S03]  /*4960*/  LDG.E R16, desc[UR6][R6.64] ;  /* 0x0000000606107981 */ /* 0x000366000c1e1900 */
[----:B------:R-:W-:Y:S01]  /*4970*/  IMAD R19, R18, UR9, R19 ;  /* 0x0000000912137c24 */ /* 0x000fe2000f8e0213 */
[----:B------:R-:W-:Y:S01]  /*4980*/  LEA R4, P0, R26, UR18, 0x2 ;  /* 0x000000121a047c11 */ /* 0x000fe2000f8010ff */
[----:B------:R-:W-:Y:S01]  /*4990*/  IMAD R13, R13, UR8, RZ ;  /* 0x000000080d0d7c24 */ /* 0x000fe2000f8e02ff */
[----:B------:R-:W5:Y:S01]  /*49a0*/  LDG.E R25, desc[UR6][R24.64] ;  /* 0x0000000618197981 */ /* 0x000f62000c1e1900 */
        /* <DEDUP_REMOVED lines=9> */
[----:B------:R0:W5:Y:S02]  /*4a40*/  LDG.E R4, desc[UR6][R4.64] ;  /* 0x0000000604047981 */ /* 0x000164000c1e1900 */
[----:B------:R-:W-:Y:S02]  /*4a50*/  IMAD R21, R8, UR9, R9 ;  /* 0x0000000908157c24 */ /* 0x000fe4000f8e0209 */
[----:B------:R-:W-:Y:S01]  /*4a60*/  IMAD.WIDE.U32 R12, R12, UR8, RZ ;  /* 0x000000080c0c7c25 */ /* 0x000fe2000f8e00ff */
[----:B------:R-:W-:-:S02]  /*4a70*/  LEA.HI.X R15, R22, UR19, R15, 0x2, P0 ;  /* 0x00000013160f7c11 */ /* 0x000fc400080f140f */
[----:B------:R-:W-:Y:S01]  /*4a80*/  LEA R18, P0, R6, UR18, 0x2 ;  /* 0x0000001206127c11 */ /* 0x000fe2000f8010ff */
[----:B------:R-:W-:Y:S01]  /*4a90*/  IMAD.IADD R9, R13, 0x1, R19 ;  /* 0x000000010d097824 */ /* 0x000fe200078e0213 */
[----:B------:R-:W-:Y:S02]  /*4aa0*/  IADD3 R7, PT, PT, R7, R21, RZ ;  /* 0x0000001507077210 */ /* 0x000fe40007ffe0ff */
[----:B------:R-:W-:Y:S01]  /*4ab0*/  LEA R8, P1, R12, UR18, 0x2 ;  /* 0x000000120c087c11 */ /* 0x000fe2000f8210ff */
[----:B------:R-:W5:Y:S01]  /*4ac0*/  LDG.E R15, desc[UR6][R14.64] ;  /* 0x000000060e0f7981 */ /* 0x000f62000c1e1900 */
        /* <DEDUP_REMOVED lines=21> */
.L_x_2801:
        /* <DEDUP_REMOVED lines=31> */
[----:B------:R-:W2:Y:S03]  /*4e10*/  LDG.E R13, desc[UR6][R12.64] ;  /* 0x000000060c0d7981 */ /* 0x000ea6000c1e1900 */
        /* <DEDUP_REMOVED lines=12> */
[----:B------:R1:W2:Y:S02]  /*4ee0*/  LDG.E R2, desc[UR6][R18.64] ;  /* 0x0000000612027981 */ /* 0x0002a4000c1e1900 */
        /* <DEDUP_REMOVED lines=11> */
[----:B------:R-:W3:Y:S03]  /*4fa0*/  LDG.E R23, desc[UR6][R22.64] ;  /* 0x0000000616177981 */ /* 0x000ee6000c1e1900 */
[C---:B------:R-:W-:Y:S01]  /*4fb0*/  IMAD R21, R8.reuse, UR29, R21 ;  /* 0x0000001d08157c24 */ /* 0x040fe2000f8e0215 */
[----:B------:R4:W3:Y:S01]  /*4fc0*/  LDG.E R24, desc[UR6][R16.64] ;  /* 0x0000000610187981 */ /* 0x0008e2000c1e1900 */
[----:B-1----:R-:W-:Y:S01]  /*4fd0*/  IMAD.WIDE.U32 R18, R8, UR28, RZ ;  /* 0x0000001c08127c25 */ /* 0x002fe2000f8e00ff */
[----:B------:R-:W-:-:S02]  /*4fe0*/  LEA R8, P1, R10, UR30, 0x2 ;  /* 0x0000001e0a087c11 */ /* 0x000fc4000f8210ff */
[----:B------:R-:W5:Y:S01]  /*4ff0*/  LDG.E R14, desc[UR6][R14.64] ;  /* 0x000000060e0e7981 */ /* 0x000f62000c1e1900 */
[----:B------:R-:W-:Y:S02]  /*5000*/  IMAD.IADD R9, R11, 0x1, R9 ;  /* 0x000000010b097824 */ /* 0x000fe400078e0209 */
[C---:B------:R-:W-:Y:S02]  /*5010*/  IMAD R11, R6.reuse, UR29, R7 ;  /* 0x0000001d060b7c24 */ /* 0x040fe4000f8e0207 */
[----:B----4-:R-:W-:Y:S01]  /*5020*/  IMAD.WIDE.U32 R16, R6, UR28, RZ ;  /* 0x0000001c06107c25 */ /* 0x010fe2000f8e00ff */
[----:B------:R-:W-:Y:S02]  /*5030*/  LEA.HI.X R9, R10, UR31, R9, 0x2, P1 ;  /* 0x0000001f0a097c11 */ /* 0x000fe400088f1409 */
[----:B------:R-:W-:Y:S02]  /*5040*/  LEA R6, P2, R18, UR30, 0x2 ;  /* 0x0000001e12067c11 */ /* 0x000fe4000f8410ff */
[----:B------:R-:W-:-:S02]  /*5050*/  LEA R10, P1, R16, UR30, 0x2 ;  /* 0x0000001e100a7c11 */ /* 0x000fc4000f8210ff */
[----:B------:R-:W-:Y:S01]  /*5060*/  IADD3 R11, PT, PT, R17, R11, RZ ;  /* 0x0000000b110b7210 */ /* 0x000fe20007ffe0ff */
[----:B------:R-:W5:Y:S01]  /*5070*/  LDG.E R9, desc[UR6][R8.64] ;  /* 0x0000000608097981 */ /* 0x000f62000c1e1900 */
[----:B------:R-:W-:Y:S02]  /*5080*/  IADD3 R7, PT, PT, R19, R21, RZ ;  /* 0x0000001513077210 */ /* 0x000fe40007ffe0ff */
[----:B------:R-:W-:Y:S02]  /*5090*/  LEA.HI.X R11, R16, UR31, R11, 0x2, P1 ;  /* 0x0000001f100b7c11 */ /* 0x000fe400088f140b */
[----:B------:R-:W-:-:S04]  /*50a0*/  LEA.HI.X R7, R18, UR31, R7, 0x2, P2 ;  /* 0x0000001f12077c11 */ /* 0x000fc800090f1407 */
[----:B------:R-:W4:Y:S04]  /*50b0*/  LDG.E R11, desc[UR6][R10.64] ;  /* 0x000000060a0b7981 */ /* 0x000f28000c1e1900 */
[----:B------:R-:W4:Y:S01]  /*50c0*/  LDG.E R6, desc[UR6][R6.64] ;  /* 0x0000000606067981 */ /* 0x000f22000c1e1900 */
[----:B------:R-:W-:-:S05]  /*50d0*/  IADD3 R4, P1, PT, R4, 0x40, RZ ;  /* 0x0000004004047810 */ /* 0x000fca0007f3e0ff */
[----:B------:R-:W-:Y:S01]  /*50e0*/  IMAD.X R5, RZ, RZ, R5, P1 ;  /* 0x000000ffff057224 */ /* 0x000fe200008e0605 */
[----:B--2---:R-:W-:-:S04]  /*50f0*/  IADD3 R2, PT, PT, R2, R38, R13 ;  /* 0x0000002602027210 */ /* 0x004fc80007ffe00d */
[----:B---3--:R-:W-:-:S04]  /*5100*/  IADD3 R23, PT, PT, R23, R2, R24 ;  /* 0x0000000217177210 */ /* 0x008fc80007ffe018 */
[----:B-----5:R-:W-:-:S04]  /*5110*/  IADD3 R38, PT, PT, R9, R23, R14 ;  /* 0x0000001709267210 */ /* 0x020fc80007ffe00e */
[----:B----4-:R-:W-:-:S07]  /*5120*/  IADD3 R38, PT, PT, R11, R38, R6 ;  /* 0x000000260b267210 */ /* 0x010fce0007ffe006 */
.L_x_2803:
        /* <DEDUP_REMOVED lines=35> */
[----:B------:R-:W2:Y:S01]  /*5360*/  LDG.E R8, desc[UR6][R8.64] ;  /* 0x0000000608087981 */ /* 0x000ea2000c1e1900 */
[----:B------:R-:W-:Y:S02]  /*5370*/  IADD3 R11, PT, PT, R17, R15, RZ ;  /* 0x0000000f110b7210 */ /* 0x000fe40007ffe0ff */
[----:B------:R-:W-:Y:S02]  /*5380*/  LEA.HI.X R15, R12, UR31, R19, 0x2, P2 ;  /* 0x0000001f0c0f7c11 */ /* 0x000fe400090f1413 */
[----:B------:R-:W-:-:S04]  /*5390*/  LEA.HI.X R11, R16, UR31, R11, 0x2, P1 ;  /* 0x0000001f100b7c11 */ /* 0x000fc800088f140b */
[----:B------:R-:W3:Y:S04]  /*53a0*/  LDG.E R15, desc[UR6][R14.64] ;  /* 0x000000060e0f7981 */ /* 0x000ee8000c1e1900 */
[----:B------:R-:W3:Y:S01]  /*53b0*/  LDG.E R10, desc[UR6][R10.64] ;  /* 0x000000060a0a7981 */ /* 0x000ee2000c1e1900 */
[----:B------:R-:W-:-:S04]  /*53c0*/  IADD3 R4, P1, PT, R4, 0x20, RZ ;  /* 0x0000002004047810 */ /* 0x000fc80007f3e0ff */
[----:B------:R-:W-:Y:S02]  /*53d0*/  IADD3.X R5, PT, PT, RZ, R5, RZ, P1, !PT ;  /* 0x00000005ff057210 */ /* 0x000fe40000ffe4ff */
[----:B--2---:R-:W-:-:S04]  /*53e0*/  IADD3 R38, PT, PT, R8, R38, R7 ;  /* 0x0000002608267210 */ /* 0x004fc80007ffe007 */
[----:B---3--:R-:W-:-:S07]  /*53f0*/  IADD3 R38, PT, PT, R10, R38, R15 ;  /* 0x000000260a267210 */ /* 0x008fce0007ffe00f */
.L_x_2804:
        /* <DEDUP_REMOVED lines=30> */
[----:B------:R-:W2:Y:S02]  /*55e0*/  LDG.E R7, desc[UR6][R6.64] ;  /* 0x0000000606077981 */ /* 0x000ea4000c1e1900 */
[----:B------:R-:W-:-:S06]  /*55f0*/  @P0 LEA.HI.X R9, R12, UR31, R5, 0x2, P1 ;  /* 0x0000001f0c090c11 */ /* 0x000fcc00088f1405 */
[----:B------:R-:W3:Y:S01]  /*5600*/  @P0 LDG.E R9, desc[UR6][R8.64] ;  /* 0x0000000608090981 */ /* 0x000ee2000c1e1900 */
[----:B--2---:R-:W-:-:S04]  /*5610*/  IADD3 R38, PT, PT, R7, R38, RZ ;  /* 0x0000002607267210 */ /* 0x004fc80007ffe0ff */
[----:B---3--:R-:W-:-:S07]  /*5620*/  @P0 IADD3 R38, PT, PT, R9, R38, RZ ;  /* 0x0000002609260210 */ /* 0x008fce0007ffe0ff */
.L_x_2800:
[----:B------:R-:W1:Y:S01]  /*5630*/  LDC.64 R4, c[0x0][0x710] ;  /* 0x0001c400ff047b82 */ /* 0x000e620000000a00 */
[----:B------:R-:W-:Y:S01]  /*5640*/  VIADD R3, R3, 0x80 ;  /* 0x0000008003037836 */ /* 0x000fe20000000000 */
[----:B-1----:R2:W-:Y:S06]  /*5650*/  STG.E desc[UR6][R4.64], R38 ;  /* 0x0000002604007986 */ /* 0x0025ec000c101906 */
.L_x_2793:
        /* <DEDUP_REMOVED lines=25> */
[----:B------:R-:W-:Y:S01]  /*57f0*/  BSSY.RECONVERGENT B2, `(.L_x_2807) ;  /* 0x0000096000027945 */ /* 0x000fe20003800200 */
[----:B------:R-:W-:Y:S01]  /*5800*/  IMAD.MOV.U32 R10, RZ, RZ, R4 ;  /* 0x000000ffff0a7224 */ /* 0x000fe200078e0004 */
[----:B------:R-:W-:Y:S02]  /*5810*/  LOP3.LUT R35, R35, 0x7fffffff, RZ, 0xc0, !PT ;  /* 0x7fffffff23237812 */ /* 0x000fe400078ec0ff */
[----:B------:R-:W-:Y:S02]  /*5820*/  LOP3.LUT R36, R0, 0xfffffff0, RZ, 0xc0, !PT ;  /* 0xfffffff000247812 */ /* 0x000fe400078ec0ff */
[----:B------:R-:W-:-:S07]  /*5830*/  MOV R38, RZ ;  /* 0x000000ff00267202 */ /* 0x000fce0000000f00 */
.L_x_2808:
        /* <DEDUP_REMOVED lines=31> */
[----:B------:R0:W2:Y:S01]  /*5a30*/  LDG.E R34, desc[UR6][R42.64] ;  /* 0x000000062a227981 */ /* 0x0000a2000c1e1900 */
        /* <DEDUP_REMOVED lines=13> */
[----:B------:R-:W3:Y:S01]  /*5b10*/  LDG.E R37, desc[UR6][R44.64] ;  /* 0x000000062c257981 */ /* 0x000ee2000c1e1900 */
[----:B------:R-:W-:Y:S01]  /*5b20*/  IMAD R31, R31, UR10, RZ ;  /* 0x0000000a1f1f7c24 */ /* 0x000fe2000f8e02ff */
[----:B------:R-:W-:Y:S01]  /*5b30*/  IADD3 R25, PT, PT, R25, R41, RZ ;  /* 0x0000002919197210 */ /* 0x000fe20007ffe0ff */
[----:B------:R-:W-:Y:S01]  /*5b40*/  IMAD R29, R29, UR10, RZ ;  /* 0x0000000a1d1d7c24 */ /* 0x000fe2000f8e02ff */
[----:B------:R-:W-:Y:S01]  /*5b50*/  LEA.HI.X R43, R26, UR21, R27, 0x2, P1 ;  /* 0x000000151a2b7c11 */ /* 0x000fe200088f141b */
[----:B------:R0:W2:Y:S01]  /*5b60*/  LDG.E R39, desc[UR6][R46.64] ;  /* 0x000000062e277981 */ /* 0x0000a2000c1e1900 */
[----:B------:R-:W-:Y:S01]  /*5b70*/  LEA.HI.X R33, R24, UR21, R25, 0x2, P0 ;  /* 0x0000001518217c11 */ /* 0x000fe200080f1419 */
[----:B------:R-:W-:-:S02]  /*5b80*/  IMAD.WIDE.U32 R24, R30, UR10, RZ ;  /* 0x0000000a1e187c25 */ /* 0x000fc4000f8e00ff */
[----:B------:R-:W3:Y:S02]  /*5b90*/  LDG.E R40, desc[UR6][R42.64] ;  /* 0x000000062a287981 */ /* 0x000ee4000c1e1900 */
[----:B------:R-:W-:Y:S02]  /*5ba0*/  IMAD.WIDE.U32 R26, R28, UR10, RZ ;  /* 0x0000000a1c1a7c25 */ /* 0x000fe4000f8e00ff */
[----:B------:R1:W4:Y:S02]  /*5bb0*/  LDG.E R41, desc[UR6][R32.64] ;  /* 0x0000000620297981 */ /* 0x000324000c1e1900 */
        /* <DEDUP_REMOVED lines=17> */
[----:B------:R0:W5:Y:S02]  /*5cd0*/  LDG.E R28, desc[UR6][R28.64] ;  /* 0x000000061c1c7981 */ /* 0x000164000c1e1900 */
        /* <DEDUP_REMOVED lines=10> */
[----:B------:R-:W-:-:S03]  /*5d80*/  IMAD.WIDE.U32 R24, R14, UR10, RZ ;  /* 0x0000000a0e187c25 */ /* 0x000fc6000f8e00ff */
[----:B------:R1:W5:Y:S01]  /*5d90*/  LDG.E R20, desc[UR6][R20.64] ;  /* 0x0000000614147981 */ /* 0x000362000c1e1900 */
        /* <DEDUP_REMOVED lines=18> */
[----:B------:R-:W-:Y:S01]  /*5ec0*/  IMAD.IADD R5, R27, 0x1, R19 ;  /* 0x000000011b057824 */ /* 0x000fe200078e0213 */
[----:B------:R-:W-:Y:S01]  /*5ed0*/  LEA R4, P0, R26, UR20, 0x2 ;  /* 0x000000141a047c11 */ /* 0x000fe2000f8010ff */
[----:B------:R-:W-:Y:S01]  /*5ee0*/  IMAD R13, R13, UR10, RZ ;  /* 0x0000000a0d0d7c24 */ /* 0x000fe2000f8e02ff */
[----:B------:R-:W5:Y:S01]  /*5ef0*/  LDG.E R25, desc[UR6][R24.64] ;  /* 0x0000000618197981 */ /* 0x000f62000c1e1900 */
        /* <DEDUP_REMOVED lines=8> */
[----:B------:R0:W5:Y:S03]  /*5f80*/  LDG.E R4, desc[UR6][R4.64] ;  /* 0x0000000604047981 */ /* 0x000166000c1e1900 */
[----:B------:R-:W-:Y:S02]  /*5f90*/  IMAD R21, R8, UR11, R9 ;  /* 0x0000000b08157c24 */ /* 0x000fe4000f8e0209 */
[----:B------:R-:W-:Y:S01]  /*5fa0*/  IMAD.WIDE.U32 R12, R12, UR10, RZ ;  /* 0x0000000a0c0c7c25 */ /* 0x000fe2000f8e00ff */
[----:B------:R-:W-:-:S02]  /*5fb0*/  LEA.HI.X R15, R22, UR21, R15, 0x2, P0 ;  /* 0x00000015160f7c11 */ /* 0x000fc400080f140f */
[----:B------:R-:W-:Y:S01]  /*5fc0*/  LEA R18, P0, R6, UR20, 0x2 ;  /* 0x0000001406127c11 */ /* 0x000fe2000f8010ff */
[----:B------:R-:W-:Y:S01]  /*5fd0*/  IMAD.IADD R7, R7, 0x1, R21 ;  /* 0x0000000107077824 */ /* 0x000fe200078e0215 */
[----:B------:R-:W-:Y:S02]  /*5fe0*/  LEA R8, P1, R12, UR20, 0x2 ;  /* 0x000000140c087c11 */ /* 0x000fe4000f8210ff */
[----:B------:R-:W-:Y:S01]  /*5ff0*/  IADD3 R9, PT, PT, R13, R19, RZ ;  /* 0x000000130d097210 */ /* 0x000fe20007ffe0ff */
        /* <DEDUP_REMOVED lines=22> */
.L_x_2807:
        /* <DEDUP_REMOVED lines=30> */
[----:B------:R-:W2:Y:S01]  /*6340*/  LDG.E R13, desc[UR6][R12.64] ;  /* 0x000000060c0d7981 */ /* 0x000ea2000c1e1900 */
        /* <DEDUP_REMOVED lines=15> */
[----:B------:R1:W2:Y:S03]  /*6440*/  LDG.E R2, desc[UR6][R18.64] ;  /* 0x0000000612027981 */ /* 0x0002a6000c1e1900 */
[----:B------:R-:W-:Y:S01]  /*6450*/  IMAD R15, R14, UR29, R15 ;  /* 0x0000001d0e0f7c24 */ /* 0x000fe2000f8e020f */
[----:B------:R-:W-:Y:S01]  /*6460*/  LEA R14, P1, R20, UR30, 0x2 ;  /* 0x0000001e140e7c11 */ /* 0x000fe2000f8210ff */
[----:B------:R-:W-:Y:S01]  /*6470*/  IMAD R7, R7, UR28, RZ ;  /* 0x0000001c07077c24 */ /* 0x000fe2000f8e02ff */
[----:B------:R-:W-:Y:S01]  /*6480*/  LEA.HI.X R17, R24, UR31, R17, 0x2, P2 ;  /* 0x0000001f18117c11 */ /* 0x000fe200090f1411 */
[----:B------:R-:W3:Y:S01]  /*6490*/  LDG.E R23, desc[UR6][R22.64] ;  /* 0x0000000616177981 */ /* 0x000ee2000c1e1900 */
[----:B------:R-:W-:Y:S01]  /*64a0*/  IADD3 R11, PT, PT, R21, R15, RZ ;  /* 0x0000000f150b7210 */ /* 0x000fe20007ffe0ff */
[----:B------:R-:W-:-:S02]  /*64b0*/  IMAD R21, R9, UR28, RZ ;  /* 0x0000001c09157c24 */ /* 0x000fc4000f8e02ff */
[----:B------:R-:W-:Y:S01]  /*64c0*/  IMAD R9, R10, UR29, R25 ;  /* 0x0000001d0a097c24 */ /* 0x000fe2000f8e0219 */
[----:B------:R-:W-:Y:S01]  /*64d0*/  LEA.HI.X R15, R20, UR31, R11, 0x2, P1 ;  /* 0x0000001f140f7c11 */ /* 0x000fe200088f140b */
[----:B------:R-:W-:Y:S01]  /*64e0*/  IMAD.WIDE.U32 R10, R10, UR28, RZ ;  /* 0x0000001c0a0a7c25 */ /* 0x000fe2000f8e00ff */
[----:B------:R4:W3:Y:S03]  /*64f0*/  LDG.E R24, desc[UR6][R16.64] ;  /* 0x0000000610187981 */ /* 0x0008e6000c1e1900 */
[C---:B------:R-:W-:Y:S01]  /*6500*/  IMAD R21, R8.reuse, UR29, R21 ;  /* 0x0000001d08157c24 */ /* 0x040fe2000f8e0215 */
[----:B------:R-:W-:Y:S01]  /*6510*/  IADD3 R9, PT, PT, R11, R9, RZ ;  /* 0x000000090b097210 */ /* 0x000fe20007ffe0ff */
[----:B-1----:R-:W-:Y:S01]  /*6520*/  IMAD.WIDE.U32 R18, R8, UR28, RZ ;  /* 0x0000001c08127c25 */ /* 0x002fe2000f8e00ff */
[----:B------:R-:W-:Y:S01]  /*6530*/  LEA R8, P1, R10, UR30, 0x2 ;  /* 0x0000001e0a087c11 */ /* 0x000fe2000f8210ff */
[----:B------:R-:W5:Y:S02]  /*6540*/  LDG.E R14, desc[UR6][R14.64] ;  /* 0x000000060e0e7981 */ /* 0x000f64000c1e1900 */
[----:B------:R-:W-:-:S02]  /*6550*/  IMAD R11, R6, UR29, R7 ;  /* 0x0000001d060b7c24 */ /* 0x000fc4000f8e0207 */
[----:B----4-:R-:W-:Y:S01]  /*6560*/  IMAD.WIDE.U32 R16, R6, UR28, RZ ;  /* 0x0000001c06107c25 */ /* 0x010fe2000f8e00ff */
[----:B------:R-:W-:Y:S02]  /*6570*/  LEA.HI.X R9, R10, UR31, R9, 0x2, P1 ;  /* 0x0000001f0a097c11 */ /* 0x000fe400088f1409 */
[----:B------:R-:W-:Y:S01]  /*6580*/  LEA R6, P2, R18, UR30, 0x2 ;  /* 0x0000001e12067c11 */ /* 0x000fe2000f8410ff */
[----:B------:R-:W-:Y:S01]  /*6590*/  IMAD.IADD R7, R19, 0x1, R21 ;  /* 0x0000000113077824 */ /* 0x000fe200078e0215 */
[----:B------:R-:W-:Y:S02]  /*65a0*/  LEA R10, P1, R16, UR30, 0x2 ;  /* 0x0000001e100a7c11 */ /* 0x000fe4000f8210ff */
[----:B------:R-:W-:Y:S01]  /*65b0*/  IADD3 R11, PT, PT, R17, R11, RZ ;  /* 0x0000000b110b7210 */ /* 0x000fe20007ffe0ff */
[----:B------:R-:W5:Y:S01]  /*65c0*/  LDG.E R9, desc[UR6][R8.64] ;  /* 0x0000000608097981 */ /* 0x000f62000c1e1900 */
[----:B------:R-:W-:Y:S02]  /*65d0*/  LEA.HI.X R7, R18, UR31, R7, 0x2, P2 ;  /* 0x0000001f12077c11 */ /* 0x000fe400090f1407 */
[----:B------:R-:W-:-:S03]  /*65e0*/  LEA.HI.X R11, R16, UR31, R11, 0x2, P1 ;  /* 0x0000001f100b7c11 */ /* 0x000fc600088f140b */
[----:B------:R-:W4:Y:S04]  /*65f0*/  LDG.E R6, desc[UR6][R6.64] ;  /* 0x0000000606067981 */ /* 0x000f28000c1e1900 */
[----:B------:R-:W4:Y:S01]  /*6600*/  LDG.E R11, desc[UR6][R10.64] ;  /* 0x000000060a0b7981 */ /* 0x000f22000c1e1900 */
[----:B------:R-:W-:-:S04]  /*6610*/  IADD3 R4, P1, PT, R4, 0x40, RZ ;  /* 0x0000004004047810 */ /* 0x000fc80007f3e0ff */
[----:B------:R-:W-:Y:S02]  /*6620*/  IADD3.X R5, PT, PT, RZ, R5, RZ, P1, !PT ;  /* 0x00000005ff057210 */ /* 0x000fe40000ffe4ff */
[----:B--2---:R-:W-:-:S04]  /*6630*/  IADD3 R2, PT, PT, R2, R38, R13 ;  /* 0x0000002602027210 */ /* 0x004fc80007ffe00d */
[----:B---3--:R-:W-:-:S04]  /*6640*/  IADD3 R23, PT, PT, R23, R2, R24 ;  /* 0x0000000217177210 */ /* 0x008fc80007ffe018 */
[----:B-----5:R-:W-:-:S04]  /*6650*/  IADD3 R38, PT, PT, R9, R23, R14 ;  /* 0x0000001709267210 */ /* 0x020fc80007ffe00e */
[----:B----4-:R-:W-:-:S07]  /*6660*/  IADD3 R38, PT, PT, R11, R38, R6 ;  /* 0x000000260b267210 */ /* 0x010fce0007ffe006 */
.L_x_2809:
        /* <DEDUP_REMOVED lines=24> */
[----:B------:R-:W2:Y:S01]  /*67f0*/  LDG.E R7, desc[UR6][R6.64] ;  /* 0x0000000606077981 */ /* 0x000ea2000c1e1900 */
        /* <DEDUP_REMOVED lines=12> */
[----:B------:R-:W2:Y:S03]  /*68c0*/  LDG.E R8, desc[UR6][R8.64] ;  /* 0x0000000608087981 */ /* 0x000ea6000c1e1900 */
[----:B------:R-:W-:-:S02]  /*68d0*/  LEA.HI.X R11, R16, UR31, R11, 0x2, P1 ;  /* 0x0000001f100b7c11 */ /* 0x000fc400088f140b */
[----:B------:R-:W3:Y:S04]  /*68e0*/  LDG.E R15, desc[UR6][R14.64] ;  /* 0x000000060e0f7981 */ /* 0x000ee8000c1e1900 */
[----:B------:R-:W3:Y:S01]  /*68f0*/  LDG.E R10, desc[UR6][R10.64] ;  /* 0x000000060a0a7981 */ /* 0x000ee2000c1e1900 */
[----:B------:R-:W-:-:S04]  /*6900*/  IADD3 R4, P1, PT, R4, 0x20, RZ ;  /* 0x0000002004047810 */ /* 0x000fc80007f3e0ff */
[----:B------:R-:W-:Y:S02]  /*6910*/  IADD3.X R5, PT, PT, RZ, R5, RZ, P1, !PT ;  /* 0x00000005ff057210 */ /* 0x000fe40000ffe4ff */
[----:B--2---:R-:W-:-:S04]  /*6920*/  IADD3 R38, PT, PT, R8, R38, R7 ;  /* 0x0000002608267210 */ /* 0x004fc80007ffe007 */
[----:B---3--:R-:W-:-:S07]  /*6930*/  IADD3 R38, PT, PT, R10, R38, R15 ;  /* 0x000000260a267210 */ /* 0x008fce0007ffe00f */
.L_x_2810:
        /* <DEDUP_REMOVED lines=33> */
[----:B--2---:R-:W-:-:S05]  /*6b50*/  IMAD.IADD R38, R7, 0x1, R38 ;  /* 0x0000000107267824 */ /* 0x004fca00078e0226 */
[----:B---3--:R-:W-:-:S07]  /*6b60*/  @P0 IADD3 R38, PT, PT, R9, R38, RZ ;  /* 0x0000002609260210 */ /* 0x008fce0007ffe0ff */
.L_x_2806:
[----:B------:R-:W1:Y:S01]  /*6b70*/  LDC.64 R4, c[0x0][0x710] ;  /* 0x0001c400ff047b82 */ /* 0x000e620000000a00 */
[----:B------:R-:W-:Y:S01]  /*6b80*/  IADD3 R3, PT, PT, R3, 0x80, RZ ;  /* 0x0000008003037810 */ /* 0x000fe20007ffe0ff */
[----:B-1----:R3:W-:Y:S06]  /*6b90*/  STG.E desc[UR6][R4.64], R38 ;  /* 0x0000002604007986 */ /* 0x0027ec000c101906 */
.L_x_2799:
[----:B------:R-:W-:-:S13]  /*6ba0*/  ISETP.GE.AND P0, PT, R3, UR4, PT ;  /* 0x0000000403007c0c */ /* 0x000fda000bf06270 */
[----:B------:R-:W-:Y:S05]  /*6bb0*/  @P0 BREAK.RELIABLE B0 ;  /* 0x0000000000000942 */ /* 0x000fea0003800100 */
[----:B------:R-:W-:Y:S05]  /*6bc0*/  @P0 BRA `(.L_x_2811) ;  /* 0x0000002800a00947 */ /* 0x000fea0003800000 */
[----:B-123--:R-:W1:Y:S02]  /*6bd0*/  LDC.64 R4, c[0x0][0x738] ;  /* 0x0001ce00ff047b82 */ /* 0x00ee640000000a00 */
        /* <DEDUP_REMOVED lines=27> */
.L_x_2814:
        /* <DEDUP_REMOVED lines=31> */
[----:B------:R0:W2:Y:S01]  /*6f80*/  LDG.E R34, desc[UR6][R42.64] ;  /* 0x000000062a227981 */ /* 0x0000a2000c1e1900 */
        /* <DEDUP_REMOVED lines=114> */
.L_x_2813:
        /* <DEDUP_REMOVED lines=81> */
.L_x_2815:
        /* <DEDUP_REMOVED lines=45> */
.L_x_2816:
        /* <DEDUP_REMOVED lines=35> */
.L_x_2812:
[----:B------:R-:W1:Y:S01]  /*80c0*/  LDC.64 R4, c[0x0][0x710] ;  /* 0x0001c400ff047b82 */ /* 0x000e620000000a00 */
[----:B------:R-:W-:Y:S01]  /*80d0*/  IADD3 R3, PT, PT, R3, 0x80, RZ ;  /* 0x0000008003037810 */ /* 0x000fe20007ffe0ff */
[----:B-1----:R3:W-:Y:S06]  /*80e0*/  STG.E desc[UR6][R4.64], R38 ;  /* 0x0000002604007986 */ /* 0x0027ec000c101906 */
.L_x_2805:
[----:B------:R-:W-:-:S13]  /*80f0*/  ISETP.GE.AND P0, PT, R3, UR4, PT ;  /* 0x0000000403007c0c */ /* 0x000fda000bf06270 */
[----:B------:R-:W-:Y:S05]  /*8100*/  @P0 BREAK.RELIABLE B0 ;  /* 0x0000000000000942 */ /* 0x000fea0003800100 */
[----:B------:R-:W-:Y:S05]  /*8110*/  @P0 BRA `(.L_x_2811) ;  /* 0x00000014004c0947 */ /* 0x000fea0003800000 */
[----:B0-----:R-:W-:Y:S05]  /*8120*/  BSYNC.RELIABLE B0 ;  /* 0x0000000000007941 */ /* 0x001fea0003800100 */
.L_x_2780:
        /* <DEDUP_REMOVED lines=20> */
[----:B-1----:R-:W-:-:S04]  /*8270*/  LEA R4, P1, R6, R4, 0x3 ;  /* 0x0000000406047211 */ /* 0x002fc800078218ff */
[----:B------:R-:W-:-:S07]  /*8280*/  LEA.HI.X R5, R6, R5, R7, 0x3, P1 ;  /* 0x0000000506057211 */ /* 0x000fce00008f1c07 */
[----:B------:R-:W-:Y:S05]  /*8290*/  @!P0 BRA `(.L_x_2818) ;  /* 0x00000008005c8947 */ /* 0x000fea0003800000 */
[----:B------:R-:W-:Y:S01]  /*82a0*/  HFMA2 R38, -RZ, RZ, 0, 0 ;  /* 0x00000000ff267431 */ /* 0x000fe200000001ff */
[----:B------:R-:W-:Y:S01]  /*82b0*/  BSSY.RECONVERGENT B2, `(.L_x_2818) ;  /* 0x0000095000027945 */ /* 0x000fe20003800200 */
[----:B------:R-:W-:Y:S02]  /*82c0*/  MOV R10, R4 ;  /* 0x00000004000a7202 */ /* 0x000fe40000000f00 */
[----:B------:R-:W-:Y:S02]  /*82d0*/  LOP3.LUT R35, R35, 0x7fffffff, RZ, 0xc0, !PT ;  /* 0x7fffffff23237812 */ /* 0x000fe400078ec0ff */
[----:B------:R-:W-:-:S07]  /*82e0*/  LOP3.LUT R36, R0, 0xfffffff0, RZ, 0xc0, !PT ;  /* 0xfffffff000247812 */ /* 0x000fce00078ec0ff */
.L_x_2819:
        /* <DEDUP_REMOVED lines=146> */
.L_x_2818:
        /* <DEDUP_REMOVED lines=59> */
[----:B0-----:R-:W-:Y:S01]  /*8fc0*/  IMAD.WIDE.U32 R18, R8, UR28, RZ ;  /* 0x0000001c08127c25 */ /* 0x001fe2000f8e00ff */
[----:B------:R-:W-:-:S02]  /*8fd0*/  LEA R8, P1, R10, UR30, 0x2 ;  /* 0x0000001e0a087c11 */ /* 0x000fc4000f8210ff */
[----:B------:R-:W4:Y:S01]  /*8fe0*/  LDG.E R14, desc[UR6][R14.64] ;  /* 0x000000060e0e7981 */ /* 0x000f22000c1e1900 */
[----:B------:R-:W-:Y:S02]  /*8ff0*/  IMAD.IADD R9, R11, 0x1, R9 ;  /* 0x000000010b097824 */ /* 0x000fe400078e0209 */
[C---:B------:R-:W-:Y:S02]  /*9000*/  IMAD R11, R6.reuse, UR29, R7 ;  /* 0x0000001d060b7c24 */ /* 0x040fe4000f8e0207 */
[----:B-1----:R-:W-:Y:S01]  /*9010*/  IMAD.WIDE.U32 R16, R6, UR28, RZ ;  /* 0x0000001c06107c25 */ /* 0x002fe2000f8e00ff */
[----:B------:R-:W-:Y:S02]  /*9020*/  LEA.HI.X R9, R10, UR31, R9, 0x2, P1 ;  /* 0x0000001f0a097c11 */ /* 0x000fe400088f1409 */
[----:B------:R-:W-:Y:S02]  /*9030*/  LEA R6, P2, R18, UR30, 0x2 ;  /* 0x0000001e12067c11 */ /* 0x000fe4000f8410ff */
[----:B------:R-:W-:-:S02]  /*9040*/  LEA R10, P1, R16, UR30, 0x2 ;  /* 0x0000001e100a7c11 */ /* 0x000fc4000f8210ff */
[----:B------:R-:W-:Y:S01]  /*9050*/  IADD3 R11, PT, PT, R17, R11, RZ ;  /* 0x0000000b110b7210 */ /* 0x000fe20007ffe0ff */
[----:B------:R-:W4:Y:S01]  /*9060*/  LDG.E R9, desc[UR6][R8.64] ;  /* 0x0000000608097981 */ /* 0x000f22000c1e1900 */
[----:B------:R-:W-:Y:S02]  /*9070*/  IADD3 R7, PT, PT, R19, R21, RZ ;  /* 0x0000001513077210 */ /* 0x000fe40007ffe0ff */
[----:B------:R-:W-:Y:S02]  /*9080*/  LEA.HI.X R11, R16, UR31, R11, 0x2, P1 ;  /* 0x0000001f100b7c11 */ /* 0x000fe400088f140b */
[----:B------:R-:W-:-:S04]  /*9090*/  LEA.HI.X R7, R18, UR31, R7, 0x2, P2 ;  /* 0x0000001f12077c11 */ /* 0x000fc800090f1407 */
[----:B------:R-:W5:Y:S04]  /*90a0*/  LDG.E R11, desc[UR6][R10.64] ;  /* 0x000000060a0b7981 */ /* 0x000f68000c1e1900 */
[----:B------:R-:W5:Y:S01]  /*90b0*/  LDG.E R6, desc[UR6][R6.64] ;  /* 0x0000000606067981 */ /* 0x000f62000c1e1900 */
[----:B------:R-:W-:-:S05]  /*90c0*/  IADD3 R4, P1, PT, R4, 0x40, RZ ;  /* 0x0000004004047810 */ /* 0x000fca0007f3e0ff */
[----:B------:R-:W-:Y:S01]  /*90d0*/  IMAD.X R5, RZ, RZ, R5, P1 ;  /* 0x000000ffff057224 */ /* 0x000fe200008e0605 */
[----:B--2---:R-:W-:-:S04]  /*90e0*/  IADD3 R2, PT, PT, R2, R38, R13 ;  /* 0x0000002602027210 */ /* 0x004fc80007ffe00d */
[----:B---3--:R-:W-:-:S04]  /*90f0*/  IADD3 R23, PT, PT, R23, R2, R24 ;  /* 0x0000000217177210 */ /* 0x008fc80007ffe018 */
[----:B----4-:R-:W-:-:S04]  /*9100*/  IADD3 R38, PT, PT, R9, R23, R14 ;  /* 0x0000001709267210 */ /* 0x010fc80007ffe00e */
[----:B-----5:R-:W-:-:S07]  /*9110*/  IADD3 R38, PT, PT, R11, R38, R6 ;  /* 0x000000260b267210 */ /* 0x020fce0007ffe006 */
.L_x_2820:
        /* <DEDUP_REMOVED lines=45> */
.L_x_2821:
        /* <DEDUP_REMOVED lines=35> */
.L_x_2817:
[----:B------:R-:W0:Y:S01]  /*9620*/  LDC.64 R4, c[0x0][0x710] ;  /* 0x0001c400ff047b82 */ /* 0x000e220000000a00 */
[----:B------:R-:W-:Y:S01]  /*9630*/  VIADD R3, R3, 0x80 ;  /* 0x0000008003037836 */ /* 0x000fe20000000000 */
[----:B0-----:R4:W-:Y:S06]  /*9640*/  STG.E desc[UR6][R4.64], R38 ;  /* 0x0000002604007986 */ /* 0x0019ec000c101906 */
.L_x_2811:
[----:B0-----:R-:W-:Y:S05]  /*9650*/  BSYNC.RECONVERGENT B1 ;  /* 0x0000000000017941 */ /* 0x001fea0003800200 */
.L_x_2779:
        /* <DEDUP_REMOVED lines=27> */
[----:B------:R-:W-:Y:S01]  /*9810*/  IMAD.MOV.U32 R10, RZ, RZ, R4 ;  /* 0x000000ffff0a7224 */ /* 0x000fe200078e0004 */
[----:B------:R-:W-:Y:S01]  /*9820*/  LOP3.LUT R35, R35, 0x7fffffff, RZ, 0xc0, !PT ;  /* 0x7fffffff23237812 */ /* 0x000fe200078ec0ff */
[----:B------:R-:W1:Y:S01]  /*9830*/  LDCU.64 UR4, c[0x0][0x758] ;  /* 0x0000eb00ff0477ac */ /* 0x000e620008000a00 */
[----:B------:R-:W-:Y:S02]  /*9840*/  LOP3.LUT R36, R0, 0xfffffff0, RZ, 0xc0, !PT ;  /* 0xfffffff000247812 */ /* 0x000fe400078ec0ff */
[----:B------:R-:W-:-:S07]  /*9850*/  MOV R38, RZ ;  /* 0x000000ff00267202 */ /* 0x000fce0000000f00 */
.L_x_2824:
        /* <DEDUP_REMOVED lines=26> */
[----:B------:R-:W-:Y:S01]  /*9a00*/  LEA R48, P0, R24, R2, 0x2 ;  /* 0x0000000218307211 */ /* 0x000fe200078010ff */
[----:B---3--:R-:W-:Y:S02]  /*9a10*/  IMAD R33, R33, UR4, RZ ;  /* 0x0000000421217c24 */ /* 0x008fe4000f8e02ff */
[----:B----4-:R-:W-:Y:S01]  /*9a20*/  IMAD R27, R27, UR4, RZ ;  /* 0x000000041b1b7c24 */ /* 0x010fe2000f8e02ff */
[----:B------:R-:W-:Y:S01]  /*9a30*/  IADD3 R25, PT, PT, R25, R37, RZ ;  /* 0x0000002519197210 */ /* 0x000fe20007ffe0ff */
[C---:B------:R-:W-:Y:S01]  /*9a40*/  IMAD R37, R32.reuse, UR5, R33 ;  /* 0x0000000520257c24 */ /* 0x040fe2000f8e0221 */
[----:B------:R0:W2:Y:S01]  /*9a50*/  LDG.E R34, desc[UR6][R42.64] ;  /* 0x000000062a227981 */ /* 0x0000a2000c1e1900 */
[----:B------:R-:W-:Y:S01]  /*9a60*/  IMAD.WIDE.U32 R32, R32, UR4, RZ ;  /* 0x0000000420207c25 */ /* 0x000fe2000f8e00ff */
[----:B------:R-:W-:-:S03]  /*9a70*/  LEA.HI.X R49, R24, R3, R25, 0x2, P0 ;  /* 0x0000000318317211 */ /* 0x000fc600000f1419 */
[----:B-----5:R-:W-:Y:S01]  /*9a80*/  IMAD R41, R41, UR4, RZ ;  /* 0x0000000429297c24 */ /* 0x020fe2000f8e02ff */
[----:B------:R-:W-:Y:S01]  /*9a90*/  LEA R46, P0, R32, R2, 0x2 ;  /* 0x00000002202e7211 */ /* 0x000fe200078010ff */
[C---:B------:R-:W-:Y:S01]  /*9aa0*/  IMAD R39, R26.reuse, UR5, R27 ;  /* 0x000000051a277c24 */ /* 0x040fe2000f8e021b */
[----:B------:R-:W-:Y:S01]  /*9ab0*/  IADD3 R33, PT, PT, R33, R37, RZ ;  /* 0x0000002521217210 */ /* 0x000fe20007ffe0ff */
[----:B------:R-:W-:-:S03]  /*9ac0*/  IMAD.WIDE.U32 R26, R26, UR4, RZ ;  /* 0x000000041a1a7c25 */ /* 0x000fc6000f8e00ff */
[----:B------:R-:W-:Y:S01]  /*9ad0*/  LEA.HI.X R47, R32, R3, R33, 0x2, P0 ;  /* 0x00000003202f7211 */ /* 0x000fe200000f1421 */
[----:B------:R-:W-:Y:S01]  /*9ae0*/  IMAD.WIDE.U32 R24, R40, UR4, RZ ;  /* 0x0000000428187c25 */ /* 0x000fe2000f8e00ff */
[----:B0-----:R-:W-:-:S03]  /*9af0*/  LEA R42, P1, R26, R2, 0x2 ;  /* 0x000000021a2a7211 */ /* 0x001fc600078210ff */
[----:B------:R-:W-:Y:S01]  /*9b00*/  IMAD R41, R40, UR5, R41 ;  /* 0x0000000528297c24 */ /* 0x000fe2000f8e0229 */
[----:B------:R-:W-:Y:S01]  /*9b10*/  LEA R32, P0, R24, R2, 0x2 ;  /* 0x0000000218207211 */ /* 0x000fe200078010ff */
[----:B------:R-:W-:Y:S01]  /*9b20*/  IMAD.IADD R27, R27, 0x1, R39 ;  /* 0x000000011b1b7824 */ /* 0x000fe200078e0227 */
[----:B------:R-:W3:Y:S01]  /*9b30*/  LDG.E R37, desc[UR6][R46.64] ;  /* 0x000000062e257981 */ /* 0x000ee2000c1e1900 */
[----:B------:R-:W-:Y:S01]  /*9b40*/  IMAD R29, R29, UR4, RZ ;  /* 0x000000041d1d7c24 */ /* 0x000fe2000f8e02ff */
[----:B------:R-:W-:Y:S01]  /*9b50*/  IADD3 R25, PT, PT, R25, R41, RZ ;  /* 0x0000002919197210 */ /* 0x000fe20007ffe0ff */
[----:B------:R-:W-:Y:S01]  /*9b60*/  IMAD R31, R31, UR4, RZ ;  /* 0x000000041f1f7c24 */ /* 0x000fe2000f8e02ff */
[-C--:B------:R-:W-:Y:S01]  /*9b70*/  LEA.HI.X R43, R26, R3.reuse, R27, 0x2, P1 ;  /* 0x000000031a2b7211 */ /* 0x080fe200008f141b */
[----:B------:R-:W-:Y:S01]  /*9b80*/  IMAD.WIDE.U32 R26, R30, UR4, RZ ;  /* 0x000000041e1a7c25 */ /* 0x000fe2000f8e00ff */
[----:B------:R-:W-:Y:S01]  /*9b90*/  LEA.HI.X R33, R24, R3, R25, 0x2, P0 ;  /* 0x0000000318217211 */ /* 0x000fe200000f1419 */
[----:B------:R-:W2:Y:S02]  /*9ba0*/  LDG.E R39, desc[UR6][R48.64] ;  /* 0x0000000630277981 */ /* 0x000ea4000c1e1900 */
[----:B------:R-:W-:-:S02]  /*9bb0*/  IMAD.WIDE.U32 R24, R28, UR4, RZ ;  /* 0x000000041c187c25 */ /* 0x000fc4000f8e00ff */
[----:B------:R0:W4:Y:S02]  /*9bc0*/  LDG.E R41, desc[UR6][R32.64] ;  /* 0x0000000620297981 */ /* 0x000124000c1e1900 */
[----:B------:R-:W-:Y:S02]  /*9bd0*/  IMAD R29, R28, UR5, R29 ;  /* 0x000000051c1d7c24 */ /* 0x000fe4000f8e021d */
[----:B------:R-:W-:Y:S02]  /*9be0*/  IMAD R31, R30, UR5, R31 ;  /* 0x000000051e1f7c24 */ /* 0x000fe4000f8e021f */
[----:B------:R-:W-:Y:S01]  /*9bf0*/  IMAD R45, R17, UR4, RZ ;  /* 0x00000004112d7c24 */ /* 0x000fe2000f8e02ff */
[-C--:B------:R-:W-:Y:S01]  /*9c00*/  LEA R28, P0, R24, R2.reuse, 0x2 ;  /* 0x00000002181c7211 */ /* 0x080fe200078010ff */
[----:B------:R-:W-:Y:S01]  /*9c10*/  IMAD.IADD R17, R27, 0x1, R31 ;  /* 0x000000011b117824 */ /* 0x000fe200078e021f */
[----:B------:R-:W-:Y:S01]  /*9c20*/  LEA R30, P1, R26, R2, 0x2 ;  /* 0x000000021a1e7211 */ /* 0x000fe200078210ff */
[C---:B0-----:R-:W-:Y:S01]  /*9c30*/  IMAD.WIDE.U32 R32, R16.reuse, UR4, RZ ;  /* 0x0000000410207c25 */ /* 0x041fe2000f8e00ff */
[----:B------:R-:W-:Y:S01]  /*9c40*/  IADD3 R25, PT, PT, R25, R29, RZ ;  /* 0x0000001d19197210 */ /* 0x000fe20007ffe0ff */
[----:B------:R-:W3:Y:S02]  /*9c50*/  LDG.E R40, desc[UR6][R42.64] ;  /* 0x000000062a287981 */ /* 0x000ee4000c1e1900 */
[----:B------:R-:W-:-:S02]  /*9c60*/  IMAD R45, R16, UR5, R45 ;  /* 0x00000005102d7c24 */ /* 0x000fc4000f8e022d */
[----:B------:R-:W-:Y:S01]  /*9c70*/  IMAD R21, R21, UR4, RZ ;  /* 0x0000000415157c24 */ /* 0x000fe2000f8e02ff */
[-C--:B------:R-:W-:Y:S01]  /*9c80*/  LEA.HI.X R29, R24, R3.reuse, R25, 0x2, P0 ;  /* 0x00000003181d7211 */ /* 0x080fe200000f1419 */
[----:B------:R-:W-:Y:S01]  /*9c90*/  IMAD.WIDE.U32 R24, R20, UR4, RZ ;  /* 0x0000000414187c25 */ /* 0x000fe2000f8e00ff */
[----:B------:R-:W-:Y:S02]  /*9ca0*/  LEA.HI.X R31, R26, R3, R17, 0x2, P1 ;  /* 0x000000031a1f7211 */ /* 0x000fe400008f1411 */
[-C--:B------:R-:W-:Y:S01]  /*9cb0*/  LEA R16, P0, R32, R2.reuse, 0x2 ;  /* 0x0000000220107211 */ /* 0x080fe200078010ff */
[----:B------:R-:W-:Y:S01]  /*9cc0*/  IMAD R21, R20, UR5, R21 ;  /* 0x0000000514157c24 */ /* 0x000fe2000f8e0215 */
[----:B------:R-:W-:Y:S01]  /*9cd0*/  IADD3 R17, PT, PT, R33, R45, RZ ;  /* 0x0000002d21117210 */ /* 0x000fe20007ffe0ff */
[----:B------:R-:W-:Y:S01]  /*9ce0*/  IMAD R5, R5, UR4, RZ ;  /* 0x0000000405057c24 */ /* 0x000fe2000f8e02ff */
[----:B------:R0:W4:Y:S02]  /*9cf0*/  LDG.E R28, desc[UR6][R28.64] ;  /* 0x000000061c1c7981 */ /* 0x000124000c1e1900 */
[----:B------:R-:W-:Y:S01]  /*9d00*/  LEA.HI.X R17, R32, R3, R17, 0x2, P0 ;  /* 0x0000000320117211 */ /* 0x000fe200000f1411 */
[----:B------:R-:W-:Y:S01]  /*9d10*/  IMAD R15, R15, UR4, RZ ;  /* 0x000000040f0f7c24 */ /* 0x000fe2000f8e02ff */
[----:B------:R-:W-:Y:S01]  /*9d20*/  LEA R20, P0, R24, R2, 0x2 ;  /* 0x0000000218147211 */ /* 0x000fe200078010ff */
[----:B------:R-:W-:Y:S01]  /*9d30*/  IMAD R27, R7, UR4, RZ ;  /* 0x00000004071b7c24 */ /* 0x000fe2000f8e02ff */
[----:B------:R-:W-:Y:S01]  /*9d40*/  IADD3 R21, PT, PT, R25, R21, RZ ;  /* 0x0000001519157210 */ /* 0x000fe20007ffe0ff */
[C---:B------:R-:W-:Y:S01]  /*9d50*/  IMAD R7, R4.reuse, UR5, R5 ;  /* 0x0000000504077c24 */ /* 0x040fe2000f8e0205 */
[----:B------:R-:W5:Y:S01]  /*9d60*/  LDG.E R17, desc[UR6][R16.64] ;  /* 0x0000000610117981 */ /* 0x000f62000c1e1900 */
[----:B------:R-:W-:Y:S01]  /*9d70*/  IMAD.WIDE.U32 R4, R4, UR4, RZ ;  /* 0x0000000404047c25 */ /* 0x000fe2000f8e00ff */
[----:B------:R-:W-:-:S02]  /*9d80*/  LEA.HI.X R21, R24, R3, R21, 0x2, P0 ;  /* 0x0000000318157211 */ /* 0x000fc400000f1415 */
[----:B------:R-:W5:Y:S01]  /*9d90*/  LDG.E R30, desc[UR6][R30.64] ;  /* 0x000000061e1e7981 */ /* 0x000f62000c1e1900 */
[----:B------:R-:W-:-:S03]  /*9da0*/  IMAD.WIDE.U32 R24, R14, UR4, RZ ;  /* 0x000000040e187c25 */ /* 0x000fc6000f8e00ff */
[----:B------:R-:W5:Y:S01]  /*9db0*/  LDG.E R20, desc[UR6][R20.64] ;  /* 0x0000000614147981 */ /* 0x000f62000c1e1900 */
[----:B------:R-:W-:Y:S01]  /*9dc0*/  IMAD R15, R14, UR5, R15 ;  /* 0x000000050e0f7c24 */ /* 0x000fe2000f8e020f */
[-C--:B------:R-:W-:Y:S01]  /*9dd0*/  LEA R14, P0, R4, R2.reuse, 0x2 ;  /* 0x00000002040e7211 */ /* 0x080fe200078010ff */
[C---:B0-----:R-:W-:Y:S02]  /*9de0*/  IMAD R29, R6.reuse, UR5, R27 ;  /* 0x00000005061d7c24 */ /* 0x041fe4000f8e021b */
[----:B------:R-:W-:Y:S01]  /*9df0*/  IMAD.IADD R7, R5, 0x1, R7 ;  /* 0x0000000105077824 */ /* 0x000fe200078e0207 */
[----:B------:R-:W-:Y:S01]  /*9e00*/  IADD3 R5, PT, PT, R25, R15, RZ ;  /* 0x0000000f19057210 */ /* 0x000fe20007ffe0ff */
[----:B------:R-:W-:Y:S01]  /*9e10*/  IMAD.WIDE.U32 R26, R6, UR4, RZ ;  /* 0x00000004061a7c25 */ /* 0x000fe2000f8e00ff */
[----:B------:R-:W-:Y:S02]  /*9e20*/  LEA R6, P1, R24, R2, 0x2 ;  /* 0x0000000218067211 */ /* 0x000fe400078210ff */
[----:B------:R-:W-:-:S02]  /*9e30*/  LEA.HI.X R15, R4, R3, R7, 0x2, P0 ;  /* 0x00000003040f7211 */ /* 0x000fc400000f1407 */
[----:B------:R-:W-:Y:S01]  /*9e40*/  LEA.HI.X R7, R24, R3, R5, 0x2, P1 ;  /* 0x0000000318077211 */ /* 0x000fe200008f1405 */
[----:B------:R-:W-:Y:S01]  /*9e50*/  IMAD R5, R19, UR4, RZ ;  /* 0x0000000413057c24 */ /* 0x000fe2000f8e02ff */
[-C--:B------:R-:W-:Y:S02]  /*9e60*/  LEA R24, P0, R26, R2.reuse, 0x2 ;  /* 0x000000021a187211 */ /* 0x080fe400078010ff */
[----:B------:R-:W-:Y:S01]  /*9e70*/  IADD3 R4, PT, PT, R27, R29, RZ ;  /* 0x0000001d1b047210 */ /* 0x000fe20007ffe0ff */
[----:B------:R-:W-:Y:S01]  /*9e80*/  IMAD R5, R18, UR5, R5 ;  /* 0x0000000512057c24 */ /* 0x000fe2000f8e0205 */
[----:B------:R0:W5:Y:S01]  /*9e90*/  LDG.E R29, desc[UR6][R14.64] ;  /* 0x000000060e1d7981 */ /* 0x000162000c1e1900 */
[----:B------:R-:W-:Y:S01]  /*9ea0*/  IMAD R19, R23, UR4, RZ ;  /* 0x0000000417137c24 */ /* 0x000fe2000f8e02ff */
[----:B------:R-:W-:Y:S01]  /*9eb0*/  LEA.HI.X R25, R26, R3, R4, 0x2, P0 ;  /* 0x000000031a197211 */ /* 0x000fe200000f1404 */
[----:B------:R-:W-:Y:S01]  /*9ec0*/  IMAD.WIDE.U32 R26, R18, UR4, RZ ;  /* 0x00000004121a7c25 */ /* 0x000fe2000f8e00ff */
[----:B------:R1:W5:Y:S03]  /*9ed0*/  LDG.E R16, desc[UR6][R6.64] ;  /* 0x0000000606107981 */ /* 0x000366000c1e1900 */
[----:B------:R-:W-:Y:S01]  /*9ee0*/  IMAD.IADD R5, R27, 0x1, R5 ;  /* 0x000000011b057824 */ /* 0x000fe200078e0205 */
[----:B------:R-:W-:Y:S01]  /*9ef0*/  LEA R4, P0, R26, R2, 0x2 ;  /* 0x000000021a047211 */ /* 0x000fe200078010ff */
[----:B------:R-:W-:Y:S01]  /*9f00*/  IMAD R13, R13, UR4, RZ ;  /* 0x000000040d0d7c24 */ /* 0x000fe2000f8e02ff */
[----:B------:R-:W5:Y:S01]  /*9f10*/  LDG.E R25, desc[UR6][R24.64] ;  /* 0x0000000618197981 */ /* 0x000f62000c1e1900 */
[----:B0-----:R-:W-:-:S02]  /*9f20*/  IMAD R15, R22, UR5, R19 ;  /* 0x00000005160f7c24 */ /* 0x001fc4000f8e0213 */
[----:B------:R-:W-:Y:S01]  /*9f30*/  IMAD.WIDE.U32 R22, R22, UR4, RZ ;  /* 0x0000000416167c25 */ /* 0x000fe2000f8e00ff */
[----:B------:R-:W-:-:S03]  /*9f40*/  LEA.HI.X R5, R26, R3, R5, 0x2, P0 ;  /* 0x000000031a057211 */ /* 0x000fc600000f1405 */
[----:B------:R-:W-:Y:S01]  /*9f50*/  IMAD R9, R9, UR4, RZ ;  /* 0x0000000409097c24 */ /* 0x000fe2000f8e02ff */
[----:B------:R-:W-:Y:S01]  /*9f60*/  LEA R14, P0, R22, R2, 0x2 ;  /* 0x00000002160e7211 */ /* 0x000fe200078010ff */
[----:B------:R-:W-:Y:S01]  /*9f70*/  IMAD R19, R12, UR5, R13 ;  /* 0x000000050c137c24 */ /* 0x000fe2000f8e020d */
[----:B------:R-:W-:Y:S01]  /*9f80*/  IADD3 R15, PT, PT, R23, R15, RZ ;  /* 0x0000000f170f7210 */ /* 0x000fe20007ffe0ff */
[C---:B-1----:R-:W-:Y:S01]  /*9f90*/  IMAD.WIDE.U32 R6, R8.reuse, UR4, RZ ;  /* 0x0000000408067c25 */ /* 0x042fe2000f8e00ff */
[----:B------:R0:W5:Y:S03]  /*9fa0*/  LDG.E R4, desc[UR6][R4.64] ;  /* 0x0000000604047981 */ /* 0x000166000c1e1900 */
[----:B------:R-:W-:Y:S02]  /*9fb0*/  IMAD R21, R8, UR5, R9 ;  /* 0x0000000508157c24 */ /* 0x000fe4000f8e0209 */
[----:B------:R-:W-:Y:S01]  /*9fc0*/  IMAD.WIDE.U32 R12, R12, UR4, RZ ;  /* 0x000000040c0c7c25 */ /* 0x000fe2000f8e00ff */
[----:B------:R-:W-:-:S02]  /*9fd0*/  LEA.HI.X R15, R22, R3, R15, 0x2, P0 ;  /* 0x00000003160f7211 */ /* 0x000fc400000f140f */
[-C--:B------:R-:W-:Y:S01]  /*9fe0*/  LEA R18, P0, R6, R2.reuse, 0x2 ;  /* 0x0000000206127211 */ /* 0x080fe200078010ff */
[----:B------:R-:W-:Y:S01]  /*9ff0*/  IMAD.IADD R7, R7, 0x1, R21 ;  /* 0x0000000107077824 */ /* 0x000fe200078e0215 */
[----:B------:R-:W-:Y:S02]  /*a000*/  LEA R8, P1, R12, R2, 0x2 ;  /* 0x000000020c087211 */ /* 0x000fe400078210ff */
[----:B------:R-:W-:Y:S01]  /*a010*/  IADD3 R9, PT, PT, R13, R19, RZ ;  /* 0x000000130d097210 */ /* 0x000fe20007ffe0ff */
[----:B------:R-:W5:Y:S01]  /*a020*/  LDG.E R15, desc[UR6][R14.64] ;  /* 0x000000060e0f7981 */ /* 0x000f62000c1e1900 */
[-C--:B------:R-:W-:Y:S02]  /*a030*/  LEA.HI.X R19, R6, R3.reuse, R7, 0x2, P0 ;  /* 0x0000000306137211 */ /* 0x080fe400000f1407 */
[----:B------:R-:W-:-:S04]  /*a040*/  LEA.HI.X R9, R12, R3, R9, 0x2, P1 ;  /* 0x000000030c097211 */ /* 0x000fc800008f1409 */
        /* <DEDUP_REMOVED lines=18> */
.L_x_2823:
        /* <DEDUP_REMOVED lines=22> */
[C---:B0-----:R-:W-:Y:S01]  /*a2d0*/  LEA R12, P1, R22.reuse, R6, 0x2 ;  /* 0x00000006160c7211 */ /* 0x041fe200078210ff */
        /* <DEDUP_REMOVED lines=8> */
[----:B------:R-:W-:-:S04]  /*a360*/  IMAD.WIDE.U32 R24, R18, UR4, RZ ;  /* 0x0000000412187c25 */ /* 0x000fc8000f8e00ff */
[----:B------:R-:W-:Y:S01]  /*a370*/  IMAD R27, R18, UR5, R19 ;  /* 0x00000005121b7c24 */ /* 0x000fe2000f8e0213 */
[-C--:B------:R-:W-:Y:S01]  /*a380*/  LEA R18, P1, R22, R6.reuse, 0x2 ;  /* 0x0000000616127211 */ /* 0x080fe200078210ff */
[C---:B------:R-:W-:Y:S01]  /*a390*/  IMAD R29, R20.reuse, UR5, R21 ;  /* 0x00000005141d7c24 */ /* 0x040fe2000f8e0215 */
[----:B------:R-:W-:Y:S01]  /*a3a0*/  IADD3 R19, PT, PT, R23, R17, RZ ;  /* 0x0000001117137210 */ /* 0x000fe20007ffe0ff */
[----:B------:R-:W-:Y:S01]  /*a3b0*/  IMAD.WIDE.U32 R20, R20, UR4, RZ ;  /* 0x0000000414147c25 */ /* 0x000fe2000f8e00ff */
[----:B------:R-:W-:Y:S02]  /*a3c0*/  IADD3 R17, PT, PT, R25, R27, RZ ;  /* 0x0000001b19117210 */ /* 0x000fe40007ffe0ff */
[-C--:B------:R-:W-:Y:S01]  /*a3d0*/  LEA.HI.X R19, R22, R7.reuse, R19, 0x2, P1 ;  /* 0x0000000716137211 */ /* 0x080fe200008f1413 */
[----:B------:R-:W-:Y:S01]  /*a3e0*/  IMAD.IADD R21, R21, 0x1, R29 ;  /* 0x0000000115157824 */ /* 0x000fe200078e021d */
[-C--:B------:R-:W-:Y:S01]  /*a3f0*/  LEA R22, P1, R20, R6.reuse, 0x2 ;  /* 0x0000000614167211 */ /* 0x080fe200078210ff */
[----:B------:R-:W-:Y:S01]  /*a400*/  IMAD R15, R15, UR4, RZ ;  /* 0x000000040f0f7c24 */ /* 0x000fe2000f8e02ff */
[-C--:B------:R-:W-:Y:S01]  /*a410*/  LEA R16, P2, R24, R6.reuse, 0x2 ;  /* 0x0000000618107211 */ /* 0x080fe200078410ff */
[----:B------:R-:W-:Y:S01]  /*a420*/  IMAD R25, R11, UR4, RZ ;  /* 0x000000040b197c24 */ /* 0x000fe2000f8e02ff */
[-C--:B------:R-:W-:Y:S01]  /*a430*/  LEA.HI.X R23, R20, R7.reuse, R21, 0x2, P1 ;  /* 0x0000000714177211 */ /* 0x080fe200008f1415 */
[C---:B------:R-:W-:Y:S01]  /*a440*/  IMAD.WIDE.U32 R20, R14.reuse, UR4, RZ ;  /* 0x000000040e147c25 */ /* 0x040fe2000f8e00ff */
[----:B------:R0:W2:Y:S03]  /*a450*/  LDG.E R18, desc[UR6][R18.64] ;  /* 0x0000000612127981 */ /* 0x0000a6000c1e1900 */
[----:B------:R-:W-:Y:S01]  /*a460*/  IMAD R15, R14, UR5, R15 ;  /* 0x000000050e0f7c24 */ /* 0x000fe2000f8e020f */
[----:B------:R-:W-:Y:S01]  /*a470*/  LEA R14, P1, R20, R6, 0x2 ;  /* 0x00000006140e7211 */ /* 0x000fe200078210ff */
[----:B------:R-:W-:Y:S01]  /*a480*/  IMAD R3, R3, UR4, RZ ;  /* 0x0000000403037c24 */ /* 0x000fe2000f8e02ff */
[----:B------:R-:W-:Y:S01]  /*a490*/  LEA.HI.X R17, R24, R7, R17, 0x2, P2 ;  /* 0x0000000718117211 */ /* 0x000fe200010f1411 */
[----:B------:R-:W3:Y:S01]  /*a4a0*/  LDG.E R23, desc[UR6][R22.64] ;  /* 0x0000000616177981 */ /* 0x000ee2000c1e1900 */
[----:B------:R-:W-:Y:S01]  /*a4b0*/  IADD3 R11, PT, PT, R21, R15, RZ ;  /* 0x0000000f150b7210 */ /* 0x000fe20007ffe0ff */
[----:B------:R-:W-:-:S02]  /*a4c0*/  IMAD R21, R9, UR4, RZ ;  /* 0x0000000409157c24 */ /* 0x000fc4000f8e02ff */
[----:B------:R-:W-:Y:S01]  /*a4d0*/  IMAD R9, R10, UR5, R25 ;  /* 0x000000050a097c24 */ /* 0x000fe2000f8e0219 */
[----:B------:R-:W-:Y:S01]  /*a4e0*/  LEA.HI.X R15, R20, R7, R11, 0x2, P1 ;  /* 0x00000007140f7211 */ /* 0x000fe200008f140b */
[----:B------:R-:W-:Y:S01]  /*a4f0*/  IMAD.WIDE.U32 R10, R10, UR4, RZ ;  /* 0x000000040a0a7c25 */ /* 0x000fe2000f8e00ff */
[----:B------:R1:W3:Y:S03]  /*a500*/  LDG.E R24, desc[UR6][R16.64] ;  /* 0x0000000610187981 */ /* 0x0002e6000c1e1900 */
[C---:B0-----:R-:W-:Y:S01]  /*a510*/  IMAD R19, R8.reuse, UR5, R21 ;  /* 0x0000000508137c24 */ /* 0x041fe2000f8e0215 */
[----:B------:R-:W-:Y:S01]  /*a520*/  IADD3 R9, PT, PT, R11, R9, RZ ;  /* 0x000000090b097210 */ /* 0x000fe20007ffe0ff */
[----:B------:R-:W-:Y:S01]  /*a530*/  IMAD.WIDE.U32 R20, R8, UR4, RZ ;  /* 0x0000000408147c25 */ /* 0x000fe2000f8e00ff */
[----:B------:R-:W-:Y:S01]  /*a540*/  LEA R8, P1, R10, R6, 0x2 ;  /* 0x000000060a087211 */ /* 0x000fe200078210ff */
[----:B------:R-:W4:Y:S02]  /*a550*/  LDG.E R14, desc[UR6][R14.64] ;  /* 0x000000060e0e7981 */ /* 0x000f24000c1e1900 */
[----:B------:R-:W-:-:S02]  /*a560*/  IMAD R11, R2, UR5, R3 ;  /* 0x00000005020b7c24 */ /* 0x000fc4000f8e0203 */
[----:B-1----:R-:W-:Y:S01]  /*a570*/  IMAD.WIDE.U32 R16, R2, UR4, RZ ;  /* 0x0000000402107c25 */ /* 0x002fe2000f8e00ff */
[-C--:B------:R-:W-:Y:S02]  /*a580*/  LEA R2, P2, R20, R6.reuse, 0x2 ;  /* 0x0000000614027211 */ /* 0x080fe400078410ff */
[----:B------:R-:W-:Y:S01]  /*a590*/  LEA.HI.X R9, R10, R7, R9, 0x2, P1 ;  /* 0x000000070a097211 */ /* 0x000fe200008f1409 */
[----:B------:R-:W-:Y:S01]  /*a5a0*/  IMAD.IADD R3, R21, 0x1, R19 ;  /* 0x0000000115037824 */ /* 0x000fe200078e0213 */
[----:B------:R-:W-:Y:S02]  /*a5b0*/  LEA R6, P1, R16, R6, 0x2 ;  /* 0x0000000610067211 */ /* 0x000fe400078210ff */
[----:B------:R-:W-:Y:S02]  /*a5c0*/  IADD3 R10, PT, PT, R17, R11, RZ ;  /* 0x0000000b110a7210 */ /* 0x000fe40007ffe0ff */
[-C--:B------:R-:W-:Y:S01]  /*a5d0*/  LEA.HI.X R3, R20, R7.reuse, R3, 0x2, P2 ;  /* 0x0000000714037211 */ /* 0x080fe200010f1403 */
[----:B------:R-:W4:Y:S01]  /*a5e0*/  LDG.E R9, desc[UR6][R8.64] ;  /* 0x0000000608097981 */ /* 0x000f22000c1e1900 */
[----:B------:R-:W-:-:S03]  /*a5f0*/  LEA.HI.X R7, R16, R7, R10, 0x2, P1 ;  /* 0x0000000710077211 */ /* 0x000fc600008f140a */
[----:B------:R-:W5:Y:S04]  /*a600*/  LDG.E R2, desc[UR6][R2.64] ;  /* 0x0000000602027981 */ /* 0x000f68000c1e1900 */
[----:B------:R-:W5:Y:S01]  /*a610*/  LDG.E R7, desc[UR6][R6.64] ;  /* 0x0000000606077981 */ /* 0x000f62000c1e1900 */
[----:B------:R-:W-:-:S04]  /*a620*/  IADD3 R4, P1, PT, R4, 0x40, RZ ;  /* 0x0000004004047810 */ /* 0x000fc80007f3e0ff */
[----:B------:R-:W-:Y:S02]  /*a630*/  IADD3.X R5, PT, PT, RZ, R5, RZ, P1, !PT ;  /* 0x00000005ff057210 */ /* 0x000fe40000ffe4ff */
[----:B--2---:R-:W-:-:S04]  /*a640*/  IADD3 R13, PT, PT, R18, R38, R13 ;  /* 0x00000026120d7210 */ /* 0x004fc80007ffe00d */
[----:B---3--:R-:W-:-:S04]  /*a650*/  IADD3 R23, PT, PT, R23, R13, R24 ;  /* 0x0000000d17177210 */ /* 0x008fc80007ffe018 */
[----:B----4-:R-:W-:-:S04]  /*a660*/  IADD3 R38, PT, PT, R9, R23, R14 ;  /* 0x0000001709267210 */ /* 0x010fc80007ffe00e */
[----:B-----5:R-:W-:-:S07]  /*a670*/  IADD3 R38, PT, PT, R7, R38, R2 ;  /* 0x0000002607267210 */ /* 0x020fce0007ffe002 */
.L_x_2825:
        /* <DEDUP_REMOVED lines=34> */
[----:B------:R-:W2:Y:S01]  /*a8a0*/  LDG.E R8, desc[UR6][R8.64] ;  /* 0x0000000608087981 */ /* 0x000ea2000c1e1900 */
[----:B------:R-:W-:Y:S01]  /*a8b0*/  LEA R2, P1, R16, R2, 0x2 ;  /* 0x0000000210027211 */ /* 0x000fe200078210ff */
[----:B------:R-:W-:Y:S01]  /*a8c0*/  IMAD.IADD R10, R17, 0x1, R15 ;  /* 0x00000001110a7824 */ /* 0x000fe200078e020f */
[----:B------:R-:W-:-:S04]  /*a8d0*/  LEA.HI.X R15, R12, R3, R19, 0x2, P2 ;  /* 0x000000030c0f7211 */ /* 0x000fc800010f1413 */
[----:B------:R-:W-:Y:S02]  /*a8e0*/  LEA.HI.X R3, R16, R3, R10, 0x2, P1 ;  /* 0x0000000310037211 */ /* 0x000fe400008f140a */
[----:B------:R-:W3:Y:S04]  /*a8f0*/  LDG.E R15, desc[UR6][R14.64] ;  /* 0x000000060e0f7981 */ /* 0x000ee8000c1e1900 */
[----:B------:R-:W3:Y:S01]  /*a900*/  LDG.E R2, desc[UR6][R2.64] ;  /* 0x0000000602027981 */ /* 0x000ee2000c1e1900 */
[----:B------:R-:W-:-:S04]  /*a910*/  IADD3 R4, P1, PT, R4, 0x20, RZ ;  /* 0x0000002004047810 */ /* 0x000fc80007f3e0ff */
[----:B------:R-:W-:Y:S02]  /*a920*/  IADD3.X R5, PT, PT, RZ, R5, RZ, P1, !PT ;  /* 0x00000005ff057210 */ /* 0x000fe40000ffe4ff */
[----:B--2---:R-:W-:-:S04]  /*a930*/  IADD3 R38, PT, PT, R8, R38, R7 ;  /* 0x0000002608267210 */ /* 0x004fc80007ffe007 */
[----:B---3--:R-:W-:-:S07]  /*a940*/  IADD3 R38, PT, PT, R2, R38, R15 ;  /* 0x0000002602267210 */ /* 0x008fce0007ffe00f */
.L_x_2826:
        /* <DEDUP_REMOVED lines=35> */
.L_x_2822:
[----:B------:R-:W0:Y:S02]  /*ab80*/  LDC.64 R2, c[0x0][0x710] ;  /* 0x0001c400ff027b82 */ /* 0x000e240000000a00 */
[----:B0-----:R-:W-:Y:S01]  /*ab90*/  STG.E desc[UR6][R2.64], R38 ;  /* 0x0000002602007986 */ /* 0x001fe2000c101906 */
[----:B------:R-:W-:Y:S05]  /*aba0*/  EXIT ;  /* 0x000000000000794d */ /* 0x000fea0003800000 */
.L_x_2778:
        /* <DEDUP_REMOVED lines=407> */
.L_x_2830:
        /* <DEDUP_REMOVED lines=24> */
[----:B------:R-:W-:Y:S02]  /*c6a0*/  MOV R47, RZ ;  /* 0x000000ff002f7202 */ /* 0x000fe40000000f00 */
        /* <DEDUP_REMOVED lines=11> */
.L_x_2835:
        /* <DEDUP_REMOVED lines=31> */
[----:B------:R-:W2:Y:S01]  /*c950*/  LDG.E R48, desc[UR6][R50.64] ;  /* 0x0000000632307981 */ /* 0x000ea2000c1e1900 */
[----:B------:R-:W-:Y:S01]  /*c960*/  IMAD.WIDE.U32 R36, R36, UR8, RZ ;  /* 0x0000000824247c25 */ /* 0x000fe2000f8e00ff */
[----:B------:R-:W-:-:S03]  /*c970*/  LEA.HI.X R35, R40, R7, R35, 0x2, P0 ;  /* 0x0000000728237211 */ /* 0x000fc600000f1423 */
[----:B------:R-:W-:Y:S01]  /*c980*/  IMAD R43, R38, UR9, R43 ;  /* 0x00000009262b7c24 */ /* 0x000fe2000f8e022b */
[----:B------:R-:W-:Y:S01]  /*c990*/  LEA R42, P0, R36, R6, 0x2 ;  /* 0x00000006242a7211 */ /* 0x000fe200078010ff */
[----:B------:R-:W-:Y:S01]  /*c9a0*/  IMAD.WIDE.U32 R38, R38, UR8, RZ ;  /* 0x0000000826267c25 */ /* 0x000fe2000f8e00ff */
[----:B------:R0:W2:Y:S03]  /*c9b0*/  LDG.E R34, desc[UR6][R34.64] ;  /* 0x0000000622227981 */ /* 0x0000a6000c1e1900 */
        /* <DEDUP_REMOVED lines=15> */
[----:B------:R-:W3:Y:S03]  /*cab0*/  LDG.E R42, desc[UR6][R42.64] ;  /* 0x000000062a2a7981 */ /* 0x000ee6000c1e1900 */
[----:B------:R-:W-:Y:S01]  /*cac0*/  IMAD.WIDE.U32 R38, R14, UR8, RZ ;  /* 0x000000080e267c25 */ /* 0x000fe2000f8e00ff */
[----:B------:R-:W-:Y:S01]  /*cad0*/  LEA R50, P0, R40, R6, 0x2 ;  /* 0x0000000628327211 */ /* 0x000fe200078010ff */
[----:B------:R0:W4:Y:S02]  /*cae0*/  LDG.E R36, desc[UR6][R36.64] ;  /* 0x0000000624247981 */ /* 0x000124000c1e1900 */
[----:B------:R-:W-:-:S02]  /*caf0*/  IMAD R15, R14, UR9, R15 ;  /* 0x000000090e0f7c24 */ /* 0x000fc4000f8e020f */
[----:B------:R-:W-:Y:S01]  /*cb00*/  IMAD.IADD R17, R41, 0x1, R13 ;  /* 0x0000000129117824 */ /* 0x000fe200078e020d */
[-C--:B------:R-:W-:Y:S01]  /*cb10*/  LEA R12, P1, R38, R6.reuse, 0x2 ;  /* 0x00000006260c7211 */ /* 0x080fe200078210ff */
[C---:B------:R-:W-:Y:S01]  /*cb20*/  IMAD R35, R16.reuse, UR9, R35 ;  /* 0x0000000910237c24 */ /* 0x040fe2000f8e0223 */
[----:B------:R-:W-:Y:S01]  /*cb30*/  IADD3 R13, PT, PT, R39, R15, RZ ;  /* 0x0000000f270d7210 */ /* 0x000fe20007ffe0ff */
[----:B------:R-:W-:Y:S01]  /*cb40*/  IMAD.WIDE.U32 R14, R16, UR8, RZ ;  /* 0x00000008100e7c25 */ /* 0x000fe2000f8e00ff */
[-C--:B------:R-:W-:Y:S01]  /*cb50*/  LEA.HI.X R51, R40, R7.reuse, R17, 0x2, P0 ;  /* 0x0000000728337211 */ /* 0x080fe200000f1411 */
[----:B------:R-:W3:Y:S02]  /*cb60*/  LDG.E R45, desc[UR6][R44.64] ;  /* 0x000000062c2d7981 */ /* 0x000ee4000c1e1900 */
[----:B------:R-:W-:Y:S01]  /*cb70*/  IMAD R17, R19, UR8, RZ ;  /* 0x0000000813117c24 */ /* 0x000fe2000f8e02ff */
[----:B------:R-:W-:Y:S01]  /*cb80*/  LEA.HI.X R13, R38, R7, R13, 0x2, P1 ;  /* 0x00000007260d7211 */ /* 0x000fe200008f140d */
[----:B------:R-:W-:Y:S01]  /*cb90*/  IMAD.WIDE.U32 R38, R18, UR8, RZ ;  /* 0x0000000812267c25 */ /* 0x000fe2000f8e00ff */
[----:B------:R-:W-:Y:S01]  /*cba0*/  LEA R16, P0, R14, R6, 0x2 ;  /* 0x000000060e107211 */ /* 0x000fe200078010ff */
[----:B------:R-:W4:Y:S01]  /*cbb0*/  LDG.E R51, desc[UR6][R50.64] ;  /* 0x0000000632337981 */ /* 0x000f22000c1e1900 */
[----:B------:R-:W-:Y:S01]  /*cbc0*/  IADD3 R15, PT, PT, R15, R35, RZ ;  /* 0x000000230f0f7210 */ /* 0x000fe20007ffe0ff */
[----:B------:R-:W-:-:S02]  /*cbd0*/  IMAD R19, R18, UR9, R17 ;  /* 0x0000000912137c24 */ /* 0x000fc4000f8e0211 */
[----:B0-----:R-:W-:Y:S01]  /*cbe0*/  IMAD R37, R23, UR8, RZ ;  /* 0x0000000817257c24 */ /* 0x001fe2000f8e02ff */
[----:B------:R-:W-:Y:S01]  /*cbf0*/  LEA.HI.X R17, R14, R7, R15, 0x2, P0 ;  /* 0x000000070e117211 */ /* 0x000fe200000f140f */
[----:B------:R-:W-:Y:S01]  /*cc00*/  IMAD.IADD R15, R39, 0x1, R19 ;  /* 0x00000001270f7824 */ /* 0x000fe200078e0213 */
[----:B------:R0:W5:Y:S01]  /*cc10*/  LDG.E R35, desc[UR6][R12.64] ;  /* 0x000000060c237981 */ /* 0x000162000c1e1900 */
[----:B------:R-:W-:Y:S02]  /*cc20*/  IMAD R19, R21, UR8, RZ ;  /* 0x0000000815137c24 */ /* 0x000fe4000f8e02ff */
[----:B------:R-:W-:Y:S01]  /*cc30*/  IMAD R25, R25, UR8, RZ ;  /* 0x0000000819197c24 */ /* 0x000fe2000f8e02ff */
[----:B------:R-:W-:Y:S01]  /*cc40*/  LEA R14, P0, R38, R6, 0x2 ;  /* 0x00000006260e7211 */ /* 0x000fe200078010ff */
[C---:B------:R-:W-:Y:S01]  /*cc50*/  IMAD R23, R20.reuse, UR9, R19 ;  /* 0x0000000914177c24 */ /* 0x040fe2000f8e0213 */
[----:B------:R1:W5:Y:S01]  /*cc60*/  LDG.E R40, desc[UR6][R16.64] ;  /* 0x0000000610287981 */ /* 0x000362000c1e1900 */
        /* <DEDUP_REMOVED lines=8> */
[----:B------:R0:W5:Y:S01]  /*ccf0*/  LDG.E R22, desc[UR6][R14.64] ;  /* 0x000000060e167981 */ /* 0x000162000c1e1900 */
        /* <DEDUP_REMOVED lines=9> */
[----:B------:R1:W5:Y:S01]  /*cd90*/  LDG.E R23, desc[UR6][R16.64] ;  /* 0x0000000610177981 */ /* 0x000362000c1e1900 */
[----:B------:R-:W-:Y:S01]  /*cda0*/  IMAD R27, R29, UR8, RZ ;  /* 0x000000081d1b7c24 */ /* 0x000fe2000f8e02ff */
[----:B------:R-:W-:Y:S02]  /*cdb0*/  LEA.HI.X R19, R24, R7, R19, 0x2, P0 ;  /* 0x0000000718137211 */ /* 0x000fe400000f1413 */
[----:B0-----:R-:W-:Y:S01]  /*cdc0*/  LEA R14, P0, R20, R6, 0x2 ;  /* 0x00000006140e7211 */ /* 0x001fe200078010ff */
[----:B------:R0:W5:Y:S01]  /*cdd0*/  LDG.E R24, desc[UR6][R12.64] ;  /* 0x000000060c187981 */ /* 0x000162000c1e1900 */
[----:B------:R-:W-:Y:S01]  /*cde0*/  IADD3 R15, PT, PT, R21, R25, RZ ;  /* 0x00000019150f7210 */ /* 0x000fe20007ffe0ff */
[----:B------:R-:W-:Y:S02]  /*cdf0*/  IMAD R21, R31, UR8, RZ ;  /* 0x000000081f157c24 */ /* 0x000fe4000f8e02ff */
[----:B------:R0:W5:Y:S01]  /*ce00*/  LDG.E R25, desc[UR6][R18.64] ;  /* 0x0000000612197981 */ /* 0x000162000c1e1900 */
        /* <DEDUP_REMOVED lines=8> */
[----:B------:R-:W5:Y:S03]  /*ce90*/  LDG.E R14, desc[UR6][R14.64] ;  /* 0x000000060e0e7981 */ /* 0x000f66000c1e1900 */
[----:B------:R-:W-:Y:S02]  /*cea0*/  IMAD R27, R32, UR9, R27 ;  /* 0x00000009201b7c24 */ /* 0x000fe4000f8e021b */
[----:B------:R-:W-:Y:S01]  /*ceb0*/  IMAD.WIDE.U32 R30, R30, UR8, RZ ;  /* 0x000000081e1e7c25 */ /* 0x000fe2000f8e00ff */
[----:B------:R-:W-:-:S02]  /*cec0*/  LEA.HI.X R17, R28, R7, R17, 0x2, P0 ;  /* 0x000000071c117211 */ /* 0x000fc400000f1411 */
[-C--:B------:R-:W-:Y:S01]  /*ced0*/  LEA R20, P0, R12, R6.reuse, 0x2 ;  /* 0x000000060c147211 */ /* 0x080fe200078010ff */
[----:B------:R-:W-:Y:S01]  /*cee0*/  IMAD.IADD R19, R31, 0x1, R21 ;  /* 0x000000011f137824 */ /* 0x000fe200078e0215 */
[----:B------:R-:W-:Y:S02]  /*cef0*/  IADD3 R13, PT, PT, R13, R27, RZ ;  /* 0x0000001b0d0d7210 */ /* 0x000fe40007ffe0ff */
[----:B------:R-:W-:Y:S01]  /*cf00*/  LEA R18, P1, R30, R6, 0x2 ;  /* 0x000000061e127211 */ /* 0x000fe200078210ff */
        /* <DEDUP_REMOVED lines=21> */
.L_x_2834:
[----:B------:R-:W-:Y:S05]  /*d060*/  BSYNC.RECONVERGENT B3 ;  /* 0x0000000000037941 */ /* 0x000fea0003800200 */
.L_x_2833:
        /* <DEDUP_REMOVED lines=35> */
[----:B------:R0:W2:Y:S02]  /*d2a0*/  LDG.E R18, desc[UR6][R22.64] ;  /* 0x0000000616127981 */ /* 0x0000a4000c1e1900 */
        /* <DEDUP_REMOVED lines=13> */
[----:B------:R-:W3:Y:S02]  /*d380*/  LDG.E R27, desc[UR6][R26.64] ;  /* 0x000000061a1b7981 */ /* 0x000ee4000c1e1900 */
[----:B------:R-:W-:Y:S01]  /*d390*/  IADD3 R15, PT, PT, R25, R17, RZ ;  /* 0x00000011190f7210 */ /* 0x000fe20007ffe0ff */
[----:B------:R-:W-:Y:S01]  /*d3a0*/  IMAD R13, R13, UR10, RZ ;  /* 0x0000000a0d0d7c24 */ /* 0x000fe2000f8e02ff */
[----:B------:R-:W-:-:S02]  /*d3b0*/  LEA.HI.X R21, R28, R7, R19, 0x2, P2 ;  /* 0x000000071c157211 */ /* 0x000fc400010f1413 */
[----:B------:R-:W-:Y:S01]  /*d3c0*/  LEA.HI.X R17, R24, R7, R15, 0x2, P1 ;  /* 0x0000000718117211 */ /* 0x000fe200008f140f */
[C---:B------:R-:W-:Y:S01]  /*d3d0*/  IMAD R15, R14.reuse, UR11, R23 ;  /* 0x0000000b0e0f7c24 */ /* 0x040fe2000f8e0217 */
[----:B------:R-:W2:Y:S01]  /*d3e0*/  LDG.E R19, desc[UR6][R30.64] ;  /* 0x000000061e137981 */ /* 0x000ea2000c1e1900 */
[----:B------:R-:W-:-:S03]  /*d3f0*/  IMAD.WIDE.U32 R22, R14, UR10, RZ ;  /* 0x0000000a0e167c25 */ /* 0x000fc6000f8e00ff */
[----:B------:R0:W3:Y:S01]  /*d400*/  LDG.E R20, desc[UR6][R20.64] ;  /* 0x0000000614147981 */ /* 0x0000e2000c1e1900 */
[----:B------:R-:W-:Y:S01]  /*d410*/  IMAD R9, R9, UR10, RZ ;  /* 0x0000000a09097c24 */ /* 0x000fe2000f8e02ff */
[----:B------:R-:W-:Y:S01]  /*d420*/  LEA R14, P1, R22, R6, 0x2 ;  /* 0x00000006160e7211 */ /* 0x000fe200078210ff */
[C---:B------:R-:W-:Y:S01]  /*d430*/  IMAD R29, R12.reuse, UR11, R13 ;  /* 0x0000000b0c1d7c24 */ /* 0x040fe2000f8e020d */
[----:B------:R-:W-:Y:S01]  /*d440*/  IADD3 R15, PT, PT, R23, R15, RZ ;  /* 0x0000000f170f7210 */ /* 0x000fe20007ffe0ff */
[----:B------:R-:W-:Y:S01]  /*d450*/  IMAD.WIDE.U32 R24, R12, UR10, RZ ;  /* 0x0000000a0c187c25 */ /* 0x000fe2000f8e00ff */
[----:B------:R-:W4:Y:S03]  /*d460*/  LDG.E R16, desc[UR6][R16.64] ;  /* 0x0000000610107981 */ /* 0x000f26000c1e1900 */
[----:B------:R-:W-:-:S04]  /*d470*/  IMAD.WIDE.U32 R12, R8, UR10, RZ ;  /* 0x0000000a080c7c25 */ /* 0x000fc8000f8e00ff */
[----:B0-----:R-:W-:Y:S01]  /*d480*/  IMAD R21, R8, UR11, R9 ;  /* 0x0000000b08157c24 */ /* 0x001fe2000f8e0209 */
[----:B------:R-:W-:Y:S01]  /*d490*/  LEA.HI.X R15, R22, R7, R15, 0x2, P1 ;  /* 0x00000007160f7211 */ /* 0x000fe200008f140f */
[----:B------:R-:W-:Y:S01]  /*d4a0*/  IMAD.IADD R9, R25, 0x1, R29 ;  /* 0x0000000119097824 */ /* 0x000fe200078e021d */
[-C--:B------:R-:W-:Y:S02]  /*d4b0*/  LEA R22, P1, R12, R6.reuse, 0x2 ;  /* 0x000000060c167211 */ /* 0x080fe400078210ff */
[----:B------:R-:W-:Y:S02]  /*d4c0*/  IADD3 R13, PT, PT, R13, R21, RZ ;  /* 0x000000150d0d7210 */ /* 0x000fe40007ffe0ff */
[----:B------:R-:W-:Y:S01]  /*d4d0*/  LEA R8, P2, R24, R6, 0x2 ;  /* 0x0000000618087211 */ /* 0x000fe200078410ff */
[----:B------:R-:W4:Y:S01]  /*d4e0*/  LDG.E R15, desc[UR6][R14.64] ;  /* 0x000000060e0f7981 */ /* 0x000f22000c1e1900 */
[-C--:B------:R-:W-:Y:S02]  /*d4f0*/  LEA.HI.X R23, R12, R7.reuse, R13, 0x2, P1 ;  /* 0x000000070c177211 */ /* 0x080fe400008f140d */
[----:B------:R-:W-:-:S04]  /*d500*/  LEA.HI.X R9, R24, R7, R9, 0x2, P2 ;  /* 0x0000000718097211 */ /* 0x000fc800010f1409 */
        /* <DEDUP_REMOVED lines=8> */
.L_x_2838:
[----:B------:R-:W-:Y:S05]  /*d590*/  BSYNC.RECONVERGENT B4 ;  /* 0x0000000000047941 */ /* 0x000fea0003800200 */
.L_x_2837:
        /* <DEDUP_REMOVED lines=24> */
[----:B------:R-:W2:Y:S02]  /*d720*/  LDG.E R8, desc[UR6][R8.64] ;  /* 0x0000000608087981 */ /* 0x000ea4000c1e1900 */
        /* <DEDUP_REMOVED lines=13> */
[----:B------:R-:W-:Y:S01]  /*d800*/  LEA.HI.X R17, R20, R7, R17, 0x2, P1 ;  /* 0x0000000714117211 */ /* 0x000fe200008f1411 */
[----:B------:R-:W3:Y:S04]  /*d810*/  LDG.E R12, desc[UR6][R12.64] ;  /* 0x000000060c0c7981 */ /* 0x000ee8000c1e1900 */
[----:B------:R-:W3:Y:S01]  /*d820*/  LDG.E R16, desc[UR6][R16.64] ;  /* 0x0000000610107981 */ /* 0x000ee2000c1e1900 */
[----:B------:R-:W-:-:S04]  /*d830*/  IADD3 R10, P1, PT, R10, 0x20, RZ ;  /* 0x000000200a0a7810 */ /* 0x000fc80007f3e0ff */
[----:B------:R-:W-:Y:S02]  /*d840*/  IADD3.X R11, PT, PT, RZ, R11, RZ, P1, !PT ;  /* 0x0000000bff0b7210 */ /* 0x000fe40000ffe4ff */
[----:B--2---:R-:W-:-:S04]  /*d850*/  IADD3 R47, PT, PT, R14, R47, R8 ;  /* 0x0000002f0e2f7210 */ /* 0x004fc80007ffe008 */
[----:B---3--:R-:W-:-:S07]  /*d860*/  IADD3 R47, PT, PT, R16, R47, R12 ;  /* 0x0000002f102f7210 */ /* 0x008fce0007ffe00c */
.L_x_2840:
[----:B------:R-:W-:Y:S05]  /*d870*/  BSYNC.RECONVERGENT B4 ;  /* 0x0000000000047941 */ /* 0x000fea0003800200 */
.L_x_2839:
        /* <DEDUP_REMOVED lines=32> */
[----:B--2---:R-:W-:-:S05]  /*da80*/  IMAD.IADD R47, R8, 0x1, R47 ;  /* 0x00000001082f7824 */ /* 0x004fca00078e022f */
[----:B---3--:R-:W-:-:S07]  /*da90*/  @P0 IADD3 R47, PT, PT, R6, R47, RZ ;  /* 0x0000002f062f0210 */ /* 0x008fce0007ffe0ff */
.L_x_2836:
[----:B------:R-:W-:Y:S05]  /*daa0*/  BSYNC.RECONVERGENT B3 ;  /* 0x0000000000037941 */ /* 0x000fea0003800200 */
.L_x_2832:
[----:B------:R-:W-:Y:S05]  /*dab0*/  BSYNC.RECONVERGENT B2 ;  /* 0x0000000000027941 */ /* 0x000fea0003800200 */
.L_x_2831:
[----:B------:R-:W0:Y:S01]  /*dac0*/  LDCU.64 UR10, c[0x0][0x710] ;  /* 0x0000e200ff0a77ac */ /* 0x000e220008000a00 */
[----:B------:R-:W-:Y:S01]  /*dad0*/  VIADD R3, R3, 0x80 ;  /* 0x0000008003037836 */ /* 0x000fe20000000000 */
        /* <DEDUP_REMOVED lines=403> */
.L_x_2842:
        /* <DEDUP_REMOVED lines=36> */
.L_x_2847:
        /* <DEDUP_REMOVED lines=145> */
.L_x_2846:
[----:B------:R-:W-:Y:S05]  /*ff60*/  BSYNC.RECONVERGENT B3 ;  /* 0x0000000000037941 */ /* 0x000fea0003800200 */
.L_x_2845:
        /* <DEDUP_REMOVED lines=82> */
.L_x_2850:
[----:B------:R-:W-:Y:S05]  /*10490*/  BSYNC.RECONVERGENT B4 ;  /* 0x0000000000047941 */ /* 0x000fea0003800200 */
.L_x_2849:
        /* <DEDUP_REMOVED lines=45> */
.L_x_2852:
[----:B------:R-:W-:Y:S05]  /*10770*/  BSYNC.RECONVERGENT B4 ;  /* 0x0000000000047941 */ /* 0x000fea0003800200 */
.L_x_2851:
        /* <DEDUP_REMOVED lines=34> */
.L_x_2848:
[----:B------:R-:W-:Y:S05]  /*109a0*/  BSYNC.RECONVERGENT B3 ;  /* 0x0000000000037941 */ /* 0x000fea0003800200 */
.L_x_2844:
[----:B------:R-:W-:Y:S05]  /*109b0*/  BSYNC.RECONVERGENT B2 ;  /* 0x0000000000027941 */ /* 0x000fea0003800200 */
.L_x_2843:
[----:B------:R-:W0:Y:S01]  /*109c0*/  LDCU.64 UR10, c[0x0][0x710] ;  /* 0x0000e200ff0a77ac */ /* 0x000e220008000a00 */
[----:B------:R-:W-:Y:S01]  /*109d0*/  VIADD R3, R3, 0x80 ;  /* 0x0000008003037836 */ /* 0x000fe20000000000 */
[----:B0-----:R-:W-:-:S04]  /*109e0*/  IADD3 R4, P0, PT, R4, UR10, RZ ;  /* 0x0000000a04047c10 */ /* 0x001fc8000ff1e0ff */
[----:B------:R-:W-:-:S05]  /*109f0*/  IADD3.X R5, PT, PT, RZ, UR11, RZ, P0, !PT ;  /* 0x0000000bff057c10 */ /* 0x000fca00087fe4ff */
[----:B------:R0:W-:Y:S04]  /*10a00*/  STG.E desc[UR6][R4.64], R47 ;  /* 0x0000002f04007986 */ /* 0x0001e8000c101906 */
.L_x_2829:
        /* <DEDUP_REMOVED lines=400> */
.L_x_2854:
        /* <DEDUP_REMOVED lines=36> */
.L_x_2859:
        /* <DEDUP_REMOVED lines=145> */
.L_x_2858:
[----:B------:R-:W-:Y:S05]  /*12e60*/  BSYNC.RECONVERGENT B3 ;  /* 0x0000000000037941 */ /* 0x000fea0003800200 */
.L_x_2857:
        /* <DEDUP_REMOVED lines=82> */
.L_x_2862:
[----:B------:R-:W-:Y:S05]  /*13390*/  BSYNC.RECONVERGENT B4 ;  /* 0x0000000000047941 */ /* 0x000fea0003800200 */
.L_x_2861:
        /* <DEDUP_REMOVED lines=45> */
.L_x_2864:
[----:B------:R-:W-:Y:S05]  /*13670*/  BSYNC.RECONVERGENT B4 ;  /* 0x0000000000047941 */ /* 0x000fea0003800200 */
.L_x_2863:
        /* <DEDUP_REMOVED lines=34> */
.L_x_2860:
[----:B------:R-:W-:Y:S05]  /*138a0*/  BSYNC.RECONVERGENT B3 ;  /* 0x0000000000037941 */ /* 0x000fea0003800200 */
.L_x_2856:
[----:B------:R-:W-:Y:S05]  /*138b0*/  BSYNC.RECONVERGENT B2 ;  /* 0x0000000000027941 */ /* 0x000fea0003800200 */
.L_x_2855:
[----:B------:R-:W0:Y:S01]  /*138c0*/  LDCU.64 UR10, c[0x0][0x710] ;  /* 0x0000e200ff0a77ac */ /* 0x000e220008000a00 */
[----:B------:R-:W-:Y:S01]  /*138d0*/  VIADD R3, R3, 0x80 ;  /* 0x0000008003037836 */ /* 0x000fe20000000000 */
[----:B0-----:R-:W-:-:S04]  /*138e0*/  IADD3 R4, P0, PT, R4, UR10, RZ ;  /* 0x0000000a04047c10 */ /* 0x001fc8000ff1e0ff */
[----:B------:R-:W-:-:S05]  /*138f0*/  IADD3.X R5, PT, PT, RZ, UR11, RZ, P0, !PT ;  /* 0x0000000bff057c10 */ /* 0x000fca00087fe4ff */
[----:B------:R1:W-:Y:S04]  /*13900*/  STG.E desc[UR6][R4.64], R47 ;  /* 0x0000002f04007986 */ /* 0x0003e8000c101906 */
.L_x_2841:
        /* <DEDUP_REMOVED lines=400> */
.L_x_2866:
        /* <DEDUP_REMOVED lines=36> */
.L_x_2871:
        /* <DEDUP_REMOVED lines=145> */
.L_x_2870:
[----:B------:R-:W-:Y:S05]  /*15d60*/  BSYNC.RECONVERGENT B3 ;  /* 0x0000000000037941 */ /* 0x000fea0003800200 */
.L_x_2869:
        /* <DEDUP_REMOVED lines=82> */
.L_x_2874:
[----:B------:R-:W-:Y:S05]  /*16290*/  BSYNC.RECONVERGENT B4 ;  /* 0x0000000000047941 */ /* 0x000fea0003800200 */
.L_x_2873:
        /* <DEDUP_REMOVED lines=45> */
.L_x_2876:
[----:B------:R-:W-:Y:S05]  /*16570*/  BSYNC.RECONVERGENT B4 ;  /* 0x0000000000047941 */ /* 0x000fea0003800200 */
.L_x_2875:
        /* <DEDUP_REMOVED lines=34> */
.L_x_2872:
[----:B------:R-:W-:Y:S05]  /*167a0*/  BSYNC.RECONVERGENT B3 ;  /* 0x0000000000037941 */ /* 0x000fea0003800200 */
.L_x_2868:
[----:B------:R-:W-:Y:S05]  /*167b0*/  BSYNC.RECONVERGENT B2 ;  /* 0x0000000000027941 */ /* 0x000fea0003800200 */
.L_x_2867:
[----:B------:R-:W0:Y:S01]  /*167c0*/  LDCU.64 UR10, c[0x0][0x710] ;  /* 0x0000e200ff0a77ac */ /* 0x000e220008000a00 */
[----:B------:R-:W-:Y:S01]  /*167d0*/  VIADD R3, R3, 0x80 ;  /* 0x0000008003037836 */ /* 0x000fe20000000000 */
[----:B0-----:R-:W-:-:S04]  /*167e0*/  IADD3 R4, P0, PT, R4, UR10, RZ ;  /* 0x0000000a04047c10 */ /* 0x001fc8000ff1e0ff */
[----:B------:R-:W-:-:S05]  /*167f0*/  IADD3.X R5, PT, PT, RZ, UR11, RZ, P0, !PT ;  /* 0x0000000bff057c10 */ /* 0x000fca00087fe4ff */
[----:B------:R1:W-:Y:S04]  /*16800*/  STG.E desc[UR6][R4.64], R47 ;  /* 0x0000002f04007986 */ /* 0x0003e8000c101906 */
.L_x_2853:
        /* <DEDUP_REMOVED lines=400> */
.L_x_2878:
        /* <DEDUP_REMOVED lines=36> */
.L_x_2883:
        /* <DEDUP_REMOVED lines=145> */
.L_x_2882:
[----:B------:R-:W-:Y:S05]  /*18c60*/  BSYNC.RECONVERGENT B3 ;  /* 0x0000000000037941 */ /* 0x000fea0003800200 */
.L_x_2881:
        /* <DEDUP_REMOVED lines=82> */
.L_x_2886:
[----:B------:R-:W-:Y:S05]  /*19190*/  BSYNC.RECONVERGENT B4 ;  /* 0x0000000000047941 */ /* 0x000fea0003800200 */
.L_x_2885:
        /* <DEDUP_REMOVED lines=45> */
.L_x_2888:
[----:B------:R-:W-:Y:S05]  /*19470*/  BSYNC.RECONVERGENT B4 ;  /* 0x0000000000047941 */ /* 0x000fea0003800200 */
.L_x_2887:
        /* <DEDUP_REMOVED lines=34> */
.L_x_2884:
[----:B------:R-:W-:Y:S05]  /*196a0*/  BSYNC.RECONVERGENT B3 ;  /* 0x0000000000037941 */ /* 0x000fea0003800200 */
.L_x_2880:
[----:B------:R-:W-:Y:S05]  /*196b0*/  BSYNC.RECONVERGENT B2 ;  /* 0x0000000000027941 */ /* 0x000fea0003800200 */
.L_x_2879:
[----:B------:R-:W0:Y:S01]  /*196c0*/  LDCU.64 UR10, c[0x0][0x710] ;  /* 0x0000e200ff0a77ac */ /* 0x000e220008000a00 */
[----:B------:R-:W-:Y:S01]  /*196d0*/  VIADD R3, R3, 0x80 ;  /* 0x0000008003037836 */ /* 0x000fe20000000000 */
[----:B0-----:R-:W-:-:S04]  /*196e0*/  IADD3 R4, P0, PT, R4, UR10, RZ ;  /* 0x0000000a04047c10 */ /* 0x001fc8000ff1e0ff */
[----:B------:R-:W-:-:S05]  /*196f0*/  IADD3.X R5, PT, PT, RZ, UR11, RZ, P0, !PT ;  /* 0x0000000bff057c10 */ /* 0x000fca00087fe4ff */
[----:B------:R2:W-:Y:S04]  /*19700*/  STG.E desc[UR6][R4.64], R47 ;  /* 0x0000002f04007986 */ /* 0x0005e8000c101906 */
.L_x_2865:
        /* <DEDUP_REMOVED lines=401> */
.L_x_2890:
        /* <DEDUP_REMOVED lines=36> */
.L_x_2895:
        /* <DEDUP_REMOVED lines=145> */
.L_x_2894:
[----:B------:R-:W-:Y:S05]  /*1bb70*/  BSYNC.RECONVERGENT B3 ;  /* 0x0000000000037941 */ /* 0x000fea0003800200 */
.L_x_2893:
        /* <DEDUP_REMOVED lines=82> */
.L_x_2898:
[----:B------:R-:W-:Y:S05]  /*1c0a0*/  BSYNC.RECONVERGENT B4 ;  /* 0x0000000000047941 */ /* 0x000fea0003800200 */
.L_x_2897:
        /* <DEDUP_REMOVED lines=45> */
.L_x_2900:
[----:B------:R-:W-:Y:S05]  /*1c380*/  BSYNC.RECONVERGENT B4 ;  /* 0x0000000000047941 */ /* 0x000fea0003800200 */
.L_x_2899:
        /* <DEDUP_REMOVED lines=34> */
.L_x_2896:
[----:B------:R-:W-:Y:S05]  /*1c5b0*/  BSYNC.RECONVERGENT B3 ;  /* 0x0000000000037941 */ /* 0x000fea0003800200 */
.L_x_2892:
[----:B------:R-:W-:Y:S05]  /*1c5c0*/  BSYNC.RECONVERGENT B2 ;  /* 0x0000000000027941 */ /* 0x000fea0003800200 */
.L_x_2891:
[----:B------:R-:W0:Y:S01]  /*1c5d0*/  LDCU.64 UR10, c[0x0][0x710] ;  /* 0x0000e200ff0a77ac */ /* 0x000e220008000a00 */
[----:B------:R-:W-:Y:S01]  /*1c5e0*/  VIADD R3, R3, 0x80 ;  /* 0x0000008003037836 */ /* 0x000fe20000000000 */
[----:B0-----:R-:W-:-:S04]  /*1c5f0*/  IADD3 R4, P0, PT, R4, UR10, RZ ;  /* 0x0000000a04047c10 */ /* 0x001fc8000ff1e0ff */
[----:B------:R-:W-:-:S05]  /*1c600*/  IADD3.X R5, PT, PT, RZ, UR11, RZ, P0, !PT ;  /* 0x0000000bff057c10 */ /* 0x000fca00087fe4ff */
[----:B------:R2:W-:Y:S04]  /*1c610*/  STG.E desc[UR6][R4.64], R47 ;  /* 0x0000002f04007986 */ /* 0x0005e8000c101906 */
.L_x_2877:
[----:B------:R-:W-:-:S13]  /*1c620*/  ISETP.GE.AND P0, PT, R3, UR4, PT ;  /* 0x0000000403007c0c */ /* 0x000fda000bf06270 */
[----:B------:R-:W-:Y:S05]  /*1c630*/  @P0 BREAK.RELIABLE B0 ;  /* 0x0000000000000942 */ /* 0x000fea0003800100 */
[----:B------:R-:W-:Y:S05]  /*1c640*/  @P0 BRA `(.L_x_2889) ;  /* 0x0000002c00bc0947 */ /* 0x000fea0003800000 */
[----:B------:R-:W-:Y:S05]  /*1c650*/  BSYNC.RELIABLE B0 ;  /* 0x0000000000007941 */ /* 0x000fea0003800100 */
.L_x_2828:
        /* <DEDUP_REMOVED lines=398> */
.L_x_2901:
        /* <DEDUP_REMOVED lines=33> */
[----:B------:R-:W-:Y:S02]  /*1e150*/  LOP3.LUT R46, R46, 0x7fffffff, RZ, 0xc0, !PT ;  /* 0x7fffffff2e2e7812 */ /* 0x000fe400078ec0ff */
[----:B------:R-:W-:Y:S02]  /*1e160*/  LOP3.LUT R9, R5, 0xfffffff0, RZ, 0xc0, !PT ;  /* 0xfffffff005097812 */ /* 0x000fe400078ec0ff */
[----:B------:R-:W-:-:S07]  /*1e170*/  MOV R47, RZ ;  /* 0x000000ff002f7202 */ /* 0x000fce0000000f00 */
.L_x_2906:
        /* <DEDUP_REMOVED lines=31> */
[----:B------:R0:W2:Y:S01]  /*1e370*/  LDG.E R48, desc[UR6][R50.64] ;  /* 0x0000000632307981 */ /* 0x0000a2000c1e1900 */
[----:B------:R-:W-:Y:S01]  /*1e380*/  IMAD R49, R36, UR11, R49 ;  /* 0x0000000b24317c24 */ /* 0x000fe2000f8e0231 */
[----:B------:R-:W-:Y:S01]  /*1e390*/  LEA.HI.X R35, R40, R7, R35, 0x2, P0 ;  /* 0x0000000728237211 */ /* 0x000fe200000f1423 */
[----:B------:R-:W-:-:S04]  /*1e3a0*/  IMAD.WIDE.U32 R36, R36, UR10, RZ ;  /* 0x0000000a24247c25 */ /* 0x000fc8000f8e00ff */
[----:B------:R-:W-:Y:S01]  /*1e3b0*/  IMAD R43, R38, UR11, R43 ;  /* 0x0000000b262b7c24 */ /* 0x000fe2000f8e022b */
[-C--:B------:R-:W-:Y:S01]  /*1e3c0*/  LEA R42, P0, R36, R6.reuse, 0x2 ;  /* 0x00000006242a7211 */ /* 0x080fe200078010ff */
[----:B------:R-:W-:Y:S01]  /*1e3d0*/  IMAD.WIDE.U32 R38, R38, UR10, RZ ;  /* 0x0000000a26267c25 */ /* 0x000fe2000f8e00ff */
[----:B------:R-:W-:Y:S01]  /*1e3e0*/  IADD3 R49, PT, PT, R37, R49, RZ ;  /* 0x0000003125317210 */ /* 0x000fe20007ffe0ff */
[----:B------:R1:W2:Y:S02]  /*1e3f0*/  LDG.E R34, desc[UR6][R34.64] ;  /* 0x0000000622227981 */ /* 0x0002a4000c1e1900 */
        /* <DEDUP_REMOVED lines=10> */
[----:B------:R-:W3:Y:S01]  /*1e4a0*/  LDG.E R42, desc[UR6][R42.64] ;  /* 0x000000062a2a7981 */ /* 0x000ee2000c1e1900 */
[----:B------:R-:W-:Y:S01]  /*1e4b0*/  IMAD R13, R12, UR11, R13 ;  /* 0x0000000b0c0d7c24 */ /* 0x000fe2000f8e020d */
[----:B------:R-:W-:Y:S01]  /*1e4c0*/  LEA.HI.X R37, R40, R7, R39, 0x2, P0 ;  /* 0x0000000728257211 */ /* 0x000fe200000f1427 */
[----:B------:R-:W-:Y:S01]  /*1e4d0*/  IMAD.WIDE.U32 R40, R12, UR10, RZ ;  /* 0x0000000a0c287c25 */ /* 0x000fe2000f8e00ff */
[----:B------:R-:W3:Y:S03]  /*1e4e0*/  LDG.E R45, desc[UR6][R44.64] ;  /* 0x000000062c2d7981 */ /* 0x000ee6000c1e1900 */
[----:B------:R-:W-:Y:S01]  /*1e4f0*/  IMAD.WIDE.U32 R38, R14, UR10, RZ ;  /* 0x0000000a0e267c25 */ /* 0x000fe2000f8e00ff */
[----:B0-----:R-:W-:Y:S01]  /*1e500*/  LEA R50, P0, R40, R6, 0x2 ;  /* 0x0000000628327211 */ /* 0x001fe200078010ff */
[----:B------:R0:W4:Y:S02]  /*1e510*/  LDG.E R36, desc[UR6][R36.64] ;  /* 0x0000000624247981 */ /* 0x000124000c1e1900 */
        /* <DEDUP_REMOVED lines=25> */
[C---:B0-----:R-:W-:Y:S02]  /*1e6b0*/  IMAD R13, R22.reuse, UR11, R37 ;  /* 0x0000000b160d7c24 */ /* 0x041fe4000f8e0225 */
[----:B------:R-:W-:-:S04]  /*1e6c0*/  IMAD.WIDE.U32 R18, R22, UR10, RZ ;  /* 0x0000000a16127c25 */ /* 0x000fc8000f8e00ff */
[C---:B------:R-:W-:Y:S02]  /*1e6d0*/  IMAD R37, R24.reuse, UR11, R25 ;  /* 0x0000000b18257c24 */ /* 0x040fe4000f8e0219 */
[----:B------:R-:W-:Y:S01]  /*1e6e0*/  IMAD.WIDE.U32 R24, R24, UR10, RZ ;  /* 0x0000000a18187c25 */ /* 0x000fe2000f8e00ff */
[----:B------:R-:W-:Y:S02]  /*1e6f0*/  LEA.HI.X R15, R38, R7, R15, 0x2, P0 ;  /* 0x00000007260f7211 */ /* 0x000fe400000f140f */
[-C--:B-1----:R-:W-:Y:S02]  /*1e700*/  LEA R16, P0, R20, R6.reuse, 0x2 ;  /* 0x0000000614107211 */ /* 0x082fe400078010ff */
[----:B------:R-:W-:Y:S01]  /*1e710*/  IADD3 R17, PT, PT, R21, R23, RZ ;  /* 0x0000001715117210 */ /* 0x000fe20007ffe0ff */
[----:B------:R0:W5:Y:S01]  /*1e720*/  LDG.E R22, desc[UR6][R14.64] ;  /* 0x000000060e167981 */ /* 0x000162000c1e1900 */
[----:B------:R-:W-:Y:S02]  /*1e730*/  IADD3 R13, PT, PT, R19, R13, RZ ;  /* 0x0000000d130d7210 */ /* 0x000fe40007ffe0ff */
        /* <DEDUP_REMOVED lines=8> */
[----:B------:R1:W5:Y:S01]  /*1e7c0*/  LDG.E R23, desc[UR6][R16.64] ;  /* 0x0000000610177981 */ /* 0x000362000c1e1900 */
[----:B------:R-:W-:Y:S01]  /*1e7d0*/  IMAD R27, R29, UR10, RZ ;  /* 0x0000000a1d1b7c24 */ /* 0x000fe2000f8e02ff */
[----:B------:R-:W-:Y:S01]  /*1e7e0*/  LEA.HI.X R19, R24, R7, R19, 0x2, P0 ;  /* 0x0000000718137211 */ /* 0x000fe200000f1413 */
[----:B0-----:R-:W-:Y:S01]  /*1e7f0*/  IMAD.IADD R15, R21, 0x1, R25 ;  /* 0x00000001150f7824 */ /* 0x001fe200078e0219 */
[----:B------:R-:W-:Y:S01]  /*1e800*/  LEA R14, P0, R20, R6, 0x2 ;  /* 0x00000006140e7211 */ /* 0x000fe200078010ff */
[----:B------:R-:W-:Y:S01]  /*1e810*/  IMAD R21, R31, UR10, RZ ;  /* 0x0000000a1f157c24 */ /* 0x000fe2000f8e02ff */
[----:B------:R0:W5:Y:S01]  /*1e820*/  LDG.E R24, desc[UR6][R12.64] ;  /* 0x000000060c187981 */ /* 0x000162000c1e1900 */
[----:B-1----:R-:W-:-:S03]  /*1e830*/  IMAD R17, R28, UR11, R27 ;  /* 0x0000000b1c117c24 */ /* 0x002fc6000f8e021b */
[----:B------:R1:W5:Y:S01]  /*1e840*/  LDG.E R25, desc[UR6][R18.64] ;  /* 0x0000000612197981 */ /* 0x000362000c1e1900 */
        /* <DEDUP_REMOVED lines=11> */
[-C--:B------:R-:W-:Y:S02]  /*1e900*/  LEA R20, P0, R12, R6.reuse, 0x2 ;  /* 0x000000060c147211 */ /* 0x080fe400078010ff */
[----:B------:R-:W-:Y:S02]  /*1e910*/  IADD3 R13, PT, PT, R13, R27, RZ ;  /* 0x0000001b0d0d7210 */ /* 0x000fe40007ffe0ff */
[----:B-1----:R-:W-:Y:S01]  /*1e920*/  LEA R18, P1, R30, R6, 0x2 ;  /* 0x000000061e127211 */ /* 0x002fe200078210ff */
[----:B------:R-:W5:Y:S01]  /*1e930*/  LDG.E R17, desc[UR6][R16.64] ;  /* 0x0000000610117981 */ /* 0x000f62000c1e1900 */
[----:B------:R-:W-:Y:S02]  /*1e940*/  IADD3 R19, PT, PT, R31, R21, RZ ;  /* 0x000000151f137210 */ /* 0x000fe40007ffe0ff */
        /* <DEDUP_REMOVED lines=20> */
.L_x_2905:
[----:B------:R-:W-:Y:S05]  /*1ea90*/  BSYNC.RECONVERGENT B3 ;  /* 0x0000000000037941 */ /* 0x000fea0003800200 */
.L_x_2904:
        /* <DEDUP_REMOVED lines=40> */
[-C--:B------:R-:W-:Y:S01]  /*1ed20*/  LEA R26, P1, R24, R6.reuse, 0x2 ;  /* 0x00000006181a7211 */ /* 0x080fe200078210ff */
[----:B------:R-:W-:Y:S01]  /*1ed30*/  IMAD R17, R17, UR10, RZ ;  /* 0x0000000a11117c24 */ /* 0x000fe2000f8e02ff */
[----:B------:R-:W-:-:S02]  /*1ed40*/  LEA R20, P2, R28, R6, 0x2 ;  /* 0x000000061c147211 */ /* 0x000fc400078410ff */
[----:B------:R-:W-:Y:S01]  /*1ed50*/  LEA.HI.X R27, R24, R7, R25, 0x2, P1 ;  /* 0x00000007181b7211 */ /* 0x000fe200008f1419 */
[----:B------:R-:W-:Y:S01]  /*1ed60*/  IMAD.WIDE.U32 R24, R16, UR10, RZ ;  /* 0x0000000a10187c25 */ /* 0x000fe2000f8e00ff */
[----:B------:R-:W-:-:S03]  /*1ed70*/  IADD3 R19, PT, PT, R29, R19, RZ ;  /* 0x000000131d137210 */ /* 0x000fc60007ffe0ff */
[----:B------:R-:W-:Y:S01]  /*1ed80*/  IMAD R17, R16, UR11, R17 ;  /* 0x0000000b10117c24 */ /* 0x000fe2000f8e0211 */
[----:B------:R-:W-:Y:S01]  /*1ed90*/  LEA R16, P1, R24, R6, 0x2 ;  /* 0x0000000618107211 */ /* 0x000fe200078210ff */
[----:B0-----:R-:W-:Y:S01]  /*1eda0*/  IMAD R23, R15, UR10, RZ ;  /* 0x0000000a0f177c24 */ /* 0x001fe2000f8e02ff */
[----:B------:R-:W3:Y:S02]  /*1edb0*/  LDG.E R27, desc[UR6][R26.64] ;  /* 0x000000061a1b7981 */ /* 0x000ee4000c1e1900 */
[----:B------:R-:W-:Y:S01]  /*1edc0*/  IADD3 R15, PT, PT, R25, R17, RZ ;  /* 0x00000011190f7210 */ /* 0x000fe20007ffe0ff */
[----:B------:R-:W-:Y:S01]  /*1edd0*/  IMAD R13, R13, UR10, RZ ;  /* 0x0000000a0d0d7c24 */ /* 0x000fe2000f8e02ff */
[-C--:B------:R-:W-:Y:S02]  /*1ede0*/  LEA.HI.X R21, R28, R7.reuse, R19, 0x2, P2 ;  /* 0x000000071c157211 */ /* 0x080fe400010f1413 */
        /* <DEDUP_REMOVED lines=13> */
[----:B------:R-:W-:Y:S02]  /*1eec0*/  LEA.HI.X R15, R22, R7, R15, 0x2, P1 ;  /* 0x00000007160f7211 */ /* 0x000fe400008f140f */
[-C--:B------:R-:W-:Y:S01]  /*1eed0*/  LEA R22, P1, R12, R6.reuse, 0x2 ;  /* 0x000000060c167211 */ /* 0x080fe200078210ff */
[----:B------:R-:W-:Y:S01]  /*1eee0*/  IMAD.IADD R13, R13, 0x1, R21 ;  /* 0x000000010d0d7824 */ /* 0x000fe200078e0215 */
[----:B------:R-:W-:Y:S02]  /*1eef0*/  LEA R8, P2, R24, R6, 0x2 ;  /* 0x0000000618087211 */ /* 0x000fe400078410ff */
[----:B------:R-:W-:Y:S01]  /*1ef00*/  IADD3 R9, PT, PT, R25, R29, RZ ;  /* 0x0000001d19097210 */ /* 0x000fe20007ffe0ff */
        /* <DEDUP_REMOVED lines=11> */
.L_x_2909:
[----:B------:R-:W-:Y:S05]  /*1efc0*/  BSYNC.RECONVERGENT B4 ;  /* 0x0000000000047941 */ /* 0x000fea0003800200 */
.L_x_2908:
        /* <DEDUP_REMOVED lines=24> */
[----:B------:R-:W2:Y:S02]  /*1f150*/  LDG.E R8, desc[UR6][R8.64] ;  /* 0x0000000608087981 */ /* 0x000ea4000c1e1900 */
        /* <DEDUP_REMOVED lines=10> */
[----:B------:R-:W2:Y:S01]  /*1f200*/  LDG.E R14, desc[UR6][R14.64] ;  /* 0x000000060e0e7981 */ /* 0x000ea2000c1e1900 */
[----:B------:R-:W-:Y:S02]  /*1f210*/  IADD3 R17, PT, PT, R21, R13, RZ ;  /* 0x0000000d15117210 */ /* 0x000fe40007ffe0ff */
[-C--:B------:R-:W-:Y:S02]  /*1f220*/  LEA.HI.X R13, R18, R7.reuse, R23, 0x2, P2 ;  /* 0x00000007120d7211 */ /* 0x080fe400010f1417 */
[----:B------:R-:W-:-:S03]  /*1f230*/  LEA.HI.X R17, R20, R7, R17, 0x2, P1 ;  /* 0x0000000714117211 */ /* 0x000fc600008f1411 */
[----:B------:R-:W3:Y:S04]  /*1f240*/  LDG.E R12, desc[UR6][R12.64] ;  /* 0x000000060c0c7981 */ /* 0x000ee8000c1e1900 */
[----:B------:R-:W3:Y:S01]  /*1f250*/  LDG.E R16, desc[UR6][R16.64] ;  /* 0x0000000610107981 */ /* 0x000ee2000c1e1900 */
[----:B------:R-:W-:-:S04]  /*1f260*/  IADD3 R10, P1, PT, R10, 0x20, RZ ;  /* 0x000000200a0a7810 */ /* 0x000fc80007f3e0ff */
[----:B------:R-:W-:Y:S02]  /*1f270*/  IADD3.X R11, PT, PT, RZ, R11, RZ, P1, !PT ;  /* 0x0000000bff0b7210 */ /* 0x000fe40000ffe4ff */
[----:B--2---:R-:W-:-:S04]  /*1f280*/  IADD3 R47, PT, PT, R14, R47, R8 ;  /* 0x0000002f0e2f7210 */ /* 0x004fc80007ffe008 */
[----:B---3--:R-:W-:-:S07]  /*1f290*/  IADD3 R47, PT, PT, R16, R47, R12 ;  /* 0x0000002f102f7210 */ /* 0x008fce0007ffe00c */
.L_x_2911:
[----:B------:R-:W-:Y:S05]  /*1f2a0*/  BSYNC.RECONVERGENT B4 ;  /* 0x0000000000047941 */ /* 0x000fea0003800200 */
.L_x_2910:
        /* <DEDUP_REMOVED lines=32> */
[----:B--2---:R-:W-:-:S05]  /*1f4b0*/  IADD3 R47, PT, PT, R8, R47, RZ ;  /* 0x0000002f082f7210 */ /* 0x004fca0007ffe0ff */
[----:B---3--:R-:W-:-:S07]  /*1f4c0*/  @P0 IMAD.IADD R47, R6, 0x1, R47 ;  /* 0x00000001062f0824 */ /* 0x008fce00078e022f */
.L_x_2907:
[----:B------:R-:W-:Y:S05]  /*1f4d0*/  BSYNC.RECONVERGENT B3 ;  /* 0x0000000000037941 */ /* 0x000fea0003800200 */
.L_x_2903:
[----:B------:R-:W-:Y:S05]  /*1f4e0*/  BSYNC.RECONVERGENT B2 ;  /* 0x0000000000027941 */ /* 0x000fea0003800200 */
.L_x_2902:
[----:B------:R-:W0:Y:S01]  /*1f4f0*/  LDCU.64 UR10, c[0x0][0x710] ;  /* 0x0000e200ff0a77ac */ /* 0x000e220008000a00 */
[----:B------:R-:W-:Y:S02]  /*1f500*/  IADD3 R3, PT, PT, R3, 0x80, RZ ;  /* 0x0000008003037810 */ /* 0x000fe40007ffe0ff */
[----:B0-----:R-:W-:-:S04]  /*1f510*/  IADD3 R4, P0, PT, R4, UR10, RZ ;  /* 0x0000000a04047c10 */ /* 0x001fc8000ff1e0ff */
[----:B------:R-:W-:-:S05]  /*1f520*/  IADD3.X R5, PT, PT, RZ, UR11, RZ, P0, !PT ;  /* 0x0000000bff057c10 */ /* 0x000fca00087fe4ff */
[----:B------:R3:W-:Y:S04]  /*1f530*/  STG.E desc[UR6][R4.64], R47 ;  /* 0x0000002f04007986 */ /* 0x0007e8000c101906 */
.L_x_2889:
[----:B------:R-:W-:Y:S05]  /*1f540*/  BSYNC.RECONVERGENT B1 ;  /* 0x0000000000017941 */ /* 0x000fea0003800200 */
.L_x_2827:
        /* <DEDUP_REMOVED lines=401> */
.L_x_2912:
        /* <DEDUP_REMOVED lines=25> */
[----:B-1----:R-:W-:Y:S01]  /*20ff0*/  LEA R6, P3, R4, UR12, 0x3 ;  /* 0x0000000c04067c11 */ /* 0x002fe2000f8618ff */
[----:B------:R-:W-:-:S03]  /*21000*/  IMAD.X R3, RZ, RZ, UR9, P1 ;  /* 0x00000009ff037e24 */ /* 0x000fc600088e06ff */
[----:B------:R-:W-:-:S07]  /*21010*/  LEA.HI.X R7, R4, UR13, R5, 0x3, P3 ;  /* 0x0000000d04077c11 */ /* 0x000fce00098f1c05 */
[----:B----4-:R-:W-:Y:S05]  /*21020*/  @!P0 BRA `(.L_x_2914) ;  /* 0x0000001400048947 */ /* 0x010fea0003800000 */
        /* <DEDUP_REMOVED lines=12> */
.L_x_2917:
        /* <DEDUP_REMOVED lines=29> */
[----:B------:R-:W2:Y:S01]  /*212c0*/  LDG.E R46, desc[UR6][R46.64] ;  /* 0x000000062e2e7981 */ /* 0x000ea2000c1e1900 */
        /* <DEDUP_REMOVED lines=8> */
[----:B------:R-:W2:Y:S03]  /*21350*/  LDG.E R28, desc[UR6][R28.64] ;  /* 0x000000061c1c7981 */ /* 0x000ea6000c1e1900 */
        /* <DEDUP_REMOVED lines=14> */
[----:B------:R0:W3:Y:S03]  /*21440*/  LDG.E R47, desc[UR6][R34.64] ;  /* 0x00000006222f7981 */ /* 0x0000e6000c1e1900 */
[C---:B------:R-:W-:Y:S01]  /*21450*/  IMAD.WIDE.U32 R30, R8.reuse, UR4, RZ ;  /* 0x00000004081e7c25 */ /* 0x040fe2000f8e00ff */
[----:B------:R-:W3:Y:S03]  /*21460*/  LDG.E R38, desc[UR6][R38.64] ;  /* 0x0000000626267981 */ /* 0x000ee6000c1e1900 */
[----:B------:R-:W-:Y:S01]  /*21470*/  IMAD R49, R8, UR5, R9 ;  /* 0x0000000508317c24 */ /* 0x000fe2000f8e0209 */
[-C--:B------:R-:W-:Y:S01]  /*21480*/  LEA R8, P0, R32, R41.reuse, 0x2 ;  /* 0x0000002920087211 */ /* 0x080fe200078010ff */
[----:B------:R-:W-:Y:S01]  /*21490*/  IMAD.IADD R9, R33, 0x1, R7 ;  /* 0x0000000121097824 */ /* 0x000fe200078e0207 */
[----:B------:R-:W-:Y:S01]  /*214a0*/  LEA R6, P1, R30, R41, 0x2 ;  /* 0x000000291e067211 */ /* 0x000fe200078210ff */
[C---:B0-----:R-:W-:Y:S01]  /*214b0*/  IMAD.WIDE.U32 R34, R10.reuse, UR4, RZ ;  /* 0x000000040a227c25 */ /* 0x041fe2000f8e00ff */
[----:B------:R-:W-:Y:S01]  /*214c0*/  IADD3 R7, PT, PT, R31, R49, RZ ;  /* 0x000000311f077210 */ /* 0x000fe20007ffe0ff */
[----:B------:R-:W4:Y:S02]  /*214d0*/  LDG.E R36, desc[UR6][R36.64] ;  /* 0x0000000624247981 */ /* 0x000f24000c1e1900 */
[----:B------:R-:W-:-:S02]  /*214e0*/  IMAD R11, R10, UR5, R11 ;  /* 0x000000050a0b7c24 */ /* 0x000fc4000f8e020b */
[----:B------:R-:W-:Y:S01]  /*214f0*/  IMAD R13, R13, UR4, RZ ;  /* 0x000000040d0d7c24 */ /* 0x000fe2000f8e02ff */
[-C--:B------:R-:W-:Y:S02]  /*21500*/  LEA.HI.X R9, R32, R43.reuse, R9, 0x2, P0 ;  /* 0x0000002b20097211 */ /* 0x080fe400000f1409 */
[----:B------:R-:W-:Y:S01]  /*21510*/  LEA.HI.X R7, R30, R43, R7, 0x2, P1 ;  /* 0x0000002b1e077211 */ /* 0x000fe200008f1407 */
[----:B------:R-:W-:Y:S01]  /*21520*/  IMAD.WIDE.U32 R30, R12, UR4, RZ ;  /* 0x000000040c1e7c25 */ /* 0x000fe2000f8e00ff */
[----:B------:R-:W-:Y:S01]  /*21530*/  LEA R10, P0, R34, R41, 0x2 ;  /* 0x00000029220a7211 */ /* 0x000fe200078010ff */
[----:B------:R0:W4:Y:S01]  /*21540*/  LDG.E R29, desc[UR6][R8.64] ;  /* 0x00000006081d7981 */ /* 0x000122000c1e1900 */
[----:B------:R-:W-:Y:S01]  /*21550*/  IADD3 R11, PT, PT, R35, R11, RZ ;  /* 0x0000000b230b7210 */ /* 0x000fe20007ffe0ff */
[----:B------:R-:W-:Y:S02]  /*21560*/  IMAD R13, R12, UR5, R13 ;  /* 0x000000050c0d7c24 */ /* 0x000fe4000f8e020d */
[----:B------:R-:W-:-:S02]  /*21570*/  IMAD R15, R15, UR4, RZ ;  /* 0x000000040f0f7c24 */ /* 0x000fc4000f8e02ff */
[----:B------:R-:W-:Y:S02]  /*21580*/  IMAD R33, R17, UR4, RZ ;  /* 0x0000000411217c24 */ /* 0x000fe4000f8e02ff */
[----:B------:R-:W-:Y:S01]  /*21590*/  IMAD R19, R19, UR4, RZ ;  /* 0x0000000413137c24 */ /* 0x000fe2000f8e02ff */
[----:B------:R-:W-:Y:S01]  /*215a0*/  LEA.HI.X R11, R34, R43, R11, 0x2, P0 ;  /* 0x0000002b220b7211 */ /* 0x000fe200000f140b */
[----:B------:R1:W5:Y:S01]  /*215b0*/  LDG.E R32, desc[UR6][R6.64] ;  /* 0x0000000606207981 */ /* 0x000362000c1e1900 */
[----:B------:R-:W-:Y:S01]  /*215c0*/  IMAD R17, R14, UR5, R15 ;  /* 0x000000050e117c24 */ /* 0x000fe2000f8e020f */
[----:B------:R-:W-:Y:S01]  /*215d0*/  LEA R12, P0, R30, R41, 0x2 ;  /* 0x000000291e0c7211 */ /* 0x000fe200078010ff */
[----:B------:R-:W-:Y:S01]  /*215e0*/  IMAD.WIDE.U32 R14, R14, UR4, RZ ;  /* 0x000000040e0e7c25 */ /* 0x000fe2000f8e00ff */
[----:B------:R-:W-:Y:S02]  /*215f0*/  IADD3 R13, PT, PT, R31, R13, RZ ;  /* 0x0000000d1f0d7210 */ /* 0x000fe40007ffe0ff */
[----:B------:R1:W5:Y:S01]  /*21600*/  LDG.E R31, desc[UR6][R10.64] ;  /* 0x000000060a1f7981 */ /* 0x000362000c1e1900 */
        /* <DEDUP_REMOVED lines=8> */
[----:B------:R0:W5:Y:S01]  /*21690*/  LDG.E R15, desc[UR6][R12.64] ;  /* 0x000000060c0f7981 */ /* 0x000162000c1e1900 */
        /* <DEDUP_REMOVED lines=8> */
[----:B------:R1:W5:Y:S01]  /*21720*/  LDG.E R14, desc[UR6][R10.64] ;  /* 0x000000060a0e7981 */ /* 0x000362000c1e1900 */
[----:B------:R-:W-:Y:S01]  /*21730*/  IMAD R21, R23, UR4, RZ ;  /* 0x0000000417157c24 */ /* 0x000fe2000f8e02ff */
[----:B------:R-:W-:-:S02]  /*21740*/  LEA.HI.X R9, R18, R43, R9, 0x2, P0 ;  /* 0x0000002b12097211 */ /* 0x000fc400000f1409 */
[----:B0-----:R-:W-:Y:S01]  /*21750*/  LEA R12, P0, R16, R41, 0x2 ;  /* 0x00000029100c7211 */ /* 0x001fe200078010ff */
[----:B------:R0:W5:Y:S01]  /*21760*/  LDG.E R18, desc[UR6][R6.64] ;  /* 0x0000000606127981 */ /* 0x000162000c1e1900 */
[----:B------:R-:W-:Y:S01]  /*21770*/  IADD3 R13, PT, PT, R17, R19, RZ ;  /* 0x00000013110d7210 */ /* 0x000fe20007ffe0ff */
[----:B------:R-:W-:Y:S02]  /*21780*/  IMAD R17, R25, UR4, RZ ;  /* 0x0000000419117c24 */ /* 0x000fe4000f8e02ff */
[----:B------:R0:W5:Y:S01]  /*21790*/  LDG.E R19, desc[UR6][R8.64] ;  /* 0x0000000608137981 */ /* 0x000162000c1e1900 */
[C---:B-1----:R-:W-:Y:S02]  /*217a0*/  IMAD R11, R22.reuse, UR5, R21 ;  /* 0x00000005160b7c24 */ /* 0x042fe4000f8e0215 */
[----:B------:R-:W-:Y:S01]  /*217b0*/  IMAD.WIDE.U32 R22, R22, UR4, RZ ;  /* 0x0000000416167c25 */ /* 0x000fe2000f8e00ff */
[----:B------:R-:W-:-:S03]  /*217c0*/  LEA.HI.X R13, R16, R43, R13, 0x2, P0 ;  /* 0x0000002b100d7211 */ /* 0x000fc600000f140d */
[----:B------:R-:W-:Y:S01]  /*217d0*/  IMAD R21, R27, UR4, RZ ;  /* 0x000000041b157c24 */ /* 0x000fe2000f8e02ff */
[----:B------:R-:W-:Y:S01]  /*217e0*/  LEA R10, P0, R22, R41, 0x2 ;  /* 0x00000029160a7211 */ /* 0x000fe200078010ff */
[----:B------:R-:W-:Y:S01]  /*217f0*/  IMAD.IADD R11, R23, 0x1, R11 ;  /* 0x00000001170b7824 */ /* 0x000fe200078e020b */
[----:B------:R-:W5:Y:S01]  /*21800*/  LDG.E R12, desc[UR6][R12.64] ;  /* 0x000000060c0c7981 */ /* 0x000f62000c1e1900 */
        /* <DEDUP_REMOVED lines=8> */
[----:B------:R-:W5:Y:S01]  /*21890*/  LDG.E R11, desc[UR6][R10.64] ;  /* 0x000000060a0b7981 */ /* 0x000f62000c1e1900 */
[----:B------:R-:W-:-:S02]  /*218a0*/  IADD3 R9, PT, PT, R25, R17, RZ ;  /* 0x0000001119097210 */ /* 0x000fc40007ffe0ff */
        /* <DEDUP_REMOVED lines=20> */
.L_x_2916:
[----:B------:R-:W-:Y:S05]  /*219f0*/  BSYNC.RECONVERGENT B2 ;  /* 0x0000000000027941 */ /* 0x000fea0003800200 */
.L_x_2915:
        /* <DEDUP_REMOVED lines=31> */
[----:B------:R0:W2:Y:S02]  /*21bf0*/  LDG.E R12, desc[UR6][R12.64] ;  /* 0x000000060c0c7981 */ /* 0x0000a4000c1e1900 */
        /* <DEDUP_REMOVED lines=15> */
[----:B------:R0:W2:Y:S02]  /*21cf0*/  LDG.E R18, desc[UR6][R24.64] ;  /* 0x0000000618127981 */ /* 0x0000a4000c1e1900 */
[----:B------:R-:W-:Y:S01]  /*21d00*/  LEA.HI.X R21, R22, R43, R19, 0x2, P1 ;  /* 0x0000002b16157211 */ /* 0x000fe200008f1413 */
[----:B------:R-:W-:Y:S01]  /*21d10*/  IMAD.WIDE.U32 R22, R14, UR8, RZ ;  /* 0x000000080e167c25 */ /* 0x000fe2000f8e00ff */
[----:B------:R1:W3:Y:S03]  /*21d20*/  LDG.E R19, desc[UR6][R16.64] ;  /* 0x0000000610137981 */ /* 0x0002e6000c1e1900 */
[----:B------:R-:W-:Y:S01]  /*21d30*/  IMAD.IADD R9, R23, 0x1, R15 ;  /* 0x0000000117097824 */ /* 0x000fe200078e020f */
[C---:B------:R-:W-:Y:S01]  /*21d40*/  LEA R14, P1, R22.reuse, R41, 0x2 ;  /* 0x00000029160e7211 */ /* 0x040fe200078210ff */
[----:B------:R-:W-:Y:S01]  /*21d50*/  IMAD R11, R11, UR8, RZ ;  /* 0x000000080b0b7c24 */ /* 0x000fe2000f8e02ff */
[----:B------:R-:W3:Y:S02]  /*21d60*/  LDG.E R20, desc[UR6][R20.64] ;  /* 0x0000000614147981 */ /* 0x000ee4000c1e1900 */
[----:B------:R-:W-:Y:S01]  /*21d70*/  LEA.HI.X R15, R22, R43, R9, 0x2, P1 ;  /* 0x0000002b160f7211 */ /* 0x000fe200008f1409 */
[----:B------:R-:W-:-:S02]  /*21d80*/  IMAD R9, R8, UR9, R13 ;  /* 0x0000000908097c24 */ /* 0x000fc4000f8e020d */
[----:B------:R-:W-:Y:S02]  /*21d90*/  IMAD.WIDE.U32 R22, R8, UR8, RZ ;  /* 0x0000000808167c25 */ /* 0x000fe4000f8e00ff */
[----:B------:R-:W4:Y:S02]  /*21da0*/  LDG.E R14, desc[UR6][R14.64] ;  /* 0x000000060e0e7981 */ /* 0x000f24000c1e1900 */
        /* <DEDUP_REMOVED lines=11> */
[----:B------:R-:W4:Y:S01]  /*21e60*/  LDG.E R9, desc[UR6][R8.64] ;  /* 0x0000000608097981 */ /* 0x000f22000c1e1900 */
[----:B------:R-:W-:Y:S02]  /*21e70*/  IADD3 R7, PT, PT, R25, R13, RZ ;  /* 0x0000000d19077210 */ /* 0x000fe40007ffe0ff */
[----:B------:R-:W-:-:S02]  /*21e80*/  LEA.HI.X R17, R10, R43, R11, 0x2, P1 ;  /* 0x0000002b0a117211 */ /* 0x000fc400008f140b */
[----:B------:R-:W-:-:S04]  /*21e90*/  LEA.HI.X R7, R24, R43, R7, 0x2, P2 ;  /* 0x0000002b18077211 */ /* 0x000fc800010f1407 */
        /* <DEDUP_REMOVED lines=8> */
.L_x_2920:
[----:B------:R-:W-:Y:S05]  /*21f20*/  BSYNC.RECONVERGENT B3 ;  /* 0x0000000000037941 */ /* 0x000fea0003800200 */
.L_x_2919:
        /* <DEDUP_REMOVED lines=45> */
.L_x_2922:
[----:B------:R-:W-:Y:S05]  /*22200*/  BSYNC.RECONVERGENT B3 ;  /* 0x0000000000037941 */ /* 0x000fea0003800200 */
.L_x_2921:
        /* <DEDUP_REMOVED lines=32> */
[----:B--2---:R-:W-:-:S04]  /*22410*/  IADD3 R45, PT, PT, R6, R45, RZ ;  /* 0x0000002d062d7210 */ /* 0x004fc80007ffe0ff */
[----:B---3--:R-:W-:-:S07]  /*22420*/  @P0 IADD3 R45, PT, PT, R8, R45, RZ ;  /* 0x0000002d082d0210 */ /* 0x008fce0007ffe0ff */
.L_x_2918:
[----:B------:R-:W-:Y:S05]  /*22430*/  BSYNC.RECONVERGENT B2 ;  /* 0x0000000000027941 */ /* 0x000fea0003800200 */
.L_x_2914:
[----:B------:R-:W-:Y:S05]  /*22440*/  BSYNC.RECONVERGENT B1 ;  /* 0x0000000000017941 */ /* 0x000fea0003800200 */
.L_x_2913:
[----:B------:R-:W-:Y:S01]  /*22450*/  STG.E desc[UR6][R2.64], R45 ;  /* 0x0000002d02007986 */ /* 0x000fe2000c101906 */
[----:B------:R-:W-:Y:S05]  /*22460*/  EXIT ;  /* 0x000000000000794d */ /* 0x000fea0003800000 */
.L_x_2923:
        /* <DEDUP_REMOVED lines=9> */
.L_x_19010:


//--------------------- .text._ZN2at6native73_GLOBAL__N__c8866d80_35_SparseBinaryOpIntersectionKernel_cu_b2145a98_327112apply_kernelILi128ELi8EZNS1_29binary_op_intersection_kernelINS1_9RhsProjOpEalEEvRNS_14TensorIteratorEllRKNS_6TensorEbEUliE_EEviT1_ --------------------------
	.section	.text._ZN2at6native73_GLOBAL__N__c8866d80_35_SparseBinaryOpIntersectionKernel_cu_b2145a98_327112apply_kernelILi128ELi8EZNS1_29binary_op_intersection_kernelINS1_9RhsProjOpEalEEvRNS_14TensorIteratorEllRKNS_6TensorEbEUliE_EEviT1_,"ax",@progbits
	.align	128
.text._ZN2at6native73_GLOBAL__N__c8866d80_35_SparseBinaryOpIntersectionKernel_cu_b2145a98_327112apply_kernelILi128ELi8EZNS1_29binary_op_intersection_kernelINS1_9RhsProjOpEalEEvRNS_14TensorIteratorEllRKNS_6TensorEbEUliE_EEviT1_:
        .type           _ZN2at6native73_GLOBAL__N__c8866d80_35_SparseBinaryOpIntersectionKernel_cu_b2145a98_327112apply_kernelILi128ELi8EZNS1_29binary_op_intersection_kernelINS1_9RhsProjOpEalEEvRNS_14TensorIteratorEllRKNS_6TensorEbEUliE_EEviT1_,@function
        .size           _ZN2at6native73_GLOBAL__N__c8866d80_35_SparseBinaryOpIntersectionKernel_cu_b2145a98_327112apply_kernelILi128ELi8EZNS1_29binary_op_intersection_kernelINS1_9RhsProjOpEalEEvRNS_14TensorIteratorEllRKNS_6TensorEbEUliE_EEviT1_,(.L_x_19011 - _ZN2at6native73_GLOBAL__N__c8866d80_35_SparseBinaryOpIntersectionKernel_cu_b2145a98_327112apply_kernelILi128ELi8EZNS1_29binary_op_intersection_kernelINS1_9RhsProjOpEalEEvRNS_14TensorIteratorEllRKNS_6TensorEbEUliE_EEviT1_)
        .other          _ZN2at6native73_GLOBAL__N__c8866d80_35_SparseBinaryOpIntersectionKernel_cu_b2145a98_327112apply_kernelILi128ELi8EZNS1_29binary_op_intersection_kernelINS1_9RhsProjOpEalEEvRNS_14TensorIteratorEllRKNS_6TensorEbEUliE_EEviT1_,@"STO_CUDA_ENTRY STV_DEFAULT"
_ZN2at6native73_GLOBAL__N__c8866d80_35_SparseBinaryOpIntersectionKernel_cu_b2145a98_327112apply_kernelILi128ELi8EZNS1_29binary_op_intersection_kernelINS1_9RhsProjOpEalEEvRNS_14TensorIteratorEllRKNS_6TensorEbEUliE_EEviT1_:
        /* <DEDUP_REMOVED lines=43> */
[----:B------:R-:W-:Y:S01]  /*02b0*/  LOP3.LUT R32, R32, 0x7fffffff, RZ, 0xc0, !PT ;  /* 0x7fffffff20207812 */ /* 0x000fe200078ec0ff */
[----:B------:R-:W1:Y:S01]  /*02c0*/  LDCU.64 UR8, c[0x0][0x758] ;  /* 0x0000eb00ff0877ac */ /* 0x000e620008000a00 */
[----:B------:R-:W-:Y:S02]  /*02d0*/  LOP3.LUT R33, R0, 0xfffffff0, RZ, 0xc0, !PT ;  /* 0xfffffff000217812 */ /* 0x000fe400078ec0ff */
[----:B------:R-:W-:-:S07]  /*02e0*/  MOV R34, RZ ;  /* 0x000000ff00227202 */ /* 0x000fce0000000f00 */
.L_x_2930:
[----:B------:R-:W-:Y:S01]  /*02f0*/  MOV R12, R4 ;  /* 0x00000004000c7202 */ /* 0x000fe20000000f00 */
[----:B------:R-:W2:Y:S01]  /*0300*/  LDC.64 R24, c[0x0][0x728] ;  /* 0x0001ca00ff187b82 */ /* 0x000ea20000000a00 */
[----:B------:R-:W-:-:S05]  /*0310*/  MOV R13, R5 ;  /* 0x00000005000d7202 */ /* 0x000fca0000000f00 */
[----:B------:R-:W1:Y:S04]  /*0320*/  LDG.E.64 R42, desc[UR6][R12.64] ;  /* 0x000000060c2a7981 */ /* 0x000e68000c1e1b00 */
        /* <DEDUP_REMOVED lines=16> */
[----:B---3--:R-:W-:Y:S02]  /*0430*/  IMAD R45, R39, UR8, RZ ;  /* 0x00000008272d7c24 */ /* 0x008fe4000f8e02ff */
[C---:B------:R-:W-:Y:S02]  /*0440*/  IMAD R47, R42.reuse, UR9, R35 ;  /* 0x000000092a2f7c24 */ /* 0x040fe4000f8e0223 */
[----:B----4-:R-:W-:Y:S02]  /*0450*/  IMAD R41, R41, UR8, RZ ;  /* 0x0000000829297c24 */ /* 0x010fe4000f8e02ff */
[----:B--2---:R-:W-:-:S04]  /*0460*/  IMAD.WIDE.U32 R42, R42, UR8, R24 ;  /* 0x000000082a2a7c25 */ /* 0x004fc8000f8e0018 */
[C---:B------:R-:W-:Y:S02]  /*0470*/  IMAD R45, R38.reuse, UR9, R45 ;  /* 0x00000009262d7c24 */ /* 0x040fe4000f8e022d */
[----:B------:R-:W-:Y:S01]  /*0480*/  IMAD.WIDE.U32 R38, R38, UR8, R24 ;  /* 0x0000000826267c25 */ /* 0x000fe2000f8e0018 */
[----:B------:R-:W-:-:S03]  /*0490*/  IADD3 R43, PT, PT, R43, R47, RZ ;  /* 0x0000002f2b2b7210 */ /* 0x000fc60007ffe0ff */
[C---:B------:R-:W-:Y:S02]  /*04a0*/  IMAD R35, R40.reuse, UR9, R41 ;  /* 0x0000000928237c24 */ /* 0x040fe4000f8e0229 */
[----:B-----5:R-:W-:Y:S02]  /*04b0*/  IMAD R37, R37, UR8, RZ ;  /* 0x0000000825257c24 */ /* 0x020fe4000f8e02ff */
[----:B------:R-:W-:Y:S01]  /*04c0*/  IMAD.WIDE.U32 R40, R40, UR8, R24 ;  /* 0x0000000828287c25 */ /* 0x000fe2000f8e0018 */
[----:B------:R-:W-:Y:S02]  /*04d0*/  IADD3 R45, PT, PT, R39, R45, RZ ;  /* 0x0000002d272d7210 */ /* 0x000fe40007ffe0ff */
[----:B------:R-:W-:Y:S01]  /*04e0*/  MOV R44, R38 ;  /* 0x00000026002c7202 */ /* 0x000fe20000000f00 */
[----:B------:R-:W-:Y:S02]  /*04f0*/  IMAD R47, R36, UR9, R37 ;  /* 0x00000009242f7c24 */ /* 0x000fe4000f8e0225 */
[----:B------:R-:W-:-:S02]  /*0500*/  IMAD R31, R31, UR8, RZ ;  /* 0x000000081f1f7c24 */ /* 0x000fc4000f8e02ff */
[----:B------:R-:W-:Y:S01]  /*0510*/  IMAD R29, R29, UR8, RZ ;  /* 0x000000081d1d7c24 */ /* 0x000fe2000f8e02ff */
[----:B------:R-:W-:Y:S01]  /*0520*/  IADD3 R41, PT, PT, R41, R35, RZ ;  /* 0x0000002329297210 */ /* 0x000fe20007ffe0ff */
[----:B------:R-:W-:Y:S01]  /*0530*/  IMAD.WIDE.U32 R36, R36, UR8, R24 ;  /* 0x0000000824247c25 */ /* 0x000fe2000f8e0018 */
[----:B------:R1:W2:Y:S03]  /*0540*/  LDG.E.S8 R35, desc[UR6][R42.64] ;  /* 0x000000062a237981 */ /* 0x0002a6000c1e1300 */
[----:B------:R-:W-:Y:S01]  /*0550*/  IMAD R27, R27, UR8, RZ ;  /* 0x000000081b1b7c24 */ /* 0x000fe2000f8e02ff */
[----:B------:R3:W4:Y:S01]  /*0560*/  LDG.E.S8 R38, desc[UR6][R44.64] ;  /* 0x000000062c267981 */ /* 0x000722000c1e1300 */
[C---:B------:R-:W-:Y:S01]  /*0570*/  IMAD R49, R30.reuse, UR9, R31 ;  /* 0x000000091e317c24 */ /* 0x040fe2000f8e021f */
[----:B------:R-:W-:Y:S01]  /*0580*/  IADD3 R47, PT, PT, R37, R47, RZ ;  /* 0x0000002f252f7210 */ /* 0x000fe20007ffe0ff */
[----:B------:R-:W-:Y:S01]  /*0590*/  IMAD.WIDE.U32 R30, R30, UR8, R24 ;  /* 0x000000081e1e7c25 */ /* 0x000fe2000f8e0018 */
[----:B------:R-:W-:Y:S01]  /*05a0*/  MOV R46, R36 ;  /* 0x00000024002e7202 */ /* 0x000fe20000000f00 */
[----:B------:R5:W2:Y:S02]  /*05b0*/  LDG.E.S8 R37, desc[UR6][R40.64] ;  /* 0x0000000628257981 */ /* 0x000aa4000c1e1300 */
[----:B-1----:R-:W-:-:S02]  /*05c0*/  IMAD R43, R28, UR9, R29 ;  /* 0x000000091c2b7c24 */ /* 0x002fc4000f8e021d */
[----:B------:R-:W-:Y:S01]  /*05d0*/  IMAD.WIDE.U32 R28, R28, UR8, R24 ;  /* 0x000000081c1c7c25 */ /* 0x000fe2000f8e0018 */
[----:B------:R1:W4:Y:S03]  /*05e0*/  LDG.E.S8 R39, desc[UR6][R46.64] ;  /* 0x000000062e277981 */ /* 0x000326000c1e1300 */
[C---:B---3--:R-:W-:Y:S02]  /*05f0*/  IMAD R45, R26.reuse, UR9, R27 ;  /* 0x000000091a2d7c24 */ /* 0x048fe4000f8e021b */
[----:B------:R-:W-:Y:S01]  /*0600*/  IMAD.WIDE.U32 R26, R26, UR8, R24 ;  /* 0x000000081a1a7c25 */ /* 0x000fe2000f8e0018 */
[----:B-----5:R-:W-:-:S03]  /*0610*/  IADD3 R41, PT, PT, R31, R49, RZ ;  /* 0x000000311f297210 */ /* 0x020fc60007ffe0ff */
[----:B------:R-:W-:Y:S02]  /*0620*/  IMAD R21, R21, UR8, RZ ;  /* 0x0000000815157c24 */ /* 0x000fe4000f8e02ff */
[----:B------:R-:W-:Y:S01]  /*0630*/  IMAD R19, R19, UR8, RZ ;  /* 0x0000000813137c24 */ /* 0x000fe2000f8e02ff */
[----:B------:R-:W-:Y:S02]  /*0640*/  IADD3 R29, PT, PT, R29, R43, RZ ;  /* 0x0000002b1d1d7210 */ /* 0x000fe40007ffe0ff */
[----:B------:R-:W-:Y:S01]  /*0650*/  MOV R40, R30 ;  /* 0x0000001e00287202 */ /* 0x000fe20000000f00 */
[----:B-1----:R-:W-:Y:S01]  /*0660*/  IMAD R47, R20, UR9, R21 ;  /* 0x00000009142f7c24 */ /* 0x002fe2000f8e0215 */
[----:B------:R-:W-:Y:S01]  /*0670*/  IADD3 R31, PT, PT, R27, R45, RZ ;  /* 0x0000002d1b1f7210 */ /* 0x000fe20007ffe0ff */
[----:B------:R-:W-:Y:S01]  /*0680*/  IMAD R23, R23, UR8, RZ ;  /* 0x0000000817177c24 */ /* 0x000fe2000f8e02ff */
[----:B------:R1:W3:Y:S01]  /*0690*/  LDG.E.S8 R28, desc[UR6][R28.64] ;  /* 0x000000061c1c7981 */ /* 0x0002e2000c1e1300 */
[----:B------:R-:W-:-:S02]  /*06a0*/  IMAD R45, R18, UR9, R19 ;  /* 0x00000009122d7c24 */ /* 0x000fc4000f8e0213 */
[----:B------:R-:W-:Y:S01]  /*06b0*/  IMAD R11, R11, UR8, RZ ;  /* 0x000000080b0b7c24 */ /* 0x000fe2000f8e02ff */
[----:B------:R-:W-:Y:S01]  /*06c0*/  MOV R30, R26 ;  /* 0x0000001a001e7202 */ /* 0x000fe20000000f00 */
[--C-:B------:R-:W-:Y:S01]  /*06d0*/  IMAD.WIDE.U32 R20, R20, UR8, R24.reuse ;  /* 0x0000000814147c25 */ /* 0x100fe2000f8e0018 */
[----:B------:R5:W3:Y:S03]  /*06e0*/  LDG.E.S8 R27, desc[UR6][R40.64] ;  /* 0x00000006281b7981 */ /* 0x000ae6000c1e1300 */
[----:B------:R-:W-:Y:S01]  /*06f0*/  IMAD.WIDE.U32 R18, R18, UR8, R24 ;  /* 0x0000000812127c25 */ /* 0x000fe2000f8e0018 */
[----:B------:R-:W-:Y:S02]  /*0700*/  IADD3 R43, PT, PT, R21, R47, RZ ;  /* 0x0000002f152b7210 */ /* 0x000fe40007ffe0ff */
[----:B------:R0:W3:Y:S01]  /*0710*/  LDG.E.S8 R21, desc[UR6][R30.64] ;  /* 0x000000061e157981 */ /* 0x0000e2000c1e1300 */
[----:B------:R-:W-:-:S02]  /*0720*/  IMAD R5, R5, UR8, RZ ;  /* 0x0000000805057c24 */ /* 0x000fc4000f8e02ff */
[----:B-1----:R-:W-:Y:S02]  /*0730*/  IMAD R29, R10, UR9, R11 ;  /* 0x000000090a1d7c24 */ /* 0x002fe4000f8e020b */
[C---:B-----5:R-:W-:Y:S01]  /*0740*/  IMAD R41, R22.reuse, UR9, R23 ;  /* 0x0000000916297c24 */ /* 0x060fe2000f8e0217 */
[----:B------:R-:W-:Y:S01]  /*0750*/  IADD3 R19, PT, PT, R19, R45, RZ ;  /* 0x0000002d13137210 */ /* 0x000fe20007ffe0ff */
[----:B------:R-:W-:Y:S01]  /*0760*/  IMAD.WIDE.U32 R22, R22, UR8, R24 ;  /* 0x0000000816167c25 */ /* 0x000fe2000f8e0018 */
[----:B------:R-:W-:-:S03]  /*0770*/  MOV R42, R20 ;  /* 0x00000014002a7202 */ /* 0x000fc60000000f00 */
[----:B------:R-:W-:Y:S01]  /*0780*/  IMAD.WIDE.U32 R10, R10, UR8, R24 ;  /* 0x000000080a0a7c25 */ /* 0x000fe2000f8e0018 */
[----:B------:R-:W-:Y:S01]  /*0790*/  IADD3 R23, PT, PT, R23, R41, RZ ;  /* 0x0000002917177210 */ /* 0x000fe20007ffe0ff */
[----:B------:R1:W5:Y:S02]  /*07a0*/  LDG.E.S8 R18, desc[UR6][R18.64] ;  /* 0x0000000612127981 */ /* 0x000364000c1e1300 */
[C---:B0-----:R-:W-:Y:S02]  /*07b0*/  IMAD R31, R4.reuse, UR9, R5 ;  /* 0x00000009041f7c24 */ /* 0x041fe4000f8e0205 */
[----:B------:R-:W-:Y:S01]  /*07c0*/  IMAD R7, R7, UR8, RZ ;  /* 0x0000000807077c24 */ /* 0x000fe2000f8e02ff */
[----:B------:R-:W-:Y:S01]  /*07d0*/  IADD3 R11, PT, PT, R11, R29, RZ ;  /* 0x0000001d0b0b7210 */ /* 0x000fe20007ffe0ff */
[----:B------:R-:W-:Y:S01]  /*07e0*/  IMAD.WIDE.U32 R4, R4, UR8, R24 ;  /* 0x0000000804047c25 */ /* 0x000fe2000f8e0018 */
[----:B------:R-:W5:Y:S03]  /*07f0*/  LDG.E.S8 R20, desc[UR6][R42.64] ;  /* 0x000000062a147981 */ /* 0x000f66000c1e1300 */
[----:B------:R-:W-:Y:S01]  /*0800*/  IMAD R15, R15, UR8, RZ ;  /* 0x000000080f0f7c24 */ /* 0x000fe2000f8e02ff */
[----:B------:R-:W5:Y:S01]  /*0810*/  LDG.E.S8 R23, desc[UR6][R22.64] ;  /* 0x0000000616177981 */ /* 0x000f62000c1e1300 */
[----:B------:R-:W-:-:S02]  /*0820*/  IMAD R9, R9, UR8, RZ ;  /* 0x0000000809097c24 */ /* 0x000fc4000f8e02ff */
[----:B-1----:R-:W-:Y:S01]  /*0830*/  IMAD R19, R6, UR9, R7 ;  /* 0x0000000906137c24 */ /* 0x002fe2000f8e0207 */
[----:B------:R-:W-:Y:S01]  /*0840*/  IADD3 R5, PT, PT, R5, R31, RZ ;  /* 0x0000001f05057210 */ /* 0x000fe20007ffe0ff */
[----:B------:R-:W-:Y:S01]  /*0850*/  IMAD R29, R14, UR9, R15 ;  /* 0x000000090e1d7c24 */ /* 0x000fe2000f8e020f */
[----:B------:R0:W5:Y:S01]  /*0860*/  LDG.E.S8 R10, desc[UR6][R10.64] ;  /* 0x000000060a0a7981 */ /* 0x000162000c1e1300 */
[----:B------:R-:W-:-:S03]  /*0870*/  IMAD.WIDE.U32 R6, R6, UR8, R24 ;  /* 0x0000000806067c25 */ /* 0x000fc6000f8e0018 */
[----:B------:R1:W5:Y:S01]  /*0880*/  LDG.E.S8 R5, desc[UR6][R4.64] ;  /* 0x0000000604057981 */ /* 0x000362000c1e1300 */
[----:B------:R-:W-:-:S04]  /*0890*/  IMAD.WIDE.U32 R14, R14, UR8, R24 ;  /* 0x000000080e0e7c25 */ /* 0x000fc8000f8e0018 */
[----:B------:R-:W-:Y:S02]  /*08a0*/  IMAD R17, R17, UR8, RZ ;  /* 0x0000000811117c24 */ /* 0x000fe4000f8e02ff */
[C---:B0-----:R-:W-:Y:S01]  /*08b0*/  IMAD R11, R8.reuse, UR9, R9 ;  /* 0x00000009080b7c24 */ /* 0x041fe2000f8e0209 */
[----:B------:R-:W-:Y:S01]  /*08c0*/  IADD3 R7, PT, PT, R7, R19, RZ ;  /* 0x0000001307077210 */ /* 0x000fe20007ffe0ff */
[----:B------:R-:W-:Y:S01]  /*08d0*/  IMAD.WIDE.U32 R8, R8, UR8, R24 ;  /* 0x0000000808087c25 */ /* 0x000fe2000f8e0018 */
[----:B------:R-:W-:-:S03]  /*08e0*/  IADD3 R15, PT, PT, R15, R29, RZ ;  /* 0x0000001d0f0f7210 */ /* 0x000fc60007ffe0ff */
[----:B------:R-:W-:-:S04]  /*08f0*/  IMAD.WIDE.U32 R24, R16, UR8, R24 ;  /* 0x0000000810187c25 */ /* 0x000fc8000f8e0018 */
[----:B------:R-:W-:Y:S01]  /*0900*/  IMAD R17, R16, UR9, R17 ;  /* 0x0000000910117c24 */ /* 0x000fe2000f8e0211 */
[----:B------:R-:W-:Y:S01]  /*0910*/  IADD3 R9, PT, PT, R9, R11, RZ ;  /* 0x0000000b09097210 */ /* 0x000fe20007ffe0ff */
[----:B------:R-:W5:Y:S02]  /*0920*/  LDG.E.S8 R14, desc[UR6][R14.64] ;  /* 0x000000060e0e7981 */ /* 0x000f64000c1e1300 */
[----:B------:R-:W-:Y:S02]  /*0930*/  IMAD.IADD R25, R25, 0x1, R17 ;  /* 0x0000000119197824 */ /* 0x000fe400078e0211 */
[----:B------:R-:W5:Y:S04]  /*0940*/  LDG.E.S8 R7, desc[UR6][R6.64] ;  /* 0x0000000606077981 */ /* 0x000f68000c1e1300 */
[----:B------:R-:W5:Y:S04]  /*0950*/  LDG.E.S8 R8, desc[UR6][R8.64] ;  /* 0x0000000608087981 */ /* 0x000f68000c1e1300 */
[----:B------:R-:W5:Y:S01]  /*0960*/  LDG.E.S8 R25, desc[UR6][R24.64] ;  /* 0x0000000618197981 */ /* 0x000f62000c1e1300 */
[----:B------:R-:W-:-:S04]  /*0970*/  IADD3 R33, P0, PT, R33, -0x10, RZ ;  /* 0xfffffff021217810 */ /* 0x000fc80007f1e0ff */
[----:B------:R-:W-:Y:S02]  /*0980*/  IADD3.X R32, PT, PT, R32, -0x1, RZ, P0, !PT ;  /* 0xffffffff20207810 */ /* 0x000fe400007fe4ff */
[----:B------:R-:W-:-:S04]  /*0990*/  ISETP.NE.U32.AND P0, PT, R33, RZ, PT ;  /* 0x000000ff2100720c */ /* 0x000fc80003f05070 */
[----:B------:R-:W-:Y:S02]  /*09a0*/  ISETP.NE.AND.EX P0, PT, R32, RZ, PT, P0 ;  /* 0x000000ff2000720c */ /* 0x000fe40003f05300 */
[----:B-1----:R-:W-:Y:S02]  /*09b0*/  IADD3 R4, P1, PT, R12, 0x80, RZ ;  /* 0x000000800c047810 */ /* 0x002fe40007f3e0ff */
[----:B--2---:R-:W-:-:S04]  /*09c0*/  IADD3 R35, PT, PT, R37, R34, R35 ;  /* 0x0000002225237210 */ /* 0x004fc80007ffe023 */
[----:B----4-:R-:W-:-:S04]  /*09d0*/  IADD3 R38, PT, PT, R39, R35, R38 ;  /* 0x0000002327267210 */ /* 0x010fc80007ffe026 */
[----:B---3--:R-:W-:-:S04]  /*09e0*/  IADD3 R27, PT, PT, R28, R38, R27 ;  /* 0x000000261c1b7210 */ /* 0x008fc80007ffe01b */
[----:B-----5:R-:W-:-:S04]  /*09f0*/  IADD3 R20, PT, PT, R20, R27, R21 ;  /* 0x0000001b14147210 */ /* 0x020fc80007ffe015 */
[----:B------:R-:W-:-:S04]  /*0a00*/  IADD3 R18, PT, PT, R23, R20, R18 ;  /* 0x0000001417127210 */ /* 0x000fc80007ffe012 */
[----:B------:R-:W-:-:S04]  /*0a10*/  IADD3 R5, PT, PT, R5, R18, R10 ;  /* 0x0000001205057210 */ /* 0x000fc80007ffe00a */
[----:B------:R-:W-:Y:S02]  /*0a20*/  IADD3 R7, PT, PT, R7, R5, R14 ;  /* 0x0000000507077210 */ /* 0x000fe40007ffe00e */
[----:B------:R-:W-:Y:S02]  /*0a30*/  IADD3.X R5, PT, PT, RZ, R13, RZ, P1, !PT ;  /* 0x0000000dff057210 */ /* 0x000fe40000ffe4ff */
[----:B------:R-:W-:Y:S01]  /*0a40*/  IADD3 R34, PT, PT, R25, R7, R8 ;  /* 0x0000000719227210 */ /* 0x000fe20007ffe008 */
[----:B------:R-:W-:Y:S06]  /*0a50*/  @P0 BRA `(.L_x_2930) ;  /* 0xfffffff800240947 */ /* 0x000fec000383ffff */
.L_x_2929:
        /* <DEDUP_REMOVED lines=22> */
[----:B-1----:R-:W-:-:S04]  /*0bc0*/  IMAD.WIDE.U32 R16, R16, UR8, R6 ;  /* 0x0000000810107c25 */ /* 0x002fc8000f8e0006 */
[C---:B------:R-:W-:Y:S02]  /*0bd0*/  IMAD R27, R18.reuse, UR9, R19 ;  /* 0x00000009121b7c24 */ /* 0x040fe4000f8e0213 */
[----:B------:R-:W-:Y:S01]  /*0be0*/  IMAD.WIDE.U32 R18, R18, UR8, R6 ;  /* 0x0000000812127c25 */ /* 0x000fe2000f8e0006 */
[----:B------:R-:W-:-:S03]  /*0bf0*/  IADD3 R17, PT, PT, R17, R25, RZ ;  /* 0x0000001911117210 */ /* 0x000fc60007ffe0ff */
[----:B----4-:R-:W-:Y:S02]  /*0c00*/  IMAD R23, R23, UR8, RZ ;  /* 0x0000000817177c24 */ /* 0x010fe4000f8e02ff */
[----:B-----5:R-:W-:Y:S01]  /*0c10*/  IMAD R21, R21, UR8, RZ ;  /* 0x0000000815157c24 */ /* 0x020fe2000f8e02ff */
[----:B------:R-:W-:Y:S01]  /*0c20*/  IADD3 R19, PT, PT, R19, R27, RZ ;  /* 0x0000001b13137210 */ /* 0x000fe20007ffe0ff */
[C---:B------:R-:W-:Y:S01]  /*0c30*/  IMAD R25, R22.reuse, UR9, R23 ;  /* 0x0000000916197c24 */ /* 0x040fe2000f8e0217 */
[----:B------:R-:W2:Y:S01]  /*0c40*/  LDG.E.S8 R17, desc[UR6][R16.64] ;  /* 0x0000000610117981 */ /* 0x000ea2000c1e1300 */
[----:B------:R-:W-:-:S03]  /*0c50*/  IMAD.WIDE.U32 R22, R22, UR8, R6 ;  /* 0x0000000816167c25 */ /* 0x000fc6000f8e0006 */
[----:B------:R1:W2:Y:S01]  /*0c60*/  LDG.E.S8 R2, desc[UR6][R18.64] ;  /* 0x0000000612027981 */ /* 0x0002a2000c1e1300 */
[----:B------:R-:W-:Y:S02]  /*0c70*/  IMAD R13, R13, UR8, RZ ;  /* 0x000000080d0d7c24 */ /* 0x000fe4000f8e02ff */
[C---:B------:R-:W-:Y:S02]  /*0c80*/  IMAD R29, R20.reuse, UR9, R21 ;  /* 0x00000009141d7c24 */ /* 0x040fe4000f8e0215 */
[----:B------:R-:W-:Y:S02]  /*0c90*/  IMAD R15, R15, UR8, RZ ;  /* 0x000000080f0f7c24 */ /* 0x000fe4000f8e02ff */
[----:B------:R-:W-:Y:S01]  /*0ca0*/  IMAD.WIDE.U32 R20, R20, UR8, R6 ;  /* 0x0000000814147c25 */ /* 0x000fe2000f8e0006 */
[----:B------:R-:W-:-:S03]  /*0cb0*/  IADD3 R23, PT, PT, R23, R25, RZ ;  /* 0x0000001917177210 */ /* 0x000fc60007ffe0ff */
[----:B------:R-:W-:Y:S02]  /*0cc0*/  IMAD R11, R11, UR8, RZ ;  /* 0x000000080b0b7c24 */ /* 0x000fe4000f8e02ff */
[----:B------:R-:W-:Y:S02]  /*0cd0*/  IMAD R27, R12, UR9, R13 ;  /* 0x000000090c1b7c24 */ /* 0x000fe4000f8e020d */
[----:B-1----:R-:W-:Y:S01]  /*0ce0*/  IMAD R19, R9, UR8, RZ ;  /* 0x0000000809137c24 */ /* 0x002fe2000f8e02ff */
[----:B------:R-:W-:Y:S01]  /*0cf0*/  IADD3 R21, PT, PT, R21, R29, RZ ;  /* 0x0000001d15157210 */ /* 0x000fe20007ffe0ff */
[----:B------:R-:W-:Y:S01]  /*0d00*/  IMAD R25, R14, UR9, R15 ;  /* 0x000000090e197c24 */ /* 0x000fe2000f8e020f */
[----:B------:R-:W3:Y:S01]  /*0d10*/  LDG.E.S8 R23, desc[UR6][R22.64] ;  /* 0x0000000616177981 */ /* 0x000ee2000c1e1300 */
[----:B------:R-:W-:-:S03]  /*0d20*/  IMAD.WIDE.U32 R12, R12, UR8, R6 ;  /* 0x000000080c0c7c25 */ /* 0x000fc6000f8e0006 */
[----:B------:R-:W3:Y:S01]  /*0d30*/  LDG.E.S8 R20, desc[UR6][R20.64] ;  /* 0x0000000614147981 */ /* 0x000ee2000c1e1300 */
[----:B------:R-:W-:Y:S01]  /*0d40*/  IMAD.WIDE.U32 R14, R14, UR8, R6 ;  /* 0x000000080e0e7c25 */ /* 0x000fe2000f8e0006 */
[----:B------:R-:W-:-:S03]  /*0d50*/  IADD3 R13, PT, PT, R13, R27, RZ ;  /* 0x0000001b0d0d7210 */ /* 0x000fc60007ffe0ff */
[C---:B------:R-:W-:Y:S02]  /*0d60*/  IMAD R9, R10.reuse, UR9, R11 ;  /* 0x000000090a097c24 */ /* 0x040fe4000f8e020b */
[--C-:B------:R-:W-:Y:S01]  /*0d70*/  IMAD.WIDE.U32 R10, R10, UR8, R6.reuse ;  /* 0x000000080a0a7c25 */ /* 0x100fe2000f8e0006 */
[----:B------:R-:W-:Y:S01]  /*0d80*/  IADD3 R15, PT, PT, R15, R25, RZ ;  /* 0x000000190f0f7210 */ /* 0x000fe20007ffe0ff */
[----:B------:R-:W4:Y:S02]  /*0d90*/  LDG.E.S8 R13, desc[UR6][R12.64] ;  /* 0x000000060c0d7981 */ /* 0x000f24000c1e1300 */
[----:B------:R-:W-:-:S04]  /*0da0*/  IMAD.WIDE.U32 R6, R8, UR8, R6 ;  /* 0x0000000808067c25 */ /* 0x000fc8000f8e0006 */
[----:B------:R-:W-:Y:S01]  /*0db0*/  IMAD R19, R8, UR9, R19 ;  /* 0x0000000908137c24 */ /* 0x000fe2000f8e0213 */
[----:B------:R-:W-:Y:S01]  /*0dc0*/  IADD3 R11, PT, PT, R11, R9, RZ ;  /* 0x000000090b0b7210 */ /* 0x000fe20007ffe0ff */
[----:B------:R-:W4:Y:S03]  /*0dd0*/  LDG.E.S8 R14, desc[UR6][R14.64] ;  /* 0x000000060e0e7981 */ /* 0x000f26000c1e1300 */
[----:B------:R-:W-:Y:S01]  /*0de0*/  IADD3 R7, PT, PT, R7, R19, RZ ;  /* 0x0000001307077210 */ /* 0x000fe20007ffe0ff */
[----:B------:R-:W5:Y:S05]  /*0df0*/  LDG.E.S8 R10, desc[UR6][R10.64] ;  /* 0x000000060a0a7981 */ /* 0x000f6a000c1e1300 */
[----:B------:R-:W5:Y:S01]  /*0e00*/  LDG.E.S8 R7, desc[UR6][R6.64] ;  /* 0x0000000606077981 */ /* 0x000f62000c1e1300 */
[----:B------:R-:W-:-:S04]  /*0e10*/  IADD3 R4, P0, PT, R4, 0x40, RZ ;  /* 0x0000004004047810 */ /* 0x000fc80007f1e0ff */
[----:B------:R-:W-:Y:S02]  /*0e20*/  IADD3.X R5, PT, PT, RZ, R5, RZ, P0, !PT ;  /* 0x00000005ff057210 */ /* 0x000fe400007fe4ff */
[----:B--2---:R-:W-:-:S04]  /*0e30*/  IADD3 R2, PT, PT, R2, R34, R17 ;  /* 0x0000002202027210 */ /* 0x004fc80007ffe011 */
[----:B---3--:R-:W-:-:S04]  /*0e40*/  IADD3 R20, PT, PT, R23, R2, R20 ;  /* 0x0000000217147210 */ /* 0x008fc80007ffe014 */
[----:B----4-:R-:W-:-:S04]  /*0e50*/  IADD3 R14, PT, PT, R13, R20, R14 ;  /* 0x000000140d0e7210 */ /* 0x010fc80007ffe00e */
[----:B-----5:R-:W-:-:S07]  /*0e60*/  IADD3 R34, PT, PT, R7, R14, R10 ;  /* 0x0000000e07227210 */ /* 0x020fce0007ffe00a */
.L_x_2932:
        /* <DEDUP_REMOVED lines=15> */
[C---:B------:R-:W-:Y:S02]  /*0f60*/  IMAD R17, R6.reuse, UR9, R7 ;  /* 0x0000000906117c24 */ /* 0x040fe4000f8e0207 */
[----:B----4-:R-:W-:Y:S02]  /*0f70*/  IMAD R13, R13, UR8, RZ ;  /* 0x000000080d0d7c24 */ /* 0x010fe4000f8e02ff */
[----:B-1----:R-:W-:-:S04]  /*0f80*/  IMAD.WIDE.U32 R6, R6, UR8, R8 ;  /* 0x0000000806067c25 */ /* 0x002fc8000f8e0008 */
[C---:B------:R-:W-:Y:S01]  /*0f90*/  IMAD R19, R10.reuse, UR9, R11 ;  /* 0x000000090a137c24 */ /* 0x040fe2000f8e020b */
[----:B------:R-:W-:Y:S01]  /*0fa0*/  IADD3 R7, PT, PT, R7, R17, RZ ;  /* 0x0000001107077210 */ /* 0x000fe20007ffe0ff */
[----:B------:R-:W-:-:S04]  /*0fb0*/  IMAD.WIDE.U32 R10, R10, UR8, R8 ;  /* 0x000000080a0a7c25 */ /* 0x000fc8000f8e0008 */
[----:B-----5:R-:W-:Y:S01]  /*0fc0*/  IMAD R21, R15, UR8, RZ ;  /* 0x000000080f157c24 */ /* 0x020fe2000f8e02ff */
[----:B------:R-:W-:Y:S01]  /*0fd0*/  IADD3 R11, PT, PT, R11, R19, RZ ;  /* 0x000000130b0b7210 */ /* 0x000fe20007ffe0ff */
[C---:B------:R-:W-:Y:S01]  /*0fe0*/  IMAD R15, R12.reuse, UR9, R13 ;  /* 0x000000090c0f7c24 */ /* 0x040fe2000f8e020d */
[----:B------:R-:W2:Y:S01]  /*0ff0*/  LDG.E.S8 R7, desc[UR6][R6.64] ;  /* 0x0000000606077981 */ /* 0x000ea2000c1e1300 */
[----:B------:R-:W-:-:S03]  /*1000*/  IMAD.WIDE.U32 R12, R12, UR8, R8 ;  /* 0x000000080c0c7c25 */ /* 0x000fc6000f8e0008 */
[----:B------:R-:W2:Y:S01]  /*1010*/  LDG.E.S8 R10, desc[UR6][R10.64] ;  /* 0x000000060a0a7981 */ /* 0x000ea2000c1e1300 */
[----:B------:R-:W-:Y:S01]  /*1020*/  IMAD.WIDE.U32 R8, R14, UR8, R8 ;  /* 0x000000080e087c25 */ /* 0x000fe2000f8e0008 */
[----:B------:R-:W-:-:S03]  /*1030*/  IADD3 R13, PT, PT, R13, R15, RZ ;  /* 0x0000000f0d0d7210 */ /* 0x000fc60007ffe0ff */
[----:B------:R-:W-:-:S03]  /*1040*/  IMAD R21, R14, UR9, R21 ;  /* 0x000000090e157c24 */ /* 0x000fc6000f8e0215 */
[----:B------:R-:W3:Y:S02]  /*1050*/  LDG.E.S8 R13, desc[UR6][R12.64] ;  /* 0x000000060c0d7981 */ /* 0x000ee4000c1e1300 */
[----:B------:R-:W-:-:S05]  /*1060*/  IADD3 R9, PT, PT, R9, R21, RZ ;  /* 0x0000001509097210 */ /* 0x000fca0007ffe0ff */
[----:B------:R-:W3:Y:S01]  /*1070*/  LDG.E.S8 R8, desc[UR6][R8.64] ;  /* 0x0000000608087981 */ /* 0x000ee2000c1e1300 */
[----:B------:R-:W-:-:S04]  /*1080*/  IADD3 R4, P0, PT, R4, 0x20, RZ ;  /* 0x0000002004047810 */ /* 0x000fc80007f1e0ff */
[----:B------:R-:W-:Y:S02]  /*1090*/  IADD3.X R5, PT, PT, RZ, R5, RZ, P0, !PT ;  /* 0x00000005ff057210 */ /* 0x000fe400007fe4ff */
[----:B--2---:R-:W-:-:S04]  /*10a0*/  IADD3 R34, PT, PT, R10, R34, R7 ;  /* 0x000000220a227210 */ /* 0x004fc80007ffe007 */
[----:B---3--:R-:W-:-:S07]  /*10b0*/  IADD3 R34, PT, PT, R8, R34, R13 ;  /* 0x0000002208227210 */ /* 0x008fce0007ffe00d */
.L_x_2933:
[----:B------:R-:W-:Y:S05]  /*10c0*/  @!P1 BRA `(.L_x_2931) ;  /* 0x0000000000709947 */ /* 0x000fea0003800000 */
[----:B------:R-:W2:Y:S01]  /*10d0*/  LDG.E.64 R6, desc[UR6][R4.64] ;  /* 0x0000000604067981 */ /* 0x000ea2000c1e1b00 */
[----:B------:R-:W2:Y:S08]  /*10e0*/  LDC.64 R16, c[0x0][0x758] ;  /* 0x0001d600ff107b82 */ /* 0x000eb00000000a00 */
[----:B------:R-:W1:Y:S01]  /*10f0*/  LDC.64 R12, c[0x0][0x728] ;  /* 0x0001ca00ff0c7b82 */ /* 0x000e620000000a00 */
[----:B--2---:R-:W-:-:S02]  /*1100*/  IMAD R2, R7, R16, RZ ;  /* 0x0000001007027224 */ /* 0x004fc400078e02ff */
[----:B-1----:R-:W-:-:S04]  /*1110*/  IMAD.WIDE.U32 R8, R6, R16, R12 ;  /* 0x0000001006087225 */ /* 0x002fc800078e000c */
[----:B------:R-:W-:-:S05]  /*1120*/  IMAD R7, R6, R17, R2 ;  /* 0x0000001106077224 */ /* 0x000fca00078e0202 */
[----:B------:R-:W-:-:S06]  /*1130*/  IADD3 R9, PT, PT, R9, R7, RZ ;  /* 0x0000000709097210 */ /* 0x000fcc0007ffe0ff */
[----:B------:R-:W2:Y:S01]  /*1140*/  LDG.E.S8 R9, desc[UR6][R8.64] ;  /* 0x0000000608097981 */ /* 0x000ea2000c1e1300 */
        /* <DEDUP_REMOVED lines=9> */
[----:B------:R-:W-:-:S04]  /*11e0*/  IMAD.WIDE.U32 R10, R6, R16, R12 ;  /* 0x00000010060a7225 */ /* 0x000fc800078e000c */
[----:B------:R-:W-:-:S05]  /*11f0*/  IMAD R15, R6, R17, R0 ;  /* 0x00000011060f7224 */ /* 0x000fca00078e0200 */
[----:B------:R-:W-:Y:S01]  /*1200*/  IADD3 R11, PT, PT, R11, R15, RZ ;  /* 0x0000000f0b0b7210 */ /* 0x000fe20007ffe0ff */
[----:B---3--:R-:W-:-:S05]  /*1210*/  @P0 IMAD R0, R9, R16, RZ ;  /* 0x0000001009000224 */ /* 0x008fca00078e02ff */
[----:B------:R-:W2:Y:S01]  /*1220*/  LDG.E.S8 R11, desc[UR6][R10.64] ;  /* 0x000000060a0b7981 */ /* 0x000ea2000c1e1300 */
[----:B------:R-:W-:-:S04]  /*1230*/  @P0 IMAD.WIDE.U32 R6, R8, R16, R12 ;  /* 0x0000001008060225 */ /* 0x000fc800078e000c */
[----:B------:R-:W-:-:S05]  /*1240*/  @P0 IMAD R9, R8, R17, R0 ;  /* 0x0000001108090224 */ /* 0x000fca00078e0200 */
[----:B------:R-:W-:-:S06]  /*1250*/  @P0 IADD3 R7, PT, PT, R7, R9, RZ ;  /* 0x0000000907070210 */ /* 0x000fcc0007ffe0ff */
[----:B------:R-:W3:Y:S01]  /*1260*/  @P0 LDG.E.S8 R7, desc[UR6][R6.64] ;  /* 0x0000000606070981 */ /* 0x000ee2000c1e1300 */
[----:B--2---:R-:W-:-:S04]  /*1270*/  IADD3 R34, PT, PT, R11, R34, RZ ;  /* 0x000000220b227210 */ /* 0x004fc80007ffe0ff */
[----:B---3--:R-:W-:-:S07]  /*1280*/  @P0 IADD3 R34, PT, PT, R7, R34, RZ ;  /* 0x0000002207220210 */ /* 0x008fce0007ffe0ff */
.L_x_2931:
[----:B------:R-:W-:-:S07]  /*1290*/  PRMT R2, R34, 0x7610, R2 ;  /* 0x0000761022027816 */ /* 0x000fce0000000002 */
.L_x_2928:
[----:B------:R-:W1:Y:S01]  /*12a0*/  LDC.64 R4, c[0x0][0x710] ;  /* 0x0001c400ff047b82 */ /* 0x000e620000000a00 */
[----:B------:R-:W-:-:S04]  /*12b0*/  IADD3 R3, PT, PT, R3, 0x80, RZ ;  /* 0x0000008003037810 */ /* 0x000fc80007ffe0ff */
        /* <DEDUP_REMOVED lines=30> */
.L_x_2937:
[----:B------:R-:W-:Y:S01]  /*14a0*/  IMAD.MOV.U32 R12, RZ, RZ, R4 ;  /* 0x000000ffff0c7224 */ /* 0x000fe200078e0004 */
[----:B------:R-:W-:Y:S01]  /*14b0*/  MOV R13, R5 ;  /* 0x00000005000d7202 */ /* 0x000fe20000000f00 */
[----:B------:R-:W2:Y:S04]  /*14c0*/  LDC.64 R24, c[0x0][0x728] ;  /* 0x0001ca00ff187b82 */ /* 0x000ea80000000a00 */
        /* <DEDUP_REMOVED lines=25> */
[----:B------:R-:W-:Y:S01]  /*1660*/  IMAD.WIDE.U32 R40, R40, UR8, R24 ;  /* 0x0000000828287c25 */ /* 0x000fe2000f8e0018 */
[----:B------:R-:W-:-:S03]  /*1670*/  IADD3 R45, PT, PT, R39, R45, RZ ;  /* 0x0000002d272d7210 */ /* 0x000fc60007ffe0ff */
[----:B-----5:R-:W-:Y:S01]  /*1680*/  IMAD R37, R37, UR8, RZ ;  /* 0x0000000825257c24 */ /* 0x020fe2000f8e02ff */
[----:B------:R-:W-:Y:S01]  /*1690*/  MOV R44, R38 ;  /* 0x00000026002c7202 */ /* 0x000fe20000000f00 */
[----:B------:R-:W-:Y:S01]  /*16a0*/  IMAD R29, R29, UR8, RZ ;  /* 0x000000081d1d7c24 */ /* 0x000fe2000f8e02ff */
[----:B------:R-:W-:Y:S01]  /*16b0*/  IADD3 R41, PT, PT, R41, R35, RZ ;  /* 0x0000002329297210 */ /* 0x000fe20007ffe0ff */
[C---:B------:R-:W-:Y:S01]  /*16c0*/  IMAD R47, R36.reuse, UR9, R37 ;  /* 0x00000009242f7c24 */ /* 0x040fe2000f8e0225 */
[----:B------:R1:W2:Y:S01]  /*16d0*/  LDG.E.S8 R35, desc[UR6][R42.64] ;  /* 0x000000062a237981 */ /* 0x0002a2000c1e1300 */
[----:B------:R-:W-:Y:S02]  /*16e0*/  IMAD R31, R31, UR8, RZ ;  /* 0x000000081f1f7c24 */ /* 0x000fe4000f8e02ff */
[----:B------:R-:W-:Y:S01]  /*16f0*/  IMAD.WIDE.U32 R36, R36, UR8, R24 ;  /* 0x0000000824247c25 */ /* 0x000fe2000f8e0018 */
[----:B------:R3:W4:Y:S03]  /*1700*/  LDG.E.S8 R38, desc[UR6][R44.64] ;  /* 0x000000062c267981 */ /* 0x000726000c1e1300 */
[----:B------:R-:W-:-:S02]  /*1710*/  IMAD R27, R27, UR8, RZ ;  /* 0x000000081b1b7c24 */ /* 0x000fc4000f8e02ff */
[----:B------:R-:W-:Y:S02]  /*1720*/  IMAD R49, R30, UR9, R31 ;  /* 0x000000091e317c24 */ /* 0x000fe4000f8e021f */
[C---:B-1----:R-:W-:Y:S02]  /*1730*/  IMAD R43, R28.reuse, UR9, R29 ;  /* 0x000000091c2b7c24 */ /* 0x042fe4000f8e021d */
[--C-:B------:R-:W-:Y:S01]  /*1740*/  IMAD.WIDE.U32 R28, R28, UR8, R24.reuse ;  /* 0x000000081c1c7c25 */ /* 0x100fe2000f8e0018 */
[----:B------:R-:W-:Y:S02]  /*1750*/  IADD3 R47, PT, PT, R37, R47, RZ ;  /* 0x0000002f252f7210 */ /* 0x000fe40007ffe0ff */
[----:B------:R-:W-:Y:S01]  /*1760*/  MOV R46, R36 ;  /* 0x00000024002e7202 */ /* 0x000fe20000000f00 */
[----:B------:R-:W-:Y:S01]  /*1770*/  IMAD.WIDE.U32 R30, R30, UR8, R24 ;  /* 0x000000081e1e7c25 */ /* 0x000fe2000f8e0018 */
[----:B------:R1:W2:Y:S03]  /*1780*/  LDG.E.S8 R37, desc[UR6][R40.64] ;  /* 0x0000000628257981 */ /* 0x0002a6000c1e1300 */
[C---:B---3--:R-:W-:Y:S01]  /*1790*/  IMAD R45, R26.reuse, UR9, R27 ;  /* 0x000000091a2d7c24 */ /* 0x048fe2000f8e021b */
[----:B------:R-:W-:Y:S01]  /*17a0*/  IADD3 R29, PT, PT, R29, R43, RZ ;  /* 0x0000002b1d1d7210 */ /* 0x000fe20007ffe0ff */
[----:B------:R-:W-:Y:S01]  /*17b0*/  IMAD.WIDE.U32 R26, R26, UR8, R24 ;  /* 0x000000081a1a7c25 */ /* 0x000fe2000f8e0018 */
[----:B------:R3:W4:Y:S03]  /*17c0*/  LDG.E.S8 R39, desc[UR6][R46.64] ;  /* 0x000000062e277981 */ /* 0x000726000c1e1300 */
[----:B------:R-:W-:-:S02]  /*17d0*/  IMAD R21, R21, UR8, RZ ;  /* 0x0000000815157c24 */ /* 0x000fc4000f8e02ff */
[----:B------:R-:W-:Y:S01]  /*17e0*/  IMAD R19, R19, UR8, RZ ;  /* 0x0000000813137c24 */ /* 0x000fe2000f8e02ff */
[----:B-1----:R-:W-:Y:S01]  /*17f0*/  IADD3 R41, PT, PT, R31, R49, RZ ;  /* 0x000000311f297210 */ /* 0x002fe20007ffe0ff */
[----:B------:R-:W-:Y:S01]  /*1800*/  IMAD R11, R11, UR8, RZ ;  /* 0x000000080b0b7c24 */ /* 0x000fe2000f8e02ff */
[----:B------:R-:W-:Y:S01]  /*1810*/  MOV R40, R30 ;  /* 0x0000001e00287202 */ /* 0x000fe20000000f00 */
[----:B------:R-:W-:Y:S01]  /*1820*/  IMAD R23, R23, UR8, RZ ;  /* 0x0000000817177c24 */ /* 0x000fe2000f8e02ff */
[----:B------:R-:W-:Y:S01]  /*1830*/  IADD3 R31, PT, PT, R27, R45, RZ ;  /* 0x0000002d1b1f7210 */ /* 0x000fe20007ffe0ff */
[----:B---3--:R-:W-:Y:S01]  /*1840*/  IMAD R47, R20, UR9, R21 ;  /* 0x00000009142f7c24 */ /* 0x008fe2000f8e0215 */
[----:B------:R1:W3:Y:S01]  /*1850*/  LDG.E.S8 R28, desc[UR6][R28.64] ;  /* 0x000000061c1c7981 */ /* 0x0002e2000c1e1300 */
[----:B------:R-:W-:Y:S01]  /*1860*/  IMAD R45, R18, UR9, R19 ;  /* 0x00000009122d7c24 */ /* 0x000fe2000f8e0213 */
[----:B------:R-:W-:Y:S01]  /*1870*/  MOV R30, R26 ;  /* 0x0000001a001e7202 */ /* 0x000fe20000000f00 */
[--C-:B------:R-:W-:Y:S01]  /*1880*/  IMAD.WIDE.U32 R20, R20, UR8, R24.reuse ;  /* 0x0000000814147c25 */ /* 0x100fe2000f8e0018 */
[----:B------:R5:W3:Y:S03]  /*1890*/  LDG.E.S8 R27, desc[UR6][R40.64] ;  /* 0x00000006281b7981 */ /* 0x000ae6000c1e1300 */
[----:B------:R-:W-:Y:S01]  /*18a0*/  IMAD.WIDE.U32 R18, R18, UR8, R24 ;  /* 0x0000000812127c25 */ /* 0x000fe2000f8e0018 */
[----:B------:R-:W-:-:S02]  /*18b0*/  IADD3 R43, PT, PT, R21, R47, RZ ;  /* 0x0000002f152b7210 */ /* 0x000fc40007ffe0ff */
[----:B------:R0:W3:Y:S01]  /*18c0*/  LDG.E.S8 R21, desc[UR6][R30.64] ;  /* 0x000000061e157981 */ /* 0x0000e2000c1e1300 */
[----:B-1----:R-:W-:Y:S02]  /*18d0*/  IMAD R29, R10, UR9, R11 ;  /* 0x000000090a1d7c24 */ /* 0x002fe4000f8e020b */
[----:B------:R-:W-:Y:S02]  /*18e0*/  IMAD R5, R5, UR8, RZ ;  /* 0x0000000805057c24 */ /* 0x000fe4000f8e02ff */
[----:B-----5:R-:W-:Y:S02]  /*18f0*/  IMAD R41, R22, UR9, R23 ;  /* 0x0000000916297c24 */ /* 0x020fe4000f8e0217 */
[----:B------:R-:W-:Y:S01]  /*1900*/  IMAD.WIDE.U32 R10, R10, UR8, R24 ;  /* 0x000000080a0a7c25 */ /* 0x000fe2000f8e0018 */
[----:B------:R-:W-:-:S03]  /*1910*/  IADD3 R19, PT, PT, R19, R45, RZ ;  /* 0x0000002d13137210 */ /* 0x000fc60007ffe0ff */
[----:B------:R-:W-:Y:S01]  /*1920*/  IMAD.WIDE.U32 R22, R22, UR8, R24 ;  /* 0x0000000816167c25 */ /* 0x000fe2000f8e0018 */
[----:B------:R-:W-:Y:S01]  /*1930*/  MOV R42, R20 ;  /* 0x00000014002a7202 */ /* 0x000fe20000000f00 */
[----:B------:R1:W5:Y:S01]  /*1940*/  LDG.E.S8 R18, desc[UR6][R18.64] ;  /* 0x0000000612127981 */ /* 0x000362000c1e1300 */
[----:B------:R-:W-:Y:S01]  /*1950*/  IADD3 R11, PT, PT, R11, R29, RZ ;  /* 0x0000001d0b0b7210 */ /* 0x000fe20007ffe0ff */
[C---:B0-----:R-:W-:Y:S02]  /*1960*/  IMAD R31, R4.reuse, UR9, R5 ;  /* 0x00000009041f7c24 */ /* 0x041fe4000f8e0205 */
[----:B------:R-:W-:Y:S01]  /*1970*/  IMAD R7, R7, UR8, RZ ;  /* 0x0000000807077c24 */ /* 0x000fe2000f8e02ff */
[----:B------:R-:W-:Y:S01]  /*1980*/  IADD3 R23, PT, PT, R23, R41, RZ ;  /* 0x0000002917177210 */ /* 0x000fe20007ffe0ff */
[----:B------:R-:W-:Y:S01]  /*1990*/  IMAD.WIDE.U32 R4, R4, UR8, R24 ;  /* 0x0000000804047c25 */ /* 0x000fe2000f8e0018 */
[----:B------:R-:W5:Y:S03]  /*19a0*/  LDG.E.S8 R20, desc[UR6][R42.64] ;  /* 0x000000062a147981 */ /* 0x000f66000c1e1300 */
[----:B------:R-:W-:Y:S01]  /*19b0*/  IMAD R15, R15, UR8, RZ ;  /* 0x000000080f0f7c24 */ /* 0x000fe2000f8e02ff */
[----:B------:R0:W5:Y:S01]  /*19c0*/  LDG.E.S8 R10, desc[UR6][R10.64] ;  /* 0x000000060a0a7981 */ /* 0x000162000c1e1300 */
[----:B------:R-:W-:-:S02]  /*19d0*/  IMAD R9, R9, UR8, RZ ;  /* 0x0000000809097c24 */ /* 0x000fc4000f8e02ff */
[----:B-1----:R-:W-:Y:S01]  /*19e0*/  IMAD R19, R6, UR9, R7 ;  /* 0x0000000906137c24 */ /* 0x002fe2000f8e0207 */
[----:B------:R-:W-:Y:S01]  /*19f0*/  IADD3 R5, PT, PT, R5, R31, RZ ;  /* 0x0000001f05057210 */ /* 0x000fe20007ffe0ff */
[----:B------:R-:W-:Y:S01]  /*1a00*/  IMAD R29, R14, UR9, R15 ;  /* 0x000000090e1d7c24 */ /* 0x000fe2000f8e020f */
[----:B------:R-:W5:Y:S01]  /*1a10*/  LDG.E.S8 R23, desc[UR6][R22.64] ;  /* 0x0000000616177981 */ /* 0x000f62000c1e1300 */
[----:B------:R-:W-:-:S03]  /*1a20*/  IMAD.WIDE.U32 R6, R6, UR8, R24 ;  /* 0x0000000806067c25 */ /* 0x000fc6000f8e0018 */
[----:B------:R1:W5:Y:S01]  /*1a30*/  LDG.E.S8 R5, desc[UR6][R4.64] ;  /* 0x0000000604057981 */ /* 0x000362000c1e1300 */
[----:B------:R-:W-:Y:S02]  /*1a40*/  IMAD R17, R17, UR8, RZ ;  /* 0x0000000811117c24 */ /* 0x000fe4000f8e02ff */
[----:B------:R-:W-:Y:S01]  /*1a50*/  IMAD.WIDE.U32 R14, R14, UR8, R24 ;  /* 0x000000080e0e7c25 */ /* 0x000fe2000f8e0018 */
[----:B------:R-:W-:-:S03]  /*1a60*/  IADD3 R7, PT, PT, R7, R19, RZ ;  /* 0x0000001307077210 */ /* 0x000fc60007ffe0ff */
[C---:B0-----:R-:W-:Y:S02]  /*1a70*/  IMAD R11, R8.reuse, UR9, R9 ;  /* 0x00000009080b7c24 */ /* 0x041fe4000f8e0209 */
[--C-:B------:R-:W-:Y:S01]  /*1a80*/  IMAD.WIDE.U32 R8, R8, UR8, R24.reuse ;  /* 0x0000000808087c25 */ /* 0x100fe2000f8e0018 */
[----:B------:R-:W-:Y:S01]  /*1a90*/  IADD3 R15, PT, PT, R15, R29, RZ ;  /* 0x0000001d0f0f7210 */ /* 0x000fe20007ffe0ff */
[----:B------:R-:W5:Y:S02]  /*1aa0*/  LDG.E.S8 R7, desc[UR6][R6.64] ;  /* 0x0000000606077981 */ /* 0x000f64000c1e1300 */
[----:B------:R-:W-:-:S04]  /*1ab0*/  IMAD.WIDE.U32 R24, R16, UR8, R24 ;  /* 0x0000000810187c25 */ /* 0x000fc8000f8e0018 */
[----:B------:R-:W-:Y:S01]  /*1ac0*/  IMAD R17, R16, UR9, R17 ;  /* 0x0000000910117c24 */ /* 0x000fe2000f8e0211 */
[----:B------:R-:W-:Y:S01]  /*1ad0*/  IADD3 R9, PT, PT, R9, R11, RZ ;  /* 0x0000000b09097210 */ /* 0x000fe20007ffe0ff */
[----:B------:R-:W5:Y:S03]  /*1ae0*/  LDG.E.S8 R14, desc[UR6][R14.64] ;  /* 0x000000060e0e7981 */ /* 0x000f66000c1e1300 */
[----:B------:R-:W-:Y:S01]  /*1af0*/  IADD3 R25, PT, PT, R25, R17, RZ ;  /* 0x0000001119197210 */ /* 0x000fe20007ffe0ff */
[----:B------:R-:W5:Y:S05]  /*1b00*/  LDG.E.S8 R8, desc[UR6][R8.64] ;  /* 0x0000000608087981 */ /* 0x000f6a000c1e1300 */
        /* <DEDUP_REMOVED lines=16> */
.L_x_2936:
        /* <DEDUP_REMOVED lines=24> */
[----:B----4-:R-:W-:Y:S02]  /*1d90*/  IMAD R23, R23, UR8, RZ ;  /* 0x0000000817177c24 */ /* 0x010fe4000f8e02ff */
[----:B------:R-:W-:Y:S01]  /*1da0*/  IMAD.WIDE.U32 R18, R18, UR8, R6 ;  /* 0x0000000812127c25 */ /* 0x000fe2000f8e0006 */
[----:B------:R-:W-:-:S03]  /*1db0*/  IADD3 R17, PT, PT, R17, R25, RZ ;  /* 0x0000001911117210 */ /* 0x000fc60007ffe0ff */
[----:B-----5:R-:W-:Y:S02]  /*1dc0*/  IMAD R21, R21, UR8, RZ ;  /* 0x0000000815157c24 */ /* 0x020fe4000f8e02ff */
[C---:B------:R-:W-:Y:S01]  /*1dd0*/  IMAD R25, R22.reuse, UR9, R23 ;  /* 0x0000000916197c24 */ /* 0x040fe2000f8e0217 */
[----:B------:R-:W2:Y:S01]  /*1de0*/  LDG.E.S8 R17, desc[UR6][R16.64] ;  /* 0x0000000610117981 */ /* 0x000ea2000c1e1300 */
[----:B------:R-:W-:Y:S02]  /*1df0*/  IMAD.IADD R19, R19, 0x1, R27 ;  /* 0x0000000113137824 */ /* 0x000fe400078e021b */
        /* <DEDUP_REMOVED lines=34> */
.L_x_2939:
        /* <DEDUP_REMOVED lines=37> */
.L_x_2940:
        /* <DEDUP_REMOVED lines=29> */
.L_x_2938:
[----:B------:R-:W-:-:S07]  /*2440*/  PRMT R2, R34, 0x7610, R2 ;  /* 0x0000761022027816 */ /* 0x000fce0000000002 */
.L_x_2935:
[----:B------:R-:W1:Y:S01]  /*2450*/  LDC.64 R4, c[0x0][0x710] ;  /* 0x0001c400ff047b82 */ /* 0x000e620000000a00 */
[----:B------:R-:W-:Y:S01]  /*2460*/  IADD3 R3, PT, PT, R3, 0x80, RZ ;  /* 0x0000008003037810 */ /* 0x000fe20007ffe0ff */
[----:B-1----:R1:W-:Y:S06]  /*2470*/  STG.E.U8 desc[UR6][R4.64], R2 ;  /* 0x0000000204007986 */ /* 0x0023ec000c101106 */
.L_x_2927:
        /* <DEDUP_REMOVED lines=26> */
[----:B------:R-:W-:Y:S02]  /*2620*/  LOP3.LUT R32, R32, 0x7fffffff, RZ, 0xc0, !PT ;  /* 0x7fffffff20207812 */ /* 0x000fe400078ec0ff */
[----:B------:R-:W-:Y:S02]  /*2630*/  LOP3.LUT R33, R0, 0xfffffff0, RZ, 0xc0, !PT ;  /* 0xfffffff000217812 */ /* 0x000fe400078ec0ff */
[----:B------:R-:W-:-:S07]  /*2640*/  MOV R34, RZ ;  /* 0x000000ff00227202 */ /* 0x000fce0000000f00 */
.L_x_2944:
[----:B------:R-:W-:Y:S01]  /*2650*/  MOV R12, R4 ;  /* 0x00000004000c7202 */ /* 0x000fe20000000f00 */
[----:B------:R-:W1:Y:S01]  /*2660*/  LDC.64 R24, c[0x0][0x728] ;  /* 0x0001ca00ff187b82 */ /* 0x000e620000000a00 */
        /* <DEDUP_REMOVED lines=21> */
[----:B-1----:R-:W-:-:S04]  /*27c0*/  IMAD.WIDE.U32 R42, R42, UR12, R24 ;  /* 0x0000000c2a2a7c25 */ /* 0x002fc8000f8e0018 */
[C---:B------:R-:W-:Y:S02]  /*27d0*/  IMAD R45, R38.reuse, UR13, R45 ;  /* 0x0000000d262d7c24 */ /* 0x040fe4000f8e022d */
[----:B------:R-:W-:Y:S01]  /*27e0*/  IMAD.WIDE.U32 R38, R38, UR12, R24 ;  /* 0x0000000c26267c25 */ /* 0x000fe2000f8e0018 */
[----:B------:R-:W-:-:S03]  /*27f0*/  IADD3 R43, PT, PT, R43, R47, RZ ;  /* 0x0000002f2b2b7210 */ /* 0x000fc60007ffe0ff */
[C---:B------:R-:W-:Y:S02]  /*2800*/  IMAD R35, R40.reuse, UR13, R41 ;  /* 0x0000000d28237c24 */ /* 0x040fe4000f8e0229 */
[----:B----4-:R-:W-:Y:S02]  /*2810*/  IMAD R37, R37, UR12, RZ ;  /* 0x0000000c25257c24 */ /* 0x010fe4000f8e02ff */
[----:B------:R-:W-:Y:S01]  /*2820*/  IMAD.WIDE.U32 R40, R40, UR12, R24 ;  /* 0x0000000c28287c25 */ /* 0x000fe2000f8e0018 */
[----:B------:R-:W-:Y:S02]  /*2830*/  IADD3 R45, PT, PT, R39, R45, RZ ;  /* 0x0000002d272d7210 */ /* 0x000fe40007ffe0ff */
[----:B------:R-:W-:Y:S01]  /*2840*/  MOV R44, R38 ;  /* 0x00000026002c7202 */ /* 0x000fe20000000f00 */
[----:B-----5:R-:W-:Y:S02]  /*2850*/  IMAD R29, R29, UR12, RZ ;  /* 0x0000000c1d1d7c24 */ /* 0x020fe4000f8e02ff */
[----:B------:R-:W-:-:S02]  /*2860*/  IMAD R47, R36, UR13, R37 ;  /* 0x0000000d242f7c24 */ /* 0x000fc4000f8e0225 */
[----:B------:R-:W-:Y:S01]  /*2870*/  IMAD R31, R31, UR12, RZ ;  /* 0x0000000c1f1f7c24 */ /* 0x000fe2000f8e02ff */
[----:B------:R-:W2:Y:S01]  /*2880*/  LDG.E.S8 R38, desc[UR6][R44.64] ;  /* 0x000000062c267981 */ /* 0x000ea2000c1e1300 */
[----:B------:R-:W-:Y:S02]  /*2890*/  IMAD.IADD R41, R41, 0x1, R35 ;  /* 0x0000000129297824 */ /* 0x000fe400078e0223 */
[----:B------:R-:W-:Y:S01]  /*28a0*/  IMAD.WIDE.U32 R36, R36, UR12, R24 ;  /* 0x0000000c24247c25 */ /* 0x000fe2000f8e0018 */
[----:B------:R0:W3:Y:S03]  /*28b0*/  LDG.E.S8 R35, desc[UR6][R42.64] ;  /* 0x000000062a237981 */ /* 0x0000e6000c1e1300 */
[----:B------:R-:W-:Y:S02]  /*28c0*/  IMAD R27, R27, UR12, RZ ;  /* 0x0000000c1b1b7c24 */ /* 0x000fe4000f8e02ff */
[C---:B------:R-:W-:Y:S01]  /*28d0*/  IMAD R49, R30.reuse, UR13, R31 ;  /* 0x0000000d1e317c24 */ /* 0x040fe2000f8e021f */
[----:B------:R-:W-:Y:S01]  /*28e0*/  IADD3 R47, PT, PT, R37, R47, RZ ;  /* 0x0000002f252f7210 */ /* 0x000fe20007ffe0ff */
[----:B------:R-:W-:Y:S01]  /*28f0*/  IMAD.WIDE.U32 R30, R30, UR12, R24 ;  /* 0x0000000c1e1e7c25 */ /* 0x000fe2000f8e0018 */
[----:B------:R-:W-:Y:S01]  /*2900*/  MOV R46, R36 ;  /* 0x00000024002e7202 */ /* 0x000fe20000000f00 */
[----:B------:R1:W3:Y:S02]  /*2910*/  LDG.E.S8 R37, desc[UR6][R40.64] ;  /* 0x0000000628257981 */ /* 0x0002e4000c1e1300 */
[----:B0-----:R-:W-:-:S02]  /*2920*/  IMAD R43, R28, UR13, R29 ;  /* 0x0000000d1c2b7c24 */ /* 0x001fc4000f8e021d */
[----:B------:R-:W-:Y:S01]  /*2930*/  IMAD.WIDE.U32 R28, R28, UR12, R24 ;  /* 0x0000000c1c1c7c25 */ /* 0x000fe2000f8e0018 */
[----:B------:R0:W2:Y:S03]  /*2940*/  LDG.E.S8 R39, desc[UR6][R46.64] ;  /* 0x000000062e277981 */ /* 0x0000a6000c1e1300 */
[C---:B------:R-:W-:Y:S02]  /*2950*/  IMAD R45, R26.reuse, UR13, R27 ;  /* 0x0000000d1a2d7c24 */ /* 0x040fe4000f8e021b */
[----:B------:R-:W-:Y:S01]  /*2960*/  IMAD.WIDE.U32 R26, R26, UR12, R24 ;  /* 0x0000000c1a1a7c25 */ /* 0x000fe2000f8e0018 */
[----:B------:R-:W-:-:S03]  /*2970*/  IADD3 R29, PT, PT, R29, R43, RZ ;  /* 0x0000002b1d1d7210 */ /* 0x000fc60007ffe0ff */
[----:B------:R-:W-:Y:S02]  /*2980*/  IMAD R21, R21, UR12, RZ ;  /* 0x0000000c15157c24 */ /* 0x000fe4000f8e02ff */
[----:B------:R-:W-:Y:S01]  /*2990*/  IMAD R19, R19, UR12, RZ ;  /* 0x0000000c13137c24 */ /* 0x000fe2000f8e02ff */
[----:B-1----:R-:W-:Y:S01]  /*29a0*/  IADD3 R41, PT, PT, R31, R49, RZ ;  /* 0x000000311f297210 */ /* 0x002fe20007ffe0ff */
[----:B------:R-:W-:Y:S01]  /*29b0*/  IMAD R11, R11, UR12, RZ ;  /* 0x0000000c0b0b7c24 */ /* 0x000fe2000f8e02ff */
[----:B------:R-:W-:Y:S01]  /*29c0*/  MOV R40, R30 ;  /* 0x0000001e00287202 */ /* 0x000fe20000000f00 */
[----:B0-----:R-:W-:Y:S01]  /*29d0*/  IMAD R47, R20, UR13, R21 ;  /* 0x0000000d142f7c24 */ /* 0x001fe2000f8e0215 */
[----:B------:R-:W-:Y:S01]  /*29e0*/  IADD3 R31, PT, PT, R27, R45, RZ ;  /* 0x0000002d1b1f7210 */ /* 0x000fe20007ffe0ff */
[----:B------:R-:W-:Y:S01]  /*29f0*/  IMAD R23, R23, UR12, RZ ;  /* 0x0000000c17177c24 */ /* 0x000fe2000f8e02ff */
[----:B------:R0:W4:Y:S01]  /*2a00*/  LDG.E.S8 R28, desc[UR6][R28.64] ;  /* 0x000000061c1c7981 */ /* 0x000122000c1e1300 */
[----:B------:R-:W-:Y:S01]  /*2a10*/  IMAD R45, R18, UR13, R19 ;  /* 0x0000000d122d7c24 */ /* 0x000fe2000f8e0213 */
[----:B------:R-:W-:Y:S01]  /*2a20*/  MOV R30, R26 ;  /* 0x0000001a001e7202 */ /* 0x000fe20000000f00 */
[--C-:B------:R-:W-:Y:S01]  /*2a30*/  IMAD.WIDE.U32 R20, R20, UR12, R24.reuse ;  /* 0x0000000c14147c25 */ /* 0x100fe2000f8e0018 */
[----:B------:R1:W4:Y:S03]  /*2a40*/  LDG.E.S8 R27, desc[UR6][R40.64] ;  /* 0x00000006281b7981 */ /* 0x000326000c1e1300 */
[----:B------:R-:W-:Y:S01]  /*2a50*/  IMAD.WIDE.U32 R18, R18, UR12, R24 ;  /* 0x0000000c12127c25 */ /* 0x000fe2000f8e0018 */
[----:B------:R-:W-:-:S02]  /*2a60*/  IADD3 R43, PT, PT, R21, R47, RZ ;  /* 0x0000002f152b7210 */ /* 0x000fc40007ffe0ff */
[----:B------:R5:W4:Y:S01]  /*2a70*/  LDG.E.S8 R21, desc[UR6][R30.64] ;  /* 0x000000061e157981 */ /* 0x000b22000c1e1300 */
[----:B0-----:R-:W-:Y:S02]  /*2a80*/  IMAD R29, R10, UR13, R11 ;  /* 0x0000000d0a1d7c24 */ /* 0x001fe4000f8e020b */
[----:B------:R-:W-:Y:S02]  /*2a90*/  IMAD R5, R5, UR12, RZ ;  /* 0x0000000c05057c24 */ /* 0x000fe4000f8e02ff */
[----:B-1----:R-:W-:Y:S02]  /*2aa0*/  IMAD R41, R22, UR13, R23 ;  /* 0x0000000d16297c24 */ /* 0x002fe4000f8e0217 */
[----:B------:R-:W-:Y:S01]  /*2ab0*/  IMAD.WIDE.U32 R10, R10, UR12, R24 ;  /* 0x0000000c0a0a7c25 */ /* 0x000fe2000f8e0018 */
[----:B------:R-:W-:-:S03]  /*2ac0*/  IADD3 R19, PT, PT, R19, R45, RZ ;  /* 0x0000002d13137210 */ /* 0x000fc60007ffe0ff */
[----:B------:R-:W-:Y:S01]  /*2ad0*/  IMAD.WIDE.U32 R22, R22, UR12, R24 ;  /* 0x0000000c16167c25 */ /* 0x000fe2000f8e0018 */
[----:B------:R-:W-:Y:S01]  /*2ae0*/  MOV R42, R20 ;  /* 0x00000014002a7202 */ /* 0x000fe20000000f00 */
[----:B------:R0:W4:Y:S01]  /*2af0*/  LDG.E.S8 R18, desc[UR6][R18.64] ;  /* 0x0000000612127981 */ /* 0x000122000c1e1300 */
[----:B------:R-:W-:Y:S01]  /*2b00*/  IADD3 R11, PT, PT, R11, R29, RZ ;  /* 0x0000001d0b0b7210 */ /* 0x000fe20007ffe0ff */
[C---:B-----5:R-:W-:Y:S02]  /*2b10*/  IMAD R31, R4.reuse, UR13, R5 ;  /* 0x0000000d041f7c24 */ /* 0x060fe4000f8e0205 */
[----:B------:R-:W-:Y:S01]  /*2b20*/  IMAD R7, R7, UR12, RZ ;  /* 0x0000000c07077c24 */ /* 0x000fe2000f8e02ff */
[----:B------:R-:W-:Y:S01]  /*2b30*/  IADD3 R23, PT, PT, R23, R41, RZ ;  /* 0x0000002917177210 */ /* 0x000fe20007ffe0ff */
[----:B------:R-:W-:Y:S01]  /*2b40*/  IMAD.WIDE.U32 R4, R4, UR12, R24 ;  /* 0x0000000c04047c25 */ /* 0x000fe2000f8e0018 */
[----:B------:R-:W5:Y:S03]  /*2b50*/  LDG.E.S8 R20, desc[UR6][R42.64] ;  /* 0x000000062a147981 */ /* 0x000f66000c1e1300 */
[----:B------:R-:W-:Y:S01]  /*2b60*/  IMAD R15, R15, UR12, RZ ;  /* 0x0000000c0f0f7c24 */ /* 0x000fe2000f8e02ff */
[----:B------:R1:W5:Y:S01]  /*2b70*/  LDG.E.S8 R10, desc[UR6][R10.64] ;  /* 0x000000060a0a7981 */ /* 0x000362000c1e1300 */
[----:B------:R-:W-:-:S02]  /*2b80*/  IMAD R9, R9, UR12, RZ ;  /* 0x0000000c09097c24 */ /* 0x000fc4000f8e02ff */
[----:B0-----:R-:W-:Y:S01]  /*2b90*/  IMAD R19, R6, UR13, R7 ;  /* 0x0000000d06137c24 */ /* 0x001fe2000f8e0207 */
        /* <DEDUP_REMOVED lines=8> */
[C---:B-1----:R-:W-:Y:S02]  /*2c20*/  IMAD R11, R8.reuse, UR13, R9 ;  /* 0x0000000d080b7c24 */ /* 0x042fe4000f8e0209 */
        /* <DEDUP_REMOVED lines=14> */
[----:B0-----:R-:W-:Y:S02]  /*2d10*/  IADD3 R4, P1, PT, R12, 0x80, RZ ;  /* 0x000000800c047810 */ /* 0x001fe40007f3e0ff */
[----:B---3--:R-:W-:-:S04]  /*2d20*/  IADD3 R35, PT, PT, R37, R34, R35 ;  /* 0x0000002225237210 */ /* 0x008fc80007ffe023 */
[----:B--2---:R-:W-:-:S04]  /*2d30*/  IADD3 R38, PT, PT, R39, R35, R38 ;  /* 0x0000002327267210 */ /* 0x004fc80007ffe026 */
[----:B----4-:R-:W-:-:S04]  /*2d40*/  IADD3 R27, PT, PT, R28, R38, R27 ;  /* 0x000000261c1b7210 */ /* 0x010fc80007ffe01b */
[----:B-----5:R-:W-:-:S04]  /*2d50*/  IADD3 R20, PT, PT, R20, R27, R21 ;  /* 0x0000001b14147210 */ /* 0x020fc80007ffe015 */
[----:B------:R-:W-:-:S04]  /*2d60*/  IADD3 R18, PT, PT, R23, R20, R18 ;  /* 0x0000001417127210 */ /* 0x000fc80007ffe012 */
[----:B------:R-:W-:-:S04]  /*2d70*/  IADD3 R5, PT, PT, R5, R18, R10 ;  /* 0x0000001205057210 */ /* 0x000fc80007ffe00a */
[----:B------:R-:W-:Y:S02]  /*2d80*/  IADD3 R7, PT, PT, R7, R5, R14 ;  /* 0x0000000507077210 */ /* 0x000fe40007ffe00e */
[----:B------:R-:W-:Y:S02]  /*2d90*/  IADD3.X R5, PT, PT, RZ, R13, RZ, P1, !PT ;  /* 0x0000000dff057210 */ /* 0x000fe40000ffe4ff */
[----:B------:R-:W-:Y:S01]  /*2da0*/  IADD3 R34, PT, PT, R25, R7, R8 ;  /* 0x0000000719227210 */ /* 0x000fe20007ffe008 */
[----:B------:R-:W-:Y:S06]  /*2db0*/  @P0 BRA `(.L_x_2944) ;  /* 0xfffffff800240947 */ /* 0x000fec000383ffff */
[----:B------:R-:W-:Y:S05]  /*2dc0*/  BSYNC.RECONVERGENT B2 ;  /* 0x0000000000027941 */ /* 0x000fea0003800200 */
.L_x_2943:
        /* <DEDUP_REMOVED lines=35> */
[----:B------:R-:W-:Y:S01]  /*3000*/  IMAD.WIDE.U32 R20, R20, UR8, R6 ;  /* 0x0000000814147c25 */ /* 0x000fe2000f8e0006 */
[----:B------:R-:W-:-:S03]  /*3010*/  IADD3 R23, PT, PT, R23, R25, RZ ;  /* 0x0000001917177210 */ /* 0x000fc60007ffe0ff */
[----:B------:R-:W-:Y:S02]  /*3020*/  IMAD R15, R15, UR8, RZ ;  /* 0x000000080f0f7c24 */ /* 0x000fe4000f8e02ff */
[----:B------:R-:W-:Y:S02]  /*3030*/  IMAD R11, R11, UR8, RZ ;  /* 0x000000080b0b7c24 */ /* 0x000fe4000f8e02ff */
[C---:B------:R-:W-:Y:S02]  /*3040*/  IMAD R27, R12.reuse, UR9, R13 ;  /* 0x000000090c1b7c24 */ /* 0x040fe4000f8e020d */
[----:B-1----:R-:W-:Y:S01]  /*3050*/  IMAD R19, R9, UR8, RZ ;  /* 0x0000000809137c24 */ /* 0x002fe2000f8e02ff */
[----:B------:R-:W-:Y:S01]  /*3060*/  IADD3 R21, PT, PT, R21, R29, RZ ;  /* 0x0000001d15157210 */ /* 0x000fe20007ffe0ff */
[----:B------:R-:W-:Y:S01]  /*3070*/  IMAD.WIDE.U32 R12, R12, UR8, R6 ;  /* 0x000000080c0c7c25 */ /* 0x000fe2000f8e0006 */
[----:B------:R-:W3:Y:S03]  /*3080*/  LDG.E.S8 R23, desc[UR6][R22.64] ;  /* 0x0000000616177981 */ /* 0x000ee6000c1e1300 */
[C---:B------:R-:W-:Y:S01]  /*3090*/  IMAD R25, R14.reuse, UR9, R15 ;  /* 0x000000090e197c24 */ /* 0x040fe2000f8e020f */
[----:B------:R-:W3:Y:S01]  /*30a0*/  LDG.E.S8 R20, desc[UR6][R20.64] ;  /* 0x0000000614147981 */ /* 0x000ee2000c1e1300 */
[----:B------:R-:W-:Y:S01]  /*30b0*/  IMAD.WIDE.U32 R14, R14, UR8, R6 ;  /* 0x000000080e0e7c25 */ /* 0x000fe2000f8e0006 */
[----:B------:R-:W-:-:S03]  /*30c0*/  IADD3 R13, PT, PT, R13, R27, RZ ;  /* 0x0000001b0d0d7210 */ /* 0x000fc60007ffe0ff */
[C---:B------:R-:W-:Y:S02]  /*30d0*/  IMAD R9, R10.reuse, UR9, R11 ;  /* 0x000000090a097c24 */ /* 0x040fe4000f8e020b */
[--C-:B------:R-:W-:Y:S01]  /*30e0*/  IMAD.WIDE.U32 R10, R10, UR8, R6.reuse ;  /* 0x000000080a0a7c25 */ /* 0x100fe2000f8e0006 */
[----:B------:R-:W4:Y:S03]  /*30f0*/  LDG.E.S8 R13, desc[UR6][R12.64] ;  /* 0x000000060c0d7981 */ /* 0x000f26000c1e1300 */
[----:B------:R-:W-:-:S04]  /*3100*/  IMAD.WIDE.U32 R6, R8, UR8, R6 ;  /* 0x0000000808067c25 */ /* 0x000fc8000f8e0006 */
[----:B------:R-:W-:Y:S02]  /*3110*/  IMAD R19, R8, UR9, R19 ;  /* 0x0000000908137c24 */ /* 0x000fe4000f8e0213 */
[----:B------:R-:W-:Y:S01]  /*3120*/  IMAD.IADD R15, R15, 0x1, R25 ;  /* 0x000000010f0f7824 */ /* 0x000fe200078e0219 */
[----:B------:R-:W-:Y:S02]  /*3130*/  IADD3 R11, PT, PT, R11, R9, RZ ;  /* 0x000000090b0b7210 */ /* 0x000fe40007ffe0ff */
[----:B------:R-:W-:Y:S02]  /*3140*/  IADD3 R7, PT, PT, R7, R19, RZ ;  /* 0x0000001307077210 */ /* 0x000fe40007ffe0ff */
[----:B------:R-:W4:Y:S04]  /*3150*/  LDG.E.S8 R14, desc[UR6][R14.64] ;  /* 0x000000060e0e7981 */ /* 0x000f28000c1e1300 */
[----:B------:R-:W5:Y:S04]  /*3160*/  LDG.E.S8 R10, desc[UR6][R10.64] ;  /* 0x000000060a0a7981 */ /* 0x000f68000c1e1300 */
[----:B------:R-:W5:Y:S01]  /*3170*/  LDG.E.S8 R7, desc[UR6][R6.64] ;  /* 0x0000000606077981 */ /* 0x000f62000c1e1300 */
[----:B------:R-:W-:-:S04]  /*3180*/  IADD3 R4, P0, PT, R4, 0x40, RZ ;  /* 0x0000004004047810 */ /* 0x000fc80007f1e0ff */
[----:B------:R-:W-:Y:S02]  /*3190*/  IADD3.X R5, PT, PT, RZ, R5, RZ, P0, !PT ;  /* 0x00000005ff057210 */ /* 0x000fe400007fe4ff */
[----:B--2---:R-:W-:-:S04]  /*31a0*/  IADD3 R2, PT, PT, R2, R34, R17 ;  /* 0x0000002202027210 */ /* 0x004fc80007ffe011 */
[----:B---3--:R-:W-:-:S04]  /*31b0*/  IADD3 R20, PT, PT, R23, R2, R20 ;  /* 0x0000000217147210 */ /* 0x008fc80007ffe014 */
[----:B----4-:R-:W-:-:S04]  /*31c0*/  IADD3 R14, PT, PT, R13, R20, R14 ;  /* 0x000000140d0e7210 */ /* 0x010fc80007ffe00e */
[----:B-----5:R-:W-:-:S07]  /*31d0*/  IADD3 R34, PT, PT, R7, R14, R10 ;  /* 0x0000000e07227210 */ /* 0x020fce0007ffe00a */
.L_x_2946:
        /* <DEDUP_REMOVED lines=37> */
.L_x_2947:
[----:B------:R-:W-:Y:S05]  /*3430*/  @!P1 BRA `(.L_x_2945) ;  /* 0x0000000000709947 */ /* 0x000fea0003800000 */
[----:B------:R-:W2:Y:S01]  /*3440*/  LDG.E.64 R6, desc[UR6][R4.64] ;  /* 0x0000000604067981 */ /* 0x000ea2000c1e1b00 */
[----:B------:R-:W1:Y:S01]  /*3450*/  LDC.64 R12, c[0x0][0x728] ;  /* 0x0001ca00ff0c7b82 */ /* 0x000e620000000a00 */
[----:B------:R-:W2:Y:S01]  /*3460*/  LDCU.64 UR8, c[0x0][0x758] ;  /* 0x0000eb00ff0877ac */ /* 0x000ea20008000a00 */
[----:B------:R-:W-:Y:S01]  /*3470*/  ISETP.NE.U32.AND P0, PT, R0, 0x1, PT ;  /* 0x000000010000780c */ /* 0x000fe20003f05070 */
[----:B--2---:R-:W-:Y:S02]  /*3480*/  IMAD R7, R7, UR8, RZ ;  /* 0x0000000807077c24 */ /* 0x004fe4000f8e02ff */
[----:B-1----:R-:W-:-:S04]  /*3490*/  IMAD.WIDE.U32 R8, R6, UR8, R12 ;  /* 0x0000000806087c25 */ /* 0x002fc8000f8e000c */
[----:B------:R-:W-:-:S05]  /*34a0*/  IMAD R7, R6, UR9, R7 ;  /* 0x0000000906077c24 */ /* 0x000fca000f8e0207 */
[----:B------:R-:W-:-:S06]  /*34b0*/  IADD3 R9, PT, PT, R9, R7, RZ ;  /* 0x0000000709097210 */ /* 0x000fcc0007ffe0ff */
[----:B------:R-:W2:Y:S01]  /*34c0*/  LDG.E.S8 R9, desc[UR6][R8.64] ;  /* 0x0000000608097981 */ /* 0x000ea2000c1e1300 */
        /* <DEDUP_REMOVED lines=8> */
[----:B------:R-:W-:-:S04]  /*3550*/  IMAD.WIDE.U32 R10, R6, UR8, R12 ;  /* 0x00000008060a7c25 */ /* 0x000fc8000f8e000c */
[----:B------:R-:W-:-:S05]  /*3560*/  IMAD R15, R6, UR9, R7 ;  /* 0x00000009060f7c24 */ /* 0x000fca000f8e0207 */
[----:B------:R-:W-:Y:S01]  /*3570*/  IADD3 R11, PT, PT, R11, R15, RZ ;  /* 0x0000000f0b0b7210 */ /* 0x000fe20007ffe0ff */
[----:B---3--:R-:W-:-:S05]  /*3580*/  @P0 IMAD R9, R9, UR8, RZ ;  /* 0x0000000809090c24 */ /* 0x008fca000f8e02ff */
[----:B------:R-:W2:Y:S01]  /*3590*/  LDG.E.S8 R11, desc[UR6][R10.64] ;  /* 0x000000060a0b7981 */ /* 0x000ea2000c1e1300 */
[----:B------:R-:W-:-:S04]  /*35a0*/  @P0 IMAD.WIDE.U32 R6, R8, UR8, R12 ;  /* 0x0000000808060c25 */ /* 0x000fc8000f8e000c */
[----:B------:R-:W-:-:S05]  /*35b0*/  @P0 IMAD R9, R8, UR9, R9 ;  /* 0x0000000908090c24 */ /* 0x000fca000f8e0209 */
[----:B------:R-:W-:-:S06]  /*35c0*/  @P0 IADD3 R7, PT, PT, R7, R9, RZ ;  /* 0x0000000907070210 */ /* 0x000fcc0007ffe0ff */
[----:B------:R-:W3:Y:S01]  /*35d0*/  @P0 LDG.E.S8 R7, desc[UR6][R6.64] ;  /* 0x0000000606070981 */ /* 0x000ee2000c1e1300 */
[----:B--2---:R-:W-:-:S04]  /*35e0*/  IADD3 R34, PT, PT, R11, R34, RZ ;  /* 0x000000220b227210 */ /* 0x004fc80007ffe0ff */
[----:B---3--:R-:W-:-:S07]  /*35f0*/  @P0 IADD3 R34, PT, PT, R7, R34, RZ ;  /* 0x0000002207220210 */ /* 0x008fce0007ffe0ff */
.L_x_2945:
[----:B------:R-:W-:-:S07]  /*3600*/  PRMT R2, R34, 0x7610, R2 ;  /* 0x0000761022027816 */ /* 0x000fce0000000002 */
.L_x_2942:
[----:B------:R-:W1:Y:S01]  /*3610*/  LDC.64 R4, c[0x0][0x710] ;  /* 0x0001c400ff047b82 */ /* 0x000e620000000a00 */
[----:B------:R-:W-:Y:S01]  /*3620*/  IADD3 R3, PT, PT, R3, 0x80, RZ ;  /* 0x0000008003037810 */ /* 0x000fe20007ffe0ff */
[----:B-1----:R2:W-:Y:S06]  /*3630*/  STG.E.U8 desc[UR6][R4.64], R2 ;  /* 0x0000000204007986 */ /* 0x0025ec000c101106 */
.L_x_2934:
        /* <DEDUP_REMOVED lines=29> */
.L_x_2951:
[----:B------:R-:W-:Y:S01]  /*3810*/  MOV R12, R4 ;  /* 0x00000004000c7202 */ /* 0x000fe20000000f00 */
[----:B------:R-:W1:Y:S01]  /*3820*/  LDC.64 R24, c[0x0][0x728] ;  /* 0x0001ca00ff187b82 */ /* 0x000e620000000a00 */
        /* <DEDUP_REMOVED lines=21> */
[----:B-1----:R-:W-:-:S04]  /*3980*/  IMAD.WIDE.U32 R42, R42, UR14, R24 ;  /* 0x0000000e2a2a7c25 */ /* 0x002fc8000f8e0018 */
[C---:B------:R-:W-:Y:S02]  /*3990*/  IMAD R45, R38.reuse, UR15, R45 ;  /* 0x0000000f262d7c24 */ /* 0x040fe4000f8e022d */
[----:B------:R-:W-:Y:S01]  /*39a0*/  IMAD.WIDE.U32 R38, R38, UR14, R24 ;  /* 0x0000000e26267c25 */ /* 0x000fe2000f8e0018 */
[----:B------:R-:W-:-:S03]  /*39b0*/  IADD3 R43, PT, PT, R43, R47, RZ ;  /* 0x0000002f2b2b7210 */ /* 0x000fc60007ffe0ff */
[C---:B------:R-:W-:Y:S02]  /*39c0*/  IMAD R35, R40.reuse, UR15, R41 ;  /* 0x0000000f28237c24 */ /* 0x040fe4000f8e0229 */
[----:B------:R-:W-:Y:S01]  /*39d0*/  IMAD.WIDE.U32 R40, R40, UR14, R24 ;  /* 0x0000000e28287c25 */ /* 0x000fe2000f8e0018 */
[----:B------:R-:W-:-:S03]  /*39e0*/  IADD3 R45, PT, PT, R39, R45, RZ ;  /* 0x0000002d272d7210 */ /* 0x000fc60007ffe0ff */
[----:B-----5:R-:W-:Y:S02]  /*39f0*/  IMAD R37, R37, UR14, RZ ;  /* 0x0000000e25257c24 */ /* 0x020fe4000f8e02ff */
[----:B------:R-:W-:Y:S02]  /*3a00*/  IMAD.MOV.U32 R44, RZ, RZ, R38 ;  /* 0x000000ffff2c7224 */ /* 0x000fe400078e0026 */
        /* <DEDUP_REMOVED lines=88> */
.L_x_2950:
        /* <DEDUP_REMOVED lines=29> */
[----:B------:R-:W-:Y:S01]  /*4160*/  IADD3 R19, PT, PT, R19, R27, RZ ;  /* 0x0000001b13137210 */ /* 0x000fe20007ffe0ff */
[----:B------:R-:W-:Y:S01]  /*4170*/  IMAD.WIDE.U32 R22, R22, UR8, R6 ;  /* 0x0000000816167c25 */ /* 0x000fe2000f8e0006 */
[----:B------:R-:W2:Y:S03]  /*4180*/  LDG.E.S8 R17, desc[UR6][R16.64] ;  /* 0x0000000610117981 */ /* 0x000ea6000c1e1300 */
[----:B------:R-:W-:Y:S02]  /*4190*/  IMAD R13, R13, UR8, RZ ;  /* 0x000000080d0d7c24 */ /* 0x000fe4000f8e02ff */
[----:B------:R-:W-:Y:S01]  /*41a0*/  IMAD R29, R20, UR9, R21 ;  /* 0x00000009141d7c24 */ /* 0x000fe2000f8e0215 */
[----:B------:R1:W2:Y:S01]  /*41b0*/  LDG.E.S8 R2, desc[UR6][R18.64] ;  /* 0x0000000612027981 */ /* 0x0002a2000c1e1300 */
[----:B------:R-:W-:-:S02]  /*41c0*/  IMAD R15, R15, UR8, RZ ;  /* 0x000000080f0f7c24 */ /* 0x000fc4000f8e02ff */
[----:B------:R-:W-:Y:S01]  /*41d0*/  IMAD.WIDE.U32 R20, R20, UR8, R6 ;  /* 0x0000000814147c25 */ /* 0x000fe2000f8e0006 */
[----:B------:R-:W-:-:S03]  /*41e0*/  IADD3 R23, PT, PT, R23, R25, RZ ;  /* 0x0000001917177210 */ /* 0x000fc60007ffe0ff */
[----:B------:R-:W-:Y:S02]  /*41f0*/  IMAD R11, R11, UR8, RZ ;  /* 0x000000080b0b7c24 */ /* 0x000fe4000f8e02ff */
[----:B------:R-:W-:Y:S01]  /*4200*/  IMAD R27, R12, UR9, R13 ;  /* 0x000000090c1b7c24 */ /* 0x000fe2000f8e020d */
[----:B------:R-:W-:Y:S01]  /*4210*/  IADD3 R21, PT, PT, R21, R29, RZ ;  /* 0x0000001d15157210 */ /* 0x000fe20007ffe0ff */
[----:B------:R-:W-:Y:S01]  /*4220*/  IMAD R25, R14, UR9, R15 ;  /* 0x000000090e197c24 */ /* 0x000fe2000f8e020f */
[----:B------:R-:W3:Y:S01]  /*4230*/  LDG.E.S8 R23, desc[UR6][R22.64] ;  /* 0x0000000616177981 */ /* 0x000ee2000c1e1300 */
[----:B------:R-:W-:-:S03]  /*4240*/  IMAD.WIDE.U32 R12, R12, UR8, R6 ;  /* 0x000000080c0c7c25 */ /* 0x000fc6000f8e0006 */
[----:B------:R-:W3:Y:S01]  /*4250*/  LDG.E.S8 R20, desc[UR6][R20.64] ;  /* 0x0000000614147981 */ /* 0x000ee2000c1e1300 */
[----:B------:R-:W-:-:S04]  /*4260*/  IMAD.WIDE.U32 R14, R14, UR8, R6 ;  /* 0x000000080e0e7c25 */ /* 0x000fc8000f8e0006 */
[----:B-1----:R-:W-:Y:S02]  /*4270*/  IMAD R19, R9, UR8, RZ ;  /* 0x0000000809137c24 */ /* 0x002fe4000f8e02ff */
[C---:B------:R-:W-:Y:S01]  /*4280*/  IMAD R9, R10.reuse, UR9, R11 ;  /* 0x000000090a097c24 */ /* 0x040fe2000f8e020b */
[----:B------:R-:W-:Y:S01]  /*4290*/  IADD3 R13, PT, PT, R13, R27, RZ ;  /* 0x0000001b0d0d7210 */ /* 0x000fe20007ffe0ff */
[----:B------:R-:W-:Y:S01]  /*42a0*/  IMAD.WIDE.U32 R10, R10, UR8, R6 ;  /* 0x000000080a0a7c25 */ /* 0x000fe2000f8e0006 */
[----:B------:R-:W-:-:S03]  /*42b0*/  IADD3 R15, PT, PT, R15, R25, RZ ;  /* 0x000000190f0f7210 */ /* 0x000fc60007ffe0ff */
[----:B------:R-:W-:-:S04]  /*42c0*/  IMAD.WIDE.U32 R6, R8, UR8, R6 ;  /* 0x0000000808067c25 */ /* 0x000fc8000f8e0006 */
[----:B------:R-:W-:Y:S01]  /*42d0*/  IMAD R19, R8, UR9, R19 ;  /* 0x0000000908137c24 */ /* 0x000fe2000f8e0213 */
[----:B------:R-:W-:Y:S01]  /*42e0*/  IADD3 R11, PT, PT, R11, R9, RZ ;  /* 0x000000090b0b7210 */ /* 0x000fe20007ffe0ff */
[----:B------:R-:W4:Y:S02]  /*42f0*/  LDG.E.S8 R14, desc[UR6][R14.64] ;  /* 0x000000060e0e7981 */ /* 0x000f24000c1e1300 */
[----:B------:R-:W-:Y:S02]  /*4300*/  IMAD.IADD R7, R7, 0x1, R19 ;  /* 0x0000000107077824 */ /* 0x000fe400078e0213 */
        /* <DEDUP_REMOVED lines=9> */
.L_x_2953:
        /* <DEDUP_REMOVED lines=37> */
.L_x_2954:
        /* <DEDUP_REMOVED lines=29> */
.L_x_2952:
[----:B------:R-:W-:-:S07]  /*47c0*/  PRMT R2, R34, 0x7610, R2 ;  /* 0x0000761022027816 */ /* 0x000fce0000000002 */
.L_x_2949:
[----:B------:R-:W1:Y:S01]  /*47d0*/  LDC.64 R4, c[0x0][0x710] ;  /* 0x0001c400ff047b82 */ /* 0x000e620000000a00 */
[----:B------:R-:W-:Y:S01]  /*47e0*/  IADD3 R3, PT, PT, R3, 0x80, RZ ;  /* 0x0000008003037810 */ /* 0x000fe20007ffe0ff */
[----:B-1----:R2:W-:Y:S06]  /*47f0*/  STG.E.U8 desc[UR6][R4.64], R2 ;  /* 0x0000000204007986 */ /* 0x0025ec000c101106 */
.L_x_2941:
        /* <DEDUP_REMOVED lines=29> */
.L_x_2958:
        /* <DEDUP_REMOVED lines=53> */
[----:B------:R-:W-:Y:S01]  /*4d20*/  MOV R40, R30 ;  /* 0x0000001e00287202 */ /* 0x000fe20000000f00 */
[----:B------:R-:W-:Y:S01]  /*4d30*/  IMAD.IADD R29, R29, 0x1, R43 ;  /* 0x000000011d1d7824 */ /* 0x000fe200078e022b */
[----:B------:R-:W-:Y:S01]  /*4d40*/  IADD3 R31, PT, PT, R27, R45, RZ ;  /* 0x0000002d1b1f7210 */ /* 0x000fe20007ffe0ff */
[----:B------:R-:W-:Y:S02]  /*4d50*/  IMAD R11, R11, UR16, RZ ;  /* 0x000000100b0b7c24 */ /* 0x000fe4000f8e02ff */
[----:B-1----:R-:W-:Y:S01]  /*4d60*/  IMAD R47, R20, UR17, R21 ;  /* 0x00000011142f7c24 */ /* 0x002fe2000f8e0215 */
[----:B------:R1:W3:Y:S01]  /*4d70*/  LDG.E.S8 R28, desc[UR6][R28.64] ;  /* 0x000000061c1c7981 */ /* 0x0002e2000c1e1300 */
[----:B------:R-:W-:-:S02]  /*4d80*/  IMAD R23, R23, UR16, RZ ;  /* 0x0000001017177c24 */ /* 0x000fc4000f8e02ff */
[----:B------:R-:W-:Y:S01]  /*4d90*/  IMAD R45, R18, UR17, R19 ;  /* 0x00000011122d7c24 */ /* 0x000fe2000f8e0213 */
[----:B------:R-:W-:Y:S01]  /*4da0*/  MOV R30, R26 ;  /* 0x0000001a001e7202 */ /* 0x000fe20000000f00 */
[--C-:B------:R-:W-:Y:S01]  /*4db0*/  IMAD.WIDE.U32 R20, R20, UR16, R24.reuse ;  /* 0x0000001014147c25 */ /* 0x100fe2000f8e0018 */
[----:B------:R5:W3:Y:S03]  /*4dc0*/  LDG.E.S8 R27, desc[UR6][R40.64] ;  /* 0x00000006281b7981 */ /* 0x000ae6000c1e1300 */
[----:B------:R-:W-:Y:S01]  /*4dd0*/  IMAD.WIDE.U32 R18, R18, UR16, R24 ;  /* 0x0000001012127c25 */ /* 0x000fe2000f8e0018 */
[----:B------:R-:W-:Y:S02]  /*4de0*/  IADD3 R43, PT, PT, R21, R47, RZ ;  /* 0x0000002f152b7210 */ /* 0x000fe40007ffe0ff */
[----:B------:R0:W3:Y:S01]  /*4df0*/  LDG.E.S8 R21, desc[UR6][R30.64] ;  /* 0x000000061e157981 */ /* 0x0000e2000c1e1300 */
[----:B-1----:R-:W-:-:S02]  /*4e00*/  IMAD R29, R10, UR17, R11 ;  /* 0x000000110a1d7c24 */ /* 0x002fc4000f8e020b */
        /* <DEDUP_REMOVED lines=52> */
.L_x_2957:
        /* <DEDUP_REMOVED lines=65> */
.L_x_2960:
        /* <DEDUP_REMOVED lines=20> */
[----:B-----5:R-:W-:Y:S02]  /*56a0*/  IMAD R21, R15, UR8, RZ ;  /* 0x000000080f157c24 */ /* 0x020fe4000f8e02ff */
[----:B------:R-:W-:-:S03]  /*56b0*/  IMAD.WIDE.U32 R10, R10, UR8, R8 ;  /* 0x000000080a0a7c25 */ /* 0x000fc6000f8e0008 */
[----:B------:R-:W2:Y:S01]  /*56c0*/  LDG.E.S8 R7, desc[UR6][R6.64] ;  /* 0x0000000606077981 */ /* 0x000ea2000c1e1300 */
[C---:B------:R-:W-:Y:S02]  /*56d0*/  IMAD R15, R12.reuse, UR9, R13 ;  /* 0x000000090c0f7c24 */ /* 0x040fe4000f8e020d */
[----:B------:R-:W-:-:S04]  /*56e0*/  IMAD.WIDE.U32 R12, R12, UR8, R8 ;  /* 0x000000080c0c7c25 */ /* 0x000fc8000f8e0008 */
[----:B------:R-:W-:Y:S01]  /*56f0*/  IMAD.WIDE.U32 R8, R14, UR8, R8 ;  /* 0x000000080e087c25 */ /* 0x000fe2000f8e0008 */
[----:B------:R-:W-:-:S03]  /*5700*/  IADD3 R13, PT, PT, R13, R15, RZ ;  /* 0x0000000f0d0d7210 */ /* 0x000fc60007ffe0ff */
[----:B------:R-:W-:Y:S02]  /*5710*/  IMAD R21, R14, UR9, R21 ;  /* 0x000000090e157c24 */ /* 0x000fe4000f8e0215 */
[----:B------:R-:W-:Y:S01]  /*5720*/  IMAD.IADD R11, R11, 0x1, R19 ;  /* 0x000000010b0b7824 */ /* 0x000fe200078e0213 */
[----:B------:R-:W3:Y:S02]  /*5730*/  LDG.E.S8 R13, desc[UR6][R12.64] ;  /* 0x000000060c0d7981 */ /* 0x000ee4000c1e1300 */
[----:B------:R-:W-:Y:S02]  /*5740*/  IADD3 R9, PT, PT, R9, R21, RZ ;  /* 0x0000001509097210 */ /* 0x000fe40007ffe0ff */
[----:B------:R-:W2:Y:S04]  /*5750*/  LDG.E.S8 R10, desc[UR6][R10.64] ;  /* 0x000000060a0a7981 */ /* 0x000ea8000c1e1300 */
[----:B------:R-:W3:Y:S01]  /*5760*/  LDG.E.S8 R8, desc[UR6][R8.64] ;  /* 0x0000000608087981 */ /* 0x000ee2000c1e1300 */
[----:B------:R-:W-:-:S04]  /*5770*/  IADD3 R4, P0, PT, R4, 0x20, RZ ;  /* 0x0000002004047810 */ /* 0x000fc80007f1e0ff */
[----:B------:R-:W-:Y:S02]  /*5780*/  IADD3.X R5, PT, PT, RZ, R5, RZ, P0, !PT ;  /* 0x00000005ff057210 */ /* 0x000fe400007fe4ff */
[----:B--2---:R-:W-:-:S04]  /*5790*/  IADD3 R34, PT, PT, R10, R34, R7 ;  /* 0x000000220a227210 */ /* 0x004fc80007ffe007 */
[----:B---3--:R-:W-:-:S07]  /*57a0*/  IADD3 R34, PT, PT, R8, R34, R13 ;  /* 0x0000002208227210 */ /* 0x008fce0007ffe00d */
.L_x_2961:
        /* <DEDUP_REMOVED lines=29> */
.L_x_2959:
[----:B------:R-:W-:-:S07]  /*5980*/  PRMT R2, R34, 0x7610, R2 ;  /* 0x0000761022027816 */ /* 0x000fce0000000002 */
.L_x_2956:
[----:B------:R-:W1:Y:S01]  /*5990*/  LDC.64 R4, c[0x0][0x710] ;  /* 0x0001c400ff047b82 */ /* 0x000e620000000a00 */
[----:B------:R-:W-:Y:S01]  /*59a0*/  IADD3 R3, PT, PT, R3, 0x80, RZ ;  /* 0x0000008003037810 */ /* 0x000fe20007ffe0ff */
[----:B-1----:R3:W-:Y:S06]  /*59b0*/  STG.E.U8 desc[UR6][R4.64], R2 ;  /* 0x0000000204007986 */ /* 0x0027ec000c101106 */
.L_x_2948:
        /* <DEDUP_REMOVED lines=30> */
.L_x_2965:
        /* <DEDUP_REMOVED lines=64> */
[----:B------:R-:W-:-:S04]  /*5fa0*/  IMAD.WIDE.U32 R18, R18, UR18, R24 ;  /* 0x0000001212127c25 */ /* 0x000fc8000f8e0018 */
[----:B-1----:R-:W-:Y:S02]  /*5fb0*/  IMAD R29, R10, UR19, R11 ;  /* 0x000000130a1d7c24 */ /* 0x002fe4000f8e020b */
[----:B------:R-:W-:Y:S02]  /*5fc0*/  IMAD R5, R5, UR18, RZ ;  /* 0x0000001205057c24 */ /* 0x000fe4000f8e02ff */
[----:B-----5:R-:W-:Y:S02]  /*5fd0*/  IMAD R41, R22, UR19, R23 ;  /* 0x0000001316297c24 */ /* 0x020fe4000f8e0217 */
[----:B------:R-:W-:Y:S01]  /*5fe0*/  IMAD.WIDE.U32 R10, R10, UR18, R24 ;  /* 0x000000120a0a7c25 */ /* 0x000fe2000f8e0018 */
[----:B------:R-:W-:-:S03]  /*5ff0*/  IADD3 R19, PT, PT, R19, R45, RZ ;  /* 0x0000002d13137210 */ /* 0x000fc60007ffe0ff */
[----:B------:R-:W-:Y:S01]  /*6000*/  IMAD.WIDE.U32 R22, R22, UR18, R24 ;  /* 0x0000001216167c25 */ /* 0x000fe2000f8e0018 */
[----:B------:R-:W-:Y:S01]  /*6010*/  MOV R42, R20 ;  /* 0x00000014002a7202 */ /* 0x000fe20000000f00 */
[----:B------:R-:W5:Y:S02]  /*6020*/  LDG.E.S8 R18, desc[UR6][R18.64] ;  /* 0x0000000612127981 */ /* 0x000f64000c1e1300 */
[----:B------:R-:W-:Y:S02]  /*6030*/  IMAD.IADD R43, R21, 0x1, R47 ;  /* 0x00000001152b7824 */ /* 0x000fe400078e022f */
[----:B------:R1:W5:Y:S01]  /*6040*/  LDG.E.S8 R21, desc[UR6][R30.64] ;  /* 0x000000061e157981 */ /* 0x000362000c1e1300 */
[----:B------:R-:W-:Y:S01]  /*6050*/  IMAD R7, R7, UR18, RZ ;  /* 0x0000001207077c24 */ /* 0x000fe2000f8e02ff */
[----:B------:R-:W-:Y:S01]  /*6060*/  IADD3 R11, PT, PT, R11, R29, RZ ;  /* 0x0000001d0b0b7210 */ /* 0x000fe20007ffe0ff */
[----:B------:R-:W-:Y:S01]  /*6070*/  IMAD R15, R15, UR18, RZ ;  /* 0x000000120f0f7c24 */ /* 0x000fe2000f8e02ff */
[----:B------:R-:W-:Y:S01]  /*6080*/  IADD3 R23, PT, PT, R23, R41, RZ ;  /* 0x0000002917177210 */ /* 0x000fe20007ffe0ff */
[----:B------:R-:W-:Y:S01]  /*6090*/  IMAD R9, R9, UR18, RZ ;  /* 0x0000001209097c24 */ /* 0x000fe2000f8e02ff */
[----:B------:R-:W5:Y:S01]  /*60a0*/  LDG.E.S8 R20, desc[UR6][R42.64] ;  /* 0x000000062a147981 */ /* 0x000f62000c1e1300 */
[----:B-1----:R-:W-:-:S03]  /*60b0*/  IMAD R31, R4, UR19, R5 ;  /* 0x00000013041f7c24 */ /* 0x002fc6000f8e0205 */
[----:B------:R1:W5:Y:S01]  /*60c0*/  LDG.E.S8 R10, desc[UR6][R10.64] ;  /* 0x000000060a0a7981 */ /* 0x000362000c1e1300 */
[----:B------:R-:W-:-:S03]  /*60d0*/  IMAD.WIDE.U32 R4, R4, UR18, R24 ;  /* 0x0000001204047c25 */ /* 0x000fc6000f8e0018 */
[----:B------:R-:W5:Y:S01]  /*60e0*/  LDG.E.S8 R23, desc[UR6][R22.64] ;  /* 0x0000000616177981 */ /* 0x000f62000c1e1300 */
[----:B------:R-:W-:Y:S01]  /*60f0*/  IMAD R19, R6, UR19, R7 ;  /* 0x0000001306137c24 */ /* 0x000fe2000f8e0207 */
[----:B------:R-:W-:Y:S01]  /*6100*/  IADD3 R5, PT, PT, R5, R31, RZ ;  /* 0x0000001f05057210 */ /* 0x000fe20007ffe0ff */
[----:B------:R-:W-:Y:S02]  /*6110*/  IMAD R29, R14, UR19, R15 ;  /* 0x000000130e1d7c24 */ /* 0x000fe4000f8e020f */
        /* <DEDUP_REMOVED lines=32> */
.L_x_2964:
        /* <DEDUP_REMOVED lines=65> */
.L_x_2967:
        /* <DEDUP_REMOVED lines=33> */
[----:B------:R-:W-:-:S05]  /*6940*/  IADD3 R4, P0, PT, R4, 0x20, RZ ;  /* 0x0000002004047810 */ /* 0x000fca0007f1e0ff */
[----:B------:R-:W-:Y:S01]  /*6950*/  IMAD.X R5, RZ, RZ, R5, P0 ;  /* 0x000000ffff057224 */ /* 0x000fe200000e0605 */
[----:B--2---:R-:W-:-:S04]  /*6960*/  IADD3 R34, PT, PT, R10, R34, R7 ;  /* 0x000000220a227210 */ /* 0x004fc80007ffe007 */
[----:B---3--:R-:W-:-:S07]  /*6970*/  IADD3 R34, PT, PT, R8, R34, R13 ;  /* 0x0000002208227210 */ /* 0x008fce0007ffe00d */
.L_x_2968:
        /* <DEDUP_REMOVED lines=29> */
.L_x_2966:
[----:B------:R-:W-:-:S07]  /*6b50*/  PRMT R2, R34, 0x7610, R2 ;  /* 0x0000761022027816 */ /* 0x000fce0000000002 */
.L_x_2963:
[----:B------:R-:W1:Y:S01]  /*6b60*/  LDC.64 R4, c[0x0][0x710] ;  /* 0x0001c400ff047b82 */ /* 0x000e620000000a00 */
[----:B------:R-:W-:Y:S01]  /*6b70*/  IADD3 R3, PT, PT, R3, 0x80, RZ ;  /* 0x0000008003037810 */ /* 0x000fe20007ffe0ff */
[----:B-1----:R3:W-:Y:S06]  /*6b80*/  STG.E.U8 desc[UR6][R4.64], R2 ;  /* 0x0000000204007986 */ /* 0x0027ec000c101106 */
.L_x_2955:
[----:B------:R-:W-:-:S13]  /*6b90*/  ISETP.GE.AND P0, PT, R3, UR4, PT ;  /* 0x0000000403007c0c */ /* 0x000fda000bf06270 */
[----:B------:R-:W-:Y:S05]  /*6ba0*/  @P0 BREAK.RELIABLE B0 ;  /* 0x0000000000000942 */ /* 0x000fea0003800100 */
[----:B------:R-:W-:Y:S05]  /*6bb0*/  @P0 BRA `(.L_x_2962) ;  /* 0x00000010006c0947 */ /* 0x000fea0003800000 */
[----:B0-----:R-:W-:Y:S05]  /*6bc0*/  BSYNC.RELIABLE B0 ;  /* 0x0000000000007941 */ /* 0x001fea0003800100 */
.L_x_2926:
        /* <DEDUP_REMOVED lines=24> */
[----:B------:R-:W-:Y:S02]  /*6d50*/  LOP3.LUT R32, R32, 0x7fffffff, RZ, 0xc0, !PT ;  /* 0x7fffffff20207812 */ /* 0x000fe400078ec0ff */
[----:B------:R-:W-:Y:S02]  /*6d60*/  LOP3.LUT R33, R0, 0xfffffff0, RZ, 0xc0, !PT ;  /* 0xfffffff000217812 */ /* 0x000fe400078ec0ff */
[----:B------:R-:W-:-:S07]  /*6d70*/  MOV R34, RZ ;  /* 0x000000ff00227202 */ /* 0x000fce0000000f00 */
.L_x_2971:
[----:B------:R-:W-:Y:S01]  /*6d80*/  MOV R12, R4 ;  /* 0x00000004000c7202 */ /* 0x000fe20000000f00 */
[----:B------:R-:W0:Y:S01]  /*6d90*/  LDC.64 R24, c[0x0][0x728] ;  /* 0x0001ca00ff187b82 */ /* 0x000e220000000a00 */
        /* <DEDUP_REMOVED lines=21> */
[----:B0-----:R-:W-:-:S04]  /*6ef0*/  IMAD.WIDE.U32 R42, R42, UR20, R24 ;  /* 0x000000142a2a7c25 */ /* 0x001fc8000f8e0018 */
[----:B------:R-:W-:Y:S02]  /*6f00*/  IMAD R45, R38, UR21, R45 ;  /* 0x00000015262d7c24 */ /* 0x000fe4000f8e022d */
[----:B------:R-:W-:Y:S02]  /*6f10*/  IMAD R35, R40, UR21, R41 ;  /* 0x0000001528237c24 */ /* 0x000fe4000f8e0229 */
[----:B------:R-:W-:Y:S01]  /*6f20*/  IMAD.WIDE.U32 R38, R38, UR20, R24 ;  /* 0x0000001426267c25 */ /* 0x000fe2000f8e0018 */
[----:B------:R-:W-:-:S03]  /*6f30*/  IADD3 R43, PT, PT, R43, R47, RZ ;  /* 0x0000002f2b2b7210 */ /* 0x000fc60007ffe0ff */
[----:B------:R-:W-:-:S04]  /*6f40*/  IMAD.WIDE.U32 R40, R40, UR20, R24 ;  /* 0x0000001428287c25 */ /* 0x000fc8000f8e0018 */
[----:B-----5:R-:W-:Y:S01]  /*6f50*/  IMAD R37, R37, UR20, RZ ;  /* 0x0000001425257c24 */ /* 0x020fe2000f8e02ff */
[----:B------:R-:W-:Y:S01]  /*6f60*/  IADD3 R45, PT, PT, R39, R45, RZ ;  /* 0x0000002d272d7210 */ /* 0x000fe20007ffe0ff */
[----:B------:R-:W-:Y:S01]  /*6f70*/  IMAD R29, R29, UR20, RZ ;  /* 0x000000141d1d7c24 */ /* 0x000fe2000f8e02ff */
[----:B------:R-:W-:Y:S01]  /*6f80*/  MOV R44, R38 ;  /* 0x00000026002c7202 */ /* 0x000fe20000000f00 */
[C---:B------:R-:W-:Y:S01]  /*6f90*/  IMAD R47, R36.reuse, UR21, R37 ;  /* 0x00000015242f7c24 */ /* 0x040fe2000f8e0225 */
[----:B------:R-:W-:Y:S01]  /*6fa0*/  IADD3 R41, PT, PT, R41, R35, RZ ;  /* 0x0000002329297210 */ /* 0x000fe20007ffe0ff */
[----:B------:R-:W-:Y:S01]  /*6fb0*/  IMAD R31, R31, UR20, RZ ;  /* 0x000000141f1f7c24 */ /* 0x000fe2000f8e02ff */
[----:B------:R0:W2:Y:S01]  /*6fc0*/  LDG.E.S8 R35, desc[UR6][R42.64] ;  /* 0x000000062a237981 */ /* 0x0000a2000c1e1300 */
[----:B------:R-:W-:-:S03]  /*6fd0*/  IMAD.WIDE.U32 R36, R36, UR20, R24 ;  /* 0x0000001424247c25 */ /* 0x000fc6000f8e0018 */
[----:B------:R1:W3:Y:S01]  /*6fe0*/  LDG.E.S8 R38, desc[UR6][R44.64] ;  /* 0x000000062c267981 */ /* 0x0002e2000c1e1300 */
[----:B------:R-:W-:Y:S02]  /*6ff0*/  IMAD R27, R27, UR20, RZ ;  /* 0x000000141b1b7c24 */ /* 0x000fe4000f8e02ff */
[----:B------:R-:W-:Y:S02]  /*7000*/  IMAD R49, R30, UR21, R31 ;  /* 0x000000151e317c24 */ /* 0x000fe4000f8e021f */
[C---:B0-----:R-:W-:Y:S02]  /*7010*/  IMAD R43, R28.reuse, UR21, R29 ;  /* 0x000000151c2b7c24 */ /* 0x041fe4000f8e021d */
[--C-:B------:R-:W-:Y:S01]  /*7020*/  IMAD.WIDE.U32 R28, R28, UR20, R24.reuse ;  /* 0x000000141c1c7c25 */ /* 0x100fe2000f8e0018 */
[----:B------:R-:W-:Y:S02]  /*7030*/  IADD3 R47, PT, PT, R37, R47, RZ ;  /* 0x0000002f252f7210 */ /* 0x000fe40007ffe0ff */
[----:B------:R-:W-:Y:S01]  /*7040*/  MOV R46, R36 ;  /* 0x00000024002e7202 */ /* 0x000fe20000000f00 */
[----:B------:R-:W-:Y:S01]  /*7050*/  IMAD.WIDE.U32 R30, R30, UR20, R24 ;  /* 0x000000141e1e7c25 */ /* 0x000fe2000f8e0018 */
[----:B------:R0:W2:Y:S03]  /*7060*/  LDG.E.S8 R37, desc[UR6][R40.64] ;  /* 0x0000000628257981 */ /* 0x0000a6000c1e1300 */
[C---:B-1----:R-:W-:Y:S01]  /*7070*/  IMAD R45, R26.reuse, UR21, R27 ;  /* 0x000000151a2d7c24 */ /* 0x042fe2000f8e021b */
[----:B------:R-:W-:Y:S01]  /*7080*/  IADD3 R29, PT, PT, R29, R43, RZ ;  /* 0x0000002b1d1d7210 */ /* 0x000fe20007ffe0ff */
[----:B------:R-:W-:Y:S01]  /*7090*/  IMAD.WIDE.U32 R26, R26, UR20, R24 ;  /* 0x000000141a1a7c25 */ /* 0x000fe2000f8e0018 */
[----:B------:R1:W3:Y:S03]  /*70a0*/  LDG.E.S8 R39, desc[UR6][R46.64] ;  /* 0x000000062e277981 */ /* 0x0002e6000c1e1300 */
[----:B------:R-:W-:Y:S01]  /*70b0*/  IMAD R21, R21, UR20, RZ ;  /* 0x0000001415157c24 */ /* 0x000fe2000f8e02ff */
[----:B0-----:R-:W-:Y:S01]  /*70c0*/  IADD3 R41, PT, PT, R31, R49, RZ ;  /* 0x000000311f297210 */ /* 0x001fe20007ffe0ff */
[----:B------:R-:W-:Y:S01]  /*70d0*/  IMAD R19, R19, UR20, RZ ;  /* 0x0000001413137c24 */ /* 0x000fe2000f8e02ff */
[----:B------:R-:W-:Y:S01]  /*70e0*/  MOV R40, R30 ;  /* 0x0000001e00287202 */ /* 0x000fe20000000f00 */
[----:B------:R-:W-:Y:S01]  /*70f0*/  IMAD R11, R11, UR20, RZ ;  /* 0x000000140b0b7c24 */ /* 0x000fe2000f8e02ff */
[----:B------:R-:W-:Y:S01]  /*7100*/  IADD3 R31, PT, PT, R27, R45, RZ ;  /* 0x0000002d1b1f7210 */ /* 0x000fe20007ffe0ff */
[----:B------:R-:W-:Y:S01]  /*7110*/  IMAD R23, R23, UR20, RZ ;  /* 0x0000001417177c24 */ /* 0x000fe2000f8e02ff */
[----:B------:R0:W4:Y:S01]  /*7120*/  LDG.E.S8 R28, desc[UR6][R28.64] ;  /* 0x000000061c1c7981 */ /* 0x000122000c1e1300 */
[C---:B-1----:R-:W-:Y:S01]  /*7130*/  IMAD R47, R20.reuse, UR21, R21 ;  /* 0x00000015142f7c24 */ /* 0x042fe2000f8e0215 */
[----:B------:R-:W-:Y:S01]  /*7140*/  MOV R30, R26 ;  /* 0x0000001a001e7202 */ /* 0x000fe20000000f00 */
[----:B------:R-:W-:Y:S01]  /*7150*/  IMAD.WIDE.U32 R20, R20, UR20, R24 ;  /* 0x0000001414147c25 */ /* 0x000fe2000f8e0018 */
[----:B------:R1:W4:Y:S03]  /*7160*/  LDG.E.S8 R27, desc[UR6][R40.64] ;  /* 0x00000006281b7981 */ /* 0x000326000c1e1300 */
[----:B------:R-:W-:-:S02]  /*7170*/  IMAD R45, R18, UR21, R19 ;  /* 0x00000015122d7c24 */ /* 0x000fc4000f8e0213 */
[----:B------:R-:W-:Y:S01]  /*7180*/  IMAD.WIDE.U32 R18, R18, UR20, R24 ;  /* 0x0000001412127c25 */ /* 0x000fe2000f8e0018 */
[----:B------:R-:W-:Y:S02]  /*7190*/  IADD3 R43, PT, PT, R21, R47, RZ ;  /* 0x0000002f152b7210 */ /* 0x000fe40007ffe0ff */
[----:B------:R5:W4:Y:S01]  /*71a0*/  LDG.E.S8 R21, desc[UR6][R30.64] ;  /* 0x000000061e157981 */ /* 0x000b22000c1e1300 */
[----:B0-----:R-:W-:Y:S02]  /*71b0*/  IMAD R29, R10, UR21, R11 ;  /* 0x000000150a1d7c24 */ /* 0x001fe4000f8e020b */
[----:B-1----:R-:W-:Y:S02]  /*71c0*/  IMAD R41, R22, UR21, R23 ;  /* 0x0000001516297c24 */ /* 0x002fe4000f8e0217 */
[----:B------:R-:W-:Y:S02]  /*71d0*/  IMAD R5, R5, UR20, RZ ;  /* 0x0000001405057c24 */ /* 0x000fe4000f8e02ff */
[----:B------:R-:W-:Y:S01]  /*71e0*/  IMAD.WIDE.U32 R10, R10, UR20, R24 ;  /* 0x000000140a0a7c25 */ /* 0x000fe2000f8e0018 */
[----:B------:R-:W-:-:S03]  /*71f0*/  MOV R42, R20 ;  /* 0x00000014002a7202 */ /* 0x000fc60000000f00 */
[----:B------:R-:W-:Y:S01]  /*7200*/  IMAD.WIDE.U32 R22, R22, UR20, R24 ;  /* 0x0000001416167c25 */ /* 0x000fe2000f8e0018 */
[----:B------:R-:W-:Y:S01]  /*7210*/  IADD3 R11, PT, PT, R11, R29, RZ ;  /* 0x0000001d0b0b7210 */ /* 0x000fe20007ffe0ff */
[----:B------:R-:W4:Y:S02]  /*7220*/  LDG.E.S8 R20, desc[UR6][R42.64] ;  /* 0x000000062a147981 */ /* 0x000f24000c1e1300 */
[----:B------:R-:W-:Y:S02]  /*7230*/  IMAD.IADD R19, R19, 0x1, R45 ;  /* 0x0000000113137824 */ /* 0x000fe400078e022d */
[C---:B-----5:R-:W-:Y:S02]  /*7240*/  IMAD R31, R4.reuse, UR21, R5 ;  /* 0x00000015041f7c24 */ /* 0x060fe4000f8e0205 */
[----:B------:R-:W-:Y:S01]  /*7250*/  IMAD R7, R7, UR20, RZ ;  /* 0x0000001407077c24 */ /* 0x000fe2000f8e02ff */
[----:B------:R-:W-:Y:S01]  /*7260*/  IADD3 R23, PT, PT, R23, R41, RZ ;  /* 0x0000002917177210 */ /* 0x000fe20007ffe0ff */
[----:B------:R-:W-:Y:S01]  /*7270*/  IMAD.WIDE.U32 R4, R4, UR20, R24 ;  /* 0x0000001404047c25 */ /* 0x000fe2000f8e0018 */
[----:B------:R0:W5:Y:S03]  /*7280*/  LDG.E.S8 R18, desc[UR6][R18.64] ;  /* 0x0000000612127981 */ /* 0x000166000c1e1300 */
[----:B------:R-:W-:-:S02]  /*7290*/  IMAD R15, R15, UR20, RZ ;  /* 0x000000140f0f7c24 */ /* 0x000fc4000f8e02ff */
[----:B------:R-:W-:Y:S01]  /*72a0*/  IMAD R9, R9, UR20, RZ ;  /* 0x0000001409097c24 */ /* 0x000fe2000f8e02ff */
[----:B------:R-:W-:Y:S01]  /*72b0*/  IADD3 R5, PT, PT, R5, R31, RZ ;  /* 0x0000001f05057210 */ /* 0x000fe20007ffe0ff */
[----:B------:R-:W-:Y:S01]  /*72c0*/  IMAD R29, R14, UR21, R15 ;  /* 0x000000150e1d7c24 */ /* 0x000fe2000f8e020f */
[----:B------:R1:W5:Y:S01]  /*72d0*/  LDG.E.S8 R10, desc[UR6][R10.64] ;  /* 0x000000060a0a7981 */ /* 0x000362000c1e1300 */
[----:B------:R-:W-:Y:S02]  /*72e0*/  IMAD R17, R17, UR20, RZ ;  /* 0x0000001411117c24 */ /* 0x000fe4000f8e02ff */
[C---:B0-----:R-:W-:Y:S01]  /*72f0*/  IMAD R19, R6.reuse, UR21, R7 ;  /* 0x0000001506137c24 */ /* 0x041fe2000f8e0207 */
[----:B------:R-:W5:Y:S01]  /*7300*/  LDG.E.S8 R23, desc[UR6][R22.64] ;  /* 0x0000000616177981 */ /* 0x000f62000c1e1300 */
[----:B------:R-:W-:-:S03]  /*7310*/  IMAD.WIDE.U32 R6, R6, UR20, R24 ;  /* 0x0000001406067c25 */ /* 0x000fc6000f8e0018 */
[----:B------:R0:W5:Y:S01]  /*7320*/  LDG.E.S8 R5, desc[UR6][R4.64] ;  /* 0x0000000604057981 */ /* 0x000162000c1e1300 */
        /* <DEDUP_REMOVED lines=19> */
[----:B---3--:R-:W-:-:S04]  /*7460*/  IADD3 R38, PT, PT, R39, R35, R38 ;  /* 0x0000002327267210 */ /* 0x008fc80007ffe026 */
[----:B----4-:R-:W-:-:S04]  /*7470*/  IADD3 R27, PT, PT, R28, R38, R27 ;  /* 0x000000261c1b7210 */ /* 0x010fc80007ffe01b */
[----:B------:R-:W-:-:S04]  /*7480*/  IADD3 R20, PT, PT, R20, R27, R21 ;  /* 0x0000001b14147210 */ /* 0x000fc80007ffe015 */
[----:B-----5:R-:W-:-:S04]  /*7490*/  IADD3 R18, PT, PT, R23, R20, R18 ;  /* 0x0000001417127210 */ /* 0x020fc80007ffe012 */
[----:B------:R-:W-:-:S04]  /*74a0*/  IADD3 R5, PT, PT, R5, R18, R10 ;  /* 0x0000001205057210 */ /* 0x000fc80007ffe00a */
[----:B------:R-:W-:Y:S02]  /*74b0*/  IADD3 R7, PT, PT, R7, R5, R14 ;  /* 0x0000000507077210 */ /* 0x000fe40007ffe00e */
[----:B------:R-:W-:Y:S02]  /*74c0*/  IADD3.X R5, PT, PT, RZ, R13, RZ, P1, !PT ;  /* 0x0000000dff057210 */ /* 0x000fe40000ffe4ff */
[----:B------:R-:W-:Y:S01]  /*74d0*/  IADD3 R34, PT, PT, R25, R7, R8 ;  /* 0x0000000719227210 */ /* 0x000fe20007ffe008 */
[----:B------:R-:W-:Y:S06]  /*74e0*/  @P0 BRA `(.L_x_2971) ;  /* 0xfffffff800240947 */ /* 0x000fec000383ffff */
[----:B------:R-:W-:Y:S05]  /*74f0*/  BSYNC.RECONVERGENT B2 ;  /* 0x0000000000027941 */ /* 0x000fea0003800200 */
.L_x_2970:
        /* <DEDUP_REMOVED lines=22> */
[----:B0-----:R-:W-:-:S04]  /*7660*/  IMAD.WIDE.U32 R16, R16, UR8, R6 ;  /* 0x0000000810107c25 */ /* 0x001fc8000f8e0006 */
        /* <DEDUP_REMOVED lines=17> */
[----:B0-----:R-:W-:Y:S01]  /*7780*/  IMAD R19, R9, UR8, RZ ;  /* 0x0000000809137c24 */ /* 0x001fe2000f8e02ff */
        /* <DEDUP_REMOVED lines=24> */
.L_x_2973:
        /* <DEDUP_REMOVED lines=17> */
[----:B0-----:R-:W-:-:S04]  /*7a20*/  IMAD.WIDE.U32 R6, R6, UR8, R8 ;  /* 0x0000000806067c25 */ /* 0x001fc8000f8e0008 */
        /* <DEDUP_REMOVED lines=19> */
.L_x_2974:
[----:B------:R-:W-:Y:S05]  /*7b60*/  @!P1 BRA `(.L_x_2972) ;  /* 0x0000000000709947 */ /* 0x000fea0003800000 */
[----:B------:R-:W2:Y:S01]  /*7b70*/  LDG.E.64 R6, desc[UR6][R4.64] ;  /* 0x0000000604067981 */ /* 0x000ea2000c1e1b00 */
[----:B------:R-:W0:Y:S01]  /*7b80*/  LDC.64 R12, c[0x0][0x728] ;  /* 0x0001ca00ff0c7b82 */ /* 0x000e220000000a00 */
[----:B------:R-:W2:Y:S01]  /*7b90*/  LDCU.64 UR8, c[0x0][0x758] ;  /* 0x0000eb00ff0877ac */ /* 0x000ea20008000a00 */
[----:B------:R-:W-:Y:S01]  /*7ba0*/  ISETP.NE.U32.AND P0, PT, R0, 0x1, PT ;  /* 0x000000010000780c */ /* 0x000fe20003f05070 */
[----:B--2---:R-:W-:Y:S02]  /*7bb0*/  IMAD R7, R7, UR8, RZ ;  /* 0x0000000807077c24 */ /* 0x004fe4000f8e02ff */
[----:B0-----:R-:W-:-:S04]  /*7bc0*/  IMAD.WIDE.U32 R8, R6, UR8, R12 ;  /* 0x0000000806087c25 */ /* 0x001fc8000f8e000c */
        /* <DEDUP_REMOVED lines=12> */
[----:B------:R-:W-:-:S04]  /*7c90*/  IMAD R15, R6, UR9, R7 ;  /* 0x00000009060f7c24 */ /* 0x000fc8000f8e0207 */
[----:B------:R-:W-:Y:S02]  /*7ca0*/  IMAD.IADD R11, R11, 0x1, R15 ;  /* 0x000000010b0b7824 */ /* 0x000fe400078e020f */
[----:B---3--:R-:W-:-:S04]  /*7cb0*/  @P0 IMAD R9, R9, UR8, RZ ;  /* 0x0000000809090c24 */ /* 0x008fc8000f8e02ff */
[----:B------:R-:W2:Y:S01]  /*7cc0*/  LDG.E.S8 R11, desc[UR6][R10.64] ;  /* 0x000000060a0b7981 */ /* 0x000ea2000c1e1300 */
[----:B------:R-:W-:-:S04]  /*7cd0*/  @P0 IMAD.WIDE.U32 R6, R8, UR8, R12 ;  /* 0x0000000808060c25 */ /* 0x000fc8000f8e000c */
[----:B------:R-:W-:-:S05]  /*7ce0*/  @P0 IMAD R9, R8, UR9, R9 ;  /* 0x0000000908090c24 */ /* 0x000fca000f8e0209 */
[----:B------:R-:W-:-:S06]  /*7cf0*/  @P0 IADD3 R7, PT, PT, R7, R9, RZ ;  /* 0x0000000907070210 */ /* 0x000fcc0007ffe0ff */
[----:B------:R-:W3:Y:S01]  /*7d00*/  @P0 LDG.E.S8 R7, desc[UR6][R6.64] ;  /* 0x0000000606070981 */ /* 0x000ee2000c1e1300 */
[----:B--2---:R-:W-:-:S04]  /*7d10*/  IADD3 R34, PT, PT, R11, R34, RZ ;  /* 0x000000220b227210 */ /* 0x004fc80007ffe0ff */
[----:B---3--:R-:W-:-:S07]  /*7d20*/  @P0 IADD3 R34, PT, PT, R7, R34, RZ ;  /* 0x0000002207220210 */ /* 0x008fce0007ffe0ff */
.L_x_2972:
[----:B------:R-:W-:-:S07]  /*7d30*/  PRMT R2, R34, 0x7610, R2 ;  /* 0x0000761022027816 */ /* 0x000fce0000000002 */
.L_x_2969:
[----:B------:R-:W0:Y:S01]  /*7d40*/  LDC.64 R4, c[0x0][0x710] ;  /* 0x0001c400ff047b82 */ /* 0x000e220000000a00 */
[----:B------:R-:W-:Y:S01]  /*7d50*/  IADD3 R3, PT, PT, R3, 0x80, RZ ;  /* 0x0000008003037810 */ /* 0x000fe20007ffe0ff */
[----:B0-----:R4:W-:Y:S06]  /*7d60*/  STG.E.U8 desc[UR6][R4.64], R2 ;  /* 0x0000000204007986 */ /* 0x0019ec000c101106 */
.L_x_2962:
[----:B0-----:R-:W-:Y:S05]  /*7d70*/  BSYNC.RECONVERGENT B1 ;  /* 0x0000000000017941 */ /* 0x001fea0003800200 */
.L_x_2925:
        /* <DEDUP_REMOVED lines=21> */
[----:B------:R-:W-:Y:S01]  /*7ed0*/  ISETP.GE.U32.AND P0, PT, R0, 0x10, PT ;  /* 0x000000100000780c */ /* 0x000fe20003f06070 */
[----:B------:R-:W-:Y:S01]  /*7ee0*/  HFMA2 R32, -RZ, RZ, 0, 0 ;  /* 0x00000000ff207431 */ /* 0x000fe200000001ff */
[----:B------:R-:W-:Y:S02]  /*7ef0*/  MOV R2, R4 ;  /* 0x0000000400027202 */ /* 0x000fe40000000f00 */
[----:B------:R-:W-:Y:S02]  /*7f00*/  ISETP.GE.U32.AND.EX P0, PT, R30, RZ, PT, P0 ;  /* 0x000000ff1e00720c */ /* 0x000fe40003f06100 */
[----:B------:R-:W-:Y:S02]  /*7f10*/  MOV R3, R5 ;  /* 0x0000000500037202 */ /* 0x000fe40000000f00 */
[----:B------:R-:W-:-:S09]  /*7f20*/  LOP3.LUT R42, R0, 0xf, RZ, 0xc0, !PT ;  /* 0x0000000f002a7812 */ /* 0x000fd200078ec0ff */
[----:B------:R-:W-:Y:S05]  /*7f30*/  @!P0 BRA `(.L_x_2976) ;  /* 0x0000000400fc8947 */ /* 0x000fea0003800000 */
[----:B------:R-:W-:Y:S01]  /*7f40*/  MOV R10, R2 ;  /* 0x00000002000a7202 */ /* 0x000fe20000000f00 */
[----:B------:R-:W0:Y:S01]  /*7f50*/  LDCU.64 UR4, c[0x0][0x758] ;  /* 0x0000eb00ff0477ac */ /* 0x000e220008000a00 */
[----:B------:R-:W-:Y:S02]  /*7f60*/  LOP3.LUT R30, R30, 0x7fffffff, RZ, 0xc0, !PT ;  /* 0x7fffffff1e1e7812 */ /* 0x000fe400078ec0ff */
[----:B------:R-:W-:Y:S02]  /*7f70*/  LOP3.LUT R31, R0, 0xfffffff0, RZ, 0xc0, !PT ;  /* 0xfffffff0001f7812 */ /* 0x000fe400078ec0ff */
[----:B------:R-:W-:-:S07]  /*7f80*/  MOV R32, RZ ;  /* 0x000000ff00207202 */ /* 0x000fce0000000f00 */
.L_x_2977:
[----:B------:R-:W-:Y:S01]  /*7f90*/  MOV R11, R3 ;  /* 0x00000003000b7202 */ /* 0x000fe20000000f00 */
[----:B------:R-:W1:Y:S04]  /*7fa0*/  LDC.64 R20, c[0x0][0x728] ;  /* 0x0001ca00ff147b82 */ /* 0x000e680000000a00 */
        /* <DEDUP_REMOVED lines=16> */
[----:B0-----:R-:W-:-:S04]  /*80b0*/  IMAD R33, R41, UR4, RZ ;  /* 0x0000000429217c24 */ /* 0x001fc8000f8e02ff */
[----:B------:R-:W-:Y:S02]  /*80c0*/  IMAD R45, R40, UR5, R33 ;  /* 0x00000005282d7c24 */ /* 0x000fe4000f8e0221 */
[----:B--2---:R-:W-:Y:S02]  /*80d0*/  IMAD R33, R37, UR4, RZ ;  /* 0x0000000425217c24 */ /* 0x004fe4000f8e02ff */
[----:B---3--:R-:W-:Y:S02]  /*80e0*/  IMAD R39, R39, UR4, RZ ;  /* 0x0000000427277c24 */ /* 0x008fe4000f8e02ff */
[C---:B------:R-:W-:Y:S02]  /*80f0*/  IMAD R33, R36.reuse, UR5, R33 ;  /* 0x0000000524217c24 */ /* 0x040fe4000f8e0221 */
[----:B----4-:R-:W-:Y:S02]  /*8100*/  IMAD R35, R35, UR4, RZ ;  /* 0x0000000423237c24 */ /* 0x010fe4000f8e02ff */
[----:B-1----:R-:W-:-:S04]  /*8110*/  IMAD.WIDE.U32 R36, R36, UR4, R20 ;  /* 0x0000000424247c25 */ /* 0x002fc8000f8e0014 */
[C---:B------:R-:W-:Y:S02]  /*8120*/  IMAD R49, R38.reuse, UR5, R39 ;  /* 0x0000000526317c24 */ /* 0x040fe4000f8e0227 */
[----:B------:R-:W-:Y:S01]  /*8130*/  IMAD.WIDE.U32 R38, R38, UR4, R20 ;  /* 0x0000000426267c25 */ /* 0x000fe2000f8e0014 */
[----:B------:R-:W-:-:S03]  /*8140*/  IADD3 R47, PT, PT, R37, R33, RZ ;  /* 0x00000021252f7210 */ /* 0x000fc60007ffe0ff */
[----:B------:R-:W-:Y:S01]  /*8150*/  IMAD.WIDE.U32 R40, R40, UR4, R20 ;  /* 0x0000000428287c25 */ /* 0x000fe2000f8e0014 */
[----:B------:R-:W-:-:S03]  /*8160*/  MOV R46, R36 ;  /* 0x00000024002e7202 */ /* 0x000fc60000000f00 */
        /* <DEDUP_REMOVED lines=8> */
[----:B------:R-:W-:Y:S01]  /*81f0*/  IADD3 R41, PT, PT, R35, R43, RZ ;  /* 0x0000002b23297210 */ /* 0x000fe20007ffe0ff */
[----:B------:R-:W-:Y:S01]  /*8200*/  IMAD.WIDE.U32 R38, R26, UR4, R20 ;  /* 0x000000041a267c25 */ /* 0x000fe2000f8e0014 */
[----:B------:R-:W-:Y:S01]  /*8210*/  MOV R44, R40 ;  /* 0x00000028002c7202 */ /* 0x000fe20000000f00 */
[----:B------:R-:W2:Y:S01]  /*8220*/  LDG.E.S8 R36, desc[UR6][R36.64] ;  /* 0x0000000624247981 */ /* 0x000ea2000c1e1300 */
[----:B------:R-:W-:Y:S01]  /*8230*/  MOV R40, R34 ;  /* 0x0000002200287202 */ /* 0x000fe20000000f00 */
[----:B------:R-:W-:Y:S01]  /*8240*/  IMAD R43, R23, UR4, RZ ;  /* 0x00000004172b7c24 */ /* 0x000fe2000f8e02ff */
[----:B------:R-:W-:Y:S01]  /*8250*/  IADD3 R39, PT, PT, R39, R27, RZ ;  /* 0x0000001b27277210 */ /* 0x000fe20007ffe0ff */
[C---:B------:R-:W-:Y:S01]  /*8260*/  IMAD R23, R28.reuse, UR5, R29 ;  /* 0x000000051c177c24 */ /* 0x040fe2000f8e021d */
[----:B------:R-:W3:Y:S01]  /*8270*/  LDG.E.S8 R33, desc[UR6][R44.64] ;  /* 0x000000062c217981 */ /* 0x000ee2000c1e1300 */
[----:B------:R-:W-:-:S03]  /*8280*/  IMAD.WIDE.U32 R28, R28, UR4, R20 ;  /* 0x000000041c1c7c25 */ /* 0x000fc6000f8e0014 */
[----:B------:R0:W3:Y:S01]  /*8290*/  LDG.E.S8 R34, desc[UR6][R40.64] ;  /* 0x0000000628227981 */ /* 0x0000e2000c1e1300 */
[----:B------:R-:W-:Y:S02]  /*82a0*/  IMAD R25, R25, UR4, RZ ;  /* 0x0000000419197c24 */ /* 0x000fe4000f8e02ff */
[C---:B------:R-:W-:Y:S01]  /*82b0*/  IMAD R43, R22.reuse, UR5, R43 ;  /* 0x00000005162b7c24 */ /* 0x040fe2000f8e022b */
[----:B------:R-:W2:Y:S01]  /*82c0*/  LDG.E.S8 R35, desc[UR6][R46.64] ;  /* 0x000000062e237981 */ /* 0x000ea2000c1e1300 */
[----:B------:R-:W-:Y:S01]  /*82d0*/  IMAD.WIDE.U32 R26, R22, UR4, R20 ;  /* 0x00000004161a7c25 */ /* 0x000fe2000f8e0014 */
[----:B------:R-:W-:Y:S02]  /*82e0*/  IADD3 R29, PT, PT, R29, R23, RZ ;  /* 0x000000171d1d7210 */ /* 0x000fe40007ffe0ff */
[----:B------:R1:W4:Y:S01]  /*82f0*/  LDG.E.S8 R22, desc[UR6][R38.64] ;  /* 0x0000000626167981 */ /* 0x000322000c1e1300 */
[----:B------:R-:W-:Y:S02]  /*8300*/  IMAD R17, R17, UR4, RZ ;  /* 0x0000000411117c24 */ /* 0x000fe4000f8e02ff */
[C---:B0-----:R-:W-:Y:S01]  /*8310*/  IMAD R41, R24.reuse, UR5, R25 ;  /* 0x0000000518297c24 */ /* 0x041fe2000f8e0219 */
[----:B------:R-:W-:Y:S01]  /*8320*/  IADD3 R27, PT, PT, R27, R43, RZ ;  /* 0x0000002b1b1b7210 */ /* 0x000fe20007ffe0ff */
[----:B------:R-:W-:Y:S01]  /*8330*/  IMAD.WIDE.U32 R24, R24, UR4, R20 ;  /* 0x0000000418187c25 */ /* 0x000fe2000f8e0014 */
[----:B------:R-:W4:Y:S03]  /*8340*/  LDG.E.S8 R23, desc[UR6][R28.64] ;  /* 0x000000061c177981 */ /* 0x000f26000c1e1300 */
[----:B------:R-:W-:-:S02]  /*8350*/  IMAD R19, R19, UR4, RZ ;  /* 0x0000000413137c24 */ /* 0x000fc4000f8e02ff */
[C---:B------:R-:W-:Y:S02]  /*8360*/  IMAD R37, R16.reuse, UR5, R17 ;  /* 0x0000000510257c24 */ /* 0x040fe4000f8e0211 */
[----:B------:R-:W-:Y:S01]  /*8370*/  IMAD.WIDE.U32 R16, R16, UR4, R20 ;  /* 0x0000000410107c25 */ /* 0x000fe2000f8e0014 */
[----:B------:R-:W-:Y:S02]  /*8380*/  IADD3 R41, PT, PT, R25, R41, RZ ;  /* 0x0000002919297210 */ /* 0x000fe40007ffe0ff */
[----:B------:R0:W5:Y:S01]  /*8390*/  LDG.E.S8 R25, desc[UR6][R26.64] ;  /* 0x000000061a197981 */ /* 0x000162000c1e1300 */
[----:B------:R-:W-:Y:S02]  /*83a0*/  IMAD R9, R9, UR4, RZ ;  /* 0x0000000409097c24 */ /* 0x000fe4000f8e02ff */
[----:B-1----:R-:W-:Y:S02]  /*83b0*/  IMAD R39, R18, UR5, R19 ;  /* 0x0000000512277c24 */ /* 0x002fe4000f8e0213 */
[----:B------:R-:W-:-:S02]  /*83c0*/  IMAD R3, R3, UR4, RZ ;  /* 0x0000000403037c24 */ /* 0x000fc4000f8e02ff */
[----:B------:R-:W-:Y:S01]  /*83d0*/  IMAD.WIDE.U32 R18, R18, UR4, R20 ;  /* 0x0000000412127c25 */ /* 0x000fe2000f8e0014 */
[----:B------:R-:W-:Y:S02]  /*83e0*/  MOV R40, R24 ;  /* 0x0000001800287202 */ /* 0x000fe40000000f00 */
[----:B0-----:R-:W-:Y:S01]  /*83f0*/  IADD3 R27, PT, PT, R17, R37, RZ ;  /* 0x00000025111b7210 */ /* 0x001fe20007ffe0ff */
[C---:B------:R-:W-:Y:S01]  /*8400*/  IMAD R29, R8.reuse, UR5, R9 ;  /* 0x00000005081d7c24 */ /* 0x040fe2000f8e0209 */
[----:B------:R-:W-:Y:S01]  /*8410*/  MOV R26, R16 ;  /* 0x00000010001a7202 */ /* 0x000fe20000000f00 */
[----:B------:R-:W-:Y:S01]  /*8420*/  IMAD.WIDE.U32 R8, R8, UR4, R20 ;  /* 0x0000000408087c25 */ /* 0x000fe2000f8e0014 */
[----:B------:R-:W5:Y:S03]  /*8430*/  LDG.E.S8 R24, desc[UR6][R40.64] ;  /* 0x0000000628187981 */ /* 0x000f66000c1e1300 */
[----:B------:R-:W-:-:S02]  /*8440*/  IMAD R17, R2, UR5, R3 ;  /* 0x0000000502117c24 */ /* 0x000fc4000f8e0203 */
[----:B------:R-:W-:Y:S02]  /*8450*/  IMAD.IADD R19, R19, 0x1, R39 ;  /* 0x0000000113137824 */ /* 0x000fe400078e0227 */
[----:B------:R-:W-:Y:S01]  /*8460*/  IMAD.WIDE.U32 R2, R2, UR4, R20 ;  /* 0x0000000402027c25 */ /* 0x000fe2000f8e0014 */
[----:B------:R-:W-:Y:S02]  /*8470*/  IADD3 R29, PT, PT, R9, R29, RZ ;  /* 0x0000001d091d7210 */ /* 0x000fe40007ffe0ff */
[----:B------:R0:W5:Y:S01]  /*8480*/  LDG.E.S8 R9, desc[UR6][R26.64] ;  /* 0x000000061a097981 */ /* 0x000162000c1e1300 */
[----:B------:R-:W-:Y:S02]  /*8490*/  IMAD R5, R5, UR4, RZ ;  /* 0x0000000405057c24 */ /* 0x000fe4000f8e02ff */
[----:B------:R-:W-:Y:S01]  /*84a0*/  IMAD R13, R13, UR4, RZ ;  /* 0x000000040d0d7c24 */ /* 0x000fe2000f8e02ff */
[----:B------:R-:W-:Y:S01]  /*84b0*/  IADD3 R39, PT, PT, R3, R17, RZ ;  /* 0x0000001103277210 */ /* 0x000fe20007ffe0ff */
[----:B------:R-:W-:Y:S01]  /*84c0*/  IMAD R7, R7, UR4, RZ ;  /* 0x0000000407077c24 */ /* 0x000fe2000f8e02ff */
[----:B------:R1:W5:Y:S01]  /*84d0*/  LDG.E.S8 R16, desc[UR6][R18.64] ;  /* 0x0000000612107981 */ /* 0x000362000c1e1300 */
[----:B------:R-:W-:-:S02]  /*84e0*/  IMAD R17, R12, UR5, R13 ;  /* 0x000000050c117c24 */ /* 0x000fc4000f8e020d */
[C---:B0-----:R-:W-:Y:S02]  /*84f0*/  IMAD R27, R4.reuse, UR5, R5 ;  /* 0x00000005041b7c24 */ /* 0x041fe4000f8e0205 */
[----:B------:R-:W-:Y:S01]  /*8500*/  IMAD.WIDE.U32 R4, R4, UR4, R20 ;  /* 0x0000000404047c25 */ /* 0x000fe2000f8e0014 */
[----:B------:R-:W-:-:S03]  /*8510*/  MOV R28, R8 ;  /* 0x00000008001c7202 */ /* 0x000fc60000000f00 */
[----:B-1----:R-:W-:Y:S01]  /*8520*/  IMAD R19, R15, UR4, RZ ;  /* 0x000000040f137c24 */ /* 0x002fe2000f8e02ff */
[----:B------:R-:W-:Y:S01]  /*8530*/  MOV R38, R2 ;  /* 0x0000000200267202 */ /* 0x000fe20000000f00 */
[----:B------:R-:W-:Y:S01]  /*8540*/  IMAD.WIDE.U32 R12, R12, UR4, R20 ;  /* 0x000000040c0c7c25 */ /* 0x000fe2000f8e0014 */
[----:B------:R-:W-:Y:S01]  /*8550*/  IADD3 R5, PT, PT, R5, R27, RZ ;  /* 0x0000001b05057210 */ /* 0x000fe20007ffe0ff */
[----:B------:R-:W5:Y:S02]  /*8560*/  LDG.E.S8 R3, desc[UR6][R28.64] ;  /* 0x000000061c037981 */ /* 0x000f64000c1e1300 */
[C---:B------:R-:W-:Y:S02]  /*8570*/  IMAD R15, R6.reuse, UR5, R7 ;  /* 0x00000005060f7c24 */ /* 0x040fe4000f8e0207 */
        /* <DEDUP_REMOVED lines=8> */
[----:B------:R-:W5:Y:S04]  /*8600*/  LDG.E.S8 R5, desc[UR6][R4.64] ;  /* 0x0000000604057981 */ /* 0x000f68000c1e1300 */
[----:B------:R-:W5:Y:S04]  /*8610*/  LDG.E.S8 R6, desc[UR6][R6.64] ;  /* 0x0000000606067981 */ /* 0x000f68000c1e1300 */
[----:B------:R-:W5:Y:S01]  /*8620*/  LDG.E.S8 R21, desc[UR6][R20.64] ;  /* 0x0000000614157981 */ /* 0x000f62000c1e1300 */
[----:B------:R-:W-:-:S04]  /*8630*/  IADD3 R31, P0, PT, R31, -0x10, RZ ;  /* 0xfffffff01f1f7810 */ /* 0x000fc80007f1e0ff */
[----:B------:R-:W-:Y:S02]  /*8640*/  IADD3.X R30, PT, PT, R30, -0x1, RZ, P0, !PT ;  /* 0xffffffff1e1e7810 */ /* 0x000fe400007fe4ff */
[----:B------:R-:W-:-:S04]  /*8650*/  ISETP.NE.U32.AND P0, PT, R31, RZ, PT ;  /* 0x000000ff1f00720c */ /* 0x000fc80003f05070 */
[----:B------:R-:W-:Y:S02]  /*8660*/  ISETP.NE.AND.EX P0, PT, R30, RZ, PT, P0 ;  /* 0x000000ff1e00720c */ /* 0x000fe40003f05300 */
[----:B------:R-:W-:Y:S02]  /*8670*/  IADD3 R10, P1, PT, R10, 0x80, RZ ;  /* 0x000000800a0a7810 */ /* 0x000fe40007f3e0ff */
[----:B---3--:R-:W-:-:S04]  /*8680*/  IADD3 R33, PT, PT, R34, R32, R33 ;  /* 0x0000002022217210 */ /* 0x008fc80007ffe021 */
[----:B--2---:R-:W-:-:S04]  /*8690*/  IADD3 R35, PT, PT, R36, R33, R35 ;  /* 0x0000002124237210 */ /* 0x004fc80007ffe023 */
[----:B----4-:R-:W-:-:S04]  /*86a0*/  IADD3 R22, PT, PT, R23, R35, R22 ;  /* 0x0000002317167210 */ /* 0x010fc80007ffe016 */
[----:B-----5:R-:W-:-:S04]  /*86b0*/  IADD3 R24, PT, PT, R24, R22, R25 ;  /* 0x0000001618187210 */ /* 0x020fc80007ffe019 */
[----:B------:R-:W-:-:S04]  /*86c0*/  IADD3 R9, PT, PT, R16, R24, R9 ;  /* 0x0000001810097210 */ /* 0x000fc80007ffe009 */
[----:B------:R-:W-:Y:S02]  /*86d0*/  IADD3 R2, PT, PT, R2, R9, R3 ;  /* 0x0000000902027210 */ /* 0x000fe40007ffe003 */
[----:B------:R-:W-:Y:S02]  /*86e0*/  IADD3.X R3, PT, PT, RZ, R11, RZ, P1, !PT ;  /* 0x0000000bff037210 */ /* 0x000fe40000ffe4ff */
[----:B------:R-:W-:Y:S02]  /*86f0*/  IADD3 R5, PT, PT, R5, R2, R12 ;  /* 0x0000000205057210 */ /* 0x000fe40007ffe00c */
[----:B------:R-:W-:Y:S02]  /*8700*/  MOV R2, R10 ;  /* 0x0000000a00027202 */ /* 0x000fe40000000f00 */
[----:B------:R-:W-:Y:S01]  /*8710*/  IADD3 R32, PT, PT, R21, R5, R6 ;  /* 0x0000000515207210 */ /* 0x000fe20007ffe006 */
[----:B------:R-:W-:Y:S06]  /*8720*/  @P0 BRA `(.L_x_2977) ;  /* 0xfffffff800180947 */ /* 0x000fec000383ffff */
.L_x_2976:
        /* <DEDUP_REMOVED lines=26> */
[----:B----4-:R-:W-:Y:S01]  /*88d0*/  IMAD R21, R21, UR4, RZ ;  /* 0x0000000415157c24 */ /* 0x010fe2000f8e02ff */
[----:B------:R-:W-:Y:S01]  /*88e0*/  MOV R16, R14 ;  /* 0x0000000e00107202 */ /* 0x000fe20000000f00 */
[----:B-----5:R-:W-:Y:S01]  /*88f0*/  IMAD R19, R19, UR4, RZ ;  /* 0x0000000413137c24 */ /* 0x020fe2000f8e02ff */
[----:B------:R-:W-:Y:S01]  /*8900*/  IADD3 R23, PT, PT, R23, R25, RZ ;  /* 0x0000001917177210 */ /* 0x000fe20007ffe0ff */
[----:B------:R-:W-:Y:S02]  /*8910*/  IMAD R29, R20, UR5, R21 ;  /* 0x00000005141d7c24 */ /* 0x000fe4000f8e0215 */
[----:B------:R-:W-:Y:S01]  /*8920*/  IMAD R11, R11, UR4, RZ ;  /* 0x000000040b0b7c24 */ /* 0x000fe2000f8e02ff */
[----:B------:R0:W2:Y:S01]  /*8930*/  LDG.E.S8 R15, desc[UR6][R16.64] ;  /* 0x00000006100f7981 */ /* 0x0000a2000c1e1300 */
[----:B------:R-:W-:Y:S02]  /*8940*/  IMAD R27, R18, UR5, R19 ;  /* 0x00000005121b7c24 */ /* 0x000fe4000f8e0213 */
[----:B------:R-:W-:Y:S01]  /*8950*/  IMAD.WIDE.U32 R20, R20, UR4, R4 ;  /* 0x0000000414147c25 */ /* 0x000fe2000f8e0004 */
[----:B------:R1:W2:Y:S03]  /*8960*/  LDG.E.S8 R14, desc[UR6][R22.64] ;  /* 0x00000006160e7981 */ /* 0x0002a6000c1e1300 */
[----:B------:R-:W-:-:S02]  /*8970*/  IMAD R13, R13, UR4, RZ ;  /* 0x000000040d0d7c24 */ /* 0x000fc4000f8e02ff */
[----:B------:R-:W-:Y:S01]  /*8980*/  IMAD.WIDE.U32 R18, R18, UR4, R4 ;  /* 0x0000000412127c25 */ /* 0x000fe2000f8e0004 */
[----:B------:R-:W-:-:S03]  /*8990*/  IADD3 R21, PT, PT, R21, R29, RZ ;  /* 0x0000001d15157210 */ /* 0x000fc60007ffe0ff */
[----:B------:R-:W-:Y:S02]  /*89a0*/  IMAD R9, R9, UR4, RZ ;  /* 0x0000000409097c24 */ /* 0x000fe4000f8e02ff */
[----:B0-----:R-:W-:Y:S02]  /*89b0*/  IMAD R17, R10, UR5, R11 ;  /* 0x000000050a117c24 */ /* 0x001fe4000f8e020b */
[----:B------:R-:W-:Y:S02]  /*89c0*/  IMAD R25, R12, UR5, R13 ;  /* 0x000000050c197c24 */ /* 0x000fe4000f8e020d */
[----:B-1----:R-:W-:Y:S01]  /*89d0*/  IMAD R23, R7, UR4, RZ ;  /* 0x0000000407177c24 */ /* 0x002fe2000f8e02ff */
[----:B------:R-:W-:Y:S01]  /*89e0*/  IADD3 R19, PT, PT, R19, R27, RZ ;  /* 0x0000001b13137210 */ /* 0x000fe20007ffe0ff */
[--C-:B------:R-:W-:Y:S01]  /*89f0*/  IMAD.WIDE.U32 R10, R10, UR4, R4.reuse ;  /* 0x000000040a0a7c25 */ /* 0x100fe2000f8e0004 */
[----:B------:R-:W3:Y:S03]  /*8a00*/  LDG.E.S8 R21, desc[UR6][R20.64] ;  /* 0x0000000614157981 */ /* 0x000ee6000c1e1300 */
[----:B------:R-:W-:Y:S01]  /*8a10*/  IMAD.WIDE.U32 R12, R12, UR4, R4 ;  /* 0x000000040c0c7c25 */ /* 0x000fe2000f8e0004 */
[----:B------:R-:W-:Y:S01]  /*8a20*/  IADD3 R11, PT, PT, R11, R17, RZ ;  /* 0x000000110b0b7210 */ /* 0x000fe20007ffe0ff */
[----:B------:R-:W3:Y:S02]  /*8a30*/  LDG.E.S8 R18, desc[UR6][R18.64] ;  /* 0x0000000612127981 */ /* 0x000ee4000c1e1300 */
[----:B------:R-:W-:-:S02]  /*8a40*/  IMAD R7, R8, UR5, R9 ;  /* 0x0000000508077c24 */ /* 0x000fc4000f8e0209 */
        /* <DEDUP_REMOVED lines=16> */
.L_x_2978:
        /* <DEDUP_REMOVED lines=30> */
[----:B------:R-:W3:Y:S01]  /*8d30*/  LDG.E.S8 R11, desc[UR6][R10.64] ;  /* 0x000000060a0b7981 */ /* 0x000ee2000c1e1300 */
[----:B------:R-:W-:-:S05]  /*8d40*/  IMAD.IADD R7, R7, 0x1, R19 ;  /* 0x0000000107077824 */ /* 0x000fca00078e0213 */
[----:B------:R-:W3:Y:S01]  /*8d50*/  LDG.E.S8 R6, desc[UR6][R6.64] ;  /* 0x0000000606067981 */ /* 0x000ee2000c1e1300 */
[----:B------:R-:W-:-:S04]  /*8d60*/  IADD3 R2, P0, PT, R2, 0x20, RZ ;  /* 0x0000002002027810 */ /* 0x000fc80007f1e0ff */
[----:B------:R-:W-:Y:S02]  /*8d70*/  IADD3.X R3, PT, PT, RZ, R3, RZ, P0, !PT ;  /* 0x00000003ff037210 */ /* 0x000fe400007fe4ff */
[----:B--2---:R-:W-:-:S04]  /*8d80*/  IADD3 R32, PT, PT, R8, R32, R5 ;  /* 0x0000002008207210 */ /* 0x004fc80007ffe005 */
[----:B---3--:R-:W-:-:S07]  /*8d90*/  IADD3 R32, PT, PT, R6, R32, R11 ;  /* 0x0000002006207210 */ /* 0x008fce0007ffe00b */
.L_x_2979:
[----:B------:R-:W-:Y:S05]  /*8da0*/  @!P1 BRA `(.L_x_2975) ;  /* 0x0000000000709947 */ /* 0x000fea0003800000 */
[----:B------:R-:W2:Y:S01]  /*8db0*/  LDG.E.64 R4, desc[UR6][R2.64] ;  /* 0x0000000602047981 */ /* 0x000ea2000c1e1b00 */
[----:B------:R-:W2:Y:S08]  /*8dc0*/  LDC.64 R14, c[0x0][0x758] ;  /* 0x0001d600ff0e7b82 */ /* 0x000eb00000000a00 */
[----:B------:R-:W0:Y:S01]  /*8dd0*/  LDC.64 R10, c[0x0][0x728] ;  /* 0x0001ca00ff0a7b82 */ /* 0x000e220000000a00 */
[----:B--2---:R-:W-:-:S02]  /*8de0*/  IMAD R5, R5, R14, RZ ;  /* 0x0000000e05057224 */ /* 0x004fc400078e02ff */
[----:B0-----:R-:W-:-:S04]  /*8df0*/  IMAD.WIDE.U32 R6, R4, R14, R10 ;  /* 0x0000000e04067225 */ /* 0x001fc800078e000a */
        /* <DEDUP_REMOVED lines=23> */
.L_x_2975:
[----:B------:R-:W0:Y:S02]  /*8f70*/  LDC.64 R2, c[0x0][0x710] ;  /* 0x0001c400ff027b82 */ /* 0x000e240000000a00 */
[----:B0-----:R-:W-:Y:S01]  /*8f80*/  STG.E.U8 desc[UR6][R2.64], R32 ;  /* 0x0000002002007986 */ /* 0x001fe2000c101106 */
[----:B------:R-:W-:Y:S05]  /*8f90*/  EXIT ;  /* 0x000000000000794d */ /* 0x000fea0003800000 */
.L_x_2924:
[----:B------:R-:W0:Y:S01]  /*8fa0*/  LDCU UR11, c[0x0][0x380] ;  /* 0x00007000ff0b77ac */ /* 0x000e220008000800 */
[----:B------:R-:W-:Y:S01]  /*8fb0*/  IADD3 R0, PT, PT, R0, -0x1, RZ ;  /* 0xffffffff00007810 */ /* 0x000fe20007ffe0ff */
        /* <DEDUP_REMOVED lines=406> */
.L_x_2983:
        /* <DEDUP_REMOVED lines=23> */
[----:B------:R-:W-:Y:S01]  /*aa90*/  HFMA2 R48, -RZ, RZ, 0, 0 ;  /* 0x00000000ff307431 */ /* 0x000fe200000001ff */
[----:B------:R-:W-:-:S02]  /*aaa0*/  LOP3.LUT R7, R5, 0xf, RZ, 0xc0, !PT ;  /* 0x0000000f05077812 */ /* 0x000fc400078ec0ff */
[----:B------:R-:W-:Y:S02]  /*aab0*/  ISETP.GE.U32.AND.EX P0, PT, R46, RZ, PT, P0 ;  /* 0x000000ff2e00720c */ /* 0x000fe40003f06100 */
[----:B0-----:R-:W-:-:S04]  /*aac0*/  LEA R8, P1, R10, UR12, 0x3 ;  /* 0x0000000c0a087c11 */ /* 0x001fc8000f8218ff */
[----:B------:R-:W-:-:S07]  /*aad0*/  LEA.HI.X R9, R10, UR13, R11, 0x3, P1 ;  /* 0x0000000d0a097c11 */ /* 0x000fce00088f1c0b */
[----:B------:R-:W-:Y:S05]  /*aae0*/  @!P0 BRA `(.L_x_2987) ;  /* 0x0000000800248947 */ /* 0x000fea0003800000 */
[----:B------:R-:W-:Y:S01]  /*aaf0*/  BSSY.RECONVERGENT B4, `(.L_x_2987) ;  /* 0x0000088000047945 */ /* 0x000fe20003800200 */
[----:B------:R-:W-:Y:S02]  /*ab00*/  MOV R18, R8 ;  /* 0x0000000800127202 */ /* 0x000fe40000000f00 */
[----:B------:R-:W-:Y:S02]  /*ab10*/  LOP3.LUT R46, R46, 0x7fffffff, RZ, 0xc0, !PT ;  /* 0x7fffffff2e2e7812 */ /* 0x000fe400078ec0ff */
[----:B------:R-:W-:Y:S02]  /*ab20*/  LOP3.LUT R47, R5, 0xfffffff0, RZ, 0xc0, !PT ;  /* 0xfffffff0052f7812 */ /* 0x000fe400078ec0ff */
[----:B------:R-:W-:-:S07]  /*ab30*/  MOV R48, RZ ;  /* 0x000000ff00307202 */ /* 0x000fce0000000f00 */
.L_x_2988:
        /* <DEDUP_REMOVED lines=17> */
[----:B------:R-:W-:Y:S01]  /*ac50*/  HFMA2 R11, -RZ, RZ, 0, 0 ;  /* 0x00000000ff0b7431 */ /* 0x000fe200000001ff */
[----:B------:R-:W-:Y:S01]  /*ac60*/  MOV R10, R6 ;  /* 0x00000006000a7202 */ /* 0x000fe20000000f00 */
[----:B--2---:R-:W-:-:S04]  /*ac70*/  IMAD R49, R35, UR4, RZ ;  /* 0x0000000423317c24 */ /* 0x004fc8000f8e02ff */
        /* <DEDUP_REMOVED lines=14> */
[----:B------:R-:W2:Y:S01]  /*ad60*/  LDG.E.S8 R44, desc[UR6][R44.64] ;  /* 0x000000062c2c7981 */ /* 0x000ea2000c1e1300 */
[----:B------:R-:W-:Y:S01]  /*ad70*/  IMAD.WIDE.U32 R40, R16, UR4, R10 ;  /* 0x0000000410287c25 */ /* 0x000fe2000f8e000a */
[----:B------:R-:W-:-:S02]  /*ad80*/  IADD3.X R43, PT, PT, R43, UR9, R49, P0, !PT ;  /* 0x000000092b2b7c10 */ /* 0x000fc400087fe431 */
[----:B------:R-:W2:Y:S01]  /*ad90*/  LDG.E.S8 R35, desc[UR6][R34.64] ;  /* 0x0000000622237981 */ /* 0x000ea2000c1e1300 */
[----:B------:R-:W-:Y:S01]  /*ada0*/  IMAD R17, R16, UR5, R17 ;  /* 0x0000000510117c24 */ /* 0x000fe2000f8e0211 */
[----:B------:R-:W-:Y:S01]  /*adb0*/  IADD3 R16, P0, PT, R40, UR8, RZ ;  /* 0x0000000828107c10 */ /* 0x000fe2000ff1e0ff */
[----:B------:R-:W-:Y:S01]  /*adc0*/  IMAD R29, R29, UR4, RZ ;  /* 0x000000041d1d7c24 */ /* 0x000fe2000f8e02ff */
[----:B------:R0:W3:Y:S01]  /*add0*/  LDG.E.S8 R42, desc[UR6][R42.64] ;  /* 0x000000062a2a7981 */ /* 0x0000e2000c1e1300 */
[----:B------:R-:W-:Y:S01]  /*ade0*/  IMAD.WIDE.U32 R50, R28, UR4, R10 ;  /* 0x000000041c327c25 */ /* 0x000fe2000f8e000a */
[----:B------:R-:W-:-:S03]  /*adf0*/  IADD3.X R17, PT, PT, R41, UR9, R17, P0, !PT ;  /* 0x0000000929117c10 */ /* 0x000fc600087fe411 */
[----:B------:R-:W-:Y:S02]  /*ae00*/  IMAD R15, R15, UR4, RZ ;  /* 0x000000040f0f7c24 */ /* 0x000fe4000f8e02ff */
[----:B------:R-:W-:Y:S01]  /*ae10*/  IMAD.WIDE.U32 R40, R14, UR4, R10 ;  /* 0x000000040e287c25 */ /* 0x000fe2000f8e000a */
[----:B------:R-:W3:Y:S03]  /*ae20*/  LDG.E.S8 R17, desc[UR6][R16.64] ;  /* 0x0000000610117981 */ /* 0x000ee6000c1e1300 */
[----:B------:R-:W-:Y:S01]  /*ae30*/  IMAD R29, R28, UR5, R29 ;  /* 0x000000051c1d7c24 */ /* 0x000fe2000f8e021d */
[----:B------:R-:W-:Y:S01]  /*ae40*/  IADD3 R28, P0, PT, R50, UR8, RZ ;  /* 0x00000008321c7c10 */ /* 0x000fe2000ff1e0ff */
[----:B------:R-:W-:Y:S02]  /*ae50*/  IMAD R49, R14, UR5, R15 ;  /* 0x000000050e317c24 */ /* 0x000fe4000f8e020f */
[----:B------:R-:W-:-:S02]  /*ae60*/  IMAD R33, R33, UR4, RZ ;  /* 0x0000000421217c24 */ /* 0x000fc4000f8e02ff */
[----:B------:R-:W-:Y:S01]  /*ae70*/  IMAD.WIDE.U32 R14, R32, UR4, R10 ;  /* 0x00000004200e7c25 */ /* 0x000fe2000f8e000a */
[----:B------:R-:W-:-:S03]  /*ae80*/  IADD3.X R29, PT, PT, R51, UR9, R29, P0, !PT ;  /* 0x00000009331d7c10 */ /* 0x000fc600087fe41d */
[----:B0-----:R-:W-:Y:S01]  /*ae90*/  IMAD R43, R32, UR5, R33 ;  /* 0x00000005202b7c24 */ /* 0x001fe2000f8e0221 */
[----:B------:R-:W-:Y:S01]  /*aea0*/  IADD3 R14, P0, PT, R14, UR8, RZ ;  /* 0x000000080e0e7c10 */ /* 0x000fe2000ff1e0ff */
[----:B------:R-:W-:Y:S01]  /*aeb0*/  IMAD R31, R31, UR4, RZ ;  /* 0x000000041f1f7c24 */ /* 0x000fe2000f8e02ff */
[----:B------:R0:W4:Y:S01]  /*aec0*/  LDG.E.S8 R28, desc[UR6][R28.64] ;  /* 0x000000061c1c7981 */ /* 0x000122000c1e1300 */
[----:B------:R-:W-:Y:S01]  /*aed0*/  IMAD.WIDE.U32 R32, R30, UR4, R10 ;  /* 0x000000041e207c25 */ /* 0x000fe2000f8e000a */
[----:B------:R-:W-:-:S03]  /*aee0*/  IADD3.X R15, PT, PT, R15, UR9, R43, P0, !PT ;  /* 0x000000090f0f7c10 */ /* 0x000fc600087fe42b */
[----:B------:R-:W-:Y:S01]  /*aef0*/  IMAD R31, R30, UR5, R31 ;  /* 0x000000051e1f7c24 */ /* 0x000fe2000f8e021f */
[----:B------:R-:W-:Y:S01]  /*af00*/  IADD3 R30, P0, PT, R32, UR8, RZ ;  /* 0x00000008201e7c10 */ /* 0x000fe2000ff1e0ff */
[----:B------:R-:W-:Y:S01]  /*af10*/  IMAD R25, R25, UR4, RZ ;  /* 0x0000000419197c24 */ /* 0x000fe2000f8e02ff */
[----:B------:R1:W5:Y:S01]  /*af20*/  LDG.E.S8 R16, desc[UR6][R14.64] ;  /* 0x000000060e107981 */ /* 0x000362000c1e1300 */
[----:B------:R-:W-:Y:S01]  /*af30*/  IMAD.WIDE.U32 R50, R24, UR4, R10 ;  /* 0x0000000418327c25 */ /* 0x000fe2000f8e000a */
[----:B------:R-:W-:-:S03]  /*af40*/  IADD3.X R31, PT, PT, R33, UR9, R31, P0, !PT ;  /* 0x00000009211f7c10 */ /* 0x000fc600087fe41f */
[----:B------:R-:W-:Y:S02]  /*af50*/  IMAD R13, R13, UR4, RZ ;  /* 0x000000040d0d7c24 */ /* 0x000fe4000f8e02ff */
[----:B------:R-:W-:-:S04]  /*af60*/  IMAD.WIDE.U32 R32, R12, UR4, R10 ;  /* 0x000000040c207c25 */ /* 0x000fc8000f8e000a */
[----:B------:R-:W-:Y:S01]  /*af70*/  IMAD R9, R9, UR4, RZ ;  /* 0x0000000409097c24 */ /* 0x000fe2000f8e02ff */
[----:B------:R-:W-:Y:S01]  /*af80*/  IADD3 R40, P1, PT, R40, UR8, RZ ;  /* 0x0000000828287c10 */ /* 0x000fe2000ff3e0ff */
[----:B------:R-:W-:Y:S01]  /*af90*/  IMAD R25, R24, UR5, R25 ;  /* 0x0000000518197c24 */ /* 0x000fe2000f8e0219 */
[----:B------:R-:W-:Y:S01]  /*afa0*/  IADD3 R24, P0, PT, R50, UR8, RZ ;  /* 0x0000000832187c10 */ /* 0x000fe2000ff1e0ff */
[----:B0-----:R-:W-:Y:S01]  /*afb0*/  IMAD R29, R12, UR5, R13 ;  /* 0x000000050c1d7c24 */ /* 0x001fe2000f8e020d */
[----:B------:R-:W5:Y:S01]  /*afc0*/  LDG.E.S8 R31, desc[UR6][R30.64] ;  /* 0x000000061e1f7981 */ /* 0x000f62000c1e1300 */
[----:B-1----:R-:W-:Y:S02]  /*afd0*/  IMAD R15, R27, UR4, RZ ;  /* 0x000000041b0f7c24 */ /* 0x002fe4000f8e02ff */
[----:B------:R-:W-:Y:S01]  /*afe0*/  IMAD.WIDE.U32 R12, R26, UR4, R10 ;  /* 0x000000041a0c7c25 */ /* 0x000fe2000f8e000a */
[----:B------:R-:W-:-:S03]  /*aff0*/  IADD3.X R25, PT, PT, R51, UR9, R25, P0, !PT ;  /* 0x0000000933197c10 */ /* 0x000fc600087fe419 */
[----:B------:R-:W-:Y:S01]  /*b000*/  IMAD R27, R26, UR5, R15 ;  /* 0x000000051a1b7c24 */ /* 0x000fe2000f8e020f */
[----:B------:R-:W-:Y:S01]  /*b010*/  IADD3 R12, P0, PT, R12, UR8, RZ ;  /* 0x000000080c0c7c10 */ /* 0x000fe2000ff1e0ff */
[----:B------:R-:W-:-:S04]  /*b020*/  IMAD.WIDE.U32 R14, R8, UR4, R10 ;  /* 0x00000004080e7c25 */ /* 0x000fc8000f8e000a */
[----:B------:R-:W-:Y:S01]  /*b030*/  IMAD R21, R21, UR4, RZ ;  /* 0x0000000415157c24 */ /* 0x000fe2000f8e02ff */
[----:B------:R-:W-:Y:S01]  /*b040*/  IADD3.X R13, PT, PT, R13, UR9, R27, P0, !PT ;  /* 0x000000090d0d7c10 */ /* 0x000fe200087fe41b */
[----:B------:R-:W-:Y:S01]  /*b050*/  IMAD R27, R8, UR5, R9 ;  /* 0x00000005081b7c24 */ /* 0x000fe2000f8e0209 */
[----:B------:R-:W-:Y:S01]  /*b060*/  IADD3 R14, P0, PT, R14, UR8, RZ ;  /* 0x000000080e0e7c10 */ /* 0x000fe2000ff1e0ff */
[C---:B------:R-:W-:Y:S01]  /*b070*/  IMAD.WIDE.U32 R8, R20.reuse, UR4, R10 ;  /* 0x0000000414087c25 */ /* 0x040fe2000f8e000a */
[----:B------:R-:W-:Y:S01]  /*b080*/  IADD3.X R41, PT, PT, R41, UR9, R49, P1, !PT ;  /* 0x0000000929297c10 */ /* 0x000fe20008ffe431 */
[----:B------:R0:W5:Y:S01]  /*b090*/  LDG.E.S8 R24, desc[UR6][R24.64] ;  /* 0x0000000618187981 */ /* 0x000162000c1e1300 */
[----:B------:R-:W-:Y:S01]  /*b0a0*/  IADD3.X R15, PT, PT, R15, UR9, R27, P0, !PT ;  /* 0x000000090f0f7c10 */ /* 0x000fe200087fe41b */
[----:B------:R-:W-:Y:S01]  /*b0b0*/  IMAD R21, R20, UR5, R21 ;  /* 0x0000000514157c24 */ /* 0x000fe2000f8e0215 */
[----:B------:R-:W-:Y:S01]  /*b0c0*/  IADD3 R8, P0, PT, R8, UR8, RZ ;  /* 0x0000000808087c10 */ /* 0x000fe2000ff1e0ff */
[----:B------:R-:W-:Y:S01]  /*b0d0*/  IMAD R23, R23, UR4, RZ ;  /* 0x0000000417177c24 */ /* 0x000fe2000f8e02ff */
[----:B------:R-:W-:Y:S01]  /*b0e0*/  IADD3 R32, P1, PT, R32, UR8, RZ ;  /* 0x0000000820207c10 */ /* 0x000fe2000ff3e0ff */
[----:B------:R-:W4:Y:S01]  /*b0f0*/  LDG.E.S8 R41, desc[UR6][R40.64] ;  /* 0x0000000628297981 */ /* 0x000f22000c1e1300 */
[----:B------:R-:W-:Y:S01]  /*b100*/  IADD3.X R9, PT, PT, R9, UR9, R21, P0, !PT ;  /* 0x0000000909097c10 */ /* 0x000fe200087fe415 */
[C---:B------:R-:W-:Y:S01]  /*b110*/  IMAD.WIDE.U32 R20, R22.reuse, UR4, R10 ;  /* 0x0000000416147c25 */ /* 0x040fe2000f8e000a */
[----:B------:R-:W-:Y:S01]  /*b120*/  IADD3.X R33, PT, PT, R33, UR9, R29, P1, !PT ;  /* 0x0000000921217c10 */ /* 0x000fe20008ffe41d */
[----:B------:R1:W5:Y:S02]  /*b130*/  LDG.E.S8 R26, desc[UR6][R12.64] ;  /* 0x000000060c1a7981 */ /* 0x000364000c1e1300 */
[----:B0-----:R-:W-:-:S02]  /*b140*/  IMAD R25, R22, UR5, R23 ;  /* 0x0000000516197c24 */ /* 0x001fc4000f8e0217 */
[--C-:B------:R-:W-:Y:S01]  /*b150*/  IMAD.WIDE.U32 R22, R36, UR4, R10.reuse ;  /* 0x0000000424167c25 */ /* 0x100fe2000f8e000a */
[----:B------:R-:W5:Y:S03]  /*b160*/  LDG.E.S8 R33, desc[UR6][R32.64] ;  /* 0x0000000620217981 */ /* 0x000f66000c1e1300 */
[----:B------:R-:W-:Y:S01]  /*b170*/  IMAD.WIDE.U32 R10, R38, UR4, R10 ;  /* 0x00000004260a7c25 */ /* 0x000fe2000f8e000a */
[----:B------:R-:W5:Y:S01]  /*b180*/  LDG.E.S8 R15, desc[UR6][R14.64] ;  /* 0x000000060e0f7981 */ /* 0x000f62000c1e1300 */
[----:B-1----:R-:W-:Y:S02]  /*b190*/  IADD3 R12, P0, PT, R20, UR8, RZ ;  /* 0x00000008140c7c10 */ /* 0x002fe4000ff1e0ff */
[----:B------:R-:W-:Y:S01]  /*b1a0*/  IMAD R29, R39, UR4, RZ ;  /* 0x00000004271d7c24 */ /* 0x000fe2000f8e02ff */
[----:B------:R0:W5:Y:S01]  /*b1b0*/  LDG.E.S8 R8, desc[UR6][R8.64] ;  /* 0x0000000608087981 */ /* 0x000162000c1e1300 */
[----:B------:R-:W-:Y:S01]  /*b1c0*/  IMAD R27, R37, UR4, RZ ;  /* 0x00000004251b7c24 */ /* 0x000fe2000f8e02ff */
[----:B------:R-:W-:Y:S01]  /*b1d0*/  IADD3.X R13, PT, PT, R21, UR9, R25, P0, !PT ;  /* 0x00000009150d7c10 */ /* 0x000fe200087fe419 */
[----:B------:R-:W-:Y:S01]  /*b1e0*/  IMAD R29, R38, UR5, R29 ;  /* 0x00000005261d7c24 */ /* 0x000fe2000f8e021d */
[----:B------:R-:W-:Y:S01]  /*b1f0*/  IADD3 R10, P0, PT, R10, UR8, RZ ;  /* 0x000000080a0a7c10 */ /* 0x000fe2000ff1e0ff */
[----:B------:R-:W-:Y:S01]  /*b200*/  IMAD R27, R36, UR5, R27 ;  /* 0x00000005241b7c24 */ /* 0x000fe2000f8e021b */
[----:B------:R-:W-:-:S02]  /*b210*/  IADD3 R20, P1, PT, R22, UR8, RZ ;  /* 0x0000000816147c10 */ /* 0x000fc4000ff3e0ff */
[----:B------:R-:W-:Y:S01]  /*b220*/  IADD3.X R11, PT, PT, R11, UR9, R29, P0, !PT ;  /* 0x000000090b0b7c10 */ /* 0x000fe200087fe41d */
[----:B------:R-:W5:Y:S01]  /*b230*/  LDG.E.S8 R13, desc[UR6][R12.64] ;  /* 0x000000060c0d7981 */ /* 0x000f62000c1e1300 */
[----:B------:R-:W-:-:S04]  /*b240*/  IADD3.X R21, PT, PT, R23, UR9, R27, P1, !PT ;  /* 0x0000000917157c10 */ /* 0x000fc80008ffe41b */
[----:B------:R-:W5:Y:S04]  /*b250*/  LDG.E.S8 R11, desc[UR6][R10.64] ;  /* 0x000000060a0b7981 */ /* 0x000f68000c1e1300 */
[----:B------:R-:W5:Y:S01]  /*b260*/  LDG.E.S8 R20, desc[UR6][R20.64] ;  /* 0x0000000614147981 */ /* 0x000f62000c1e1300 */
        /* <DEDUP_REMOVED lines=17> */
.L_x_2987:
[----:B------:R-:W-:Y:S05]  /*b380*/  BSYNC.RECONVERGENT B3 ;  /* 0x0000000000037941 */ /* 0x000fea0003800200 */
.L_x_2986:
        /* <DEDUP_REMOVED lines=24> */
[----:B---3--:R-:W-:Y:S02]  /*b510*/  IMAD R31, R27, UR12, RZ ;  /* 0x0000000c1b1f7c24 */ /* 0x008fe4000f8e02ff */
[----:B------:R-:W-:-:S04]  /*b520*/  IMAD.WIDE.U32 R22, R26, UR12, R6 ;  /* 0x0000000c1a167c25 */ /* 0x000fc8000f8e0006 */
[----:B------:R-:W-:Y:S01]  /*b530*/  IMAD R27, R24, UR13, R25 ;  /* 0x0000000d181b7c24 */ /* 0x000fe2000f8e0219 */
[----:B0-----:R-:W-:Y:S01]  /*b540*/  IADD3 R22, P2, PT, R22, UR14, RZ ;  /* 0x0000000e16167c10 */ /* 0x001fe2000ff5e0ff */
[----:B------:R-:W-:Y:S01]  /*b550*/  IMAD R31, R26, UR13, R31 ;  /* 0x0000000d1a1f7c24 */ /* 0x000fe2000f8e021f */
[----:B------:R-:W-:Y:S01]  /*b560*/  IADD3 R26, P1, PT, R28, UR14, RZ ;  /* 0x0000000e1c1a7c10 */ /* 0x000fe2000ff3e0ff */
[----:B----4-:R-:W-:Y:S02]  /*b570*/  IMAD R21, R21, UR12, RZ ;  /* 0x0000000c15157c24 */ /* 0x010fe4000f8e02ff */
[C---:B------:R-:W-:Y:S01]  /*b580*/  IMAD.WIDE.U32 R24, R20.reuse, UR12, R6 ;  /* 0x0000000c14187c25 */ /* 0x040fe2000f8e0006 */
[----:B------:R-:W-:Y:S02]  /*b590*/  IADD3.X R27, PT, PT, R29, UR15, R27, P1, !PT ;  /* 0x0000000f1d1b7c10 */ /* 0x000fe40008ffe41b */
[----:B------:R-:W-:Y:S01]  /*b5a0*/  IADD3.X R23, PT, PT, R23, UR15, R31, P2, !PT ;  /* 0x0000000f17177c10 */ /* 0x000fe200097fe41f */
[----:B------:R-:W-:Y:S01]  /*b5b0*/  IMAD R21, R20, UR13, R21 ;  /* 0x0000000d14157c24 */ /* 0x000fe2000f8e0215 */
[----:B------:R-:W-:Y:S01]  /*b5c0*/  IADD3 R20, P1, PT, R24, UR14, RZ ;  /* 0x0000000e18147c10 */ /* 0x000fe2000ff3e0ff */
[----:B-----5:R-:W-:-:S02]  /*b5d0*/  IMAD R31, R19, UR12, RZ ;  /* 0x0000000c131f7c24 */ /* 0x020fc4000f8e02ff */
[C---:B------:R-:W-:Y:S01]  /*b5e0*/  IMAD.WIDE.U32 R28, R18.reuse, UR12, R6 ;  /* 0x0000000c121c7c25 */ /* 0x040fe2000f8e0006 */
[----:B------:R-:W-:Y:S01]  /*b5f0*/  IADD3.X R21, PT, PT, R25, UR15, R21, P1, !PT ;  /* 0x0000000f19157c10 */ /* 0x000fe20008ffe415 */
[----:B------:R0:W2:Y:S02]  /*b600*/  LDG.E.S8 R19, desc[UR6][R26.64] ;  /* 0x000000061a137981 */ /* 0x0000a4000c1e1300 */
[----:B------:R-:W-:Y:S01]  /*b610*/  IMAD R31, R18, UR13, R31 ;  /* 0x0000000d121f7c24 */ /* 0x000fe2000f8e021f */
[----:B------:R-:W-:Y:S01]  /*b620*/  IADD3 R28, P1, PT, R28, UR14, RZ ;  /* 0x0000000e1c1c7c10 */ /* 0x000fe2000ff3e0ff */
[----:B------:R-:W-:Y:S01]  /*b630*/  IMAD R17, R17, UR12, RZ ;  /* 0x0000000c11117c24 */ /* 0x000fe2000f8e02ff */
[----:B------:R-:W2:Y:S01]  /*b640*/  LDG.E.S8 R22, desc[UR6][R22.64] ;  /* 0x0000000616167981 */ /* 0x000ea2000c1e1300 */
[C---:B------:R-:W-:Y:S01]  /*b650*/  IMAD.WIDE.U32 R24, R16.reuse, UR12, R6 ;  /* 0x0000000c10187c25 */ /* 0x040fe2000f8e0006 */
[----:B------:R-:W-:Y:S02]  /*b660*/  IADD3.X R29, PT, PT, R29, UR15, R31, P1, !PT ;  /* 0x0000000f1d1d7c10 */ /* 0x000fe40008ffe41f */
[----:B------:R-:W3:Y:S01]  /*b670*/  LDG.E.S8 R20, desc[UR6][R20.64] ;  /* 0x0000000614147981 */ /* 0x000ee2000c1e1300 */
[----:B------:R-:W-:Y:S01]  /*b680*/  IMAD R17, R16, UR13, R17 ;  /* 0x0000000d10117c24 */ /* 0x000fe2000f8e0211 */
[----:B------:R-:W-:Y:S01]  /*b690*/  IADD3 R16, P1, PT, R24, UR14, RZ ;  /* 0x0000000e18107c10 */ /* 0x000fe2000ff3e0ff */
[----:B------:R-:W-:Y:S01]  /*b6a0*/  IMAD R15, R15, UR12, RZ ;  /* 0x0000000c0f0f7c24 */ /* 0x000fe2000f8e02ff */
[----:B------:R-:W3:Y:S01]  /*b6b0*/  LDG.E.S8 R29, desc[UR6][R28.64] ;  /* 0x000000061c1d7981 */ /* 0x000ee2000c1e1300 */
[----:B0-----:R-:W-:Y:S01]  /*b6c0*/  IMAD.WIDE.U32 R26, R14, UR12, R6 ;  /* 0x0000000c0e1a7c25 */ /* 0x001fe2000f8e0006 */
[----:B------:R-:W-:-:S03]  /*b6d0*/  IADD3.X R17, PT, PT, R25, UR15, R17, P1, !PT ;  /* 0x0000000f19117c10 */ /* 0x000fc60008ffe411 */
[----:B------:R-:W-:Y:S01]  /*b6e0*/  IMAD R15, R14, UR13, R15 ;  /* 0x0000000d0e0f7c24 */ /* 0x000fe2000f8e020f */
[----:B------:R-:W-:Y:S01]  /*b6f0*/  IADD3 R14, P2, PT, R26, UR14, RZ ;  /* 0x0000000e1a0e7c10 */ /* 0x000fe2000ff5e0ff */
[----:B------:R-:W-:Y:S01]  /*b700*/  IMAD.WIDE.U32 R32, R10, UR12, R6 ;  /* 0x0000000c0a207c25 */ /* 0x000fe2000f8e0006 */
[----:B------:R-:W4:Y:S02]  /*b710*/  LDG.E.S8 R16, desc[UR6][R16.64] ;  /* 0x0000000610107981 */ /* 0x000f24000c1e1300 */
[----:B------:R-:W-:Y:S01]  /*b720*/  IADD3.X R15, PT, PT, R27, UR15, R15, P2, !PT ;  /* 0x0000000f1b0f7c10 */ /* 0x000fe200097fe40f */
[----:B------:R-:W-:-:S04]  /*b730*/  IMAD.WIDE.U32 R24, R12, UR12, R6 ;  /* 0x0000000c0c187c25 */ /* 0x000fc8000f8e0006 */
[----:B------:R-:W-:Y:S01]  /*b740*/  IMAD R7, R13, UR12, RZ ;  /* 0x0000000c0d077c24 */ /* 0x000fe2000f8e02ff */
[----:B------:R-:W4:Y:S01]  /*b750*/  LDG.E.S8 R15, desc[UR6][R14.64] ;  /* 0x000000060e0f7981 */ /* 0x000f22000c1e1300 */
[----:B------:R-:W-:Y:S02]  /*b760*/  IMAD R11, R11, UR12, RZ ;  /* 0x0000000c0b0b7c24 */ /* 0x000fe4000f8e02ff */
[----:B------:R-:W-:Y:S01]  /*b770*/  IMAD R7, R12, UR13, R7 ;  /* 0x0000000d0c077c24 */ /* 0x000fe2000f8e0207 */
[----:B------:R-:W-:Y:S01]  /*b780*/  IADD3 R12, P2, PT, R24, UR14, RZ ;  /* 0x0000000e180c7c10 */ /* 0x000fe2000ff5e0ff */
[----:B------:R-:W-:Y:S01]  /*b790*/  IMAD R11, R10, UR13, R11 ;  /* 0x0000000d0a0b7c24 */ /* 0x000fe2000f8e020b */
[----:B------:R-:W-:Y:S02]  /*b7a0*/  IADD3 R10, P1, PT, R32, UR14, RZ ;  /* 0x0000000e200a7c10 */ /* 0x000fe4000ff3e0ff */
[----:B------:R-:W-:Y:S02]  /*b7b0*/  IADD3.X R13, PT, PT, R25, UR15, R7, P2, !PT ;  /* 0x0000000f190d7c10 */ /* 0x000fe400097fe407 */
[----:B------:R-:W-:-:S04]  /*b7c0*/  IADD3.X R11, PT, PT, R33, UR15, R11, P1, !PT ;  /* 0x0000000f210b7c10 */ /* 0x000fc80008ffe40b */
        /* <DEDUP_REMOVED lines=8> */
.L_x_2991:
[----:B------:R-:W-:Y:S05]  /*b850*/  BSYNC.RECONVERGENT B4 ;  /* 0x0000000000047941 */ /* 0x000fea0003800200 */
.L_x_2990:
        /* <DEDUP_REMOVED lines=22> */
[----:B------:R-:W-:-:S04]  /*b9c0*/  IMAD.WIDE.U32 R14, R16, UR12, R6 ;  /* 0x0000000c100e7c25 */ /* 0x000fc8000f8e0006 */
[----:B------:R-:W-:Y:S01]  /*b9d0*/  IMAD R23, R16, UR13, R17 ;  /* 0x0000000d10177c24 */ /* 0x000fe2000f8e0211 */
[----:B------:R-:W-:Y:S01]  /*b9e0*/  IADD3 R14, P2, PT, R14, UR14, RZ ;  /* 0x0000000e0e0e7c10 */ /* 0x000fe2000ff5e0ff */
[----:B------:R-:W-:Y:S01]  /*b9f0*/  IMAD.WIDE.U32 R16, R18, UR12, R6 ;  /* 0x0000000c12107c25 */ /* 0x000fe2000f8e0006 */
[----:B------:R-:W2:Y:S02]  /*ba00*/  LDG.E.S8 R13, desc[UR6][R12.64] ;  /* 0x000000060c0d7981 */ /* 0x000ea4000c1e1300 */
[----:B------:R-:W-:Y:S01]  /*ba10*/  IADD3.X R15, PT, PT, R15, UR15, R23, P2, !PT ;  /* 0x0000000f0f0f7c10 */ /* 0x000fe200097fe417 */
[----:B-----5:R-:W-:Y:S01]  /*ba20*/  IMAD.WIDE.U32 R20, R10, UR12, R6 ;  /* 0x0000000c0a147c25 */ /* 0x020fe2000f8e0006 */
[----:B------:R-:W-:-:S03]  /*ba30*/  IADD3 R16, P1, PT, R16, UR14, RZ ;  /* 0x0000000e10107c10 */ /* 0x000fc6000ff3e0ff */
[----:B------:R-:W-:Y:S01]  /*ba40*/  IMAD R7, R11, UR12, RZ ;  /* 0x0000000c0b077c24 */ /* 0x000fe2000f8e02ff */
[----:B------:R-:W2:Y:S01]  /*ba50*/  LDG.E.S8 R14, desc[UR6][R14.64] ;  /* 0x000000060e0e7981 */ /* 0x000ea2000c1e1300 */
[----:B------:R-:W-:Y:S02]  /*ba60*/  IMAD R19, R18, UR13, R19 ;  /* 0x0000000d12137c24 */ /* 0x000fe4000f8e0213 */
[----:B------:R-:W-:Y:S01]  /*ba70*/  IMAD R7, R10, UR13, R7 ;  /* 0x0000000d0a077c24 */ /* 0x000fe2000f8e0207 */
[----:B------:R-:W-:Y:S02]  /*ba80*/  IADD3 R10, P2, PT, R20, UR14, RZ ;  /* 0x0000000e140a7c10 */ /* 0x000fe4000ff5e0ff */
[----:B------:R-:W-:Y:S02]  /*ba90*/  IADD3.X R17, PT, PT, R17, UR15, R19, P1, !PT ;  /* 0x0000000f11117c10 */ /* 0x000fe40008ffe413 */
[----:B------:R-:W-:-:S04]  /*baa0*/  IADD3.X R11, PT, PT, R21, UR15, R7, P2, !PT ;  /* 0x0000000f150b7c10 */ /* 0x000fc800097fe407 */
[----:B------:R-:W3:Y:S04]  /*bab0*/  LDG.E.S8 R17, desc[UR6][R16.64] ;  /* 0x0000000610117981 */ /* 0x000ee8000c1e1300 */
[----:B------:R-:W3:Y:S01]  /*bac0*/  LDG.E.S8 R10, desc[UR6][R10.64] ;  /* 0x000000060a0a7981 */ /* 0x000ee2000c1e1300 */
[----:B------:R-:W-:-:S04]  /*bad0*/  IADD3 R8, P1, PT, R8, 0x20, RZ ;  /* 0x0000002008087810 */ /* 0x000fc80007f3e0ff */
[----:B------:R-:W-:Y:S02]  /*bae0*/  IADD3.X R9, PT, PT, RZ, R9, RZ, P1, !PT ;  /* 0x00000009ff097210 */ /* 0x000fe40000ffe4ff */
[----:B--2---:R-:W-:-:S04]  /*baf0*/  IADD3 R48, PT, PT, R14, R48, R13 ;  /* 0x000000300e307210 */ /* 0x004fc80007ffe00d */
[----:B---3--:R-:W-:-:S07]  /*bb00*/  IADD3 R48, PT, PT, R10, R48, R17 ;  /* 0x000000300a307210 */ /* 0x008fce0007ffe011 */
.L_x_2993:
[----:B------:R-:W-:Y:S05]  /*bb10*/  BSYNC.RECONVERGENT B4 ;  /* 0x0000000000047941 */ /* 0x000fea0003800200 */
.L_x_2992:
[----:B------:R-:W-:Y:S05]  /*bb20*/  @!P0 BRA `(.L_x_2989) ;  /* 0x0000000000848947 */ /* 0x000fea0003800000 */
[----:B------:R-:W2:Y:S01]  /*bb30*/  LDG.E.64 R12, desc[UR6][R8.64] ;  /* 0x00000006080c7981 */ /* 0x000ea2000c1e1b00 */
[----:B------:R-:W2:Y:S01]  /*bb40*/  LDC.64 R18, c[0x0][0x758] ;  /* 0x0001d600ff127b82 */ /* 0x000ea20000000a00 */
[----:B------:R-:W-:Y:S02]  /*bb50*/  HFMA2 R17, -RZ, RZ, 0, 0 ;  /* 0x00000000ff117431 */ /* 0x000fe400000001ff */
[----:B------:R-:W-:-:S05]  /*bb60*/  IMAD.MOV.U32 R16, RZ, RZ, R6 ;  /* 0x000000ffff107224 */ /* 0x000fca00078e0006 */
[----:B------:R-:W0:Y:S01]  /*bb70*/  LDC.64 R10, c[0x0][0x728] ;  /* 0x0001ca00ff0a7b82 */ /* 0x000e220000000a00 */
[-C--:B--2---:R-:W-:Y:S02]  /*bb80*/  IMAD R13, R13, R18.reuse, RZ ;  /* 0x000000120d0d7224 */ /* 0x084fe400078e02ff */
[----:B------:R-:W-:-:S04]  /*bb90*/  IMAD.WIDE.U32 R6, R12, R18, R16 ;  /* 0x000000120c067225 */ /* 0x000fc800078e0010 */
[----:B------:R-:W-:Y:S01]  /*bba0*/  IMAD R13, R12, R19, R13 ;  /* 0x000000130c0d7224 */ /* 0x000fe200078e020d */
[----:B0-----:R-:W-:-:S04]  /*bbb0*/  IADD3 R6, P0, PT, R6, R10, RZ ;  /* 0x0000000a06067210 */ /* 0x001fc80007f1e0ff */
[----:B------:R-:W-:-:S06]  /*bbc0*/  IADD3.X R7, PT, PT, R11, R7, R13, P0, !PT ;  /* 0x000000070b077210 */ /* 0x000fcc00007fe40d */
        /* <DEDUP_REMOVED lines=11> */
[----:B------:R-:W-:Y:S01]  /*bc80*/  IMAD R5, R6, R19, R5 ;  /* 0x0000001306057224 */ /* 0x000fe200078e0205 */
[----:B------:R-:W-:-:S04]  /*bc90*/  IADD3 R6, P1, PT, R14, R10, RZ ;  /* 0x0000000a0e067210 */ /* 0x000fc80007f3e0ff */
[----:B------:R-:W-:Y:S01]  /*bca0*/  IADD3.X R7, PT, PT, R11, R15, R5, P1, !PT ;  /* 0x0000000f0b077210 */ /* 0x000fe20000ffe405 */
[----:B---3--:R-:W-:-:S05]  /*bcb0*/  @P0 IMAD.WIDE.U32 R16, R12, R18, R16 ;  /* 0x000000120c100225 */ /* 0x008fca00078e0010 */
[----:B------:R-:W2:Y:S01]  /*bcc0*/  LDG.E.S8 R7, desc[UR6][R6.64] ;  /* 0x0000000606077981 */ /* 0x000ea2000c1e1300 */
[----:B------:R-:W-:Y:S01]  /*bcd0*/  @P0 IMAD R13, R13, R18, RZ ;  /* 0x000000120d0d0224 */ /* 0x000fe200078e02ff */
[----:B------:R-:W-:-:S03]  /*bce0*/  @P0 IADD3 R10, P1, PT, R16, R10, RZ ;  /* 0x0000000a100a0210 */ /* 0x000fc60007f3e0ff */
[----:B------:R-:W-:-:S05]  /*bcf0*/  @P0 IMAD R13, R12, R19, R13 ;  /* 0x000000130c0d0224 */ /* 0x000fca00078e020d */
[----:B------:R-:W-:-:S06]  /*bd00*/  @P0 IADD3.X R11, PT, PT, R11, R17, R13, P1, !PT ;  /* 0x000000110b0b0210 */ /* 0x000fcc0000ffe40d */
[----:B------:R-:W3:Y:S01]  /*bd10*/  @P0 LDG.E.S8 R11, desc[UR6][R10.64] ;  /* 0x000000060a0b0981 */ /* 0x000ee2000c1e1300 */
[----:B--2---:R-:W-:-:S04]  /*bd20*/  IADD3 R48, PT, PT, R7, R48, RZ ;  /* 0x0000003007307210 */ /* 0x004fc80007ffe0ff */
[----:B---3--:R-:W-:-:S07]  /*bd30*/  @P0 IADD3 R48, PT, PT, R11, R48, RZ ;  /* 0x000000300b300210 */ /* 0x008fce0007ffe0ff */
.L_x_2989:
[----:B------:R-:W-:Y:S05]  /*bd40*/  BSYNC.RECONVERGENT B3 ;  /* 0x0000000000037941 */ /* 0x000fea0003800200 */
.L_x_2985:
[----:B------:R-:W-:Y:S05]  /*bd50*/  BSYNC.RECONVERGENT B2 ;  /* 0x0000000000027941 */ /* 0x000fea0003800200 */
.L_x_2984:
[----:B------:R-:W0:Y:S01]  /*bd60*/  LDCU.64 UR12, c[0x0][0x710] ;  /* 0x0000e200ff0c77ac */ /* 0x000e220008000a00 */
[----:B------:R-:W-:Y:S02]  /*bd70*/  IADD3 R3, PT, PT, R3, 0x80, RZ ;  /* 0x0000008003037810 */ /* 0x000fe40007ffe0ff */
[----:B0-----:R-:W-:-:S04]  /*bd80*/  IADD3 R4, P0, PT, R4, UR12, RZ ;  /* 0x0000000c04047c10 */ /* 0x001fc8000ff1e0ff */
[----:B------:R-:W-:Y:S02]  /*bd90*/  IADD3.X R5, PT, PT, RZ, UR13, RZ, P0, !PT ;  /* 0x0000000dff057c10 */ /* 0x000fe400087fe4ff */
[----:B------:R-:W-:-:S03]  /*bda0*/  ISETP.GE.AND P0, PT, R3, UR11, PT ;  /* 0x0000000b03007c0c */ /* 0x000fc6000bf06270 */
[----:B------:R0:W-:Y:S10]  /*bdb0*/  STG.E.U8 desc[UR6][R4.64], R48 ;  /* 0x0000003004007986 */ /* 0x0001f4000c101106 */
        /* <DEDUP_REMOVED lines=399> */
.L_x_2995:
        /* <DEDUP_REMOVED lines=34> */
.L_x_3000:
        /* <DEDUP_REMOVED lines=36> */
[----:B------:R-:W2:Y:S01]  /*db10*/  LDG.E.S8 R44, desc[UR6][R44.64] ;  /* 0x000000062c2c7981 */ /* 0x000ea2000c1e1300 */
[----:B------:R-:W-:Y:S01]  /*db20*/  IMAD.WIDE.U32 R40, R16, UR12, R10 ;  /* 0x0000000c10287c25 */ /* 0x000fe2000f8e000a */
[----:B------:R-:W-:-:S02]  /*db30*/  IADD3.X R43, PT, PT, R43, UR15, R49, P0, !PT ;  /* 0x0000000f2b2b7c10 */ /* 0x000fc400087fe431 */
[----:B------:R-:W2:Y:S01]  /*db40*/  LDG.E.S8 R35, desc[UR6][R34.64] ;  /* 0x0000000622237981 */ /* 0x000ea2000c1e1300 */
[----:B------:R-:W-:Y:S01]  /*db50*/  IMAD R17, R16, UR13, R17 ;  /* 0x0000000d10117c24 */ /* 0x000fe2000f8e0211 */
[----:B------:R-:W-:Y:S01]  /*db60*/  IADD3 R16, P0, PT, R40, UR14, RZ ;  /* 0x0000000e28107c10 */ /* 0x000fe2000ff1e0ff */
[----:B-----5:R-:W-:Y:S01]  /*db70*/  IMAD R29, R29, UR12, RZ ;  /* 0x0000000c1d1d7c24 */ /* 0x020fe2000f8e02ff */
        /* <DEDUP_REMOVED lines=91> */
.L_x_2999:
[----:B------:R-:W-:Y:S05]  /*e130*/  BSYNC.RECONVERGENT B3 ;  /* 0x0000000000037941 */ /* 0x000fea0003800200 */
.L_x_2998:
        /* <DEDUP_REMOVED lines=76> */
.L_x_3003:
[----:B------:R-:W-:Y:S05]  /*e600*/  BSYNC.RECONVERGENT B4 ;  /* 0x0000000000047941 */ /* 0x000fea0003800200 */
.L_x_3002:
        /* <DEDUP_REMOVED lines=43> */
.L_x_3005:
[----:B------:R-:W-:Y:S05]  /*e8c0*/  BSYNC.RECONVERGENT B4 ;  /* 0x0000000000047941 */ /* 0x000fea0003800200 */
.L_x_3004:
[----:B------:R-:W-:Y:S05]  /*e8d0*/  @!P0 BRA `(.L_x_3001) ;  /* 0x0000000000848947 */ /* 0x000fea0003800000 */
[----:B------:R-:W2:Y:S01]  /*e8e0*/  LDG.E.64 R12, desc[UR6][R8.64] ;  /* 0x00000006080c7981 */ /* 0x000ea2000c1e1b00 */
[----:B------:R-:W2:Y:S01]  /*e8f0*/  LDC.64 R18, c[0x0][0x758] ;  /* 0x0001d600ff127b82 */ /* 0x000ea20000000a00 */
[----:B------:R-:W-:Y:S01]  /*e900*/  HFMA2 R17, -RZ, RZ, 0, 0 ;  /* 0x00000000ff117431 */ /* 0x000fe200000001ff */
[----:B------:R-:W-:-:S06]  /*e910*/  MOV R16, R6 ;  /* 0x0000000600107202 */ /* 0x000fcc0000000f00 */
        /* <DEDUP_REMOVED lines=27> */
[----:B--2---:R-:W-:-:S05]  /*ead0*/  IMAD.IADD R48, R7, 0x1, R48 ;  /* 0x0000000107307824 */ /* 0x004fca00078e0230 */
[----:B---3--:R-:W-:-:S07]  /*eae0*/  @P0 IADD3 R48, PT, PT, R11, R48, RZ ;  /* 0x000000300b300210 */ /* 0x008fce0007ffe0ff */
.L_x_3001:
[----:B------:R-:W-:Y:S05]  /*eaf0*/  BSYNC.RECONVERGENT B3 ;  /* 0x0000000000037941 */ /* 0x000fea0003800200 */
.L_x_2997:
[----:B------:R-:W-:Y:S05]  /*eb00*/  BSYNC.RECONVERGENT B2 ;  /* 0x0000000000027941 */ /* 0x000fea0003800200 */
.L_x_2996:
[----:B------:R-:W0:Y:S01]  /*eb10*/  LDCU.64 UR12, c[0x0][0x710] ;  /* 0x0000e200ff0c77ac */ /* 0x000e220008000a00 */
[----:B------:R-:W-:Y:S02]  /*eb20*/  IADD3 R3, PT, PT, R3, 0x80, RZ ;  /* 0x0000008003037810 */ /* 0x000fe40007ffe0ff */
[----:B0-----:R-:W-:-:S04]  /*eb30*/  IADD3 R4, P0, PT, R4, UR12, RZ ;  /* 0x0000000c04047c10 */ /* 0x001fc8000ff1e0ff */
[----:B------:R-:W-:-:S05]  /*eb40*/  IADD3.X R5, PT, PT, RZ, UR13, RZ, P0, !PT ;  /* 0x0000000dff057c10 */ /* 0x000fca00087fe4ff */
[----:B------:R0:W-:Y:S04]  /*eb50*/  STG.E.U8 desc[UR6][R4.64], R48 ;  /* 0x0000003004007986 */ /* 0x0001e8000c101106 */
.L_x_2982:
        /* <DEDUP_REMOVED lines=400> */
.L_x_3007:
        /* <DEDUP_REMOVED lines=34> */
.L_x_3012:
        /* <DEDUP_REMOVED lines=134> */
.L_x_3011:
[----:B------:R-:W-:Y:S05]  /*10ee0*/  BSYNC.RECONVERGENT B3 ;  /* 0x0000000000037941 */ /* 0x000fea0003800200 */
.L_x_3010:
        /* <DEDUP_REMOVED lines=76> */
.L_x_3015:
[----:B------:R-:W-:Y:S05]  /*113b0*/  BSYNC.RECONVERGENT B4 ;  /* 0x0000000000047941 */ /* 0x000fea0003800200 */
.L_x_3014:
        /* <DEDUP_REMOVED lines=43> */
.L_x_3017:
[----:B------:R-:W-:Y:S05]  /*11670*/  BSYNC.RECONVERGENT B4 ;  /* 0x0000000000047941 */ /* 0x000fea0003800200 */
.L_x_3016:
        /* <DEDUP_REMOVED lines=34> */
.L_x_3013:
[----:B------:R-:W-:Y:S05]  /*118a0*/  BSYNC.RECONVERGENT B3 ;  /* 0x0000000000037941 */ /* 0x000fea0003800200 */
.L_x_3009:
[----:B------:R-:W-:Y:S05]  /*118b0*/  BSYNC.RECONVERGENT B2 ;  /* 0x0000000000027941 */ /* 0x000fea0003800200 */
.L_x_3008:
[----:B------:R-:W0:Y:S01]  /*118c0*/  LDCU.64 UR12, c[0x0][0x710] ;  /* 0x0000e200ff0c77ac */ /* 0x000e220008000a00 */
[----:B------:R-:W-:Y:S01]  /*118d0*/  VIADD R3, R3, 0x80 ;  /* 0x0000008003037836 */ /* 0x000fe20000000000 */
[----:B0-----:R-:W-:-:S04]  /*118e0*/  IADD3 R4, P0, PT, R4, UR12, RZ ;  /* 0x0000000c04047c10 */ /* 0x001fc8000ff1e0ff */
[----:B------:R-:W-:-:S05]  /*118f0*/  IADD3.X R5, PT, PT, RZ, UR13, RZ, P0, !PT ;  /* 0x0000000dff057c10 */ /* 0x000fca00087fe4ff */
[----:B------:R1:W-:Y:S04]  /*11900*/  STG.E.U8 desc[UR6][R4.64], R48 ;  /* 0x0000003004007986 */ /* 0x0003e8000c101106 */
.L_x_2994:
        /* <DEDUP_REMOVED lines=400> */
.L_x_3019:
        /* <DEDUP_REMOVED lines=25> */
[----:B------:R-:W-:Y:S02]  /*133a0*/  MOV R48, RZ ;  /* 0x000000ff00307202 */ /* 0x000fe40000000f00 */
[----:B0-----:R-:W-:-:S04]  /*133b0*/  LEA R8, P1, R10, UR12, 0x3 ;  /* 0x0000000c0a087c11 */ /* 0x001fc8000f8218ff */
[----:B------:R-:W-:-:S05]  /*133c0*/  LEA.HI.X R9, R10, UR13, R11, 0x3, P1 ;  /* 0x0000000d0a097c11 */ /* 0x000fca00088f1c0b */
[----:B------:R-:W-:Y:S05]  /*133d0*/  @!P0 BRA `(.L_x_3023) ;  /* 0x00000008002c8947 */ /* 0x000fea0003800000 */
[----:B------:R-:W-:Y:S01]  /*133e0*/  HFMA2 R48, -RZ, RZ, 0, 0 ;  /* 0x00000000ff307431 */ /* 0x000fe200000001ff */
[----:B------:R-:W-:Y:S01]  /*133f0*/  BSSY.RECONVERGENT B4, `(.L_x_3023) ;  /* 0x0000089000047945 */ /* 0x000fe20003800200 */
[----:B------:R-:W-:Y:S02]  /*13400*/  MOV R18, R8 ;  /* 0x0000000800127202 */ /* 0x000fe40000000f00 */
[----:B------:R-:W-:Y:S02]  /*13410*/  LOP3.LUT R46, R46, 0x7fffffff, RZ, 0xc0, !PT ;  /* 0x7fffffff2e2e7812 */ /* 0x000fe400078ec0ff */
[----:B------:R-:W-:-:S07]  /*13420*/  LOP3.LUT R47, R5, 0xfffffff0, RZ, 0xc0, !PT ;  /* 0xfffffff0052f7812 */ /* 0x000fce00078ec0ff */
.L_x_3024:
        /* <DEDUP_REMOVED lines=19> */
[----:B------:R-:W-:-:S02]  /*13560*/  MOV R10, R6 ;  /* 0x00000006000a7202 */ /* 0x000fc40000000f00 */
[----:B------:R-:W-:Y:S01]  /*13570*/  MOV R11, RZ ;  /* 0x000000ff000b7202 */ /* 0x000fe20000000f00 */
        /* <DEDUP_REMOVED lines=113> */
.L_x_3023:
[----:B------:R-:W-:Y:S05]  /*13c90*/  BSYNC.RECONVERGENT B3 ;  /* 0x0000000000037941 */ /* 0x000fea0003800200 */
.L_x_3022:
        /* <DEDUP_REMOVED lines=21> */
[----:B------:R-:W-:Y:S01]  /*13df0*/  MOV R7, RZ ;  /* 0x000000ff00077202 */ /* 0x000fe20000000f00 */
[----:B--2---:R-:W-:-:S02]  /*13e00*/  IMAD R25, R25, UR12, RZ ;  /* 0x0000000c19197c24 */ /* 0x004fc4000f8e02ff */
        /* <DEDUP_REMOVED lines=53> */
.L_x_3027:
[----:B------:R-:W-:Y:S05]  /*14160*/  BSYNC.RECONVERGENT B4 ;  /* 0x0000000000047941 */ /* 0x000fea0003800200 */
.L_x_3026:
        /* <DEDUP_REMOVED lines=14> */
[----:B------:R-:W-:-:S02]  /*14250*/  HFMA2 R7, -RZ, RZ, 0, 0 ;  /* 0x00000000ff077431 */ /* 0x000fc400000001ff */
[----:B--2---:R-:W-:Y:S02]  /*14260*/  IMAD R13, R13, UR12, RZ ;  /* 0x0000000c0d0d7c24 */ /* 0x004fe4000f8e02ff */
        /* <DEDUP_REMOVED lines=27> */
.L_x_3029:
[----:B------:R-:W-:Y:S05]  /*14420*/  BSYNC.RECONVERGENT B4 ;  /* 0x0000000000047941 */ /* 0x000fea0003800200 */
.L_x_3028:
        /* <DEDUP_REMOVED lines=34> */
.L_x_3025:
[----:B------:R-:W-:Y:S05]  /*14650*/  BSYNC.RECONVERGENT B3 ;  /* 0x0000000000037941 */ /* 0x000fea0003800200 */
.L_x_3021:
[----:B------:R-:W-:Y:S05]  /*14660*/  BSYNC.RECONVERGENT B2 ;  /* 0x0000000000027941 */ /* 0x000fea0003800200 */
.L_x_3020:
[----:B------:R-:W0:Y:S01]  /*14670*/  LDCU.64 UR12, c[0x0][0x710] ;  /* 0x0000e200ff0c77ac */ /* 0x000e220008000a00 */
[----:B------:R-:W-:Y:S02]  /*14680*/  IADD3 R3, PT, PT, R3, 0x80, RZ ;  /* 0x0000008003037810 */ /* 0x000fe40007ffe0ff */
[----:B0-----:R-:W-:-:S04]  /*14690*/  IADD3 R4, P0, PT, R4, UR12, RZ ;  /* 0x0000000c04047c10 */ /* 0x001fc8000ff1e0ff */
[----:B------:R-:W-:-:S05]  /*146a0*/  IADD3.X R5, PT, PT, RZ, UR13, RZ, P0, !PT ;  /* 0x0000000dff057c10 */ /* 0x000fca00087fe4ff */
[----:B------:R1:W-:Y:S04]  /*146b0*/  STG.E.U8 desc[UR6][R4.64], R48 ;  /* 0x0000003004007986 */ /* 0x0003e8000c101106 */
.L_x_3006:
        /* <DEDUP_REMOVED lines=400> */
.L_x_3031:
        /* <DEDUP_REMOVED lines=30> */
[----:B------:R-:W-:Y:S01]  /*161a0*/  MOV R18, R8 ;  /* 0x0000000800127202 */ /* 0x000fe20000000f00 */
[----:B------:R-:W-:Y:S01]  /*161b0*/  IMAD.MOV.U32 R48, RZ, RZ, RZ ;  /* 0x000000ffff307224 */ /* 0x000fe200078e00ff */
[----:B------:R-:W-:Y:S02]  /*161c0*/  LOP3.LUT R46, R46, 0x7fffffff, RZ, 0xc0, !PT ;  /* 0x7fffffff2e2e7812 */ /* 0x000fe400078ec0ff */
[----:B------:R-:W-:-:S07]  /*161d0*/  LOP3.LUT R47, R5, 0xfffffff0, RZ, 0xc0, !PT ;  /* 0xfffffff0052f7812 */ /* 0x000fce00078ec0ff */
.L_x_3036:
        /* <DEDUP_REMOVED lines=134> */
.L_x_3035:
[----:B------:R-:W-:Y:S05]  /*16a40*/  BSYNC.RECONVERGENT B3 ;  /* 0x0000000000037941 */ /* 0x000fea0003800200 */
.L_x_3034:
        /* <DEDUP_REMOVED lines=76> */
.L_x_3039:
[----:B------:R-:W-:Y:S05]  /*16f10*/  BSYNC.RECONVERGENT B4 ;  /* 0x0000000000047941 */ /* 0x000fea0003800200 */
.L_x_3038:
        /* <DEDUP_REMOVED lines=43> */
.L_x_3041:
[----:B------:R-:W-:Y:S05]  /*171d0*/  BSYNC.RECONVERGENT B4 ;  /* 0x0000000000047941 */ /* 0x000fea0003800200 */
.L_x_3040:
        /* <DEDUP_REMOVED lines=34> */
.L_x_3037:
[----:B------:R-:W-:Y:S05]  /*17400*/  BSYNC.RECONVERGENT B3 ;  /* 0x0000000000037941 */ /* 0x000fea0003800200 */
.L_x_3033:
[----:B------:R-:W-:Y:S05]  /*17410*/  BSYNC.RECONVERGENT B2 ;  /* 0x0000000000027941 */ /* 0x000fea0003800200 */
.L_x_3032:
[----:B------:R-:W0:Y:S01]  /*17420*/  LDCU.64 UR12, c[0x0][0x710] ;  /* 0x0000e200ff0c77ac */ /* 0x000e220008000a00 */
[----:B------:R-:W-:Y:S02]  /*17430*/  IADD3 R3, PT, PT, R3, 0x80, RZ ;  /* 0x0000008003037810 */ /* 0x000fe40007ffe0ff */
[----:B0-----:R-:W-:-:S04]  /*17440*/  IADD3 R4, P0, PT, R4, UR12, RZ ;  /* 0x0000000c04047c10 */ /* 0x001fc8000ff1e0ff */
[----:B------:R-:W-:-:S05]  /*17450*/  IADD3.X R5, PT, PT, RZ, UR13, RZ, P0, !PT ;  /* 0x0000000dff057c10 */ /* 0x000fca00087fe4ff */
[----:B------:R2:W-:Y:S04]  /*17460*/  STG.E.U8 desc[UR6][R4.64], R48 ;  /* 0x0000003004007986 */ /* 0x0005e8000c101106 */
.L_x_3018:
        /* <DEDUP_REMOVED lines=401> */
.L_x_3043:
        /* <DEDUP_REMOVED lines=34> */
.L_x_3048:
        /* <DEDUP_REMOVED lines=134> */
.L_x_3047:
[----:B------:R-:W-:Y:S05]  /*19800*/  BSYNC.RECONVERGENT B3 ;  /* 0x0000000000037941 */ /* 0x000fea0003800200 */
.L_x_3046:
        /* <DEDUP_REMOVED lines=21> */
[----:B------:R-:W-:-:S02]  /*19960*/  IMAD.MOV.U32 R7, RZ, RZ, RZ ;  /* 0x000000ffff077224 */ /* 0x000fc400078e00ff */
        /* <DEDUP_REMOVED lines=54> */
.L_x_3051:
[----:B------:R-:W-:Y:S05]  /*19cd0*/  BSYNC.RECONVERGENT B4 ;  /* 0x0000000000047941 */ /* 0x000fea0003800200 */
.L_x_3050:
        /* <DEDUP_REMOVED lines=43> */
.L_x_3053:
[----:B------:R-:W-:Y:S05]  /*19f90*/  BSYNC.RECONVERGENT B4 ;  /* 0x0000000000047941 */ /* 0x000fea0003800200 */
.L_x_3052:
        /* <DEDUP_REMOVED lines=34> */
.L_x_3049:
[----:B------:R-:W-:Y:S05]  /*1a1c0*/  BSYNC.RECONVERGENT B3 ;  /* 0x0000000000037941 */ /* 0x000fea0003800200 */
.L_x_3045:
[----:B------:R-:W-:Y:S05]  /*1a1d0*/  BSYNC.RECONVERGENT B2 ;  /* 0x0000000000027941 */ /* 0x000fea0003800200 */
.L_x_3044:
[----:B------:R-:W0:Y:S01]  /*1a1e0*/  LDCU.64 UR12, c[0x0][0x710] ;  /* 0x0000e200ff0c77ac */ /* 0x000e220008000a00 */
[----:B------:R-:W-:Y:S02]  /*1a1f0*/  IADD3 R3, PT, PT, R3, 0x80, RZ ;  /* 0x0000008003037810 */ /* 0x000fe40007ffe0ff */
[----:B0-----:R-:W-:-:S04]  /*1a200*/  IADD3 R4, P0, PT, R4, UR12, RZ ;  /* 0x0000000c04047c10 */ /* 0x001fc8000ff1e0ff */
[----:B------:R-:W-:-:S05]  /*1a210*/  IADD3.X R5, PT, PT, RZ, UR13, RZ, P0, !PT ;  /* 0x0000000dff057c10 */ /* 0x000fca00087fe4ff */
[----:B------:R2:W-:Y:S04]  /*1a220*/  STG.E.U8 desc[UR6][R4.64], R48 ;  /* 0x0000003004007986 */ /* 0x0005e8000c101106 */
.L_x_3030:
[----:B------:R-:W-:-:S13]  /*1a230*/  ISETP.GE.AND P0, PT, R3, UR11, PT ;  /* 0x0000000b03007c0c */ /* 0x000fda000bf06270 */
[----:B------:R-:W-:Y:S05]  /*1a240*/  @P0 BREAK.RELIABLE B0 ;  /* 0x0000000000000942 */ /* 0x000fea0003800100 */
[----:B------:R-:W-:Y:S05]  /*1a250*/  @P0 BRA `(.L_x_3042) ;  /* 0x0000002c00680947 */ /* 0x000fea0003800000 */
[----:B------:R-:W-:Y:S05]  /*1a260*/  BSYNC.RELIABLE B0 ;  /* 0x0000000000007941 */ /* 0x000fea0003800100 */
.L_x_2981:
        /* <DEDUP_REMOVED lines=398> */
.L_x_3054:
        /* <DEDUP_REMOVED lines=34> */
.L_x_3059:
        /* <DEDUP_REMOVED lines=134> */
.L_x_3058:
[----:B------:R-:W-:Y:S05]  /*1c5d0*/  BSYNC.RECONVERGENT B3 ;  /* 0x0000000000037941 */ /* 0x000fea0003800200 */
.L_x_3057:
        /* <DEDUP_REMOVED lines=76> */
.L_x_3062:
[----:B------:R-:W-:Y:S05]  /*1caa0*/  BSYNC.RECONVERGENT B4 ;  /* 0x0000000000047941 */ /* 0x000fea0003800200 */
.L_x_3061:
        /* <DEDUP_REMOVED lines=43> */
.L_x_3064:
[----:B------:R-:W-:Y:S05]  /*1cd60*/  BSYNC.RECONVERGENT B4 ;  /* 0x0000000000047941 */ /* 0x000fea0003800200 */
.L_x_3063:
        /* <DEDUP_REMOVED lines=34> */
.L_x_3060:
[----:B------:R-:W-:Y:S05]  /*1cf90*/  BSYNC.RECONVERGENT B3 ;  /* 0x0000000000037941 */ /* 0x000fea0003800200 */
.L_x_3056:
[----:B------:R-:W-:Y:S05]  /*1cfa0*/  BSYNC.RECONVERGENT B2 ;  /* 0x0000000000027941 */ /* 0x000fea0003800200 */
.L_x_3055:
[----:B------:R-:W0:Y:S01]  /*1cfb0*/  LDCU.64 UR12, c[0x0][0x710] ;  /* 0x0000e200ff0c77ac */ /* 0x000e220008000a00 */
[----:B------:R-:W-:Y:S02]  /*1cfc0*/  IADD3 R3, PT, PT, R3, 0x80, RZ ;  /* 0x0000008003037810 */ /* 0x000fe40007ffe0ff */
[----:B0-----:R-:W-:-:S04]  /*1cfd0*/  IADD3 R4, P0, PT, R4, UR12, RZ ;  /* 0x0000000c04047c10 */ /* 0x001fc8000ff1e0ff */
[----:B------:R-:W-:-:S05]  /*1cfe0*/  IADD3.X R5, PT, PT, RZ, UR13, RZ, P0, !PT ;  /* 0x0000000dff057c10 */ /* 0x000fca00087fe4ff */
[----:B------:R3:W-:Y:S04]  /*1cff0*/  STG.E.U8 desc[UR6][R4.64], R48 ;  /* 0x0000003004007986 */ /* 0x0007e8000c101106 */
.L_x_3042:
[----:B------:R-:W-:Y:S05]  /*1d000*/  BSYNC.RECONVERGENT B1 ;  /* 0x0000000000017941 */ /* 0x000fea0003800200 */
.L_x_2980:
        /* <DEDUP_REMOVED lines=401> */
.L_x_3065:
        /* <DEDUP_REMOVED lines=23> */
[C---:B--2---:R-:W-:Y:S02]  /*1ea90*/  LEA R8, P2, R4.reuse, UR8, 0x3 ;  /* 0x0000000804087c11 */ /* 0x044fe4000f8418ff */
[----:B------:R-:W-:Y:S02]  /*1eaa0*/  IADD3.X R3, PT, PT, RZ, UR5, RZ, P1, !PT ;  /* 0x00000005ff037c10 */ /* 0x000fe40008ffe4ff */
[----:B------:R-:W-:-:S07]  /*1eab0*/  LEA.HI.X R9, R4, UR9, R5, 0x3, P2 ;  /* 0x0000000904097c11 */ /* 0x000fce00090f1c05 */
[----:B0---4-:R-:W-:Y:S05]  /*1eac0*/  @!P0 BRA `(.L_x_3067) ;  /* 0x0000001000b88947 */ /* 0x011fea0003800000 */
        /* <DEDUP_REMOVED lines=9> */
[----:B------:R-:W-:Y:S02]  /*1eb60*/  MOV R14, R4 ;  /* 0x00000004000e7202 */ /* 0x000fe40000000f00 */
[----:B------:R-:W-:Y:S02]  /*1eb70*/  MOV R15, R5 ;  /* 0x00000005000f7202 */ /* 0x000fe40000000f00 */
[----:B------:R-:W-:Y:S02]  /*1eb80*/  LOP3.LUT R44, R11, 0x7fffffff, RZ, 0xc0, !PT ;  /* 0x7fffffff0b2c7812 */ /* 0x000fe400078ec0ff */
[----:B------:R-:W-:Y:S02]  /*1eb90*/  LOP3.LUT R45, R0, 0xfffffff0, RZ, 0xc0, !PT ;  /* 0xfffffff0002d7812 */ /* 0x000fe400078ec0ff */
[----:B------:R-:W-:-:S07]  /*1eba0*/  MOV R46, RZ ;  /* 0x000000ff002e7202 */ /* 0x000fce0000000f00 */
.L_x_3070:
        /* <DEDUP_REMOVED lines=27> */
[--C-:B------:R-:W-:Y:S01]  /*1ed60*/  IMAD.WIDE.U32 R34, R42, UR10, R6.reuse ;  /* 0x0000000a2a227c25 */ /* 0x100fe2000f8e0006 */
[----:B------:R-:W2:Y:S03]  /*1ed70*/  LDG.E.S8 R39, desc[UR6][R38.64] ;  /* 0x0000000626277981 */ /* 0x000ea6000c1e1300 */
[----:B-----5:R-:W-:Y:S02]  /*1ed80*/  IMAD R13, R13, UR10, RZ ;  /* 0x0000000a0d0d7c24 */ /* 0x020fe4000f8e02ff */
[----:B------:R-:W-:Y:S01]  /*1ed90*/  IMAD.WIDE.U32 R36, R12, UR10, R6 ;  /* 0x0000000a0c247c25 */ /* 0x000fe2000f8e0006 */
[----:B------:R-:W-:Y:S02]  /*1eda0*/  IADD3.X R41, PT, PT, R41, UR13, R43, P0, !PT ;  /* 0x0000000d29297c10 */ /* 0x000fe400087fe42b */
[----:B------:R-:W-:Y:S01]  /*1edb0*/  IADD3 R34, P1, PT, R34, UR12, RZ ;  /* 0x0000000c22227c10 */ /* 0x000fe2000ff3e0ff */
[----:B------:R-:W-:-:S02]  /*1edc0*/  IMAD R49, R42, UR11, R49 ;  /* 0x0000000b2a317c24 */ /* 0x000fc4000f8e0231 */
[----:B------:R-:W-:Y:S01]  /*1edd0*/  IMAD R13, R12, UR11, R13 ;  /* 0x0000000b0c0d7c24 */ /* 0x000fe2000f8e020d */
[----:B------:R-:W-:Y:S01]  /*1ede0*/  IADD3 R12, P0, PT, R36, UR12, RZ ;  /* 0x0000000c240c7c10 */ /* 0x000fe2000ff1e0ff */
[----:B------:R-:W-:Y:S01]  /*1edf0*/  IMAD R25, R25, UR10, RZ ;  /* 0x0000000a19197c24 */ /* 0x000fe2000f8e02ff */
[----:B------:R-:W-:Y:S01]  /*1ee00*/  IADD3.X R35, PT, PT, R35, UR13, R49, P1, !PT ;  /* 0x0000000d23237c10 */ /* 0x000fe20008ffe431 */
[----:B------:R-:W-:Y:S01]  /*1ee10*/  IMAD.WIDE.U32 R42, R24, UR10, R6 ;  /* 0x0000000a182a7c25 */ /* 0x000fe2000f8e0006 */
[----:B------:R-:W-:Y:S01]  /*1ee20*/  IADD3.X R13, PT, PT, R37, UR13, R13, P0, !PT ;  /* 0x0000000d250d7c10 */ /* 0x000fe200087fe40d */
[----:B------:R-:W3:Y:S02]  /*1ee30*/  LDG.E.S8 R40, desc[UR6][R40.64] ;  /* 0x0000000628287981 */ /* 0x000ee4000c1e1300 */
[----:B------:R-:W-:Y:S02]  /*1ee40*/  IMAD R11, R11, UR10, RZ ;  /* 0x0000000a0b0b7c24 */ /* 0x000fe4000f8e02ff */
[----:B------:R-:W-:Y:S01]  /*1ee50*/  IMAD.WIDE.U32 R36, R10, UR10, R6 ;  /* 0x0000000a0a247c25 */ /* 0x000fe2000f8e0006 */
[----:B------:R0:W2:Y:S03]  /*1ee60*/  LDG.E.S8 R34, desc[UR6][R34.64] ;  /* 0x0000000622227981 */ /* 0x0000a6000c1e1300 */
[----:B------:R-:W-:Y:S01]  /*1ee70*/  IMAD R25, R24, UR11, R25 ;  /* 0x0000000b18197c24 */ /* 0x000fe2000f8e0219 */
[----:B------:R-:W-:Y:S01]  /*1ee80*/  IADD3 R24, P0, PT, R42, UR12, RZ ;  /* 0x0000000c2a187c10 */ /* 0x000fe2000ff1e0ff */
[----:B------:R-:W-:Y:S01]  /*1ee90*/  IMAD R49, R10, UR11, R11 ;  /* 0x0000000b0a317c24 */ /* 0x000fe2000f8e020b */
[----:B------:R-:W3:Y:S01]  /*1eea0*/  LDG.E.S8 R13, desc[UR6][R12.64] ;  /* 0x000000060c0d7981 */ /* 0x000ee2000c1e1300 */
        /* <DEDUP_REMOVED lines=16> */
[----:B------:R-:W-:Y:S01]  /*1efb0*/  IMAD.WIDE.U32 R28, R8, UR10, R6 ;  /* 0x0000000a081c7c25 */ /* 0x000fe2000f8e0006 */
[----:B------:R-:W-:Y:S01]  /*1efc0*/  IADD3 R36, P1, PT, R36, UR12, RZ ;  /* 0x0000000c24247c10 */ /* 0x000fe2000ff3e0ff */
[----:B------:R-:W5:Y:S02]  /*1efd0*/  LDG.E.S8 R27, desc[UR6][R26.64] ;  /* 0x000000061a1b7981 */ /* 0x000f64000c1e1300 */
[----:B------:R-:W-:Y:S01]  /*1efe0*/  IMAD R21, R20, UR11, R21 ;  /* 0x0000000b14157c24 */ /* 0x000fe2000f8e0215 */
[----:B------:R-:W-:Y:S01]  /*1eff0*/  IADD3 R20, P0, PT, R42, UR12, RZ ;  /* 0x0000000c2a147c10 */ /* 0x000fe2000ff1e0ff */
[----:B0-----:R-:W-:Y:S02]  /*1f000*/  IMAD R25, R8, UR11, R9 ;  /* 0x0000000b08197c24 */ /* 0x001fe4000f8e0209 */
[----:B-1----:R-:W-:-:S02]  /*1f010*/  IMAD R11, R23, UR10, RZ ;  /* 0x0000000a170b7c24 */ /* 0x002fc4000f8e02ff */
[----:B------:R-:W-:Y:S01]  /*1f020*/  IMAD.WIDE.U32 R8, R22, UR10, R6 ;  /* 0x0000000a16087c25 */ /* 0x000fe2000f8e0006 */
[----:B------:R-:W-:-:S03]  /*1f030*/  IADD3.X R21, PT, PT, R43, UR13, R21, P0, !PT ;  /* 0x0000000d2b157c10 */ /* 0x000fc600087fe415 */
[----:B------:R-:W-:Y:S01]  /*1f040*/  IMAD R11, R22, UR11, R11 ;  /* 0x0000000b160b7c24 */ /* 0x000fe2000f8e020b */
[----:B------:R-:W-:Y:S01]  /*1f050*/  IADD3 R8, P0, PT, R8, UR12, RZ ;  /* 0x0000000c08087c10 */ /* 0x000fe2000ff1e0ff */
[----:B------:R-:W-:Y:S01]  /*1f060*/  IMAD R5, R5, UR10, RZ ;  /* 0x0000000a05057c24 */ /* 0x000fe2000f8e02ff */
[----:B------:R-:W-:Y:S01]  /*1f070*/  IADD3.X R37, PT, PT, R37, UR13, R49, P1, !PT ;  /* 0x0000000d25257c10 */ /* 0x000fe20008ffe431 */
[----:B------:R-:W-:Y:S01]  /*1f080*/  IMAD.WIDE.U32 R22, R4, UR10, R6 ;  /* 0x0000000a04167c25 */ /* 0x000fe2000f8e0006 */
[----:B------:R-:W-:Y:S01]  /*1f090*/  IADD3 R28, P1, PT, R28, UR12, RZ ;  /* 0x0000000c1c1c7c10 */ /* 0x000fe2000ff3e0ff */
[----:B------:R-:W5:Y:S01]  /*1f0a0*/  LDG.E.S8 R20, desc[UR6][R20.64] ;  /* 0x0000000614147981 */ /* 0x000f62000c1e1300 */
[----:B------:R-:W-:Y:S01]  /*1f0b0*/  IADD3.X R9, PT, PT, R9, UR13, R11, P0, !PT ;  /* 0x0000000d09097c10 */ /* 0x000fe200087fe40b */
[----:B------:R-:W-:Y:S01]  /*1f0c0*/  IMAD R5, R4, UR11, R5 ;  /* 0x0000000b04057c24 */ /* 0x000fe2000f8e0205 */
[----:B------:R-:W-:Y:S01]  /*1f0d0*/  IADD3 R4, P0, PT, R22, UR12, RZ ;  /* 0x0000000c16047c10 */ /* 0x000fe2000ff1e0ff */
[----:B------:R-:W-:-:S02]  /*1f0e0*/  IMAD R17, R17, UR10, RZ ;  /* 0x0000000a11117c24 */ /* 0x000fc4000f8e02ff */
[C---:B------:R-:W-:Y:S01]  /*1f0f0*/  IMAD.WIDE.U32 R42, R16.reuse, UR10, R6 ;  /* 0x0000000a102a7c25 */ /* 0x040fe2000f8e0006 */
[----:B------:R-:W-:Y:S01]  /*1f100*/  IADD3.X R29, PT, PT, R29, UR13, R25, P1, !PT ;  /* 0x0000000d1d1d7c10 */ /* 0x000fe20008ffe419 */
[----:B------:R-:W4:Y:S01]  /*1f110*/  LDG.E.S8 R37, desc[UR6][R36.64] ;  /* 0x0000000624257981 */ /* 0x000f22000c1e1300 */
[----:B------:R-:W-:Y:S01]  /*1f120*/  IADD3.X R5, PT, PT, R23, UR13, R5, P0, !PT ;  /* 0x0000000d17057c10 */ /* 0x000fe200087fe405 */
[----:B------:R-:W-:Y:S01]  /*1f130*/  IMAD R17, R16, UR11, R17 ;  /* 0x0000000b10117c24 */ /* 0x000fe2000f8e0211 */
[----:B------:R-:W-:Y:S01]  /*1f140*/  IADD3 R16, P0, PT, R42, UR12, RZ ;  /* 0x0000000c2a107c10 */ /* 0x000fe2000ff1e0ff */
[----:B------:R-:W-:Y:S01]  /*1f150*/  IMAD R19, R19, UR10, RZ ;  /* 0x0000000a13137c24 */ /* 0x000fe2000f8e02ff */
[----:B------:R0:W5:Y:S01]  /*1f160*/  LDG.E.S8 R11, desc[UR6][R28.64] ;  /* 0x000000061c0b7981 */ /* 0x000162000c1e1300 */
[C---:B------:R-:W-:Y:S01]  /*1f170*/  IMAD.WIDE.U32 R22, R18.reuse, UR10, R6 ;  /* 0x0000000a12167c25 */ /* 0x040fe2000f8e0006 */
[----:B------:R-:W-:Y:S02]  /*1f180*/  IADD3.X R17, PT, PT, R43, UR13, R17, P0, !PT ;  /* 0x0000000d2b117c10 */ /* 0x000fe400087fe411 */
[----:B------:R1:W5:Y:S01]  /*1f190*/  LDG.E.S8 R12, desc[UR6][R8.64] ;  /* 0x00000006080c7981 */ /* 0x000362000c1e1300 */
[----:B------:R-:W-:-:S02]  /*1f1a0*/  IMAD R25, R18, UR11, R19 ;  /* 0x0000000b12197c24 */ /* 0x000fc4000f8e0213 */
[--C-:B------:R-:W-:Y:S01]  /*1f1b0*/  IMAD.WIDE.U32 R18, R30, UR10, R6.reuse ;  /* 0x0000000a1e127c25 */ /* 0x100fe2000f8e0006 */
[----:B------:R1:W5:Y:S03]  /*1f1c0*/  LDG.E.S8 R21, desc[UR6][R4.64] ;  /* 0x0000000604157981 */ /* 0x000366000c1e1300 */
[----:B0-----:R-:W-:Y:S01]  /*1f1d0*/  IMAD.WIDE.U32 R28, R32, UR10, R6 ;  /* 0x0000000a201c7c25 */ /* 0x001fe2000f8e0006 */
[----:B------:R-:W5:Y:S01]  /*1f1e0*/  LDG.E.S8 R16, desc[UR6][R16.64] ;  /* 0x0000000610107981 */ /* 0x000f62000c1e1300 */
[----:B-1----:R-:W-:Y:S02]  /*1f1f0*/  IADD3 R8, P0, PT, R22, UR12, RZ ;  /* 0x0000000c16087c10 */ /* 0x002fe4000ff1e0ff */
[----:B------:R-:W-:Y:S02]  /*1f200*/  IMAD R7, R33, UR10, RZ ;  /* 0x0000000a21077c24 */ /* 0x000fe4000f8e02ff */
        /* <DEDUP_REMOVED lines=9> */
[----:B------:R0:W5:Y:S04]  /*1f2a0*/  LDG.E.S8 R5, desc[UR6][R4.64] ;  /* 0x0000000604057981 */ /* 0x000168000c1e1300 */
[----:B------:R-:W5:Y:S01]  /*1f2b0*/  LDG.E.S8 R18, desc[UR6][R18.64] ;  /* 0x0000000612127981 */ /* 0x000f62000c1e1300 */
[----:B------:R-:W-:-:S04]  /*1f2c0*/  IADD3 R45, P0, PT, R45, -0x10, RZ ;  /* 0xfffffff02d2d7810 */ /* 0x000fc80007f1e0ff */
[----:B------:R-:W-:Y:S02]  /*1f2d0*/  IADD3.X R44, PT, PT, R44, -0x1, RZ, P0, !PT ;  /* 0xffffffff2c2c7810 */ /* 0x000fe400007fe4ff */
[----:B------:R-:W-:-:S04]  /*1f2e0*/  ISETP.NE.U32.AND P0, PT, R45, RZ, PT ;  /* 0x000000ff2d00720c */ /* 0x000fc80003f05070 */
[----:B------:R-:W-:Y:S02]  /*1f2f0*/  ISETP.NE.AND.EX P0, PT, R44, RZ, PT, P0 ;  /* 0x000000ff2c00720c */ /* 0x000fe40003f05300 */
[----:B------:R-:W-:-:S04]  /*1f300*/  IADD3 R14, P1, PT, R14, 0x80, RZ ;  /* 0x000000800e0e7810 */ /* 0x000fc80007f3e0ff */
[----:B------:R-:W-:Y:S02]  /*1f310*/  IADD3.X R15, PT, PT, RZ, R15, RZ, P1, !PT ;  /* 0x0000000fff0f7210 */ /* 0x000fe40000ffe4ff */
[----:B0-----:R-:W-:Y:S02]  /*1f320*/  MOV R4, R14 ;  /* 0x0000000e00047202 */ /* 0x001fe40000000f00 */
        /* <DEDUP_REMOVED lines=11> */
.L_x_3069:
[----:B------:R-:W-:Y:S05]  /*1f3e0*/  BSYNC.RECONVERGENT B2 ;  /* 0x0000000000027941 */ /* 0x000fea0003800200 */
.L_x_3068:
        /* <DEDUP_REMOVED lines=30> */
[----:B----4-:R-:W-:Y:S01]  /*1f5d0*/  IMAD R23, R23, UR4, RZ ;  /* 0x0000000417177c24 */ /* 0x010fe2000f8e02ff */
[----:B------:R-:W-:Y:S01]  /*1f5e0*/  IADD3.X R19, PT, PT, R25, UR9, R19, P1, !PT ;  /* 0x0000000919137c10 */ /* 0x000fe20008ffe413 */
[----:B------:R-:W-:Y:S01]  /*1f5f0*/  IMAD.WIDE.U32 R28, R22, UR4, R6 ;  /* 0x00000004161c7c25 */ /* 0x000fe2000f8e0006 */
[----:B------:R-:W-:-:S03]  /*1f600*/  IADD3.X R21, PT, PT, R27, UR9, R21, P2, !PT ;  /* 0x000000091b157c10 */ /* 0x000fc600097fe415 */
[----:B------:R-:W-:Y:S01]  /*1f610*/  IMAD R23, R22, UR5, R23 ;  /* 0x0000000516177c24 */ /* 0x000fe2000f8e0217 */
[----:B------:R-:W-:Y:S01]  /*1f620*/  IADD3 R22, P1, PT, R28, UR8, RZ ;  /* 0x000000081c167c10 */ /* 0x000fe2000ff3e0ff */
[----:B-----5:R-:W-:Y:S02]  /*1f630*/  IMAD R27, R17, UR4, RZ ;  /* 0x00000004111b7c24 */ /* 0x020fe4000f8e02ff */
[C---:B------:R-:W-:Y:S01]  /*1f640*/  IMAD.WIDE.U32 R24, R16.reuse, UR4, R6 ;  /* 0x0000000410187c25 */ /* 0x040fe2000f8e0006 */
[----:B------:R-:W-:Y:S01]  /*1f650*/  IADD3.X R23, PT, PT, R29, UR9, R23, P1, !PT ;  /* 0x000000091d177c10 */ /* 0x000fe20008ffe417 */
[----:B------:R0:W2:Y:S02]  /*1f660*/  LDG.E.S8 R17, desc[UR6][R18.64] ;  /* 0x0000000612117981 */ /* 0x0000a4000c1e1300 */
[----:B------:R-:W-:Y:S01]  /*1f670*/  IMAD R29, R16, UR5, R27 ;  /* 0x00000005101d7c24 */ /* 0x000fe2000f8e021b */
[----:B------:R-:W-:Y:S01]  /*1f680*/  IADD3 R24, P1, PT, R24, UR8, RZ ;  /* 0x0000000818187c10 */ /* 0x000fe2000ff3e0ff */
[----:B------:R-:W-:Y:S01]  /*1f690*/  IMAD R15, R15, UR4, RZ ;  /* 0x000000040f0f7c24 */ /* 0x000fe2000f8e02ff */
[----:B------:R1:W2:Y:S01]  /*1f6a0*/  LDG.E.S8 R16, desc[UR6][R20.64] ;  /* 0x0000000614107981 */ /* 0x0002a2000c1e1300 */
[----:B------:R-:W-:Y:S01]  /*1f6b0*/  IMAD.WIDE.U32 R26, R14, UR4, R6 ;  /* 0x000000040e1a7c25 */ /* 0x000fe2000f8e0006 */
[----:B------:R-:W-:-:S02]  /*1f6c0*/  IADD3.X R25, PT, PT, R25, UR9, R29, P1, !PT ;  /* 0x0000000919197c10 */ /* 0x000fc40008ffe41d */
        /* <DEDUP_REMOVED lines=9> */
[----:B-1----:R-:W-:Y:S01]  /*1f760*/  IMAD.WIDE.U32 R20, R8, UR4, R6 ;  /* 0x0000000408147c25 */ /* 0x002fe2000f8e0006 */
        /* <DEDUP_REMOVED lines=20> */
.L_x_3073:
[----:B------:R-:W-:Y:S05]  /*1f8b0*/  BSYNC.RECONVERGENT B3 ;  /* 0x0000000000037941 */ /* 0x000fea0003800200 */
.L_x_3072:
        /* <DEDUP_REMOVED lines=32> */
[----:B------:R-:W-:Y:S01]  /*1fac0*/  IMAD R15, R14, UR5, R15 ;  /* 0x000000050e0f7c24 */ /* 0x000fe2000f8e020f */
[----:B------:R-:W-:Y:S01]  /*1fad0*/  IADD3 R14, P2, PT, R18, UR8, RZ ;  /* 0x00000008120e7c10 */ /* 0x000fe2000ff5e0ff */
[----:B------:R-:W-:-:S03]  /*1fae0*/  IMAD R7, R16, UR5, R7 ;  /* 0x0000000510077c24 */ /* 0x000fc6000f8e0207 */
        /* <DEDUP_REMOVED lines=8> */
.L_x_3075:
[----:B------:R-:W-:Y:S05]  /*1fb70*/  BSYNC.RECONVERGENT B3 ;  /* 0x0000000000037941 */ /* 0x000fea0003800200 */
.L_x_3074:
        /* <DEDUP_REMOVED lines=27> */
[----:B------:R-:W-:-:S04]  /*1fd30*/  @P0 IMAD R9, R9, R14, RZ ;  /* 0x0000000e09090224 */ /* 0x000fc800078e02ff */
[----:B------:R-:W-:Y:S01]  /*1fd40*/  @P0 IMAD R9, R8, R15, R9 ;  /* 0x0000000f08090224 */ /* 0x000fe200078e0209 */
[----:B------:R-:W-:-:S04]  /*1fd50*/  @P0 IADD3 R8, P1, PT, R12, R16, RZ ;  /* 0x000000100c080210 */ /* 0x000fc80007f3e0ff */
[----:B------:R-:W-:-:S06]  /*1fd60*/  @P0 IADD3.X R9, PT, PT, R17, R13, R9, P1, !PT ;  /* 0x0000000d11090210 */ /* 0x000fcc0000ffe409 */
[----:B------:R-:W3:Y:S01]  /*1fd70*/  @P0 LDG.E.S8 R9, desc[UR6][R8.64] ;  /* 0x0000000608090981 */ /* 0x000ee2000c1e1300 */
[----:B--2---:R-:W-:-:S04]  /*1fd80*/  IADD3 R46, PT, PT, R7, R46, RZ ;  /* 0x0000002e072e7210 */ /* 0x004fc80007ffe0ff */
[----:B---3--:R-:W-:-:S07]  /*1fd90*/  @P0 IADD3 R46, PT, PT, R9, R46, RZ ;  /* 0x0000002e092e0210 */ /* 0x008fce0007ffe0ff */
.L_x_3071:
[----:B------:R-:W-:Y:S05]  /*1fda0*/  BSYNC.RECONVERGENT B2 ;  /* 0x0000000000027941 */ /* 0x000fea0003800200 */
.L_x_3067:
[----:B------:R-:W-:Y:S05]  /*1fdb0*/  BSYNC.RECONVERGENT B1 ;  /* 0x0000000000017941 */ /* 0x000fea0003800200 */
.L_x_3066:
[----:B------:R-:W-:Y:S01]  /*1fdc0*/  STG.E.U8 desc[UR6][R2.64], R46 ;  /* 0x0000002e02007986 */ /* 0x000fe2000c101106 */
[----:B------:R-:W-:Y:S05]  /*1fdd0*/  EXIT ;  /* 0x000000000000794d */ /* 0x000fea0003800000 */
.L_x_3076:
        /* <DEDUP_REMOVED lines=10> */
.L_x_19011:


//--------------------- .text._ZN2at6native73_GLOBAL__N__c8866d80_35_SparseBinaryOpIntersectionKernel_cu_b2145a98_327112apply_kernelILi128ELi8EZNS1_29binary_op_intersection_kernelINS1_9RhsProjOpEhlEEvRNS_14TensorIteratorEllRKNS_6TensorEbEUliE_EEviT1_ --------------------------
	.section	.text._ZN2at6native73_GLOBAL__N__c8866d80_35_SparseBinaryOpIntersectionKernel_cu_b2145a98_327112apply_kernelILi128ELi8EZNS1_29binary_op_intersection_kernelINS1_9RhsProjOpEhlEEvRNS_14TensorIteratorEllRKNS_6TensorEbEUliE_EEviT1_,"ax",@progbits
	.align	128
.text._ZN2at6native73_GLOBAL__N__c8866d80_35_SparseBinaryOpIntersectionKernel_cu_b2145a98_327112apply_kernelILi128ELi8EZNS1_29binary_op_intersection_kernelINS1_9RhsProjOpEhlEEvRNS_14TensorIteratorEllRKNS_6TensorEbEUliE_EEviT1_:
        .type           _ZN2at6native73_GLOBAL__N__c8866d80_35_SparseBinaryOpIntersectionKernel_cu_b2145a98_327112apply_kernelILi128ELi8EZNS1_29binary_op_intersection_kernelINS1_9RhsProjOpEhlEEvRNS_14TensorIteratorEllRKNS_6TensorEbEUliE_EEviT1_,@function
        .size           _ZN2at6native73_GLOBAL__N__c8866d80_35_SparseBinaryOpIntersectionKernel_cu_b2145a98_327112apply_kernelILi128ELi8EZNS1_29binary_op_intersection_kernelINS1_9RhsProjOpEhlEEvRNS_14TensorIteratorEllRKNS_6TensorEbEUliE_EEviT1_,(.L_x_19012 - _ZN2at6native73_GLOBAL__N__c8866d80_35_SparseBinaryOpIntersectionKernel_cu_b2145a98_327112apply_kernelILi128ELi8EZNS1_29binary_op_intersection_kernelINS1_9RhsProjOpEhlEEvRNS_14TensorIteratorEllRKNS_6TensorEbEUliE_EEviT1_)
        .other          _ZN2at6native73_GLOBAL__N__c8866d80_35_SparseBinaryOpIntersectionKernel_cu_b2145a98_327112apply_kernelILi128ELi8EZNS1_29binary_op_intersection_kernelINS1_9RhsProjOpEhlEEvRNS_14TensorIteratorEllRKNS_6TensorEbEUliE_EEviT1_,@"STO_CUDA_ENTRY STV_DEFAULT"
_ZN2at6native73_GLOBAL__N__c8866d80_35_SparseBinaryOpIntersectionKernel_cu_b2145a98_327112apply_kernelILi128ELi8EZNS1_29binary_op_intersection_kernelINS1_9RhsProjOpEhlEEvRNS_14TensorIteratorEllRKNS_6TensorEbEUliE_EEviT1_:
        /* <DEDUP_REMOVED lines=47> */
.L_x_3083:
        /* <DEDUP_REMOVED lines=37> */
[----:B------:R1:W2:Y:S03]  /*0540*/  LDG.E.U8 R35, desc[UR6][R42.64] ;  /* 0x000000062a237981 */ /* 0x0002a6000c1e1100 */
[----:B------:R-:W-:Y:S01]  /*0550*/  IMAD R27, R27, UR8, RZ ;  /* 0x000000081b1b7c24 */ /* 0x000fe2000f8e02ff */
[----:B------:R3:W4:Y:S01]  /*0560*/  LDG.E.U8 R38, desc[UR6][R44.64] ;  /* 0x000000062c267981 */ /* 0x000722000c1e1100 */
[C---:B------:R-:W-:Y:S01]  /*0570*/  IMAD R49, R30.reuse, UR9, R31 ;  /* 0x000000091e317c24 */ /* 0x040fe2000f8e021f */
[----:B------:R-:W-:Y:S01]  /*0580*/  IADD3 R47, PT, PT, R37, R47, RZ ;  /* 0x0000002f252f7210 */ /* 0x000fe20007ffe0ff */
[----:B------:R-:W-:Y:S01]  /*0590*/  IMAD.WIDE.U32 R30, R30, UR8, R24 ;  /* 0x000000081e1e7c25 */ /* 0x000fe2000f8e0018 */
[----:B------:R-:W-:Y:S01]  /*05a0*/  MOV R46, R36 ;  /* 0x00000024002e7202 */ /* 0x000fe20000000f00 */
[----:B------:R5:W2:Y:S02]  /*05b0*/  LDG.E.U8 R37, desc[UR6][R40.64] ;  /* 0x0000000628257981 */ /* 0x000aa4000c1e1100 */
[----:B-1----:R-:W-:-:S02]  /*05c0*/  IMAD R43, R28, UR9, R29 ;  /* 0x000000091c2b7c24 */ /* 0x002fc4000f8e021d */
[----:B------:R-:W-:Y:S01]  /*05d0*/  IMAD.WIDE.U32 R28, R28, UR8, R24 ;  /* 0x000000081c1c7c25 */ /* 0x000fe2000f8e0018 */
[----:B------:R1:W4:Y:S03]  /*05e0*/  LDG.E.U8 R39, desc[UR6][R46.64] ;  /* 0x000000062e277981 */ /* 0x000326000c1e1100 */
        /* <DEDUP_REMOVED lines=10> */
[----:B------:R1:W3:Y:S01]  /*0690*/  LDG.E.U8 R28, desc[UR6][R28.64] ;  /* 0x000000061c1c7981 */ /* 0x0002e2000c1e1100 */
[----:B------:R-:W-:-:S02]  /*06a0*/  IMAD R45, R18, UR9, R19 ;  /* 0x00000009122d7c24 */ /* 0x000fc4000f8e0213 */
[----:B------:R-:W-:Y:S01]  /*06b0*/  IMAD R11, R11, UR8, RZ ;  /* 0x000000080b0b7c24 */ /* 0x000fe2000f8e02ff */
[----:B------:R-:W-:Y:S01]  /*06c0*/  MOV R30, R26 ;  /* 0x0000001a001e7202 */ /* 0x000fe20000000f00 */
[--C-:B------:R-:W-:Y:S01]  /*06d0*/  IMAD.WIDE.U32 R20, R20, UR8, R24.reuse ;  /* 0x0000000814147c25 */ /* 0x100fe2000f8e0018 */
[----:B------:R5:W3:Y:S03]  /*06e0*/  LDG.E.U8 R27, desc[UR6][R40.64] ;  /* 0x00000006281b7981 */ /* 0x000ae6000c1e1100 */
[----:B------:R-:W-:Y:S01]  /*06f0*/  IMAD.WIDE.U32 R18, R18, UR8, R24 ;  /* 0x0000000812127c25 */ /* 0x000fe2000f8e0018 */
[----:B------:R-:W-:Y:S02]  /*0700*/  IADD3 R43, PT, PT, R21, R47, RZ ;  /* 0x0000002f152b7210 */ /* 0x000fe40007ffe0ff */
[----:B------:R0:W3:Y:S01]  /*0710*/  LDG.E.U8 R21, desc[UR6][R30.64] ;  /* 0x000000061e157981 */ /* 0x0000e2000c1e1100 */
        /* <DEDUP_REMOVED lines=8> */
[----:B------:R1:W5:Y:S02]  /*07a0*/  LDG.E.U8 R18, desc[UR6][R18.64] ;  /* 0x0000000612127981 */ /* 0x000364000c1e1100 */
[C---:B0-----:R-:W-:Y:S02]  /*07b0*/  IMAD R31, R4.reuse, UR9, R5 ;  /* 0x00000009041f7c24 */ /* 0x041fe4000f8e0205 */
[----:B------:R-:W-:Y:S01]  /*07c0*/  IMAD R7, R7, UR8, RZ ;  /* 0x0000000807077c24 */ /* 0x000fe2000f8e02ff */
[----:B------:R-:W-:Y:S01]  /*07d0*/  IADD3 R11, PT, PT, R11, R29, RZ ;  /* 0x0000001d0b0b7210 */ /* 0x000fe20007ffe0ff */
[----:B------:R-:W-:Y:S01]  /*07e0*/  IMAD.WIDE.U32 R4, R4, UR8, R24 ;  /* 0x0000000804047c25 */ /* 0x000fe2000f8e0018 */
[----:B------:R-:W5:Y:S03]  /*07f0*/  LDG.E.U8 R20, desc[UR6][R42.64] ;  /* 0x000000062a147981 */ /* 0x000f66000c1e1100 */
[----:B------:R-:W-:Y:S01]  /*0800*/  IMAD R15, R15, UR8, RZ ;  /* 0x000000080f0f7c24 */ /* 0x000fe2000f8e02ff */
[----:B------:R-:W5:Y:S01]  /*0810*/  LDG.E.U8 R23, desc[UR6][R22.64] ;  /* 0x0000000616177981 */ /* 0x000f62000c1e1100 */
[----:B------:R-:W-:-:S02]  /*0820*/  IMAD R9, R9, UR8, RZ ;  /* 0x0000000809097c24 */ /* 0x000fc4000f8e02ff */
[----:B-1----:R-:W-:Y:S01]  /*0830*/  IMAD R19, R6, UR9, R7 ;  /* 0x0000000906137c24 */ /* 0x002fe2000f8e0207 */
[----:B------:R-:W-:Y:S01]  /*0840*/  IADD3 R5, PT, PT, R5, R31, RZ ;  /* 0x0000001f05057210 */ /* 0x000fe20007ffe0ff */
[----:B------:R-:W-:Y:S01]  /*0850*/  IMAD R29, R14, UR9, R15 ;  /* 0x000000090e1d7c24 */ /* 0x000fe2000f8e020f */
[----:B------:R0:W5:Y:S01]  /*0860*/  LDG.E.U8 R10, desc[UR6][R10.64] ;  /* 0x000000060a0a7981 */ /* 0x000162000c1e1100 */
[----:B------:R-:W-:-:S03]  /*0870*/  IMAD.WIDE.U32 R6, R6, UR8, R24 ;  /* 0x0000000806067c25 */ /* 0x000fc6000f8e0018 */
[----:B------:R1:W5:Y:S01]  /*0880*/  LDG.E.U8 R5, desc[UR6][R4.64] ;  /* 0x0000000604057981 */ /* 0x000362000c1e1100 */
        /* <DEDUP_REMOVED lines=9> */
[----:B------:R-:W5:Y:S02]  /*0920*/  LDG.E.U8 R14, desc[UR6][R14.64] ;  /* 0x000000060e0e7981 */ /* 0x000f64000c1e1100 */
[----:B------:R-:W-:Y:S02]  /*0930*/  IMAD.IADD R25, R25, 0x1, R17 ;  /* 0x0000000119197824 */ /* 0x000fe400078e0211 */
[----:B------:R-:W5:Y:S04]  /*0940*/  LDG.E.U8 R7, desc[UR6][R6.64] ;  /* 0x0000000606077981 */ /* 0x000f68000c1e1100 */
[----:B------:R-:W5:Y:S04]  /*0950*/  LDG.E.U8 R8, desc[UR6][R8.64] ;  /* 0x0000000608087981 */ /* 0x000f68000c1e1100 */
[----:B------:R-:W5:Y:S01]  /*0960*/  LDG.E.U8 R25, desc[UR6][R24.64] ;  /* 0x0000000618197981 */ /* 0x000f62000c1e1100 */
        /* <DEDUP_REMOVED lines=15> */
.L_x_3082:
        /* <DEDUP_REMOVED lines=30> */
[----:B------:R-:W2:Y:S01]  /*0c40*/  LDG.E.U8 R17, desc[UR6][R16.64] ;  /* 0x0000000610117981 */ /* 0x000ea2000c1e1100 */
[----:B------:R-:W-:-:S03]  /*0c50*/  IMAD.WIDE.U32 R22, R22, UR8, R6 ;  /* 0x0000000816167c25 */ /* 0x000fc6000f8e0006 */
[----:B------:R1:W2:Y:S01]  /*0c60*/  LDG.E.U8 R2, desc[UR6][R18.64] ;  /* 0x0000000612027981 */ /* 0x0002a2000c1e1100 */
        /* <DEDUP_REMOVED lines=10> */
[----:B------:R-:W3:Y:S01]  /*0d10*/  LDG.E.U8 R23, desc[UR6][R22.64] ;  /* 0x0000000616177981 */ /* 0x000ee2000c1e1100 */
[----:B------:R-:W-:-:S03]  /*0d20*/  IMAD.WIDE.U32 R12, R12, UR8, R6 ;  /* 0x000000080c0c7c25 */ /* 0x000fc6000f8e0006 */
[----:B------:R-:W3:Y:S01]  /*0d30*/  LDG.E.U8 R20, desc[UR6][R20.64] ;  /* 0x0000000614147981 */ /* 0x000ee2000c1e1100 */
[----:B------:R-:W-:Y:S01]  /*0d40*/  IMAD.WIDE.U32 R14, R14, UR8, R6 ;  /* 0x000000080e0e7c25 */ /* 0x000fe2000f8e0006 */
[----:B------:R-:W-:-:S03]  /*0d50*/  IADD3 R13, PT, PT, R13, R27, RZ ;  /* 0x0000001b0d0d7210 */ /* 0x000fc60007ffe0ff */
[C---:B------:R-:W-:Y:S02]  /*0d60*/  IMAD R9, R10.reuse, UR9, R11 ;  /* 0x000000090a097c24 */ /* 0x040fe4000f8e020b */
[--C-:B------:R-:W-:Y:S01]  /*0d70*/  IMAD.WIDE.U32 R10, R10, UR8, R6.reuse ;  /* 0x000000080a0a7c25 */ /* 0x100fe2000f8e0006 */
[----:B------:R-:W-:Y:S01]  /*0d80*/  IADD3 R15, PT, PT, R15, R25, RZ ;  /* 0x000000190f0f7210 */ /* 0x000fe20007ffe0ff */
[----:B------:R-:W4:Y:S02]  /*0d90*/  LDG.E.U8 R13, desc[UR6][R12.64] ;  /* 0x000000060c0d7981 */ /* 0x000f24000c1e1100 */
[----:B------:R-:W-:-:S04]  /*0da0*/  IMAD.WIDE.U32 R6, R8, UR8, R6 ;  /* 0x0000000808067c25 */ /* 0x000fc8000f8e0006 */
[----:B------:R-:W-:Y:S01]  /*0db0*/  IMAD R19, R8, UR9, R19 ;  /* 0x0000000908137c24 */ /* 0x000fe2000f8e0213 */
[----:B------:R-:W-:Y:S01]  /*0dc0*/  IADD3 R11, PT, PT, R11, R9, RZ ;  /* 0x000000090b0b7210 */ /* 0x000fe20007ffe0ff */
[----:B------:R-:W4:Y:S03]  /*0dd0*/  LDG.E.U8 R14, desc[UR6][R14.64] ;  /* 0x000000060e0e7981 */ /* 0x000f26000c1e1100 */
[----:B------:R-:W-:Y:S01]  /*0de0*/  IADD3 R7, PT, PT, R7, R19, RZ ;  /* 0x0000001307077210 */ /* 0x000fe20007ffe0ff */
[----:B------:R-:W5:Y:S05]  /*0df0*/  LDG.E.U8 R10, desc[UR6][R10.64] ;  /* 0x000000060a0a7981 */ /* 0x000f6a000c1e1100 */
[----:B------:R-:W5:Y:S01]  /*0e00*/  LDG.E.U8 R7, desc[UR6][R6.64] ;  /* 0x0000000606077981 */ /* 0x000f62000c1e1100 */
[----:B------:R-:W-:-:S04]  /*0e10*/  IADD3 R4, P0, PT, R4, 0x40, RZ ;  /* 0x0000004004047810 */ /* 0x000fc80007f1e0ff */
[----:B------:R-:W-:Y:S02]  /*0e20*/  IADD3.X R5, PT, PT, RZ, R5, RZ, P0, !PT ;  /* 0x00000005ff057210 */ /* 0x000fe400007fe4ff */
[----:B--2---:R-:W-:-:S04]  /*0e30*/  IADD3 R2, PT, PT, R2, R34, R17 ;  /* 0x0000002202027210 */ /* 0x004fc80007ffe011 */
[----:B---3--:R-:W-:-:S04]  /*0e40*/  IADD3 R20, PT, PT, R23, R2, R20 ;  /* 0x0000000217147210 */ /* 0x008fc80007ffe014 */
[----:B----4-:R-:W-:-:S04]  /*0e50*/  IADD3 R14, PT, PT, R13, R20, R14 ;  /* 0x000000140d0e7210 */ /* 0x010fc80007ffe00e */
[----:B-----5:R-:W-:-:S07]  /*0e60*/  IADD3 R34, PT, PT, R7, R14, R10 ;  /* 0x0000000e07227210 */ /* 0x020fce0007ffe00a */
.L_x_3085:
        /* <DEDUP_REMOVED lines=24> */
[----:B------:R-:W2:Y:S01]  /*0ff0*/  LDG.E.U8 R7, desc[UR6][R6.64] ;  /* 0x0000000606077981 */ /* 0x000ea2000c1e1100 */
[----:B------:R-:W-:-:S03]  /*1000*/  IMAD.WIDE.U32 R12, R12, UR8, R8 ;  /* 0x000000080c0c7c25 */ /* 0x000fc6000f8e0008 */
[----:B------:R-:W2:Y:S01]  /*1010*/  LDG.E.U8 R10, desc[UR6][R10.64] ;  /* 0x000000060a0a7981 */ /* 0x000ea2000c1e1100 */
[----:B------:R-:W-:Y:S01]  /*1020*/  IMAD.WIDE.U32 R8, R14, UR8, R8 ;  /* 0x000000080e087c25 */ /* 0x000fe2000f8e0008 */
[----:B------:R-:W-:-:S03]  /*1030*/  IADD3 R13, PT, PT, R13, R15, RZ ;  /* 0x0000000f0d0d7210 */ /* 0x000fc60007ffe0ff */
[----:B------:R-:W-:-:S03]  /*1040*/  IMAD R21, R14, UR9, R21 ;  /* 0x000000090e157c24 */ /* 0x000fc6000f8e0215 */
[----:B------:R-:W3:Y:S02]  /*1050*/  LDG.E.U8 R13, desc[UR6][R12.64] ;  /* 0x000000060c0d7981 */ /* 0x000ee4000c1e1100 */
[----:B------:R-:W-:-:S05]  /*1060*/  IADD3 R9, PT, PT, R9, R21, RZ ;  /* 0x0000001509097210 */ /* 0x000fca0007ffe0ff */
[----:B------:R-:W3:Y:S01]  /*1070*/  LDG.E.U8 R8, desc[UR6][R8.64] ;  /* 0x0000000608087981 */ /* 0x000ee2000c1e1100 */
[----:B------:R-:W-:-:S04]  /*1080*/  IADD3 R4, P0, PT, R4, 0x20, RZ ;  /* 0x0000002004047810 */ /* 0x000fc80007f1e0ff */
[----:B------:R-:W-:Y:S02]  /*1090*/  IADD3.X R5, PT, PT, RZ, R5, RZ, P0, !PT ;  /* 0x00000005ff057210 */ /* 0x000fe400007fe4ff */
[----:B--2---:R-:W-:-:S04]  /*10a0*/  IADD3 R34, PT, PT, R10, R34, R7 ;  /* 0x000000220a227210 */ /* 0x004fc80007ffe007 */
[----:B---3--:R-:W-:-:S07]  /*10b0*/  IADD3 R34, PT, PT, R8, R34, R13 ;  /* 0x0000002208227210 */ /* 0x008fce0007ffe00d */
.L_x_3086:
        /* <DEDUP_REMOVED lines=8> */
[----:B------:R-:W2:Y:S01]  /*1140*/  LDG.E.U8 R9, desc[UR6][R8.64] ;  /* 0x0000000608097981 */ /* 0x000ea2000c1e1100 */
        /* <DEDUP_REMOVED lines=13> */
[----:B------:R-:W2:Y:S01]  /*1220*/  LDG.E.U8 R11, desc[UR6][R10.64] ;  /* 0x000000060a0b7981 */ /* 0x000ea2000c1e1100 */
[----:B------:R-:W-:-:S04]  /*1230*/  @P0 IMAD.WIDE.U32 R6, R8, R16, R12 ;  /* 0x0000001008060225 */ /* 0x000fc800078e000c */
[----:B------:R-:W-:-:S05]  /*1240*/  @P0 IMAD R9, R8, R17, R0 ;  /* 0x0000001108090224 */ /* 0x000fca00078e0200 */
[----:B------:R-:W-:-:S06]  /*1250*/  @P0 IADD3 R7, PT, PT, R7, R9, RZ ;  /* 0x0000000907070210 */ /* 0x000fcc0007ffe0ff */
[----:B------:R-:W3:Y:S01]  /*1260*/  @P0 LDG.E.U8 R7, desc[UR6][R6.64] ;  /* 0x0000000606070981 */ /* 0x000ee2000c1e1100 */
[----:B--2---:R-:W-:-:S04]  /*1270*/  IADD3 R34, PT, PT, R11, R34, RZ ;  /* 0x000000220b227210 */ /* 0x004fc80007ffe0ff */
[----:B---3--:R-:W-:-:S07]  /*1280*/  @P0 IADD3 R34, PT, PT, R7, R34, RZ ;  /* 0x0000002207220210 */ /* 0x008fce0007ffe0ff */
.L_x_3084:
[----:B------:R-:W-:-:S07]  /*1290*/  PRMT R2, R34, 0x7610, R2 ;  /* 0x0000761022027816 */ /* 0x000fce0000000002 */
.L_x_3081:
        /* <DEDUP_REMOVED lines=32> */
.L_x_3090:
        /* <DEDUP_REMOVED lines=35> */
[----:B------:R1:W2:Y:S01]  /*16d0*/  LDG.E.U8 R35, desc[UR6][R42.64] ;  /* 0x000000062a237981 */ /* 0x0002a2000c1e1100 */
[----:B------:R-:W-:Y:S02]  /*16e0*/  IMAD R31, R31, UR8, RZ ;  /* 0x000000081f1f7c24 */ /* 0x000fe4000f8e02ff */
[----:B------:R-:W-:Y:S01]  /*16f0*/  IMAD.WIDE.U32 R36, R36, UR8, R24 ;  /* 0x0000000824247c25 */ /* 0x000fe2000f8e0018 */
[----:B------:R3:W4:Y:S03]  /*1700*/  LDG.E.U8 R38, desc[UR6][R44.64] ;  /* 0x000000062c267981 */ /* 0x000726000c1e1100 */
[----:B------:R-:W-:-:S02]  /*1710*/  IMAD R27, R27, UR8, RZ ;  /* 0x000000081b1b7c24 */ /* 0x000fc4000f8e02ff */
[----:B------:R-:W-:Y:S02]  /*1720*/  IMAD R49, R30, UR9, R31 ;  /* 0x000000091e317c24 */ /* 0x000fe4000f8e021f */
[C---:B-1----:R-:W-:Y:S02]  /*1730*/  IMAD R43, R28.reuse, UR9, R29 ;  /* 0x000000091c2b7c24 */ /* 0x042fe4000f8e021d */
[--C-:B------:R-:W-:Y:S01]  /*1740*/  IMAD.WIDE.U32 R28, R28, UR8, R24.reuse ;  /* 0x000000081c1c7c25 */ /* 0x100fe2000f8e0018 */
[----:B------:R-:W-:Y:S02]  /*1750*/  IADD3 R47, PT, PT, R37, R47, RZ ;  /* 0x0000002f252f7210 */ /* 0x000fe40007ffe0ff */
[----:B------:R-:W-:Y:S01]  /*1760*/  MOV R46, R36 ;  /* 0x00000024002e7202 */ /* 0x000fe20000000f00 */
[----:B------:R-:W-:Y:S01]  /*1770*/  IMAD.WIDE.U32 R30, R30, UR8, R24 ;  /* 0x000000081e1e7c25 */ /* 0x000fe2000f8e0018 */
[----:B------:R1:W2:Y:S03]  /*1780*/  LDG.E.U8 R37, desc[UR6][R40.64] ;  /* 0x0000000628257981 */ /* 0x0002a6000c1e1100 */
[C---:B---3--:R-:W-:Y:S01]  /*1790*/  IMAD R45, R26.reuse, UR9, R27 ;  /* 0x000000091a2d7c24 */ /* 0x048fe2000f8e021b */
[----:B------:R-:W-:Y:S01]  /*17a0*/  IADD3 R29, PT, PT, R29, R43, RZ ;  /* 0x0000002b1d1d7210 */ /* 0x000fe20007ffe0ff */
[----:B------:R-:W-:Y:S01]  /*17b0*/  IMAD.WIDE.U32 R26, R26, UR8, R24 ;  /* 0x000000081a1a7c25 */ /* 0x000fe2000f8e0018 */
[----:B------:R3:W4:Y:S03]  /*17c0*/  LDG.E.U8 R39, desc[UR6][R46.64] ;  /* 0x000000062e277981 */ /* 0x000726000c1e1100 */
        /* <DEDUP_REMOVED lines=8> */
[----:B------:R1:W3:Y:S01]  /*1850*/  LDG.E.U8 R28, desc[UR6][R28.64] ;  /* 0x000000061c1c7981 */ /* 0x0002e2000c1e1100 */
[----:B------:R-:W-:Y:S01]  /*1860*/  IMAD R45, R18, UR9, R19 ;  /* 0x00000009122d7c24 */ /* 0x000fe2000f8e0213 */
[----:B------:R-:W-:Y:S01]  /*1870*/  MOV R30, R26 ;  /* 0x0000001a001e7202 */ /* 0x000fe20000000f00 */
[--C-:B------:R-:W-:Y:S01]  /*1880*/  IMAD.WIDE.U32 R20, R20, UR8, R24.reuse ;  /* 0x0000000814147c25 */ /* 0x100fe2000f8e0018 */
[----:B------:R5:W3:Y:S03]  /*1890*/  LDG.E.U8 R27, desc[UR6][R40.64] ;  /* 0x00000006281b7981 */ /* 0x000ae6000c1e1100 */
[----:B------:R-:W-:Y:S01]  /*18a0*/  IMAD.WIDE.U32 R18, R18, UR8, R24 ;  /* 0x0000000812127c25 */ /* 0x000fe2000f8e0018 */
[----:B------:R-:W-:-:S02]  /*18b0*/  IADD3 R43, PT, PT, R21, R47, RZ ;  /* 0x0000002f152b7210 */ /* 0x000fc40007ffe0ff */
[----:B------:R0:W3:Y:S01]  /*18c0*/  LDG.E.U8 R21, desc[UR6][R30.64] ;  /* 0x000000061e157981 */ /* 0x0000e2000c1e1100 */
[----:B-1----:R-:W-:Y:S02]  /*18d0*/  IMAD R29, R10, UR9, R11 ;  /* 0x000000090a1d7c24 */ /* 0x002fe4000f8e020b */
[----:B------:R-:W-:Y:S02]  /*18e0*/  IMAD R5, R5, UR8, RZ ;  /* 0x0000000805057c24 */ /* 0x000fe4000f8e02ff */
[----:B-----5:R-:W-:Y:S02]  /*18f0*/  IMAD R41, R22, UR9, R23 ;  /* 0x0000000916297c24 */ /* 0x020fe4000f8e0217 */
[----:B------:R-:W-:Y:S01]  /*1900*/  IMAD.WIDE.U32 R10, R10, UR8, R24 ;  /* 0x000000080a0a7c25 */ /* 0x000fe2000f8e0018 */
[----:B------:R-:W-:-:S03]  /*1910*/  IADD3 R19, PT, PT, R19, R45, RZ ;  /* 0x0000002d13137210 */ /* 0x000fc60007ffe0ff */
[----:B------:R-:W-:Y:S01]  /*1920*/  IMAD.WIDE.U32 R22, R22, UR8, R24 ;  /* 0x0000000816167c25 */ /* 0x000fe2000f8e0018 */
[----:B------:R-:W-:Y:S01]  /*1930*/  MOV R42, R20 ;  /* 0x00000014002a7202 */ /* 0x000fe20000000f00 */
[----:B------:R1:W5:Y:S01]  /*1940*/  LDG.E.U8 R18, desc[UR6][R18.64] ;  /* 0x0000000612127981 */ /* 0x000362000c1e1100 */
[----:B------:R-:W-:Y:S01]  /*1950*/  IADD3 R11, PT, PT, R11, R29, RZ ;  /* 0x0000001d0b0b7210 */ /* 0x000fe20007ffe0ff */
[C---:B0-----:R-:W-:Y:S02]  /*1960*/  IMAD R31, R4.reuse, UR9, R5 ;  /* 0x00000009041f7c24 */ /* 0x041fe4000f8e0205 */
[----:B------:R-:W-:Y:S01]  /*1970*/  IMAD R7, R7, UR8, RZ ;  /* 0x0000000807077c24 */ /* 0x000fe2000f8e02ff */
[----:B------:R-:W-:Y:S01]  /*1980*/  IADD3 R23, PT, PT, R23, R41, RZ ;  /* 0x0000002917177210 */ /* 0x000fe20007ffe0ff */
[----:B------:R-:W-:Y:S01]  /*1990*/  IMAD.WIDE.U32 R4, R4, UR8, R24 ;  /* 0x0000000804047c25 */ /* 0x000fe2000f8e0018 */
[----:B------:R-:W5:Y:S03]  /*19a0*/  LDG.E.U8 R20, desc[UR6][R42.64] ;  /* 0x000000062a147981 */ /* 0x000f66000c1e1100 */
[----:B------:R-:W-:Y:S01]  /*19b0*/  IMAD R15, R15, UR8, RZ ;  /* 0x000000080f0f7c24 */ /* 0x000fe2000f8e02ff */
[----:B------:R0:W5:Y:S01]  /*19c0*/  LDG.E.U8 R10, desc[UR6][R10.64] ;  /* 0x000000060a0a7981 */ /* 0x000162000c1e1100 */
[----:B------:R-:W-:-:S02]  /*19d0*/  IMAD R9, R9, UR8, RZ ;  /* 0x0000000809097c24 */ /* 0x000fc4000f8e02ff */
[----:B-1----:R-:W-:Y:S01]  /*19e0*/  IMAD R19, R6, UR9, R7 ;  /* 0x0000000906137c24 */ /* 0x002fe2000f8e0207 */
[----:B------:R-:W-:Y:S01]  /*19f0*/  IADD3 R5, PT, PT, R5, R31, RZ ;  /* 0x0000001f05057210 */ /* 0x000fe20007ffe0ff */
[----:B------:R-:W-:Y:S01]  /*1a00*/  IMAD R29, R14, UR9, R15 ;  /* 0x000000090e1d7c24 */ /* 0x000fe2000f8e020f */
[----:B------:R-:W5:Y:S01]  /*1a10*/  LDG.E.U8 R23, desc[UR6][R22.64] ;  /* 0x0000000616177981 */ /* 0x000f62000c1e1100 */
[----:B------:R-:W-:-:S03]  /*1a20*/  IMAD.WIDE.U32 R6, R6, UR8, R24 ;  /* 0x0000000806067c25 */ /* 0x000fc6000f8e0018 */
[----:B------:R1:W5:Y:S01]  /*1a30*/  LDG.E.U8 R5, desc[UR6][R4.64] ;  /* 0x0000000604057981 */ /* 0x000362000c1e1100 */
[----:B------:R-:W-:Y:S02]  /*1a40*/  IMAD R17, R17, UR8, RZ ;  /* 0x0000000811117c24 */ /* 0x000fe4000f8e02ff */
[----:B------:R-:W-:Y:S01]  /*1a50*/  IMAD.WIDE.U32 R14, R14, UR8, R24 ;  /* 0x000000080e0e7c25 */ /* 0x000fe2000f8e0018 */
[----:B------:R-:W-:-:S03]  /*1a60*/  IADD3 R7, PT, PT, R7, R19, RZ ;  /* 0x0000001307077210 */ /* 0x000fc60007ffe0ff */
[C---:B0-----:R-:W-:Y:S02]  /*1a70*/  IMAD R11, R8.reuse, UR9, R9 ;  /* 0x00000009080b7c24 */ /* 0x041fe4000f8e0209 */
[--C-:B------:R-:W-:Y:S01]  /*1a80*/  IMAD.WIDE.U32 R8, R8, UR8, R24.reuse ;  /* 0x0000000808087c25 */ /* 0x100fe2000f8e0018 */
[----:B------:R-:W-:Y:S01]  /*1a90*/  IADD3 R15, PT, PT, R15, R29, RZ ;  /* 0x0000001d0f0f7210 */ /* 0x000fe20007ffe0ff */
[----:B------:R-:W5:Y:S02]  /*1aa0*/  LDG.E.U8 R7, desc[UR6][R6.64] ;  /* 0x0000000606077981 */ /* 0x000f64000c1e1100 */
[----:B------:R-:W-:-:S04]  /*1ab0*/  IMAD.WIDE.U32 R24, R16, UR8, R24 ;  /* 0x0000000810187c25 */ /* 0x000fc8000f8e0018 */
[----:B------:R-:W-:Y:S01]  /*1ac0*/  IMAD R17, R16, UR9, R17 ;  /* 0x0000000910117c24 */ /* 0x000fe2000f8e0211 */
[----:B------:R-:W-:Y:S01]  /*1ad0*/  IADD3 R9, PT, PT, R9, R11, RZ ;  /* 0x0000000b09097210 */ /* 0x000fe20007ffe0ff */
[----:B------:R-:W5:Y:S03]  /*1ae0*/  LDG.E.U8 R14, desc[UR6][R14.64] ;  /* 0x000000060e0e7981 */ /* 0x000f66000c1e1100 */
[----:B------:R-:W-:Y:S01]  /*1af0*/  IADD3 R25, PT, PT, R25, R17, RZ ;  /* 0x0000001119197210 */ /* 0x000fe20007ffe0ff */
[----:B------:R-:W5:Y:S05]  /*1b00*/  LDG.E.U8 R8, desc[UR6][R8.64] ;  /* 0x0000000608087981 */ /* 0x000f6a000c1e1100 */
        /* <DEDUP_REMOVED lines=16> */
.L_x_3089:
        /* <DEDUP_REMOVED lines=29> */
[----:B------:R-:W2:Y:S01]  /*1de0*/  LDG.E.U8 R17, desc[UR6][R16.64] ;  /* 0x0000000610117981 */ /* 0x000ea2000c1e1100 */
[----:B------:R-:W-:Y:S02]  /*1df0*/  IMAD.IADD R19, R19, 0x1, R27 ;  /* 0x0000000113137824 */ /* 0x000fe400078e021b */
        /* <DEDUP_REMOVED lines=34> */
.L_x_3092:
        /* <DEDUP_REMOVED lines=37> */
.L_x_3093:
        /* <DEDUP_REMOVED lines=29> */
.L_x_3091:
[----:B------:R-:W-:-:S07]  /*2440*/  PRMT R2, R34, 0x7610, R2 ;  /* 0x0000761022027816 */ /* 0x000fce0000000002 */
.L_x_3088:
[----:B------:R-:W1:Y:S01]  /*2450*/  LDC.64 R4, c[0x0][0x710] ;  /* 0x0001c400ff047b82 */ /* 0x000e620000000a00 */
[----:B------:R-:W-:Y:S01]  /*2460*/  IADD3 R3, PT, PT, R3, 0x80, RZ ;  /* 0x0000008003037810 */ /* 0x000fe20007ffe0ff */
[----:B-1----:R1:W-:Y:S06]  /*2470*/  STG.E.U8 desc[UR6][R4.64], R2 ;  /* 0x0000000204007986 */ /* 0x0023ec000c101106 */
.L_x_3080:
        /* <DEDUP_REMOVED lines=29> */
.L_x_3097:
        /* <DEDUP_REMOVED lines=35> */
[----:B------:R-:W2:Y:S01]  /*2880*/  LDG.E.U8 R38, desc[UR6][R44.64] ;  /* 0x000000062c267981 */ /* 0x000ea2000c1e1100 */
[----:B------:R-:W-:Y:S02]  /*2890*/  IMAD.IADD R41, R41, 0x1, R35 ;  /* 0x0000000129297824 */ /* 0x000fe400078e0223 */
[----:B------:R-:W-:Y:S01]  /*28a0*/  IMAD.WIDE.U32 R36, R36, UR12, R24 ;  /* 0x0000000c24247c25 */ /* 0x000fe2000f8e0018 */
[----:B------:R0:W3:Y:S03]  /*28b0*/  LDG.E.U8 R35, desc[UR6][R42.64] ;  /* 0x000000062a237981 */ /* 0x0000e6000c1e1100 */
[----:B------:R-:W-:Y:S02]  /*28c0*/  IMAD R27, R27, UR12, RZ ;  /* 0x0000000c1b1b7c24 */ /* 0x000fe4000f8e02ff */
[C---:B------:R-:W-:Y:S01]  /*28d0*/  IMAD R49, R30.reuse, UR13, R31 ;  /* 0x0000000d1e317c24 */ /* 0x040fe2000f8e021f */
[----:B------:R-:W-:Y:S01]  /*28e0*/  IADD3 R47, PT, PT, R37, R47, RZ ;  /* 0x0000002f252f7210 */ /* 0x000fe20007ffe0ff */
[----:B------:R-:W-:Y:S01]  /*28f0*/  IMAD.WIDE.U32 R30, R30, UR12, R24 ;  /* 0x0000000c1e1e7c25 */ /* 0x000fe2000f8e0018 */
[----:B------:R-:W-:Y:S01]  /*2900*/  MOV R46, R36 ;  /* 0x00000024002e7202 */ /* 0x000fe20000000f00 */
[----:B------:R1:W3:Y:S02]  /*2910*/  LDG.E.U8 R37, desc[UR6][R40.64] ;  /* 0x0000000628257981 */ /* 0x0002e4000c1e1100 */
[----:B0-----:R-:W-:-:S02]  /*2920*/  IMAD R43, R28, UR13, R29 ;  /* 0x0000000d1c2b7c24 */ /* 0x001fc4000f8e021d */
[----:B------:R-:W-:Y:S01]  /*2930*/  IMAD.WIDE.U32 R28, R28, UR12, R24 ;  /* 0x0000000c1c1c7c25 */ /* 0x000fe2000f8e0018 */
[----:B------:R0:W2:Y:S03]  /*2940*/  LDG.E.U8 R39, desc[UR6][R46.64] ;  /* 0x000000062e277981 */ /* 0x0000a6000c1e1100 */
        /* <DEDUP_REMOVED lines=11> */
[----:B------:R0:W4:Y:S01]  /*2a00*/  LDG.E.U8 R28, desc[UR6][R28.64] ;  /* 0x000000061c1c7981 */ /* 0x000122000c1e1100 */
[----:B------:R-:W-:Y:S01]  /*2a10*/  IMAD R45, R18, UR13, R19 ;  /* 0x0000000d122d7c24 */ /* 0x000fe2000f8e0213 */
[----:B------:R-:W-:Y:S01]  /*2a20*/  MOV R30, R26 ;  /* 0x0000001a001e7202 */ /* 0x000fe20000000f00 */
[--C-:B------:R-:W-:Y:S01]  /*2a30*/  IMAD.WIDE.U32 R20, R20, UR12, R24.reuse ;  /* 0x0000000c14147c25 */ /* 0x100fe2000f8e0018 */
[----:B------:R1:W4:Y:S03]  /*2a40*/  LDG.E.U8 R27, desc[UR6][R40.64] ;  /* 0x00000006281b7981 */ /* 0x000326000c1e1100 */
[----:B------:R-:W-:Y:S01]  /*2a50*/  IMAD.WIDE.U32 R18, R18, UR12, R24 ;  /* 0x0000000c12127c25 */ /* 0x000fe2000f8e0018 */
[----:B------:R-:W-:-:S02]  /*2a60*/  IADD3 R43, PT, PT, R21, R47, RZ ;  /* 0x0000002f152b7210 */ /* 0x000fc40007ffe0ff */
[----:B------:R5:W4:Y:S01]  /*2a70*/  LDG.E.U8 R21, desc[UR6][R30.64] ;  /* 0x000000061e157981 */ /* 0x000b22000c1e1100 */
[----:B0-----:R-:W-:Y:S02]  /*2a80*/  IMAD R29, R10, UR13, R11 ;  /* 0x0000000d0a1d7c24 */ /* 0x001fe4000f8e020b */
[----:B------:R-:W-:Y:S02]  /*2a90*/  IMAD R5, R5, UR12, RZ ;  /* 0x0000000c05057c24 */ /* 0x000fe4000f8e02ff */
[----:B-1----:R-:W-:Y:S02]  /*2aa0*/  IMAD R41, R22, UR13, R23 ;  /* 0x0000000d16297c24 */ /* 0x002fe4000f8e0217 */
[----:B------:R-:W-:Y:S01]  /*2ab0*/  IMAD.WIDE.U32 R10, R10, UR12, R24 ;  /* 0x0000000c0a0a7c25 */ /* 0x000fe2000f8e0018 */
[----:B------:R-:W-:-:S03]  /*2ac0*/  IADD3 R19, PT, PT, R19, R45, RZ ;  /* 0x0000002d13137210 */ /* 0x000fc60007ffe0ff */
[----:B------:R-:W-:Y:S01]  /*2ad0*/  IMAD.WIDE.U32 R22, R22, UR12, R24 ;  /* 0x0000000c16167c25 */ /* 0x000fe2000f8e0018 */
[----:B------:R-:W-:Y:S01]  /*2ae0*/  MOV R42, R20 ;  /* 0x00000014002a7202 */ /* 0x000fe20000000f00 */
[----:B------:R0:W4:Y:S01]  /*2af0*/  LDG.E.U8 R18, desc[UR6][R18.64] ;  /* 0x0000000612127981 */ /* 0x000122000c1e1100 */
[----:B------:R-:W-:Y:S01]  /*2b00*/  IADD3 R11, PT, PT, R11, R29, RZ ;  /* 0x0000001d0b0b7210 */ /* 0x000fe20007ffe0ff */
[C---:B-----5:R-:W-:Y:S02]  /*2b10*/  IMAD R31, R4.reuse, UR13, R5 ;  /* 0x0000000d041f7c24 */ /* 0x060fe4000f8e0205 */
[----:B------:R-:W-:Y:S01]  /*2b20*/  IMAD R7, R7, UR12, RZ ;  /* 0x0000000c07077c24 */ /* 0x000fe2000f8e02ff */
[----:B------:R-:W-:Y:S01]  /*2b30*/  IADD3 R23, PT, PT, R23, R41, RZ ;  /* 0x0000002917177210 */ /* 0x000fe20007ffe0ff */
[----:B------:R-:W-:Y:S01]  /*2b40*/  IMAD.WIDE.U32 R4, R4, UR12, R24 ;  /* 0x0000000c04047c25 */ /* 0x000fe2000f8e0018 */
[----:B------:R-:W5:Y:S03]  /*2b50*/  LDG.E.U8 R20, desc[UR6][R42.64] ;  /* 0x000000062a147981 */ /* 0x000f66000c1e1100 */
[----:B------:R-:W-:Y:S01]  /*2b60*/  IMAD R15, R15, UR12, RZ ;  /* 0x0000000c0f0f7c24 */ /* 0x000fe2000f8e02ff */
[----:B------:R1:W5:Y:S01]  /*2b70*/  LDG.E.U8 R10, desc[UR6][R10.64] ;  /* 0x000000060a0a7981 */ /* 0x000362000c1e1100 */
[----:B------:R-:W-:-:S02]  /*2b80*/  IMAD R9, R9, UR12, RZ ;  /* 0x0000000c09097c24 */ /* 0x000fc4000f8e02ff */
[----:B0-----:R-:W-:Y:S01]  /*2b90*/  IMAD R19, R6, UR13, R7 ;  /* 0x0000000d06137c24 */ /* 0x001fe2000f8e0207 */
        /* <DEDUP_REMOVED lines=8> */
[C---:B-1----:R-:W-:Y:S02]  /*2c20*/  IMAD R11, R8.reuse, UR13, R9 ;  /* 0x0000000d080b7c24 */ /* 0x042fe4000f8e0209 */
        /* <DEDUP_REMOVED lines=26> */
.L_x_3096:
        /* <DEDUP_REMOVED lines=43> */
[----:B------:R-:W3:Y:S03]  /*3080*/  LDG.E.U8 R23, desc[UR6][R22.64] ;  /* 0x0000000616177981 */ /* 0x000ee6000c1e1100 */
[C---:B------:R-:W-:Y:S01]  /*3090*/  IMAD R25, R14.reuse, UR9, R15 ;  /* 0x000000090e197c24 */ /* 0x040fe2000f8e020f */
[----:B------:R-:W3:Y:S01]  /*30a0*/  LDG.E.U8 R20, desc[UR6][R20.64] ;  /* 0x0000000614147981 */ /* 0x000ee2000c1e1100 */
[----:B------:R-:W-:Y:S01]  /*30b0*/  IMAD.WIDE.U32 R14, R14, UR8, R6 ;  /* 0x000000080e0e7c25 */ /* 0x000fe2000f8e0006 */
[----:B------:R-:W-:-:S03]  /*30c0*/  IADD3 R13, PT, PT, R13, R27, RZ ;  /* 0x0000001b0d0d7210 */ /* 0x000fc60007ffe0ff */
[C---:B------:R-:W-:Y:S02]  /*30d0*/  IMAD R9, R10.reuse, UR9, R11 ;  /* 0x000000090a097c24 */ /* 0x040fe4000f8e020b */
[--C-:B------:R-:W-:Y:S01]  /*30e0*/  IMAD.WIDE.U32 R10, R10, UR8, R6.reuse ;  /* 0x000000080a0a7c25 */ /* 0x100fe2000f8e0006 */
[----:B------:R-:W4:Y:S03]  /*30f0*/  LDG.E.U8 R13, desc[UR6][R12.64] ;  /* 0x000000060c0d7981 */ /* 0x000f26000c1e1100 */
[----:B------:R-:W-:-:S04]  /*3100*/  IMAD.WIDE.U32 R6, R8, UR8, R6 ;  /* 0x0000000808067c25 */ /* 0x000fc8000f8e0006 */
[----:B------:R-:W-:Y:S02]  /*3110*/  IMAD R19, R8, UR9, R19 ;  /* 0x0000000908137c24 */ /* 0x000fe4000f8e0213 */
[----:B------:R-:W-:Y:S01]  /*3120*/  IMAD.IADD R15, R15, 0x1, R25 ;  /* 0x000000010f0f7824 */ /* 0x000fe200078e0219 */
[----:B------:R-:W-:Y:S02]  /*3130*/  IADD3 R11, PT, PT, R11, R9, RZ ;  /* 0x000000090b0b7210 */ /* 0x000fe40007ffe0ff */
[----:B------:R-:W-:Y:S02]  /*3140*/  IADD3 R7, PT, PT, R7, R19, RZ ;  /* 0x0000001307077210 */ /* 0x000fe40007ffe0ff */
[----:B------:R-:W4:Y:S04]  /*3150*/  LDG.E.U8 R14, desc[UR6][R14.64] ;  /* 0x000000060e0e7981 */ /* 0x000f28000c1e1100 */
[----:B------:R-:W5:Y:S04]  /*3160*/  LDG.E.U8 R10, desc[UR6][R10.64] ;  /* 0x000000060a0a7981 */ /* 0x000f68000c1e1100 */
[----:B------:R-:W5:Y:S01]  /*3170*/  LDG.E.U8 R7, desc[UR6][R6.64] ;  /* 0x0000000606077981 */ /* 0x000f62000c1e1100 */
[----:B------:R-:W-:-:S04]  /*3180*/  IADD3 R4, P0, PT, R4, 0x40, RZ ;  /* 0x0000004004047810 */ /* 0x000fc80007f1e0ff */
[----:B------:R-:W-:Y:S02]  /*3190*/  IADD3.X R5, PT, PT, RZ, R5, RZ, P0, !PT ;  /* 0x00000005ff057210 */ /* 0x000fe400007fe4ff */
[----:B--2---:R-:W-:-:S04]  /*31a0*/  IADD3 R2, PT, PT, R2, R34, R17 ;  /* 0x0000002202027210 */ /* 0x004fc80007ffe011 */
[----:B---3--:R-:W-:-:S04]  /*31b0*/  IADD3 R20, PT, PT, R23, R2, R20 ;  /* 0x0000000217147210 */ /* 0x008fc80007ffe014 */
[----:B----4-:R-:W-:-:S04]  /*31c0*/  IADD3 R14, PT, PT, R13, R20, R14 ;  /* 0x000000140d0e7210 */ /* 0x010fc80007ffe00e */
[----:B-----5:R-:W-:-:S07]  /*31d0*/  IADD3 R34, PT, PT, R7, R14, R10 ;  /* 0x0000000e07227210 */ /* 0x020fce0007ffe00a */
.L_x_3099:
        /* <DEDUP_REMOVED lines=37> */
.L_x_3100:
        /* <DEDUP_REMOVED lines=9> */
[----:B------:R-:W2:Y:S01]  /*34c0*/  LDG.E.U8 R9, desc[UR6][R8.64] ;  /* 0x0000000608097981 */ /* 0x000ea2000c1e1100 */
        /* <DEDUP_REMOVED lines=12> */
[----:B------:R-:W2:Y:S01]  /*3590*/  LDG.E.U8 R11, desc[UR6][R10.64] ;  /* 0x000000060a0b7981 */ /* 0x000ea2000c1e1100 */
[----:B------:R-:W-:-:S04]  /*35a0*/  @P0 IMAD.WIDE.U32 R6, R8, UR8, R12 ;  /* 0x0000000808060c25 */ /* 0x000fc8000f8e000c */
[----:B------:R-:W-:-:S05]  /*35b0*/  @P0 IMAD R9, R8, UR9, R9 ;  /* 0x0000000908090c24 */ /* 0x000fca000f8e0209 */
[----:B------:R-:W-:-:S06]  /*35c0*/  @P0 IADD3 R7, PT, PT, R7, R9, RZ ;  /* 0x0000000907070210 */ /* 0x000fcc0007ffe0ff */
[----:B------:R-:W3:Y:S01]  /*35d0*/  @P0 LDG.E.U8 R7, desc[UR6][R6.64] ;  /* 0x0000000606070981 */ /* 0x000ee2000c1e1100 */
[----:B--2---:R-:W-:-:S04]  /*35e0*/  IADD3 R34, PT, PT, R11, R34, RZ ;  /* 0x000000220b227210 */ /* 0x004fc80007ffe0ff */
[----:B---3--:R-:W-:-:S07]  /*35f0*/  @P0 IADD3 R34, PT, PT, R7, R34, RZ ;  /* 0x0000002207220210 */ /* 0x008fce0007ffe0ff */
.L_x_3098:
[----:B------:R-:W-:-:S07]  /*3600*/  PRMT R2, R34, 0x7610, R2 ;  /* 0x0000761022027816 */ /* 0x000fce0000000002 */
.L_x_3095:
[----:B------:R-:W1:Y:S01]  /*3610*/  LDC.64 R4, c[0x0][0x710] ;  /* 0x0001c400ff047b82 */ /* 0x000e620000000a00 */
[----:B------:R-:W-:Y:S01]  /*3620*/  IADD3 R3, PT, PT, R3, 0x80, RZ ;  /* 0x0000008003037810 */ /* 0x000fe20007ffe0ff */
[----:B-1----:R2:W-:Y:S06]  /*3630*/  STG.E.U8 desc[UR6][R4.64], R2 ;  /* 0x0000000204007986 */ /* 0x0025ec000c101106 */
.L_x_3087:
        /* <DEDUP_REMOVED lines=29> */
.L_x_3104:
        /* <DEDUP_REMOVED lines=120> */
.L_x_3103:
        /* <DEDUP_REMOVED lines=31> */
[----:B------:R-:W2:Y:S03]  /*4180*/  LDG.E.U8 R17, desc[UR6][R16.64] ;  /* 0x0000000610117981 */ /* 0x000ea6000c1e1100 */
[----:B------:R-:W-:Y:S02]  /*4190*/  IMAD R13, R13, UR8, RZ ;  /* 0x000000080d0d7c24 */ /* 0x000fe4000f8e02ff */
[----:B------:R-:W-:Y:S01]  /*41a0*/  IMAD R29, R20, UR9, R21 ;  /* 0x00000009141d7c24 */ /* 0x000fe2000f8e0215 */
[----:B------:R1:W2:Y:S01]  /*41b0*/  LDG.E.U8 R2, desc[UR6][R18.64] ;  /* 0x0000000612027981 */ /* 0x0002a2000c1e1100 */
[----:B------:R-:W-:-:S02]  /*41c0*/  IMAD R15, R15, UR8, RZ ;  /* 0x000000080f0f7c24 */ /* 0x000fc4000f8e02ff */
[----:B------:R-:W-:Y:S01]  /*41d0*/  IMAD.WIDE.U32 R20, R20, UR8, R6 ;  /* 0x0000000814147c25 */ /* 0x000fe2000f8e0006 */
[----:B------:R-:W-:-:S03]  /*41e0*/  IADD3 R23, PT, PT, R23, R25, RZ ;  /* 0x0000001917177210 */ /* 0x000fc60007ffe0ff */
[----:B------:R-:W-:Y:S02]  /*41f0*/  IMAD R11, R11, UR8, RZ ;  /* 0x000000080b0b7c24 */ /* 0x000fe4000f8e02ff */
[----:B------:R-:W-:Y:S01]  /*4200*/  IMAD R27, R12, UR9, R13 ;  /* 0x000000090c1b7c24 */ /* 0x000fe2000f8e020d */
[----:B------:R-:W-:Y:S01]  /*4210*/  IADD3 R21, PT, PT, R21, R29, RZ ;  /* 0x0000001d15157210 */ /* 0x000fe20007ffe0ff */
[----:B------:R-:W-:Y:S01]  /*4220*/  IMAD R25, R14, UR9, R15 ;  /* 0x000000090e197c24 */ /* 0x000fe2000f8e020f */
[----:B------:R-:W3:Y:S01]  /*4230*/  LDG.E.U8 R23, desc[UR6][R22.64] ;  /* 0x0000000616177981 */ /* 0x000ee2000c1e1100 */
[----:B------:R-:W-:-:S03]  /*4240*/  IMAD.WIDE.U32 R12, R12, UR8, R6 ;  /* 0x000000080c0c7c25 */ /* 0x000fc6000f8e0006 */
[----:B------:R-:W3:Y:S01]  /*4250*/  LDG.E.U8 R20, desc[UR6][R20.64] ;  /* 0x0000000614147981 */ /* 0x000ee2000c1e1100 */
        /* <DEDUP_REMOVED lines=9> */
[----:B------:R-:W4:Y:S02]  /*42f0*/  LDG.E.U8 R14, desc[UR6][R14.64] ;  /* 0x000000060e0e7981 */ /* 0x000f24000c1e1100 */
[----:B------:R-:W-:Y:S02]  /*4300*/  IMAD.IADD R7, R7, 0x1, R19 ;  /* 0x0000000107077824 */ /* 0x000fe400078e0213 */
        /* <DEDUP_REMOVED lines=9> */
.L_x_3106:
        /* <DEDUP_REMOVED lines=37> */
.L_x_3107:
        /* <DEDUP_REMOVED lines=29> */
.L_x_3105:
[----:B------:R-:W-:-:S07]  /*47c0*/  PRMT R2, R34, 0x7610, R2 ;  /* 0x0000761022027816 */ /* 0x000fce0000000002 */
.L_x_3102:
[----:B------:R-:W1:Y:S01]  /*47d0*/  LDC.64 R4, c[0x0][0x710] ;  /* 0x0001c400ff047b82 */ /* 0x000e620000000a00 */
[----:B------:R-:W-:Y:S01]  /*47e0*/  IADD3 R3, PT, PT, R3, 0x80, RZ ;  /* 0x0000008003037810 */ /* 0x000fe20007ffe0ff */
[----:B-1----:R2:W-:Y:S06]  /*47f0*/  STG.E.U8 desc[UR6][R4.64], R2 ;  /* 0x0000000204007986 */ /* 0x0025ec000c101106 */
.L_x_3094:
        /* <DEDUP_REMOVED lines=29> */
.L_x_3111:
        /* <DEDUP_REMOVED lines=58> */
[----:B------:R1:W3:Y:S01]  /*4d70*/  LDG.E.U8 R28, desc[UR6][R28.64] ;  /* 0x000000061c1c7981 */ /* 0x0002e2000c1e1100 */
[----:B------:R-:W-:-:S02]  /*4d80*/  IMAD R23, R23, UR16, RZ ;  /* 0x0000001017177c24 */ /* 0x000fc4000f8e02ff */
[----:B------:R-:W-:Y:S01]  /*4d90*/  IMAD R45, R18, UR17, R19 ;  /* 0x00000011122d7c24 */ /* 0x000fe2000f8e0213 */
[----:B------:R-:W-:Y:S01]  /*4da0*/  MOV R30, R26 ;  /* 0x0000001a001e7202 */ /* 0x000fe20000000f00 */
[--C-:B------:R-:W-:Y:S01]  /*4db0*/  IMAD.WIDE.U32 R20, R20, UR16, R24.reuse ;  /* 0x0000001014147c25 */ /* 0x100fe2000f8e0018 */
[----:B------:R5:W3:Y:S03]  /*4dc0*/  LDG.E.U8 R27, desc[UR6][R40.64] ;  /* 0x00000006281b7981 */ /* 0x000ae6000c1e1100 */
[----:B------:R-:W-:Y:S01]  /*4dd0*/  IMAD.WIDE.U32 R18, R18, UR16, R24 ;  /* 0x0000001012127c25 */ /* 0x000fe2000f8e0018 */
[----:B------:R-:W-:Y:S02]  /*4de0*/  IADD3 R43, PT, PT, R21, R47, RZ ;  /* 0x0000002f152b7210 */ /* 0x000fe40007ffe0ff */
[----:B------:R0:W3:Y:S01]  /*4df0*/  LDG.E.U8 R21, desc[UR6][R30.64] ;  /* 0x000000061e157981 */ /* 0x0000e2000c1e1100 */
[----:B-1----:R-:W-:-:S02]  /*4e00*/  IMAD R29, R10, UR17, R11 ;  /* 0x000000110a1d7c24 */ /* 0x002fc4000f8e020b */
        /* <DEDUP_REMOVED lines=52> */
.L_x_3110:
        /* <DEDUP_REMOVED lines=65> */
.L_x_3113:
        /* <DEDUP_REMOVED lines=22> */
[----:B------:R-:W2:Y:S01]  /*56c0*/  LDG.E.U8 R7, desc[UR6][R6.64] ;  /* 0x0000000606077981 */ /* 0x000ea2000c1e1100 */
[C---:B------:R-:W-:Y:S02]  /*56d0*/  IMAD R15, R12.reuse, UR9, R13 ;  /* 0x000000090c0f7c24 */ /* 0x040fe4000f8e020d */
[----:B------:R-:W-:-:S04]  /*56e0*/  IMAD.WIDE.U32 R12, R12, UR8, R8 ;  /* 0x000000080c0c7c25 */ /* 0x000fc8000f8e0008 */
[----:B------:R-:W-:Y:S01]  /*56f0*/  IMAD.WIDE.U32 R8, R14, UR8, R8 ;  /* 0x000000080e087c25 */ /* 0x000fe2000f8e0008 */
[----:B------:R-:W-:-:S03]  /*5700*/  IADD3 R13, PT, PT, R13, R15, RZ ;  /* 0x0000000f0d0d7210 */ /* 0x000fc60007ffe0ff */
[----:B------:R-:W-:Y:S02]  /*5710*/  IMAD R21, R14, UR9, R21 ;  /* 0x000000090e157c24 */ /* 0x000fe4000f8e0215 */
[----:B------:R-:W-:Y:S01]  /*5720*/  IMAD.IADD R11, R11, 0x1, R19 ;  /* 0x000000010b0b7824 */ /* 0x000fe200078e0213 */
[----:B------:R-:W3:Y:S02]  /*5730*/  LDG.E.U8 R13, desc[UR6][R12.64] ;  /* 0x000000060c0d7981 */ /* 0x000ee4000c1e1100 */
[----:B------:R-:W-:Y:S02]  /*5740*/  IADD3 R9, PT, PT, R9, R21, RZ ;  /* 0x0000001509097210 */ /* 0x000fe40007ffe0ff */
[----:B------:R-:W2:Y:S04]  /*5750*/  LDG.E.U8 R10, desc[UR6][R10.64] ;  /* 0x000000060a0a7981 */ /* 0x000ea8000c1e1100 */
[----:B------:R-:W3:Y:S01]  /*5760*/  LDG.E.U8 R8, desc[UR6][R8.64] ;  /* 0x0000000608087981 */ /* 0x000ee2000c1e1100 */
[----:B------:R-:W-:-:S04]  /*5770*/  IADD3 R4, P0, PT, R4, 0x20, RZ ;  /* 0x0000002004047810 */ /* 0x000fc80007f1e0ff */
[----:B------:R-:W-:Y:S02]  /*5780*/  IADD3.X R5, PT, PT, RZ, R5, RZ, P0, !PT ;  /* 0x00000005ff057210 */ /* 0x000fe400007fe4ff */
[----:B--2---:R-:W-:-:S04]  /*5790*/  IADD3 R34, PT, PT, R10, R34, R7 ;  /* 0x000000220a227210 */ /* 0x004fc80007ffe007 */
[----:B---3--:R-:W-:-:S07]  /*57a0*/  IADD3 R34, PT, PT, R8, R34, R13 ;  /* 0x0000002208227210 */ /* 0x008fce0007ffe00d */
.L_x_3114:
        /* <DEDUP_REMOVED lines=29> */
.L_x_3112:
[----:B------:R-:W-:-:S07]  /*5980*/  PRMT R2, R34, 0x7610, R2 ;  /* 0x0000761022027816 */ /* 0x000fce0000000002 */
.L_x_3109:
[----:B------:R-:W1:Y:S01]  /*5990*/  LDC.64 R4, c[0x0][0x710] ;  /* 0x0001c400ff047b82 */ /* 0x000e620000000a00 */
[----:B------:R-:W-:Y:S01]  /*59a0*/  IADD3 R3, PT, PT, R3, 0x80, RZ ;  /* 0x0000008003037810 */ /* 0x000fe20007ffe0ff */
[----:B-1----:R3:W-:Y:S06]  /*59b0*/  STG.E.U8 desc[UR6][R4.64], R2 ;  /* 0x0000000204007986 */ /* 0x0027ec000c101106 */
.L_x_3101:
        /* <DEDUP_REMOVED lines=30> */
.L_x_3118:
        /* <DEDUP_REMOVED lines=72> */
[----:B------:R-:W5:Y:S02]  /*6020*/  LDG.E.U8 R18, desc[UR6][R18.64] ;  /* 0x0000000612127981 */ /* 0x000f64000c1e1100 */
[----:B------:R-:W-:Y:S02]  /*6030*/  IMAD.IADD R43, R21, 0x1, R47 ;  /* 0x00000001152b7824 */ /* 0x000fe400078e022f */
[----:B------:R1:W5:Y:S01]  /*6040*/  LDG.E.U8 R21, desc[UR6][R30.64] ;  /* 0x000000061e157981 */ /* 0x000362000c1e1100 */
[----:B------:R-:W-:Y:S01]  /*6050*/  IMAD R7, R7, UR18, RZ ;  /* 0x0000001207077c24 */ /* 0x000fe2000f8e02ff */
[----:B------:R-:W-:Y:S01]  /*6060*/  IADD3 R11, PT, PT, R11, R29, RZ ;  /* 0x0000001d0b0b7210 */ /* 0x000fe20007ffe0ff */
[----:B------:R-:W-:Y:S01]  /*6070*/  IMAD R15, R15, UR18, RZ ;  /* 0x000000120f0f7c24 */ /* 0x000fe2000f8e02ff */
[----:B------:R-:W-:Y:S01]  /*6080*/  IADD3 R23, PT, PT, R23, R41, RZ ;  /* 0x0000002917177210 */ /* 0x000fe20007ffe0ff */
[----:B------:R-:W-:Y:S01]  /*6090*/  IMAD R9, R9, UR18, RZ ;  /* 0x0000001209097c24 */ /* 0x000fe2000f8e02ff */
[----:B------:R-:W5:Y:S01]  /*60a0*/  LDG.E.U8 R20, desc[UR6][R42.64] ;  /* 0x000000062a147981 */ /* 0x000f62000c1e1100 */
[----:B-1----:R-:W-:-:S03]  /*60b0*/  IMAD R31, R4, UR19, R5 ;  /* 0x00000013041f7c24 */ /* 0x002fc6000f8e0205 */
[----:B------:R1:W5:Y:S01]  /*60c0*/  LDG.E.U8 R10, desc[UR6][R10.64] ;  /* 0x000000060a0a7981 */ /* 0x000362000c1e1100 */
[----:B------:R-:W-:-:S03]  /*60d0*/  IMAD.WIDE.U32 R4, R4, UR18, R24 ;  /* 0x0000001204047c25 */ /* 0x000fc6000f8e0018 */
[----:B------:R-:W5:Y:S01]  /*60e0*/  LDG.E.U8 R23, desc[UR6][R22.64] ;  /* 0x0000000616177981 */ /* 0x000f62000c1e1100 */
[----:B------:R-:W-:Y:S01]  /*60f0*/  IMAD R19, R6, UR19, R7 ;  /* 0x0000001306137c24 */ /* 0x000fe2000f8e0207 */
[----:B------:R-:W-:Y:S01]  /*6100*/  IADD3 R5, PT, PT, R5, R31, RZ ;  /* 0x0000001f05057210 */ /* 0x000fe20007ffe0ff */
[----:B------:R-:W-:Y:S02]  /*6110*/  IMAD R29, R14, UR19, R15 ;  /* 0x000000130e1d7c24 */ /* 0x000fe4000f8e020f */
        /* <DEDUP_REMOVED lines=32> */
.L_x_3117:
        /* <DEDUP_REMOVED lines=65> */
.L_x_3120:
        /* <DEDUP_REMOVED lines=33> */
[----:B------:R-:W-:-:S05]  /*6940*/  IADD3 R4, P0, PT, R4, 0x20, RZ ;  /* 0x0000002004047810 */ /* 0x000fca0007f1e0ff */
[----:B------:R-:W-:Y:S01]  /*6950*/  IMAD.X R5, RZ, RZ, R5, P0 ;  /* 0x000000ffff057224 */ /* 0x000fe200000e0605 */
[----:B--2---:R-:W-:-:S04]  /*6960*/  IADD3 R34, PT, PT, R10, R34, R7 ;  /* 0x000000220a227210 */ /* 0x004fc80007ffe007 */
[----:B---3--:R-:W-:-:S07]  /*6970*/  IADD3 R34, PT, PT, R8, R34, R13 ;  /* 0x0000002208227210 */ /* 0x008fce0007ffe00d */
.L_x_3121:
        /* <DEDUP_REMOVED lines=29> */
.L_x_3119:
[----:B------:R-:W-:-:S07]  /*6b50*/  PRMT R2, R34, 0x7610, R2 ;  /* 0x0000761022027816 */ /* 0x000fce0000000002 */
.L_x_3116:
[----:B------:R-:W1:Y:S01]  /*6b60*/  LDC.64 R4, c[0x0][0x710] ;  /* 0x0001c400ff047b82 */ /* 0x000e620000000a00 */
[----:B------:R-:W-:Y:S01]  /*6b70*/  IADD3 R3, PT, PT, R3, 0x80, RZ ;  /* 0x0000008003037810 */ /* 0x000fe20007ffe0ff */
[----:B-1----:R3:W-:Y:S06]  /*6b80*/  STG.E.U8 desc[UR6][R4.64], R2 ;  /* 0x0000000204007986 */ /* 0x0027ec000c101106 */
.L_x_3108:
[----:B------:R-:W-:-:S13]  /*6b90*/  ISETP.GE.AND P0, PT, R3, UR4, PT ;  /* 0x0000000403007c0c */ /* 0x000fda000bf06270 */
[----:B------:R-:W-:Y:S05]  /*6ba0*/  @P0 BREAK.RELIABLE B0 ;  /* 0x0000000000000942 */ /* 0x000fea0003800100 */
[----:B------:R-:W-:Y:S05]  /*6bb0*/  @P0 BRA `(.L_x_3115) ;  /* 0x00000010006c0947 */ /* 0x000fea0003800000 */
[----:B0-----:R-:W-:Y:S05]  /*6bc0*/  BSYNC.RELIABLE B0 ;  /* 0x0000000000007941 */ /* 0x001fea0003800100 */
.L_x_3079:
        /* <DEDUP_REMOVED lines=27> */
.L_x_3124:
        /* <DEDUP_REMOVED lines=36> */
[----:B------:R0:W2:Y:S01]  /*6fc0*/  LDG.E.U8 R35, desc[UR6][R42.64] ;  /* 0x000000062a237981 */ /* 0x0000a2000c1e1100 */
[----:B------:R-:W-:-:S03]  /*6fd0*/  IMAD.WIDE.U32 R36, R36, UR20, R24 ;  /* 0x0000001424247c25 */ /* 0x000fc6000f8e0018 */
[----:B------:R1:W3:Y:S01]  /*6fe0*/  LDG.E.U8 R38, desc[UR6][R44.64] ;  /* 0x000000062c267981 */ /* 0x0002e2000c1e1100 */
[----:B------:R-:W-:Y:S02]  /*6ff0*/  IMAD R27, R27, UR20, RZ ;  /* 0x000000141b1b7c24 */ /* 0x000fe4000f8e02ff */
[----:B------:R-:W-:Y:S02]  /*7000*/  IMAD R49, R30, UR21, R31 ;  /* 0x000000151e317c24 */ /* 0x000fe4000f8e021f */
[C---:B0-----:R-:W-:Y:S02]  /*7010*/  IMAD R43, R28.reuse, UR21, R29 ;  /* 0x000000151c2b7c24 */ /* 0x041fe4000f8e021d */
[--C-:B------:R-:W-:Y:S01]  /*7020*/  IMAD.WIDE.U32 R28, R28, UR20, R24.reuse ;  /* 0x000000141c1c7c25 */ /* 0x100fe2000f8e0018 */
[----:B------:R-:W-:Y:S02]  /*7030*/  IADD3 R47, PT, PT, R37, R47, RZ ;  /* 0x0000002f252f7210 */ /* 0x000fe40007ffe0ff */
[----:B------:R-:W-:Y:S01]  /*7040*/  MOV R46, R36 ;  /* 0x00000024002e7202 */ /* 0x000fe20000000f00 */
[----:B------:R-:W-:Y:S01]  /*7050*/  IMAD.WIDE.U32 R30, R30, UR20, R24 ;  /* 0x000000141e1e7c25 */ /* 0x000fe2000f8e0018 */
[----:B------:R0:W2:Y:S03]  /*7060*/  LDG.E.U8 R37, desc[UR6][R40.64] ;  /* 0x0000000628257981 */ /* 0x0000a6000c1e1100 */
[C---:B-1----:R-:W-:Y:S01]  /*7070*/  IMAD R45, R26.reuse, UR21, R27 ;  /* 0x000000151a2d7c24 */ /* 0x042fe2000f8e021b */
[----:B------:R-:W-:Y:S01]  /*7080*/  IADD3 R29, PT, PT, R29, R43, RZ ;  /* 0x0000002b1d1d7210 */ /* 0x000fe20007ffe0ff */
[----:B------:R-:W-:Y:S01]  /*7090*/  IMAD.WIDE.U32 R26, R26, UR20, R24 ;  /* 0x000000141a1a7c25 */ /* 0x000fe2000f8e0018 */
[----:B------:R1:W3:Y:S03]  /*70a0*/  LDG.E.U8 R39, desc[UR6][R46.64] ;  /* 0x000000062e277981 */ /* 0x0002e6000c1e1100 */
[----:B------:R-:W-:Y:S01]  /*70b0*/  IMAD R21, R21, UR20, RZ ;  /* 0x0000001415157c24 */ /* 0x000fe2000f8e02ff */
[----:B0-----:R-:W-:Y:S01]  /*70c0*/  IADD3 R41, PT, PT, R31, R49, RZ ;  /* 0x000000311f297210 */ /* 0x001fe20007ffe0ff */
[----:B------:R-:W-:Y:S01]  /*70d0*/  IMAD R19, R19, UR20, RZ ;  /* 0x0000001413137c24 */ /* 0x000fe2000f8e02ff */
[----:B------:R-:W-:Y:S01]  /*70e0*/  MOV R40, R30 ;  /* 0x0000001e00287202 */ /* 0x000fe20000000f00 */
[----:B------:R-:W-:Y:S01]  /*70f0*/  IMAD R11, R11, UR20, RZ ;  /* 0x000000140b0b7c24 */ /* 0x000fe2000f8e02ff */
[----:B------:R-:W-:Y:S01]  /*7100*/  IADD3 R31, PT, PT, R27, R45, RZ ;  /* 0x0000002d1b1f7210 */ /* 0x000fe20007ffe0ff */
[----:B------:R-:W-:Y:S01]  /*7110*/  IMAD R23, R23, UR20, RZ ;  /* 0x0000001417177c24 */ /* 0x000fe2000f8e02ff */
[----:B------:R0:W4:Y:S01]  /*7120*/  LDG.E.U8 R28, desc[UR6][R28.64] ;  /* 0x000000061c1c7981 */ /* 0x000122000c1e1100 */
[C---:B-1----:R-:W-:Y:S01]  /*7130*/  IMAD R47, R20.reuse, UR21, R21 ;  /* 0x00000015142f7c24 */ /* 0x042fe2000f8e0215 */
[----:B------:R-:W-:Y:S01]  /*7140*/  MOV R30, R26 ;  /* 0x0000001a001e7202 */ /* 0x000fe20000000f00 */
[----:B------:R-:W-:Y:S01]  /*7150*/  IMAD.WIDE.U32 R20, R20, UR20, R24 ;  /* 0x0000001414147c25 */ /* 0x000fe2000f8e0018 */
[----:B------:R1:W4:Y:S03]  /*7160*/  LDG.E.U8 R27, desc[UR6][R40.64] ;  /* 0x00000006281b7981 */ /* 0x000326000c1e1100 */
[----:B------:R-:W-:-:S02]  /*7170*/  IMAD R45, R18, UR21, R19 ;  /* 0x00000015122d7c24 */ /* 0x000fc4000f8e0213 */
[----:B------:R-:W-:Y:S01]  /*7180*/  IMAD.WIDE.U32 R18, R18, UR20, R24 ;  /* 0x0000001412127c25 */ /* 0x000fe2000f8e0018 */
[----:B------:R-:W-:Y:S02]  /*7190*/  IADD3 R43, PT, PT, R21, R47, RZ ;  /* 0x0000002f152b7210 */ /* 0x000fe40007ffe0ff */
[----:B------:R5:W4:Y:S01]  /*71a0*/  LDG.E.U8 R21, desc[UR6][R30.64] ;  /* 0x000000061e157981 */ /* 0x000b22000c1e1100 */
[----:B0-----:R-:W-:Y:S02]  /*71b0*/  IMAD R29, R10, UR21, R11 ;  /* 0x000000150a1d7c24 */ /* 0x001fe4000f8e020b */
[----:B-1----:R-:W-:Y:S02]  /*71c0*/  IMAD R41, R22, UR21, R23 ;  /* 0x0000001516297c24 */ /* 0x002fe4000f8e0217 */
[----:B------:R-:W-:Y:S02]  /*71d0*/  IMAD R5, R5, UR20, RZ ;  /* 0x0000001405057c24 */ /* 0x000fe4000f8e02ff */
[----:B------:R-:W-:Y:S01]  /*71e0*/  IMAD.WIDE.U32 R10, R10, UR20, R24 ;  /* 0x000000140a0a7c25 */ /* 0x000fe2000f8e0018 */
[----:B------:R-:W-:-:S03]  /*71f0*/  MOV R42, R20 ;  /* 0x00000014002a7202 */ /* 0x000fc60000000f00 */
[----:B------:R-:W-:Y:S01]  /*7200*/  IMAD.WIDE.U32 R22, R22, UR20, R24 ;  /* 0x0000001416167c25 */ /* 0x000fe2000f8e0018 */
[----:B------:R-:W-:Y:S01]  /*7210*/  IADD3 R11, PT, PT, R11, R29, RZ ;  /* 0x0000001d0b0b7210 */ /* 0x000fe20007ffe0ff */
[----:B------:R-:W4:Y:S02]  /*7220*/  LDG.E.U8 R20, desc[UR6][R42.64] ;  /* 0x000000062a147981 */ /* 0x000f24000c1e1100 */
[----:B------:R-:W-:Y:S02]  /*7230*/  IMAD.IADD R19, R19, 0x1, R45 ;  /* 0x0000000113137824 */ /* 0x000fe400078e022d */
[C---:B-----5:R-:W-:Y:S02]  /*7240*/  IMAD R31, R4.reuse, UR21, R5 ;  /* 0x00000015041f7c24 */ /* 0x060fe4000f8e0205 */
[----:B------:R-:W-:Y:S01]  /*7250*/  IMAD R7, R7, UR20, RZ ;  /* 0x0000001407077c24 */ /* 0x000fe2000f8e02ff */
[----:B------:R-:W-:Y:S01]  /*7260*/  IADD3 R23, PT, PT, R23, R41, RZ ;  /* 0x0000002917177210 */ /* 0x000fe20007ffe0ff */
[----:B------:R-:W-:Y:S01]  /*7270*/  IMAD.WIDE.U32 R4, R4, UR20, R24 ;  /* 0x0000001404047c25 */ /* 0x000fe2000f8e0018 */
[----:B------:R0:W5:Y:S03]  /*7280*/  LDG.E.U8 R18, desc[UR6][R18.64] ;  /* 0x0000000612127981 */ /* 0x000166000c1e1100 */
[----:B------:R-:W-:-:S02]  /*7290*/  IMAD R15, R15, UR20, RZ ;  /* 0x000000140f0f7c24 */ /* 0x000fc4000f8e02ff */
[----:B------:R-:W-:Y:S01]  /*72a0*/  IMAD R9, R9, UR20, RZ ;  /* 0x0000001409097c24 */ /* 0x000fe2000f8e02ff */
[----:B------:R-:W-:Y:S01]  /*72b0*/  IADD3 R5, PT, PT, R5, R31, RZ ;  /* 0x0000001f05057210 */ /* 0x000fe20007ffe0ff */
[----:B------:R-:W-:Y:S01]  /*72c0*/  IMAD R29, R14, UR21, R15 ;  /* 0x000000150e1d7c24 */ /* 0x000fe2000f8e020f */
[----:B------:R1:W5:Y:S01]  /*72d0*/  LDG.E.U8 R10, desc[UR6][R10.64] ;  /* 0x000000060a0a7981 */ /* 0x000362000c1e1100 */
[----:B------:R-:W-:Y:S02]  /*72e0*/  IMAD R17, R17, UR20, RZ ;  /* 0x0000001411117c24 */ /* 0x000fe4000f8e02ff */
[C---:B0-----:R-:W-:Y:S01]  /*72f0*/  IMAD R19, R6.reuse, UR21, R7 ;  /* 0x0000001506137c24 */ /* 0x041fe2000f8e0207 */
[----:B------:R-:W5:Y:S01]  /*7300*/  LDG.E.U8 R23, desc[UR6][R22.64] ;  /* 0x0000000616177981 */ /* 0x000f62000c1e1100 */
[----:B------:R-:W-:-:S03]  /*7310*/  IMAD.WIDE.U32 R6, R6, UR20, R24 ;  /* 0x0000001406067c25 */ /* 0x000fc6000f8e0018 */
[----:B------:R0:W5:Y:S01]  /*7320*/  LDG.E.U8 R5, desc[UR6][R4.64] ;  /* 0x0000000604057981 */ /* 0x000162000c1e1100 */
        /* <DEDUP_REMOVED lines=29> */
.L_x_3123:
        /* <DEDUP_REMOVED lines=65> */
.L_x_3126:
        /* <DEDUP_REMOVED lines=37> */
.L_x_3127:
        /* <DEDUP_REMOVED lines=22> */
[----:B------:R-:W2:Y:S01]  /*7cc0*/  LDG.E.U8 R11, desc[UR6][R10.64] ;  /* 0x000000060a0b7981 */ /* 0x000ea2000c1e1100 */
[----:B------:R-:W-:-:S04]  /*7cd0*/  @P0 IMAD.WIDE.U32 R6, R8, UR8, R12 ;  /* 0x0000000808060c25 */ /* 0x000fc8000f8e000c */
[----:B------:R-:W-:-:S05]  /*7ce0*/  @P0 IMAD R9, R8, UR9, R9 ;  /* 0x0000000908090c24 */ /* 0x000fca000f8e0209 */
[----:B------:R-:W-:-:S06]  /*7cf0*/  @P0 IADD3 R7, PT, PT, R7, R9, RZ ;  /* 0x0000000907070210 */ /* 0x000fcc0007ffe0ff */
[----:B------:R-:W3:Y:S01]  /*7d00*/  @P0 LDG.E.U8 R7, desc[UR6][R6.64] ;  /* 0x0000000606070981 */ /* 0x000ee2000c1e1100 */
[----:B--2---:R-:W-:-:S04]  /*7d10*/  IADD3 R34, PT, PT, R11, R34, RZ ;  /* 0x000000220b227210 */ /* 0x004fc80007ffe0ff */
[----:B---3--:R-:W-:-:S07]  /*7d20*/  @P0 IADD3 R34, PT, PT, R7, R34, RZ ;  /* 0x0000002207220210 */ /* 0x008fce0007ffe0ff */
.L_x_3125:
[----:B------:R-:W-:-:S07]  /*7d30*/  PRMT R2, R34, 0x7610, R2 ;  /* 0x0000761022027816 */ /* 0x000fce0000000002 */
.L_x_3122:
[----:B------:R-:W0:Y:S01]  /*7d40*/  LDC.64 R4, c[0x0][0x710] ;  /* 0x0001c400ff047b82 */ /* 0x000e220000000a00 */
[----:B------:R-:W-:Y:S01]  /*7d50*/  IADD3 R3, PT, PT, R3, 0x80, RZ ;  /* 0x0000008003037810 */ /* 0x000fe20007ffe0ff */
[----:B0-----:R4:W-:Y:S06]  /*7d60*/  STG.E.U8 desc[UR6][R4.64], R2 ;  /* 0x0000000204007986 */ /* 0x0019ec000c101106 */
.L_x_3115:
[----:B0-----:R-:W-:Y:S05]  /*7d70*/  BSYNC.RECONVERGENT B1 ;  /* 0x0000000000017941 */ /* 0x001fea0003800200 */
.L_x_3078:
        /* <DEDUP_REMOVED lines=33> */
.L_x_3130:
        /* <DEDUP_REMOVED lines=41> */
[----:B------:R-:W2:Y:S01]  /*8220*/  LDG.E.U8 R36, desc[UR6][R36.64] ;  /* 0x0000000624247981 */ /* 0x000ea2000c1e1100 */
[----:B------:R-:W-:Y:S01]  /*8230*/  MOV R40, R34 ;  /* 0x0000002200287202 */ /* 0x000fe20000000f00 */
[----:B------:R-:W-:Y:S01]  /*8240*/  IMAD R43, R23, UR4, RZ ;  /* 0x00000004172b7c24 */ /* 0x000fe2000f8e02ff */
[----:B------:R-:W-:Y:S01]  /*8250*/  IADD3 R39, PT, PT, R39, R27, RZ ;  /* 0x0000001b27277210 */ /* 0x000fe20007ffe0ff */
[C---:B------:R-:W-:Y:S01]  /*8260*/  IMAD R23, R28.reuse, UR5, R29 ;  /* 0x000000051c177c24 */ /* 0x040fe2000f8e021d */
[----:B------:R-:W3:Y:S01]  /*8270*/  LDG.E.U8 R33, desc[UR6][R44.64] ;  /* 0x000000062c217981 */ /* 0x000ee2000c1e1100 */
[----:B------:R-:W-:-:S03]  /*8280*/  IMAD.WIDE.U32 R28, R28, UR4, R20 ;  /* 0x000000041c1c7c25 */ /* 0x000fc6000f8e0014 */
[----:B------:R0:W3:Y:S01]  /*8290*/  LDG.E.U8 R34, desc[UR6][R40.64] ;  /* 0x0000000628227981 */ /* 0x0000e2000c1e1100 */
[----:B------:R-:W-:Y:S02]  /*82a0*/  IMAD R25, R25, UR4, RZ ;  /* 0x0000000419197c24 */ /* 0x000fe4000f8e02ff */
[C---:B------:R-:W-:Y:S01]  /*82b0*/  IMAD R43, R22.reuse, UR5, R43 ;  /* 0x00000005162b7c24 */ /* 0x040fe2000f8e022b */
[----:B------:R-:W2:Y:S01]  /*82c0*/  LDG.E.U8 R35, desc[UR6][R46.64] ;  /* 0x000000062e237981 */ /* 0x000ea2000c1e1100 */
[----:B------:R-:W-:Y:S01]  /*82d0*/  IMAD.WIDE.U32 R26, R22, UR4, R20 ;  /* 0x00000004161a7c25 */ /* 0x000fe2000f8e0014 */
[----:B------:R-:W-:Y:S02]  /*82e0*/  IADD3 R29, PT, PT, R29, R23, RZ ;  /* 0x000000171d1d7210 */ /* 0x000fe40007ffe0ff */
[----:B------:R1:W4:Y:S01]  /*82f0*/  LDG.E.U8 R22, desc[UR6][R38.64] ;  /* 0x0000000626167981 */ /* 0x000322000c1e1100 */
[----:B------:R-:W-:Y:S02]  /*8300*/  IMAD R17, R17, UR4, RZ ;  /* 0x0000000411117c24 */ /* 0x000fe4000f8e02ff */
[C---:B0-----:R-:W-:Y:S01]  /*8310*/  IMAD R41, R24.reuse, UR5, R25 ;  /* 0x0000000518297c24 */ /* 0x041fe2000f8e0219 */
[----:B------:R-:W-:Y:S01]  /*8320*/  IADD3 R27, PT, PT, R27, R43, RZ ;  /* 0x0000002b1b1b7210 */ /* 0x000fe20007ffe0ff */
[----:B------:R-:W-:Y:S01]  /*8330*/  IMAD.WIDE.U32 R24, R24, UR4, R20 ;  /* 0x0000000418187c25 */ /* 0x000fe2000f8e0014 */
[----:B------:R-:W4:Y:S03]  /*8340*/  LDG.E.U8 R23, desc[UR6][R28.64] ;  /* 0x000000061c177981 */ /* 0x000f26000c1e1100 */
[----:B------:R-:W-:-:S02]  /*8350*/  IMAD R19, R19, UR4, RZ ;  /* 0x0000000413137c24 */ /* 0x000fc4000f8e02ff */
[C---:B------:R-:W-:Y:S02]  /*8360*/  IMAD R37, R16.reuse, UR5, R17 ;  /* 0x0000000510257c24 */ /* 0x040fe4000f8e0211 */
[----:B------:R-:W-:Y:S01]  /*8370*/  IMAD.WIDE.U32 R16, R16, UR4, R20 ;  /* 0x0000000410107c25 */ /* 0x000fe2000f8e0014 */
[----:B------:R-:W-:Y:S02]  /*8380*/  IADD3 R41, PT, PT, R25, R41, RZ ;  /* 0x0000002919297210 */ /* 0x000fe40007ffe0ff */
[----:B------:R0:W5:Y:S01]  /*8390*/  LDG.E.U8 R25, desc[UR6][R26.64] ;  /* 0x000000061a197981 */ /* 0x000162000c1e1100 */
        /* <DEDUP_REMOVED lines=9> */
[----:B------:R-:W5:Y:S03]  /*8430*/  LDG.E.U8 R24, desc[UR6][R40.64] ;  /* 0x0000000628187981 */ /* 0x000f66000c1e1100 */
[----:B------:R-:W-:-:S02]  /*8440*/  IMAD R17, R2, UR5, R3 ;  /* 0x0000000502117c24 */ /* 0x000fc4000f8e0203 */
[----:B------:R-:W-:Y:S02]  /*8450*/  IMAD.IADD R19, R19, 0x1, R39 ;  /* 0x0000000113137824 */ /* 0x000fe400078e0227 */
[----:B------:R-:W-:Y:S01]  /*8460*/  IMAD.WIDE.U32 R2, R2, UR4, R20 ;  /* 0x0000000402027c25 */ /* 0x000fe2000f8e0014 */
[----:B------:R-:W-:Y:S02]  /*8470*/  IADD3 R29, PT, PT, R9, R29, RZ ;  /* 0x0000001d091d7210 */ /* 0x000fe40007ffe0ff */
[----:B------:R0:W5:Y:S01]  /*8480*/  LDG.E.U8 R9, desc[UR6][R26.64] ;  /* 0x000000061a097981 */ /* 0x000162000c1e1100 */
[----:B------:R-:W-:Y:S02]  /*8490*/  IMAD R5, R5, UR4, RZ ;  /* 0x0000000405057c24 */ /* 0x000fe4000f8e02ff */
[----:B------:R-:W-:Y:S01]  /*84a0*/  IMAD R13, R13, UR4, RZ ;  /* 0x000000040d0d7c24 */ /* 0x000fe2000f8e02ff */
[----:B------:R-:W-:Y:S01]  /*84b0*/  IADD3 R39, PT, PT, R3, R17, RZ ;  /* 0x0000001103277210 */ /* 0x000fe20007ffe0ff */
[----:B------:R-:W-:Y:S01]  /*84c0*/  IMAD R7, R7, UR4, RZ ;  /* 0x0000000407077c24 */ /* 0x000fe2000f8e02ff */
[----:B------:R1:W5:Y:S01]  /*84d0*/  LDG.E.U8 R16, desc[UR6][R18.64] ;  /* 0x0000000612107981 */ /* 0x000362000c1e1100 */
        /* <DEDUP_REMOVED lines=8> */
[----:B------:R-:W5:Y:S02]  /*8560*/  LDG.E.U8 R3, desc[UR6][R28.64] ;  /* 0x000000061c037981 */ /* 0x000f64000c1e1100 */
[C---:B------:R-:W-:Y:S02]  /*8570*/  IMAD R15, R6.reuse, UR5, R7 ;  /* 0x00000005060f7c24 */ /* 0x040fe4000f8e0207 */
        /* <DEDUP_REMOVED lines=8> */
[----:B------:R-:W5:Y:S04]  /*8600*/  LDG.E.U8 R5, desc[UR6][R4.64] ;  /* 0x0000000604057981 */ /* 0x000f68000c1e1100 */
[----:B------:R-:W5:Y:S04]  /*8610*/  LDG.E.U8 R6, desc[UR6][R6.64] ;  /* 0x0000000606067981 */ /* 0x000f68000c1e1100 */
[----:B------:R-:W5:Y:S01]  /*8620*/  LDG.E.U8 R21, desc[UR6][R20.64] ;  /* 0x0000000614157981 */ /* 0x000f62000c1e1100 */
        /* <DEDUP_REMOVED lines=16> */
.L_x_3129:
        /* <DEDUP_REMOVED lines=32> */
[----:B------:R0:W2:Y:S01]  /*8930*/  LDG.E.U8 R15, desc[UR6][R16.64] ;  /* 0x00000006100f7981 */ /* 0x0000a2000c1e1100 */
[----:B------:R-:W-:Y:S02]  /*8940*/  IMAD R27, R18, UR5, R19 ;  /* 0x00000005121b7c24 */ /* 0x000fe4000f8e0213 */
[----:B------:R-:W-:Y:S01]  /*8950*/  IMAD.WIDE.U32 R20, R20, UR4, R4 ;  /* 0x0000000414147c25 */ /* 0x000fe2000f8e0004 */
[----:B------:R1:W2:Y:S03]  /*8960*/  LDG.E.U8 R14, desc[UR6][R22.64] ;  /* 0x00000006160e7981 */ /* 0x0002a6000c1e1100 */
        /* <DEDUP_REMOVED lines=9> */
[----:B------:R-:W3:Y:S03]  /*8a00*/  LDG.E.U8 R21, desc[UR6][R20.64] ;  /* 0x0000000614157981 */ /* 0x000ee6000c1e1100 */
[----:B------:R-:W-:Y:S01]  /*8a10*/  IMAD.WIDE.U32 R12, R12, UR4, R4 ;  /* 0x000000040c0c7c25 */ /* 0x000fe2000f8e0004 */
[----:B------:R-:W-:Y:S01]  /*8a20*/  IADD3 R11, PT, PT, R11, R17, RZ ;  /* 0x000000110b0b7210 */ /* 0x000fe20007ffe0ff */
[----:B------:R-:W3:Y:S02]  /*8a30*/  LDG.E.U8 R18, desc[UR6][R18.64] ;  /* 0x0000000612127981 */ /* 0x000ee4000c1e1100 */
[----:B------:R-:W-:-:S02]  /*8a40*/  IMAD R7, R8, UR5, R9 ;  /* 0x0000000508077c24 */ /* 0x000fc4000f8e0209 */
        /* <DEDUP_REMOVED lines=16> */
.L_x_3131:
        /* <DEDUP_REMOVED lines=30> */
[----:B------:R-:W3:Y:S01]  /*8d30*/  LDG.E.U8 R11, desc[UR6][R10.64] ;  /* 0x000000060a0b7981 */ /* 0x000ee2000c1e1100 */
[----:B------:R-:W-:-:S05]  /*8d40*/  IMAD.IADD R7, R7, 0x1, R19 ;  /* 0x0000000107077824 */ /* 0x000fca00078e0213 */
[----:B------:R-:W3:Y:S01]  /*8d50*/  LDG.E.U8 R6, desc[UR6][R6.64] ;  /* 0x0000000606067981 */ /* 0x000ee2000c1e1100 */
[----:B------:R-:W-:-:S04]  /*8d60*/  IADD3 R2, P0, PT, R2, 0x20, RZ ;  /* 0x0000002002027810 */ /* 0x000fc80007f1e0ff */
[----:B------:R-:W-:Y:S02]  /*8d70*/  IADD3.X R3, PT, PT, RZ, R3, RZ, P0, !PT ;  /* 0x00000003ff037210 */ /* 0x000fe400007fe4ff */
[----:B--2---:R-:W-:-:S04]  /*8d80*/  IADD3 R32, PT, PT, R8, R32, R5 ;  /* 0x0000002008207210 */ /* 0x004fc80007ffe005 */
[----:B---3--:R-:W-:-:S07]  /*8d90*/  IADD3 R32, PT, PT, R6, R32, R11 ;  /* 0x0000002006207210 */ /* 0x008fce0007ffe00b */
.L_x_3132:
        /* <DEDUP_REMOVED lines=29> */
.L_x_3128:
[----:B------:R-:W0:Y:S02]  /*8f70*/  LDC.64 R2, c[0x0][0x710] ;  /* 0x0001c400ff027b82 */ /* 0x000e240000000a00 */
[----:B0-----:R-:W-:Y:S01]  /*8f80*/  STG.E.U8 desc[UR6][R2.64], R32 ;  /* 0x0000002002007986 */ /* 0x001fe2000c101106 */
[----:B------:R-:W-:Y:S05]  /*8f90*/  EXIT ;  /* 0x000000000000794d */ /* 0x000fea0003800000 */
.L_x_3077:
        /* <DEDUP_REMOVED lines=408> */
.L_x_3136:
        /* <DEDUP_REMOVED lines=34> */
.L_x_3141:
        /* <DEDUP_REMOVED lines=37> */
[----:B------:R-:W2:Y:S01]  /*ad90*/  LDG.E.U8 R35, desc[UR6][R34.64] ;  /* 0x0000000622237981 */ /* 0x000ea2000c1e1100 */
[----:B------:R-:W-:Y:S01]  /*ada0*/  IMAD R17, R16, UR5, R17 ;  /* 0x0000000510117c24 */ /* 0x000fe2000f8e0211 */
[----:B------:R-:W-:Y:S01]  /*adb0*/  IADD3 R16, P0, PT, R40, UR8, RZ ;  /* 0x0000000828107c10 */ /* 0x000fe2000ff1e0ff */
[----:B------:R-:W-:Y:S01]  /*adc0*/  IMAD R29, R29, UR4, RZ ;  /* 0x000000041d1d7c24 */ /* 0x000fe2000f8e02ff */
[----:B------:R0:W3:Y:S01]  /*add0*/  LDG.E.U8 R42, desc[UR6][R42.64] ;  /* 0x000000062a2a7981 */ /* 0x0000e2000c1e1100 */
[----:B------:R-:W-:Y:S01]  /*ade0*/  IMAD.WIDE.U32 R50, R28, UR4, R10 ;  /* 0x000000041c327c25 */ /* 0x000fe2000f8e000a */
[----:B------:R-:W-:-:S03]  /*adf0*/  IADD3.X R17, PT, PT, R41, UR9, R17, P0, !PT ;  /* 0x0000000929117c10 */ /* 0x000fc600087fe411 */
[----:B------:R-:W-:Y:S02]  /*ae00*/  IMAD R15, R15, UR4, RZ ;  /* 0x000000040f0f7c24 */ /* 0x000fe4000f8e02ff */
[----:B------:R-:W-:Y:S01]  /*ae10*/  IMAD.WIDE.U32 R40, R14, UR4, R10 ;  /* 0x000000040e287c25 */ /* 0x000fe2000f8e000a */
[----:B------:R-:W3:Y:S03]  /*ae20*/  LDG.E.U8 R17, desc[UR6][R16.64] ;  /* 0x0000000610117981 */ /* 0x000ee6000c1e1100 */
        /* <DEDUP_REMOVED lines=9> */
[----:B------:R0:W4:Y:S01]  /*aec0*/  LDG.E.U8 R28, desc[UR6][R28.64] ;  /* 0x000000061c1c7981 */ /* 0x000122000c1e1100 */
[----:B------:R-:W-:Y:S01]  /*aed0*/  IMAD.WIDE.U32 R32, R30, UR4, R10 ;  /* 0x000000041e207c25 */ /* 0x000fe2000f8e000a */
[----:B------:R-:W-:-:S03]  /*aee0*/  IADD3.X R15, PT, PT, R15, UR9, R43, P0, !PT ;  /* 0x000000090f0f7c10 */ /* 0x000fc600087fe42b */
[----:B------:R-:W-:Y:S01]  /*aef0*/  IMAD R31, R30, UR5, R31 ;  /* 0x000000051e1f7c24 */ /* 0x000fe2000f8e021f */
[----:B------:R-:W-:Y:S01]  /*af00*/  IADD3 R30, P0, PT, R32, UR8, RZ ;  /* 0x00000008201e7c10 */ /* 0x000fe2000ff1e0ff */
[----:B------:R-:W-:Y:S01]  /*af10*/  IMAD R25, R25, UR4, RZ ;  /* 0x0000000419197c24 */ /* 0x000fe2000f8e02ff */
[----:B------:R1:W5:Y:S01]  /*af20*/  LDG.E.U8 R16, desc[UR6][R14.64] ;  /* 0x000000060e107981 */ /* 0x000362000c1e1100 */
        /* <DEDUP_REMOVED lines=9> */
[----:B------:R-:W5:Y:S01]  /*afc0*/  LDG.E.U8 R31, desc[UR6][R30.64] ;  /* 0x000000061e1f7981 */ /* 0x000f62000c1e1100 */
        /* <DEDUP_REMOVED lines=12> */
[----:B------:R0:W5:Y:S01]  /*b090*/  LDG.E.U8 R24, desc[UR6][R24.64] ;  /* 0x0000000618187981 */ /* 0x000162000c1e1100 */
[----:B------:R-:W-:Y:S01]  /*b0a0*/  IADD3.X R15, PT, PT, R15, UR9, R27, P0, !PT ;  /* 0x000000090f0f7c10 */ /* 0x000fe200087fe41b */
[----:B------:R-:W-:Y:S01]  /*b0b0*/  IMAD R21, R20, UR5, R21 ;  /* 0x0000000514157c24 */ /* 0x000fe2000f8e0215 */
[----:B------:R-:W-:Y:S01]  /*b0c0*/  IADD3 R8, P0, PT, R8, UR8, RZ ;  /* 0x0000000808087c10 */ /* 0x000fe2000ff1e0ff */
[----:B------:R-:W-:Y:S01]  /*b0d0*/  IMAD R23, R23, UR4, RZ ;  /* 0x0000000417177c24 */ /* 0x000fe2000f8e02ff */
[----:B------:R-:W-:Y:S01]  /*b0e0*/  IADD3 R32, P1, PT, R32, UR8, RZ ;  /* 0x0000000820207c10 */ /* 0x000fe2000ff3e0ff */
[----:B------:R-:W4:Y:S01]  /*b0f0*/  LDG.E.U8 R41, desc[UR6][R40.64] ;  /* 0x0000000628297981 */ /* 0x000f22000c1e1100 */
[----:B------:R-:W-:Y:S01]  /*b100*/  IADD3.X R9, PT, PT, R9, UR9, R21, P0, !PT ;  /* 0x0000000909097c10 */ /* 0x000fe200087fe415 */
[C---:B------:R-:W-:Y:S01]  /*b110*/  IMAD.WIDE.U32 R20, R22.reuse, UR4, R10 ;  /* 0x0000000416147c25 */ /* 0x040fe2000f8e000a */
[----:B------:R-:W-:Y:S01]  /*b120*/  IADD3.X R33, PT, PT, R33, UR9, R29, P1, !PT ;  /* 0x0000000921217c10 */ /* 0x000fe20008ffe41d */
[----:B------:R1:W5:Y:S02]  /*b130*/  LDG.E.U8 R26, desc[UR6][R12.64] ;  /* 0x000000060c1a7981 */ /* 0x000364000c1e1100 */
[----:B0-----:R-:W-:-:S02]  /*b140*/  IMAD R25, R22, UR5, R23 ;  /* 0x0000000516197c24 */ /* 0x001fc4000f8e0217 */
[--C-:B------:R-:W-:Y:S01]  /*b150*/  IMAD.WIDE.U32 R22, R36, UR4, R10.reuse ;  /* 0x0000000424167c25 */ /* 0x100fe2000f8e000a */
[----:B------:R-:W5:Y:S03]  /*b160*/  LDG.E.U8 R33, desc[UR6][R32.64] ;  /* 0x0000000620217981 */ /* 0x000f66000c1e1100 */
[----:B------:R-:W-:Y:S01]  /*b170*/  IMAD.WIDE.U32 R10, R38, UR4, R10 ;  /* 0x00000004260a7c25 */ /* 0x000fe2000f8e000a */
[----:B------:R-:W5:Y:S01]  /*b180*/  LDG.E.U8 R15, desc[UR6][R14.64] ;  /* 0x000000060e0f7981 */ /* 0x000f62000c1e1100 */
[----:B-1----:R-:W-:Y:S02]  /*b190*/  IADD3 R12, P0, PT, R20, UR8, RZ ;  /* 0x00000008140c7c10 */ /* 0x002fe4000ff1e0ff */
[----:B------:R-:W-:Y:S01]  /*b1a0*/  IMAD R29, R39, UR4, RZ ;  /* 0x00000004271d7c24 */ /* 0x000fe2000f8e02ff */
[----:B------:R0:W5:Y:S01]  /*b1b0*/  LDG.E.U8 R8, desc[UR6][R8.64] ;  /* 0x0000000608087981 */ /* 0x000162000c1e1100 */
[----:B------:R-:W-:Y:S01]  /*b1c0*/  IMAD R27, R37, UR4, RZ ;  /* 0x00000004251b7c24 */ /* 0x000fe2000f8e02ff */
[----:B------:R-:W-:Y:S01]  /*b1d0*/  IADD3.X R13, PT, PT, R21, UR9, R25, P0, !PT ;  /* 0x00000009150d7c10 */ /* 0x000fe200087fe419 */
[----:B------:R-:W-:Y:S01]  /*b1e0*/  IMAD R29, R38, UR5, R29 ;  /* 0x00000005261d7c24 */ /* 0x000fe2000f8e021d */
[----:B------:R-:W-:Y:S01]  /*b1f0*/  IADD3 R10, P0, PT, R10, UR8, RZ ;  /* 0x000000080a0a7c10 */ /* 0x000fe2000ff1e0ff */
[----:B------:R-:W-:Y:S01]  /*b200*/  IMAD R27, R36, UR5, R27 ;  /* 0x00000005241b7c24 */ /* 0x000fe2000f8e021b */
[----:B------:R-:W-:-:S02]  /*b210*/  IADD3 R20, P1, PT, R22, UR8, RZ ;  /* 0x0000000816147c10 */ /* 0x000fc4000ff3e0ff */
[----:B------:R-:W-:Y:S01]  /*b220*/  IADD3.X R11, PT, PT, R11, UR9, R29, P0, !PT ;  /* 0x000000090b0b7c10 */ /* 0x000fe200087fe41d */
[----:B------:R-:W5:Y:S01]  /*b230*/  LDG.E.U8 R13, desc[UR6][R12.64] ;  /* 0x000000060c0d7981 */ /* 0x000f62000c1e1100 */
[----:B------:R-:W-:-:S04]  /*b240*/  IADD3.X R21, PT, PT, R23, UR9, R27, P1, !PT ;  /* 0x0000000917157c10 */ /* 0x000fc80008ffe41b */
[----:B------:R-:W5:Y:S04]  /*b250*/  LDG.E.U8 R11, desc[UR6][R10.64] ;  /* 0x000000060a0b7981 */ /* 0x000f68000c1e1100 */
[----:B------:R-:W5:Y:S01]  /*b260*/  LDG.E.U8 R20, desc[UR6][R20.64] ;  /* 0x0000000614147981 */ /* 0x000f62000c1e1100 */
        /* <DEDUP_REMOVED lines=17> */
.L_x_3140:
[----:B------:R-:W-:Y:S05]  /*b380*/  BSYNC.RECONVERGENT B3 ;  /* 0x0000000000037941 */ /* 0x000fea0003800200 */
.L_x_3139:
        /* <DEDUP_REMOVED lines=39> */
[----:B------:R0:W2:Y:S02]  /*b600*/  LDG.E.U8 R19, desc[UR6][R26.64] ;  /* 0x000000061a137981 */ /* 0x0000a4000c1e1100 */
[----:B------:R-:W-:Y:S01]  /*b610*/  IMAD R31, R18, UR13, R31 ;  /* 0x0000000d121f7c24 */ /* 0x000fe2000f8e021f */
[----:B------:R-:W-:Y:S01]  /*b620*/  IADD3 R28, P1, PT, R28, UR14, RZ ;  /* 0x0000000e1c1c7c10 */ /* 0x000fe2000ff3e0ff */
[----:B------:R-:W-:Y:S01]  /*b630*/  IMAD R17, R17, UR12, RZ ;  /* 0x0000000c11117c24 */ /* 0x000fe2000f8e02ff */
[----:B------:R-:W2:Y:S01]  /*b640*/  LDG.E.U8 R22, desc[UR6][R22.64] ;  /* 0x0000000616167981 */ /* 0x000ea2000c1e1100 */
[C---:B------:R-:W-:Y:S01]  /*b650*/  IMAD.WIDE.U32 R24, R16.reuse, UR12, R6 ;  /* 0x0000000c10187c25 */ /* 0x040fe2000f8e0006 */
[----:B------:R-:W-:Y:S02]  /*b660*/  IADD3.X R29, PT, PT, R29, UR15, R31, P1, !PT ;  /* 0x0000000f1d1d7c10 */ /* 0x000fe40008ffe41f */
[----:B------:R-:W3:Y:S01]  /*b670*/  LDG.E.U8 R20, desc[UR6][R20.64] ;  /* 0x0000000614147981 */ /* 0x000ee2000c1e1100 */
[----:B------:R-:W-:Y:S01]  /*b680*/  IMAD R17, R16, UR13, R17 ;  /* 0x0000000d10117c24 */ /* 0x000fe2000f8e0211 */
[----:B------:R-:W-:Y:S01]  /*b690*/  IADD3 R16, P1, PT, R24, UR14, RZ ;  /* 0x0000000e18107c10 */ /* 0x000fe2000ff3e0ff */
[----:B------:R-:W-:Y:S01]  /*b6a0*/  IMAD R15, R15, UR12, RZ ;  /* 0x0000000c0f0f7c24 */ /* 0x000fe2000f8e02ff */
[----:B------:R-:W3:Y:S01]  /*b6b0*/  LDG.E.U8 R29, desc[UR6][R28.64] ;  /* 0x000000061c1d7981 */ /* 0x000ee2000c1e1100 */
[----:B0-----:R-:W-:Y:S01]  /*b6c0*/  IMAD.WIDE.U32 R26, R14, UR12, R6 ;  /* 0x0000000c0e1a7c25 */ /* 0x001fe2000f8e0006 */
[----:B------:R-:W-:-:S03]  /*b6d0*/  IADD3.X R17, PT, PT, R25, UR15, R17, P1, !PT ;  /* 0x0000000f19117c10 */ /* 0x000fc60008ffe411 */
[----:B------:R-:W-:Y:S01]  /*b6e0*/  IMAD R15, R14, UR13, R15 ;  /* 0x0000000d0e0f7c24 */ /* 0x000fe2000f8e020f */
[----:B------:R-:W-:Y:S01]  /*b6f0*/  IADD3 R14, P2, PT, R26, UR14, RZ ;  /* 0x0000000e1a0e7c10 */ /* 0x000fe2000ff5e0ff */
[----:B------:R-:W-:Y:S01]  /*b700*/  IMAD.WIDE.U32 R32, R10, UR12, R6 ;  /* 0x0000000c0a207c25 */ /* 0x000fe2000f8e0006 */
[----:B------:R-:W4:Y:S02]  /*b710*/  LDG.E.U8 R16, desc[UR6][R16.64] ;  /* 0x0000000610107981 */ /* 0x000f24000c1e1100 */
[----:B------:R-:W-:Y:S01]  /*b720*/  IADD3.X R15, PT, PT, R27, UR15, R15, P2, !PT ;  /* 0x0000000f1b0f7c10 */ /* 0x000fe200097fe40f */
[----:B------:R-:W-:-:S04]  /*b730*/  IMAD.WIDE.U32 R24, R12, UR12, R6 ;  /* 0x0000000c0c187c25 */ /* 0x000fc8000f8e0006 */
[----:B------:R-:W-:Y:S01]  /*b740*/  IMAD R7, R13, UR12, RZ ;  /* 0x0000000c0d077c24 */ /* 0x000fe2000f8e02ff */
[----:B------:R-:W4:Y:S01]  /*b750*/  LDG.E.U8 R15, desc[UR6][R14.64] ;  /* 0x000000060e0f7981 */ /* 0x000f22000c1e1100 */
[----:B------:R-:W-:Y:S02]  /*b760*/  IMAD R11, R11, UR12, RZ ;  /* 0x0000000c0b0b7c24 */ /* 0x000fe4000f8e02ff */
[----:B------:R-:W-:Y:S01]  /*b770*/  IMAD R7, R12, UR13, R7 ;  /* 0x0000000d0c077c24 */ /* 0x000fe2000f8e0207 */
[----:B------:R-:W-:Y:S01]  /*b780*/  IADD3 R12, P2, PT, R24, UR14, RZ ;  /* 0x0000000e180c7c10 */ /* 0x000fe2000ff5e0ff */
[----:B------:R-:W-:Y:S01]  /*b790*/  IMAD R11, R10, UR13, R11 ;  /* 0x0000000d0a0b7c24 */ /* 0x000fe2000f8e020b */
[----:B------:R-:W-:Y:S02]  /*b7a0*/  IADD3 R10, P1, PT, R32, UR14, RZ ;  /* 0x0000000e200a7c10 */ /* 0x000fe4000ff3e0ff */
[----:B------:R-:W-:Y:S02]  /*b7b0*/  IADD3.X R13, PT, PT, R25, UR15, R7, P2, !PT ;  /* 0x0000000f190d7c10 */ /* 0x000fe400097fe407 */
[----:B------:R-:W-:-:S04]  /*b7c0*/  IADD3.X R11, PT, PT, R33, UR15, R11, P1, !PT ;  /* 0x0000000f210b7c10 */ /* 0x000fc80008ffe40b */
        /* <DEDUP_REMOVED lines=8> */
.L_x_3144:
[----:B------:R-:W-:Y:S05]  /*b850*/  BSYNC.RECONVERGENT B4 ;  /* 0x0000000000047941 */ /* 0x000fea0003800200 */
.L_x_3143:
        /* <DEDUP_REMOVED lines=26> */
[----:B------:R-:W2:Y:S02]  /*ba00*/  LDG.E.U8 R13, desc[UR6][R12.64] ;  /* 0x000000060c0d7981 */ /* 0x000ea4000c1e1100 */
[----:B------:R-:W-:Y:S01]  /*ba10*/  IADD3.X R15, PT, PT, R15, UR15, R23, P2, !PT ;  /* 0x0000000f0f0f7c10 */ /* 0x000fe200097fe417 */
[----:B-----5:R-:W-:Y:S01]  /*ba20*/  IMAD.WIDE.U32 R20, R10, UR12, R6 ;  /* 0x0000000c0a147c25 */ /* 0x020fe2000f8e0006 */
[----:B------:R-:W-:-:S03]  /*ba30*/  IADD3 R16, P1, PT, R16, UR14, RZ ;  /* 0x0000000e10107c10 */ /* 0x000fc6000ff3e0ff */
[----:B------:R-:W-:Y:S01]  /*ba40*/  IMAD R7, R11, UR12, RZ ;  /* 0x0000000c0b077c24 */ /* 0x000fe2000f8e02ff */
[----:B------:R-:W2:Y:S01]  /*ba50*/  LDG.E.U8 R14, desc[UR6][R14.64] ;  /* 0x000000060e0e7981 */ /* 0x000ea2000c1e1100 */
[----:B------:R-:W-:Y:S02]  /*ba60*/  IMAD R19, R18, UR13, R19 ;  /* 0x0000000d12137c24 */ /* 0x000fe4000f8e0213 */
[----:B------:R-:W-:Y:S01]  /*ba70*/  IMAD R7, R10, UR13, R7 ;  /* 0x0000000d0a077c24 */ /* 0x000fe2000f8e0207 */
[----:B------:R-:W-:Y:S02]  /*ba80*/  IADD3 R10, P2, PT, R20, UR14, RZ ;  /* 0x0000000e140a7c10 */ /* 0x000fe4000ff5e0ff */
[----:B------:R-:W-:Y:S02]  /*ba90*/  IADD3.X R17, PT, PT, R17, UR15, R19, P1, !PT ;  /* 0x0000000f11117c10 */ /* 0x000fe40008ffe413 */
[----:B------:R-:W-:-:S04]  /*baa0*/  IADD3.X R11, PT, PT, R21, UR15, R7, P2, !PT ;  /* 0x0000000f150b7c10 */ /* 0x000fc800097fe407 */
[----:B------:R-:W3:Y:S04]  /*bab0*/  LDG.E.U8 R17, desc[UR6][R16.64] ;  /* 0x0000000610117981 */ /* 0x000ee8000c1e1100 */
[----:B------:R-:W3:Y:S01]  /*bac0*/  LDG.E.U8 R10, desc[UR6][R10.64] ;  /* 0x000000060a0a7981 */ /* 0x000ee2000c1e1100 */
[----:B------:R-:W-:-:S04]  /*bad0*/  IADD3 R8, P1, PT, R8, 0x20, RZ ;  /* 0x0000002008087810 */ /* 0x000fc80007f3e0ff */
[----:B------:R-:W-:Y:S02]  /*bae0*/  IADD3.X R9, PT, PT, RZ, R9, RZ, P1, !PT ;  /* 0x00000009ff097210 */ /* 0x000fe40000ffe4ff */
[----:B--2---:R-:W-:-:S04]  /*baf0*/  IADD3 R48, PT, PT, R14, R48, R13 ;  /* 0x000000300e307210 */ /* 0x004fc80007ffe00d */
[----:B---3--:R-:W-:-:S07]  /*bb00*/  IADD3 R48, PT, PT, R10, R48, R17 ;  /* 0x000000300a307210 */ /* 0x008fce0007ffe011 */
.L_x_3146:
[----:B------:R-:W-:Y:S05]  /*bb10*/  BSYNC.RECONVERGENT B4 ;  /* 0x0000000000047941 */ /* 0x000fea0003800200 */
.L_x_3145:
        /* <DEDUP_REMOVED lines=26> */
[----:B------:R-:W2:Y:S01]  /*bcc0*/  LDG.E.U8 R7, desc[UR6][R6.64] ;  /* 0x0000000606077981 */ /* 0x000ea2000c1e1100 */
[----:B------:R-:W-:Y:S01]  /*bcd0*/  @P0 IMAD R13, R13, R18, RZ ;  /* 0x000000120d0d0224 */ /* 0x000fe200078e02ff */
[----:B------:R-:W-:-:S03]  /*bce0*/  @P0 IADD3 R10, P1, PT, R16, R10, RZ ;  /* 0x0000000a100a0210 */ /* 0x000fc60007f3e0ff */
[----:B------:R-:W-:-:S05]  /*bcf0*/  @P0 IMAD R13, R12, R19, R13 ;  /* 0x000000130c0d0224 */ /* 0x000fca00078e020d */
[----:B------:R-:W-:-:S06]  /*bd00*/  @P0 IADD3.X R11, PT, PT, R11, R17, R13, P1, !PT ;  /* 0x000000110b0b0210 */ /* 0x000fcc0000ffe40d */
[----:B------:R-:W3:Y:S01]  /*bd10*/  @P0 LDG.E.U8 R11, desc[UR6][R10.64] ;  /* 0x000000060a0b0981 */ /* 0x000ee2000c1e1100 */
[----:B--2---:R-:W-:-:S04]  /*bd20*/  IADD3 R48, PT, PT, R7, R48, RZ ;  /* 0x0000003007307210 */ /* 0x004fc80007ffe0ff */
[----:B---3--:R-:W-:-:S07]  /*bd30*/  @P0 IADD3 R48, PT, PT, R11, R48, RZ ;  /* 0x000000300b300210 */ /* 0x008fce0007ffe0ff */
.L_x_3142:
[----:B------:R-:W-:Y:S05]  /*bd40*/  BSYNC.RECONVERGENT B3 ;  /* 0x0000000000037941 */ /* 0x000fea0003800200 */
.L_x_3138:
[----:B------:R-:W-:Y:S05]  /*bd50*/  BSYNC.RECONVERGENT B2 ;  /* 0x0000000000027941 */ /* 0x000fea0003800200 */
.L_x_3137:
        /* <DEDUP_REMOVED lines=405> */
.L_x_3148:
        /* <DEDUP_REMOVED lines=34> */
.L_x_3153:
        /* <DEDUP_REMOVED lines=39> */
[----:B------:R-:W2:Y:S01]  /*db40*/  LDG.E.U8 R35, desc[UR6][R34.64] ;  /* 0x0000000622237981 */ /* 0x000ea2000c1e1100 */
[----:B------:R-:W-:Y:S01]  /*db50*/  IMAD R17, R16, UR13, R17 ;  /* 0x0000000d10117c24 */ /* 0x000fe2000f8e0211 */
[----:B------:R-:W-:Y:S01]  /*db60*/  IADD3 R16, P0, PT, R40, UR14, RZ ;  /* 0x0000000e28107c10 */ /* 0x000fe2000ff1e0ff */
[----:B-----5:R-:W-:Y:S01]  /*db70*/  IMAD R29, R29, UR12, RZ ;  /* 0x0000000c1d1d7c24 */ /* 0x020fe2000f8e02ff */
        /* <DEDUP_REMOVED lines=91> */
.L_x_3152:
[----:B------:R-:W-:Y:S05]  /*e130*/  BSYNC.RECONVERGENT B3 ;  /* 0x0000000000037941 */ /* 0x000fea0003800200 */
.L_x_3151:
        /* <DEDUP_REMOVED lines=76> */
.L_x_3156:
[----:B------:R-:W-:Y:S05]  /*e600*/  BSYNC.RECONVERGENT B4 ;  /* 0x0000000000047941 */ /* 0x000fea0003800200 */
.L_x_3155:
        /* <DEDUP_REMOVED lines=43> */
.L_x_3158:
[----:B------:R-:W-:Y:S05]  /*e8c0*/  BSYNC.RECONVERGENT B4 ;  /* 0x0000000000047941 */ /* 0x000fea0003800200 */
.L_x_3157:
        /* <DEDUP_REMOVED lines=32> */
[----:B--2---:R-:W-:-:S05]  /*ead0*/  IMAD.IADD R48, R7, 0x1, R48 ;  /* 0x0000000107307824 */ /* 0x004fca00078e0230 */
[----:B---3--:R-:W-:-:S07]  /*eae0*/  @P0 IADD3 R48, PT, PT, R11, R48, RZ ;  /* 0x000000300b300210 */ /* 0x008fce0007ffe0ff */
.L_x_3154:
[----:B------:R-:W-:Y:S05]  /*eaf0*/  BSYNC.RECONVERGENT B3 ;  /* 0x0000000000037941 */ /* 0x000fea0003800200 */
.L_x_3150:
[----:B------:R-:W-:Y:S05]  /*eb00*/  BSYNC.RECONVERGENT B2 ;  /* 0x0000000000027941 */ /* 0x000fea0003800200 */
.L_x_3149:
[----:B------:R-:W0:Y:S01]  /*eb10*/  LDCU.64 UR12, c[0x0][0x710] ;  /* 0x0000e200ff0c77ac */ /* 0x000e220008000a00 */
[----:B------:R-:W-:Y:S02]  /*eb20*/  IADD3 R3, PT, PT, R3, 0x80, RZ ;  /* 0x0000008003037810 */ /* 0x000fe40007ffe0ff */
[----:B0-----:R-:W-:-:S04]  /*eb30*/  IADD3 R4, P0, PT, R4, UR12, RZ ;  /* 0x0000000c04047c10 */ /* 0x001fc8000ff1e0ff */
[----:B------:R-:W-:-:S05]  /*eb40*/  IADD3.X R5, PT, PT, RZ, UR13, RZ, P0, !PT ;  /* 0x0000000dff057c10 */ /* 0x000fca00087fe4ff */
[----:B------:R0:W-:Y:S04]  /*eb50*/  STG.E.U8 desc[UR6][R4.64], R48 ;  /* 0x0000003004007986 */ /* 0x0001e8000c101106 */
.L_x_3135:
        /* <DEDUP_REMOVED lines=400> */
.L_x_3160:
        /* <DEDUP_REMOVED lines=34> */
.L_x_3165:
        /* <DEDUP_REMOVED lines=134> */
.L_x_3164:
[----:B------:R-:W-:Y:S05]  /*10ee0*/  BSYNC.RECONVERGENT B3 ;  /* 0x0000000000037941 */ /* 0x000fea0003800200 */
.L_x_3163:
        /* <DEDUP_REMOVED lines=76> */
.L_x_3168:
[----:B------:R-:W-:Y:S05]  /*113b0*/  BSYNC.RECONVERGENT B4 ;  /* 0x0000000000047941 */ /* 0x000fea0003800200 */
.L_x_3167:
        /* <DEDUP_REMOVED lines=43> */
.L_x_3170:
[----:B------:R-:W-:Y:S05]  /*11670*/  BSYNC.RECONVERGENT B4 ;  /* 0x0000000000047941 */ /* 0x000fea0003800200 */
.L_x_3169:
        /* <DEDUP_REMOVED lines=34> */
.L_x_3166:
[----:B------:R-:W-:Y:S05]  /*118a0*/  BSYNC.RECONVERGENT B3 ;  /* 0x0000000000037941 */ /* 0x000fea0003800200 */
.L_x_3162:
[----:B------:R-:W-:Y:S05]  /*118b0*/  BSYNC.RECONVERGENT B2 ;  /* 0x0000000000027941 */ /* 0x000fea0003800200 */
.L_x_3161:
[----:B------:R-:W0:Y:S01]  /*118c0*/  LDCU.64 UR12, c[0x0][0x710] ;  /* 0x0000e200ff0c77ac */ /* 0x000e220008000a00 */
[----:B------:R-:W-:Y:S01]  /*118d0*/  VIADD R3, R3, 0x80 ;  /* 0x0000008003037836 */ /* 0x000fe20000000000 */
[----:B0-----:R-:W-:-:S04]  /*118e0*/  IADD3 R4, P0, PT, R4, UR12, RZ ;  /* 0x0000000c04047c10 */ /* 0x001fc8000ff1e0ff */
[----:B------:R-:W-:-:S05]  /*118f0*/  IADD3.X R5, PT, PT, RZ, UR13, RZ, P0, !PT ;  /* 0x0000000dff057c10 */ /* 0x000fca00087fe4ff */
[----:B------:R1:W-:Y:S04]  /*11900*/  STG.E.U8 desc[UR6][R4.64], R48 ;  /* 0x0000003004007986 */ /* 0x0003e8000c101106 */
.L_x_3147:
        /* <DEDUP_REMOVED lines=400> */
.L_x_3172:
        /* <DEDUP_REMOVED lines=34> */
.L_x_3177:
        /* <DEDUP_REMOVED lines=134> */
.L_x_3176:
[----:B------:R-:W-:Y:S05]  /*13c90*/  BSYNC.RECONVERGENT B3 ;  /* 0x0000000000037941 */ /* 0x000fea0003800200 */
.L_x_3175:
        /* <DEDUP_REMOVED lines=76> */
.L_x_3180:
[----:B------:R-:W-:Y:S05]  /*14160*/  BSYNC.RECONVERGENT B4 ;  /* 0x0000000000047941 */ /* 0x000fea0003800200 */
.L_x_3179:
        /* <DEDUP_REMOVED lines=43> */
.L_x_3182:
[----:B------:R-:W-:Y:S05]  /*14420*/  BSYNC.RECONVERGENT B4 ;  /* 0x0000000000047941 */ /* 0x000fea0003800200 */
.L_x_3181:
        /* <DEDUP_REMOVED lines=34> */
.L_x_3178:
[----:B------:R-:W-:Y:S05]  /*14650*/  BSYNC.RECONVERGENT B3 ;  /* 0x0000000000037941 */ /* 0x000fea0003800200 */
.L_x_3174:
[----:B------:R-:W-:Y:S05]  /*14660*/  BSYNC.RECONVERGENT B2 ;  /* 0x0000000000027941 */ /* 0x000fea0003800200 */
.L_x_3173:
[----:B------:R-:W0:Y:S01]  /*14670*/  LDCU.64 UR12, c[0x0][0x710] ;  /* 0x0000e200ff0c77ac */ /* 0x000e220008000a00 */
[----:B------:R-:W-:Y:S02]  /*14680*/  IADD3 R3, PT, PT, R3, 0x80, RZ ;  /* 0x0000008003037810 */ /* 0x000fe40007ffe0ff */
[----:B0-----:R-:W-:-:S04]  /*14690*/  IADD3 R4, P0, PT, R4, UR12, RZ ;  /* 0x0000000c04047c10 */ /* 0x001fc8000ff1e0ff */
[----:B------:R-:W-:-:S05]  /*146a0*/  IADD3.X R5, PT, PT, RZ, UR13, RZ, P0, !PT ;  /* 0x0000000dff057c10 */ /* 0x000fca00087fe4ff */
[----:B------:R1:W-:Y:S04]  /*146b0*/  STG.E.U8 desc[UR6][R4.64], R48 ;  /* 0x0000003004007986 */ /* 0x0003e8000c101106 */
.L_x_3159:
        /* <DEDUP_REMOVED lines=400> */
.L_x_3184:
        /* <DEDUP_REMOVED lines=34> */
.L_x_3189:
        /* <DEDUP_REMOVED lines=134> */
.L_x_3188:
[----:B------:R-:W-:Y:S05]  /*16a40*/  BSYNC.RECONVERGENT B3 ;  /* 0x0000000000037941 */ /* 0x000fea0003800200 */
.L_x_3187:
        /* <DEDUP_REMOVED lines=76> */
.L_x_3192:
[----:B------:R-:W-:Y:S05]  /*16f10*/  BSYNC.RECONVERGENT B4 ;  /* 0x0000000000047941 */ /* 0x000fea0003800200 */
.L_x_3191:
        /* <DEDUP_REMOVED lines=43> */
.L_x_3194:
[----:B------:R-:W-:Y:S05]  /*171d0*/  BSYNC.RECONVERGENT B4 ;  /* 0x0000000000047941 */ /* 0x000fea0003800200 */
.L_x_3193:
        /* <DEDUP_REMOVED lines=34> */
.L_x_3190:
[----:B------:R-:W-:Y:S05]  /*17400*/  BSYNC.RECONVERGENT B3 ;  /* 0x0000000000037941 */ /* 0x000fea0003800200 */
.L_x_3186:
[----:B------:R-:W-:Y:S05]  /*17410*/  BSYNC.RECONVERGENT B2 ;  /* 0x0000000000027941 */ /* 0x000fea0003800200 */
.L_x_3185:
[----:B------:R-:W0:Y:S01]  /*17420*/  LDCU.64 UR12, c[0x0][0x710] ;  /* 0x0000e200ff0c77ac */ /* 0x000e220008000a00 */
[----:B------:R-:W-:Y:S02]  /*17430*/  IADD3 R3, PT, PT, R3, 0x80, RZ ;  /* 0x0000008003037810 */ /* 0x000fe40007ffe0ff */
[----:B0-----:R-:W-:-:S04]  /*17440*/  IADD3 R4, P0, PT, R4, UR12, RZ ;  /* 0x0000000c04047c10 */ /* 0x001fc8000ff1e0ff */
[----:B------:R-:W-:-:S05]  /*17450*/  IADD3.X R5, PT, PT, RZ, UR13, RZ, P0, !PT ;  /* 0x0000000dff057c10 */ /* 0x000fca00087fe4ff */
[----:B------:R2:W-:Y:S04]  /*17460*/  STG.E.U8 desc[UR6][R4.64], R48 ;  /* 0x0000003004007986 */ /* 0x0005e8000c101106 */
.L_x_3171:
        /* <DEDUP_REMOVED lines=401> */
.L_x_3196:
        /* <DEDUP_REMOVED lines=34> */
.L_x_3201:
        /* <DEDUP_REMOVED lines=134> */
.L_x_3200:
[----:B------:R-:W-:Y:S05]  /*19800*/  BSYNC.RECONVERGENT B3 ;  /* 0x0000000000037941 */ /* 0x000fea0003800200 */
.L_x_3199:
        /* <DEDUP_REMOVED lines=76> */
.L_x_3204:
[----:B------:R-:W-:Y:S05]  /*19cd0*/  BSYNC.RECONVERGENT B4 ;  /* 0x0000000000047941 */ /* 0x000fea0003800200 */
.L_x_3203:
        /* <DEDUP_REMOVED lines=43> */
.L_x_3206:
[----:B------:R-:W-:Y:S05]  /*19f90*/  BSYNC.RECONVERGENT B4 ;  /* 0x0000000000047941 */ /* 0x000fea0003800200 */
.L_x_3205:
        /* <DEDUP_REMOVED lines=34> */
.L_x_3202:
[----:B------:R-:W-:Y:S05]  /*1a1c0*/  BSYNC.RECONVERGENT B3 ;  /* 0x0000000000037941 */ /* 0x000fea0003800200 */
.L_x_3198:
[----:B------:R-:W-:Y:S05]  /*1a1d0*/  BSYNC.RECONVERGENT B2 ;  /* 0x0000000000027941 */ /* 0x000fea0003800200 */
.L_x_3197:
[----:B------:R-:W0:Y:S01]  /*1a1e0*/  LDCU.64 UR12, c[0x0][0x710] ;  /* 0x0000e200ff0c77ac */ /* 0x000e220008000a00 */
[----:B------:R-:W-:Y:S02]  /*1a1f0*/  IADD3 R3, PT, PT, R3, 0x80, RZ ;  /* 0x0000008003037810 */ /* 0x000fe40007ffe0ff */
[----:B0-----:R-:W-:-:S04]  /*1a200*/  IADD3 R4, P0, PT, R4, UR12, RZ ;  /* 0x0000000c04047c10 */ /* 0x001fc8000ff1e0ff */
[----:B------:R-:W-:-:S05]  /*1a210*/  IADD3.X R5, PT, PT, RZ, UR13, RZ, P0, !PT ;  /* 0x0000000dff057c10 */ /* 0x000fca00087fe4ff */
[----:B------:R2:W-:Y:S04]  /*1a220*/  STG.E.U8 desc[UR6][R4.64], R48 ;  /* 0x0000003004007986 */ /* 0x0005e8000c101106 */
.L_x_3183:
[----:B------:R-:W-:-:S13]  /*1a230*/  ISETP.GE.AND P0, PT, R3, UR11, PT ;  /* 0x0000000b03007c0c */ /* 0x000fda000bf06270 */
[----:B------:R-:W-:Y:S05]  /*1a240*/  @P0 BREAK.RELIABLE B0 ;  /* 0x0000000000000942 */ /* 0x000fea0003800100 */
[----:B------:R-:W-:Y:S05]  /*1a250*/  @P0 BRA `(.L_x_3195) ;  /* 0x0000002c00680947 */ /* 0x000fea0003800000 */
[----:B------:R-:W-:Y:S05]  /*1a260*/  BSYNC.RELIABLE B0 ;  /* 0x0000000000007941 */ /* 0x000fea0003800100 */
.L_x_3134:
        /* <DEDUP_REMOVED lines=398> */
.L_x_3207:
        /* <DEDUP_REMOVED lines=34> */
.L_x_3212:
        /* <DEDUP_REMOVED lines=134> */
.L_x_3211:
[----:B------:R-:W-:Y:S05]  /*1c5d0*/  BSYNC.RECONVERGENT B3 ;  /* 0x0000000000037941 */ /* 0x000fea0003800200 */
.L_x_3210:
        /* <DEDUP_REMOVED lines=76> */
.L_x_3215:
[----:B------:R-:W-:Y:S05]  /*1caa0*/  BSYNC.RECONVERGENT B4 ;  /* 0x0000000000047941 */ /* 0x000fea0003800200 */
.L_x_3214:
        /* <DEDUP_REMOVED lines=43> */
.L_x_3217:
[----:B------:R-:W-:Y:S05]  /*1cd60*/  BSYNC.RECONVERGENT B4 ;  /* 0x0000000000047941 */ /* 0x000fea0003800200 */
.L_x_3216:
        /* <DEDUP_REMOVED lines=34> */
.L_x_3213:
[----:B------:R-:W-:Y:S05]  /*1cf90*/  BSYNC.RECONVERGENT B3 ;  /* 0x0000000000037941 */ /* 0x000fea0003800200 */
.L_x_3209:
[----:B------:R-:W-:Y:S05]  /*1cfa0*/  BSYNC.RECONVERGENT B2 ;  /* 0x0000000000027941 */ /* 0x000fea0003800200 */
.L_x_3208:
[----:B------:R-:W0:Y:S01]  /*1cfb0*/  LDCU.64 UR12, c[0x0][0x710] ;  /* 0x0000e200ff0c77ac */ /* 0x000e220008000a00 */
[----:B------:R-:W-:Y:S02]  /*1cfc0*/  IADD3 R3, PT, PT, R3, 0x80, RZ ;  /* 0x0000008003037810 */ /* 0x000fe40007ffe0ff */
[----:B0-----:R-:W-:-:S04]  /*1cfd0*/  IADD3 R4, P0, PT, R4, UR12, RZ ;  /* 0x0000000c04047c10 */ /* 0x001fc8000ff1e0ff */
[----:B------:R-:W-:-:S05]  /*1cfe0*/  IADD3.X R5, PT, PT, RZ, UR13, RZ, P0, !PT ;  /* 0x0000000dff057c10 */ /* 0x000fca00087fe4ff */
[----:B------:R3:W-:Y:S04]  /*1cff0*/  STG.E.U8 desc[UR6][R4.64], R48 ;  /* 0x0000003004007986 */ /* 0x0007e8000c101106 */
.L_x_3195:
[----:B------:R-:W-:Y:S05]  /*1d000*/  BSYNC.RECONVERGENT B1 ;  /* 0x0000000000017941 */ /* 0x000fea0003800200 */
.L_x_3133:
        /* <DEDUP_REMOVED lines=401> */
.L_x_3218:
        /* <DEDUP_REMOVED lines=41> */
.L_x_3223:
        /* <DEDUP_REMOVED lines=28> */
[----:B------:R-:W2:Y:S03]  /*1ed70*/  LDG.E.U8 R39, desc[UR6][R38.64] ;  /* 0x0000000626277981 */ /* 0x000ea6000c1e1100 */
        /* <DEDUP_REMOVED lines=11> */
[----:B------:R-:W3:Y:S02]  /*1ee30*/  LDG.E.U8 R40, desc[UR6][R40.64] ;  /* 0x0000000628287981 */ /* 0x000ee4000c1e1100 */
[----:B------:R-:W-:Y:S02]  /*1ee40*/  IMAD R11, R11, UR10, RZ ;  /* 0x0000000a0b0b7c24 */ /* 0x000fe4000f8e02ff */
[----:B------:R-:W-:Y:S01]  /*1ee50*/  IMAD.WIDE.U32 R36, R10, UR10, R6 ;  /* 0x0000000a0a247c25 */ /* 0x000fe2000f8e0006 */
[----:B------:R0:W2:Y:S03]  /*1ee60*/  LDG.E.U8 R34, desc[UR6][R34.64] ;  /* 0x0000000622227981 */ /* 0x0000a6000c1e1100 */
[----:B------:R-:W-:Y:S01]  /*1ee70*/  IMAD R25, R24, UR11, R25 ;  /* 0x0000000b18197c24 */ /* 0x000fe2000f8e0219 */
[----:B------:R-:W-:Y:S01]  /*1ee80*/  IADD3 R24, P0, PT, R42, UR12, RZ ;  /* 0x0000000c2a187c10 */ /* 0x000fe2000ff1e0ff */
[----:B------:R-:W-:Y:S01]  /*1ee90*/  IMAD R49, R10, UR11, R11 ;  /* 0x0000000b0a317c24 */ /* 0x000fe2000f8e020b */
[----:B------:R-:W3:Y:S01]  /*1eea0*/  LDG.E.U8 R13, desc[UR6][R12.64] ;  /* 0x000000060c0d7981 */ /* 0x000ee2000c1e1100 */
        /* <DEDUP_REMOVED lines=16> */
[----:B------:R-:W-:Y:S01]  /*1efb0*/  IMAD.WIDE.U32 R28, R8, UR10, R6 ;  /* 0x0000000a081c7c25 */ /* 0x000fe2000f8e0006 */
[----:B------:R-:W-:Y:S01]  /*1efc0*/  IADD3 R36, P1, PT, R36, UR12, RZ ;  /* 0x0000000c24247c10 */ /* 0x000fe2000ff3e0ff */
[----:B------:R-:W5:Y:S02]  /*1efd0*/  LDG.E.U8 R27, desc[UR6][R26.64] ;  /* 0x000000061a1b7981 */ /* 0x000f64000c1e1100 */
        /* <DEDUP_REMOVED lines=12> */
[----:B------:R-:W5:Y:S01]  /*1f0a0*/  LDG.E.U8 R20, desc[UR6][R20.64] ;  /* 0x0000000614147981 */ /* 0x000f62000c1e1100 */
[----:B------:R-:W-:Y:S01]  /*1f0b0*/  IADD3.X R9, PT, PT, R9, UR13, R11, P0, !PT ;  /* 0x0000000d09097c10 */ /* 0x000fe200087fe40b */
[----:B------:R-:W-:Y:S01]  /*1f0c0*/  IMAD R5, R4, UR11, R5 ;  /* 0x0000000b04057c24 */ /* 0x000fe2000f8e0205 */
[----:B------:R-:W-:Y:S01]  /*1f0d0*/  IADD3 R4, P0, PT, R22, UR12, RZ ;  /* 0x0000000c16047c10 */ /* 0x000fe2000ff1e0ff */
[----:B------:R-:W-:-:S02]  /*1f0e0*/  IMAD R17, R17, UR10, RZ ;  /* 0x0000000a11117c24 */ /* 0x000fc4000f8e02ff */
[C---:B------:R-:W-:Y:S01]  /*1f0f0*/  IMAD.WIDE.U32 R42, R16.reuse, UR10, R6 ;  /* 0x0000000a102a7c25 */ /* 0x040fe2000f8e0006 */
[----:B------:R-:W-:Y:S01]  /*1f100*/  IADD3.X R29, PT, PT, R29, UR13, R25, P1, !PT ;  /* 0x0000000d1d1d7c10 */ /* 0x000fe20008ffe419 */
[----:B------:R-:W4:Y:S01]  /*1f110*/  LDG.E.U8 R37, desc[UR6][R36.64] ;  /* 0x0000000624257981 */ /* 0x000f22000c1e1100 */
[----:B------:R-:W-:Y:S01]  /*1f120*/  IADD3.X R5, PT, PT, R23, UR13, R5, P0, !PT ;  /* 0x0000000d17057c10 */ /* 0x000fe200087fe405 */
[----:B------:R-:W-:Y:S01]  /*1f130*/  IMAD R17, R16, UR11, R17 ;  /* 0x0000000b10117c24 */ /* 0x000fe2000f8e0211 */
[----:B------:R-:W-:Y:S01]  /*1f140*/  IADD3 R16, P0, PT, R42, UR12, RZ ;  /* 0x0000000c2a107c10 */ /* 0x000fe2000ff1e0ff */
[----:B------:R-:W-:Y:S01]  /*1f150*/  IMAD R19, R19, UR10, RZ ;  /* 0x0000000a13137c24 */ /* 0x000fe2000f8e02ff */
[----:B------:R0:W5:Y:S01]  /*1f160*/  LDG.E.U8 R11, desc[UR6][R28.64] ;  /* 0x000000061c0b7981 */ /* 0x000162000c1e1100 */
[C---:B------:R-:W-:Y:S01]  /*1f170*/  IMAD.WIDE.U32 R22, R18.reuse, UR10, R6 ;  /* 0x0000000a12167c25 */ /* 0x040fe2000f8e0006 */
[----:B------:R-:W-:Y:S02]  /*1f180*/  IADD3.X R17, PT, PT, R43, UR13, R17, P0, !PT ;  /* 0x0000000d2b117c10 */ /* 0x000fe400087fe411 */
[----:B------:R1:W5:Y:S01]  /*1f190*/  LDG.E.U8 R12, desc[UR6][R8.64] ;  /* 0x00000006080c7981 */ /* 0x000362000c1e1100 */
[----:B------:R-:W-:-:S02]  /*1f1a0*/  IMAD R25, R18, UR11, R19 ;  /* 0x0000000b12197c24 */ /* 0x000fc4000f8e0213 */
[--C-:B------:R-:W-:Y:S01]  /*1f1b0*/  IMAD.WIDE.U32 R18, R30, UR10, R6.reuse ;  /* 0x0000000a1e127c25 */ /* 0x100fe2000f8e0006 */
[----:B------:R1:W5:Y:S03]  /*1f1c0*/  LDG.E.U8 R21, desc[UR6][R4.64] ;  /* 0x0000000604157981 */ /* 0x000366000c1e1100 */
[----:B0-----:R-:W-:Y:S01]  /*1f1d0*/  IMAD.WIDE.U32 R28, R32, UR10, R6 ;  /* 0x0000000a201c7c25 */ /* 0x001fe2000f8e0006 */
[----:B------:R-:W5:Y:S01]  /*1f1e0*/  LDG.E.U8 R16, desc[UR6][R16.64] ;  /* 0x0000000610107981 */ /* 0x000f62000c1e1100 */
        /* <DEDUP_REMOVED lines=11> */
[----:B------:R0:W5:Y:S04]  /*1f2a0*/  LDG.E.U8 R5, desc[UR6][R4.64] ;  /* 0x0000000604057981 */ /* 0x000168000c1e1100 */
[----:B------:R-:W5:Y:S01]  /*1f2b0*/  LDG.E.U8 R18, desc[UR6][R18.64] ;  /* 0x0000000612127981 */ /* 0x000f62000c1e1100 */
        /* <DEDUP_REMOVED lines=18> */
.L_x_3222:
[----:B------:R-:W-:Y:S05]  /*1f3e0*/  BSYNC.RECONVERGENT B2 ;  /* 0x0000000000027941 */ /* 0x000fea0003800200 */
.L_x_3221:
        /* <DEDUP_REMOVED lines=39> */
[----:B------:R0:W2:Y:S02]  /*1f660*/  LDG.E.U8 R17, desc[UR6][R18.64] ;  /* 0x0000000612117981 */ /* 0x0000a4000c1e1100 */
[----:B------:R-:W-:Y:S01]  /*1f670*/  IMAD R29, R16, UR5, R27 ;  /* 0x00000005101d7c24 */ /* 0x000fe2000f8e021b */
[----:B------:R-:W-:Y:S01]  /*1f680*/  IADD3 R24, P1, PT, R24, UR8, RZ ;  /* 0x0000000818187c10 */ /* 0x000fe2000ff3e0ff */
[----:B------:R-:W-:Y:S01]  /*1f690*/  IMAD R15, R15, UR4, RZ ;  /* 0x000000040f0f7c24 */ /* 0x000fe2000f8e02ff */
[----:B------:R1:W2:Y:S01]  /*1f6a0*/  LDG.E.U8 R16, desc[UR6][R20.64] ;  /* 0x0000000614107981 */ /* 0x0002a2000c1e1100 */
[----:B------:R-:W-:Y:S01]  /*1f6b0*/  IMAD.WIDE.U32 R26, R14, UR4, R6 ;  /* 0x000000040e1a7c25 */ /* 0x000fe2000f8e0006 */
[----:B------:R-:W-:-:S02]  /*1f6c0*/  IADD3.X R25, PT, PT, R25, UR9, R29, P1, !PT ;  /* 0x0000000919197c10 */ /* 0x000fc40008ffe41d */
        /* <DEDUP_REMOVED lines=9> */
[----:B-1----:R-:W-:Y:S01]  /*1f760*/  IMAD.WIDE.U32 R20, R8, UR4, R6 ;  /* 0x0000000408147c25 */ /* 0x002fe2000f8e0006 */
        /* <DEDUP_REMOVED lines=20> */
.L_x_3226:
[----:B------:R-:W-:Y:S05]  /*1f8b0*/  BSYNC.RECONVERGENT B3 ;  /* 0x0000000000037941 */ /* 0x000fea0003800200 */
.L_x_3225:
        /* <DEDUP_REMOVED lines=32> */
[----:B------:R-:W-:Y:S01]  /*1fac0*/  IMAD R15, R14, UR5, R15 ;  /* 0x000000050e0f7c24 */ /* 0x000fe2000f8e020f */
[----:B------:R-:W-:Y:S01]  /*1fad0*/  IADD3 R14, P2, PT, R18, UR8, RZ ;  /* 0x00000008120e7c10 */ /* 0x000fe2000ff5e0ff */
[----:B------:R-:W-:-:S03]  /*1fae0*/  IMAD R7, R16, UR5, R7 ;  /* 0x0000000510077c24 */ /* 0x000fc6000f8e0207 */
        /* <DEDUP_REMOVED lines=8> */
.L_x_3228:
[----:B------:R-:W-:Y:S05]  /*1fb70*/  BSYNC.RECONVERGENT B3 ;  /* 0x0000000000037941 */ /* 0x000fea0003800200 */
.L_x_3227:
        /* <DEDUP_REMOVED lines=27> */
[----:B------:R-:W-:-:S04]  /*1fd30*/  @P0 IMAD R9, R9, R14, RZ ;  /* 0x0000000e09090224 */ /* 0x000fc800078e02ff */
[----:B------:R-:W-:Y:S01]  /*1fd40*/  @P0 IMAD R9, R8, R15, R9 ;  /* 0x0000000f08090224 */ /* 0x000fe200078e0209 */
[----:B------:R-:W-:-:S04]  /*1fd50*/  @P0 IADD3 R8, P1, PT, R12, R16, RZ ;  /* 0x000000100c080210 */ /* 0x000fc80007f3e0ff */
[----:B------:R-:W-:-:S06]  /*1fd60*/  @P0 IADD3.X R9, PT, PT, R17, R13, R9, P1, !PT ;  /* 0x0000000d11090210 */ /* 0x000fcc0000ffe409 */
[----:B------:R-:W3:Y:S01]  /*1fd70*/  @P0 LDG.E.U8 R9, desc[UR6][R8.64] ;  /* 0x0000000608090981 */ /* 0x000ee2000c1e1100 */
[----:B--2---:R-:W-:-:S04]  /*1fd80*/  IADD3 R46, PT, PT, R7, R46, RZ ;  /* 0x0000002e072e7210 */ /* 0x004fc80007ffe0ff */
[----:B---3--:R-:W-:-:S07]  /*1fd90*/  @P0 IADD3 R46, PT, PT, R9, R46, RZ ;  /* 0x0000002e092e0210 */ /* 0x008fce0007ffe0ff */
.L_x_3224:
[----:B------:R-:W-:Y:S05]  /*1fda0*/  BSYNC.RECONVERGENT B2 ;  /* 0x0000000000027941 */ /* 0x000fea0003800200 */
.L_x_3220:
[----:B------:R-:W-:Y:S05]  /*1fdb0*/  BSYNC.RECONVERGENT B1 ;  /* 0x0000000000017941 */ /* 0x000fea0003800200 */
.L_x_3219:
[----:B------:R-:W-:Y:S01]  /*1fdc0*/  STG.E.U8 desc[UR6][R2.64], R46 ;  /* 0x0000002e02007986 */ /* 0x000fe2000c101106 */
[----:B------:R-:W-:Y:S05]  /*1fdd0*/  EXIT ;  /* 0x000000000000794d */ /* 0x000fea0003800000 */
.L_x_3229:
        /* <DEDUP_REMOVED lines=10> */
.L_x_19012:


//--------------------- .text._ZN2at6native73_GLOBAL__N__c8866d80_35_SparseBinaryOpIntersectionKernel_cu_b2145a98_327112apply_kernelILi128ELi8EZNS1_29binary_op_intersection_kernelINS1_5MulOpEN3c107complexINS5_4HalfEEElEEvRNS_14TensorIteratorEllRKNS_6TensorEbEUliE_EEviT1_ --------------------------
	.section	.text._ZN2at6native73_GLOBAL__N__c8866d80_35_SparseBinaryOpIntersectionKernel_cu_b2145a98_327112apply_kernelILi128ELi8EZNS1_29binary_op_intersection_kernelINS1_5MulOpEN3c107complexINS5_4HalfEEElEEvRNS_14TensorIteratorEllRKNS_6TensorEbEUliE_EEviT1_,"ax",@progbits
	.align	128
.text._ZN2at6native73_GLOBAL__N__c8866d80_35_SparseBinaryOpIntersectionKernel_cu_b2145a98_327112apply_kernelILi128ELi8EZNS1_29binary_op_intersection_kernelINS1_5MulOpEN3c107complexINS5_4HalfEEElEEvRNS_14TensorIteratorEllRKNS_6TensorEbEUliE_EEviT1_:
        .type           _ZN2at6native73_GLOBAL__N__c8866d80_35_SparseBinaryOpIntersectionKernel_cu_b2145a98_327112apply_kernelILi128ELi8EZNS1_29binary_op_intersection_kernelINS1_5MulOpEN3c107complexINS5_4HalfEEElEEvRNS_14TensorIteratorEllRKNS_6TensorEbEUliE_EEviT1_,@function
        .size           _ZN2at6native73_GLOBAL__N__c8866d80_35_SparseBinaryOpIntersectionKernel_cu_b2145a98_327112apply_kernelILi128ELi8EZNS1_29binary_op_intersection_kernelINS1_5MulOpEN3c107complexINS5_4HalfEEElEEvRNS_14TensorIteratorEllRKNS_6TensorEbEUliE_EEviT1_,(.L_x_19013 - _ZN2at6native73_GLOBAL__N__c8866d80_35_SparseBinaryOpIntersectionKernel_cu_b2145a98_327112apply_kernelILi128ELi8EZNS1_29binary_op_intersection_kernelINS1_5MulOpEN3c107complexINS5_4HalfEEElEEvRNS_14TensorIteratorEllRKNS_6TensorEbEUliE_EEviT1_)
        .other          _ZN2at6native73_GLOBAL__N__c8866d80_35_SparseBinaryOpIntersectionKernel_cu_b2145a98_327112apply_kernelILi128ELi8EZNS1_29binary_op_intersection_kernelINS1_5MulOpEN3c107complexINS5_4HalfEEElEEvRNS_14TensorIteratorEllRKNS_6TensorEbEUliE_EEviT1_,@"STO_CUDA_ENTRY STV_DEFAULT"
_ZN2at6native73_GLOBAL__N__c8866d80_35_SparseBinaryOpIntersectionKernel_cu_b2145a98_327112apply_kernelILi128ELi8EZNS1_29binary_op_intersection_kernelINS1_5MulOpEN3c107complexINS5_4HalfEEElEEvRNS_14TensorIteratorEllRKNS_6TensorEbEUliE_EEviT1_:
        /* <DEDUP_REMOVED lines=25> */
[----:B------:R-:W1:Y:S01]  /*0190*/  LDC.64 R6, c[0x0][0x738] ;  /* 0x0001ce00ff067b82 */ /* 0x000e620000000a00 */
[----:B------:R-:W2:Y:S07]  /*01a0*/  LDCU.64 UR28, c[0x0][0x740] ;  /* 0x0000e800ff1c77ac */ /* 0x000eae0008000a00 */
[----:B------:R-:W3:Y:S08]  /*01b0*/  LDC.64 R4, c[0x0][0x720] ;  /* 0x0001c800ff047b82 */ /* 0x000ef00000000a00 */
[----:B------:R-:W4:Y:S01]  /*01c0*/  LDC.64 R16, c[0x0][0x718] ;  /* 0x0001c600ff107b82 */ /* 0x000f220000000a00 */
[----:B-1----:R-:W5:Y:S04]  /*01d0*/  LDG.E.64 R6, desc[UR6][R6.64] ;  /* 0x0000000606067981 */ /* 0x002f68000c1e1b00 */
[----:B---3--:R-:W2:Y:S01]  /*01e0*/  LDG.E.64 R4, desc[UR6][R4.64] ;  /* 0x0000000604047981 */ /* 0x008ea2000c1e1b00 */
[----:B------:R-:W-:-:S02]  /*01f0*/  ISETP.NE.AND P1, PT, RZ, UR5, PT ;  /* 0x00000005ff007c0c */ /* 0x000fc4000bf25270 */
[----:B------:R-:W-:Y:S02]  /*0200*/  CS2R R30, SRZ ;  /* 0x00000000001e7805 */ /* 0x000fe4000001ff00 */
[----:B-----5:R-:W-:-:S04]  /*0210*/  ISETP.LT.U32.AND P0, PT, R6, 0x1, PT ;  /* 0x000000010600780c */ /* 0x020fc80003f01070 */
[----:B------:R-:W-:-:S04]  /*0220*/  ISETP.LT.AND.EX P0, PT, R7, RZ, PT, P0 ;  /* 0x000000ff0700720c */ /* 0x000fc80003f01300 */
[----:B------:R-:W-:Y:S01]  /*0230*/  SEL R3, R6, 0x1, P0 ;  /* 0x0000000106037807 */ /* 0x000fe20000000000 */
[----:B--2---:R-:W-:Y:S01]  /*0240*/  IMAD R13, R5, UR28, RZ ;  /* 0x0000001c050d7c24 */ /* 0x004fe2000f8e02ff */
[----:B------:R-:W-:Y:S01]  /*0250*/  SEL R9, R7, RZ, P0 ;  /* 0x000000ff07097207 */ /* 0x000fe20000000000 */
[C---:B------:R-:W-:Y:S01]  /*0260*/  IMAD.WIDE.U32 R10, R4.reuse, UR28, RZ ;  /* 0x0000001c040a7c25 */ /* 0x040fe2000f8e00ff */
[----:B------:R-:W-:Y:S02]  /*0270*/  SEL R2, R3, R6, !P1 ;  /* 0x0000000603027207 */ /* 0x000fe40004800000 */
[----:B------:R-:W-:Y:S01]  /*0280*/  SEL R14, R9, R7, !P1 ;  /* 0x00000007090e7207 */ /* 0x000fe20004800000 */
[----:B------:R-:W-:Y:S01]  /*0290*/  IMAD R3, R4, UR29, R13 ;  /* 0x0000001d04037c24 */ /* 0x000fe2000f8e020d */
[----:B------:R-:W-:Y:S02]  /*02a0*/  ISETP.GE.U32.AND P0, PT, R2, 0x1, PT ;  /* 0x000000010200780c */ /* 0x000fe40003f06070 */
[----:B----4-:R-:W-:-:S02]  /*02b0*/  LEA R8, P1, R10, R16, 0x2 ;  /* 0x000000100a087211 */ /* 0x010fc400078210ff */
[----:B------:R-:W-:Y:S02]  /*02c0*/  ISETP.GE.AND.EX P0, PT, R14, RZ, PT, P0 ;  /* 0x000000ff0e00720c */ /* 0x000fe40003f06300 */
[----:B------:R-:W-:-:S04]  /*02d0*/  IADD3 R3, PT, PT, R11, R3, RZ ;  /* 0x000000030b037210 */ /* 0x000fc80007ffe0ff */
[----:B------:R-:W-:-:S07]  /*02e0*/  LEA.HI.X R9, R10, R17, R3, 0x2, P1 ;  /* 0x000000110a097211 */ /* 0x000fce00008f1403 */
[----:B------:R-:W-:Y:S05]  /*02f0*/  @!P0 BRA `(.L_x_3234) ;  /* 0x0000001000e48947 */ /* 0x000fea0003800000 */
[----:B------:R-:W1:Y:S01]  /*0300*/  LDC.64 R6, c[0x0][0x730] ;  /* 0x0001cc00ff067b82 */ /* 0x000e620000000a00 */
[----:B------:R-:W2:Y:S04]  /*0310*/  LDG.E.U16 R5, desc[UR6][R8.64] ;  /* 0x0000000608057981 */ /* 0x000ea8000c1e1500 */
[----:B------:R-:W3:Y:S03]  /*0320*/  LDG.E.U16 R11, desc[UR6][R8.64+0x2] ;  /* 0x00000206080b7981 */ /* 0x000ee6000c1e1500 */
[----:B------:R-:W4:Y:S01]  /*0330*/  LDC.64 R12, c[0x0][0x748] ;  /* 0x0001d200ff0c7b82 */ /* 0x000f220000000a00 */
[----:B-1----:R-:W4:Y:S01]  /*0340*/  LDG.E.64 R6, desc[UR6][R6.64] ;  /* 0x0000000606067981 */ /* 0x002f22000c1e1b00 */
[----:B------:R-:W-:-:S04]  /*0350*/  ISETP.GE.U32.AND P0, PT, R2, 0x8, PT ;  /* 0x000000080200780c */ /* 0x000fc80003f06070 */
[----:B------:R-:W-:Y:S02]  /*0360*/  ISETP.GE.U32.AND.EX P0, PT, R14, RZ, PT, P0 ;  /* 0x000000ff0e00720c */ /* 0x000fe40003f06100 */
[----:B------:R-:W-:Y:S02]  /*0370*/  CS2R R30, SRZ ;  /* 0x00000000001e7805 */ /* 0x000fe4000001ff00 */
[----:B------:R-:W-:Y:S01]  /*0380*/  LOP3.LUT R4, R2, 0x7, RZ, 0xc0, !PT ;  /* 0x0000000702047812 */ /* 0x000fe200078ec0ff */
[----:B--2---:R-:W-:Y:S01]  /*0390*/  HADD2.F32 R5, -RZ, R5.H0_H0 ;  /* 0x20000005ff057230 */ /* 0x004fe20000004100 */
[----:B----4-:R-:W-:-:S04]  /*03a0*/  LEA R10, P1, R6, R12, 0x3 ;  /* 0x0000000c060a7211 */ /* 0x010fc800078218ff */
[----:B------:R-:W-:Y:S01]  /*03b0*/  LEA.HI.X R3, R6, R13, R7, 0x3, P1 ;  /* 0x0000000d06037211 */ /* 0x000fe200008f1c07 */
[----:B---3--:R-:W-:Y:S02]  /*03c0*/  HADD2.F32 R6, -RZ, R11.H0_H0 ;  /* 0x2000000bff067230 */ /* 0x008fe40000004100 */
[----:B------:R-:W-:Y:S06]  /*03d0*/  @!P0 BRA `(.L_x_3235) ;  /* 0x0000000800588947 */ /* 0x000fec0003800000 */
[----:B------:R-:W1:Y:S01]  /*03e0*/  LDC.64 R12, c[0x0][0x728] ;  /* 0x0001ca00ff0c7b82 */ /* 0x000e620000000a00 */
[----:B------:R-:W-:Y:S01]  /*03f0*/  HFMA2 R30, -RZ, RZ, 0, 0 ;  /* 0x00000000ff1e7431 */ /* 0x000fe200000001ff */
[----:B------:R-:W-:Y:S01]  /*0400*/  LOP3.LUT R9, R14, 0x7fffffff, RZ, 0xc0, !PT ;  /* 0x7fffffff0e097812 */ /* 0x000fe200078ec0ff */
[----:B------:R-:W2:Y:S01]  /*0410*/  LDCU.64 UR28, c[0x0][0x758] ;  /* 0x0000eb00ff1c77ac */ /* 0x000ea20008000a00 */
[----:B------:R-:W-:Y:S02]  /*0420*/  MOV R11, R3 ;  /* 0x00000003000b7202 */ /* 0x000fe40000000f00 */
[----:B------:R-:W-:-:S07]  /*0430*/  LOP3.LUT R8, R2, 0xfffffff8, RZ, 0xc0, !PT ;  /* 0xfffffff802087812 */ /* 0x000fce00078ec0ff */
.L_x_3236:
        /* <DEDUP_REMOVED lines=14> */
[----:B------:R-:W-:Y:S02]  /*0520*/  IADD3 R7, PT, PT, R33, R3, RZ ;  /* 0x0000000321077210 */ /* 0x000fe40007ffe0ff */
[-C--:B-1----:R-:W-:Y:S02]  /*0530*/  LEA R28, P1, R26, R12.reuse, 0x2 ;  /* 0x0000000c1a1c7211 */ /* 0x082fe400078210ff */
[----:B------:R-:W-:Y:S01]  /*0540*/  IADD3 R3, PT, PT, R27, R25, RZ ;  /* 0x000000191b037210 */ /* 0x000fe20007ffe0ff */
[----:B----4-:R-:W-:Y:S01]  /*0550*/  IMAD R27, R35, UR28, RZ ;  /* 0x0000001c231b7c24 */ /* 0x010fe2000f8e02ff */
[----:B------:R-:W-:Y:S02]  /*0560*/  LEA R24, P0, R32, R12, 0x2 ;  /* 0x0000000c20187211 */ /* 0x000fe400078010ff */
[-C--:B------:R-:W-:Y:S01]  /*0570*/  LEA.HI.X R29, R26, R13.reuse, R3, 0x2, P1 ;  /* 0x0000000d1a1d7211 */ /* 0x080fe200008f1403 */
[----:B------:R-:W-:Y:S01]  /*0580*/  IMAD R3, R34, UR29, R27 ;  /* 0x0000001d22037c24 */ /* 0x000fe2000f8e021b */
[----:B------:R-:W-:Y:S01]  /*0590*/  LEA.HI.X R25, R32, R13, R7, 0x2, P0 ;  /* 0x0000000d20197211 */ /* 0x000fe200000f1407 */
[----:B------:R-:W-:-:S02]  /*05a0*/  IMAD.WIDE.U32 R26, R34, UR28, RZ ;  /* 0x0000001c221a7c25 */ /* 0x000fc4000f8e00ff */
[----:B------:R-:W2:Y:S02]  /*05b0*/  LDG.E.U16 R33, desc[UR6][R28.64] ;  /* 0x000000061c217981 */ /* 0x000ea4000c1e1500 */
[----:B-----5:R-:W-:Y:S01]  /*05c0*/  IMAD R35, R21, UR28, RZ ;  /* 0x0000001c15237c24 */ /* 0x020fe2000f8e02ff */
[----:B------:R-:W-:Y:S01]  /*05d0*/  IADD3 R21, PT, PT, R27, R3, RZ ;  /* 0x000000031b157210 */ /* 0x000fe20007ffe0ff */
[----:B------:R-:W3:Y:S04]  /*05e0*/  LDG.E.U16 R32, desc[UR6][R24.64] ;  /* 0x0000000618207981 */ /* 0x000ee8000c1e1500 */
[----:B------:R1:W4:Y:S01]  /*05f0*/  LDG.E.U16 R7, desc[UR6][R24.64+0x2] ;  /* 0x0000020618077981 */ /* 0x000322000c1e1500 */
[----:B------:R-:W-:-:S03]  /*0600*/  IMAD R27, R23, UR28, RZ ;  /* 0x0000001c171b7c24 */ /* 0x000fc6000f8e02ff */
[----:B------:R-:W5:Y:S01]  /*0610*/  LDG.E.U16 R3, desc[UR6][R28.64+0x2] ;  /* 0x000002061c037981 */ /* 0x000f62000c1e1500 */
[----:B-1----:R-:W-:-:S04]  /*0620*/  LEA R24, P0, R26, R12, 0x2 ;  /* 0x0000000c1a187211 */ /* 0x002fc800078010ff */
[----:B------:R-:W-:Y:S01]  /*0630*/  LEA.HI.X R25, R26, R13, R21, 0x2, P0 ;  /* 0x0000000d1a197211 */ /* 0x000fe200000f1415 */
[C---:B------:R-:W-:Y:S02]  /*0640*/  IMAD R26, R20.reuse, UR29, R35 ;  /* 0x0000001d141a7c24 */ /* 0x040fe4000f8e0223 */
[----:B------:R-:W-:Y:S02]  /*0650*/  IMAD.WIDE.U32 R20, R20, UR28, RZ ;  /* 0x0000001c14147c25 */ /* 0x000fe4000f8e00ff */
[----:B------:R-:W5:Y:S02]  /*0660*/  LDG.E.U16 R29, desc[UR6][R24.64] ;  /* 0x00000006181d7981 */ /* 0x000f64000c1e1500 */
[C---:B------:R-:W-:Y:S01]  /*0670*/  IMAD R27, R22.reuse, UR29, R27 ;  /* 0x0000001d161b7c24 */ /* 0x040fe2000f8e021b */
[----:B------:R-:W-:Y:S01]  /*0680*/  IADD3 R21, PT, PT, R21, R26, RZ ;  /* 0x0000001a15157210 */ /* 0x000fe20007ffe0ff */
[----:B------:R-:W-:Y:S01]  /*0690*/  IMAD.WIDE.U32 R22, R22, UR28, RZ ;  /* 0x0000001c16167c25 */ /* 0x000fe2000f8e00ff */
[----:B------:R1:W5:Y:S03]  /*06a0*/  LDG.E.U16 R28, desc[UR6][R24.64+0x2] ;  /* 0x00000206181c7981 */ /* 0x000366000c1e1500 */
[----:B------:R-:W-:Y:S01]  /*06b0*/  IMAD R15, R15, UR28, RZ ;  /* 0x0000001c0f0f7c24 */ /* 0x000fe2000f8e02ff */
[----:B------:R-:W-:-:S02]  /*06c0*/  LEA R26, P1, R22, R12, 0x2 ;  /* 0x0000000c161a7211 */ /* 0x000fc400078210ff */
[----:B------:R-:W-:Y:S02]  /*06d0*/  IADD3 R27, PT, PT, R23, R27, RZ ;  /* 0x0000001b171b7210 */ /* 0x000fe40007ffe0ff */
[----:B-1----:R-:W-:-:S04]  /*06e0*/  LEA R24, P0, R20, R12, 0x2 ;  /* 0x0000000c14187211 */ /* 0x002fc800078010ff */
[-C--:B------:R-:W-:Y:S01]  /*06f0*/  LEA.HI.X R25, R20, R13.reuse, R21, 0x2, P0 ;  /* 0x0000000d14197211 */ /* 0x080fe200000f1415 */
[C---:B------:R-:W-:Y:S02]  /*0700*/  IMAD R21, R14.reuse, UR29, R15 ;  /* 0x0000001d0e157c24 */ /* 0x040fe4000f8e020f */
[----:B------:R-:W-:Y:S01]  /*0710*/  IMAD.WIDE.U32 R14, R14, UR28, RZ ;  /* 0x0000001c0e0e7c25 */ /* 0x000fe2000f8e00ff */
[----:B------:R-:W-:Y:S01]  /*0720*/  LEA.HI.X R27, R22, R13, R27, 0x2, P1 ;  /* 0x0000000d161b7211 */ /* 0x000fe200008f141b */
[----:B------:R-:W5:Y:S02]  /*0730*/  LDG.E.U16 R34, desc[UR6][R24.64+0x2] ;  /* 0x0000020618227981 */ /* 0x000f64000c1e1500 */
[----:B------:R-:W-:Y:S01]  /*0740*/  IMAD R23, R19, UR28, RZ ;  /* 0x0000001c13177c24 */ /* 0x000fe2000f8e02ff */
[----:B------:R-:W-:Y:S01]  /*0750*/  IADD3 R15, PT, PT, R15, R21, RZ ;  /* 0x000000150f0f7210 */ /* 0x000fe20007ffe0ff */
[----:B------:R-:W-:Y:S01]  /*0760*/  IMAD.WIDE.U32 R20, R18, UR28, RZ ;  /* 0x0000001c12147c25 */ /* 0x000fe2000f8e00ff */
[----:B------:R-:W-:Y:S01]  /*0770*/  LEA R22, P0, R14, R12, 0x2 ;  /* 0x0000000c0e167211 */ /* 0x000fe200078010ff */
[----:B------:R-:W5:Y:S02]  /*0780*/  LDG.E.U16 R19, desc[UR6][R26.64+0x2] ;  /* 0x000002061a137981 */ /* 0x000f64000c1e1500 */
[----:B------:R-:W-:-:S02]  /*0790*/  IMAD R35, R18, UR29, R23 ;  /* 0x0000001d12237c24 */ /* 0x000fc4000f8e0217 */
[----:B------:R-:W5:Y:S01]  /*07a0*/  LDG.E.U16 R24, desc[UR6][R24.64] ;  /* 0x0000000618187981 */ /* 0x000f62000c1e1500 */
[----:B------:R-:W-:Y:S01]  /*07b0*/  LEA.HI.X R23, R14, R13, R15, 0x2, P0 ;  /* 0x0000000d0e177211 */ /* 0x000fe200000f140f */
[----:B------:R-:W-:Y:S01]  /*07c0*/  IMAD R17, R17, UR28, RZ ;  /* 0x0000001c11117c24 */ /* 0x000fe2000f8e02ff */
[----:B------:R-:W-:Y:S01]  /*07d0*/  LEA R14, P0, R20, R12, 0x2 ;  /* 0x0000000c140e7211 */ /* 0x000fe200078010ff */
[----:B------:R-:W5:Y:S01]  /*07e0*/  LDG.E.U16 R18, desc[UR6][R26.64] ;  /* 0x000000061a127981 */ /* 0x000f62000c1e1500 */
[----:B------:R-:W-:Y:S01]  /*07f0*/  IADD3 R15, PT, PT, R21, R35, RZ ;  /* 0x00000023150f7210 */ /* 0x000fe20007ffe0ff */
[----:B------:R-:W-:Y:S02]  /*0800*/  IMAD R17, R16, UR29, R17 ;  /* 0x0000001d10117c24 */ /* 0x000fe4000f8e0211 */
[----:B------:R-:W5:Y:S01]  /*0810*/  LDG.E.U16 R35, desc[UR6][R22.64] ;  /* 0x0000000616237981 */ /* 0x000f62000c1e1500 */
[----:B------:R-:W-:Y:S01]  /*0820*/  LEA.HI.X R15, R20, R13, R15, 0x2, P0 ;  /* 0x0000000d140f7211 */ /* 0x000fe200000f140f */
[----:B------:R-:W-:-:S02]  /*0830*/  IMAD.WIDE.U32 R20, R16, UR28, RZ ;  /* 0x0000001c10147c25 */ /* 0x000fc4000f8e00ff */
[----:B------:R1:W5:Y:S01]  /*0840*/  LDG.E.U16 R25, desc[UR6][R22.64+0x2] ;  /* 0x0000020616197981 */ /* 0x000362000c1e1500 */
[----:B------:R-:W-:-:S03]  /*0850*/  LEA R16, P0, R20, R12, 0x2 ;  /* 0x0000000c14107211 */ /* 0x000fc600078010ff */
[----:B------:R-:W5:Y:S01]  /*0860*/  LDG.E.U16 R36, desc[UR6][R14.64+0x2] ;  /* 0x000002060e247981 */ /* 0x000f62000c1e1500 */
[----:B------:R-:W-:-:S03]  /*0870*/  IADD3 R17, PT, PT, R21, R17, RZ ;  /* 0x0000001115117210 */ /* 0x000fc60007ffe0ff */
[----:B------:R0:W5:Y:S01]  /*0880*/  LDG.E.U16 R21, desc[UR6][R14.64] ;  /* 0x000000060e157981 */ /* 0x000162000c1e1500 */
        /* <DEDUP_REMOVED lines=10> */
[----:B---3--:R-:W-:Y:S02]  /*0930*/  HADD2.F32 R32, -RZ, R32.H0_H0 ;  /* 0x20000020ff207230 */ /* 0x008fe40000004100 */
[----:B----4-:R-:W-:Y:S02]  /*0940*/  HADD2.F32 R7, -RZ, R7.H0_H0 ;  /* 0x20000007ff077230 */ /* 0x010fe40000004100 */
[----:B-----5:R-:W-:-:S03]  /*0950*/  HADD2.F32 R3, -RZ, R3.H0_H0 ;  /* 0x20000003ff037230 */ /* 0x020fc60000004100 */
[-C--:B-1----:R-:W-:Y:S01]  /*0960*/  FMUL.FTZ R22, R6, R7.reuse ;  /* 0x0000000706167220 */ /* 0x082fe20000410000 */
[----:B------:R-:W-:-:S03]  /*0970*/  FMUL.FTZ R7, R5, R7 ;  /* 0x0000000705077220 */ /* 0x000fc60000410000 */
[CC--:B------:R-:W-:Y:S01]  /*0980*/  FFMA.FTZ R22, R5.reuse, R32.reuse, -R22 ;  /* 0x0000002005167223 */ /* 0x0c0fe20000010816 */
[CC--:B0-----:R-:W-:Y:S01]  /*0990*/  FMUL.FTZ R14, R6.reuse, R3.reuse ;  /* 0x00000003060e7220 */ /* 0x0c1fe20000410000 */
[----:B------:R-:W-:Y:S01]  /*09a0*/  FFMA.FTZ R7, R6, R32, R7 ;  /* 0x0000002006077223 */ /* 0x000fe20000010007 */
[C---:B------:R-:W-:Y:S01]  /*09b0*/  FMUL.FTZ R15, R5.reuse, R3 ;  /* 0x00000003050f7220 */ /* 0x040fe20000410000 */
[----:B------:R-:W-:Y:S01]  /*09c0*/  FADD.FTZ R22, R22, R31 ;  /* 0x0000001f16167221 */ /* 0x000fe20000010000 */
[-C--:B------:R-:W-:Y:S01]  /*09d0*/  FFMA.FTZ R3, R5, R33.reuse, -R14 ;  /* 0x0000002105037223 */ /* 0x080fe2000001080e */
[----:B------:R-:W-:Y:S01]  /*09e0*/  FADD.FTZ R7, R7, R30 ;  /* 0x0000001e07077221 */ /* 0x000fe20000010000 */
[----:B------:R-:W-:Y:S02]  /*09f0*/  HADD2.F32 R29, -RZ, R29.H0_H0 ;  /* 0x2000001dff1d7230 */ /* 0x000fe40000004100 */
[----:B------:R-:W-:Y:S02]  /*0a00*/  HADD2.F32 R28, -RZ, R28.H0_H0 ;  /* 0x2000001cff1c7230 */ /* 0x000fe40000004100 */
[----:B------:R-:W-:-:S03]  /*0a10*/  FFMA.FTZ R14, R6, R33, R15 ;  /* 0x00000021060e7223 */ /* 0x000fc6000001000f */
[-C--:B------:R-:W-:Y:S01]  /*0a20*/  FMUL.FTZ R16, R6, R28.reuse ;  /* 0x0000001c06107220 */ /* 0x080fe20000410000 */
[----:B------:R-:W-:Y:S01]  /*0a30*/  FADD.FTZ R3, R22, R3 ;  /* 0x0000000316037221 */ /* 0x000fe20000010000 */
[C---:B------:R-:W-:Y:S02]  /*0a40*/  FMUL.FTZ R15, R5.reuse, R28 ;  /* 0x0000001c050f7220 */ /* 0x040fe40000410000 */
[-C--:B------:R-:W-:Y:S01]  /*0a50*/  FFMA.FTZ R16, R5, R29.reuse, -R16 ;  /* 0x0000001d05107223 */ /* 0x080fe20000010810 */
[----:B------:R-:W-:Y:S01]  /*0a60*/  FADD.FTZ R7, R7, R14 ;  /* 0x0000000e07077221 */ /* 0x000fe20000010000 */
[----:B------:R-:W-:Y:S02]  /*0a70*/  FFMA.FTZ R14, R6, R29, R15 ;  /* 0x0000001d060e7223 */ /* 0x000fe4000001000f */
[----:B------:R-:W-:Y:S01]  /*0a80*/  FADD.FTZ R3, R3, R16 ;  /* 0x0000001003037221 */ /* 0x000fe20000010000 */
[----:B------:R-:W-:Y:S02]  /*0a90*/  HADD2.F32 R34, -RZ, R34.H0_H0 ;  /* 0x20000022ff227230 */ /* 0x000fe40000004100 */
[----:B------:R-:W-:-:S03]  /*0aa0*/  FADD.FTZ R7, R7, R14 ;  /* 0x0000000e07077221 */ /* 0x000fc60000010000 */
[----:B------:R-:W-:Y:S01]  /*0ab0*/  FMUL.FTZ R16, R6, R34 ;  /* 0x0000002206107220 */ /* 0x000fe20000410000 */
[----:B------:R-:W-:Y:S02]  /*0ac0*/  HADD2.F32 R19, -RZ, R19.H0_H0 ;  /* 0x20000013ff137230 */ /* 0x000fe40000004100 */
[----:B------:R-:W-:-:S03]  /*0ad0*/  HADD2.F32 R24, -RZ, R24.H0_H0 ;  /* 0x20000018ff187230 */ /* 0x000fc60000004100 */
[CC--:B------:R-:W-:Y:S01]  /*0ae0*/  FMUL.FTZ R14, R6.reuse, R19.reuse ;  /* 0x00000013060e7220 */ /* 0x0c0fe20000410000 */
[----:B------:R-:W-:Y:S02]  /*0af0*/  HADD2.F32 R18, -RZ, R18.H0_H0 ;  /* 0x20000012ff127230 */ /* 0x000fe40000004100 */
[C---:B------:R-:W-:Y:S01]  /*0b00*/  FFMA.FTZ R16, R5.reuse, R24, -R16 ;  /* 0x0000001805107223 */ /* 0x040fe20000010810 */
[C---:B------:R-:W-:Y:S01]  /*0b10*/  FMUL.FTZ R15, R5.reuse, R34 ;  /* 0x00000022050f7220 */ /* 0x040fe20000410000 */
[----:B------:R-:W-:Y:S02]  /*0b20*/  FMUL.FTZ R19, R5, R19 ;  /* 0x0000001305137220 */ /* 0x000fe40000410000 */
[----:B------:R-:W-:Y:S01]  /*0b30*/  FADD.FTZ R3, R3, R16 ;  /* 0x0000001003037221 */ /* 0x000fe20000010000 */
[----:B------:R-:W-:Y:S01]  /*0b40*/  FFMA.FTZ R14, R5, R18, -R14 ;  /* 0x00000012050e7223 */ /* 0x000fe2000001080e */
[----:B------:R-:W-:Y:S02]  /*0b50*/  HADD2.F32 R25, -RZ, R25.H0_H0 ;  /* 0x20000019ff197230 */ /* 0x000fe40000004100 */
[----:B------:R-:W-:Y:S01]  /*0b60*/  FFMA.FTZ R24, R6, R24, R15 ;  /* 0x0000001806187223 */ /* 0x000fe2000001000f */
[----:B------:R-:W-:Y:S01]  /*0b70*/  FADD.FTZ R3, R3, R14 ;  /* 0x0000000e03037221 */ /* 0x000fe20000010000 */
[----:B------:R-:W-:-:S02]  /*0b80*/  HADD2.F32 R35, -RZ, R35.H0_H0 ;  /* 0x20000023ff237230 */ /* 0x000fc40000004100 */
[C---:B------:R-:W-:Y:S01]  /*0b90*/  FFMA.FTZ R18, R6.reuse, R18, R19 ;  /* 0x0000001206127223 */ /* 0x040fe20000010013 */
[CC--:B------:R-:W-:Y:S01]  /*0ba0*/  FMUL.FTZ R14, R6.reuse, R25.reuse ;  /* 0x00000019060e7220 */ /* 0x0c0fe20000410000 */
[----:B------:R-:W-:Y:S02]  /*0bb0*/  HADD2.F32 R36, -RZ, R36.H0_H0 ;  /* 0x20000024ff247230 */ /* 0x000fe40000004100 */
[----:B------:R-:W-:Y:S01]  /*0bc0*/  FADD.FTZ R7, R7, R24 ;  /* 0x0000001807077221 */ /* 0x000fe20000010000 */
[C---:B------:R-:W-:Y:S01]  /*0bd0*/  FMUL.FTZ R25, R5.reuse, R25 ;  /* 0x0000001905197220 */ /* 0x040fe20000410000 */
[-C--:B------:R-:W-:Y:S01]  /*0be0*/  FFMA.FTZ R14, R5, R35.reuse, -R14 ;  /* 0x00000023050e7223 */ /* 0x080fe2000001080e */
[----:B------:R-:W-:Y:S02]  /*0bf0*/  HADD2.F32 R21, -RZ, R21.H0_H0 ;  /* 0x20000015ff157230 */ /* 0x000fe40000004100 */
[----:B------:R-:W-:Y:S01]  /*0c00*/  FADD.FTZ R7, R7, R18 ;  /* 0x0000001207077221 */ /* 0x000fe20000010000 */
[----:B------:R-:W-:Y:S01]  /*0c10*/  FFMA.FTZ R16, R6, R35, R25 ;  /* 0x0000002306107223 */ /* 0x000fe20000010019 */
[----:B------:R-:W-:Y:S01]  /*0c20*/  FMUL.FTZ R15, R5, R36 ;  /* 0x00000024050f7220 */ /* 0x000fe20000410000 */
[----:B------:R-:W-:Y:S01]  /*0c30*/  FADD.FTZ R3, R3, R14 ;  /* 0x0000000e03037221 */ /* 0x000fe20000010000 */
[----:B------:R-:W-:-:S02]  /*0c40*/  HADD2.F32 R20, -RZ, R20.H0_H0 ;  /* 0x20000014ff147230 */ /* 0x000fc40000004100 */
[----:B------:R-:W-:Y:S01]  /*0c50*/  FADD.FTZ R7, R7, R16 ;  /* 0x0000001007077221 */ /* 0x000fe20000010000 */
[CC--:B------:R-:W-:Y:S01]  /*0c60*/  FFMA.FTZ R14, R6.reuse, R21.reuse, R15 ;  /* 0x00000015060e7223 */ /* 0x0c0fe2000001000f */
[C---:B------:R-:W-:Y:S01]  /*0c70*/  FMUL.FTZ R18, R6.reuse, R36 ;  /* 0x0000002406127220 */ /* 0x040fe20000410000 */
[----:B------:R-:W-:Y:S02]  /*0c80*/  HADD2.F32 R26, -RZ, R26.H0_H0 ;  /* 0x2000001aff1a7230 */ /* 0x000fe40000004100 */
[----:B------:R-:W-:Y:S01]  /*0c90*/  FADD.FTZ R7, R7, R14 ;  /* 0x0000000e07077221 */ /* 0x000fe20000010000 */
[CC--:B------:R-:W-:Y:S01]  /*0ca0*/  FMUL.FTZ R14, R6.reuse, R20.reuse ;  /* 0x00000014060e7220 */ /* 0x0c0fe20000410000 */
[C---:B------:R-:W-:Y:S01]  /*0cb0*/  FFMA.FTZ R18, R5.reuse, R21, -R18 ;  /* 0x0000001505127223 */ /* 0x040fe20000010812 */
[C---:B------:R-:W-:Y:S02]  /*0cc0*/  FMUL.FTZ R15, R5.reuse, R20 ;  /* 0x00000014050f7220 */ /* 0x040fe40000410000 */
[-C--:B------:R-:W-:Y:S01]  /*0cd0*/  FFMA.FTZ R14, R5, R26.reuse, -R14 ;  /* 0x0000001a050e7223 */ /* 0x080fe2000001080e */
[----:B------:R-:W-:Y:S01]  /*0ce0*/  FADD.FTZ R3, R3, R18 ;  /* 0x0000001203037221 */ /* 0x000fe20000010000 */
[----:B------:R-:W-:-:S03]  /*0cf0*/  FFMA.FTZ R26, R6, R26, R15 ;  /* 0x0000001a061a7223 */ /* 0x000fc6000001000f */
[----:B------:R-:W-:Y:S01]  /*0d00*/  FADD.FTZ R31, R3, R14 ;  /* 0x0000000e031f7221 */ /* 0x000fe20000010000 */
[----:B------:R-:W-:Y:S01]  /*0d10*/  FADD.FTZ R30, R7, R26 ;  /* 0x0000001a071e7221 */ /* 0x000fe20000010000 */
[----:B------:R-:W-:Y:S06]  /*0d20*/  @P0 BRA `(.L_x_3236) ;  /* 0xfffffff400c40947 */ /* 0x000fec000383ffff */
[----:B------:R-:W-:-:S07]  /*0d30*/  MOV R3, R11 ;  /* 0x0000000b00037202 */ /* 0x000fce0000000f00 */
.L_x_3235:
        /* <DEDUP_REMOVED lines=9> */
[----:B------:R-:W-:Y:S01]  /*0dd0*/  MOV R11, R3 ;  /* 0x00000003000b7202 */ /* 0x000fe20000000f00 */
[----:B------:R-:W1:Y:S01]  /*0de0*/  LDCU.64 UR28, c[0x0][0x758] ;  /* 0x0000eb00ff1c77ac */ /* 0x000e620008000a00 */
[----:B------:R-:W2:Y:S03]  /*0df0*/  LDC.64 R8, c[0x0][0x728] ;  /* 0x0001ca00ff087b82 */ /* 0x000ea60000000a00 */
[----:B------:R-:W1:Y:S04]  /*0e00*/  LDG.E.64 R20, desc[UR6][R10.64] ;  /* 0x000000060a147981 */ /* 0x000e68000c1e1b00 */
[----:B------:R-:W3:Y:S04]  /*0e10*/  LDG.E.64 R14, desc[UR6][R10.64+0x8] ;  /* 0x000008060a0e7981 */ /* 0x000ee8000c1e1b00 */
[----:B------:R-:W4:Y:S04]  /*0e20*/  LDG.E.64 R16, desc[UR6][R10.64+0x10] ;  /* 0x000010060a107981 */ /* 0x000f28000c1e1b00 */
[----:B------:R4:W5:Y:S01]  /*0e30*/  LDG.E.64 R12, desc[UR6][R10.64+0x18] ;  /* 0x000018060a0c7981 */ /* 0x000962000c1e1b00 */
[----:B-1----:R-:W-:-:S02]  /*0e40*/  IMAD R7, R21, UR28, RZ ;  /* 0x0000001c15077c24 */ /* 0x002fc4000f8e02ff */
[----:B------:R-:W-:-:S04]  /*0e50*/  IMAD.WIDE.U32 R18, R20, UR28, RZ ;  /* 0x0000001c14127c25 */ /* 0x000fc8000f8e00ff */
[----:B---3--:R-:W-:Y:S01]  /*0e60*/  IMAD R15, R15, UR28, RZ ;  /* 0x0000001c0f0f7c24 */ /* 0x008fe2000f8e02ff */
[----:B--2---:R-:W-:Y:S01]  /*0e70*/  LEA R22, P1, R18, R8, 0x2 ;  /* 0x0000000812167211 */ /* 0x004fe200078210ff */
[----:B------:R-:W-:Y:S02]  /*0e80*/  IMAD R7, R20, UR29, R7 ;  /* 0x0000001d14077c24 */ /* 0x000fe4000f8e0207 */
[----:B------:R-:W-:-:S03]  /*0e90*/  IMAD.WIDE.U32 R20, R14, UR28, RZ ;  /* 0x0000001c0e147c25 */ /* 0x000fc6000f8e00ff */
[----:B------:R-:W-:Y:S01]  /*0ea0*/  IADD3 R7, PT, PT, R19, R7, RZ ;  /* 0x0000000713077210 */ /* 0x000fe20007ffe0ff */
[----:B------:R-:W-:Y:S01]  /*0eb0*/  IMAD R15, R14, UR29, R15 ;  /* 0x0000001d0e0f7c24 */ /* 0x000fe2000f8e020f */
[-C--:B------:R-:W-:Y:S01]  /*0ec0*/  LEA R14, P2, R20, R8.reuse, 0x2 ;  /* 0x00000008140e7211 */ /* 0x080fe200078410ff */
[----:B----4-:R-:W-:Y:S01]  /*0ed0*/  IMAD R11, R17, UR28, RZ ;  /* 0x0000001c110b7c24 */ /* 0x010fe2000f8e02ff */
[----:B------:R-:W-:Y:S02]  /*0ee0*/  LEA.HI.X R23, R18, R9, R7, 0x2, P1 ;  /* 0x0000000912177211 */ /* 0x000fe400008f1407 */
[----:B------:R-:W-:Y:S01]  /*0ef0*/  IADD3 R4, PT, PT, R21, R15, RZ ;  /* 0x0000000f15047210 */ /* 0x000fe20007ffe0ff */
[C---:B------:R-:W-:Y:S02]  /*0f00*/  IMAD R7, R16.reuse, UR29, R11 ;  /* 0x0000001d10077c24 */ /* 0x040fe4000f8e020b */
[----:B------:R-:W-:Y:S01]  /*0f10*/  IMAD.WIDE.U32 R16, R16, UR28, RZ ;  /* 0x0000001c10107c25 */ /* 0x000fe2000f8e00ff */
[----:B------:R-:W-:Y:S01]  /*0f20*/  LEA.HI.X R15, R20, R9, R4, 0x2, P2 ;  /* 0x00000009140f7211 */ /* 0x000fe200010f1404 */
[----:B------:R-:W2:Y:S02]  /*0f30*/  LDG.E.U16 R11, desc[UR6][R22.64+0x2] ;  /* 0x00000206160b7981 */ /* 0x000ea4000c1e1500 */
[----:B-----5:R-:W-:Y:S01]  /*0f40*/  IMAD R19, R13, UR28, RZ ;  /* 0x0000001c0d137c24 */ /* 0x020fe2000f8e02ff */
[----:B------:R-:W-:Y:S01]  /*0f50*/  IADD3 R4, PT, PT, R17, R7, RZ ;  /* 0x0000000711047210 */ /* 0x000fe20007ffe0ff */
[----:B------:R-:W-:Y:S01]  /*0f60*/  IMAD.WIDE.U32 R20, R12, UR28, RZ ;  /* 0x0000001c0c147c25 */ /* 0x000fe2000f8e00ff */
[----:B------:R-:W-:Y:S01]  /*0f70*/  LEA R18, P1, R16, R8, 0x2 ;  /* 0x0000000810127211 */ /* 0x000fe200078210ff */
[----:B------:R-:W3:Y:S02]  /*0f80*/  LDG.E.U16 R25, desc[UR6][R22.64] ;  /* 0x0000000616197981 */ /* 0x000ee4000c1e1500 */
[----:B------:R-:W-:-:S02]  /*0f90*/  IMAD R7, R12, UR29, R19 ;  /* 0x0000001d0c077c24 */ /* 0x000fc4000f8e0213 */
[----:B------:R-:W4:Y:S01]  /*0fa0*/  LDG.E.U16 R13, desc[UR6][R14.64+0x2] ;  /* 0x000002060e0d7981 */ /* 0x000f22000c1e1500 */
        /* <DEDUP_REMOVED lines=8> */
[----:B------:R1:W5:Y:S01]  /*1030*/  LDG.E.U16 R4, desc[UR6][R8.64] ;  /* 0x0000000608047981 */ /* 0x000362000c1e1500 */
[----:B------:R-:W-:-:S04]  /*1040*/  IADD3 R10, P1, PT, R10, 0x20, RZ ;  /* 0x000000200a0a7810 */ /* 0x000fc80007f3e0ff */
[----:B------:R-:W-:Y:S01]  /*1050*/  IADD3.X R3, PT, PT, RZ, R3, RZ, P1, !PT ;  /* 0x00000003ff037210 */ /* 0x000fe20000ffe4ff */
[----:B--2---:R-:W-:-:S05]  /*1060*/  HADD2.F32 R11, -RZ, R11.H0_H0 ;  /* 0x2000000bff0b7230 */ /* 0x004fca0000004100 */
[CC--:B------:R-:W-:Y:S01]  /*1070*/  FMUL.FTZ R12, R6.reuse, R11.reuse ;  /* 0x0000000b060c7220 */ /* 0x0c0fe20000410000 */
[----:B---3--:R-:W-:Y:S02]  /*1080*/  HADD2.F32 R25, -RZ, R25.H0_H0 ;  /* 0x20000019ff197230 */ /* 0x008fe40000004100 */
[C---:B------:R-:W-:Y:S01]  /*1090*/  FMUL.FTZ R11, R5.reuse, R11 ;  /* 0x0000000b050b7220 */ /* 0x040fe20000410000 */
[----:B----4-:R-:W-:Y:S02]  /*10a0*/  HADD2.F32 R13, -RZ, R13.H0_H0 ;  /* 0x2000000dff0d7230 */ /* 0x010fe40000004100 */
[-C--:B------:R-:W-:Y:S01]  /*10b0*/  FFMA.FTZ R12, R5, R25.reuse, -R12 ;  /* 0x00000019050c7223 */ /* 0x080fe2000001080c */
[C---:B------:R-:W-:Y:S01]  /*10c0*/  FFMA.FTZ R11, R6.reuse, R25, R11 ;  /* 0x00000019060b7223 */ /* 0x040fe2000001000b */
[----:B-----5:R-:W-:Y:S02]  /*10d0*/  HADD2.F32 R17, -RZ, R17.H0_H0 ;  /* 0x20000011ff117230 */ /* 0x020fe40000004100 */
[-C--:B------:R-:W-:Y:S01]  /*10e0*/  FMUL.FTZ R14, R6, R13.reuse ;  /* 0x0000000d060e7220 */ /* 0x080fe20000410000 */
[----:B------:R-:W-:Y:S01]  /*10f0*/  FADD.FTZ R12, R31, R12 ;  /* 0x0000000c1f0c7221 */ /* 0x000fe20000010000 */
[----:B------:R-:W-:Y:S01]  /*1100*/  FMUL.FTZ R13, R5, R13 ;  /* 0x0000000d050d7220 */ /* 0x000fe20000410000 */
[----:B------:R-:W-:-:S02]  /*1110*/  HADD2.F32 R21, -RZ, R21.H0_H0 ;  /* 0x20000015ff157230 */ /* 0x000fc40000004100 */
[CC--:B-1----:R-:W-:Y:S01]  /*1120*/  FFMA.FTZ R9, R5.reuse, R17.reuse, -R14 ;  /* 0x0000001105097223 */ /* 0x0c2fe2000001080e */
[----:B------:R-:W-:Y:S01]  /*1130*/  FADD.FTZ R11, R30, R11 ;  /* 0x0000000b1e0b7221 */ /* 0x000fe20000010000 */
[----:B------:R-:W-:Y:S01]  /*1140*/  FFMA.FTZ R8, R6, R17, R13 ;  /* 0x0000001106087223 */ /* 0x000fe2000001000d */
[----:B------:R-:W-:Y:S02]  /*1150*/  HADD2.F32 R16, -RZ, R16.H0_H0 ;  /* 0x20000010ff107230 */ /* 0x000fe40000004100 */
[----:B------:R-:W-:Y:S01]  /*1160*/  FADD.FTZ R9, R12, R9 ;  /* 0x000000090c097221 */ /* 0x000fe20000010000 */
[CC--:B------:R-:W-:Y:S01]  /*1170*/  FMUL.FTZ R12, R6.reuse, R21.reuse ;  /* 0x00000015060c7220 */ /* 0x0c0fe20000410000 */
[----:B------:R-:W-:Y:S01]  /*1180*/  FMUL.FTZ R21, R5, R21 ;  /* 0x0000001505157220 */ /* 0x000fe20000410000 */
[----:B------:R-:W-:Y:S02]  /*1190*/  HADD2.F32 R7, -RZ, R7.H0_H0 ;  /* 0x20000007ff077230 */ /* 0x000fe40000004100 */
[----:B------:R-:W-:Y:S01]  /*11a0*/  FADD.FTZ R8, R11, R8 ;  /* 0x000000080b087221 */ /* 0x000fe20000010000 */
[-C--:B------:R-:W-:Y:S01]  /*11b0*/  FFMA.FTZ R12, R5, R16.reuse, -R12 ;  /* 0x00000010050c7223 */ /* 0x080fe2000001080c */
[----:B------:R-:W-:Y:S01]  /*11c0*/  FFMA.FTZ R21, R6, R16, R21 ;  /* 0x0000001006157223 */ /* 0x000fe20000010015 */
[----:B------:R-:W-:-:S02]  /*11d0*/  HADD2.F32 R4, -RZ, R4.H0_H0 ;  /* 0x20000004ff047230 */ /* 0x000fc40000004100 */
[-C--:B------:R-:W-:Y:S01]  /*11e0*/  FMUL.FTZ R14, R6, R7.reuse ;  /* 0x00000007060e7220 */ /* 0x080fe20000410000 */
[----:B------:R-:W-:Y:S01]  /*11f0*/  FMUL.FTZ R7, R5, R7 ;  /* 0x0000000705077220 */ /* 0x000fe20000410000 */
[----:B------:R-:W-:Y:S01]  /*1200*/  FADD.FTZ R9, R9, R12 ;  /* 0x0000000c09097221 */ /* 0x000fe20000010000 */
[----:B------:R-:W-:Y:S01]  /*1210*/  FADD.FTZ R8, R8, R21 ;  /* 0x0000001508087221 */ /* 0x000fe20000010000 */
[-C--:B------:R-:W-:Y:S01]  /*1220*/  FFMA.FTZ R14, R5, R4.reuse, -R14 ;  /* 0x00000004050e7223 */ /* 0x080fe2000001080e */
[----:B------:R-:W-:-:S03]  /*1230*/  FFMA.FTZ R7, R6, R4, R7 ;  /* 0x0000000406077223 */ /* 0x000fc60000010007 */
[----:B------:R-:W-:Y:S01]  /*1240*/  FADD.FTZ R31, R9, R14 ;  /* 0x0000000e091f7221 */ /* 0x000fe20000010000 */
[----:B------:R-:W-:-:S07]  /*1250*/  FADD.FTZ R30, R8, R7 ;  /* 0x00000007081e7221 */ /* 0x000fce0000010000 */
.L_x_3237:
[----:B------:R-:W-:Y:S05]  /*1260*/  @!P0 BRA `(.L_x_3234) ;  /* 0x0000000400088947 */ /* 0x000fea0003800000 */
[----:B------:R-:W-:Y:S02]  /*1270*/  ISETP.NE.U32.AND P0, PT, R24, 0x1, PT ;  /* 0x000000011800780c */ /* 0x000fe40003f05070 */
[----:B------:R-:W-:Y:S02]  /*1280*/  LOP3.LUT R2, R2, 0x1, RZ, 0xc0, !PT ;  /* 0x0000000102027812 */ /* 0x000fe400078ec0ff */
[----:B------:R-:W-:Y:S02]  /*1290*/  ISETP.NE.AND.EX P0, PT, RZ, RZ, PT, P0 ;  /* 0x000000ffff00720c */ /* 0x000fe40003f05300 */
[----:B------:R-:W-:-:S04]  /*12a0*/  ISETP.NE.U32.AND P1, PT, R2, 0x1, PT ;  /* 0x000000010200780c */ /* 0x000fc80003f25070 */
[----:B------:R-:W-:-:S07]  /*12b0*/  ISETP.NE.U32.AND.EX P1, PT, RZ, RZ, PT, P1 ;  /* 0x000000ffff00720c */ /* 0x000fce0003f25110 */
[----:B------:R-:W-:Y:S06]  /*12c0*/  @!P0 BRA `(.L_x_3238) ;  /* 0x00000000009c8947 */ /* 0x000fec0003800000 */
[----:B------:R-:W-:Y:S01]  /*12d0*/  MOV R2, R10 ;  /* 0x0000000a00027202 */ /* 0x000fe20000000f00 */
[----:B------:R-:W1:Y:S01]  /*12e0*/  LDCU.64 UR28, c[0x0][0x758] ;  /* 0x0000eb00ff1c77ac */ /* 0x000e620008000a00 */
[----:B------:R-:W2:Y:S03]  /*12f0*/  LDC.64 R8, c[0x0][0x728] ;  /* 0x0001ca00ff087b82 */ /* 0x000ea60000000a00 */
[----:B------:R-:W1:Y:S04]  /*1300*/  LDG.E.64 R12, desc[UR6][R2.64] ;  /* 0x00000006020c7981 */ /* 0x000e68000c1e1b00 */
[----:B------:R-:W3:Y:S01]  /*1310*/  LDG.E.64 R16, desc[UR6][R2.64+0x8] ;  /* 0x0000080602107981 */ /* 0x000ee2000c1e1b00 */
[----:B-1----:R-:W-:-:S02]  /*1320*/  IMAD R7, R13, UR28, RZ ;  /* 0x0000001c0d077c24 */ /* 0x002fc4000f8e02ff */
[----:B------:R-:W-:-:S04]  /*1330*/  IMAD.WIDE.U32 R14, R12, UR28, RZ ;  /* 0x0000001c0c0e7c25 */ /* 0x000fc8000f8e00ff */
[----:B------:R-:W-:Y:S01]  /*1340*/  IMAD R7, R12, UR29, R7 ;  /* 0x0000001d0c077c24 */ /* 0x000fe2000f8e0207 */
[----:B--2---:R-:W-:Y:S01]  /*1350*/  LEA R12, P0, R14, R8, 0x2 ;  /* 0x000000080e0c7211 */ /* 0x004fe200078010ff */
[----:B---3--:R-:W-:Y:S02]  /*1360*/  IMAD R11, R17, UR28, RZ ;  /* 0x0000001c110b7c24 */ /* 0x008fe4000f8e02ff */
[----:B------:R-:W-:Y:S01]  /*1370*/  IMAD.WIDE.U32 R18, R16, UR28, RZ ;  /* 0x0000001c10127c25 */ /* 0x000fe2000f8e00ff */
[----:B------:R-:W-:-:S03]  /*1380*/  IADD3 R7, PT, PT, R15, R7, RZ ;  /* 0x000000070f077210 */ /* 0x000fc60007ffe0ff */
[----:B------:R-:W-:Y:S01]  /*1390*/  IMAD R11, R16, UR29, R11 ;  /* 0x0000001d100b7c24 */ /* 0x000fe2000f8e020b */
[----:B------:R-:W-:Y:S02]  /*13a0*/  LEA.HI.X R13, R14, R9, R7, 0x2, P0 ;  /* 0x000000090e0d7211 */ /* 0x000fe400000f1407 */
[C---:B------:R-:W-:Y:S02]  /*13b0*/  LEA R8, P0, R18.reuse, R8, 0x2 ;  /* 0x0000000812087211 */ /* 0x040fe400078010ff */
[----:B------:R-:W-:Y:S01]  /*13c0*/  IADD3 R11, PT, PT, R19, R11, RZ ;  /* 0x0000000b130b7210 */ /* 0x000fe20007ffe0ff */
[----:B------:R-:W2:Y:S03]  /*13d0*/  LDG.E.U16 R4, desc[UR6][R12.64+0x2] ;  /* 0x000002060c047981 */ /* 0x000ea6000c1e1500 */
[----:B------:R-:W-:Y:S01]  /*13e0*/  LEA.HI.X R9, R18, R9, R11, 0x2, P0 ;  /* 0x0000000912097211 */ /* 0x000fe200000f140b */
[----:B------:R-:W3:Y:S04]  /*13f0*/  LDG.E.U16 R2, desc[UR6][R12.64] ;  /* 0x000000060c027981 */ /* 0x000ee8000c1e1500 */
[----:B------:R-:W4:Y:S04]  /*1400*/  LDG.E.U16 R15, desc[UR6][R8.64+0x2] ;  /* 0x00000206080f7981 */ /* 0x000f28000c1e1500 */
[----:B------:R-:W5:Y:S01]  /*1410*/  LDG.E.U16 R11, desc[UR6][R8.64] ;  /* 0x00000006080b7981 */ /* 0x000f62000c1e1500 */
[----:B------:R-:W-:-:S04]  /*1420*/  IADD3 R10, P0, PT, R10, 0x10, RZ ;  /* 0x000000100a0a7810 */ /* 0x000fc80007f1e0ff */
[----:B------:R-:W-:Y:S01]  /*1430*/  IADD3.X R3, PT, PT, RZ, R3, RZ, P0, !PT ;  /* 0x00000003ff037210 */ /* 0x000fe200007fe4ff */
[----:B--2---:R-:W-:Y:S02]  /*1440*/  HADD2.F32 R4, -RZ, R4.H0_H0 ;  /* 0x20000004ff047230 */ /* 0x004fe40000004100 */
[----:B---3--:R-:W-:-:S03]  /*1450*/  HADD2.F32 R2, -RZ, R2.H0_H0 ;  /* 0x20000002ff027230 */ /* 0x008fc60000004100 */
[CC--:B------:R-:W-:Y:S01]  /*1460*/  FMUL.FTZ R14, R6.reuse, R4.reuse ;  /* 0x00000004060e7220 */ /* 0x0c0fe20000410000 */
[C---:B------:R-:W-:Y:S01]  /*1470*/  FMUL.FTZ R7, R5.reuse, R4 ;  /* 0x0000000405077220 */ /* 0x040fe20000410000 */
[----:B----4-:R-:W-:Y:S02]  /*1480*/  HADD2.F32 R15, -RZ, R15.H0_H0 ;  /* 0x2000000fff0f7230 */ /* 0x010fe40000004100 */
[CC--:B------:R-:W-:Y:S01]  /*1490*/  FFMA.FTZ R14, R5.reuse, R2.reuse, -R14 ;  /* 0x00000002050e7223 */ /* 0x0c0fe2000001080e */
[C---:B------:R-:W-:Y:S01]  /*14a0*/  FFMA.FTZ R7, R6.reuse, R2, R7 ;  /* 0x0000000206077223 */ /* 0x040fe20000010007 */
[----:B-----5:R-:W-:Y:S02]  /*14b0*/  HADD2.F32 R11, -RZ, R11.H0_H0 ;  /* 0x2000000bff0b7230 */ /* 0x020fe40000004100 */
        /* <DEDUP_REMOVED lines=8> */
.L_x_3238:
[----:B------:R-:W-:Y:S01]  /*1540*/  MOV R11, R3 ;  /* 0x00000003000b7202 */ /* 0x000fe20000000f00 */
[----:B------:R-:W-:Y:S06]  /*1550*/  @P1 BRA `(.L_x_3234) ;  /* 0x00000000004c1947 */ /* 0x000fec0003800000 */
[----:B------:R-:W2:Y:S01]  /*1560*/  LDG.E.64 R2, desc[UR6][R10.64] ;  /* 0x000000060a027981 */ /* 0x000ea2000c1e1b00 */
[----:B------:R-:W2:Y:S01]  /*1570*/  LDCU.64 UR28, c[0x0][0x758] ;  /* 0x0000eb00ff1c77ac */ /* 0x000ea20008000a00 */
[----:B------:R-:W1:Y:S01]  /*1580*/  LDC.64 R12, c[0x0][0x728] ;  /* 0x0001ca00ff0c7b82 */ /* 0x000e620000000a00 */
[----:B--2---:R-:W-:Y:S02]  /*1590*/  IMAD R3, R3, UR28, RZ ;  /* 0x0000001c03037c24 */ /* 0x004fe4000f8e02ff */
[----:B------:R-:W-:-:S04]  /*15a0*/  IMAD.WIDE.U32 R8, R2, UR28, RZ ;  /* 0x0000001c02087c25 */ /* 0x000fc8000f8e00ff */
[----:B------:R-:W-:Y:S01]  /*15b0*/  IMAD R3, R2, UR29, R3 ;  /* 0x0000001d02037c24 */ /* 0x000fe2000f8e0203 */
[----:B-1----:R-:W-:-:S04]  /*15c0*/  LEA R2, P0, R8, R12, 0x2 ;  /* 0x0000000c08027211 */ /* 0x002fc800078010ff */
[----:B------:R-:W-:-:S04]  /*15d0*/  IADD3 R3, PT, PT, R9, R3, RZ ;  /* 0x0000000309037210 */ /* 0x000fc80007ffe0ff */
[----:B------:R-:W-:-:S05]  /*15e0*/  LEA.HI.X R3, R8, R13, R3, 0x2, P0 ;  /* 0x0000000d08037211 */ /* 0x000fca00000f1403 */
[----:B------:R-:W2:Y:S04]  /*15f0*/  LDG.E.U16 R7, desc[UR6][R2.64+0x2] ;  /* 0x0000020602077981 */ /* 0x000ea8000c1e1500 */
[----:B------:R-:W3:Y:S01]  /*1600*/  LDG.E.U16 R4, desc[UR6][R2.64] ;  /* 0x0000000602047981 */ /* 0x000ee2000c1e1500 */
[----:B--2---:R-:W-:Y:S02]  /*1610*/  HADD2.F32 R7, -RZ, R7.H0_H0 ;  /* 0x20000007ff077230 */ /* 0x004fe40000004100 */
[----:B---3--:R-:W-:-:S03]  /*1620*/  HADD2.F32 R4, -RZ, R4.H0_H0 ;  /* 0x20000004ff047230 */ /* 0x008fc60000004100 */
[-C--:B------:R-:W-:Y:S01]  /*1630*/  FMUL.FTZ R8, R6, R7.reuse ;  /* 0x0000000706087220 */ /* 0x080fe20000410000 */
[----:B------:R-:W-:-:S03]  /*1640*/  FMUL.FTZ R7, R5, R7 ;  /* 0x0000000705077220 */ /* 0x000fc60000410000 */
[-C--:B------:R-:W-:Y:S01]  /*1650*/  FFMA.FTZ R8, R5, R4.reuse, -R8 ;  /* 0x0000000405087223 */ /* 0x080fe20000010808 */
[----:B------:R-:W-:-:S03]  /*1660*/  FFMA.FTZ R7, R6, R4, R7 ;  /* 0x0000000406077223 */ /* 0x000fc60000010007 */
[----:B------:R-:W-:Y:S01]  /*1670*/  FADD.FTZ R31, R31, R8 ;  /* 0x000000081f1f7221 */ /* 0x000fe20000010000 */
[----:B------:R-:W-:-:S07]  /*1680*/  FADD.FTZ R30, R30, R7 ;  /* 0x000000071e1e7221 */ /* 0x000fce0000010000 */
.L_x_3234:
[----:B------:R-:W1:Y:S01]  /*1690*/  LDC.64 R2, c[0x0][0x710] ;  /* 0x0001c400ff027b82 */ /* 0x000e620000000a00 */
[----:B------:R-:W-:Y:S02]  /*16a0*/  F2FP.F16.F32.PACK_AB R31, R30, R31 ;  /* 0x0000001f1e1f723e */ /* 0x000fe400000000ff */
[----:B------:R-:W-:-:S04]  /*16b0*/  IADD3 R0, PT, PT, R0, 0x80, RZ ;  /* 0x0000008000007810 */ /* 0x000fc80007ffe0ff */
[----:B------:R-:W-:Y:S01]  /*16c0*/  ISETP.GE.AND P0, PT, R0, UR4, PT ;  /* 0x0000000400007c0c */ /* 0x000fe2000bf06270 */
[----:B-1----:R1:W-:-:S12]  /*16d0*/  STG.E desc[UR6][R2.64], R31 ;  /* 0x0000001f02007986 */ /* 0x0023d8000c101906 */
[----:B------:R-:W-:Y:S05]  /*16e0*/  @P0 BRA `(.L_x_3239) ;  /* 0x0000002800b40947 */ /* 0x000fea0003800000 */
        /* <DEDUP_REMOVED lines=27> */
[----:B-1----:R3:W4:Y:S01]  /*18a0*/  LDG.E.64 R4, desc[UR6][R6.64] ;  /* 0x0000000606047981 */ /* 0x002722000c1e1b00 */
[----:B------:R-:W-:-:S04]  /*18b0*/  ISETP.GE.U32.AND P0, PT, R2, 0x8, PT ;  /* 0x000000080200780c */ /* 0x000fc80003f06070 */
[----:B------:R-:W-:Y:S02]  /*18c0*/  ISETP.GE.U32.AND.EX P0, PT, R14, RZ, PT, P0 ;  /* 0x000000ff0e00720c */ /* 0x000fe40003f06100 */
[----:B------:R-:W-:Y:S01]  /*18d0*/  CS2R R30, SRZ ;  /* 0x00000000001e7805 */ /* 0x000fe2000001ff00 */
[----:B---3--:R-:W-:Y:S01]  /*18e0*/  HADD2.F32 R6, -RZ, R12.H0_H0 ;  /* 0x2000000cff067230 */ /* 0x008fe20000004100 */
[----:B----4-:R-:W-:-:S04]  /*18f0*/  LEA R10, P1, R4, R16, 0x3 ;  /* 0x00000010040a7211 */ /* 0x010fc800078218ff */
[----:B------:R-:W-:Y:S01]  /*1900*/  LEA.HI.X R3, R4, R17, R5, 0x3, P1 ;  /* 0x0000001104037211 */ /* 0x000fe200008f1c05 */
[----:B--2---:R-:W-:Y:S01]  /*1910*/  HADD2.F32 R5, -RZ, R11.H0_H0 ;  /* 0x2000000bff057230 */ /* 0x004fe20000004100 */
[----:B------:R-:W-:-:S03]  /*1920*/  LOP3.LUT R4, R2, 0x7, RZ, 0xc0, !PT ;  /* 0x0000000702047812 */ /* 0x000fc600078ec0ff */
[----:B------:R-:W-:Y:S05]  /*1930*/  @!P0 BRA `(.L_x_3241) ;  /* 0x0000000800588947 */ /* 0x000fea0003800000 */
[----:B------:R-:W1:Y:S01]  /*1940*/  LDC.64 R12, c[0x0][0x728] ;  /* 0x0001ca00ff0c7b82 */ /* 0x000e620000000a00 */
[----:B------:R-:W-:Y:S01]  /*1950*/  HFMA2 R30, -RZ, RZ, 0, 0 ;  /* 0x00000000ff1e7431 */ /* 0x000fe200000001ff */
[----:B------:R-:W-:Y:S01]  /*1960*/  LOP3.LUT R9, R14, 0x7fffffff, RZ, 0xc0, !PT ;  /* 0x7fffffff0e097812 */ /* 0x000fe200078ec0ff */
[----:B------:R-:W2:Y:S01]  /*1970*/  LDCU.64 UR28, c[0x0][0x758] ;  /* 0x0000eb00ff1c77ac */ /* 0x000ea20008000a00 */
[----:B------:R-:W-:Y:S02]  /*1980*/  MOV R11, R3 ;  /* 0x00000003000b7202 */ /* 0x000fe40000000f00 */
[----:B------:R-:W-:-:S07]  /*1990*/  LOP3.LUT R8, R2, 0xfffffff8, RZ, 0xc0, !PT ;  /* 0xfffffff802087812 */ /* 0x000fce00078ec0ff */
.L_x_3242:
        /* <DEDUP_REMOVED lines=144> */
.L_x_3241:
        /* <DEDUP_REMOVED lines=82> */
.L_x_3243:
        /* <DEDUP_REMOVED lines=46> */
.L_x_3244:
        /* <DEDUP_REMOVED lines=21> */
.L_x_3240:
[----:B------:R-:W1:Y:S01]  /*2bf0*/  LDC.64 R2, c[0x0][0x710] ;  /* 0x0001c400ff027b82 */ /* 0x000e620000000a00 */
[----:B------:R-:W-:Y:S02]  /*2c00*/  F2FP.F16.F32.PACK_AB R31, R30, R31 ;  /* 0x0000001f1e1f723e */ /* 0x000fe400000000ff */
[----:B------:R-:W-:-:S03]  /*2c10*/  IADD3 R0, PT, PT, R0, 0x80, RZ ;  /* 0x0000008000007810 */ /* 0x000fc60007ffe0ff */
[----:B-1----:R1:W-:Y:S04]  /*2c20*/  STG.E desc[UR6][R2.64], R31 ;  /* 0x0000001f02007986 */ /* 0x0023e8000c101906 */
.L_x_3233:
[----:B------:R-:W-:-:S13]  /*2c30*/  ISETP.GE.AND P0, PT, R0, UR4, PT ;  /* 0x0000000400007c0c */ /* 0x000fda000bf06270 */
        /* <DEDUP_REMOVED lines=38> */
[----:B------:R-:W-:Y:S01]  /*2ea0*/  HFMA2 R28, -RZ, RZ, 0, 0 ;  /* 0x00000000ff1c7431 */ /* 0x000fe200000001ff */
[----:B------:R-:W-:Y:S01]  /*2eb0*/  BSSY.RECONVERGENT B2, `(.L_x_3248) ;  /* 0x0000094000027945 */ /* 0x000fe20003800200 */
[----:B------:R-:W-:Y:S02]  /*2ec0*/  LOP3.LUT R9, R13, 0x7fffffff, RZ, 0xc0, !PT ;  /* 0x7fffffff0d097812 */ /* 0x000fe400078ec0ff */
[----:B------:R-:W-:Y:S02]  /*2ed0*/  MOV R12, R8 ;  /* 0x00000008000c7202 */ /* 0x000fe40000000f00 */
[----:B------:R-:W-:Y:S02]  /*2ee0*/  MOV R13, R3 ;  /* 0x00000003000d7202 */ /* 0x000fe40000000f00 */
[----:B------:R-:W-:-:S07]  /*2ef0*/  LOP3.LUT R8, R2, 0xfffffff8, RZ, 0xc0, !PT ;  /* 0xfffffff802087812 */ /* 0x000fce00078ec0ff */
.L_x_3249:
        /* <DEDUP_REMOVED lines=14> */
[----:B------:R-:W-:Y:S02]  /*2fe0*/  IADD3 R7, PT, PT, R31, R3, RZ ;  /* 0x000000031f077210 */ /* 0x000fe40007ffe0ff */
[----:B------:R-:W-:Y:S02]  /*2ff0*/  LEA R26, P1, R10, UR26, 0x2 ;  /* 0x0000001a0a1a7c11 */ /* 0x000fe4000f8210ff */
[----:B------:R-:W-:Y:S01]  /*3000*/  IADD3 R3, PT, PT, R11, R25, RZ ;  /* 0x000000190b037210 */ /* 0x000fe20007ffe0ff */
[----:B---3--:R-:W-:Y:S01]  /*3010*/  IMAD R11, R33, UR16, RZ ;  /* 0x00000010210b7c24 */ /* 0x008fe2000f8e02ff */
[----:B------:R-:W-:Y:S02]  /*3020*/  LEA R24, P0, R30, UR26, 0x2 ;  /* 0x0000001a1e187c11 */ /* 0x000fe4000f8010ff */
[----:B------:R-:W-:Y:S01]  /*3030*/  LEA.HI.X R27, R10, UR27, R3, 0x2, P1 ;  /* 0x0000001b0a1b7c11 */ /* 0x000fe200088f1403 */
[----:B------:R-:W-:Y:S01]  /*3040*/  IMAD R3, R32, UR17, R11 ;  /* 0x0000001120037c24 */ /* 0x000fe2000f8e020b */
[----:B------:R-:W-:Y:S01]  /*3050*/  LEA.HI.X R25, R30, UR27, R7, 0x2, P0 ;  /* 0x0000001b1e197c11 */ /* 0x000fe200080f1407 */
[----:B------:R-:W-:-:S02]  /*3060*/  IMAD.WIDE.U32 R10, R32, UR16, RZ ;  /* 0x00000010200a7c25 */ /* 0x000fc4000f8e00ff */
[----:B------:R-:W2:Y:S02]  /*3070*/  LDG.E.U16 R31, desc[UR6][R26.64] ;  /* 0x000000061a1f7981 */ /* 0x000ea4000c1e1500 */
[----:B----4-:R-:W-:Y:S01]  /*3080*/  IMAD R35, R23, UR16, RZ ;  /* 0x0000001017237c24 */ /* 0x010fe2000f8e02ff */
[----:B------:R-:W-:Y:S01]  /*3090*/  IADD3 R11, PT, PT, R11, R3, RZ ;  /* 0x000000030b0b7210 */ /* 0x000fe20007ffe0ff */
[----:B------:R-:W3:Y:S01]  /*30a0*/  LDG.E.U16 R30, desc[UR6][R24.64] ;  /* 0x00000006181e7981 */ /* 0x000ee2000c1e1500 */
[----:B-----5:R-:W-:-:S03]  /*30b0*/  IMAD R33, R21, UR16, RZ ;  /* 0x0000001015217c24 */ /* 0x020fc6000f8e02ff */
[----:B------:R0:W4:Y:S01]  /*30c0*/  LDG.E.U16 R7, desc[UR6][R24.64+0x2] ;  /* 0x0000020618077981 */ /* 0x000122000c1e1500 */
[C---:B------:R-:W-:Y:S02]  /*30d0*/  IMAD R35, R22.reuse, UR17, R35 ;  /* 0x0000001116237c24 */ /* 0x040fe4000f8e0223 */
[----:B------:R-:W-:Y:S01]  /*30e0*/  IMAD.WIDE.U32 R22, R22, UR16, RZ ;  /* 0x0000001016167c25 */ /* 0x000fe2000f8e00ff */
[----:B------:R1:W5:Y:S01]  /*30f0*/  LDG.E.U16 R3, desc[UR6][R26.64+0x2] ;  /* 0x000002061a037981 */ /* 0x000362000c1e1500 */
[----:B0-----:R-:W-:Y:S02]  /*3100*/  LEA R24, P0, R10, UR26, 0x2 ;  /* 0x0000001a0a187c11 */ /* 0x001fe4000f8010ff */
[----:B------:R-:W-:Y:S02]  /*3110*/  IMAD R33, R20, UR17, R33 ;  /* 0x0000001114217c24 */ /* 0x000fe4000f8e0221 */
[----:B------:R-:W-:Y:S01]  /*3120*/  LEA.HI.X R25, R10, UR27, R11, 0x2, P0 ;  /* 0x0000001b0a197c11 */ /* 0x000fe200080f140b */
[----:B------:R-:W-:Y:S01]  /*3130*/  IMAD.WIDE.U32 R20, R20, UR16, RZ ;  /* 0x0000001014147c25 */ /* 0x000fe2000f8e00ff */
[----:B------:R-:W-:-:S03]  /*3140*/  IADD3 R35, PT, PT, R23, R35, RZ ;  /* 0x0000002317237210 */ /* 0x000fc60007ffe0ff */
[----:B------:R-:W5:Y:S01]  /*3150*/  LDG.E.U16 R11, desc[UR6][R24.64] ;  /* 0x00000006180b7981 */ /* 0x000f62000c1e1500 */
[----:B------:R-:W-:-:S03]  /*3160*/  IMAD R15, R15, UR16, RZ ;  /* 0x000000100f0f7c24 */ /* 0x000fc6000f8e02ff */
[----:B------:R0:W5:Y:S01]  /*3170*/  LDG.E.U16 R10, desc[UR6][R24.64+0x2] ;  /* 0x00000206180a7981 */ /* 0x000162000c1e1500 */
[----:B------:R-:W-:Y:S01]  /*3180*/  IADD3 R33, PT, PT, R21, R33, RZ ;  /* 0x0000002115217210 */ /* 0x000fe20007ffe0ff */
[----:B------:R-:W-:Y:S01]  /*3190*/  IMAD R21, R14, UR17, R15 ;  /* 0x000000110e157c24 */ /* 0x000fe2000f8e020f */
[----:B-1----:R-:W-:Y:S01]  /*31a0*/  LEA R26, P1, R20, UR26, 0x2 ;  /* 0x0000001a141a7c11 */ /* 0x002fe2000f8210ff */
[----:B------:R-:W-:Y:S01]  /*31b0*/  IMAD.WIDE.U32 R14, R14, UR16, RZ ;  /* 0x000000100e0e7c25 */ /* 0x000fe2000f8e00ff */
[----:B0-----:R-:W-:-:S03]  /*31c0*/  LEA R24, P0, R22, UR26, 0x2 ;  /* 0x0000001a16187c11 */ /* 0x001fc6000f8010ff */
[----:B------:R-:W-:Y:S01]  /*31d0*/  IMAD R19, R19, UR16, RZ ;  /* 0x0000001013137c24 */ /* 0x000fe2000f8e02ff */
[----:B------:R-:W-:Y:S01]  /*31e0*/  LEA.HI.X R25, R22, UR27, R35, 0x2, P0 ;  /* 0x0000001b16197c11 */ /* 0x000fe200080f1423 */
[----:B------:R-:W-:Y:S01]  /*31f0*/  IMAD.WIDE.U32 R22, R18, UR16, RZ ;  /* 0x0000001012167c25 */ /* 0x000fe2000f8e00ff */
[----:B------:R-:W-:Y:S02]  /*3200*/  LEA.HI.X R27, R20, UR27, R33, 0x2, P1 ;  /* 0x0000001b141b7c11 */ /* 0x000fe400088f1421 */
[----:B------:R-:W-:Y:S01]  /*3210*/  LEA R20, P0, R14, UR26, 0x2 ;  /* 0x0000001a0e147c11 */ /* 0x000fe2000f8010ff */
[----:B------:R-:W5:Y:S01]  /*3220*/  LDG.E.U16 R32, desc[UR6][R24.64+0x2] ;  /* 0x0000020618207981 */ /* 0x000f62000c1e1500 */
[----:B------:R-:W-:Y:S01]  /*3230*/  IADD3 R15, PT, PT, R15, R21, RZ ;  /* 0x000000150f0f7210 */ /* 0x000fe20007ffe0ff */
[----:B------:R-:W-:Y:S02]  /*3240*/  IMAD R19, R18, UR17, R19 ;  /* 0x0000001112137c24 */ /* 0x000fe4000f8e0213 */
[----:B------:R-:W-:Y:S01]  /*3250*/  IMAD R17, R17, UR16, RZ ;  /* 0x0000001011117c24 */ /* 0x000fe2000f8e02ff */
[----:B------:R-:W-:Y:S01]  /*3260*/  LEA.HI.X R21, R14, UR27, R15, 0x2, P0 ;  /* 0x0000001b0e157c11 */ /* 0x000fe200080f140f */
[----:B------:R-:W5:Y:S01]  /*3270*/  LDG.E.U16 R33, desc[UR6][R26.64] ;  /* 0x000000061a217981 */ /* 0x000f62000c1e1500 */
[----:B------:R-:W-:-:S02]  /*3280*/  LEA R14, P0, R22, UR26, 0x2 ;  /* 0x0000001a160e7c11 */ /* 0x000fc4000f8010ff */
[----:B------:R-:W-:Y:S01]  /*3290*/  IADD3 R15, PT, PT, R23, R19, RZ ;  /* 0x00000013170f7210 */ /* 0x000fe20007ffe0ff */
[----:B------:R-:W5:Y:S01]  /*32a0*/  LDG.E.U16 R25, desc[UR6][R24.64] ;  /* 0x0000000618197981 */ /* 0x000f62000c1e1500 */
[----:B------:R-:W-:Y:S02]  /*32b0*/  IMAD.WIDE.U32 R18, R16, UR16, RZ ;  /* 0x0000001010127c25 */ /* 0x000fe4000f8e00ff */
[----:B------:R-:W-:Y:S01]  /*32c0*/  LEA.HI.X R15, R22, UR27, R15, 0x2, P0 ;  /* 0x0000001b160f7c11 */ /* 0x000fe200080f140f */
[----:B------:R-:W5:Y:S01]  /*32d0*/  LDG.E.U16 R23, desc[UR6][R20.64+0x2] ;  /* 0x0000020614177981 */ /* 0x000f62000c1e1500 */
[----:B------:R-:W-:-:S03]  /*32e0*/  IMAD R17, R16, UR17, R17 ;  /* 0x0000001110117c24 */ /* 0x000fc6000f8e0211 */
[----:B------:R-:W5:Y:S01]  /*32f0*/  LDG.E.U16 R24, desc[UR6][R26.64+0x2] ;  /* 0x000002061a187981 */ /* 0x000f62000c1e1500 */
[C---:B------:R-:W-:Y:S02]  /*3300*/  LEA R16, P0, R18.reuse, UR26, 0x2 ;  /* 0x0000001a12107c11 */ /* 0x040fe4000f8010ff */
[----:B------:R-:W-:Y:S01]  /*3310*/  IADD3 R17, PT, PT, R19, R17, RZ ;  /* 0x0000001113117210 */ /* 0x000fe20007ffe0ff */
[----:B------:R0:W5:Y:S04]  /*3320*/  LDG.E.U16 R22, desc[UR6][R20.64] ;  /* 0x0000000614167981 */ /* 0x000168000c1e1500 */
[----:B------:R-:W5:Y:S01]  /*3330*/  LDG.E.U16 R34, desc[UR6][R14.64+0x2] ;  /* 0x000002060e227981 */ /* 0x000f62000c1e1500 */
[----:B------:R-:W-:-:S03]  /*3340*/  LEA.HI.X R17, R18, UR27, R17, 0x2, P0 ;  /* 0x0000001b12117c11 */ /* 0x000fc600080f1411 */
[----:B------:R1:W5:Y:S04]  /*3350*/  LDG.E.U16 R19, desc[UR6][R14.64] ;  /* 0x000000060e137981 */ /* 0x000368000c1e1500 */
        /* <DEDUP_REMOVED lines=12> */
[CC--:B0-----:R-:W-:Y:S01]  /*3420*/  FMUL.FTZ R20, R6.reuse, R7.reuse ;  /* 0x0000000706147220 */ /* 0x0c1fe20000410000 */
[C---:B------:R-:W-:Y:S01]  /*3430*/  FMUL.FTZ R7, R5.reuse, R7 ;  /* 0x0000000705077220 */ /* 0x040fe20000410000 */
[CC--:B-1----:R-:W-:Y:S02]  /*3440*/  FMUL.FTZ R14, R6.reuse, R3.reuse ;  /* 0x00000003060e7220 */ /* 0x0c2fe40000410000 */
[CC--:B------:R-:W-:Y:S01]  /*3450*/  FFMA.FTZ R20, R5.reuse, R30.reuse, -R20 ;  /* 0x0000001e05147223 */ /* 0x0c0fe20000010814 */
[----:B------:R-:W-:Y:S01]  /*3460*/  FFMA.FTZ R7, R6, R30, R7 ;  /* 0x0000001e06077223 */ /* 0x000fe20000010007 */
[C---:B------:R-:W-:Y:S01]  /*3470*/  FMUL.FTZ R15, R5.reuse, R3 ;  /* 0x00000003050f7220 */ /* 0x040fe20000410000 */
[----:B------:R-:W-:Y:S01]  /*3480*/  FFMA.FTZ R3, R5, R31, -R14 ;  /* 0x0000001f05037223 */ /* 0x000fe2000001080e */
[----:B------:R-:W-:Y:S01]  /*3490*/  FADD.FTZ R20, R20, R29 ;  /* 0x0000001d14147221 */ /* 0x000fe20000010000 */
[----:B------:R-:W-:Y:S01]  /*34a0*/  FADD.FTZ R7, R7, R28 ;  /* 0x0000001c07077221 */ /* 0x000fe20000010000 */
[----:B------:R-:W-:-:S02]  /*34b0*/  HADD2.F32 R11, -RZ, R11.H0_H0 ;  /* 0x2000000bff0b7230 */ /* 0x000fc40000004100 */
[----:B------:R-:W-:Y:S02]  /*34c0*/  HADD2.F32 R16, -RZ, R10.H0_H0 ;  /* 0x2000000aff107230 */ /* 0x000fe40000004100 */
[----:B------:R-:W-:-:S03]  /*34d0*/  FFMA.FTZ R10, R6, R31, R15 ;  /* 0x0000001f060a7223 */ /* 0x000fc6000001000f */
[-C--:B------:R-:W-:Y:S01]  /*34e0*/  FMUL.FTZ R14, R6, R16.reuse ;  /* 0x00000010060e7220 */ /* 0x080fe20000410000 */
[C---:B------:R-:W-:Y:S01]  /*34f0*/  FMUL.FTZ R15, R5.reuse, R16 ;  /* 0x00000010050f7220 */ /* 0x040fe20000410000 */
[----:B------:R-:W-:Y:S02]  /*3500*/  FADD.FTZ R3, R20, R3 ;  /* 0x0000000314037221 */ /* 0x000fe40000010000 */
[-C--:B------:R-:W-:Y:S01]  /*3510*/  FFMA.FTZ R14, R5, R11.reuse, -R14 ;  /* 0x0000000b050e7223 */ /* 0x080fe2000001080e */
[----:B------:R-:W-:Y:S01]  /*3520*/  FADD.FTZ R7, R7, R10 ;  /* 0x0000000a07077221 */ /* 0x000fe20000010000 */
[----:B------:R-:W-:Y:S02]  /*3530*/  FFMA.FTZ R10, R6, R11, R15 ;  /* 0x0000000b060a7223 */ /* 0x000fe4000001000f */
[----:B------:R-:W-:Y:S01]  /*3540*/  FADD.FTZ R3, R3, R14 ;  /* 0x0000000e03037221 */ /* 0x000fe20000010000 */
[----:B------:R-:W-:Y:S02]  /*3550*/  HADD2.F32 R32, -RZ, R32.H0_H0 ;  /* 0x20000020ff207230 */ /* 0x000fe40000004100 */
[----:B------:R-:W-:-:S03]  /*3560*/  FADD.FTZ R7, R7, R10 ;  /* 0x0000000a07077221 */ /* 0x000fc60000010000 */
[CC--:B------:R-:W-:Y:S01]  /*3570*/  FMUL.FTZ R11, R5.reuse, R32.reuse ;  /* 0x00000020050b7220 */ /* 0x0c0fe20000410000 */
[C---:B------:R-:W-:Y:S01]  /*3580*/  FMUL.FTZ R14, R6.reuse, R32 ;  /* 0x00000020060e7220 */ /* 0x040fe20000410000 */
[----:B------:R-:W-:Y:S02]  /*3590*/  HADD2.F32 R25, -RZ, R25.H0_H0 ;  /* 0x20000019ff197230 */ /* 0x000fe40000004100 */
[----:B------:R-:W-:Y:S02]  /*35a0*/  HADD2.F32 R33, -RZ, R33.H0_H0 ;  /* 0x20000021ff217230 */ /* 0x000fe40000004100 */
[----:B------:R-:W-:Y:S02]  /*35b0*/  HADD2.F32 R23, -RZ, R23.H0_H0 ;  /* 0x20000017ff177230 */ /* 0x000fe40000004100 */
[-C--:B------:R-:W-:Y:S01]  /*35c0*/  FFMA.FTZ R10, R6, R25.reuse, R11 ;  /* 0x00000019060a7223 */ /* 0x080fe2000001000b */
[----:B------:R-:W-:Y:S02]  /*35d0*/  HADD2.F32 R24, -RZ, R24.H0_H0 ;  /* 0x20000018ff187230 */ /* 0x000fe40000004100 */
[----:B------:R-:W-:Y:S01]  /*35e0*/  FFMA.FTZ R14, R5, R25, -R14 ;  /* 0x00000019050e7223 */ /* 0x000fe2000001080e */
[----:B------:R-:W-:-:S02]  /*35f0*/  FADD.FTZ R7, R7, R10 ;  /* 0x0000000a07077221 */ /* 0x000fc40000010000 */
[-C--:B------:R-:W-:Y:S01]  /*3600*/  FMUL.FTZ R11, R5, R24.reuse ;  /* 0x00000018050b7220 */ /* 0x080fe20000410000 */
[C---:B------:R-:W-:Y:S01]  /*3610*/  FMUL.FTZ R16, R6.reuse, R24 ;  /* 0x0000001806107220 */ /* 0x040fe20000410000 */
[----:B------:R-:W-:Y:S01]  /*3620*/  FADD.FTZ R3, R3, R14 ;  /* 0x0000000e03037221 */ /* 0x000fe20000010000 */
[----:B------:R-:W-:Y:S02]  /*3630*/  HADD2.F32 R22, -RZ, R22.H0_H0 ;  /* 0x20000016ff167230 */ /* 0x000fe40000004100 */
[CC--:B------:R-:W-:Y:S01]  /*3640*/  FFMA.FTZ R10, R6.reuse, R33.reuse, R11 ;  /* 0x00000021060a7223 */ /* 0x0c0fe2000001000b */
[----:B------:R-:W-:Y:S02]  /*3650*/  HADD2.F32 R34, -RZ, R34.H0_H0 ;  /* 0x20000022ff227230 */ /* 0x000fe40000004100 */
[----:B------:R-:W-:Y:S01]  /*3660*/  FFMA.FTZ R16, R5, R33, -R16 ;  /* 0x0000002105107223 */ /* 0x000fe20000010810 */
[----:B------:R-:W-:Y:S01]  /*3670*/  FMUL.FTZ R14, R6, R23 ;  /* 0x00000017060e7220 */ /* 0x000fe20000410000 */
[----:B------:R-:W-:Y:S01]  /*3680*/  FADD.FTZ R7, R7, R10 ;  /* 0x0000000a07077221 */ /* 0x000fe20000010000 */
[----:B------:R-:W-:-:S02]  /*3690*/  HADD2.F32 R19, -RZ, R19.H0_H0 ;  /* 0x20000013ff137230 */ /* 0x000fc40000004100 */
[----:B------:R-:W-:Y:S01]  /*36a0*/  FADD.FTZ R3, R3, R16 ;  /* 0x0000001003037221 */ /* 0x000fe20000010000 */
[C---:B------:R-:W-:Y:S01]  /*36b0*/  FFMA.FTZ R14, R5.reuse, R22, -R14 ;  /* 0x00000016050e7223 */ /* 0x040fe2000001080e */
[CC--:B------:R-:W-:Y:S01]  /*36c0*/  FMUL.FTZ R10, R6.reuse, R34.reuse ;  /* 0x00000022060a7220 */ /* 0x0c0fe20000410000 */
[----:B------:R-:W-:Y:S01]  /*36d0*/  FMUL.FTZ R23, R5, R23 ;  /* 0x0000001705177220 */ /* 0x000fe20000410000 */
[----:B------:R-:W-:Y:S02]  /*36e0*/  HADD2.F32 R18, -RZ, R18.H0_H0 ;  /* 0x20000012ff127230 */ /* 0x000fe40000004100 */
[----:B------:R-:W-:Y:S01]  /*36f0*/  FADD.FTZ R3, R3, R14 ;  /* 0x0000000e03037221 */ /* 0x000fe20000010000 */
[C---:B------:R-:W-:Y:S01]  /*3700*/  FFMA.FTZ R10, R5.reuse, R19, -R10 ;  /* 0x00000013050a7223 */ /* 0x040fe2000001080a */
[----:B------:R-:W-:Y:S01]  /*3710*/  FMUL.FTZ R11, R5, R34 ;  /* 0x00000022050b7220 */ /* 0x000fe20000410000 */
[----:B------:R-:W-:Y:S01]  /*3720*/  FFMA.FTZ R22, R6, R22, R23 ;  /* 0x0000001606167223 */ /* 0x000fe20000010017 */
[----:B------:R-:W-:-:S02]  /*3730*/  HADD2.F32 R26, -RZ, R26.H0_H0 ;  /* 0x2000001aff1a7230 */ /* 0x000fc40000004100 */
[----:B------:R-:W-:Y:S01]  /*3740*/  FADD.FTZ R3, R3, R10 ;  /* 0x0000000a03037221 */ /* 0x000fe20000010000 */
[C---:B------:R-:W-:Y:S01]  /*3750*/  FFMA.FTZ R14, R6.reuse, R19, R11 ;  /* 0x00000013060e7223 */ /* 0x040fe2000001000b */
[CC--:B------:R-:W-:Y:S01]  /*3760*/  FMUL.FTZ R10, R6.reuse, R18.reuse ;  /* 0x00000012060a7220 */ /* 0x0c0fe20000410000 */
[----:B------:R-:W-:Y:S01]  /*3770*/  FADD.FTZ R7, R7, R22 ;  /* 0x0000001607077221 */ /* 0x000fe20000010000 */
[C---:B------:R-:W-:Y:S02]  /*3780*/  FMUL.FTZ R11, R5.reuse, R18 ;  /* 0x00000012050b7220 */ /* 0x040fe40000410000 */
[-C--:B------:R-:W-:Y:S01]  /*3790*/  FFMA.FTZ R10, R5, R26.reuse, -R10 ;  /* 0x0000001a050a7223 */ /* 0x080fe2000001080a */
[----:B------:R-:W-:Y:S01]  /*37a0*/  FADD.FTZ R7, R7, R14 ;  /* 0x0000000e07077221 */ /* 0x000fe20000010000 */
[----:B------:R-:W-:Y:S02]  /*37b0*/  FFMA.FTZ R26, R6, R26, R11 ;  /* 0x0000001a061a7223 */ /* 0x000fe4000001000b */
[----:B------:R-:W-:-:S02]  /*37c0*/  FADD.FTZ R29, R3, R10 ;  /* 0x0000000a031d7221 */ /* 0x000fc40000010000 */
[----:B------:R-:W-:Y:S01]  /*37d0*/  FADD.FTZ R28, R7, R26 ;  /* 0x0000001a071c7221 */ /* 0x000fe20000010000 */
[----:B------:R-:W-:Y:S06]  /*37e0*/  @P0 BRA `(.L_x_3249) ;  /* 0xfffffff400c40947 */ /* 0x000fec000383ffff */
[----:B------:R-:W-:Y:S05]  /*37f0*/  BSYNC.RECONVERGENT B2 ;  /* 0x0000000000027941 */ /* 0x000fea0003800200 */
.L_x_3248:
[----:B------:R-:W-:Y:S02]  /*3800*/  MOV R8, R12 ;  /* 0x0000000c00087202 */ /* 0x000fe40000000f00 */
[----:B------:R-:W-:-:S07]  /*3810*/  MOV R3, R13 ;  /* 0x0000000d00037202 */ /* 0x000fce0000000f00 */
.L_x_3247:
        /* <DEDUP_REMOVED lines=11> */
[----:B------:R-:W-:Y:S01]  /*38d0*/  MOV R23, R3 ;  /* 0x0000000300177202 */ /* 0x000fe20000000f00 */
[----:B------:R-:W2:Y:S04]  /*38e0*/  LDCU.64 UR30, c[0x0][0x728] ;  /* 0x0000e500ff1e77ac */ /* 0x000ea80008000a00 */
[----:B------:R-:W1:Y:S04]  /*38f0*/  LDG.E.64 R18, desc[UR6][R22.64] ;  /* 0x0000000616127981 */ /* 0x000e68000c1e1b00 */
[----:B------:R-:W3:Y:S04]  /*3900*/  LDG.E.64 R12, desc[UR6][R22.64+0x8] ;  /* 0x00000806160c7981 */ /* 0x000ee8000c1e1b00 */
[----:B------:R-:W4:Y:S04]  /*3910*/  LDG.E.64 R16, desc[UR6][R22.64+0x10] ;  /* 0x0000100616107981 */ /* 0x000f28000c1e1b00 */
[----:B------:R-:W5:Y:S01]  /*3920*/  LDG.E.64 R10, desc[UR6][R22.64+0x18] ;  /* 0x00001806160a7981 */ /* 0x000f62000c1e1b00 */
[----:B-1----:R-:W-:-:S02]  /*3930*/  IMAD R7, R19, UR28, RZ ;  /* 0x0000001c13077c24 */ /* 0x002fc4000f8e02ff */
[----:B------:R-:W-:-:S04]  /*3940*/  IMAD.WIDE.U32 R14, R18, UR28, RZ ;  /* 0x0000001c120e7c25 */ /* 0x000fc8000f8e00ff */
[----:B---3--:R-:W-:Y:S01]  /*3950*/  IMAD R13, R13, UR28, RZ ;  /* 0x0000001c0d0d7c24 */ /* 0x008fe2000f8e02ff */
[----:B--2---:R-:W-:Y:S01]  /*3960*/  LEA R20, P1, R14, UR30, 0x2 ;  /* 0x0000001e0e147c11 */ /* 0x004fe2000f8210ff */
[----:B------:R-:W-:Y:S02]  /*3970*/  IMAD R7, R18, UR29, R7 ;  /* 0x0000001d12077c24 */ /* 0x000fe4000f8e0207 */
[----:B------:R-:W-:-:S04]  /*3980*/  IMAD.WIDE.U32 R18, R12, UR28, RZ ;  /* 0x0000001c0c127c25 */ /* 0x000fc8000f8e00ff */
[----:B------:R-:W-:Y:S01]  /*3990*/  IMAD R21, R12, UR29, R13 ;  /* 0x0000001d0c157c24 */ /* 0x000fe2000f8e020d */
[----:B------:R-:W-:Y:S01]  /*39a0*/  IADD3 R13, PT, PT, R15, R7, RZ ;  /* 0x000000070f0d7210 */ /* 0x000fe20007ffe0ff */
[----:B----4-:R-:W-:Y:S01]  /*39b0*/  IMAD R15, R17, UR28, RZ ;  /* 0x0000001c110f7c24 */ /* 0x010fe2000f8e02ff */
[----:B------:R-:W-:Y:S02]  /*39c0*/  LEA R12, P2, R18, UR30, 0x2 ;  /* 0x0000001e120c7c11 */ /* 0x000fe4000f8410ff */
[----:B------:R-:W-:Y:S02]  /*39d0*/  IADD3 R7, PT, PT, R19, R21, RZ ;  /* 0x0000001513077210 */ /* 0x000fe40007ffe0ff */
[----:B------:R-:W-:Y:S02]  /*39e0*/  LEA.HI.X R21, R14, UR31, R13, 0x2, P1 ;  /* 0x0000001f0e157c11 */ /* 0x000fe400088f140d */
[----:B------:R-:W-:Y:S01]  /*39f0*/  LEA.HI.X R13, R18, UR31, R7, 0x2, P2 ;  /* 0x0000001f120d7c11 */ /* 0x000fe200090f1407 */
[----:B------:R-:W-:-:S02]  /*3a00*/  IMAD R7, R16, UR29, R15 ;  /* 0x0000001d10077c24 */ /* 0x000fc4000f8e020f */
[----:B------:R-:W-:Y:S01]  /*3a10*/  IMAD.WIDE.U32 R16, R16, UR28, RZ ;  /* 0x0000001c10107c25 */ /* 0x000fe2000f8e00ff */
[----:B------:R-:W2:Y:S03]  /*3a20*/  LDG.E.U16 R23, desc[UR6][R20.64+0x2] ;  /* 0x0000020614177981 */ /* 0x000ea6000c1e1500 */
[----:B-----5:R-:W-:Y:S01]  /*3a30*/  IMAD R11, R11, UR28, RZ ;  /* 0x0000001c0b0b7c24 */ /* 0x020fe2000f8e02ff */
[----:B------:R-:W-:Y:S01]  /*3a40*/  LEA R14, P1, R16, UR30, 0x2 ;  /* 0x0000001e100e7c11 */ /* 0x000fe2000f8210ff */
[C---:B------:R-:W-:Y:S01]  /*3a50*/  IMAD.WIDE.U32 R18, R10.reuse, UR28, RZ ;  /* 0x0000001c0a127c25 */ /* 0x040fe2000f8e00ff */
[----:B------:R-:W-:Y:S01]  /*3a60*/  IADD3 R7, PT, PT, R17, R7, RZ ;  /* 0x0000000711077210 */ /* 0x000fe20007ffe0ff */
[----:B------:R-:W3:Y:S02]  /*3a70*/  LDG.E.U16 R22, desc[UR6][R20.64] ;  /* 0x0000000614167981 */ /* 0x000ee4000c1e1500 */
[----:B------:R-:W-:-:S02]  /*3a80*/  IMAD R11, R10, UR29, R11 ;  /* 0x0000001d0a0b7c24 */ /* 0x000fc4000f8e020b */
[----:B------:R-:W4:Y:S01]  /*3a90*/  LDG.E.U16 R24, desc[UR6][R12.64+0x2] ;  /* 0x000002060c187981 */ /* 0x000f22000c1e1500 */
[----:B------:R-:W-:Y:S02]  /*3aa0*/  LEA.HI.X R15, R16, UR31, R7, 0x2, P1 ;  /* 0x0000001f100f7c11 */ /* 0x000fe400088f1407 */
[----:B------:R-:W-:Y:S01]  /*3ab0*/  LEA R10, P1, R18, UR30, 0x2 ;  /* 0x0000001e120a7c11 */ /* 0x000fe2000f8210ff */
[----:B------:R1:W5:Y:S01]  /*3ac0*/  LDG.E.U16 R17, desc[UR6][R12.64] ;  /* 0x000000060c117981 */ /* 0x000362000c1e1500 */
[----:B------:R-:W-:-:S03]  /*3ad0*/  IADD3 R7, PT, PT, R19, R11, RZ ;  /* 0x0000000b13077210 */ /* 0x000fc60007ffe0ff */
[----:B------:R-:W5:Y:S01]  /*3ae0*/  LDG.E.U16 R19, desc[UR6][R14.64+0x2] ;  /* 0x000002060e137981 */ /* 0x000f62000c1e1500 */
[----:B------:R-:W-:-:S03]  /*3af0*/  LEA.HI.X R11, R18, UR31, R7, 0x2, P1 ;  /* 0x0000001f120b7c11 */ /* 0x000fc600088f1407 */
[----:B------:R-:W5:Y:S04]  /*3b00*/  LDG.E.U16 R18, desc[UR6][R14.64] ;  /* 0x000000060e127981 */ /* 0x000f68000c1e1500 */
[----:B------:R-:W5:Y:S04]  /*3b10*/  LDG.E.U16 R7, desc[UR6][R10.64+0x2] ;  /* 0x000002060a077981 */ /* 0x000f68000c1e1500 */
[----:B------:R0:W5:Y:S01]  /*3b20*/  LDG.E.U16 R4, desc[UR6][R10.64] ;  /* 0x000000060a047981 */ /* 0x000162000c1e1500 */
[----:B------:R-:W-:-:S04]  /*3b30*/  IADD3 R8, P1, PT, R8, 0x20, RZ ;  /* 0x0000002008087810 */ /* 0x000fc80007f3e0ff */
[----:B------:R-:W-:Y:S01]  /*3b40*/  IADD3.X R3, PT, PT, RZ, R3, RZ, P1, !PT ;  /* 0x00000003ff037210 */ /* 0x000fe20000ffe4ff */
[----:B--2---:R-:W-:-:S05]  /*3b50*/  HADD2.F32 R23, -RZ, R23.H0_H0 ;  /* 0x20000017ff177230 */ /* 0x004fca0000004100 */
[-C--:B-1----:R-:W-:Y:S01]  /*3b60*/  FMUL.FTZ R12, R6, R23.reuse ;  /* 0x00000017060c7220 */ /* 0x082fe20000410000 */
[----:B------:R-:W-:Y:S01]  /*3b70*/  FMUL.FTZ R23, R5, R23 ;  /* 0x0000001705177220 */ /* 0x000fe20000410000 */
[----:B---3--:R-:W-:Y:S02]  /*3b80*/  HADD2.F32 R22, -RZ, R22.H0_H0 ;  /* 0x20000016ff167230 */ /* 0x008fe40000004100 */
[----:B----4-:R-:W-:-:S03]  /*3b90*/  HADD2.F32 R24, -RZ, R24.H0_H0 ;  /* 0x20000018ff187230 */ /* 0x010fc60000004100 */
[-C--:B------:R-:W-:Y:S01]  /*3ba0*/  FFMA.FTZ R12, R5, R22.reuse, -R12 ;  /* 0x00000016050c7223 */ /* 0x080fe2000001080c */
[C---:B------:R-:W-:Y:S01]  /*3bb0*/  FFMA.FTZ R23, R6.reuse, R22, R23 ;  /* 0x0000001606177223 */ /* 0x040fe20000010017 */
[----:B-----5:R-:W-:Y:S02]  /*3bc0*/  HADD2.F32 R17, -RZ, R17.H0_H0 ;  /* 0x20000011ff117230 */ /* 0x020fe40000004100 */
[-C--:B------:R-:W-:Y:S01]  /*3bd0*/  FMUL.FTZ R16, R6, R24.reuse ;  /* 0x0000001806107220 */ /* 0x080fe20000410000 */
[----:B------:R-:W-:Y:S01]  /*3be0*/  FADD.FTZ R12, R29, R12 ;  /* 0x0000000c1d0c7221 */ /* 0x000fe20000010000 */
[C---:B------:R-:W-:Y:S01]  /*3bf0*/  FMUL.FTZ R13, R5.reuse, R24 ;  /* 0x00000018050d7220 */ /* 0x040fe20000410000 */
[----:B------:R-:W-:Y:S02]  /*3c00*/  HADD2.F32 R19, -RZ, R19.H0_H0 ;  /* 0x20000013ff137230 */ /* 0x000fe40000004100 */
[-C--:B0-----:R-:W-:Y:S01]  /*3c10*/  FFMA.FTZ R11, R5, R17.reuse, -R16 ;  /* 0x00000011050b7223 */ /* 0x081fe20000010810 */
[----:B------:R-:W-:Y:S01]  /*3c20*/  FADD.FTZ R23, R28, R23 ;  /* 0x000000171c177221 */ /* 0x000fe20000010000 */
[----:B------:R-:W-:Y:S01]  /*3c30*/  FFMA.FTZ R10, R6, R17, R13 ;  /* 0x00000011060a7223 */ /* 0x000fe2000001000d */
[----:B------:R-:W-:-:S02]  /*3c40*/  HADD2.F32 R18, -RZ, R18.H0_H0 ;  /* 0x20000012ff127230 */ /* 0x000fc40000004100 */
[----:B------:R-:W-:Y:S01]  /*3c50*/  FADD.FTZ R11, R12, R11 ;  /* 0x0000000b0c0b7221 */ /* 0x000fe20000010000 */
[CC--:B------:R-:W-:Y:S01]  /*3c60*/  FMUL.FTZ R12, R6.reuse, R19.reuse ;  /* 0x00000013060c7220 */ /* 0x0c0fe20000410000 */
[----:B------:R-:W-:Y:S01]  /*3c70*/  FMUL.FTZ R19, R5, R19 ;  /* 0x0000001305137220 */ /* 0x000fe20000410000 */
[----:B------:R-:W-:Y:S02]  /*3c80*/  HADD2.F32 R7, -RZ, R7.H0_H0 ;  /* 0x20000007ff077230 */ /* 0x000fe40000004100 */
[----:B------:R-:W-:Y:S01]  /*3c90*/  FADD.FTZ R10, R23, R10 ;  /* 0x0000000a170a7221 */ /* 0x000fe20000010000 */
[CC--:B------:R-:W-:Y:S01]  /*3ca0*/  FFMA.FTZ R12, R5.reuse, R18.reuse, -R12 ;  /* 0x00000012050c7223 */ /* 0x0c0fe2000001080c */
[C---:B------:R-:W-:Y:S01]  /*3cb0*/  FFMA.FTZ R19, R6.reuse, R18, R19 ;  /* 0x0000001206137223 */ /* 0x040fe20000010013 */
[----:B------:R-:W-:Y:S02]  /*3cc0*/  HADD2.F32 R4, -RZ, R4.H0_H0 ;  /* 0x20000004ff047230 */ /* 0x000fe40000004100 */
        /* <DEDUP_REMOVED lines=8> */
.L_x_3250:
        /* <DEDUP_REMOVED lines=8> */
[----:B------:R-:W1:Y:S04]  /*3dd0*/  LDCU.64 UR28, c[0x0][0x758] ;  /* 0x0000eb00ff1c77ac */ /* 0x000e680008000a00 */
[----:B------:R-:W1:Y:S01]  /*3de0*/  LDG.E.64 R10, desc[UR6][R2.64] ;  /* 0x00000006020a7981 */ /* 0x000e62000c1e1b00 */
[----:B------:R-:W2:Y:S03]  /*3df0*/  LDCU.64 UR30, c[0x0][0x728] ;  /* 0x0000e500ff1e77ac */ /* 0x000ea60008000a00 */
[----:B------:R-:W3:Y:S01]  /*3e00*/  LDG.E.64 R14, desc[UR6][R2.64+0x8] ;  /* 0x00000806020e7981 */ /* 0x000ee2000c1e1b00 */
[----:B-1----:R-:W-:-:S02]  /*3e10*/  IMAD R7, R11, UR28, RZ ;  /* 0x0000001c0b077c24 */ /* 0x002fc4000f8e02ff */
[----:B------:R-:W-:-:S04]  /*3e20*/  IMAD.WIDE.U32 R12, R10, UR28, RZ ;  /* 0x0000001c0a0c7c25 */ /* 0x000fc8000f8e00ff */
[----:B------:R-:W-:Y:S01]  /*3e30*/  IMAD R7, R10, UR29, R7 ;  /* 0x0000001d0a077c24 */ /* 0x000fe2000f8e0207 */
[----:B--2---:R-:W-:Y:S01]  /*3e40*/  LEA R10, P0, R12, UR30, 0x2 ;  /* 0x0000001e0c0a7c11 */ /* 0x004fe2000f8010ff */
[----:B---3--:R-:W-:Y:S02]  /*3e50*/  IMAD R9, R15, UR28, RZ ;  /* 0x0000001c0f097c24 */ /* 0x008fe4000f8e02ff */
[----:B------:R-:W-:Y:S01]  /*3e60*/  IMAD.WIDE.U32 R16, R14, UR28, RZ ;  /* 0x0000001c0e107c25 */ /* 0x000fe2000f8e00ff */
[----:B------:R-:W-:-:S03]  /*3e70*/  IADD3 R7, PT, PT, R13, R7, RZ ;  /* 0x000000070d077210 */ /* 0x000fc60007ffe0ff */
[----:B------:R-:W-:Y:S01]  /*3e80*/  IMAD R9, R14, UR29, R9 ;  /* 0x0000001d0e097c24 */ /* 0x000fe2000f8e0209 */
[----:B------:R-:W-:Y:S02]  /*3e90*/  LEA.HI.X R11, R12, UR31, R7, 0x2, P0 ;  /* 0x0000001f0c0b7c11 */ /* 0x000fe400080f1407 */
[C---:B------:R-:W-:Y:S02]  /*3ea0*/  LEA R12, P0, R16.reuse, UR30, 0x2 ;  /* 0x0000001e100c7c11 */ /* 0x040fe4000f8010ff */
[----:B------:R-:W-:Y:S01]  /*3eb0*/  IADD3 R9, PT, PT, R17, R9, RZ ;  /* 0x0000000911097210 */ /* 0x000fe20007ffe0ff */
[----:B------:R-:W2:Y:S03]  /*3ec0*/  LDG.E.U16 R4, desc[UR6][R10.64+0x2] ;  /* 0x000002060a047981 */ /* 0x000ea6000c1e1500 */
[----:B------:R-:W-:Y:S01]  /*3ed0*/  LEA.HI.X R13, R16, UR31, R9, 0x2, P0 ;  /* 0x0000001f100d7c11 */ /* 0x000fe200080f1409 */
        /* <DEDUP_REMOVED lines=21> */
.L_x_3251:
[----:B------:R-:W-:Y:S01]  /*4030*/  MOV R9, R3 ;  /* 0x0000000300097202 */ /* 0x000fe20000000f00 */
[----:B------:R-:W-:Y:S06]  /*4040*/  @P1 BRA `(.L_x_3246) ;  /* 0x00000000004c1947 */ /* 0x000fec0003800000 */
        /* <DEDUP_REMOVED lines=19> */
.L_x_3246:
[----:B------:R-:W1:Y:S01]  /*4180*/  LDC.64 R2, c[0x0][0x710] ;  /* 0x0001c400ff027b82 */ /* 0x000e620000000a00 */
[----:B------:R-:W-:Y:S02]  /*4190*/  F2FP.F16.F32.PACK_AB R29, R28, R29 ;  /* 0x0000001d1c1d723e */ /* 0x000fe400000000ff */
[----:B------:R-:W-:-:S03]  /*41a0*/  IADD3 R0, PT, PT, R0, 0x80, RZ ;  /* 0x0000008000007810 */ /* 0x000fc60007ffe0ff */
[----:B-1----:R2:W-:Y:S04]  /*41b0*/  STG.E desc[UR6][R2.64], R29 ;  /* 0x0000001d02007986 */ /* 0x0025e8000c101906 */
.L_x_3239:
[----:B------:R-:W-:-:S13]  /*41c0*/  ISETP.GE.AND P0, PT, R0, UR4, PT ;  /* 0x0000000400007c0c */ /* 0x000fda000bf06270 */
[----:B------:R-:W-:Y:S05]  /*41d0*/  @P0 BRA `(.L_x_3252) ;  /* 0x0000002800c00947 */ /* 0x000fea0003800000 */
[----:B------:R-:W1:Y:S01]  /*41e0*/  LDC.64 R6, c[0x0][0x738] ;  /* 0x0001ce00ff067b82 */ /* 0x000e620000000a00 */
[----:B------:R-:W3:Y:S07]  /*41f0*/  LDCU.64 UR28, c[0x0][0x740] ;  /* 0x0000e800ff1c77ac */ /* 0x000eee0008000a00 */
[----:B------:R-:W4:Y:S08]  /*4200*/  LDC.64 R4, c[0x0][0x720] ;  /* 0x0001c800ff047b82 */ /* 0x000f300000000a00 */
[----:B------:R-:W5:Y:S01]  /*4210*/  LDC.64 R14, c[0x0][0x718] ;  /* 0x0001c600ff0e7b82 */ /* 0x000f620000000a00 */
[----:B-12---:R-:W2:Y:S04]  /*4220*/  LDG.E.64 R2, desc[UR6][R6.64] ;  /* 0x0000000606027981 */ /* 0x006ea8000c1e1b00 */
[----:B----4-:R-:W3:Y:S01]  /*4230*/  LDG.E.64 R4, desc[UR6][R4.64] ;  /* 0x0000000604047981 */ /* 0x010ee2000c1e1b00 */
[----:B------:R-:W-:-:S02]  /*4240*/  ISETP.NE.AND P1, PT, RZ, UR5, PT ;  /* 0x00000005ff007c0c */ /* 0x000fc4000bf25270 */
[----:B------:R-:W-:Y:S02]  /*4250*/  CS2R R28, SRZ ;  /* 0x00000000001c7805 */ /* 0x000fe4000001ff00 */
[----:B--2---:R-:W-:-:S04]  /*4260*/  ISETP.LT.U32.AND P0, PT, R2, 0x1, PT ;  /* 0x000000010200780c */ /* 0x004fc80003f01070 */
[----:B------:R-:W-:-:S04]  /*4270*/  ISETP.LT.AND.EX P0, PT, R3, RZ, PT, P0 ;  /* 0x000000ff0300720c */ /* 0x000fc80003f01300 */
[----:B------:R-:W-:Y:S01]  /*4280*/  SEL R9, R2, 0x1, P0 ;  /* 0x0000000102097807 */ /* 0x000fe20000000000 */
[----:B---3--:R-:W-:Y:S01]  /*4290*/  IMAD R11, R5, UR28, RZ ;  /* 0x0000001c050b7c24 */ /* 0x008fe2000f8e02ff */
[----:B------:R-:W-:Y:S01]  /*42a0*/  SEL R13, R3, RZ, P0 ;  /* 0x000000ff030d7207 */ /* 0x000fe20000000000 */
[C---:B------:R-:W-:Y:S01]  /*42b0*/  IMAD.WIDE.U32 R6, R4.reuse, UR28, RZ ;  /* 0x0000001c04067c25 */ /* 0x040fe2000f8e00ff */
[----:B------:R-:W-:Y:S02]  /*42c0*/  SEL R2, R9, R2, !P1 ;  /* 0x0000000209027207 */ /* 0x000fe40004800000 */
[----:B------:R-:W-:Y:S01]  /*42d0*/  SEL R13, R13, R3, !P1 ;  /* 0x000000030d0d7207 */ /* 0x000fe20004800000 */
[----:B------:R-:W-:Y:S01]  /*42e0*/  IMAD R11, R4, UR29, R11 ;  /* 0x0000001d040b7c24 */ /* 0x000fe2000f8e020b */
[----:B------:R-:W-:Y:S02]  /*42f0*/  ISETP.GE.U32.AND P0, PT, R2, 0x1, PT ;  /* 0x000000010200780c */ /* 0x000fe40003f06070 */
[----:B-----5:R-:W-:-:S02]  /*4300*/  LEA R10, P1, R6, R14, 0x2 ;  /* 0x0000000e060a7211 */ /* 0x020fc400078210ff */
        /* <DEDUP_REMOVED lines=24> */
.L_x_3256:
        /* <DEDUP_REMOVED lines=15> */
[----:B0-----:R-:W-:Y:S02]  /*4580*/  LEA R26, P1, R10, UR24, 0x2 ;  /* 0x000000180a1a7c11 */ /* 0x001fe4000f8210ff */
[----:B------:R-:W-:Y:S01]  /*4590*/  IADD3 R3, PT, PT, R11, R25, RZ ;  /* 0x000000190b037210 */ /* 0x000fe20007ffe0ff */
[----:B----4-:R-:W-:Y:S01]  /*45a0*/  IMAD R11, R33, UR8, RZ ;  /* 0x00000008210b7c24 */ /* 0x010fe2000f8e02ff */
[----:B------:R-:W-:Y:S02]  /*45b0*/  LEA R24, P0, R30, UR24, 0x2 ;  /* 0x000000181e187c11 */ /* 0x000fe4000f8010ff */
[----:B------:R-:W-:Y:S01]  /*45c0*/  LEA.HI.X R27, R10, UR25, R3, 0x2, P1 ;  /* 0x000000190a1b7c11 */ /* 0x000fe200088f1403 */
[----:B------:R-:W-:Y:S01]  /*45d0*/  IMAD R3, R32, UR9, R11 ;  /* 0x0000000920037c24 */ /* 0x000fe2000f8e020b */
[----:B------:R-:W-:Y:S01]  /*45e0*/  LEA.HI.X R25, R30, UR25, R7, 0x2, P0 ;  /* 0x000000191e197c11 */ /* 0x000fe200080f1407 */
[----:B------:R-:W-:-:S02]  /*45f0*/  IMAD.WIDE.U32 R10, R32, UR8, RZ ;  /* 0x00000008200a7c25 */ /* 0x000fc4000f8e00ff */
[----:B------:R-:W2:Y:S02]  /*4600*/  LDG.E.U16 R31, desc[UR6][R26.64] ;  /* 0x000000061a1f7981 */ /* 0x000ea4000c1e1500 */
[----:B-----5:R-:W-:Y:S01]  /*4610*/  IMAD R35, R23, UR8, RZ ;  /* 0x0000000817237c24 */ /* 0x020fe2000f8e02ff */
[----:B------:R-:W-:Y:S01]  /*4620*/  IADD3 R11, PT, PT, R11, R3, RZ ;  /* 0x000000030b0b7210 */ /* 0x000fe20007ffe0ff */
[----:B------:R-:W3:Y:S01]  /*4630*/  LDG.E.U16 R30, desc[UR6][R24.64] ;  /* 0x00000006181e7981 */ /* 0x000ee2000c1e1500 */
[----:B------:R-:W-:-:S03]  /*4640*/  IMAD R33, R21, UR8, RZ ;  /* 0x0000000815217c24 */ /* 0x000fc6000f8e02ff */
        /* <DEDUP_REMOVED lines=116> */
.L_x_3255:
[----:B------:R-:W-:Y:S02]  /*4d90*/  MOV R8, R12 ;  /* 0x0000000c00087202 */ /* 0x000fe40000000f00 */
[----:B------:R-:W-:-:S07]  /*4da0*/  MOV R3, R13 ;  /* 0x0000000d00037202 */ /* 0x000fce0000000f00 */
.L_x_3254:
        /* <DEDUP_REMOVED lines=83> */
.L_x_3257:
        /* <DEDUP_REMOVED lines=46> */
.L_x_3258:
        /* <DEDUP_REMOVED lines=21> */
.L_x_3253:
[----:B------:R-:W1:Y:S01]  /*5710*/  LDC.64 R2, c[0x0][0x710] ;  /* 0x0001c400ff027b82 */ /* 0x000e620000000a00 */
[----:B------:R-:W-:Y:S02]  /*5720*/  F2FP.F16.F32.PACK_AB R29, R28, R29 ;  /* 0x0000001d1c1d723e */ /* 0x000fe400000000ff */
[----:B------:R-:W-:-:S03]  /*5730*/  IADD3 R0, PT, PT, R0, 0x80, RZ ;  /* 0x0000008000007810 */ /* 0x000fc60007ffe0ff */
[----:B-1----:R2:W-:Y:S04]  /*5740*/  STG.E desc[UR6][R2.64], R29 ;  /* 0x0000001d02007986 */ /* 0x0025e8000c101906 */
.L_x_3245:
        /* <DEDUP_REMOVED lines=45> */
.L_x_3263:
        /* <DEDUP_REMOVED lines=144> */
.L_x_3262:
[----:B------:R-:W-:Y:S02]  /*6320*/  MOV R8, R12 ;  /* 0x0000000c00087202 */ /* 0x000fe40000000f00 */
[----:B------:R-:W-:-:S07]  /*6330*/  MOV R3, R13 ;  /* 0x0000000d00037202 */ /* 0x000fce0000000f00 */
.L_x_3261:
        /* <DEDUP_REMOVED lines=83> */
.L_x_3264:
        /* <DEDUP_REMOVED lines=46> */
.L_x_3265:
        /* <DEDUP_REMOVED lines=21> */
.L_x_3260:
[----:B------:R-:W1:Y:S01]  /*6ca0*/  LDC.64 R2, c[0x0][0x710] ;  /* 0x0001c400ff027b82 */ /* 0x000e620000000a00 */
[----:B------:R-:W-:Y:S02]  /*6cb0*/  F2FP.F16.F32.PACK_AB R29, R28, R29 ;  /* 0x0000001d1c1d723e */ /* 0x000fe400000000ff */
[----:B------:R-:W-:-:S03]  /*6cc0*/  IADD3 R0, PT, PT, R0, 0x80, RZ ;  /* 0x0000008000007810 */ /* 0x000fc60007ffe0ff */
[----:B-1----:R3:W-:Y:S04]  /*6cd0*/  STG.E desc[UR6][R2.64], R29 ;  /* 0x0000001d02007986 */ /* 0x0027e8000c101906 */
.L_x_3252:
[----:B------:R-:W-:-:S13]  /*6ce0*/  ISETP.GE.AND P0, PT, R0, UR4, PT ;  /* 0x0000000400007c0c */ /* 0x000fda000bf06270 */
[----:B------:R-:W-:Y:S05]  /*6cf0*/  @P0 BREAK.RELIABLE B0 ;  /* 0x0000000000000942 */ /* 0x000fea0003800100 */
[----:B------:R-:W-:Y:S05]  /*6d00*/  @P0 BRA `(.L_x_3266) ;  /* 0x0000002800c80947 */ /* 0x000fea0003800000 */
[----:B------:R-:W1:Y:S01]  /*6d10*/  LDC.64 R6, c[0x0][0x738] ;  /* 0x0001ce00ff067b82 */ /* 0x000e620000000a00 */
[----:B------:R-:W4:Y:S07]  /*6d20*/  LDCU.64 UR28, c[0x0][0x740] ;  /* 0x0000e800ff1c77ac */ /* 0x000f2e0008000a00 */
[----:B------:R-:W5:Y:S08]  /*6d30*/  LDC.64 R4, c[0x0][0x720] ;  /* 0x0001c800ff047b82 */ /* 0x000f700000000a00 */
[----:B------:R-:W0:Y:S01]  /*6d40*/  LDC.64 R14, c[0x0][0x718] ;  /* 0x0001c600ff0e7b82 */ /* 0x000e220000000a00 */
[----:B-123--:R-:W2:Y:S04]  /*6d50*/  LDG.E.64 R2, desc[UR6][R6.64] ;  /* 0x0000000606027981 */ /* 0x00eea8000c1e1b00 */
[----:B-----5:R-:W4:Y:S01]  /*6d60*/  LDG.E.64 R4, desc[UR6][R4.64] ;  /* 0x0000000604047981 */ /* 0x020f22000c1e1b00 */
[----:B------:R-:W-:-:S02]  /*6d70*/  ISETP.NE.AND P1, PT, RZ, UR5, PT ;  /* 0x00000005ff007c0c */ /* 0x000fc4000bf25270 */
[----:B------:R-:W-:Y:S02]  /*6d80*/  CS2R R28, SRZ ;  /* 0x00000000001c7805 */ /* 0x000fe4000001ff00 */
[----:B--2---:R-:W-:-:S04]  /*6d90*/  ISETP.LT.U32.AND P0, PT, R2, 0x1, PT ;  /* 0x000000010200780c */ /* 0x004fc80003f01070 */
[----:B------:R-:W-:-:S04]  /*6da0*/  ISETP.LT.AND.EX P0, PT, R3, RZ, PT, P0 ;  /* 0x000000ff0300720c */ /* 0x000fc80003f01300 */
[----:B------:R-:W-:Y:S01]  /*6db0*/  SEL R9, R2, 0x1, P0 ;  /* 0x0000000102097807 */ /* 0x000fe20000000000 */
[----:B----4-:R-:W-:Y:S01]  /*6dc0*/  IMAD R11, R5, UR28, RZ ;  /* 0x0000001c050b7c24 */ /* 0x010fe2000f8e02ff */
[----:B------:R-:W-:Y:S01]  /*6dd0*/  SEL R13, R3, RZ, P0 ;  /* 0x000000ff030d7207 */ /* 0x000fe20000000000 */
[C---:B------:R-:W-:Y:S01]  /*6de0*/  IMAD.WIDE.U32 R6, R4.reuse, UR28, RZ ;  /* 0x0000001c04067c25 */ /* 0x040fe2000f8e00ff */
[----:B------:R-:W-:Y:S02]  /*6df0*/  SEL R2, R9, R2, !P1 ;  /* 0x0000000209027207 */ /* 0x000fe40004800000 */
[----:B------:R-:W-:Y:S01]  /*6e00*/  SEL R13, R13, R3, !P1 ;  /* 0x000000030d0d7207 */ /* 0x000fe20004800000 */
[----:B------:R-:W-:Y:S01]  /*6e10*/  IMAD R11, R4, UR29, R11 ;  /* 0x0000001d040b7c24 */ /* 0x000fe2000f8e020b */
[----:B------:R-:W-:Y:S02]  /*6e20*/  ISETP.GE.U32.AND P0, PT, R2, 0x1, PT ;  /* 0x000000010200780c */ /* 0x000fe40003f06070 */
[----:B0-----:R-:W-:-:S02]  /*6e30*/  LEA R10, P1, R6, R14, 0x2 ;  /* 0x0000000e060a7211 */ /* 0x001fc400078210ff */
[----:B------:R-:W-:Y:S02]  /*6e40*/  ISETP.GE.AND.EX P0, PT, R13, RZ, PT, P0 ;  /* 0x000000ff0d00720c */ /* 0x000fe40003f06300 */
[----:B------:R-:W-:-:S04]  /*6e50*/  IADD3 R3, PT, PT, R7, R11, RZ ;  /* 0x0000000b07037210 */ /* 0x000fc80007ffe0ff */
[----:B------:R-:W-:-:S07]  /*6e60*/  LEA.HI.X R11, R6, R15, R3, 0x2, P1 ;  /* 0x0000000f060b7211 */ /* 0x000fce00008f1403 */
[----:B------:R-:W-:Y:S05]  /*6e70*/  @!P0 BRA `(.L_x_3267) ;  /* 0x0000001000f08947 */ /* 0x000fea0003800000 */
[----:B------:R-:W0:Y:S01]  /*6e80*/  LDC.64 R6, c[0x0][0x730] ;  /* 0x0001cc00ff067b82 */ /* 0x000e220000000a00 */
[----:B------:R-:W2:Y:S04]  /*6e90*/  LDG.E.U16 R9, desc[UR6][R10.64] ;  /* 0x000000060a097981 */ /* 0x000ea8000c1e1500 */
[----:B------:R-:W3:Y:S03]  /*6ea0*/  LDG.E.U16 R12, desc[UR6][R10.64+0x2] ;  /* 0x000002060a0c7981 */ /* 0x000ee6000c1e1500 */
[----:B------:R-:W1:Y:S01]  /*6eb0*/  LDC.64 R14, c[0x0][0x748] ;  /* 0x0001d200ff0e7b82 */ /* 0x000e620000000a00 */
[----:B0-----:R3:W1:Y:S01]  /*6ec0*/  LDG.E.64 R4, desc[UR6][R6.64] ;  /* 0x0000000606047981 */ /* 0x001662000c1e1b00 */
[----:B------:R-:W-:-:S04]  /*6ed0*/  ISETP.GE.U32.AND P0, PT, R2, 0x8, PT ;  /* 0x000000080200780c */ /* 0x000fc80003f06070 */
[----:B------:R-:W-:Y:S02]  /*6ee0*/  ISETP.GE.U32.AND.EX P0, PT, R13, RZ, PT, P0 ;  /* 0x000000ff0d00720c */ /* 0x000fe40003f06100 */
[----:B------:R-:W-:Y:S01]  /*6ef0*/  CS2R R28, SRZ ;  /* 0x00000000001c7805 */ /* 0x000fe2000001ff00 */
[----:B---3--:R-:W-:Y:S01]  /*6f00*/  HADD2.F32 R6, -RZ, R12.H0_H0 ;  /* 0x2000000cff067230 */ /* 0x008fe20000004100 */
[----:B-1----:R-:W-:-:S04]  /*6f10*/  LEA R8, P1, R4, R14, 0x3 ;  /* 0x0000000e04087211 */ /* 0x002fc800078218ff */
        /* <DEDUP_REMOVED lines=10> */
.L_x_3270:
        /* <DEDUP_REMOVED lines=15> */
[----:B------:R-:W-:Y:S02]  /*70b0*/  LEA R26, P1, R10, UR20, 0x2 ;  /* 0x000000140a1a7c11 */ /* 0x000fe4000f8210ff */
        /* <DEDUP_REMOVED lines=128> */
.L_x_3269:
[----:B------:R-:W-:Y:S02]  /*78c0*/  MOV R8, R12 ;  /* 0x0000000c00087202 */ /* 0x000fe40000000f00 */
[----:B------:R-:W-:-:S07]  /*78d0*/  MOV R3, R13 ;  /* 0x0000000d00037202 */ /* 0x000fce0000000f00 */
.L_x_3268:
        /* <DEDUP_REMOVED lines=10> */
[----:B------:R-:W0:Y:S01]  /*7980*/  LDCU.64 UR28, c[0x0][0x758] ;  /* 0x0000eb00ff1c77ac */ /* 0x000e220008000a00 */
[----:B------:R-:W-:Y:S01]  /*7990*/  MOV R23, R3 ;  /* 0x0000000300177202 */ /* 0x000fe20000000f00 */
[----:B------:R-:W1:Y:S04]  /*79a0*/  LDCU.64 UR30, c[0x0][0x728] ;  /* 0x0000e500ff1e77ac */ /* 0x000e680008000a00 */
[----:B------:R-:W0:Y:S04]  /*79b0*/  LDG.E.64 R18, desc[UR6][R22.64] ;  /* 0x0000000616127981 */ /* 0x000e28000c1e1b00 */
[----:B------:R-:W2:Y:S04]  /*79c0*/  LDG.E.64 R12, desc[UR6][R22.64+0x8] ;  /* 0x00000806160c7981 */ /* 0x000ea8000c1e1b00 */
[----:B------:R-:W3:Y:S04]  /*79d0*/  LDG.E.64 R16, desc[UR6][R22.64+0x10] ;  /* 0x0000100616107981 */ /* 0x000ee8000c1e1b00 */
[----:B------:R-:W4:Y:S01]  /*79e0*/  LDG.E.64 R10, desc[UR6][R22.64+0x18] ;  /* 0x00001806160a7981 */ /* 0x000f22000c1e1b00 */
[----:B0-----:R-:W-:-:S02]  /*79f0*/  IMAD R7, R19, UR28, RZ ;  /* 0x0000001c13077c24 */ /* 0x001fc4000f8e02ff */
[----:B------:R-:W-:-:S04]  /*7a00*/  IMAD.WIDE.U32 R14, R18, UR28, RZ ;  /* 0x0000001c120e7c25 */ /* 0x000fc8000f8e00ff */
[----:B--2---:R-:W-:Y:S01]  /*7a10*/  IMAD R13, R13, UR28, RZ ;  /* 0x0000001c0d0d7c24 */ /* 0x004fe2000f8e02ff */
[----:B-1----:R-:W-:Y:S01]  /*7a20*/  LEA R20, P1, R14, UR30, 0x2 ;  /* 0x0000001e0e147c11 */ /* 0x002fe2000f8210ff */
[----:B------:R-:W-:Y:S02]  /*7a30*/  IMAD R7, R18, UR29, R7 ;  /* 0x0000001d12077c24 */ /* 0x000fe4000f8e0207 */
[----:B------:R-:W-:-:S04]  /*7a40*/  IMAD.WIDE.U32 R18, R12, UR28, RZ ;  /* 0x0000001c0c127c25 */ /* 0x000fc8000f8e00ff */
[----:B------:R-:W-:Y:S01]  /*7a50*/  IMAD R21, R12, UR29, R13 ;  /* 0x0000001d0c157c24 */ /* 0x000fe2000f8e020d */
[----:B------:R-:W-:Y:S01]  /*7a60*/  IADD3 R13, PT, PT, R15, R7, RZ ;  /* 0x000000070f0d7210 */ /* 0x000fe20007ffe0ff */
[----:B---3--:R-:W-:Y:S01]  /*7a70*/  IMAD R15, R17, UR28, RZ ;  /* 0x0000001c110f7c24 */ /* 0x008fe2000f8e02ff */
[----:B------:R-:W-:Y:S02]  /*7a80*/  LEA R12, P2, R18, UR30, 0x2 ;  /* 0x0000001e120c7c11 */ /* 0x000fe4000f8410ff */
[----:B------:R-:W-:Y:S02]  /*7a90*/  IADD3 R7, PT, PT, R19, R21, RZ ;  /* 0x0000001513077210 */ /* 0x000fe40007ffe0ff */
[----:B------:R-:W-:Y:S02]  /*7aa0*/  LEA.HI.X R21, R14, UR31, R13, 0x2, P1 ;  /* 0x0000001f0e157c11 */ /* 0x000fe400088f140d */
[----:B------:R-:W-:Y:S01]  /*7ab0*/  LEA.HI.X R13, R18, UR31, R7, 0x2, P2 ;  /* 0x0000001f120d7c11 */ /* 0x000fe200090f1407 */
[----:B------:R-:W-:-:S02]  /*7ac0*/  IMAD R7, R16, UR29, R15 ;  /* 0x0000001d10077c24 */ /* 0x000fc4000f8e020f */
[----:B------:R-:W-:Y:S01]  /*7ad0*/  IMAD.WIDE.U32 R16, R16, UR28, RZ ;  /* 0x0000001c10107c25 */ /* 0x000fe2000f8e00ff */
[----:B------:R-:W2:Y:S03]  /*7ae0*/  LDG.E.U16 R23, desc[UR6][R20.64+0x2] ;  /* 0x0000020614177981 */ /* 0x000ea6000c1e1500 */
[----:B----4-:R-:W-:Y:S01]  /*7af0*/  IMAD R11, R11, UR28, RZ ;  /* 0x0000001c0b0b7c24 */ /* 0x010fe2000f8e02ff */
        /* <DEDUP_REMOVED lines=18> */
[-C--:B0-----:R-:W-:Y:S01]  /*7c20*/  FMUL.FTZ R12, R6, R23.reuse ;  /* 0x00000017060c7220 */ /* 0x081fe20000410000 */
        /* <DEDUP_REMOVED lines=10> */
[-C--:B-1----:R-:W-:Y:S01]  /*7cd0*/  FFMA.FTZ R11, R5, R17.reuse, -R16 ;  /* 0x00000011050b7223 */ /* 0x082fe20000010810 */
        /* <DEDUP_REMOVED lines=19> */
.L_x_3271:
        /* <DEDUP_REMOVED lines=8> */
[----:B------:R-:W0:Y:S04]  /*7e90*/  LDCU.64 UR28, c[0x0][0x758] ;  /* 0x0000eb00ff1c77ac */ /* 0x000e280008000a00 */
[----:B------:R-:W0:Y:S01]  /*7ea0*/  LDG.E.64 R10, desc[UR6][R2.64] ;  /* 0x00000006020a7981 */ /* 0x000e22000c1e1b00 */
[----:B------:R-:W1:Y:S03]  /*7eb0*/  LDCU.64 UR30, c[0x0][0x728] ;  /* 0x0000e500ff1e77ac */ /* 0x000e660008000a00 */
[----:B------:R-:W2:Y:S01]  /*7ec0*/  LDG.E.64 R14, desc[UR6][R2.64+0x8] ;  /* 0x00000806020e7981 */ /* 0x000ea2000c1e1b00 */
[----:B0-----:R-:W-:-:S02]  /*7ed0*/  IMAD R7, R11, UR28, RZ ;  /* 0x0000001c0b077c24 */ /* 0x001fc4000f8e02ff */
[----:B------:R-:W-:-:S04]  /*7ee0*/  IMAD.WIDE.U32 R12, R10, UR28, RZ ;  /* 0x0000001c0a0c7c25 */ /* 0x000fc8000f8e00ff */
[----:B------:R-:W-:Y:S01]  /*7ef0*/  IMAD R7, R10, UR29, R7 ;  /* 0x0000001d0a077c24 */ /* 0x000fe2000f8e0207 */
[----:B-1----:R-:W-:Y:S01]  /*7f00*/  LEA R10, P0, R12, UR30, 0x2 ;  /* 0x0000001e0c0a7c11 */ /* 0x002fe2000f8010ff */
[----:B--2---:R-:W-:Y:S02]  /*7f10*/  IMAD R9, R15, UR28, RZ ;  /* 0x0000001c0f097c24 */ /* 0x004fe4000f8e02ff */
        /* <DEDUP_REMOVED lines=29> */
.L_x_3272:
[----:B------:R-:W-:Y:S01]  /*80f0*/  MOV R9, R3 ;  /* 0x0000000300097202 */ /* 0x000fe20000000f00 */
[----:B------:R-:W-:Y:S06]  /*8100*/  @P1 BRA `(.L_x_3267) ;  /* 0x00000000004c1947 */ /* 0x000fec0003800000 */
        /* <DEDUP_REMOVED lines=19> */
.L_x_3267:
[----:B------:R-:W0:Y:S01]  /*8240*/  LDC.64 R2, c[0x0][0x710] ;  /* 0x0001c400ff027b82 */ /* 0x000e220000000a00 */
[----:B------:R-:W-:Y:S02]  /*8250*/  F2FP.F16.F32.PACK_AB R29, R28, R29 ;  /* 0x0000001d1c1d723e */ /* 0x000fe400000000ff */
[----:B------:R-:W-:-:S03]  /*8260*/  IADD3 R0, PT, PT, R0, 0x80, RZ ;  /* 0x0000008000007810 */ /* 0x000fc60007ffe0ff */
[----:B0-----:R3:W-:Y:S04]  /*8270*/  STG.E desc[UR6][R2.64], R29 ;  /* 0x0000001d02007986 */ /* 0x0017e8000c101906 */
.L_x_3259:
[----:B------:R-:W-:-:S13]  /*8280*/  ISETP.GE.AND P0, PT, R0, UR4, PT ;  /* 0x0000000400007c0c */ /* 0x000fda000bf06270 */
[----:B------:R-:W-:Y:S05]  /*8290*/  @P0 BREAK.RELIABLE B0 ;  /* 0x0000000000000942 */ /* 0x000fea0003800100 */
[----:B------:R-:W-:Y:S05]  /*82a0*/  @P0 BRA `(.L_x_3266) ;  /* 0x0000001400600947 */ /* 0x000fea0003800000 */
[----:B0-----:R-:W-:Y:S05]  /*82b0*/  BSYNC.RELIABLE B0 ;  /* 0x0000000000007941 */ /* 0x001fea0003800100 */
.L_x_3232:
[----:B------:R-:W1:Y:S01]  /*82c0*/  LDC.64 R6, c[0x0][0x738] ;  /* 0x0001ce00ff067b82 */ /* 0x000e620000000a00 */
[----:B------:R-:W0:Y:S07]  /*82d0*/  LDCU.64 UR28, c[0x0][0x740] ;  /* 0x0000e800ff1c77ac */ /* 0x000e2e0008000a00 */
[----:B------:R-:W4:Y:S08]  /*82e0*/  LDC.64 R4, c[0x0][0x720] ;  /* 0x0001c800ff047b82 */ /* 0x000f300000000a00 */
[----:B------:R-:W5:Y:S01]  /*82f0*/  LDC.64 R14, c[0x0][0x718] ;  /* 0x0001c600ff0e7b82 */ /* 0x000f620000000a00 */
[----:B-123--:R-:W2:Y:S04]  /*8300*/  LDG.E.64 R2, desc[UR6][R6.64] ;  /* 0x0000000606027981 */ /* 0x00eea8000c1e1b00 */
[----:B----4-:R-:W0:Y:S01]  /*8310*/  LDG.E.64 R4, desc[UR6][R4.64] ;  /* 0x0000000604047981 */ /* 0x010e22000c1e1b00 */
[----:B------:R-:W-:-:S02]  /*8320*/  ISETP.NE.AND P1, PT, RZ, UR5, PT ;  /* 0x00000005ff007c0c */ /* 0x000fc4000bf25270 */
[----:B------:R-:W-:Y:S02]  /*8330*/  CS2R R28, SRZ ;  /* 0x00000000001c7805 */ /* 0x000fe4000001ff00 */
        /* <DEDUP_REMOVED lines=35> */
.L_x_3276:
        /* <DEDUP_REMOVED lines=144> */
.L_x_3275:
[----:B------:R-:W-:Y:S02]  /*8e70*/  MOV R8, R12 ;  /* 0x0000000c00087202 */ /* 0x000fe40000000f00 */
[----:B------:R-:W-:-:S07]  /*8e80*/  MOV R3, R13 ;  /* 0x0000000d00037202 */ /* 0x000fce0000000f00 */
.L_x_3274:
        /* <DEDUP_REMOVED lines=83> */
.L_x_3277:
        /* <DEDUP_REMOVED lines=46> */
.L_x_3278:
        /* <DEDUP_REMOVED lines=21> */
.L_x_3273:
[----:B------:R-:W0:Y:S01]  /*97f0*/  LDC.64 R2, c[0x0][0x710] ;  /* 0x0001c400ff027b82 */ /* 0x000e220000000a00 */
[----:B------:R-:W-:Y:S02]  /*9800*/  F2FP.F16.F32.PACK_AB R29, R28, R29 ;  /* 0x0000001d1c1d723e */ /* 0x000fe400000000ff */
[----:B------:R-:W-:-:S03]  /*9810*/  IADD3 R0, PT, PT, R0, 0x80, RZ ;  /* 0x0000008000007810 */ /* 0x000fc60007ffe0ff */
[----:B0-----:R4:W-:Y:S04]  /*9820*/  STG.E desc[UR6][R2.64], R29 ;  /* 0x0000001d02007986 */ /* 0x0019e8000c101906 */
.L_x_3266:
[----:B0-----:R-:W-:Y:S05]  /*9830*/  BSYNC.RECONVERGENT B1 ;  /* 0x0000000000017941 */ /* 0x001fea0003800200 */
.L_x_3231:
[----:B------:R-:W-:Y:S05]  /*9840*/  WARPSYNC.ALL ;  /* 0x0000000000007948 */ /* 0x000fea0003800000 */
[----:B------:R-:W-:-:S13]  /*9850*/  ISETP.GE.AND P0, PT, R0, UR4, PT ;  /* 0x0000000400007c0c */ /* 0x000fda000bf06270 */
[----:B------:R-:W-:Y:S05]  /*9860*/  @P0 EXIT ;  /* 0x000000000000094d */ /* 0x000fea0003800000 */
[----:B------:R-:W0:Y:S08]  /*9870*/  LDC.64 R6, c[0x0][0x738] ;  /* 0x0001ce00ff067b82 */ /* 0x000e300000000a00 */
[----:B-1234-:R-:W1:Y:S08]  /*9880*/  LDC.64 R2, c[0x0][0x720] ;  /* 0x0001c800ff027b82 */ /* 0x01ee700000000a00 */
[----:B------:R-:W2:Y:S01]  /*9890*/  LDC.64 R4, c[0x0][0x730] ;  /* 0x0001cc00ff047b82 */ /* 0x000ea20000000a00 */
[----:B0-----:R-:W3:Y:S07]  /*98a0*/  LDG.E.64 R6, desc[UR6][R6.64] ;  /* 0x0000000606067981 */ /* 0x001eee000c1e1b00 */
[----:B------:R-:W0:Y:S01]  /*98b0*/  LDC.64 R14, c[0x0][0x740] ;  /* 0x0001d000ff0e7b82 */ /* 0x000e220000000a00 */
[----:B-1----:R-:W0:Y:S07]  /*98c0*/  LDG.E.64 R2, desc[UR6][R2.64] ;  /* 0x0000000602027981 */ /* 0x002e2e000c1e1b00 */
[----:B------:R-:W1:Y:S01]  /*98d0*/  LDC.64 R18, c[0x0][0x748] ;  /* 0x0001d200ff127b82 */ /* 0x000e620000000a00 */
[----:B--2---:R-:W1:Y:S07]  /*98e0*/  LDG.E.64 R4, desc[UR6][R4.64] ;  /* 0x0000000604047981 */ /* 0x004e6e000c1e1b00 */
[----:B------:R-:W2:Y:S01]  /*98f0*/  LDC.64 R16, c[0x0][0x718] ;  /* 0x0001c600ff107b82 */ /* 0x000ea20000000a00 */
[----:B------:R-:W-:Y:S01]  /*9900*/  ISETP.NE.AND P1, PT, RZ, UR5, PT ;  /* 0x00000005ff007c0c */ /* 0x000fe2000bf25270 */
[----:B------:R-:W-:Y:S01]  /*9910*/  HFMA2 R30, -RZ, RZ, 0, 0 ;  /* 0x00000000ff1e7431 */ /* 0x000fe200000001ff */
[----:B------:R-:W-:-:S02]  /*9920*/  MOV R29, RZ ;  /* 0x000000ff001d7202 */ /* 0x000fc40000000f00 */
[----:B---3--:R-:W-:-:S04]  /*9930*/  ISETP.LT.U32.AND P0, PT, R6, 0x1, PT ;  /* 0x000000010600780c */ /* 0x008fc80003f01070 */
[----:B------:R-:W-:-:S04]  /*9940*/  ISETP.LT.AND.EX P0, PT, R7, RZ, PT, P0 ;  /* 0x000000ff0700720c */ /* 0x000fc80003f01300 */
[----:B------:R-:W-:Y:S01]  /*9950*/  SEL R9, R6, 0x1, P0 ;  /* 0x0000000106097807 */ /* 0x000fe20000000000 */
[-C--:B0-----:R-:W-:Y:S01]  /*9960*/  IMAD R8, R3, R14.reuse, RZ ;  /* 0x0000000e03087224 */ /* 0x081fe200078e02ff */
[----:B------:R-:W-:Y:S01]  /*9970*/  SEL R13, R7, RZ, P0 ;  /* 0x000000ff070d7207 */ /* 0x000fe20000000000 */
[----:B------:R-:W-:Y:S01]  /*9980*/  IMAD.WIDE.U32 R10, R2, R14, RZ ;  /* 0x0000000e020a7225 */ /* 0x000fe200078e00ff */
[----:B------:R-:W-:-:S03]  /*9990*/  SEL R0, R9, R6, !P1 ;  /* 0x0000000609007207 */ /* 0x000fc60004800000 */
[----:B------:R-:W-:Y:S01]  /*99a0*/  IMAD R3, R2, R15, R8 ;  /* 0x0000000f02037224 */ /* 0x000fe200078e0208 */
[----:B------:R-:W-:Y:S02]  /*99b0*/  SEL R2, R13, R7, !P1 ;  /* 0x000000070d027207 */ /* 0x000fe40004800000 */
[----:B------:R-:W-:Y:S02]  /*99c0*/  ISETP.GE.U32.AND P0, PT, R0, 0x1, PT ;  /* 0x000000010000780c */ /* 0x000fe40003f06070 */
[----:B-1----:R-:W-:Y:S02]  /*99d0*/  LEA R6, P2, R4, R18, 0x3 ;  /* 0x0000001204067211 */ /* 0x002fe400078418ff */
[----:B------:R-:W-:Y:S02]  /*99e0*/  ISETP.GE.AND.EX P0, PT, R2, RZ, PT, P0 ;  /* 0x000000ff0200720c */ /* 0x000fe40003f06300 */
[----:B--2---:R-:W-:Y:S02]  /*99f0*/  LEA R8, P1, R10, R16, 0x2 ;  /* 0x000000100a087211 */ /* 0x004fe400078210ff */
[----:B------:R-:W-:-:S02]  /*9a00*/  IADD3 R3, PT, PT, R11, R3, RZ ;  /* 0x000000030b037210 */ /* 0x000fc40007ffe0ff */
[----:B------:R-:W-:Y:S02]  /*9a10*/  LEA.HI.X R7, R4, R19, R5, 0x3, P2 ;  /* 0x0000001304077211 */ /* 0x000fe400010f1c05 */
[----:B------:R-:W-:-:S05]  /*9a20*/  LEA.HI.X R9, R10, R17, R3, 0x2, P1 ;  /* 0x000000110a097211 */ /* 0x000fca00008f1403 */
[----:B------:R-:W-:Y:S05]  /*9a30*/  @!P0 BRA `(.L_x_3279) ;  /* 0x0000001000d08947 */ /* 0x000fea0003800000 */
[----:B------:R-:W2:Y:S04]  /*9a40*/  LDG.E.U16 R4, desc[UR6][R8.64] ;  /* 0x0000000608047981 */ /* 0x000ea8000c1e1500 */
[----:B------:R-:W3:Y:S01]  /*9a50*/  LDG.E.U16 R5, desc[UR6][R8.64+0x2] ;  /* 0x0000020608057981 */ /* 0x000ee2000c1e1500 */
[C---:B------:R-:W-:Y:S02]  /*9a60*/  ISETP.GE.U32.AND P0, PT, R0.reuse, 0x8, PT ;  /* 0x000000080000780c */ /* 0x040fe40003f06070 */
[----:B------:R-:W-:Y:S02]  /*9a70*/  LOP3.LUT R3, R0, 0x7, RZ, 0xc0, !PT ;  /* 0x0000000700037812 */ /* 0x000fe400078ec0ff */
[----:B------:R-:W-:Y:S02]  /*9a80*/  ISETP.GE.U32.AND.EX P0, PT, R2, RZ, PT, P0 ;  /* 0x000000ff0200720c */ /* 0x000fe40003f06100 */
[----:B------:R-:W-:-:S02]  /*9a90*/  MOV R29, RZ ;  /* 0x000000ff001d7202 */ /* 0x000fc40000000f00 */
[----:B------:R-:W-:Y:S01]  /*9aa0*/  MOV R30, RZ ;  /* 0x000000ff001e7202 */ /* 0x000fe20000000f00 */
[----:B--2---:R-:W-:Y:S02]  /*9ab0*/  HADD2.F32 R4, -RZ, R4.H0_H0 ;  /* 0x20000004ff047230 */ /* 0x004fe40000004100 */
[----:B---3--:R-:W-:-:S06]  /*9ac0*/  HADD2.F32 R5, -RZ, R5.H0_H0 ;  /* 0x20000005ff057230 */ /* 0x008fcc0000004100 */
[----:B------:R-:W-:Y:S05]  /*9ad0*/  @!P0 BRA `(.L_x_3280) ;  /* 0x0000000800608947 */ /* 0x000fea0003800000 */
[----:B------:R-:W0:Y:S01]  /*9ae0*/  LDC.64 R12, c[0x0][0x728] ;  /* 0x0001ca00ff0c7b82 */ /* 0x000e220000000a00 */
[----:B------:R-:W-:Y:S01]  /*9af0*/  HFMA2 R29, -RZ, RZ, 0, 0 ;  /* 0x00000000ff1d7431 */ /* 0x000fe200000001ff */
[----:B------:R-:W-:Y:S01]  /*9b00*/  MOV R11, R7 ;  /* 0x00000007000b7202 */ /* 0x000fe20000000f00 */
[----:B------:R-:W1:Y:S01]  /*9b10*/  LDCU.64 UR4, c[0x0][0x758] ;  /* 0x0000eb00ff0477ac */ /* 0x000e620008000a00 */
[----:B------:R-:W-:Y:S02]  /*9b20*/  LOP3.LUT R8, R2, 0x7fffffff, RZ, 0xc0, !PT ;  /* 0x7fffffff02087812 */ /* 0x000fe400078ec0ff */
[----:B------:R-:W-:Y:S02]  /*9b30*/  MOV R10, R6 ;  /* 0x00000006000a7202 */ /* 0x000fe40000000f00 */
[----:B------:R-:W-:-:S07]  /*9b40*/  LOP3.LUT R7, R0, 0xfffffff8, RZ, 0xc0, !PT ;  /* 0xfffffff800077812 */ /* 0x000fce00078ec0ff */
.L_x_3281:
        /* <DEDUP_REMOVED lines=17> */
[----:B------:R-:W-:Y:S02]  /*9c60*/  LEA R34, P1, R26, R12, 0x2 ;  /* 0x0000000c1a227211 */ /* 0x000fe400078210ff */
[----:B------:R-:W-:Y:S01]  /*9c70*/  IADD3 R2, PT, PT, R27, R25, RZ ;  /* 0x000000191b027210 */ /* 0x000fe20007ffe0ff */
[----:B------:R-:W-:Y:S01]  /*9c80*/  IMAD R9, R36, UR5, R9 ;  /* 0x0000000524097c24 */ /* 0x000fe2000f8e0209 */
[-C--:B------:R-:W-:Y:S02]  /*9c90*/  LEA.HI.X R25, R32, R13.reuse, R6, 0x2, P0 ;  /* 0x0000000d20197211 */ /* 0x080fe400000f1406 */
[----:B------:R-:W-:Y:S01]  /*9ca0*/  LEA.HI.X R35, R26, R13, R2, 0x2, P1 ;  /* 0x0000000d1a237211 */ /* 0x000fe200008f1402 */
[----:B------:R-:W-:-:S02]  /*9cb0*/  IMAD.WIDE.U32 R26, R36, UR4, RZ ;  /* 0x00000004241a7c25 */ /* 0x000fc4000f8e00ff */
[----:B------:R-:W2:Y:S02]  /*9cc0*/  LDG.E.U16 R31, desc[UR6][R24.64] ;  /* 0x00000006181f7981 */ /* 0x000ea4000c1e1500 */
[----:B----4-:R-:W-:Y:S01]  /*9cd0*/  IMAD R23, R23, UR4, RZ ;  /* 0x0000000417177c24 */ /* 0x010fe2000f8e02ff */
[----:B------:R-:W-:Y:S01]  /*9ce0*/  IADD3 R9, PT, PT, R27, R9, RZ ;  /* 0x000000091b097210 */ /* 0x000fe20007ffe0ff */
[----:B------:R0:W3:Y:S01]  /*9cf0*/  LDG.E.U16 R6, desc[UR6][R24.64+0x2] ;  /* 0x0000020618067981 */ /* 0x0000e2000c1e1500 */
[----:B-----5:R-:W-:-:S03]  /*9d00*/  IMAD R27, R21, UR4, RZ ;  /* 0x00000004151b7c24 */ /* 0x020fc6000f8e02ff */
[----:B------:R-:W4:Y:S01]  /*9d10*/  LDG.E.U16 R2, desc[UR6][R34.64+0x2] ;  /* 0x0000020622027981 */ /* 0x000f22000c1e1500 */
[----:B------:R-:W-:-:S03]  /*9d20*/  IMAD R15, R15, UR4, RZ ;  /* 0x000000040f0f7c24 */ /* 0x000fc6000f8e02ff */
[----:B------:R-:W5:Y:S01]  /*9d30*/  LDG.E.U16 R32, desc[UR6][R34.64] ;  /* 0x0000000622207981 */ /* 0x000f62000c1e1500 */
[----:B0-----:R-:W-:-:S04]  /*9d40*/  LEA R24, P0, R26, R12, 0x2 ;  /* 0x0000000c1a187211 */ /* 0x001fc800078010ff */
[----:B------:R-:W-:Y:S01]  /*9d50*/  LEA.HI.X R25, R26, R13, R9, 0x2, P0 ;  /* 0x0000000d1a197211 */ /* 0x000fe200000f1409 */
[C---:B------:R-:W-:Y:S02]  /*9d60*/  IMAD R26, R22.reuse, UR5, R23 ;  /* 0x00000005161a7c24 */ /* 0x040fe4000f8e0217 */
[----:B------:R-:W-:Y:S02]  /*9d70*/  IMAD.WIDE.U32 R22, R22, UR4, RZ ;  /* 0x0000000416167c25 */ /* 0x000fe4000f8e00ff */
[----:B------:R-:W5:Y:S02]  /*9d80*/  LDG.E.U16 R28, desc[UR6][R24.64] ;  /* 0x00000006181c7981 */ /* 0x000f64000c1e1500 */
[C---:B------:R-:W-:Y:S02]  /*9d90*/  IMAD R27, R20.reuse, UR5, R27 ;  /* 0x00000005141b7c24 */ /* 0x040fe4000f8e021b */
[----:B------:R-:W-:Y:S01]  /*9da0*/  IMAD.WIDE.U32 R20, R20, UR4, RZ ;  /* 0x0000000414147c25 */ /* 0x000fe2000f8e00ff */
[----:B------:R0:W5:Y:S01]  /*9db0*/  LDG.E.U16 R9, desc[UR6][R24.64+0x2] ;  /* 0x0000020618097981 */ /* 0x000162000c1e1500 */
[----:B------:R-:W-:-:S03]  /*9dc0*/  IADD3 R23, PT, PT, R23, R26, RZ ;  /* 0x0000001a17177210 */ /* 0x000fc60007ffe0ff */
[----:B------:R-:W-:Y:S01]  /*9dd0*/  IADD3 R27, PT, PT, R21, R27, RZ ;  /* 0x0000001b151b7210 */ /* 0x000fe20007ffe0ff */
[----:B------:R-:W-:Y:S01]  /*9de0*/  IMAD R21, R14, UR5, R15 ;  /* 0x000000050e157c24 */ /* 0x000fe2000f8e020f */
[-C--:B------:R-:W-:Y:S02]  /*9df0*/  LEA R26, P1, R20, R12.reuse, 0x2 ;  /* 0x0000000c141a7211 */ /* 0x080fe400078210ff */
[----:B0-----:R-:W-:Y:S01]  /*9e00*/  LEA R24, P0, R22, R12, 0x2 ;  /* 0x0000000c16187211 */ /* 0x001fe200078010ff */
[----:B------:R-:W-:-:S03]  /*9e10*/  IMAD.WIDE.U32 R14, R14, UR4, RZ ;  /* 0x000000040e0e7c25 */ /* 0x000fc6000f8e00ff */
[-C--:B------:R-:W-:Y:S01]  /*9e20*/  LEA.HI.X R25, R22, R13.reuse, R23, 0x2, P0 ;  /* 0x0000000d16197211 */ /* 0x080fe200000f1417 */
[----:B------:R-:W-:Y:S01]  /*9e30*/  IMAD R19, R19, UR4, RZ ;  /* 0x0000000413137c24 */ /* 0x000fe2000f8e02ff */
[----:B------:R-:W-:Y:S02]  /*9e40*/  LEA.HI.X R27, R20, R13, R27, 0x2, P1 ;  /* 0x0000000d141b7211 */ /* 0x000fe400008f141b */
[----:B------:R-:W-:Y:S01]  /*9e50*/  IADD3 R15, PT, PT, R15, R21, RZ ;  /* 0x000000150f0f7210 */ /* 0x000fe20007ffe0ff */
[----:B------:R-:W5:Y:S01]  /*9e60*/  LDG.E.U16 R33, desc[UR6][R24.64+0x2] ;  /* 0x0000020618217981 */ /* 0x000f62000c1e1500 */
[----:B------:R-:W-:Y:S01]  /*9e70*/  LEA R22, P0, R14, R12, 0x2 ;  /* 0x0000000c0e167211 */ /* 0x000fe200078010ff */
[C---:B------:R-:W-:Y:S02]  /*9e80*/  IMAD.WIDE.U32 R20, R18.reuse, UR4, RZ ;  /* 0x0000000412147c25 */ /* 0x040fe4000f8e00ff */
[----:B------:R-:W5:Y:S02]  /*9e90*/  LDG.E.U16 R34, desc[UR6][R26.64] ;  /* 0x000000061a227981 */ /* 0x000f64000c1e1500 */
[----:B------:R-:W-:-:S02]  /*9ea0*/  IMAD R19, R18, UR5, R19 ;  /* 0x0000000512137c24 */ /* 0x000fc4000f8e0213 */
[----:B------:R-:W-:Y:S01]  /*9eb0*/  IMAD R17, R17, UR4, RZ ;  /* 0x0000000411117c24 */ /* 0x000fe2000f8e02ff */
[----:B------:R-:W5:Y:S01]  /*9ec0*/  LDG.E.U16 R25, desc[UR6][R24.64] ;  /* 0x0000000618197981 */ /* 0x000f62000c1e1500 */
[----:B------:R-:W-:Y:S02]  /*9ed0*/  LEA.HI.X R23, R14, R13, R15, 0x2, P0 ;  /* 0x0000000d0e177211 */ /* 0x000fe400000f140f */
[C---:B------:R-:W-:Y:S01]  /*9ee0*/  IMAD R17, R16.reuse, UR5, R17 ;  /* 0x0000000510117c24 */ /* 0x040fe2000f8e0211 */
[----:B------:R-:W-:Y:S01]  /*9ef0*/  IADD3 R15, PT, PT, R21, R19, RZ ;  /* 0x00000013150f7210 */ /* 0x000fe20007ffe0ff */
[----:B------:R-:W-:Y:S01]  /*9f00*/  IMAD.WIDE.U32 R18, R16, UR4, RZ ;  /* 0x0000000410127c25 */ /* 0x000fe2000f8e00ff */
[C---:B------:R-:W-:Y:S01]  /*9f10*/  LEA R14, P0, R20.reuse, R12, 0x2 ;  /* 0x0000000c140e7211 */ /* 0x040fe200078010ff */
[----:B------:R-:W5:Y:S04]  /*9f20*/  LDG.E.U16 R21, desc[UR6][R22.64+0x2] ;  /* 0x0000020616157981 */ /* 0x000f68000c1e1500 */
[----:B------:R-:W5:Y:S01]  /*9f30*/  LDG.E.U16 R24, desc[UR6][R26.64+0x2] ;  /* 0x000002061a187981 */ /* 0x000f62000c1e1500 */
[----:B------:R-:W-:-:S02]  /*9f40*/  LEA.HI.X R15, R20, R13, R15, 0x2, P0 ;  /* 0x0000000d140f7211 */ /* 0x000fc400000f140f */
[----:B------:R-:W-:Y:S01]  /*9f50*/  LEA R16, P0, R18, R12, 0x2 ;  /* 0x0000000c12107211 */ /* 0x000fe200078010ff */
[----:B------:R0:W5:Y:S01]  /*9f60*/  LDG.E.U16 R20, desc[UR6][R22.64] ;  /* 0x0000000616147981 */ /* 0x000162000c1e1500 */
[----:B------:R-:W-:-:S03]  /*9f70*/  IADD3 R17, PT, PT, R19, R17, RZ ;  /* 0x0000001113117210 */ /* 0x000fc60007ffe0ff */
[----:B------:R-:W5:Y:S01]  /*9f80*/  LDG.E.U16 R35, desc[UR6][R14.64+0x2] ;  /* 0x000002060e237981 */ /* 0x000f62000c1e1500 */
[----:B------:R-:W-:-:S03]  /*9f90*/  LEA.HI.X R17, R18, R13, R17, 0x2, P0 ;  /* 0x0000000d12117211 */ /* 0x000fc600000f1411 */
        /* <DEDUP_REMOVED lines=11> */
[----:B----4-:R-:W-:-:S03]  /*a050*/  HADD2.F32 R2, -RZ, R2.H0_H0 ;  /* 0x20000002ff027230 */ /* 0x010fc60000004100 */
[CC--:B0-----:R-:W-:Y:S01]  /*a060*/  FMUL.FTZ R23, R5.reuse, R6.reuse ;  /* 0x0000000605177220 */ /* 0x0c1fe20000410000 */
[C---:B------:R-:W-:Y:S01]  /*a070*/  FMUL.FTZ R6, R4.reuse, R6 ;  /* 0x0000000604067220 */ /* 0x040fe20000410000 */
[----:B-----5:R-:W-:Y:S02]  /*a080*/  HADD2.F32 R32, -RZ, R32.H0_H0 ;  /* 0x20000020ff207230 */ /* 0x020fe40000004100 */
[CC--:B-1----:R-:W-:Y:S01]  /*a090*/  FMUL.FTZ R15, R5.reuse, R2.reuse ;  /* 0x00000002050f7220 */ /* 0x0c2fe20000410000 */
[CC--:B------:R-:W-:Y:S01]  /*a0a0*/  FFMA.FTZ R23, R4.reuse, R31.reuse, -R23 ;  /* 0x0000001f04177223 */ /* 0x0c0fe20000010817 */
[C---:B------:R-:W-:Y:S01]  /*a0b0*/  FMUL.FTZ R14, R4.reuse, R2 ;  /* 0x00000002040e7220 */ /* 0x040fe20000410000 */
[----:B------:R-:W-:Y:S01]  /*a0c0*/  FFMA.FTZ R6, R5, R31, R6 ;  /* 0x0000001f05067223 */ /* 0x000fe20000010006 */
[----:B------:R-:W-:Y:S01]  /*a0d0*/  FFMA.FTZ R2, R4, R32, -R15 ;  /* 0x0000002004027223 */ /* 0x000fe2000001080f */
[----:B------:R-:W-:Y:S01]  /*a0e0*/  FADD.FTZ R23, R23, R30 ;  /* 0x0000001e17177221 */ /* 0x000fe20000010000 */
[----:B------:R-:W-:-:S02]  /*a0f0*/  HADD2.F32 R28, -RZ, R28.H0_H0 ;  /* 0x2000001cff1c7230 */ /* 0x000fc40000004100 */
[----:B------:R-:W-:Y:S02]  /*a100*/  HADD2.F32 R16, -RZ, R9.H0_H0 ;  /* 0x20000009ff107230 */ /* 0x000fe40000004100 */
[----:B------:R-:W-:Y:S01]  /*a110*/  FADD.FTZ R6, R6, R29 ;  /* 0x0000001d06067221 */ /* 0x000fe20000010000 */
[C---:B------:R-:W-:Y:S02]  /*a120*/  FFMA.FTZ R9, R5.reuse, R32, R14 ;  /* 0x0000002005097223 */ /* 0x040fe4000001000e */
[-C--:B------:R-:W-:Y:S01]  /*a130*/  FMUL.FTZ R15, R5, R16.reuse ;  /* 0x00000010050f7220 */ /* 0x080fe20000410000 */
[----:B------:R-:W-:Y:S01]  /*a140*/  FADD.FTZ R2, R23, R2 ;  /* 0x0000000217027221 */ /* 0x000fe20000010000 */
[C---:B------:R-:W-:Y:S02]  /*a150*/  FMUL.FTZ R16, R4.reuse, R16 ;  /* 0x0000001004107220 */ /* 0x040fe40000410000 */
[-C--:B------:R-:W-:Y:S01]  /*a160*/  FFMA.FTZ R15, R4, R28.reuse, -R15 ;  /* 0x0000001c040f7223 */ /* 0x080fe2000001080f */
[----:B------:R-:W-:Y:S01]  /*a170*/  FADD.FTZ R6, R6, R9 ;  /* 0x0000000906067221 */ /* 0x000fe20000010000 */
[----:B------:R-:W-:-:S02]  /*a180*/  FFMA.FTZ R9, R5, R28, R16 ;  /* 0x0000001c05097223 */ /* 0x000fc40000010010 */
[----:B------:R-:W-:Y:S01]  /*a190*/  FADD.FTZ R2, R2, R15 ;  /* 0x0000000f02027221 */ /* 0x000fe20000010000 */
[----:B------:R-:W-:Y:S02]  /*a1a0*/  HADD2.F32 R33, -RZ, R33.H0_H0 ;  /* 0x20000021ff217230 */ /* 0x000fe40000004100 */
[----:B------:R-:W-:-:S03]  /*a1b0*/  FADD.FTZ R6, R6, R9 ;  /* 0x0000000906067221 */ /* 0x000fc60000010000 */
[-C--:B------:R-:W-:Y:S01]  /*a1c0*/  FMUL.FTZ R15, R5, R33.reuse ;  /* 0x00000021050f7220 */ /* 0x080fe20000410000 */
[----:B------:R-:W-:Y:S02]  /*a1d0*/  HADD2.F32 R34, -RZ, R34.H0_H0 ;  /* 0x20000022ff227230 */ /* 0x000fe40000004100 */
[----:B------:R-:W-:Y:S02]  /*a1e0*/  HADD2.F32 R25, -RZ, R25.H0_H0 ;  /* 0x20000019ff197230 */ /* 0x000fe40000004100 */
[----:B------:R-:W-:-:S03]  /*a1f0*/  FMUL.FTZ R14, R4, R33 ;  /* 0x00000021040e7220 */ /* 0x000fc60000410000 */
[----:B------:R-:W-:Y:S01]  /*a200*/  FFMA.FTZ R15, R4, R25, -R15 ;  /* 0x00000019040f7223 */ /* 0x000fe2000001080f */
[----:B------:R-:W-:-:S03]  /*a210*/  HADD2.F32 R24, -RZ, R24.H0_H0 ;  /* 0x20000018ff187230 */ /* 0x000fc60000004100 */
[----:B------:R-:W-:Y:S02]  /*a220*/  FADD.FTZ R2, R2, R15 ;  /* 0x0000000f02027221 */ /* 0x000fe40000010000 */
[CC--:B------:R-:W-:Y:S01]  /*a230*/  FMUL.FTZ R9, R5.reuse, R24.reuse ;  /* 0x0000001805097220 */ /* 0x0c0fe20000410000 */
[----:B------:R-:W-:Y:S02]  /*a240*/  HADD2.F32 R21, -RZ, R21.H0_H0 ;  /* 0x20000015ff157230 */ /* 0x000fe40000004100 */
[C---:B------:R-:W-:Y:S01]  /*a250*/  FFMA.FTZ R25, R5.reuse, R25, R14 ;  /* 0x0000001905197223 */ /* 0x040fe2000001000e */
[C---:B------:R-:W-:Y:S01]  /*a260*/  FMUL.FTZ R24, R4.reuse, R24 ;  /* 0x0000001804187220 */ /* 0x040fe20000410000 */
[-C--:B------:R-:W-:Y:S01]  /*a270*/  FFMA.FTZ R9, R4, R34.reuse, -R9 ;  /* 0x0000002204097223 */ /* 0x080fe20000010809 */
[----:B------:R-:W-:Y:S02]  /*a280*/  HADD2.F32 R20, -RZ, R20.H0_H0 ;  /* 0x20000014ff147230 */ /* 0x000fe40000004100 */
[----:B------:R-:W-:Y:S01]  /*a290*/  FADD.FTZ R6, R6, R25 ;  /* 0x0000001906067221 */ /* 0x000fe20000010000 */
[C---:B------:R-:W-:Y:S01]  /*a2a0*/  FFMA.FTZ R15, R5.reuse, R34, R24 ;  /* 0x00000022050f7223 */ /* 0x040fe20000010018 */
[----:B------:R-:W-:Y:S01]  /*a2b0*/  FADD.FTZ R2, R2, R9 ;  /* 0x0000000902027221 */ /* 0x000fe20000010000 */
[----:B------:R-:W-:Y:S01]  /*a2c0*/  FMUL.FTZ R9, R5, R21 ;  /* 0x0000001505097220 */ /* 0x000fe20000410000 */
[----:B------:R-:W-:-:S02]  /*a2d0*/  HADD2.F32 R35, -RZ, R35.H0_H0 ;  /* 0x20000023ff237230 */ /* 0x000fc40000004100 */
[----:B------:R-:W-:Y:S01]  /*a2e0*/  FMUL.FTZ R14, R4, R21 ;  /* 0x00000015040e7220 */ /* 0x000fe20000410000 */
[----:B------:R-:W-:Y:S01]  /*a2f0*/  FADD.FTZ R6, R6, R15 ;  /* 0x0000000f06067221 */ /* 0x000fe20000010000 */
[CC--:B------:R-:W-:Y:S01]  /*a300*/  FFMA.FTZ R9, R4.reuse, R20.reuse, -R9 ;  /* 0x0000001404097223 */ /* 0x0c0fe20000010809 */
[----:B------:R-:W-:Y:S02]  /*a310*/  HADD2.F32 R19, -RZ, R19.H0_H0 ;  /* 0x20000013ff137230 */ /* 0x000fe40000004100 */
[C---:B------:R-:W-:Y:S01]  /*a320*/  FFMA.FTZ R15, R5.reuse, R20, R14 ;  /* 0x00000014050f7223 */ /* 0x040fe2000001000e */
[----:B------:R-:W-:Y:S02]  /*a330*/  HADD2.F32 R18, -RZ, R18.H0_H0 ;  /* 0x20000012ff127230 */ /* 0x000fe40000004100 */
[-C--:B------:R-:W-:Y:S01]  /*a340*/  FMUL.FTZ R17, R5, R35.reuse ;  /* 0x0000002305117220 */ /* 0x080fe20000410000 */
[----:B------:R-:W-:Y:S01]  /*a350*/  FMUL.FTZ R14, R4, R35 ;  /* 0x00000023040e7220 */ /* 0x000fe20000410000 */
[----:B------:R-:W-:Y:S01]  /*a360*/  FADD.FTZ R2, R2, R9 ;  /* 0x0000000902027221 */ /* 0x000fe20000010000 */
[----:B------:R-:W-:-:S02]  /*a370*/  HADD2.F32 R26, -RZ, R26.H0_H0 ;  /* 0x2000001aff1a7230 */ /* 0x000fc40000004100 */
[-C--:B------:R-:W-:Y:S01]  /*a380*/  FFMA.FTZ R17, R4, R19.reuse, -R17 ;  /* 0x0000001304117223 */ /* 0x080fe20000010811 */
[CC--:B------:R-:W-:Y:S01]  /*a390*/  FMUL.FTZ R9, R5.reuse, R18.reuse ;  /* 0x0000001205097220 */ /* 0x0c0fe20000410000 */
[----:B------:R-:W-:Y:S01]  /*a3a0*/  FADD.FTZ R6, R6, R15 ;  /* 0x0000000f06067221 */ /* 0x000fe20000010000 */
[C---:B------:R-:W-:Y:S01]  /*a3b0*/  FFMA.FTZ R19, R5.reuse, R19, R14 ;  /* 0x0000001305137223 */ /* 0x040fe2000001000e */
[----:B------:R-:W-:Y:S01]  /*a3c0*/  FMUL.FTZ R18, R4, R18 ;  /* 0x0000001204127220 */ /* 0x000fe20000410000 */
[----:B------:R-:W-:Y:S01]  /*a3d0*/  FADD.FTZ R2, R2, R17 ;  /* 0x0000001102027221 */ /* 0x000fe20000010000 */
[-C--:B------:R-:W-:Y:S01]  /*a3e0*/  FFMA.FTZ R9, R4, R26.reuse, -R9 ;  /* 0x0000001a04097223 */ /* 0x080fe20000010809 */
[----:B------:R-:W-:Y:S01]  /*a3f0*/  FADD.FTZ R6, R6, R19 ;  /* 0x0000001306067221 */ /* 0x000fe20000010000 */
[----:B------:R-:W-:Y:S02]  /*a400*/  FFMA.FTZ R29, R5, R26, R18 ;  /* 0x0000001a051d7223 */ /* 0x000fe40000010012 */
[----:B------:R-:W-:-:S02]  /*a410*/  FADD.FTZ R30, R2, R9 ;  /* 0x00000009021e7221 */ /* 0x000fc40000010000 */
[----:B------:R-:W-:Y:S01]  /*a420*/  FADD.FTZ R29, R6, R29 ;  /* 0x0000001d061d7221 */ /* 0x000fe20000010000 */
[----:B------:R-:W-:Y:S06]  /*a430*/  @P0 BRA `(.L_x_3281) ;  /* 0xfffffff400c40947 */ /* 0x000fec000383ffff */
[----:B------:R-:W-:Y:S02]  /*a440*/  MOV R6, R10 ;  /* 0x0000000a00067202 */ /* 0x000fe40000000f00 */
[----:B------:R-:W-:-:S07]  /*a450*/  MOV R7, R11 ;  /* 0x0000000b00077202 */ /* 0x000fce0000000f00 */
.L_x_3280:
        /* <DEDUP_REMOVED lines=17> */
[----:B---3--:R-:W-:Y:S01]  /*a570*/  IMAD R19, R11, UR4, RZ ;  /* 0x000000040b137c24 */ /* 0x008fe2000f8e02ff */
[----:B0-----:R-:W-:Y:S01]  /*a580*/  LEA R18, P1, R12, R2, 0x2 ;  /* 0x000000020c127211 */ /* 0x001fe200078210ff */
[----:B------:R-:W-:Y:S02]  /*a590*/  IMAD R11, R16, UR5, R17 ;  /* 0x00000005100b7c24 */ /* 0x000fe4000f8e0211 */
[----:B------:R-:W-:-:S03]  /*a5a0*/  IMAD.WIDE.U32 R16, R10, UR4, RZ ;  /* 0x000000040a107c25 */ /* 0x000fc6000f8e00ff */
[----:B------:R-:W-:Y:S01]  /*a5b0*/  IADD3 R13, PT, PT, R13, R11, RZ ;  /* 0x0000000b0d0d7210 */ /* 0x000fe20007ffe0ff */
[----:B------:R-:W-:Y:S01]  /*a5c0*/  IMAD R19, R10, UR5, R19 ;  /* 0x000000050a137c24 */ /* 0x000fe2000f8e0213 */
[----:B------:R-:W-:Y:S01]  /*a5d0*/  LEA R10, P2, R16, R2, 0x2 ;  /* 0x00000002100a7211 */ /* 0x000fe200078410ff */
[----:B----4-:R-:W-:-:S03]  /*a5e0*/  IMAD R15, R15, UR4, RZ ;  /* 0x000000040f0f7c24 */ /* 0x010fc6000f8e02ff */
[----:B------:R-:W-:Y:S02]  /*a5f0*/  IADD3 R11, PT, PT, R17, R19, RZ ;  /* 0x00000013110b7210 */ /* 0x000fe40007ffe0ff */
[-C--:B------:R-:W-:Y:S01]  /*a600*/  LEA.HI.X R19, R12, R3.reuse, R13, 0x2, P1 ;  /* 0x000000030c137211 */ /* 0x080fe200008f140d */
[----:B------:R-:W-:Y:S01]  /*a610*/  IMAD R13, R14, UR5, R15 ;  /* 0x000000050e0d7c24 */ /* 0x000fe2000f8e020f */
[----:B------:R-:W-:Y:S01]  /*a620*/  LEA.HI.X R11, R16, R3, R11, 0x2, P2 ;  /* 0x00000003100b7211 */ /* 0x000fe200010f140b */
[----:B------:R-:W-:Y:S02]  /*a630*/  IMAD.WIDE.U32 R14, R14, UR4, RZ ;  /* 0x000000040e0e7c25 */ /* 0x000fe4000f8e00ff */
[----:B------:R-:W2:Y:S02]  /*a640*/  LDG.E.U16 R22, desc[UR6][R18.64+0x2] ;  /* 0x0000020612167981 */ /* 0x000ea4000c1e1500 */
[----:B-----5:R-:W-:Y:S01]  /*a650*/  IMAD R25, R9, UR4, RZ ;  /* 0x0000000409197c24 */ /* 0x020fe2000f8e02ff */
[-C--:B------:R-:W-:Y:S01]  /*a660*/  LEA R12, P1, R14, R2.reuse, 0x2 ;  /* 0x000000020e0c7211 */ /* 0x080fe200078210ff */
[C---:B------:R-:W-:Y:S01]  /*a670*/  IMAD.WIDE.U32 R16, R8.reuse, UR4, RZ ;  /* 0x0000000408107c25 */ /* 0x040fe2000f8e00ff */
[----:B------:R-:W-:Y:S01]  /*a680*/  IADD3 R9, PT, PT, R15, R13, RZ ;  /* 0x0000000d0f097210 */ /* 0x000fe20007ffe0ff */
[----:B------:R-:W3:Y:S02]  /*a690*/  LDG.E.U16 R21, desc[UR6][R18.64] ;  /* 0x0000000612157981 */ /* 0x000ee4000c1e1500 */
[----:B------:R-:W-:Y:S01]  /*a6a0*/  IMAD R25, R8, UR5, R25 ;  /* 0x0000000508197c24 */ /* 0x000fe2000f8e0219 */
[----:B------:R-:W-:Y:S01]  /*a6b0*/  LEA.HI.X R13, R14, R3, R9, 0x2, P1 ;  /* 0x000000030e0d7211 */ /* 0x000fe200008f1409 */
[----:B------:R-:W4:Y:S01]  /*a6c0*/  LDG.E.U16 R23, desc[UR6][R10.64+0x2] ;  /* 0x000002060a177981 */ /* 0x000f22000c1e1500 */
[----:B------:R-:W-:-:S02]  /*a6d0*/  LEA R2, P1, R16, R2, 0x2 ;  /* 0x0000000210027211 */ /* 0x000fc400078210ff */
[----:B------:R-:W-:Y:S01]  /*a6e0*/  IADD3 R8, PT, PT, R17, R25, RZ ;  /* 0x0000001911087210 */ /* 0x000fe20007ffe0ff */
[----:B------:R-:W5:Y:S03]  /*a6f0*/  LDG.E.U16 R15, desc[UR6][R10.64] ;  /* 0x000000060a0f7981 */ /* 0x000f66000c1e1500 */
[----:B------:R-:W-:Y:S01]  /*a700*/  LEA.HI.X R3, R16, R3, R8, 0x2, P1 ;  /* 0x0000000310037211 */ /* 0x000fe200008f1408 */
[----:B------:R-:W5:Y:S04]  /*a710*/  LDG.E.U16 R17, desc[UR6][R12.64+0x2] ;  /* 0x000002060c117981 */ /* 0x000f68000c1e1500 */
        /* <DEDUP_REMOVED lines=10> */
[C---:B------:R-:W-:Y:S01]  /*a7c0*/  FFMA.FTZ R9, R4.reuse, R21, -R9 ;  /* 0x0000001504097223 */ /* 0x040fe20000010809 */
[----:B-----5:R-:W-:Y:S02]  /*a7d0*/  HADD2.F32 R15, -RZ, R15.H0_H0 ;  /* 0x2000000fff0f7230 */ /* 0x020fe40000004100 */
[CC--:B------:R-:W-:Y:S01]  /*a7e0*/  FMUL.FTZ R11, R5.reuse, R23.reuse ;  /* 0x00000017050b7220 */ /* 0x0c0fe20000410000 */
[----:B------:R-:W-:Y:S01]  /*a7f0*/  FMUL.FTZ R10, R4, R23 ;  /* 0x00000017040a7220 */ /* 0x000fe20000410000 */
[----:B------:R-:W-:Y:S01]  /*a800*/  FFMA.FTZ R22, R5, R21, R22 ;  /* 0x0000001505167223 */ /* 0x000fe20000010016 */
[----:B------:R-:W-:-:S02]  /*a810*/  HADD2.F32 R17, -RZ, R17.H0_H0 ;  /* 0x20000011ff117230 */ /* 0x000fc40000004100 */
[----:B------:R-:W-:Y:S01]  /*a820*/  FADD.FTZ R9, R30, R9 ;  /* 0x000000091e097221 */ /* 0x000fe20000010000 */
[CC--:B0-----:R-:W-:Y:S01]  /*a830*/  FFMA.FTZ R2, R4.reuse, R15.reuse, -R11 ;  /* 0x0000000f04027223 */ /* 0x0c1fe2000001080b */
[----:B------:R-:W-:Y:S01]  /*a840*/  FFMA.FTZ R15, R5, R15, R10 ;  /* 0x0000000f050f7223 */ /* 0x000fe2000001000a */
[----:B------:R-:W-:Y:S02]  /*a850*/  HADD2.F32 R16, -RZ, R16.H0_H0 ;  /* 0x20000010ff107230 */ /* 0x000fe40000004100 */
[----:B------:R-:W-:Y:S01]  /*a860*/  FADD.FTZ R22, R29, R22 ;  /* 0x000000161d167221 */ /* 0x000fe20000010000 */
[-C--:B------:R-:W-:Y:S01]  /*a870*/  FMUL.FTZ R3, R5, R17.reuse ;  /* 0x0000001105037220 */ /* 0x080fe20000410000 */
[----:B------:R-:W-:Y:S01]  /*a880*/  FMUL.FTZ R10, R4, R17 ;  /* 0x00000011040a7220 */ /* 0x000fe20000410000 */
[----:B------:R-:W-:Y:S02]  /*a890*/  HADD2.F32 R14, -RZ, R14.H0_H0 ;  /* 0x2000000eff0e7230 */ /* 0x000fe40000004100 */
[----:B------:R-:W-:Y:S01]  /*a8a0*/  FADD.FTZ R2, R9, R2 ;  /* 0x0000000209027221 */ /* 0x000fe20000010000 */
[----:B------:R-:W-:Y:S01]  /*a8b0*/  FMUL.FTZ R9, R5, R16 ;  /* 0x0000001005097220 */ /* 0x000fe20000410000 */
[----:B------:R-:W-:Y:S01]  /*a8c0*/  FADD.FTZ R15, R22, R15 ;  /* 0x0000000f160f7221 */ /* 0x000fe20000010000 */
[----:B------:R-:W-:-:S02]  /*a8d0*/  HADD2.F32 R8, -RZ, R8.H0_H0 ;  /* 0x20000008ff087230 */ /* 0x000fc40000004100 */
[CC--:B------:R-:W-:Y:S01]  /*a8e0*/  FFMA.FTZ R3, R4.reuse, R14.reuse, -R3 ;  /* 0x0000000e04037223 */ /* 0x0c0fe20000010803 */
[----:B------:R-:W-:Y:S01]  /*a8f0*/  FFMA.FTZ R10, R5, R14, R10 ;  /* 0x0000000e050a7223 */ /* 0x000fe2000001000a */
[----:B------:R-:W-:Y:S02]  /*a900*/  FMUL.FTZ R16, R4, R16 ;  /* 0x0000001004107220 */ /* 0x000fe40000410000 */
[----:B------:R-:W-:Y:S01]  /*a910*/  FADD.FTZ R2, R2, R3 ;  /* 0x0000000302027221 */ /* 0x000fe20000010000 */
[-C--:B------:R-:W-:Y:S01]  /*a920*/  FFMA.FTZ R9, R4, R8.reuse, -R9 ;  /* 0x0000000804097223 */ /* 0x080fe20000010809 */
[----:B------:R-:W-:Y:S01]  /*a930*/  FADD.FTZ R10, R15, R10 ;  /* 0x0000000a0f0a7221 */ /* 0x000fe20000010000 */
[----:B------:R-:W-:Y:S02]  /*a940*/  FFMA.FTZ R29, R5, R8, R16 ;  /* 0x00000008051d7223 */ /* 0x000fe40000010010 */
[----:B------:R-:W-:Y:S02]  /*a950*/  FADD.FTZ R30, R2, R9 ;  /* 0x00000009021e7221 */ /* 0x000fe40000010000 */
[----:B------:R-:W-:-:S07]  /*a960*/  FADD.FTZ R29, R10, R29 ;  /* 0x0000001d0a1d7221 */ /* 0x000fce0000010000 */
.L_x_3282:
        /* <DEDUP_REMOVED lines=8> */
[----:B------:R-:W2:Y:S01]  /*a9f0*/  LDCU.64 UR4, c[0x0][0x758] ;  /* 0x0000eb00ff0477ac */ /* 0x000ea20008000a00 */
[----:B------:R-:W0:Y:S02]  /*aa00*/  LDC.64 R2, c[0x0][0x728] ;  /* 0x0001ca00ff027b82 */ /* 0x000e240000000a00 */
[----:B------:R-:W3:Y:S01]  /*aa10*/  LDG.E.64 R12, desc[UR6][R6.64+0x8] ;  /* 0x00000806060c7981 */ /* 0x000ee2000c1e1b00 */
[----:B--2---:R-:W-:Y:S02]  /*aa20*/  IMAD R9, R9, UR4, RZ ;  /* 0x0000000409097c24 */ /* 0x004fe4000f8e02ff */
[----:B------:R-:W-:-:S04]  /*aa30*/  IMAD.WIDE.U32 R10, R8, UR4, RZ ;  /* 0x00000004080a7c25 */ /* 0x000fc8000f8e00ff */
[----:B------:R-:W-:Y:S01]  /*aa40*/  IMAD R9, R8, UR5, R9 ;  /* 0x0000000508097c24 */ /* 0x000fe2000f8e0209 */
[----:B0-----:R-:W-:Y:S01]  /*aa50*/  LEA R8, P0, R10, R2, 0x2 ;  /* 0x000000020a087211 */ /* 0x001fe200078010ff */
        /* <DEDUP_REMOVED lines=30> */
.L_x_3283:
[----:B------:R-:W-:Y:S05]  /*ac40*/  @P1 BRA `(.L_x_3279) ;  /* 0x00000000004c1947 */ /* 0x000fea0003800000 */
[----:B------:R-:W2:Y:S01]  /*ac50*/  LDG.E.64 R2, desc[UR6][R6.64] ;  /* 0x0000000606027981 */ /* 0x000ea2000c1e1b00 */
[----:B------:R-:W2:Y:S01]  /*ac60*/  LDCU.64 UR4, c[0x0][0x758] ;  /* 0x0000eb00ff0477ac */ /* 0x000ea20008000a00 */
[----:B------:R-:W0:Y:S01]  /*ac70*/  LDC.64 R8, c[0x0][0x728] ;  /* 0x0001ca00ff087b82 */ /* 0x000e220000000a00 */
[----:B--2---:R-:W-:Y:S02]  /*ac80*/  IMAD R3, R3, UR4, RZ ;  /* 0x0000000403037c24 */ /* 0x004fe4000f8e02ff */
[----:B------:R-:W-:-:S04]  /*ac90*/  IMAD.WIDE.U32 R6, R2, UR4, RZ ;  /* 0x0000000402067c25 */ /* 0x000fc8000f8e00ff */
[----:B------:R-:W-:Y:S01]  /*aca0*/  IMAD R3, R2, UR5, R3 ;  /* 0x0000000502037c24 */ /* 0x000fe2000f8e0203 */
[----:B0-----:R-:W-:-:S04]  /*acb0*/  LEA R2, P0, R6, R8, 0x2 ;  /* 0x0000000806027211 */ /* 0x001fc800078010ff */
        /* <DEDUP_REMOVED lines=12> */
.L_x_3279:
[----:B------:R-:W0:Y:S01]  /*ad80*/  LDC.64 R2, c[0x0][0x710] ;  /* 0x0001c400ff027b82 */ /* 0x000e220000000a00 */
[----:B------:R-:W-:-:S05]  /*ad90*/  F2FP.F16.F32.PACK_AB R29, R29, R30 ;  /* 0x0000001e1d1d723e */ /* 0x000fca00000000ff */
[----:B0-----:R-:W-:Y:S01]  /*ada0*/  STG.E desc[UR6][R2.64], R29 ;  /* 0x0000001d02007986 */ /* 0x001fe2000c101906 */
[----:B------:R-:W-:Y:S05]  /*adb0*/  EXIT ;  /* 0x000000000000794d */ /* 0x000fea0003800000 */
.L_x_3230:
        /* <DEDUP_REMOVED lines=14> */
[----:B------:R-:W2:Y:S01]  /*aea0*/  LDCU.128 UR16, c[0x0][0x4c0] ;  /* 0x00009800ff1077ac */ /* 0x000ea20008000c00 */
[----:B------:R-:W3:Y:S01]  /*aeb0*/  LDCU.64 UR14, c[0x0][0x4b8] ;  /* 0x00009700ff0e77ac */ /* 0x000ee20008000a00 */
[----:B0-----:R-:W-:-:S05]  /*aec0*/  IMAD.HI.U32 R12, R0, UR10, R4 ;  /* 0x0000000a000c7c27 */ /* 0x001fca000f8e0004 */
[----:B------:R-:W-:-:S04]  /*aed0*/  SHF.R.U32.HI R13, RZ, UR11, R12 ;  /* 0x0000000bff0d7c19 */ /* 0x000fc8000801160c */
[----:B------:R-:W-:-:S05]  /*aee0*/  IADD3 R5, PT, PT, -R13, RZ, RZ ;  /* 0x000000ff0d057210 */ /* 0x000fca0007ffe1ff */
[----:B-1----:R-:W-:-:S04]  /*aef0*/  IMAD R8, R5, UR12, R0 ;  /* 0x0000000c05087c24 */ /* 0x002fc8000f8e0200 */
[C---:B--2---:R-:W-:Y:S02]  /*af00*/  IMAD R5, R8.reuse, UR16, RZ ;  /* 0x0000001008057c24 */ /* 0x044fe4000f8e02ff */
[C---:B------:R-:W-:Y:S02]  /*af10*/  IMAD R6, R8.reuse, UR17, RZ ;  /* 0x0000001108067c24 */ /* 0x040fe4000f8e02ff */
[C---:B------:R-:W-:Y:S02]  /*af20*/  IMAD R7, R8.reuse, UR18, RZ ;  /* 0x0000001208077c24 */ /* 0x040fe4000f8e02ff */
[C---:B------:R-:W-:Y:S02]  /*af30*/  IMAD R10, R8.reuse, UR19, RZ ;  /* 0x00000013080a7c24 */ /* 0x040fe4000f8e02ff */
[C---:B---3--:R-:W-:Y:S02]  /*af40*/  IMAD R4, R8.reuse, UR14, RZ ;  /* 0x0000000e08047c24 */ /* 0x048fe4000f8e02ff */
[----:B------:R-:W-:Y:S01]  /*af50*/  IMAD R8, R8, UR15, RZ ;  /* 0x0000000f08087c24 */ /* 0x000fe2000f8e02ff */
[----:B------:R-:W-:Y:S06]  /*af60*/  @!P0 BRA `(.L_x_3287) ;  /* 0x0000001800588947 */ /* 0x000fec0003800000 */
[----:B------:R-:W0:Y:S01]  /*af70*/  LDCU.64 UR12, c[0x0][0x398] ;  /* 0x00007300ff0c77ac */ /* 0x000e220008000a00 */
[----:B------:R-:W-:Y:S02]  /*af80*/  MOV R12, RZ ;  /* 0x000000ff000c7202 */ /* 0x000fe40000000f00 */
[----:B------:R-:W-:Y:S01]  /*af90*/  ISETP.NE.AND P0, PT, R3, 0x2, PT ;  /* 0x000000020300780c */ /* 0x000fe20003f05270 */
[----:B------:R-:W1:Y:S01]  /*afa0*/  LDCU UR10, c[0x0][0x3a0] ;  /* 0x00007400ff0a77ac */ /* 0x000e620008000800 */
[----:B------:R-:W2:Y:S01]  /*afb0*/  LDCU.128 UR16, c[0x0][0x4d0] ;  /* 0x00009a00ff1077ac */ /* 0x000ea20008000c00 */
[----:B------:R-:W3:Y:S01]  /*afc0*/  LDCU.64 UR14, c[0x0][0x4e0] ;  /* 0x00009c00ff0e77ac */ /* 0x000ee20008000a00 */
[----:B0-----:R-:W-:-:S05]  /*afd0*/  IMAD.HI.U32 R14, R13, UR13, R12 ;  /* 0x0000000d0d0e7c27 */ /* 0x001fca000f8e000c */
[----:B-1----:R-:W-:-:S04]  /*afe0*/  SHF.R.U32.HI R15, RZ, UR10, R14 ;  /* 0x0000000aff0f7c19 */ /* 0x002fc8000801160e */
[----:B------:R-:W-:-:S05]  /*aff0*/  IADD3 R9, PT, PT, -R15, RZ, RZ ;  /* 0x000000ff0f097210 */ /* 0x000fca0007ffe1ff */
[----:B------:R-:W-:-:S04]  /*b000*/  IMAD R13, R9, UR12, R13 ;  /* 0x0000000c090d7c24 */ /* 0x000fc8000f8e020d */
[C---:B--2---:R-:W-:Y:S02]  /*b010*/  IMAD R4, R13.reuse, UR16, R4 ;  /* 0x000000100d047c24 */ /* 0x044fe4000f8e0204 */
[C---:B------:R-:W-:Y:S02]  /*b020*/  IMAD R8, R13.reuse, UR17, R8 ;  /* 0x000000110d087c24 */ /* 0x040fe4000f8e0208 */
[C---:B------:R-:W-:Y:S02]  /*b030*/  IMAD R5, R13.reuse, UR18, R5 ;  /* 0x000000120d057c24 */ /* 0x040fe4000f8e0205 */
[C---:B------:R-:W-:Y:S02]  /*b040*/  IMAD R6, R13.reuse, UR19, R6 ;  /* 0x000000130d067c24 */ /* 0x040fe4000f8e0206 */
[C---:B---3--:R-:W-:Y:S02]  /*b050*/  IMAD R7, R13.reuse, UR14, R7 ;  /* 0x0000000e0d077c24 */ /* 0x048fe4000f8e0207 */
[----:B------:R-:W-:Y:S01]  /*b060*/  IMAD R10, R13, UR15, R10 ;  /* 0x0000000f0d0a7c24 */ /* 0x000fe2000f8e020a */
[----:B------:R-:W-:Y:S06]  /*b070*/  @!P0 BRA `(.L_x_3287) ;  /* 0x0000001800148947 */ /* 0x000fec0003800000 */
[----:B------:R-:W0:Y:S01]  /*b080*/  LDCU.64 UR10, c[0x0][0x3a8] ;  /* 0x00007500ff0a77ac */ /* 0x000e220008000a00 */
[----:B------:R-:W-:Y:S01]  /*b090*/  HFMA2 R14, -RZ, RZ, 0, 0 ;  /* 0x00000000ff0e7431 */ /* 0x000fe200000001ff */
[----:B------:R-:W-:Y:S01]  /*b0a0*/  ISETP.NE.AND P0, PT, R3, 0x3, PT ;  /* 0x000000030300780c */ /* 0x000fe20003f05270 */
[----:B------:R-:W1:Y:S01]  /*b0b0*/  LDCU UR12, c[0x0][0x3a4] ;  /* 0x00007480ff0c77ac */ /* 0x000e620008000800 */
[----:B------:R-:W2:Y:S01]  /*b0c0*/  LDCU.64 UR14, c[0x0][0x4e8] ;  /* 0x00009d00ff0e77ac */ /* 0x000ea20008000a00 */
[----:B------:R-:W3:Y:S01]  /*b0d0*/  LDCU.128 UR16, c[0x0][0x4f0] ;  /* 0x00009e00ff1077ac */ /* 0x000ee20008000c00 */
[----:B0-----:R-:W-:-:S05]  /*b0e0*/  IMAD.HI.U32 R12, R15, UR10, R14 ;  /* 0x0000000a0f0c7c27 */ /* 0x001fca000f8e000e */
[----:B------:R-:W-:-:S04]  /*b0f0*/  SHF.R.U32.HI R13, RZ, UR11, R12 ;  /* 0x0000000bff0d7c19 */ /* 0x000fc8000801160c */
[----:B------:R-:W-:-:S05]  /*b100*/  IADD3 R9, PT, PT, -R13, RZ, RZ ;  /* 0x000000ff0d097210 */ /* 0x000fca0007ffe1ff */
[----:B-1----:R-:W-:-:S04]  /*b110*/  IMAD R15, R9, UR12, R15 ;  /* 0x0000000c090f7c24 */ /* 0x002fc8000f8e020f */
[C---:B--2---:R-:W-:Y:S02]  /*b120*/  IMAD R4, R15.reuse, UR14, R4 ;  /* 0x0000000e0f047c24 */ /* 0x044fe4000f8e0204 */
[C---:B------:R-:W-:Y:S02]  /*b130*/  IMAD R8, R15.reuse, UR15, R8 ;  /* 0x0000000f0f087c24 */ /* 0x040fe4000f8e0208 */
[C---:B---3--:R-:W-:Y:S02]  /*b140*/  IMAD R5, R15.reuse, UR16, R5 ;  /* 0x000000100f057c24 */ /* 0x048fe4000f8e0205 */
[C---:B------:R-:W-:Y:S02]  /*b150*/  IMAD R6, R15.reuse, UR17, R6 ;  /* 0x000000110f067c24 */ /* 0x040fe4000f8e0206 */
[C---:B------:R-:W-:Y:S02]  /*b160*/  IMAD R7, R15.reuse, UR18, R7 ;  /* 0x000000120f077c24 */ /* 0x040fe4000f8e0207 */
[----:B------:R-:W-:Y:S01]  /*b170*/  IMAD R10, R15, UR19, R10 ;  /* 0x000000130f0a7c24 */ /* 0x000fe2000f8e020a */
        /* <DEDUP_REMOVED lines=19> */
[----:B------:R-:W-:Y:S02]  /*b2b0*/  MOV R14, RZ ;  /* 0x000000ff000e7202 */ /* 0x000fe40000000f00 */
        /* <DEDUP_REMOVED lines=16> */
[----:B------:R-:W-:Y:S01]  /*b3c0*/  HFMA2 R12, -RZ, RZ, 0, 0 ;  /* 0x00000000ff0c7431 */ /* 0x000fe200000001ff */
        /* <DEDUP_REMOVED lines=304> */
[----:B------:R-:W-:Y:S01]  /*c6d0*/  ISETP.NE.AND P0, PT, R3, 0x18, PT ;  /* 0x000000180300780c */ /* 0x000fe20003f05270 */
[----:B------:R-:W0:Y:S01]  /*c6e0*/  LDCU.64 UR12, c[0x0][0x4a0] ;  /* 0x00009400ff0c77ac */ /* 0x000e220008000a00 */
[----:B------:R-:W-:Y:S01]  /*c6f0*/  HFMA2 R12, -RZ, RZ, 0, 0 ;  /* 0x00000000ff0c7431 */ /* 0x000fe200000001ff */
[----:B------:R-:W1:Y:S01]  /*c700*/  LDC.64 R16, c[0x0][0x700] ;  /* 0x0001c000ff107b82 */ /* 0x000e620000000a00 */
[----:B------:R-:W2:Y:S01]  /*c710*/  LDCU UR10, c[0x0][0x4a8] ;  /* 0x00009500ff0a77ac */ /* 0x000ea20008000800 */
[----:B------:R-:W3:Y:S06]  /*c720*/  LDCU.128 UR16, c[0x0][0x6e0] ;  /* 0x0000dc00ff1077ac */ /* 0x000eec0008000c00 */
[----:B------:R-:W4:Y:S08]  /*c730*/  LDC.64 R14, c[0x0][0x708] ;  /* 0x0001c200ff0e7b82 */ /* 0x000f300000000a00 */
[----:B------:R-:W5:Y:S01]  /*c740*/  @P0 LDC.64 R22, c[0x0][0x4b0] ;  /* 0x00012c00ff160b82 */ /* 0x000f620000000a00 */
[----:B0-----:R-:W-:-:S05]  /*c750*/  IMAD.HI.U32 R20, R13, UR13, R12 ;  /* 0x0000000d0d147c27 */ /* 0x001fca000f8e000c */
[----:B--2---:R-:W-:Y:S01]  /*c760*/  SHF.R.U32.HI R21, RZ, UR10, R20 ;  /* 0x0000000aff157c19 */ /* 0x004fe20008011614 */
[----:B------:R-:W0:Y:S01]  /*c770*/  LDCU.64 UR10, c[0x0][0x6f0] ;  /* 0x0000de00ff0a77ac */ /* 0x000e220008000a00 */
[----:B------:R-:W2:Y:S01]  /*c780*/  @P0 LDC R24, c[0x0][0x4ac] ;  /* 0x00012b00ff180b82 */ /* 0x000ea20000000800 */
[----:B------:R-:W-:Y:S02]  /*c790*/  @P0 MOV R20, RZ ;  /* 0x000000ff00140202 */ /* 0x000fe40000000f00 */
[----:B------:R-:W-:-:S05]  /*c7a0*/  IADD3 R9, PT, PT, -R21, RZ, RZ ;  /* 0x000000ff15097210 */ /* 0x000fca0007ffe1ff */
[----:B------:R-:W1:Y:S01]  /*c7b0*/  @P0 LDC.64 R18, c[0x0][0x6f8] ;  /* 0x0001be00ff120b82 */ /* 0x000e620000000a00 */
[----:B------:R-:W-:-:S04]  /*c7c0*/  IMAD R13, R9, UR12, R13 ;  /* 0x0000000c090d7c24 */ /* 0x000fc8000f8e020d */
[C---:B---3--:R-:W-:Y:S02]  /*c7d0*/  IMAD R4, R13.reuse, UR16, R4 ;  /* 0x000000100d047c24 */ /* 0x048fe4000f8e0204 */
[----:B------:R-:W-:Y:S02]  /*c7e0*/  IMAD R8, R13, UR17, R8 ;  /* 0x000000110d087c24 */ /* 0x000fe4000f8e0208 */
[----:B-----5:R-:W-:-:S04]  /*c7f0*/  @P0 IMAD.HI.U32 R12, R21, R22, R20 ;  /* 0x00000016150c0227 */ /* 0x020fc800078e0014 */
[C---:B------:R-:W-:Y:S01]  /*c800*/  IMAD R5, R13.reuse, UR18, R5 ;  /* 0x000000120d057c24 */ /* 0x040fe2000f8e0205 */
[----:B------:R-:W-:Y:S01]  /*c810*/  @P0 SHF.R.U32.HI R12, RZ, R23, R12 ;  /* 0x00000017ff0c0219 */ /* 0x000fe2000001160c */
[C---:B------:R-:W-:Y:S02]  /*c820*/  IMAD R6, R13.reuse, UR19, R6 ;  /* 0x000000130d067c24 */ /* 0x040fe4000f8e0206 */
[C---:B0-----:R-:W-:Y:S01]  /*c830*/  IMAD R7, R13.reuse, UR10, R7 ;  /* 0x0000000a0d077c24 */ /* 0x041fe2000f8e0207 */
[----:B------:R-:W-:Y:S01]  /*c840*/  @P0 IADD3 R11, PT, PT, -R12, RZ, RZ ;  /* 0x000000ff0c0b0210 */ /* 0x000fe20007ffe1ff */
[----:B------:R-:W-:-:S04]  /*c850*/  IMAD R10, R13, UR11, R10 ;  /* 0x0000000b0d0a7c24 */ /* 0x000fc8000f8e020a */
[----:B--2---:R-:W-:-:S04]  /*c860*/  @P0 IMAD R21, R11, R24, R21 ;  /* 0x000000180b150224 */ /* 0x004fc800078e0215 */
[C---:B-1----:R-:W-:Y:S02]  /*c870*/  @P0 IMAD R4, R21.reuse, R18, R4 ;  /* 0x0000001215040224 */ /* 0x042fe400078e0204 */
[C---:B------:R-:W-:Y:S02]  /*c880*/  @P0 IMAD R8, R21.reuse, R19, R8 ;  /* 0x0000001315080224 */ /* 0x040fe400078e0208 */
[C---:B------:R-:W-:Y:S02]  /*c890*/  @P0 IMAD R5, R21.reuse, R16, R5 ;  /* 0x0000001015050224 */ /* 0x040fe400078e0205 */
[C---:B------:R-:W-:Y:S02]  /*c8a0*/  @P0 IMAD R6, R21.reuse, R17, R6 ;  /* 0x0000001115060224 */ /* 0x040fe400078e0206 */
[C---:B----4-:R-:W-:Y:S02]  /*c8b0*/  @P0 IMAD R7, R21.reuse, R14, R7 ;  /* 0x0000000e15070224 */ /* 0x050fe400078e0207 */
[----:B------:R-:W-:-:S07]  /*c8c0*/  @P0 IMAD R10, R21, R15, R10 ;  /* 0x0000000f150a0224 */ /* 0x000fce00078e020a */
.L_x_3287:
[----:B------:R-:W0:Y:S01]  /*c8d0*/  LDCU.128 UR12, c[0x0][0x730] ;  /* 0x0000e600ff0c77ac */ /* 0x000e220008000c00 */
        /* <DEDUP_REMOVED lines=26> */
[----:B------:R-:W-:Y:S02]  /*ca80*/  IADD3 R12, P1, PT, R7, UR12, RZ ;  /* 0x0000000c070c7c10 */ /* 0x000fe4000ff3e0ff */
[C---:B------:R-:W-:Y:S02]  /*ca90*/  LEA R10, P2, R8.reuse, R17, 0x2 ;  /* 0x00000011080a7211 */ /* 0x040fe400078410ff */
[----:B------:R-:W-:Y:S02]  /*caa0*/  IADD3 R7, PT, PT, R9, R19, RZ ;  /* 0x0000001309077210 */ /* 0x000fe40007ffe0ff */
[----:B------:R-:W-:Y:S02]  /*cab0*/  IADD3.X R13, PT, PT, RZ, UR13, RZ, P1, !PT ;  /* 0x0000000dff0d7c10 */ /* 0x000fe40008ffe4ff */
[----:B------:R-:W-:-:S03]  /*cac0*/  LEA.HI.X R11, R8, R11, R7, 0x2, P2 ;  /* 0x0000000b080b7211 */ /* 0x000fc600010f1407 */
[----:B------:R-:W-:Y:S05]  /*cad0*/  @!P0 BRA `(.L_x_3289) ;  /* 0x0000001000f08947 */ /* 0x000fea0003800000 */
[----:B------:R-:W2:Y:S01]  /*cae0*/  LDG.E.64 R12, desc[UR6][R12.64] ;  /* 0x000000060c0c7981 */ /* 0x000ea2000c1e1b00 */
[----:B------:R-:W2:Y:S03]  /*caf0*/  LDCU.64 UR12, c[0x0][0x748] ;  /* 0x0000e900ff0c77ac */ /* 0x000ea60008000a00 */
[----:B------:R-:W3:Y:S01]  /*cb00*/  LDG.E.U16 R14, desc[UR6][R10.64] ;  /* 0x000000060a0e7981 */ /* 0x000ee2000c1e1500 */
[----:B------:R-:W0:Y:S03]  /*cb10*/  LDCU.64 UR10, c[0x0][0x728] ;  /* 0x0000e500ff0a77ac */ /* 0x000e260008000a00 */
[----:B------:R3:W4:Y:S01]  /*cb20*/  LDG.E.U16 R15, desc[UR6][R10.64+0x2] ;  /* 0x000002060a0f7981 */ /* 0x000722000c1e1500 */
[C---:B------:R-:W-:Y:S01]  /*cb30*/  ISETP.GE.U32.AND P0, PT, R5.reuse, 0x8, PT ;  /* 0x000000080500780c */ /* 0x040fe20003f06070 */
[----:B------:R-:W-:Y:S01]  /*cb40*/  BSSY.RECONVERGENT B3, `(.L_x_3290) ;  /* 0x00000a2000037945 */ /* 0x000fe20003800200 */
[----:B------:R-:W-:Y:S01]  /*cb50*/  HFMA2 R32, -RZ, RZ, 0, 0 ;  /* 0x00000000ff207431 */ /* 0x000fe200000001ff */
[----:B------:R-:W-:-:S02]  /*cb60*/  LOP3.LUT R9, R5, 0x7, RZ, 0xc0, !PT ;  /* 0x0000000705097812 */ /* 0x000fc400078ec0ff */
[----:B------:R-:W-:Y:S02]  /*cb70*/  ISETP.GE.U32.AND.EX P0, PT, R27, RZ, PT, P0 ;  /* 0x000000ff1b00720c */ /* 0x000fe40003f06100 */
[----:B------:R-:W-:Y:S02]  /*cb80*/  MOV R28, RZ ;  /* 0x000000ff001c7202 */ /* 0x000fe40000000f00 */
[----:B0-----:R-:W-:-:S04]  /*cb90*/  IADD3 R7, P1, PT, R6, UR10, RZ ;  /* 0x0000000a06077c10 */ /* 0x001fc8000ff3e0ff */
[----:B------:R-:W-:Y:S02]  /*cba0*/  IADD3.X R8, PT, PT, RZ, UR11, RZ, P1, !PT ;  /* 0x0000000bff087c10 */ /* 0x000fe40008ffe4ff */
[----:B--2---:R-:W-:-:S04]  /*cbb0*/  LEA R24, P2, R12, UR12, 0x3 ;  /* 0x0000000c0c187c11 */ /* 0x004fc8000f8418ff */
[----:B------:R-:W-:Y:S01]  /*cbc0*/  LEA.HI.X R25, R12, UR13, R13, 0x3, P2 ;  /* 0x0000000d0c197c11 */ /* 0x000fe200090f1c0d */
[----:B---3--:R-:W-:Y:S02]  /*cbd0*/  HADD2.F32 R10, -RZ, R14.H0_H0 ;  /* 0x2000000eff0a7230 */ /* 0x008fe40000004100 */
[----:B----4-:R-:W-:Y:S01]  /*cbe0*/  HADD2.F32 R11, -RZ, R15.H0_H0 ;  /* 0x2000000fff0b7230 */ /* 0x010fe20000004100 */
[----:B------:R-:W-:Y:S06]  /*cbf0*/  @!P0 BRA `(.L_x_3291) ;  /* 0x0000000800588947 */ /* 0x000fec0003800000 */
[----:B------:R-:W-:Y:S01]  /*cc00*/  BSSY.RECONVERGENT B4, `(.L_x_3291) ;  /* 0x0000095000047945 */ /* 0x000fe20003800200 */
[----:B------:R-:W-:Y:S02]  /*cc10*/  LOP3.LUT R27, R27, 0x7fffffff, RZ, 0xc0, !PT ;  /* 0x7fffffff1b1b7812 */ /* 0x000fe400078ec0ff */
[----:B------:R-:W-:Y:S02]  /*cc20*/  LOP3.LUT R26, R5, 0xfffffff8, RZ, 0xc0, !PT ;  /* 0xfffffff8051a7812 */ /* 0x000fe400078ec0ff */
[----:B------:R-:W-:-:S07]  /*cc30*/  MOV R32, RZ ;  /* 0x000000ff00207202 */ /* 0x000fce0000000f00 */
.L_x_3292:
        /* <DEDUP_REMOVED lines=14> */
[----:B------:R-:W-:-:S04]  /*cd20*/  IMAD.WIDE.U32 R30, R12, UR8, RZ ;  /* 0x000000080c1e7c25 */ /* 0x000fc8000f8e00ff */
[----:B------:R-:W-:Y:S01]  /*cd30*/  IMAD R29, R12, UR9, R29 ;  /* 0x000000090c1d7c24 */ /* 0x000fe2000f8e021d */
[----:B------:R-:W-:Y:S01]  /*cd40*/  LEA R36, P1, R30, R7, 0x2 ;  /* 0x000000071e247211 */ /* 0x000fe200078210ff */
[----:B----4-:R-:W-:-:S03]  /*cd50*/  IMAD R25, R25, UR8, RZ ;  /* 0x0000000819197c24 */ /* 0x010fc6000f8e02ff */
[----:B------:R-:W-:-:S04]  /*cd60*/  IADD3 R29, PT, PT, R31, R29, RZ ;  /* 0x0000001d1f1d7210 */ /* 0x000fc80007ffe0ff */
[----:B------:R-:W-:Y:S01]  /*cd70*/  LEA.HI.X R37, R30, R8, R29, 0x2, P1 ;  /* 0x000000081e257211 */ /* 0x000fe200008f141d */
[C---:B------:R-:W-:Y:S02]  /*cd80*/  IMAD R30, R24.reuse, UR9, R25 ;  /* 0x00000009181e7c24 */ /* 0x040fe4000f8e0219 */
[----:B------:R-:W-:Y:S01]  /*cd90*/  IMAD.WIDE.U32 R24, R24, UR8, RZ ;  /* 0x0000000818187c25 */ /* 0x000fe2000f8e00ff */
[CC--:B------:R-:W-:Y:S02]  /*cda0*/  LEA R12, P0, R34.reuse, R7.reuse, 0x2 ;  /* 0x00000007220c7211 */ /* 0x0c0fe400078010ff */
[----:B------:R-:W-:Y:S02]  /*cdb0*/  IADD3 R6, PT, PT, R35, R6, RZ ;  /* 0x0000000623067210 */ /* 0x000fe40007ffe0ff */
[----:B------:R-:W-:Y:S01]  /*cdc0*/  IADD3 R30, PT, PT, R25, R30, RZ ;  /* 0x0000001e191e7210 */ /* 0x000fe20007ffe0ff */
[----:B-----5:R-:W-:Y:S01]  /*cdd0*/  IMAD R25, R23, UR8, RZ ;  /* 0x0000000817197c24 */ /* 0x020fe2000f8e02ff */
[-C--:B------:R-:W-:Y:S01]  /*cde0*/  LEA.HI.X R13, R34, R8.reuse, R6, 0x2, P0 ;  /* 0x00000008220d7211 */ /* 0x080fe200000f1406 */
[----:B------:R-:W-:Y:S01]  /*cdf0*/  IMAD R29, R39, UR8, RZ ;  /* 0x00000008271d7c24 */ /* 0x000fe2000f8e02ff */
[----:B------:R-:W-:Y:S01]  /*ce00*/  LEA R34, P0, R24, R7, 0x2 ;  /* 0x0000000718227211 */ /* 0x000fe200078010ff */
[C---:B------:R-:W-:Y:S01]  /*ce10*/  IMAD R25, R22.reuse, UR9, R25 ;  /* 0x0000000916197c24 */ /* 0x040fe2000f8e0219 */
[----:B------:R-:W2:Y:S01]  /*ce20*/  LDG.E.U16 R6, desc[UR6][R36.64+0x2] ;  /* 0x0000020624067981 */ /* 0x000ea2000c1e1500 */
[----:B------:R-:W-:Y:S01]  /*ce30*/  IMAD.WIDE.U32 R22, R22, UR8, RZ ;  /* 0x0000000816167c25 */ /* 0x000fe2000f8e00ff */
[----:B------:R-:W-:-:S02]  /*ce40*/  LEA.HI.X R35, R24, R8, R30, 0x2, P0 ;  /* 0x0000000818237211 */ /* 0x000fc400000f141e */
[----:B------:R-:W3:Y:S01]  /*ce50*/  LDG.E.U16 R31, desc[UR6][R12.64] ;  /* 0x000000060c1f7981 */ /* 0x000ee2000c1e1500 */
[C---:B------:R-:W-:Y:S01]  /*ce60*/  IMAD R24, R38.reuse, UR9, R29 ;  /* 0x0000000926187c24 */ /* 0x040fe2000f8e021d */
[----:B------:R-:W-:Y:S01]  /*ce70*/  IADD3 R23, PT, PT, R23, R25, RZ ;  /* 0x0000001917177210 */ /* 0x000fe20007ffe0ff */
[----:B------:R-:W-:Y:S01]  /*ce80*/  IMAD.WIDE.U32 R38, R38, UR8, RZ ;  /* 0x0000000826267c25 */ /* 0x000fe2000f8e00ff */
[----:B------:R-:W4:Y:S03]  /*ce90*/  LDG.E.U16 R30, desc[UR6][R34.64] ;  /* 0x00000006221e7981 */ /* 0x000f26000c1e1500 */
[----:B------:R-:W-:Y:S01]  /*cea0*/  IMAD R21, R21, UR8, RZ ;  /* 0x0000000815157c24 */ /* 0x000fe2000f8e02ff */
[----:B------:R0:W5:Y:S04]  /*ceb0*/  LDG.E.U16 R29, desc[UR6][R34.64+0x2] ;  /* 0x00000206221d7981 */ /* 0x000168000c1e1500 */
[----:B------:R-:W4:Y:S01]  /*cec0*/  LDG.E.U16 R12, desc[UR6][R12.64+0x2] ;  /* 0x000002060c0c7981 */ /* 0x000f22000c1e1500 */
[----:B------:R-:W-:Y:S01]  /*ced0*/  IADD3 R24, PT, PT, R39, R24, RZ ;  /* 0x0000001827187210 */ /* 0x000fe20007ffe0ff */
[----:B------:R-:W-:-:S02]  /*cee0*/  IMAD R19, R19, UR8, RZ ;  /* 0x0000000813137c24 */ /* 0x000fc4000f8e02ff */
[----:B------:R1:W5:Y:S01]  /*cef0*/  LDG.E.U16 R13, desc[UR6][R36.64] ;  /* 0x00000006240d7981 */ /* 0x000362000c1e1500 */
[-C--:B0-----:R-:W-:Y:S02]  /*cf00*/  LEA R34, P0, R38, R7.reuse, 0x2 ;  /* 0x0000000726227211 */ /* 0x081fe400078010ff */
[----:B-1----:R-:W-:-:S04]  /*cf10*/  LEA R36, P1, R22, R7, 0x2 ;  /* 0x0000000716247211 */ /* 0x002fc800078210ff */
[-C--:B------:R-:W-:Y:S01]  /*cf20*/  LEA.HI.X R37, R22, R8.reuse, R23, 0x2, P1 ;  /* 0x0000000816257211 */ /* 0x080fe200008f1417 */
[C---:B------:R-:W-:Y:S02]  /*cf30*/  IMAD R23, R20.reuse, UR9, R21 ;  /* 0x0000000914177c24 */ /* 0x040fe4000f8e0215 */
[----:B------:R-:W-:Y:S01]  /*cf40*/  IMAD.WIDE.U32 R20, R20, UR8, RZ ;  /* 0x0000000814147c25 */ /* 0x000fe2000f8e00ff */
[----:B------:R-:W-:-:S03]  /*cf50*/  LEA.HI.X R35, R38, R8, R24, 0x2, P0 ;  /* 0x0000000826237211 */ /* 0x000fc600000f1418 */
[----:B------:R-:W-:Y:S01]  /*cf60*/  IMAD.WIDE.U32 R24, R18, UR8, RZ ;  /* 0x0000000812187c25 */ /* 0x000fe2000f8e00ff */
[----:B------:R-:W-:Y:S01]  /*cf70*/  LEA R22, P0, R20, R7, 0x2 ;  /* 0x0000000714167211 */ /* 0x000fe200078010ff */
[----:B------:R-:W5:Y:S01]  /*cf80*/  LDG.E.U16 R33, desc[UR6][R34.64+0x2] ;  /* 0x0000020622217981 */ /* 0x000f62000c1e1500 */
[----:B------:R-:W-:Y:S01]  /*cf90*/  IADD3 R21, PT, PT, R21, R23, RZ ;  /* 0x0000001715157210 */ /* 0x000fe20007ffe0ff */
[----:B------:R-:W-:-:S03]  /*cfa0*/  IMAD R19, R18, UR9, R19 ;  /* 0x0000000912137c24 */ /* 0x000fc6000f8e0213 */
[-C--:B------:R-:W-:Y:S02]  /*cfb0*/  LEA.HI.X R23, R20, R8.reuse, R21, 0x2, P0 ;  /* 0x0000000814177211 */ /* 0x080fe400000f1415 */
[C---:B------:R-:W-:Y:S02]  /*cfc0*/  LEA R18, P0, R24.reuse, R7, 0x2 ;  /* 0x0000000718127211 */ /* 0x040fe400078010ff */
[----:B------:R-:W-:Y:S01]  /*cfd0*/  IADD3 R19, PT, PT, R25, R19, RZ ;  /* 0x0000001319137210 */ /* 0x000fe20007ffe0ff */
[----:B------:R-:W-:Y:S01]  /*cfe0*/  IMAD R20, R17, UR8, RZ ;  /* 0x0000000811147c24 */ /* 0x000fe2000f8e02ff */
[----:B------:R-:W5:Y:S02]  /*cff0*/  LDG.E.U16 R34, desc[UR6][R34.64] ;  /* 0x0000000622227981 */ /* 0x000f64000c1e1500 */
[----:B------:R-:W-:Y:S01]  /*d000*/  LEA.HI.X R19, R24, R8, R19, 0x2, P0 ;  /* 0x0000000818137211 */ /* 0x000fe200000f1413 */
[C---:B------:R-:W-:Y:S01]  /*d010*/  IMAD R21, R16.reuse, UR9, R20 ;  /* 0x0000000910157c24 */ /* 0x040fe2000f8e0214 */
[----:B------:R-:W5:Y:S04]  /*d020*/  LDG.E.U16 R17, desc[UR6][R22.64+0x2] ;  /* 0x0000020616117981 */ /* 0x000f68000c1e1500 */
[----:B------:R0:W5:Y:S04]  /*d030*/  LDG.E.U16 R24, desc[UR6][R22.64] ;  /* 0x0000000616187981 */ /* 0x000168000c1e1500 */
[----:B------:R-:W5:Y:S04]  /*d040*/  LDG.E.U16 R35, desc[UR6][R36.64+0x2] ;  /* 0x0000020624237981 */ /* 0x000f68000c1e1500 */
[----:B------:R-:W5:Y:S01]  /*d050*/  LDG.E.U16 R25, desc[UR6][R18.64] ;  /* 0x0000000612197981 */ /* 0x000f62000c1e1500 */
[----:B0-----:R-:W-:-:S03]  /*d060*/  IMAD.WIDE.U32 R22, R16, UR8, RZ ;  /* 0x0000000810167c25 */ /* 0x001fc6000f8e00ff */
[----:B------:R0:W5:Y:S01]  /*d070*/  LDG.E.U16 R16, desc[UR6][R18.64+0x2] ;  /* 0x0000020612107981 */ /* 0x000162000c1e1500 */
[----:B------:R-:W-:-:S03]  /*d080*/  LEA R20, P0, R22, R7, 0x2 ;  /* 0x0000000716147211 */ /* 0x000fc600078010ff */
[----:B------:R-:W5:Y:S01]  /*d090*/  LDG.E.U16 R36, desc[UR6][R36.64] ;  /* 0x0000000624247981 */ /* 0x000f62000c1e1500 */
[----:B------:R-:W-:-:S04]  /*d0a0*/  IADD3 R21, PT, PT, R23, R21, RZ ;  /* 0x0000001517157210 */ /* 0x000fc80007ffe0ff */
[----:B------:R-:W-:-:S05]  /*d0b0*/  LEA.HI.X R21, R22, R8, R21, 0x2, P0 ;  /* 0x0000000816157211 */ /* 0x000fca00000f1415 */
[----:B------:R-:W5:Y:S04]  /*d0c0*/  LDG.E.U16 R37, desc[UR6][R20.64+0x2] ;  /* 0x0000020614257981 */ /* 0x000f68000c1e1500 */
[----:B------:R1:W5:Y:S01]  /*d0d0*/  LDG.E.U16 R38, desc[UR6][R20.64] ;  /* 0x0000000614267981 */ /* 0x000362000c1e1500 */
[----:B------:R-:W-:-:S04]  /*d0e0*/  IADD3 R26, P0, PT, R26, -0x8, RZ ;  /* 0xfffffff81a1a7810 */ /* 0x000fc80007f1e0ff */
[----:B------:R-:W-:Y:S02]  /*d0f0*/  IADD3.X R27, PT, PT, R27, -0x1, RZ, P0, !PT ;  /* 0xffffffff1b1b7810 */ /* 0x000fe400007fe4ff */
[----:B------:R-:W-:-:S04]  /*d100*/  ISETP.NE.U32.AND P0, PT, R26, RZ, PT ;  /* 0x000000ff1a00720c */ /* 0x000fc80003f05070 */
[----:B------:R-:W-:Y:S01]  /*d110*/  ISETP.NE.AND.EX P0, PT, R27, RZ, PT, P0 ;  /* 0x000000ff1b00720c */ /* 0x000fe20003f05300 */
[----:B--2---:R-:W-:Y:S02]  /*d120*/  HADD2.F32 R6, -RZ, R6.H0_H0 ;  /* 0x20000006ff067230 */ /* 0x004fe40000004100 */
[----:B---3--:R-:W-:-:S03]  /*d130*/  HADD2.F32 R31, -RZ, R31.H0_H0 ;  /* 0x2000001fff1f7230 */ /* 0x008fc60000004100 */
[----:B0-----:R-:W-:Y:S01]  /*d140*/  FMUL.FTZ R19, R11, R6 ;  /* 0x000000060b137220 */ /* 0x001fe20000410000 */
[----:B----4-:R-:W-:Y:S02]  /*d150*/  HADD2.F32 R12, -RZ, R12.H0_H0 ;  /* 0x2000000cff0c7230 */ /* 0x010fe40000004100 */
[----:B-----5:R-:W-:-:S03]  /*d160*/  HADD2.F32 R29, -RZ, R29.H0_H0 ;  /* 0x2000001dff1d7230 */ /* 0x020fc60000004100 */
[-C--:B------:R-:W-:Y:S01]  /*d170*/  FMUL.FTZ R23, R11, R12.reuse ;  /* 0x0000000c0b177220 */ /* 0x080fe20000410000 */
[----:B------:R-:W-:-:S03]  /*d180*/  FMUL.FTZ R12, R10, R12 ;  /* 0x0000000c0a0c7220 */ /* 0x000fc60000410000 */
[CC--:B------:R-:W-:Y:S01]  /*d190*/  FFMA.FTZ R23, R10.reuse, R31.reuse, -R23 ;  /* 0x0000001f0a177223 */ /* 0x0c0fe20000010817 */
[----:B------:R-:W-:Y:S02]  /*d1a0*/  HADD2.F32 R13, -RZ, R13.H0_H0 ;  /* 0x2000000dff0d7230 */ /* 0x000fe40000004100 */
[----:B------:R-:W-:Y:S01]  /*d1b0*/  FFMA.FTZ R31, R11, R31, R12 ;  /* 0x0000001f0b1f7223 */ /* 0x000fe2000001000c */
[C---:B------:R-:W-:Y:S01]  /*d1c0*/  FMUL.FTZ R6, R10.reuse, R6 ;  /* 0x000000060a067220 */ /* 0x040fe20000410000 */
[----:B------:R-:W-:Y:S02]  /*d1d0*/  HADD2.F32 R30, -RZ, R30.H0_H0 ;  /* 0x2000001eff1e7230 */ /* 0x000fe40000004100 */
[----:B------:R-:W-:Y:S01]  /*d1e0*/  FADD.FTZ R28, R23, R28 ;  /* 0x0000001c171c7221 */ /* 0x000fe20000010000 */
[C---:B------:R-:W-:Y:S01]  /*d1f0*/  FFMA.FTZ R19, R10.reuse, R13, -R19 ;  /* 0x0000000d0a137223 */ /* 0x040fe20000010813 */
[----:B-1----:R-:W-:Y:S01]  /*d200*/  FMUL.FTZ R21, R11, R29 ;  /* 0x0000001d0b157220 */ /* 0x002fe20000410000 */
[----:B------:R-:W-:Y:S01]  /*d210*/  FADD.FTZ R32, R31, R32 ;  /* 0x000000201f207221 */ /* 0x000fe20000010000 */
[C---:B------:R-:W-:Y:S01]  /*d220*/  FFMA.FTZ R13, R11.reuse, R13, R6 ;  /* 0x0000000d0b0d7223 */ /* 0x040fe20000010006 */
[----:B------:R-:W-:Y:S01]  /*d230*/  FMUL.FTZ R12, R10, R29 ;  /* 0x0000001d0a0c7220 */ /* 0x000fe20000410000 */
[----:B------:R-:W-:Y:S01]  /*d240*/  FADD.FTZ R19, R28, R19 ;  /* 0x000000131c137221 */ /* 0x000fe20000010000 */
[-C--:B------:R-:W-:Y:S01]  /*d250*/  FFMA.FTZ R6, R10, R30.reuse, -R21 ;  /* 0x0000001e0a067223 */ /* 0x080fe20000010815 */
[----:B------:R-:W-:Y:S01]  /*d260*/  FADD.FTZ R13, R32, R13 ;  /* 0x0000000d200d7221 */ /* 0x000fe20000010000 */
[----:B------:R-:W-:-:S02]  /*d270*/  FFMA.FTZ R12, R11, R30, R12 ;  /* 0x0000001e0b0c7223 */ /* 0x000fc4000001000c */
[----:B------:R-:W-:Y:S01]  /*d280*/  FADD.FTZ R6, R19, R6 ;  /* 0x0000000613067221 */ /* 0x000fe20000010000 */
[----:B------:R-:W-:Y:S02]  /*d290*/  HADD2.F32 R33, -RZ, R33.H0_H0 ;  /* 0x20000021ff217230 */ /* 0x000fe40000004100 */
[----:B------:R-:W-:-:S03]  /*d2a0*/  FADD.FTZ R12, R13, R12 ;  /* 0x0000000c0d0c7221 */ /* 0x000fc60000010000 */
[-C--:B------:R-:W-:Y:S01]  /*d2b0*/  FMUL.FTZ R18, R10, R33.reuse ;  /* 0x000000210a127220 */ /* 0x080fe20000410000 */
[----:B------:R-:W-:Y:S01]  /*d2c0*/  FMUL.FTZ R19, R11, R33 ;  /* 0x000000210b137220 */ /* 0x000fe20000410000 */
[----:B------:R-:W-:Y:S02]  /*d2d0*/  HADD2.F32 R34, -RZ, R34.H0_H0 ;  /* 0x20000022ff227230 */ /* 0x000fe40000004100 */
[----:B------:R-:W-:-:S03]  /*d2e0*/  HADD2.F32 R17, -RZ, R17.H0_H0 ;  /* 0x20000011ff117230 */ /* 0x000fc60000004100 */
[-C--:B------:R-:W-:Y:S01]  /*d2f0*/  FFMA.FTZ R13, R11, R34.reuse, R18 ;  /* 0x000000220b0d7223 */ /* 0x080fe20000010012 */
[----:B------:R-:W-:Y:S01]  /*d300*/  FFMA.FTZ R19, R10, R34, -R19 ;  /* 0x000000220a137223 */ /* 0x000fe20000010813 */
[----:B------:R-:W-:Y:S02]  /*d310*/  HADD2.F32 R35, -RZ, R35.H0_H0 ;  /* 0x20000023ff237230 */ /* 0x000fe40000004100 */
[----:B------:R-:W-:-:S03]  /*d320*/  FADD.FTZ R12, R12, R13 ;  /* 0x0000000d0c0c7221 */ /* 0x000fc60000010000 */
[-C--:B------:R-:W-:Y:S01]  /*d330*/  FMUL.FTZ R18, R10, R35.reuse ;  /* 0x000000230a127220 */ /* 0x080fe20000410000 */
[C---:B------:R-:W-:Y:S01]  /*d340*/  FMUL.FTZ R21, R11.reuse, R35 ;  /* 0x000000230b157220 */ /* 0x040fe20000410000 */
[----:B------:R-:W-:Y:S01]  /*d350*/  FADD.FTZ R6, R6, R19 ;  /* 0x0000001306067221 */ /* 0x000fe20000010000 */
[----:B------:R-:W-:Y:S02]  /*d360*/  HADD2.F32 R16, -RZ, R16.H0_H0 ;  /* 0x20000010ff107230 */ /* 0x000fe40000004100 */
[----:B------:R-:W-:Y:S02]  /*d370*/  HADD2.F32 R36, -RZ, R36.H0_H0 ;  /* 0x20000024ff247230 */ /* 0x000fe40000004100 */
[CC--:B------:R-:W-:Y:S01]  /*d380*/  FMUL.FTZ R19, R11.reuse, R17.reuse ;  /* 0x000000110b137220 */ /* 0x0c0fe20000410000 */
[----:B------:R-:W-:Y:S02]  /*d390*/  HADD2.F32 R24, -RZ, R24.H0_H0 ;  /* 0x20000018ff187230 */ /* 0x000fe40000004100 */
[-C--:B------:R-:W-:Y:S01]  /*d3a0*/  FFMA.FTZ R13, R11, R36.reuse, R18 ;  /* 0x000000240b0d7223 */ /* 0x080fe20000010012 */
[C---:B------:R-:W-:Y:S01]  /*d3b0*/  FFMA.FTZ R21, R10.reuse, R36, -R21 ;  /* 0x000000240a157223 */ /* 0x040fe20000010815 */
[----:B------:R-:W-:Y:S01]  /*d3c0*/  FMUL.FTZ R18, R10, R17 ;  /* 0x000000110a127220 */ /* 0x000fe20000410000 */
[----:B------:R-:W-:-:S02]  /*d3d0*/  HADD2.F32 R25, -RZ, R25.H0_H0 ;  /* 0x20000019ff197230 */ /* 0x000fc40000004100 */
[----:B------:R-:W-:Y:S01]  /*d3e0*/  FADD.FTZ R12, R12, R13 ;  /* 0x0000000d0c0c7221 */ /* 0x000fe20000010000 */
[C---:B------:R-:W-:Y:S01]  /*d3f0*/  FMUL.FTZ R17, R11.reuse, R16 ;  /* 0x000000100b117220 */ /* 0x040fe20000410000 */
[----:B------:R-:W-:Y:S01]  /*d400*/  FADD.FTZ R6, R6, R21 ;  /* 0x0000001506067221 */ /* 0x000fe20000010000 */
[CC--:B------:R-:W-:Y:S01]  /*d410*/  FFMA.FTZ R19, R10.reuse, R24.reuse, -R19 ;  /* 0x000000180a137223 */ /* 0x0c0fe20000010813 */
[C---:B------:R-:W-:Y:S01]  /*d420*/  FFMA.FTZ R13, R11.reuse, R24, R18 ;  /* 0x000000180b0d7223 */ /* 0x040fe20000010012 */
[C---:B------:R-:W-:Y:S01]  /*d430*/  FMUL.FTZ R16, R10.reuse, R16 ;  /* 0x000000100a107220 */ /* 0x040fe20000410000 */
[----:B------:R-:W-:Y:S02]  /*d440*/  HADD2.F32 R37, -RZ, R37.H0_H0 ;  /* 0x20000025ff257230 */ /* 0x000fe40000004100 */
[-C--:B------:R-:W-:Y:S01]  /*d450*/  FFMA.FTZ R17, R10, R25.reuse, -R17 ;  /* 0x000000190a117223 */ /* 0x080fe20000010811 */
[----:B------:R-:W-:Y:S01]  /*d460*/  FADD.FTZ R6, R6, R19 ;  /* 0x0000001306067221 */ /* 0x000fe20000010000 */
[----:B------:R-:W-:Y:S01]  /*d470*/  FADD.FTZ R12, R12, R13 ;  /* 0x0000000d0c0c7221 */ /* 0x000fe20000010000 */
[----:B------:R-:W-:Y:S01]  /*d480*/  FFMA.FTZ R25, R11, R25, R16 ;  /* 0x000000190b197223 */ /* 0x000fe20000010010 */
[----:B------:R-:W-:-:S02]  /*d490*/  HADD2.F32 R38, -RZ, R38.H0_H0 ;  /* 0x20000026ff267230 */ /* 0x000fc40000004100 */
[CC--:B------:R-:W-:Y:S01]  /*d4a0*/  FMUL.FTZ R13, R11.reuse, R37.reuse ;  /* 0x000000250b0d7220 */ /* 0x0c0fe20000410000 */
[----:B------:R-:W-:Y:S01]  /*d4b0*/  FMUL.FTZ R16, R10, R37 ;  /* 0x000000250a107220 */ /* 0x000fe20000410000 */
[----:B------:R-:W-:Y:S01]  /*d4c0*/  FADD.FTZ R6, R6, R17 ;  /* 0x0000001106067221 */ /* 0x000fe20000010000 */
[----:B------:R-:W-:Y:S01]  /*d4d0*/  FADD.FTZ R12, R12, R25 ;  /* 0x000000190c0c7221 */ /* 0x000fe20000010000 */
[----:B------:R-:W-:Y:S01]  /*d4e0*/  IADD3 R24, P1, PT, R14, 0x40, RZ ;  /* 0x000000400e187810 */ /* 0x000fe20007f3e0ff */
[-C--:B------:R-:W-:Y:S01]  /*d4f0*/  FFMA.FTZ R13, R10, R38.reuse, -R13 ;  /* 0x000000260a0d7223 */ /* 0x080fe2000001080d */
[----:B------:R-:W-:Y:S02]  /*d500*/  FFMA.FTZ R17, R11, R38, R16 ;  /* 0x000000260b117223 */ /* 0x000fe40000010010 */
[----:B------:R-:W-:Y:S01]  /*d510*/  IADD3.X R25, PT, PT, RZ, R15, RZ, P1, !PT ;  /* 0x0000000fff197210 */ /* 0x000fe20000ffe4ff */
[----:B------:R-:W-:Y:S01]  /*d520*/  FADD.FTZ R28, R6, R13 ;  /* 0x0000000d061c7221 */ /* 0x000fe20000010000 */
[----:B------:R-:W-:Y:S01]  /*d530*/  FADD.FTZ R32, R12, R17 ;  /* 0x000000110c207221 */ /* 0x000fe20000010000 */
[----:B------:R-:W-:Y:S06]  /*d540*/  @P0 BRA `(.L_x_3292) ;  /* 0xfffffff400bc0947 */ /* 0x000fec000383ffff */
[----:B------:R-:W-:Y:S05]  /*d550*/  BSYNC.RECONVERGENT B4 ;  /* 0x0000000000047941 */ /* 0x000fea0003800200 */
.L_x_3291:
[----:B------:R-:W-:Y:S05]  /*d560*/  BSYNC.RECONVERGENT B3 ;  /* 0x0000000000037941 */ /* 0x000fea0003800200 */
.L_x_3290:
        /* <DEDUP_REMOVED lines=24> */
[C---:B------:R-:W-:Y:S02]  /*d6f0*/  LEA R20, P1, R16.reuse, R7, 0x2 ;  /* 0x0000000710147211 */ /* 0x040fe400078210ff */
[----:B------:R-:W-:Y:S01]  /*d700*/  IADD3 R9, PT, PT, R19, R21, RZ ;  /* 0x0000001513097210 */ /* 0x000fe20007ffe0ff */
[----:B-----5:R-:W-:Y:S01]  /*d710*/  IMAD R13, R13, UR10, RZ ;  /* 0x0000000a0d0d7c24 */ /* 0x020fe2000f8e02ff */
[-C--:B------:R-:W-:Y:S02]  /*d720*/  LEA.HI.X R21, R16, R8.reuse, R17, 0x2, P1 ;  /* 0x0000000810157211 */ /* 0x080fe400008f1411 */
[----:B------:R-:W-:Y:S01]  /*d730*/  LEA.HI.X R23, R18, R8, R9, 0x2, P2 ;  /* 0x0000000812177211 */ /* 0x000fe200010f1409 */
[----:B------:R-:W-:-:S02]  /*d740*/  IMAD R9, R14, UR11, R15 ;  /* 0x0000000b0e097c24 */ /* 0x000fc4000f8e020f */
[----:B------:R-:W-:Y:S01]  /*d750*/  IMAD.WIDE.U32 R14, R14, UR10, RZ ;  /* 0x0000000a0e0e7c25 */ /* 0x000fe2000f8e00ff */
[----:B------:R-:W2:Y:S03]  /*d760*/  LDG.E.U16 R27, desc[UR6][R20.64+0x2] ;  /* 0x00000206141b7981 */ /* 0x000ea6000c1e1500 */
[----:B------:R-:W-:Y:S01]  /*d770*/  IMAD.WIDE.U32 R18, R12, UR10, RZ ;  /* 0x0000000a0c127c25 */ /* 0x000fe2000f8e00ff */
[----:B------:R-:W-:Y:S01]  /*d780*/  LEA R16, P1, R14, R7, 0x2 ;  /* 0x000000070e107211 */ /* 0x000fe200078210ff */
[----:B------:R-:W3:Y:S01]  /*d790*/  LDG.E.U16 R30, desc[UR6][R20.64] ;  /* 0x00000006141e7981 */ /* 0x000ee2000c1e1500 */
[----:B------:R-:W-:Y:S01]  /*d7a0*/  IADD3 R9, PT, PT, R15, R9, RZ ;  /* 0x000000090f097210 */ /* 0x000fe20007ffe0ff */
[----:B------:R-:W-:Y:S02]  /*d7b0*/  IMAD R13, R12, UR11, R13 ;  /* 0x0000000b0c0d7c24 */ /* 0x000fe4000f8e020d */
[----:B------:R-:W4:Y:S01]  /*d7c0*/  LDG.E.U16 R26, desc[UR6][R22.64+0x2] ;  /* 0x00000206161a7981 */ /* 0x000f22000c1e1500 */
[----:B------:R-:W-:-:S02]  /*d7d0*/  LEA.HI.X R17, R14, R8, R9, 0x2, P1 ;  /* 0x000000080e117211 */ /* 0x000fc400008f1409 */
[----:B------:R-:W-:Y:S01]  /*d7e0*/  LEA R12, P1, R18, R7, 0x2 ;  /* 0x00000007120c7211 */ /* 0x000fe200078210ff */
[----:B------:R-:W5:Y:S01]  /*d7f0*/  LDG.E.U16 R29, desc[UR6][R22.64] ;  /* 0x00000006161d7981 */ /* 0x000f62000c1e1500 */
[----:B------:R-:W-:-:S03]  /*d800*/  IADD3 R13, PT, PT, R19, R13, RZ ;  /* 0x0000000d130d7210 */ /* 0x000fc60007ffe0ff */
[----:B------:R-:W5:Y:S01]  /*d810*/  LDG.E.U16 R9, desc[UR6][R16.64+0x2] ;  /* 0x0000020610097981 */ /* 0x000f62000c1e1500 */
[----:B------:R-:W-:-:S03]  /*d820*/  LEA.HI.X R13, R18, R8, R13, 0x2, P1 ;  /* 0x00000008120d7211 */ /* 0x000fc600008f140d */
[----:B------:R0:W5:Y:S04]  /*d830*/  LDG.E.U16 R15, desc[UR6][R16.64] ;  /* 0x00000006100f7981 */ /* 0x000168000c1e1500 */
[----:B------:R-:W5:Y:S04]  /*d840*/  LDG.E.U16 R14, desc[UR6][R12.64+0x2] ;  /* 0x000002060c0e7981 */ /* 0x000f68000c1e1500 */
[----:B------:R1:W5:Y:S01]  /*d850*/  LDG.E.U16 R18, desc[UR6][R12.64] ;  /* 0x000000060c127981 */ /* 0x000362000c1e1500 */
        /* <DEDUP_REMOVED lines=8> */
[C---:B0-----:R-:W-:Y:S01]  /*d8e0*/  FFMA.FTZ R17, R11.reuse, R30, R20 ;  /* 0x0000001e0b117223 */ /* 0x041fe20000010014 */
[----:B-----5:R-:W-:Y:S02]  /*d8f0*/  HADD2.F32 R29, -RZ, R29.H0_H0 ;  /* 0x2000001dff1d7230 */ /* 0x020fe40000004100 */
[-C--:B------:R-:W-:Y:S01]  /*d900*/  FMUL.FTZ R21, R11, R26.reuse ;  /* 0x0000001a0b157220 */ /* 0x080fe20000410000 */
[----:B------:R-:W-:Y:S01]  /*d910*/  FMUL.FTZ R26, R10, R26 ;  /* 0x0000001a0a1a7220 */ /* 0x000fe20000410000 */
[----:B------:R-:W-:Y:S01]  /*d920*/  FADD.FTZ R19, R28, R19 ;  /* 0x000000131c137221 */ /* 0x000fe20000010000 */
[----:B------:R-:W-:-:S02]  /*d930*/  HADD2.F32 R9, -RZ, R9.H0_H0 ;  /* 0x20000009ff097230 */ /* 0x000fc40000004100 */
[-C--:B-1----:R-:W-:Y:S01]  /*d940*/  FFMA.FTZ R12, R10, R29.reuse, -R21 ;  /* 0x0000001d0a0c7223 */ /* 0x082fe20000010815 */
[----:B------:R-:W-:Y:S01]  /*d950*/  FADD.FTZ R17, R32, R17 ;  /* 0x0000001120117221 */ /* 0x000fe20000010000 */
[C---:B------:R-:W-:Y:S01]  /*d960*/  FFMA.FTZ R26, R11.reuse, R29, R26 ;  /* 0x0000001d0b1a7223 */ /* 0x040fe2000001001a */
[----:B------:R-:W-:Y:S02]  /*d970*/  HADD2.F32 R15, -RZ, R15.H0_H0 ;  /* 0x2000000fff0f7230 */ /* 0x000fe40000004100 */
[-C--:B------:R-:W-:Y:S01]  /*d980*/  FMUL.FTZ R13, R11, R9.reuse ;  /* 0x000000090b0d7220 */ /* 0x080fe20000410000 */
[C---:B------:R-:W-:Y:S01]  /*d990*/  FMUL.FTZ R16, R10.reuse, R9 ;  /* 0x000000090a107220 */ /* 0x040fe20000410000 */
[----:B------:R-:W-:Y:S01]  /*d9a0*/  FADD.FTZ R12, R19, R12 ;  /* 0x0000000c130c7221 */ /* 0x000fe20000010000 */
[----:B------:R-:W-:Y:S02]  /*d9b0*/  HADD2.F32 R14, -RZ, R14.H0_H0 ;  /* 0x2000000eff0e7230 */ /* 0x000fe40000004100 */
[-C--:B------:R-:W-:Y:S01]  /*d9c0*/  FFMA.FTZ R13, R10, R15.reuse, -R13 ;  /* 0x0000000f0a0d7223 */ /* 0x080fe2000001080d */
[----:B------:R-:W-:Y:S01]  /*d9d0*/  FADD.FTZ R17, R17, R26 ;  /* 0x0000001a11117221 */ /* 0x000fe20000010000 */
        /* <DEDUP_REMOVED lines=10> */
.L_x_3294:
[----:B------:R-:W-:Y:S05]  /*da80*/  BSYNC.RECONVERGENT B3 ;  /* 0x0000000000037941 */ /* 0x000fea0003800200 */
.L_x_3293:
        /* <DEDUP_REMOVED lines=11> */
[----:B--2---:R-:W-:Y:S02]  /*db40*/  IMAD R5, R17, UR10, RZ ;  /* 0x0000000a11057c24 */ /* 0x004fe4000f8e02ff */
[----:B------:R-:W-:-:S04]  /*db50*/  IMAD.WIDE.U32 R14, R16, UR10, RZ ;  /* 0x0000000a100e7c25 */ /* 0x000fc8000f8e00ff */
[----:B------:R-:W-:Y:S01]  /*db60*/  IMAD R5, R16, UR11, R5 ;  /* 0x0000000b10057c24 */ /* 0x000fe2000f8e0205 */
[----:B------:R-:W-:Y:S01]  /*db70*/  LEA R16, P0, R14, R7, 0x2 ;  /* 0x000000070e107211 */ /* 0x000fe200078010ff */
[----:B---3--:R-:W-:Y:S02]  /*db80*/  IMAD R9, R13, UR10, RZ ;  /* 0x0000000a0d097c24 */ /* 0x008fe4000f8e02ff */
[----:B------:R-:W-:Y:S01]  /*db90*/  IMAD.WIDE.U32 R18, R12, UR10, RZ ;  /* 0x0000000a0c127c25 */ /* 0x000fe2000f8e00ff */
[----:B------:R-:W-:-:S03]  /*dba0*/  IADD3 R5, PT, PT, R15, R5, RZ ;  /* 0x000000050f057210 */ /* 0x000fc60007ffe0ff */
[----:B------:R-:W-:Y:S01]  /*dbb0*/  IMAD R9, R12, UR11, R9 ;  /* 0x0000000b0c097c24 */ /* 0x000fe2000f8e0209 */
[-C--:B------:R-:W-:Y:S02]  /*dbc0*/  LEA.HI.X R17, R14, R8.reuse, R5, 0x2, P0 ;  /* 0x000000080e117211 */ /* 0x080fe400000f1405 */
        /* <DEDUP_REMOVED lines=17> */
[CC--:B------:R-:W-:Y:S01]  /*dce0*/  FMUL.FTZ R17, R11.reuse, R15.reuse ;  /* 0x0000000f0b117220 */ /* 0x0c0fe20000410000 */
[----:B------:R-:W-:Y:S01]  /*dcf0*/  FMUL.FTZ R6, R10, R15 ;  /* 0x0000000f0a067220 */ /* 0x000fe20000410000 */
[----:B------:R-:W-:Y:S01]  /*dd00*/  FADD.FTZ R9, R28, R9 ;  /* 0x000000091c097221 */ /* 0x000fe20000010000 */
[----:B------:R-:W-:Y:S01]  /*dd10*/  FADD.FTZ R5, R32, R5 ;  /* 0x0000000520057221 */ /* 0x000fe20000010000 */
[-C--:B------:R-:W-:Y:S01]  /*dd20*/  FFMA.FTZ R28, R10, R14.reuse, -R17 ;  /* 0x0000000e0a1c7223 */ /* 0x080fe20000010811 */
[----:B------:R-:W-:-:S03]  /*dd30*/  FFMA.FTZ R6, R11, R14, R6 ;  /* 0x0000000e0b067223 */ /* 0x000fc60000010006 */
[----:B------:R-:W-:Y:S01]  /*dd40*/  FADD.FTZ R28, R9, R28 ;  /* 0x0000001c091c7221 */ /* 0x000fe20000010000 */
[----:B------:R-:W-:-:S07]  /*dd50*/  FADD.FTZ R32, R5, R6 ;  /* 0x0000000605207221 */ /* 0x000fce0000010000 */
.L_x_3296:
[----:B------:R-:W-:Y:S05]  /*dd60*/  BSYNC.RECONVERGENT B3 ;  /* 0x0000000000037941 */ /* 0x000fea0003800200 */
.L_x_3295:
[----:B------:R-:W-:Y:S05]  /*dd70*/  @P1 BRA `(.L_x_3289) ;  /* 0x0000000000481947 */ /* 0x000fea0003800000 */
[----:B------:R-:W2:Y:S01]  /*dd80*/  LDG.E.64 R12, desc[UR6][R24.64] ;  /* 0x00000006180c7981 */ /* 0x000ea2000c1e1b00 */
[----:B------:R-:W2:Y:S02]  /*dd90*/  LDCU.64 UR10, c[0x0][0x758] ;  /* 0x0000eb00ff0a77ac */ /* 0x000ea40008000a00 */
[----:B--2---:R-:W-:Y:S02]  /*dda0*/  IMAD R5, R13, UR10, RZ ;  /* 0x0000000a0d057c24 */ /* 0x004fe4000f8e02ff */
[----:B------:R-:W-:-:S04]  /*ddb0*/  IMAD.WIDE.U32 R14, R12, UR10, RZ ;  /* 0x0000000a0c0e7c25 */ /* 0x000fc8000f8e00ff */
[----:B------:R-:W-:Y:S01]  /*ddc0*/  IMAD R5, R12, UR11, R5 ;  /* 0x0000000b0c057c24 */ /* 0x000fe2000f8e0205 */
[----:B------:R-:W-:-:S04]  /*ddd0*/  LEA R6, P0, R14, R7, 0x2 ;  /* 0x000000070e067211 */ /* 0x000fc800078010ff */
        /* <DEDUP_REMOVED lines=12> */
.L_x_3289:
[----:B------:R-:W-:Y:S05]  /*dea0*/  BSYNC.RECONVERGENT B2 ;  /* 0x0000000000027941 */ /* 0x000fea0003800200 */
.L_x_3288:
        /* <DEDUP_REMOVED lines=13> */
[----:B------:R-:W2:Y:S01]  /*df80*/  LDCU.128 UR16, c[0x0][0x4c0] ;  /* 0x00009800ff1077ac */ /* 0x000ea20008000c00 */
[----:B------:R-:W3:Y:S01]  /*df90*/  LDCU.64 UR14, c[0x0][0x4b8] ;  /* 0x00009700ff0e77ac */ /* 0x000ee20008000a00 */
[----:B-1----:R-:W-:-:S05]  /*dfa0*/  IMAD.HI.U32 R12, R0, UR10, R4 ;  /* 0x0000000a000c7c27 */ /* 0x002fca000f8e0004 */
[----:B------:R-:W-:-:S04]  /*dfb0*/  SHF.R.U32.HI R13, RZ, UR11, R12 ;  /* 0x0000000bff0d7c19 */ /* 0x000fc8000801160c */
[----:B------:R-:W-:-:S05]  /*dfc0*/  IADD3 R5, PT, PT, -R13, RZ, RZ ;  /* 0x000000ff0d057210 */ /* 0x000fca0007ffe1ff */
[----:B0-----:R-:W-:-:S04]  /*dfd0*/  IMAD R8, R5, UR12, R0 ;  /* 0x0000000c05087c24 */ /* 0x001fc8000f8e0200 */
        /* <DEDUP_REMOVED lines=413> */
.L_x_3298:
        /* <DEDUP_REMOVED lines=55> */
.L_x_3303:
        /* <DEDUP_REMOVED lines=12> */
[----:B--2---:R-:W-:Y:S02]  /*fde0*/  IMAD R29, R13, UR10, RZ ;  /* 0x0000000a0d1d7c24 */ /* 0x004fe4000f8e02ff */
[----:B------:R-:W-:-:S04]  /*fdf0*/  IMAD.WIDE.U32 R34, R30, UR10, RZ ;  /* 0x0000000a1e227c25 */ /* 0x000fc8000f8e00ff */
[----:B------:R-:W-:Y:S02]  /*fe00*/  IMAD R6, R30, UR11, R31 ;  /* 0x0000000b1e067c24 */ /* 0x000fe4000f8e021f */
[----:B------:R-:W-:-:S04]  /*fe10*/  IMAD.WIDE.U32 R30, R12, UR10, RZ ;  /* 0x0000000a0c1e7c25 */ /* 0x000fc8000f8e00ff */
[----:B------:R-:W-:Y:S01]  /*fe20*/  IMAD R29, R12, UR11, R29 ;  /* 0x0000000b0c1d7c24 */ /* 0x000fe2000f8e021d */
[----:B------:R-:W-:Y:S01]  /*fe30*/  LEA R36, P1, R30, R7, 0x2 ;  /* 0x000000071e247211 */ /* 0x000fe200078210ff */
[----:B---3--:R-:W-:-:S03]  /*fe40*/  IMAD R25, R25, UR10, RZ ;  /* 0x0000000a19197c24 */ /* 0x008fc6000f8e02ff */
[----:B------:R-:W-:-:S04]  /*fe50*/  IADD3 R29, PT, PT, R31, R29, RZ ;  /* 0x0000001d1f1d7210 */ /* 0x000fc80007ffe0ff */
[----:B------:R-:W-:Y:S01]  /*fe60*/  LEA.HI.X R37, R30, R8, R29, 0x2, P1 ;  /* 0x000000081e257211 */ /* 0x000fe200008f141d */
[C---:B------:R-:W-:Y:S02]  /*fe70*/  IMAD R30, R24.reuse, UR11, R25 ;  /* 0x0000000b181e7c24 */ /* 0x040fe4000f8e0219 */
[----:B------:R-:W-:Y:S01]  /*fe80*/  IMAD.WIDE.U32 R24, R24, UR10, RZ ;  /* 0x0000000a18187c25 */ /* 0x000fe2000f8e00ff */
[CC--:B------:R-:W-:Y:S02]  /*fe90*/  LEA R12, P0, R34.reuse, R7.reuse, 0x2 ;  /* 0x00000007220c7211 */ /* 0x0c0fe400078010ff */
[----:B------:R-:W-:Y:S02]  /*fea0*/  IADD3 R6, PT, PT, R35, R6, RZ ;  /* 0x0000000623067210 */ /* 0x000fe40007ffe0ff */
[----:B------:R-:W-:Y:S01]  /*feb0*/  IADD3 R30, PT, PT, R25, R30, RZ ;  /* 0x0000001e191e7210 */ /* 0x000fe20007ffe0ff */
[----:B----4-:R-:W-:Y:S01]  /*fec0*/  IMAD R25, R23, UR10, RZ ;  /* 0x0000000a17197c24 */ /* 0x010fe2000f8e02ff */
[-C--:B------:R-:W-:Y:S01]  /*fed0*/  LEA.HI.X R13, R34, R8.reuse, R6, 0x2, P0 ;  /* 0x00000008220d7211 */ /* 0x080fe200000f1406 */
[----:B-----5:R-:W-:Y:S01]  /*fee0*/  IMAD R29, R39, UR10, RZ ;  /* 0x0000000a271d7c24 */ /* 0x020fe2000f8e02ff */
        /* <DEDUP_REMOVED lines=118> */
.L_x_3302:
[----:B------:R-:W-:Y:S05]  /*10650*/  BSYNC.RECONVERGENT B3 ;  /* 0x0000000000037941 */ /* 0x000fea0003800200 */
.L_x_3301:
        /* <DEDUP_REMOVED lines=81> */
.L_x_3305:
[----:B------:R-:W-:Y:S05]  /*10b70*/  BSYNC.RECONVERGENT B3 ;  /* 0x0000000000037941 */ /* 0x000fea0003800200 */
.L_x_3304:
        /* <DEDUP_REMOVED lines=45> */
.L_x_3307:
[----:B------:R-:W-:Y:S05]  /*10e50*/  BSYNC.RECONVERGENT B3 ;  /* 0x0000000000037941 */ /* 0x000fea0003800200 */
.L_x_3306:
        /* <DEDUP_REMOVED lines=19> */
.L_x_3300:
[----:B------:R-:W-:Y:S05]  /*10f90*/  BSYNC.RECONVERGENT B2 ;  /* 0x0000000000027941 */ /* 0x000fea0003800200 */
.L_x_3299:
[----:B------:R-:W0:Y:S01]  /*10fa0*/  LDCU.64 UR10, c[0x0][0x710] ;  /* 0x0000e200ff0a77ac */ /* 0x000e220008000a00 */
[----:B------:R-:W-:Y:S02]  /*10fb0*/  F2FP.F16.F32.PACK_AB R7, R32, R28 ;  /* 0x0000001c2007723e */ /* 0x000fe400000000ff */
[----:B------:R-:W-:Y:S02]  /*10fc0*/  IADD3 R0, PT, PT, R0, 0x80, RZ ;  /* 0x0000008000007810 */ /* 0x000fe40007ffe0ff */
[----:B0-----:R-:W-:-:S04]  /*10fd0*/  IADD3 R4, P0, PT, R4, UR10, RZ ;  /* 0x0000000a04047c10 */ /* 0x001fc8000ff1e0ff */
[----:B------:R-:W-:-:S05]  /*10fe0*/  IADD3.X R5, PT, PT, RZ, UR11, RZ, P0, !PT ;  /* 0x0000000bff057c10 */ /* 0x000fca00087fe4ff */
[----:B------:R0:W-:Y:S04]  /*10ff0*/  STG.E desc[UR6][R4.64], R7 ;  /* 0x0000000704007986 */ /* 0x0001e8000c101906 */
.L_x_3286:
[----:B------:R-:W-:-:S13]  /*11000*/  ISETP.GE.AND P0, PT, R0, UR4, PT ;  /* 0x0000000400007c0c */ /* 0x000fda000bf06270 */
        /* <DEDUP_REMOVED lines=425> */
.L_x_3309:
        /* <DEDUP_REMOVED lines=55> */
.L_x_3314:
        /* <DEDUP_REMOVED lines=147> */
.L_x_3313:
[----:B------:R-:W-:Y:S05]  /*13740*/  BSYNC.RECONVERGENT B3 ;  /* 0x0000000000037941 */ /* 0x000fea0003800200 */
.L_x_3312:
        /* <DEDUP_REMOVED lines=81> */
.L_x_3316:
[----:B------:R-:W-:Y:S05]  /*13c60*/  BSYNC.RECONVERGENT B3 ;  /* 0x0000000000037941 */ /* 0x000fea0003800200 */
.L_x_3315:
        /* <DEDUP_REMOVED lines=45> */
.L_x_3318:
[----:B------:R-:W-:Y:S05]  /*13f40*/  BSYNC.RECONVERGENT B3 ;  /* 0x0000000000037941 */ /* 0x000fea0003800200 */
.L_x_3317:
        /* <DEDUP_REMOVED lines=19> */
.L_x_3311:
[----:B------:R-:W-:Y:S05]  /*14080*/  BSYNC.RECONVERGENT B2 ;  /* 0x0000000000027941 */ /* 0x000fea0003800200 */
.L_x_3310:
[----:B------:R-:W0:Y:S01]  /*14090*/  LDCU.64 UR10, c[0x0][0x710] ;  /* 0x0000e200ff0a77ac */ /* 0x000e220008000a00 */
[----:B------:R-:W-:Y:S02]  /*140a0*/  F2FP.F16.F32.PACK_AB R7, R32, R28 ;  /* 0x0000001c2007723e */ /* 0x000fe400000000ff */
[----:B------:R-:W-:Y:S02]  /*140b0*/  IADD3 R0, PT, PT, R0, 0x80, RZ ;  /* 0x0000008000007810 */ /* 0x000fe40007ffe0ff */
[----:B0-----:R-:W-:-:S04]  /*140c0*/  IADD3 R4, P0, PT, R4, UR10, RZ ;  /* 0x0000000a04047c10 */ /* 0x001fc8000ff1e0ff */
[----:B------:R-:W-:-:S05]  /*140d0*/  IADD3.X R5, PT, PT, RZ, UR11, RZ, P0, !PT ;  /* 0x0000000bff057c10 */ /* 0x000fca00087fe4ff */
[----:B------:R1:W-:Y:S04]  /*140e0*/  STG.E desc[UR6][R4.64], R7 ;  /* 0x0000000704007986 */ /* 0x0003e8000c101906 */
.L_x_3297:
[----:B------:R-:W-:-:S13]  /*140f0*/  ISETP.GE.AND P0, PT, R0, UR4, PT ;  /* 0x0000000400007c0c */ /* 0x000fda000bf06270 */
[----:B------:R-:W-:Y:S05]  /*14100*/  @P0 BRA `(.L_x_3319) ;  /* 0x0000006000700947 */ /* 0x000fea0003800000 */
[----:B------:R-:W2:Y:S01]  /*14110*/  LDCU.64 UR10, c[0x0][0x390] ;  /* 0x00007200ff0a77ac */ /* 0x000ea20008000a00 */
[----:B01----:R-:W-:Y:S01]  /*14120*/  HFMA2 R4, -RZ, RZ, 0, 0 ;  /* 0x00000000ff047431 */ /* 0x003fe200000001ff */
[----:B------:R-:W-:Y:S01]  /*14130*/  MOV R5, R0 ;  /* 0x0000000000057202 */ /* 0x000fe20000000f00 */
[----:B------:R-:W0:Y:S01]  /*14140*/  LDCU UR12, c[0x0][0x38c] ;  /* 0x00007180ff0c77ac */ /* 0x000e220008000800 */
[----:B------:R-:W-:Y:S01]  /*14150*/  ISETP.NE.AND P0, PT, R2, RZ, PT ;  /* 0x000000ff0200720c */ /* 0x000fe20003f05270 */
[----:B------:R-:W1:Y:S01]  /*14160*/  LDCU.128 UR16, c[0x0][0x4c0] ;  /* 0x00009800ff1077ac */ /* 0x000e620008000c00 */
[----:B------:R-:W3:Y:S01]  /*14170*/  LDCU.64 UR14, c[0x0][0x4b8] ;  /* 0x00009700ff0e77ac */ /* 0x000ee20008000a00 */
[----:B--2---:R-:W-:-:S05]  /*14180*/  IMAD.HI.U32 R12, R0, UR10, R4 ;  /* 0x0000000a000c7c27 */ /* 0x004fca000f8e0004 */
[----:B------:R-:W-:-:S04]  /*14190*/  SHF.R.U32.HI R13, RZ, UR11, R12 ;  /* 0x0000000bff0d7c19 */ /* 0x000fc8000801160c */
[----:B------:R-:W-:-:S05]  /*141a0*/  IADD3 R5, PT, PT, -R13, RZ, RZ ;  /* 0x000000ff0d057210 */ /* 0x000fca0007ffe1ff */
[----:B0-----:R-:W-:-:S04]  /*141b0*/  IMAD R8, R5, UR12, R0 ;  /* 0x0000000c05087c24 */ /* 0x001fc8000f8e0200 */
[C---:B-1----:R-:W-:Y:S02]  /*141c0*/  IMAD R5, R8.reuse, UR16, RZ ;  /* 0x0000001008057c24 */ /* 0x042fe4000f8e02ff */
        /* <DEDUP_REMOVED lines=412> */
.L_x_3320:
        /* <DEDUP_REMOVED lines=55> */
.L_x_3325:
        /* <DEDUP_REMOVED lines=147> */
.L_x_3324:
[----:B------:R-:W-:Y:S05]  /*16830*/  BSYNC.RECONVERGENT B3 ;  /* 0x0000000000037941 */ /* 0x000fea0003800200 */
.L_x_3323:
        /* <DEDUP_REMOVED lines=81> */
.L_x_3327:
[----:B------:R-:W-:Y:S05]  /*16d50*/  BSYNC.RECONVERGENT B3 ;  /* 0x0000000000037941 */ /* 0x000fea0003800200 */
.L_x_3326:
        /* <DEDUP_REMOVED lines=45> */
.L_x_3329:
[----:B------:R-:W-:Y:S05]  /*17030*/  BSYNC.RECONVERGENT B3 ;  /* 0x0000000000037941 */ /* 0x000fea0003800200 */
.L_x_3328:
        /* <DEDUP_REMOVED lines=19> */
.L_x_3322:
[----:B------:R-:W-:Y:S05]  /*17170*/  BSYNC.RECONVERGENT B2 ;  /* 0x0000000000027941 */ /* 0x000fea0003800200 */
.L_x_3321:
[----:B------:R-:W0:Y:S01]  /*17180*/  LDCU.64 UR10, c[0x0][0x710] ;  /* 0x0000e200ff0a77ac */ /* 0x000e220008000a00 */
[----:B------:R-:W-:Y:S02]  /*17190*/  F2FP.F16.F32.PACK_AB R7, R32, R28 ;  /* 0x0000001c2007723e */ /* 0x000fe400000000ff */
[----:B------:R-:W-:Y:S02]  /*171a0*/  IADD3 R0, PT, PT, R0, 0x80, RZ ;  /* 0x0000008000007810 */ /* 0x000fe40007ffe0ff */
[----:B0-----:R-:W-:-:S04]  /*171b0*/  IADD3 R4, P0, PT, R4, UR10, RZ ;  /* 0x0000000a04047c10 */ /* 0x001fc8000ff1e0ff */
[----:B------:R-:W-:-:S05]  /*171c0*/  IADD3.X R5, PT, PT, RZ, UR11, RZ, P0, !PT ;  /* 0x0000000bff057c10 */ /* 0x000fca00087fe4ff */
[----:B------:R1:W-:Y:S04]  /*171d0*/  STG.E desc[UR6][R4.64], R7 ;  /* 0x0000000704007986 */ /* 0x0003e8000c101906 */
.L_x_3308:
        /* <DEDUP_REMOVED lines=426> */
.L_x_3331:
        /* <DEDUP_REMOVED lines=55> */
.L_x_3336:
        /* <DEDUP_REMOVED lines=147> */
.L_x_3335:
[----:B------:R-:W-:Y:S05]  /*19920*/  BSYNC.RECONVERGENT B3 ;  /* 0x0000000000037941 */ /* 0x000fea0003800200 */
.L_x_3334:
        /* <DEDUP_REMOVED lines=81> */
.L_x_3338:
[----:B------:R-:W-:Y:S05]  /*19e40*/  BSYNC.RECONVERGENT B3 ;  /* 0x0000000000037941 */ /* 0x000fea0003800200 */
.L_x_3337:
        /* <DEDUP_REMOVED lines=45> */
.L_x_3340:
[----:B------:R-:W-:Y:S05]  /*1a120*/  BSYNC.RECONVERGENT B3 ;  /* 0x0000000000037941 */ /* 0x000fea0003800200 */
.L_x_3339:
        /* <DEDUP_REMOVED lines=19> */
.L_x_3333:
[----:B------:R-:W-:Y:S05]  /*1a260*/  BSYNC.RECONVERGENT B2 ;  /* 0x0000000000027941 */ /* 0x000fea0003800200 */
.L_x_3332:
[----:B------:R-:W0:Y:S01]  /*1a270*/  LDCU.64 UR10, c[0x0][0x710] ;  /* 0x0000e200ff0a77ac */ /* 0x000e220008000a00 */
[----:B------:R-:W-:Y:S02]  /*1a280*/  F2FP.F16.F32.PACK_AB R7, R32, R28 ;  /* 0x0000001c2007723e */ /* 0x000fe400000000ff */
[----:B------:R-:W-:Y:S02]  /*1a290*/  IADD3 R0, PT, PT, R0, 0x80, RZ ;  /* 0x0000008000007810 */ /* 0x000fe40007ffe0ff */
[----:B0-----:R-:W-:-:S04]  /*1a2a0*/  IADD3 R4, P0, PT, R4, UR10, RZ ;  /* 0x0000000a04047c10 */ /* 0x001fc8000ff1e0ff */
[----:B------:R-:W-:-:S05]  /*1a2b0*/  IADD3.X R5, PT, PT, RZ, UR11, RZ, P0, !PT ;  /* 0x0000000bff057c10 */ /* 0x000fca00087fe4ff */
[----:B------:R2:W-:Y:S04]  /*1a2c0*/  STG.E desc[UR6][R4.64], R7 ;  /* 0x0000000704007986 */ /* 0x0005e8000c101906 */
.L_x_3319:
        /* <DEDUP_REMOVED lines=8> */
[----:B------:R-:W1:Y:S01]  /*1a350*/  LDCU.128 UR16, c[0x0][0x4c0] ;  /* 0x00009800ff1077ac */ /* 0x000e620008000c00 */
[----:B------:R-:W2:Y:S01]  /*1a360*/  LDCU.64 UR14, c[0x0][0x4b8] ;  /* 0x00009700ff0e77ac */ /* 0x000ea20008000a00 */
[----:B---3--:R-:W-:-:S05]  /*1a370*/  IMAD.HI.U32 R12, R0, UR10, R4 ;  /* 0x0000000a000c7c27 */ /* 0x008fca000f8e0004 */
[----:B------:R-:W-:-:S04]  /*1a380*/  SHF.R.U32.HI R13, RZ, UR11, R12 ;  /* 0x0000000bff0d7c19 */ /* 0x000fc8000801160c */
[----:B------:R-:W-:-:S05]  /*1a390*/  IADD3 R5, PT, PT, -R13, RZ, RZ ;  /* 0x000000ff0d057210 */ /* 0x000fca0007ffe1ff */
[----:B0-----:R-:W-:-:S04]  /*1a3a0*/  IMAD R8, R5, UR12, R0 ;  /* 0x0000000c05087c24 */ /* 0x001fc8000f8e0200 */
[C---:B-1----:R-:W-:Y:S02]  /*1a3b0*/  IMAD R5, R8.reuse, UR16, RZ ;  /* 0x0000001008057c24 */ /* 0x042fe4000f8e02ff */
[C---:B------:R-:W-:Y:S02]  /*1a3c0*/  IMAD R6, R8.reuse, UR17, RZ ;  /* 0x0000001108067c24 */ /* 0x040fe4000f8e02ff */
[C---:B------:R-:W-:Y:S02]  /*1a3d0*/  IMAD R7, R8.reuse, UR18, RZ ;  /* 0x0000001208077c24 */ /* 0x040fe4000f8e02ff */
[C---:B------:R-:W-:Y:S02]  /*1a3e0*/  IMAD R10, R8.reuse, UR19, RZ ;  /* 0x00000013080a7c24 */ /* 0x040fe4000f8e02ff */
[C---:B--2---:R-:W-:Y:S02]  /*1a3f0*/  IMAD R4, R8.reuse, UR14, RZ ;  /* 0x0000000e08047c24 */ /* 0x044fe4000f8e02ff */
        /* <DEDUP_REMOVED lines=408> */
.L_x_3342:
        /* <DEDUP_REMOVED lines=55> */
.L_x_3347:
        /* <DEDUP_REMOVED lines=147> */
.L_x_3346:
[----:B------:R-:W-:Y:S05]  /*1ca20*/  BSYNC.RECONVERGENT B3 ;  /* 0x0000000000037941 */ /* 0x000fea0003800200 */
.L_x_3345:
        /* <DEDUP_REMOVED lines=81> */
.L_x_3349:
[----:B------:R-:W-:Y:S05]  /*1cf40*/  BSYNC.RECONVERGENT B3 ;  /* 0x0000000000037941 */ /* 0x000fea0003800200 */
.L_x_3348:
        /* <DEDUP_REMOVED lines=45> */
.L_x_3351:
[----:B------:R-:W-:Y:S05]  /*1d220*/  BSYNC.RECONVERGENT B3 ;  /* 0x0000000000037941 */ /* 0x000fea0003800200 */
.L_x_3350:
        /* <DEDUP_REMOVED lines=19> */
.L_x_3344:
[----:B------:R-:W-:Y:S05]  /*1d360*/  BSYNC.RECONVERGENT B2 ;  /* 0x0000000000027941 */ /* 0x000fea0003800200 */
.L_x_3343:
[----:B------:R-:W0:Y:S01]  /*1d370*/  LDCU.64 UR10, c[0x0][0x710] ;  /* 0x0000e200ff0a77ac */ /* 0x000e220008000a00 */
[----:B------:R-:W-:Y:S02]  /*1d380*/  F2FP.F16.F32.PACK_AB R7, R32, R28 ;  /* 0x0000001c2007723e */ /* 0x000fe400000000ff */
[----:B------:R-:W-:Y:S02]  /*1d390*/  IADD3 R0, PT, PT, R0, 0x80, RZ ;  /* 0x0000008000007810 */ /* 0x000fe40007ffe0ff */
[----:B0-----:R-:W-:-:S04]  /*1d3a0*/  IADD3 R4, P0, PT, R4, UR10, RZ ;  /* 0x0000000a04047c10 */ /* 0x001fc8000ff1e0ff */
[----:B------:R-:W-:-:S05]  /*1d3b0*/  IADD3.X R5, PT, PT, RZ, UR11, RZ, P0, !PT ;  /* 0x0000000bff057c10 */ /* 0x000fca00087fe4ff */
[----:B------:R2:W-:Y:S04]  /*1d3c0*/  STG.E desc[UR6][R4.64], R7 ;  /* 0x0000000704007986 */ /* 0x0005e8000c101906 */
.L_x_3330:
[----:B------:R-:W-:-:S13]  /*1d3d0*/  ISETP.GE.AND P0, PT, R0, UR4, PT ;  /* 0x0000000400007c0c */ /* 0x000fda000bf06270 */
[----:B------:R-:W-:Y:S05]  /*1d3e0*/  @P0 BREAK.RELIABLE B0 ;  /* 0x0000000000000942 */ /* 0x000fea0003800100 */
[----:B------:R-:W-:Y:S05]  /*1d3f0*/  @P0 BRA `(.L_x_3341) ;  /* 0x0000003000380947 */ /* 0x000fea0003800000 */
[----:B------:R-:W-:Y:S05]  /*1d400*/  BSYNC.RELIABLE B0 ;  /* 0x0000000000007941 */ /* 0x000fea0003800100 */
.L_x_3285:
        /* <DEDUP_REMOVED lines=424> */
.L_x_3352:
        /* <DEDUP_REMOVED lines=55> */
.L_x_3357:
        /* <DEDUP_REMOVED lines=147> */
.L_x_3356:
[----:B------:R-:W-:Y:S05]  /*1fb30*/  BSYNC.RECONVERGENT B3 ;  /* 0x0000000000037941 */ /* 0x000fea0003800200 */
.L_x_3355:
        /* <DEDUP_REMOVED lines=81> */
.L_x_3359:
[----:B------:R-:W-:Y:S05]  /*20050*/  BSYNC.RECONVERGENT B3 ;  /* 0x0000000000037941 */ /* 0x000fea0003800200 */
.L_x_3358:
        /* <DEDUP_REMOVED lines=45> */
.L_x_3361:
[----:B------:R-:W-:Y:S05]  /*20330*/  BSYNC.RECONVERGENT B3 ;  /* 0x0000000000037941 */ /* 0x000fea0003800200 */
.L_x_3360:
        /* <DEDUP_REMOVED lines=19> */
.L_x_3354:
[----:B------:R-:W-:Y:S05]  /*20470*/  BSYNC.RECONVERGENT B2 ;  /* 0x0000000000027941 */ /* 0x000fea0003800200 */
.L_x_3353:
[----:B------:R-:W0:Y:S01]  /*20480*/  LDCU.64 UR10, c[0x0][0x710] ;  /* 0x0000e200ff0a77ac */ /* 0x000e220008000a00 */
[----:B------:R-:W-:Y:S02]  /*20490*/  F2FP.F16.F32.PACK_AB R7, R32, R28 ;  /* 0x0000001c2007723e */ /* 0x000fe400000000ff */
[----:B------:R-:W-:Y:S02]  /*204a0*/  IADD3 R0, PT, PT, R0, 0x80, RZ ;  /* 0x0000008000007810 */ /* 0x000fe40007ffe0ff */
[----:B0-----:R-:W-:-:S04]  /*204b0*/  IADD3 R4, P0, PT, R4, UR10, RZ ;  /* 0x0000000a04047c10 */ /* 0x001fc8000ff1e0ff */
[----:B------:R-:W-:-:S05]  /*204c0*/  IADD3.X R5, PT, PT, RZ, UR11, RZ, P0, !PT ;  /* 0x0000000bff057c10 */ /* 0x000fca00087fe4ff */
[----:B------:R3:W-:Y:S04]  /*204d0*/  STG.E desc[UR6][R4.64], R7 ;  /* 0x0000000704007986 */ /* 0x0007e8000c101906 */
.L_x_3341:
[----:B------:R-:W-:Y:S05]  /*204e0*/  BSYNC.RECONVERGENT B1 ;  /* 0x0000000000017941 */ /* 0x000fea0003800200 */
.L_x_3284:
        /* <DEDUP_REMOVED lines=8> */
[----:B------:R-:W1:Y:S01]  /*20570*/  LDCU.128 UR12, c[0x0][0x4c0] ;  /* 0x00009800ff0c77ac */ /* 0x000e620008000c00 */
[----:B------:R-:W2:Y:S01]  /*20580*/  LDCU.64 UR10, c[0x0][0x4b8] ;  /* 0x00009700ff0a77ac */ /* 0x000ea20008000a00 */
[----:B----4-:R-:W-:-:S05]  /*20590*/  IMAD.HI.U32 R8, R0, UR8, R4 ;  /* 0x0000000800087c27 */ /* 0x010fca000f8e0004 */
        /* <DEDUP_REMOVED lines=390> */
[----:B------:R-:W4:Y:S01]  /*21e00*/  LDC.64 R16, c[0x0][0x708] ;  /* 0x0001c200ff107b82 */ /* 0x000f220000000a00 */
[----:B------:R-:W5:Y:S07]  /*21e10*/  LDCU.64 UR10, c[0x0][0x6f0] ;  /* 0x0000de00ff0a77ac */ /* 0x000f6e0008000a00 */
[----:B------:R-:W5:Y:S01]  /*21e20*/  @P0 LDC.64 R20, c[0x0][0x4b0] ;  /* 0x00012c00ff140b82 */ /* 0x000f620000000a00 */
[----:B0-----:R-:W-:-:S05]  /*21e30*/  IMAD.HI.U32 R18, R9, UR9, R8 ;  /* 0x0000000909127c27 */ /* 0x001fca000f8e0008 */
[----:B--2---:R-:W-:Y:S02]  /*21e40*/  SHF.R.U32.HI R19, RZ, UR4, R18 ;  /* 0x00000004ff137c19 */ /* 0x004fe40008011612 */
[----:B------:R-:W0:Y:S01]  /*21e50*/  @P0 LDC R3, c[0x0][0x4ac] ;  /* 0x00012b00ff030b82 */ /* 0x000e220000000800 */
[----:B------:R-:W-:Y:S02]  /*21e60*/  @P0 MOV R18, RZ ;  /* 0x000000ff00120202 */ /* 0x000fe40000000f00 */
[----:B------:R-:W-:-:S05]  /*21e70*/  IADD3 R8, PT, PT, -R19, RZ, RZ ;  /* 0x000000ff13087210 */ /* 0x000fca0007ffe1ff */
[----:B------:R-:W2:Y:S01]  /*21e80*/  @P0 LDC.64 R10, c[0x0][0x6f8] ;  /* 0x0001be00ff0a0b82 */ /* 0x000ea20000000a00 */
[----:B------:R-:W-:-:S04]  /*21e90*/  IMAD R8, R8, UR8, R9 ;  /* 0x0000000808087c24 */ /* 0x000fc8000f8e0209 */
[C---:B---3--:R-:W-:Y:S02]  /*21ea0*/  IMAD R15, R8.reuse, UR12, R15 ;  /* 0x0000000c080f7c24 */ /* 0x048fe4000f8e020f */
[----:B------:R-:W-:Y:S02]  /*21eb0*/  IMAD R4, R8, UR13, R4 ;  /* 0x0000000d08047c24 */ /* 0x000fe4000f8e0204 */
[----:B-----5:R-:W-:-:S04]  /*21ec0*/  @P0 IMAD.HI.U32 R6, R19, R20, R18 ;  /* 0x0000001413060227 */ /* 0x020fc800078e0012 */
[C---:B------:R-:W-:Y:S01]  /*21ed0*/  IMAD R7, R8.reuse, UR14, R7 ;  /* 0x0000000e08077c24 */ /* 0x040fe2000f8e0207 */
[----:B------:R-:W-:Y:S01]  /*21ee0*/  @P0 SHF.R.U32.HI R6, RZ, R21, R6 ;  /* 0x00000015ff060219 */ /* 0x000fe20000011606 */
[C---:B------:R-:W-:Y:S02]  /*21ef0*/  IMAD R2, R8.reuse, UR15, R2 ;  /* 0x0000000f08027c24 */ /* 0x040fe4000f8e0202 */
[----:B------:R-:W-:Y:S01]  /*21f00*/  IMAD R5, R8, UR10, R5 ;  /* 0x0000000a08057c24 */ /* 0x000fe2000f8e0205 */
[----:B------:R-:W-:Y:S01]  /*21f10*/  @P0 IADD3 R18, PT, PT, -R6, RZ, RZ ;  /* 0x000000ff06120210 */ /* 0x000fe20007ffe1ff */
[----:B------:R-:W-:-:S04]  /*21f20*/  IMAD R0, R8, UR11, R0 ;  /* 0x0000000b08007c24 */ /* 0x000fc8000f8e0200 */
[----:B0-----:R-:W-:-:S04]  /*21f30*/  @P0 IMAD R18, R3, R18, R19 ;  /* 0x0000001203120224 */ /* 0x001fc800078e0213 */
[C---:B--2---:R-:W-:Y:S02]  /*21f40*/  @P0 IMAD R15, R18.reuse, R10, R15 ;  /* 0x0000000a120f0224 */ /* 0x044fe400078e020f */
[C---:B------:R-:W-:Y:S02]  /*21f50*/  @P0 IMAD R4, R18.reuse, R11, R4 ;  /* 0x0000000b12040224 */ /* 0x040fe400078e0204 */
[C---:B-1----:R-:W-:Y:S02]  /*21f60*/  @P0 IMAD R7, R18.reuse, R12, R7 ;  /* 0x0000000c12070224 */ /* 0x042fe400078e0207 */
[C---:B------:R-:W-:Y:S02]  /*21f70*/  @P0 IMAD R2, R18.reuse, R13, R2 ;  /* 0x0000000d12020224 */ /* 0x040fe400078e0202 */
[C---:B----4-:R-:W-:Y:S02]  /*21f80*/  @P0 IMAD R5, R18.reuse, R16, R5 ;  /* 0x0000001012050224 */ /* 0x050fe400078e0205 */
[----:B------:R-:W-:-:S07]  /*21f90*/  @P0 IMAD R0, R18, R17, R0 ;  /* 0x0000001112000224 */ /* 0x000fce00078e0200 */
.L_x_3362:
[----:B------:R-:W0:Y:S01]  /*21fa0*/  LDCU.128 UR8, c[0x0][0x730] ;  /* 0x0000e600ff0877ac */ /* 0x000e220008000c00 */
[----:B------:R-:W1:Y:S01]  /*21fb0*/  LDCU.128 UR12, c[0x0][0x720] ;  /* 0x0000e400ff0c77ac */ /* 0x000e620008000c00 */
[----:B------:R-:W2:Y:S01]  /*21fc0*/  LDCU.128 UR16, c[0x0][0x740] ;  /* 0x0000e800ff1077ac */ /* 0x000ea20008000c00 */
[----:B0-----:R-:W-:-:S04]  /*21fd0*/  IADD3 R10, P0, PT, R0, UR10, RZ ;  /* 0x0000000a000a7c10 */ /* 0x001fc8000ff1e0ff */
[----:B------:R-:W-:Y:S02]  /*21fe0*/  IADD3.X R11, PT, PT, RZ, UR11, RZ, P0, !PT ;  /* 0x0000000bff0b7c10 */ /* 0x000fe400087fe4ff */
[----:B-1----:R-:W-:-:S04]  /*21ff0*/  IADD3 R8, P0, PT, R7, UR12, RZ ;  /* 0x0000000c07087c10 */ /* 0x002fc8000ff1e0ff */
[----:B------:R-:W3:Y:S01]  /*22000*/  LDG.E.64 R10, desc[UR6][R10.64] ;  /* 0x000000060a0a7981 */ /* 0x000ee2000c1e1b00 */
[----:B------:R-:W-:Y:S02]  /*22010*/  IADD3.X R9, PT, PT, RZ, UR13, RZ, P0, !PT ;  /* 0x0000000dff097c10 */ /* 0x000fe400087fe4ff */
[----:B------:R-:W-:-:S04]  /*22020*/  IADD3 R6, P0, PT, R5, UR8, RZ ;  /* 0x0000000805067c10 */ /* 0x000fc8000ff1e0ff */
[----:B------:R-:W2:Y:S01]  /*22030*/  LDG.E.64 R8, desc[UR6][R8.64] ;  /* 0x0000000608087981 */ /* 0x000ea2000c1e1b00 */
[----:B------:R-:W-:Y:S01]  /*22040*/  IADD3.X R7, PT, PT, RZ, UR9, RZ, P0, !PT ;  /* 0x00000009ff077c10 */ /* 0x000fe200087fe4ff */
[----:B------:R-:W0:Y:S05]  /*22050*/  LDCU.128 UR8, c[0x0][0x710] ;  /* 0x0000e200ff0877ac */ /* 0x000e2a0008000c00 */
[----:B------:R-:W4:Y:S01]  /*22060*/  LDG.E.64 R6, desc[UR6][R6.64] ;  /* 0x0000000606067981 */ /* 0x000f22000c1e1b00 */
[----:B------:R-:W-:Y:S01]  /*22070*/  ISETP.NE.AND P1, PT, RZ, UR5, PT ;  /* 0x00000005ff007c0c */ /* 0x000fe2000bf25270 */
[----:B------:R-:W1:Y:S01]  /*22080*/  LDCU.64 UR4, c[0x0][0x758] ;  /* 0x0000eb00ff0477ac */ /* 0x000e620008000a00 */
[----:B------:R-:W-:Y:S01]  /*22090*/  IADD3 R2, P2, PT, R2, UR14, RZ ;  /* 0x0000000e02027c10 */ /* 0x000fe2000ff5e0ff */
[----:B------:R-:W-:Y:S01]  /*220a0*/  BSSY.RECONVERGENT B1, `(.L_x_3363) ;  /* 0x0000151000017945 */ /* 0x000fe20003800200 */
[----:B------:R-:W-:-:S02]  /*220b0*/  CS2R R32, SRZ ;  /* 0x0000000000207805 */ /* 0x000fc4000001ff00 */
[----:B---3--:R-:W-:-:S04]  /*220c0*/  ISETP.LT.U32.AND P0, PT, R10, 0x1, PT ;  /* 0x000000010a00780c */ /* 0x008fc80003f01070 */
[----:B------:R-:W-:-:S04]  /*220d0*/  ISETP.LT.AND.EX P0, PT, R11, RZ, PT, P0 ;  /* 0x000000ff0b00720c */ /* 0x000fc80003f01300 */
[----:B------:R-:W-:Y:S02]  /*220e0*/  SEL R3, R10, 0x1, P0 ;  /* 0x000000010a037807 */ /* 0x000fe40000000000 */
[----:B------:R-:W-:Y:S02]  /*220f0*/  SEL R5, R11, RZ, P0 ;  /* 0x000000ff0b057207 */ /* 0x000fe40000000000 */
[----:B------:R-:W-:Y:S01]  /*22100*/  SEL R0, R3, R10, !P1 ;  /* 0x0000000a03007207 */ /* 0x000fe20004800000 */
[----:B--2---:R-:W-:Y:S01]  /*22110*/  IMAD R3, R9, UR16, RZ ;  /* 0x0000001009037c24 */ /* 0x004fe2000f8e02ff */
[----:B0-----:R-:W-:Y:S02]  /*22120*/  IADD3 R9, P0, PT, R4, UR10, RZ ;  /* 0x0000000a04097c10 */ /* 0x001fe4000ff1e0ff */
[----:B------:R-:W-:Y:S01]  /*22130*/  SEL R13, R5, R11, !P1 ;  /* 0x0000000b050d7207 */ /* 0x000fe20004800000 */
[C---:B------:R-:W-:Y:S01]  /*22140*/  IMAD R3, R8.reuse, UR17, R3 ;  /* 0x0000001108037c24 */ /* 0x040fe2000f8e0203 */
[----:B------:R-:W-:Y:S01]  /*22150*/  IADD3.X R10, PT, PT, RZ, UR11, RZ, P0, !PT ;  /* 0x0000000bff0a7c10 */ /* 0x000fe200087fe4ff */
[----:B------:R-:W-:Y:S01]  /*22160*/  IMAD.WIDE.U32 R4, R8, UR16, RZ ;  /* 0x0000001008047c25 */ /* 0x000fe2000f8e00ff */
[----:B------:R-:W-:-:S02]  /*22170*/  ISETP.GE.U32.AND P0, PT, R0, 0x1, PT ;  /* 0x000000010000780c */ /* 0x000fc40003f06070 */
[----:B------:R-:W-:Y:S02]  /*22180*/  IADD3 R14, P1, PT, R15, UR8, RZ ;  /* 0x000000080f0e7c10 */ /* 0x000fe4000ff3e0ff */
[----:B------:R-:W-:Y:S02]  /*22190*/  ISETP.GE.AND.EX P0, PT, R13, RZ, PT, P0 ;  /* 0x000000ff0d00720c */ /* 0x000fe40003f06300 */
[----:B----4-:R-:W-:Y:S02]  /*221a0*/  LEA R12, P3, R6, UR18, 0x3 ;  /* 0x00000012060c7c11 */ /* 0x010fe4000f8618ff */
[----:B------:R-:W-:Y:S02]  /*221b0*/  LEA R8, P4, R4, R9, 0x2 ;  /* 0x0000000904087211 */ /* 0x000fe400078810ff */
[----:B------:R-:W-:Y:S02]  /*221c0*/  IADD3 R5, PT, PT, R5, R3, RZ ;  /* 0x0000000305057210 */ /* 0x000fe40007ffe0ff */
[----:B------:R-:W-:-:S02]  /*221d0*/  IADD3.X R15, PT, PT, RZ, UR9, RZ, P1, !PT ;  /* 0x00000009ff0f7c10 */ /* 0x000fc40008ffe4ff */
[----:B------:R-:W-:Y:S02]  /*221e0*/  IADD3.X R3, PT, PT, RZ, UR15, RZ, P2, !PT ;  /* 0x0000000fff037c10 */ /* 0x000fe400097fe4ff */
[----:B------:R-:W-:Y:S02]  /*221f0*/  LEA.HI.X R11, R6, UR19, R7, 0x3, P3 ;  /* 0x00000013060b7c11 */ /* 0x000fe400098f1c07 */
[----:B------:R-:W-:Y:S01]  /*22200*/  LEA.HI.X R9, R4, R10, R5, 0x2, P4 ;  /* 0x0000000a04097211 */ /* 0x000fe200020f1405 */
[----:B-1----:R-:W-:Y:S06]  /*22210*/  @!P0 BRA `(.L_x_3364) ;  /* 0x0000001000e48947 */ /* 0x002fec0003800000 */
[----:B------:R-:W2:Y:S04]  /*22220*/  LDG.E.U16 R6, desc[UR6][R8.64] ;  /* 0x0000000608067981 */ /* 0x000ea8000c1e1500 */
[----:B------:R-:W3:Y:S01]  /*22230*/  LDG.E.U16 R7, desc[UR6][R8.64+0x2] ;  /* 0x0000020608077981 */ /* 0x000ee2000c1e1500 */
[C---:B------:R-:W-:Y:S01]  /*22240*/  ISETP.GE.U32.AND P0, PT, R0.reuse, 0x8, PT ;  /* 0x000000080000780c */ /* 0x040fe20003f06070 */
[----:B------:R-:W-:Y:S01]  /*22250*/  BSSY.RECONVERGENT B2, `(.L_x_3365) ;  /* 0x000009f000027945 */ /* 0x000fe20003800200 */
[----:B------:R-:W-:Y:S02]  /*22260*/  LOP3.LUT R5, R0, 0x7, RZ, 0xc0, !PT ;  /* 0x0000000700057812 */ /* 0x000fe400078ec0ff */
[----:B------:R-:W-:Y:S02]  /*22270*/  CS2R R32, SRZ ;  /* 0x0000000000207805 */ /* 0x000fe4000001ff00 */
[----:B------:R-:W-:Y:S01]  /*22280*/  ISETP.GE.U32.AND.EX P0, PT, R13, RZ, PT, P0 ;  /* 0x000000ff0d00720c */ /* 0x000fe20003f06100 */
[----:B--2---:R-:W-:-:S02]  /*22290*/  HADD2.F32 R6, -RZ, R6.H0_H0 ;  /* 0x20000006ff067230 */ /* 0x004fc40000004100 */
[----:B---3--:R-:W-:-:S10]  /*222a0*/  HADD2.F32 R7, -RZ, R7.H0_H0 ;  /* 0x20000007ff077230 */ /* 0x008fd40000004100 */
[----:B------:R-:W-:Y:S05]  /*222b0*/  @!P0 BRA `(.L_x_3366) ;  /* 0x0000000800608947 */ /* 0x000fea0003800000 */
[----:B------:R-:W-:Y:S01]  /*222c0*/  HFMA2 R32, -RZ, RZ, 0, 0 ;  /* 0x00000000ff207431 */ /* 0x000fe200000001ff */
[----:B------:R-:W-:Y:S01]  /*222d0*/  BSSY.RECONVERGENT B3, `(.L_x_3367) ;  /* 0x0000094000037945 */ /* 0x000fe20003800200 */
[----:B------:R-:W-:Y:S02]  /*222e0*/  LOP3.LUT R10, R13, 0x7fffffff, RZ, 0xc0, !PT ;  /* 0x7fffffff0d0a7812 */ /* 0x000fe400078ec0ff */
[----:B------:R-:W-:Y:S02]  /*222f0*/  MOV R16, R12 ;  /* 0x0000000c00107202 */ /* 0x000fe40000000f00 */
[----:B------:R-:W-:Y:S02]  /*22300*/  MOV R17, R11 ;  /* 0x0000000b00117202 */ /* 0x000fe40000000f00 */
[----:B------:R-:W-:-:S07]  /*22310*/  LOP3.LUT R9, R0, 0xfffffff8, RZ, 0xc0, !PT ;  /* 0xfffffff800097812 */ /* 0x000fce00078ec0ff */
.L_x_3368:
        /* <DEDUP_REMOVED lines=18> */
[----:B------:R-:W-:Y:S01]  /*22440*/  IADD3 R8, PT, PT, R19, R13, RZ ;  /* 0x0000000d13087210 */ /* 0x000fe20007ffe0ff */
[----:B------:R-:W-:Y:S01]  /*22450*/  IMAD R11, R34, UR5, R11 ;  /* 0x00000005220b7c24 */ /* 0x000fe2000f8e020b */
[-C--:B------:R-:W-:Y:S02]  /*22460*/  LEA.HI.X R13, R30, R3.reuse, R4, 0x2, P0 ;  /* 0x000000031e0d7211 */ /* 0x080fe400000f1404 */
[----:B------:R-:W-:Y:S01]  /*22470*/  LEA.HI.X R29, R18, R3, R8, 0x2, P1 ;  /* 0x00000003121d7211 */ /* 0x000fe200008f1408 */
[----:B------:R-:W-:-:S02]  /*22480*/  IMAD.WIDE.U32 R18, R34, UR4, RZ ;  /* 0x0000000422127c25 */ /* 0x000fc4000f8e00ff */
[----:B------:R-:W2:Y:S02]  /*22490*/  LDG.E.U16 R34, desc[UR6][R12.64] ;  /* 0x000000060c227981 */ /* 0x000ea4000c1e1500 */
[----:B-----5:R-:W-:Y:S01]  /*224a0*/  IMAD R31, R37, UR4, RZ ;  /* 0x00000004251f7c24 */ /* 0x020fe2000f8e02ff */
[----:B------:R-:W-:Y:S01]  /*224b0*/  IADD3 R19, PT, PT, R19, R11, RZ ;  /* 0x0000000b13137210 */ /* 0x000fe20007ffe0ff */
[----:B------:R0:W3:Y:S01]  /*224c0*/  LDG.E.U16 R8, desc[UR6][R12.64+0x2] ;  /* 0x000002060c087981 */ /* 0x0000e2000c1e1500 */
[----:B------:R-:W-:-:S03]  /*224d0*/  IMAD R11, R27, UR4, RZ ;  /* 0x000000041b0b7c24 */ /* 0x000fc6000f8e02ff */
[----:B------:R-:W4:Y:S04]  /*224e0*/  LDG.E.U16 R35, desc[UR6][R28.64] ;  /* 0x000000061c237981 */ /* 0x000f28000c1e1500 */
[----:B------:R-:W5:Y:S01]  /*224f0*/  LDG.E.U16 R4, desc[UR6][R28.64+0x2] ;  /* 0x000002061c047981 */ /* 0x000f62000c1e1500 */
[----:B0-----:R-:W-:Y:S01]  /*22500*/  LEA R12, P0, R18, R2, 0x2 ;  /* 0x00000002120c7211 */ /* 0x001fe200078010ff */
[----:B------:R-:W-:-:S03]  /*22510*/  IMAD R11, R26, UR5, R11 ;  /* 0x000000051a0b7c24 */ /* 0x000fc6000f8e020b */
[----:B------:R-:W-:Y:S01]  /*22520*/  LEA.HI.X R13, R18, R3, R19, 0x2, P0 ;  /* 0x00000003120d7211 */ /* 0x000fe200000f1413 */
[C---:B------:R-:W-:Y:S02]  /*22530*/  IMAD R18, R36.reuse, UR5, R31 ;  /* 0x0000000524127c24 */ /* 0x040fe4000f8e021f */
[----:B------:R-:W-:Y:S02]  /*22540*/  IMAD.WIDE.U32 R36, R36, UR4, RZ ;  /* 0x0000000424247c25 */ /* 0x000fe4000f8e00ff */
[----:B------:R-:W4:Y:S02]  /*22550*/  LDG.E.U16 R30, desc[UR6][R12.64] ;  /* 0x000000060c1e7981 */ /* 0x000f24000c1e1500 */
[----:B------:R-:W-:Y:S01]  /*22560*/  IMAD.WIDE.U32 R26, R26, UR4, RZ ;  /* 0x000000041a1a7c25 */ /* 0x000fe2000f8e00ff */
[----:B------:R-:W-:Y:S01]  /*22570*/  IADD3 R19, PT, PT, R37, R18, RZ ;  /* 0x0000001225137210 */ /* 0x000fe20007ffe0ff */
[----:B------:R0:W4:Y:S02]  /*22580*/  LDG.E.U16 R29, desc[UR6][R12.64+0x2] ;  /* 0x000002060c1d7981 */ /* 0x000124000c1e1500 */
[----:B------:R-:W-:Y:S01]  /*22590*/  IMAD R23, R23, UR4, RZ ;  /* 0x0000000417177c24 */ /* 0x000fe2000f8e02ff */
[----:B------:R-:W-:-:S02]  /*225a0*/  LEA R18, P1, R26, R2, 0x2 ;  /* 0x000000021a127211 */ /* 0x000fc400078210ff */
[----:B------:R-:W-:Y:S02]  /*225b0*/  IADD3 R11, PT, PT, R27, R11, RZ ;  /* 0x0000000b1b0b7210 */ /* 0x000fe40007ffe0ff */
[----:B0-----:R-:W-:Y:S01]  /*225c0*/  LEA R12, P0, R36, R2, 0x2 ;  /* 0x00000002240c7211 */ /* 0x001fe200078010ff */
[----:B------:R-:W-:-:S03]  /*225d0*/  IMAD R25, R25, UR4, RZ ;  /* 0x0000000419197c24 */ /* 0x000fc6000f8e02ff */
[-C--:B------:R-:W-:Y:S02]  /*225e0*/  LEA.HI.X R13, R36, R3.reuse, R19, 0x2, P0 ;  /* 0x00000003240d7211 */ /* 0x080fe400000f1413 */
[----:B------:R-:W-:Y:S01]  /*225f0*/  LEA.HI.X R19, R26, R3, R11, 0x2, P1 ;  /* 0x000000031a137211 */ /* 0x000fe200008f140b */
[C---:B------:R-:W-:Y:S02]  /*22600*/  IMAD R11, R22.reuse, UR5, R23 ;  /* 0x00000005160b7c24 */ /* 0x040fe4000f8e0217 */
[----:B------:R-:W-:Y:S01]  /*22610*/  IMAD.WIDE.U32 R22, R22, UR4, RZ ;  /* 0x0000000416167c25 */ /* 0x000fe2000f8e00ff */
[----:B------:R-:W4:Y:S03]  /*22620*/  LDG.E.U16 R28, desc[UR6][R12.64+0x2] ;  /* 0x000002060c1c7981 */ /* 0x000f26000c1e1500 */
[C---:B------:R-:W-:Y:S01]  /*22630*/  IMAD.WIDE.U32 R26, R24.reuse, UR4, RZ ;  /* 0x00000004181a7c25 */ /* 0x040fe2000f8e00ff */
[----:B------:R0:W4:Y:S03]  /*22640*/  LDG.E.U16 R31, desc[UR6][R12.64] ;  /* 0x000000060c1f7981 */ /* 0x000126000c1e1500 */
[----:B------:R-:W-:Y:S01]  /*22650*/  IMAD R24, R24, UR5, R25 ;  /* 0x0000000518187c24 */ /* 0x000fe2000f8e0219 */
[----:B0-----:R-:W-:-:S02]  /*22660*/  LEA R12, P0, R22, R2, 0x2 ;  /* 0x00000002160c7211 */ /* 0x001fc400078010ff */
[----:B------:R-:W-:Y:S02]  /*22670*/  IADD3 R13, PT, PT, R23, R11, RZ ;  /* 0x0000000b170d7210 */ /* 0x000fe40007ffe0ff */
[----:B------:R-:W4:Y:S01]  /*22680*/  LDG.E.U16 R11, desc[UR6][R18.64+0x2] ;  /* 0x00000206120b7981 */ /* 0x000f22000c1e1500 */
[----:B------:R-:W-:Y:S02]  /*22690*/  IADD3 R24, PT, PT, R27, R24, RZ ;  /* 0x000000181b187210 */ /* 0x000fe40007ffe0ff */
[----:B------:R-:W-:Y:S01]  /*226a0*/  LEA.HI.X R13, R22, R3, R13, 0x2, P0 ;  /* 0x00000003160d7211 */ /* 0x000fe200000f140d */
[----:B------:R0:W4:Y:S01]  /*226b0*/  LDG.E.U16 R23, desc[UR6][R18.64] ;  /* 0x0000000612177981 */ /* 0x000122000c1e1500 */
[----:B------:R-:W-:-:S03]  /*226c0*/  IMAD R21, R21, UR4, RZ ;  /* 0x0000000415157c24 */ /* 0x000fc6000f8e02ff */
[----:B------:R-:W4:Y:S01]  /*226d0*/  LDG.E.U16 R22, desc[UR6][R12.64+0x2] ;  /* 0x000002060c167981 */ /* 0x000f22000c1e1500 */
[----:B0-----:R-:W-:Y:S01]  /*226e0*/  LEA R18, P0, R26, R2, 0x2 ;  /* 0x000000021a127211 */ /* 0x001fe200078010ff */
[----:B------:R-:W-:-:S03]  /*226f0*/  IMAD R21, R20, UR5, R21 ;  /* 0x0000000514157c24 */ /* 0x000fc6000f8e0215 */
[----:B------:R-:W-:Y:S02]  /*22700*/  LEA.HI.X R19, R26, R3, R24, 0x2, P0 ;  /* 0x000000031a137211 */ /* 0x000fe400000f1418 */
[----:B------:R0:W4:Y:S04]  /*22710*/  LDG.E.U16 R24, desc[UR6][R12.64] ;  /* 0x000000060c187981 */ /* 0x000128000c1e1500 */
[----:B------:R-:W4:Y:S04]  /*22720*/  LDG.E.U16 R25, desc[UR6][R18.64+0x2] ;  /* 0x0000020612197981 */ /* 0x000f28000c1e1500 */
[----:B------:R1:W4:Y:S01]  /*22730*/  LDG.E.U16 R26, desc[UR6][R18.64] ;  /* 0x00000006121a7981 */ /* 0x000322000c1e1500 */
[----:B0-----:R-:W-:-:S03]  /*22740*/  IMAD.WIDE.U32 R12, R20, UR4, RZ ;  /* 0x00000004140c7c25 */ /* 0x001fc6000f8e00ff */
[----:B------:R-:W-:Y:S02]  /*22750*/  LEA R20, P0, R12, R2, 0x2 ;  /* 0x000000020c147211 */ /* 0x000fe400078010ff */
[----:B------:R-:W-:-:S04]  /*22760*/  IADD3 R21, PT, PT, R13, R21, RZ ;  /* 0x000000150d157210 */ /* 0x000fc80007ffe0ff */
[----:B------:R-:W-:-:S05]  /*22770*/  LEA.HI.X R21, R12, R3, R21, 0x2, P0 ;  /* 0x000000030c157211 */ /* 0x000fca00000f1415 */
[----:B------:R-:W4:Y:S04]  /*22780*/  LDG.E.U16 R27, desc[UR6][R20.64+0x2] ;  /* 0x00000206141b7981 */ /* 0x000f28000c1e1500 */
[----:B------:R0:W4:Y:S01]  /*22790*/  LDG.E.U16 R36, desc[UR6][R20.64] ;  /* 0x0000000614247981 */ /* 0x000122000c1e1500 */
[----:B------:R-:W-:-:S04]  /*227a0*/  IADD3 R9, P0, PT, R9, -0x8, RZ ;  /* 0xfffffff809097810 */ /* 0x000fc80007f1e0ff */
[----:B------:R-:W-:Y:S02]  /*227b0*/  IADD3.X R10, PT, PT, R10, -0x1, RZ, P0, !PT ;  /* 0xffffffff0a0a7810 */ /* 0x000fe400007fe4ff */
[----:B------:R-:W-:-:S04]  /*227c0*/  ISETP.NE.U32.AND P0, PT, R9, RZ, PT ;  /* 0x000000ff0900720c */ /* 0x000fc80003f05070 */
[----:B------:R-:W-:Y:S02]  /*227d0*/  ISETP.NE.AND.EX P0, PT, R10, RZ, PT, P0 ;  /* 0x000000ff0a00720c */ /* 0x000fe40003f05300 */
[----:B------:R-:W-:-:S04]  /*227e0*/  IADD3 R16, P1, PT, R16, 0x40, RZ ;  /* 0x0000004010107810 */ /* 0x000fc80007f3e0ff */
[----:B------:R-:W-:Y:S01]  /*227f0*/  IADD3.X R17, PT, PT, RZ, R17, RZ, P1, !PT ;  /* 0x00000011ff117210 */ /* 0x000fe20000ffe4ff */
[----:B--2---:R-:W-:Y:S02]  /*22800*/  HADD2.F32 R34, -RZ, R34.H0_H0 ;  /* 0x20000022ff227230 */ /* 0x004fe40000004100 */
[----:B---3--:R-:W-:-:S05]  /*22810*/  HADD2.F32 R8, -RZ, R8.H0_H0 ;  /* 0x20000008ff087230 */ /* 0x008fca0000004100 */
[CC--:B------:R-:W-:Y:S01]  /*22820*/  FMUL.FTZ R13, R7.reuse, R8.reuse ;  /* 0x00000008070d7220 */ /* 0x0c0fe20000410000 */
[C---:B------:R-:W-:Y:S01]  /*22830*/  FMUL.FTZ R12, R6.reuse, R8 ;  /* 0x00000008060c7220 */ /* 0x040fe20000410000 */
[----:B-----5:R-:W-:Y:S02]  /*22840*/  HADD2.F32 R4, -RZ, R4.H0_H0 ;  /* 0x20000004ff047230 */ /* 0x020fe40000004100 */
[-C--:B------:R-:W-:Y:S01]  /*22850*/  FFMA.FTZ R8, R6, R34.reuse, -R13 ;  /* 0x0000002206087223 */ /* 0x080fe2000001080d */
[C---:B------:R-:W-:Y:S01]  /*22860*/  FFMA.FTZ R13, R7.reuse, R34, R12 ;  /* 0x00000022070d7223 */ /* 0x040fe2000001000c */
[----:B----4-:R-:W-:Y:S02]  /*22870*/  HADD2.F32 R35, -RZ, R35.H0_H0 ;  /* 0x20000023ff237230 */ /* 0x010fe40000004100 */
[-C--:B-1----:R-:W-:Y:S01]  /*22880*/  FMUL.FTZ R19, R7, R4.reuse ;  /* 0x0000000407137220 */ /* 0x082fe20000410000 */
[----:B------:R-:W-:Y:S01]  /*22890*/  FADD.FTZ R33, R8, R33 ;  /* 0x0000002108217221 */ /* 0x000fe20000010000 */
[----:B------:R-:W-:Y:S01]  /*228a0*/  FADD.FTZ R32, R13, R32 ;  /* 0x000000200d207221 */ /* 0x000fe20000010000 */
[C---:B------:R-:W-:Y:S01]  /*228b0*/  FMUL.FTZ R8, R6.reuse, R4 ;  /* 0x0000000406087220 */ /* 0x040fe20000410000 */
[----:B------:R-:W-:Y:S01]  /*228c0*/  FFMA.FTZ R4, R6, R35, -R19 ;  /* 0x0000002306047223 */ /* 0x000fe20000010813 */
[----:B------:R-:W-:-:S02]  /*228d0*/  HADD2.F32 R30, -RZ, R30.H0_H0 ;  /* 0x2000001eff1e7230 */ /* 0x000fc40000004100 */
[----:B------:R-:W-:Y:S02]  /*228e0*/  HADD2.F32 R29, -RZ, R29.H0_H0 ;  /* 0x2000001dff1d7230 */ /* 0x000fe40000004100 */
[----:B------:R-:W-:-:S03]  /*228f0*/  FADD.FTZ R4, R33, R4 ;  /* 0x0000000421047221 */ /* 0x000fc60000010000 */
[C---:B------:R-:W-:Y:S01]  /*22900*/  FMUL.FTZ R13, R7.reuse, R29 ;  /* 0x0000001d070d7220 */ /* 0x040fe20000410000 */
[C---:B------:R-:W-:Y:S01]  /*22910*/  FFMA.FTZ R35, R7.reuse, R35, R8 ;  /* 0x0000002307237223 */ /* 0x040fe20000010008 */
[C---:B------:R-:W-:Y:S02]  /*22920*/  FMUL.FTZ R8, R6.reuse, R29 ;  /* 0x0000001d06087220 */ /* 0x040fe40000410000 */
[-C--:B------:R-:W-:Y:S01]  /*22930*/  FFMA.FTZ R13, R6, R30.reuse, -R13 ;  /* 0x0000001e060d7223 */ /* 0x080fe2000001080d */
[----:B------:R-:W-:Y:S01]  /*22940*/  FADD.FTZ R32, R32, R35 ;  /* 0x0000002320207221 */ /* 0x000fe20000010000 */
[----:B------:R-:W-:Y:S02]  /*22950*/  FFMA.FTZ R19, R7, R30, R8 ;  /* 0x0000001e07137223 */ /* 0x000fe40000010008 */
[----:B------:R-:W-:Y:S01]  /*22960*/  FADD.FTZ R4, R4, R13 ;  /* 0x0000000d04047221 */ /* 0x000fe20000010000 */
[----:B------:R-:W-:Y:S02]  /*22970*/  HADD2.F32 R28, -RZ, R28.H0_H0 ;  /* 0x2000001cff1c7230 */ /* 0x000fe40000004100 */
[----:B------:R-:W-:-:S03]  /*22980*/  HADD2.F32 R31, -RZ, R31.H0_H0 ;  /* 0x2000001fff1f7230 */ /* 0x000fc60000004100 */
[CC--:B------:R-:W-:Y:S01]  /*22990*/  FMUL.FTZ R13, R7.reuse, R28.reuse ;  /* 0x0000001c070d7220 */ /* 0x0c0fe20000410000 */
[----:B------:R-:W-:Y:S01]  /*229a0*/  FMUL.FTZ R28, R6, R28 ;  /* 0x0000001c061c7220 */ /* 0x000fe20000410000 */
[----:B------:R-:W-:Y:S02]  /*229b0*/  FADD.FTZ R19, R32, R19 ;  /* 0x0000001320137221 */ /* 0x000fe40000010000 */
[-C--:B------:R-:W-:Y:S01]  /*229c0*/  FFMA.FTZ R13, R6, R31.reuse, -R13 ;  /* 0x0000001f060d7223 */ /* 0x080fe2000001080d */
[----:B------:R-:W-:Y:S01]  /*229d0*/  FFMA.FTZ R28, R7, R31, R28 ;  /* 0x0000001f071c7223 */ /* 0x000fe2000001001c */
[----:B------:R-:W-:Y:S02]  /*229e0*/  HADD2.F32 R11, -RZ, R11.H0_H0 ;  /* 0x2000000bff0b7230 */ /* 0x000fe40000004100 */
[----:B------:R-:W-:-:S03]  /*229f0*/  HADD2.F32 R23, -RZ, R23.H0_H0 ;  /* 0x20000017ff177230 */ /* 0x000fc60000004100 */
[-C--:B0-----:R-:W-:Y:S01]  /*22a00*/  FMUL.FTZ R21, R7, R11.reuse ;  /* 0x0000000b07157220 */ /* 0x081fe20000410000 */
[----:B------:R-:W-:Y:S01]  /*22a10*/  FMUL.FTZ R8, R6, R11 ;  /* 0x0000000b06087220 */ /* 0x000fe20000410000 */
[----:B------:R-:W-:Y:S02]  /*22a20*/  HADD2.F32 R22, -RZ, R22.H0_H0 ;  /* 0x20000016ff167230 */ /* 0x000fe40000004100 */
[----:B------:R-:W-:Y:S01]  /*22a30*/  FADD.FTZ R4, R4, R13 ;  /* 0x0000000d04047221 */ /* 0x000fe20000010000 */
[CC--:B------:R-:W-:Y:S01]  /*22a40*/  FFMA.FTZ R21, R6.reuse, R23.reuse, -R21 ;  /* 0x0000001706157223 */ /* 0x0c0fe20000010815 */
[----:B------:R-:W-:Y:S01]  /*22a50*/  FADD.FTZ R19, R19, R28 ;  /* 0x0000001c13137221 */ /* 0x000fe20000010000 */
[C---:B------:R-:W-:Y:S01]  /*22a60*/  FFMA.FTZ R8, R7.reuse, R23, R8 ;  /* 0x0000001707087223 */ /* 0x040fe20000010008 */
[-C--:B------:R-:W-:Y:S01]  /*22a70*/  FMUL.FTZ R11, R7, R22.reuse ;  /* 0x00000016070b7220 */ /* 0x080fe20000410000 */
[----:B------:R-:W-:Y:S01]  /*22a80*/  FMUL.FTZ R22, R6, R22 ;  /* 0x0000001606167220 */ /* 0x000fe20000410000 */
[----:B------:R-:W-:Y:S01]  /*22a90*/  FADD.FTZ R4, R4, R21 ;  /* 0x0000001504047221 */ /* 0x000fe20000010000 */
[----:B------:R-:W-:-:S02]  /*22aa0*/  HADD2.F32 R24, -RZ, R24.H0_H0 ;  /* 0x20000018ff187230 */ /* 0x000fc40000004100 */
[----:B------:R-:W-:-:S03]  /*22ab0*/  HADD2.F32 R25, -RZ, R25.H0_H0 ;  /* 0x20000019ff197230 */ /* 0x000fc60000004100 */
[CC--:B------:R-:W-:Y:S01]  /*22ac0*/  FFMA.FTZ R11, R6.reuse, R24.reuse, -R11 ;  /* 0x00000018060b7223 */ /* 0x0c0fe2000001080b */
[----:B------:R-:W-:Y:S01]  /*22ad0*/  FADD.FTZ R8, R19, R8 ;  /* 0x0000000813087221 */ /* 0x000fe20000010000 */
[C---:B------:R-:W-:Y:S01]  /*22ae0*/  FFMA.FTZ R13, R7.reuse, R24, R22 ;  /* 0x00000018070d7223 */ /* 0x040fe20000010016 */
[----:B------:R-:W-:Y:S02]  /*22af0*/  HADD2.F32 R26, -RZ, R26.H0_H0 ;  /* 0x2000001aff1a7230 */ /* 0x000fe40000004100 */
[-C--:B------:R-:W-:Y:S01]  /*22b00*/  FMUL.FTZ R12, R6, R25.reuse ;  /* 0x00000019060c7220 */ /* 0x080fe20000410000 */
[----:B------:R-:W-:Y:S01]  /*22b10*/  FADD.FTZ R4, R4, R11 ;  /* 0x0000000b04047221 */ /* 0x000fe20000010000 */
[----:B------:R-:W-:Y:S01]  /*22b20*/  FADD.FTZ R8, R8, R13 ;  /* 0x0000000d08087221 */ /* 0x000fe20000010000 */
[C---:B------:R-:W-:Y:S01]  /*22b30*/  FMUL.FTZ R19, R7.reuse, R25 ;  /* 0x0000001907137220 */ /* 0x040fe20000410000 */
[----:B------:R-:W-:-:S03]  /*22b40*/  FFMA.FTZ R11, R7, R26, R12 ;  /* 0x0000001a070b7223 */ /* 0x000fc6000001000c */
[----:B------:R-:W-:Y:S01]  /*22b50*/  FFMA.FTZ R19, R6, R26, -R19 ;  /* 0x0000001a06137223 */ /* 0x000fe20000010813 */
[----:B------:R-:W-:Y:S01]  /*22b60*/  FADD.FTZ R8, R8, R11 ;  /* 0x0000000b08087221 */ /* 0x000fe20000010000 */
[----:B------:R-:W-:Y:S02]  /*22b70*/  HADD2.F32 R27, -RZ, R27.H0_H0 ;  /* 0x2000001bff1b7230 */ /* 0x000fe40000004100 */
[----:B------:R-:W-:-:S03]  /*22b80*/  HADD2.F32 R36, -RZ, R36.H0_H0 ;  /* 0x20000024ff247230 */ /* 0x000fc60000004100 */
[CC--:B------:R-:W-:Y:S01]  /*22b90*/  FMUL.FTZ R11, R7.reuse, R27.reuse ;  /* 0x0000001b070b7220 */ /* 0x0c0fe20000410000 */
[----:B------:R-:W-:Y:S01]  /*22ba0*/  FMUL.FTZ R12, R6, R27 ;  /* 0x0000001b060c7220 */ /* 0x000fe20000410000 */
[----:B------:R-:W-:Y:S02]  /*22bb0*/  FADD.FTZ R4, R4, R19 ;  /* 0x0000001304047221 */ /* 0x000fe40000010000 */
[-C--:B------:R-:W-:Y:S01]  /*22bc0*/  FFMA.FTZ R11, R6, R36.reuse, -R11 ;  /* 0x00000024060b7223 */ /* 0x080fe2000001080b */
[----:B------:R-:W-:-:S03]  /*22bd0*/  FFMA.FTZ R13, R7, R36, R12 ;  /* 0x00000024070d7223 */ /* 0x000fc6000001000c */
[----:B------:R-:W-:Y:S01]  /*22be0*/  FADD.FTZ R33, R4, R11 ;  /* 0x0000000b04217221 */ /* 0x000fe20000010000 */
[----:B------:R-:W-:Y:S01]  /*22bf0*/  FADD.FTZ R32, R8, R13 ;  /* 0x0000000d08207221 */ /* 0x000fe20000010000 */
[----:B------:R-:W-:Y:S06]  /*22c00*/  @P0 BRA `(.L_x_3368) ;  /* 0xfffffff400c40947 */ /* 0x000fec000383ffff */
[----:B------:R-:W-:Y:S05]  /*22c10*/  BSYNC.RECONVERGENT B3 ;  /* 0x0000000000037941 */ /* 0x000fea0003800200 */
.L_x_3367:
[----:B------:R-:W-:Y:S02]  /*22c20*/  MOV R12, R16 ;  /* 0x00000010000c7202 */ /* 0x000fe40000000f00 */
[----:B------:R-:W-:-:S07]  /*22c30*/  MOV R11, R17 ;  /* 0x00000011000b7202 */ /* 0x000fce0000000f00 */
.L_x_3366:
[----:B------:R-:W-:Y:S05]  /*22c40*/  BSYNC.RECONVERGENT B2 ;  /* 0x0000000000027941 */ /* 0x000fea0003800200 */
.L_x_3365:
        /* <DEDUP_REMOVED lines=10> */
[----:B------:R-:W-:Y:S01]  /*22cf0*/  MOV R10, R12 ;  /* 0x0000000c000a7202 */ /* 0x000fe20000000f00 */
[----:B------:R-:W0:Y:S04]  /*22d00*/  LDCU.64 UR8, c[0x0][0x758] ;  /* 0x0000eb00ff0877ac */ /* 0x000e280008000a00 */
[----:B------:R-:W0:Y:S04]  /*22d10*/  LDG.E.64 R8, desc[UR6][R10.64+0x8] ;  /* 0x000008060a087981 */ /* 0x000e28000c1e1b00 */
[----:B------:R-:W2:Y:S04]  /*22d20*/  LDG.E.64 R20, desc[UR6][R10.64] ;  /* 0x000000060a147981 */ /* 0x000ea8000c1e1b00 */
[----:B------:R-:W3:Y:S04]  /*22d30*/  LDG.E.64 R16, desc[UR6][R10.64+0x10] ;  /* 0x000010060a107981 */ /* 0x000ee8000c1e1b00 */
[----:B------:R-:W4:Y:S01]  /*22d40*/  LDG.E.64 R4, desc[UR6][R10.64+0x18] ;  /* 0x000018060a047981 */ /* 0x000f22000c1e1b00 */
[----:B0-----:R-:W-:-:S02]  /*22d50*/  IMAD R9, R9, UR8, RZ ;  /* 0x0000000809097c24 */ /* 0x001fc4000f8e02ff */
[----:B--2---:R-:W-:Y:S02]  /*22d60*/  IMAD R13, R21, UR8, RZ ;  /* 0x00000008150d7c24 */ /* 0x004fe4000f8e02ff */
[----:B------:R-:W-:-:S04]  /*22d70*/  IMAD.WIDE.U32 R22, R8, UR8, RZ ;  /* 0x0000000808167c25 */ /* 0x000fc8000f8e00ff */
[----:B------:R-:W-:Y:S02]  /*22d80*/  IMAD R9, R8, UR9, R9 ;  /* 0x0000000908097c24 */ /* 0x000fe4000f8e0209 */
[----:B------:R-:W-:-:S04]  /*22d90*/  IMAD.WIDE.U32 R18, R20, UR8, RZ ;  /* 0x0000000814127c25 */ /* 0x000fc8000f8e00ff */
[----:B------:R-:W-:Y:S01]  /*22da0*/  IMAD R13, R20, UR9, R13 ;  /* 0x00000009140d7c24 */ /* 0x000fe2000f8e020d */
[-C--:B------:R-:W-:Y:S01]  /*22db0*/  LEA R8, P2, R22, R2.reuse, 0x2 ;  /* 0x0000000216087211 */ /* 0x080fe200078410ff */
[----:B---3--:R-:W-:Y:S01]  /*22dc0*/  IMAD R17, R17, UR8, RZ ;  /* 0x0000000811117c24 */ /* 0x008fe2000f8e02ff */
[----:B------:R-:W-:Y:S02]  /*22dd0*/  IADD3 R9, PT, PT, R23, R9, RZ ;  /* 0x0000000917097210 */ /* 0x000fe40007ffe0ff */
[----:B------:R-:W-:Y:S02]  /*22de0*/  LEA R20, P1, R18, R2, 0x2 ;  /* 0x0000000212147211 */ /* 0x000fe400078210ff */
[----:B------:R-:W-:Y:S01]  /*22df0*/  IADD3 R13, PT, PT, R19, R13, RZ ;  /* 0x0000000d130d7210 */ /* 0x000fe20007ffe0ff */
[----:B------:R-:W-:Y:S01]  /*22e00*/  IMAD R17, R16, UR9, R17 ;  /* 0x0000000910117c24 */ /* 0x000fe2000f8e0211 */
[-C--:B------:R-:W-:Y:S01]  /*22e10*/  LEA.HI.X R9, R22, R3.reuse, R9, 0x2, P2 ;  /* 0x0000000316097211 */ /* 0x080fe200010f1409 */
[----:B------:R-:W-:Y:S01]  /*22e20*/  IMAD.WIDE.U32 R22, R16, UR8, RZ ;  /* 0x0000000810167c25 */ /* 0x000fe2000f8e00ff */
[----:B------:R-:W-:-:S03]  /*22e30*/  LEA.HI.X R21, R18, R3, R13, 0x2, P1 ;  /* 0x0000000312157211 */ /* 0x000fc600008f140d */
[----:B----4-:R-:W-:Y:S01]  /*22e40*/  IMAD R13, R5, UR8, RZ ;  /* 0x00000008050d7c24 */ /* 0x010fe2000f8e02ff */
[-C--:B------:R-:W-:Y:S01]  /*22e50*/  LEA R16, P1, R22, R2.reuse, 0x2 ;  /* 0x0000000216107211 */ /* 0x080fe200078210ff */
[----:B------:R-:W2:Y:S01]  /*22e60*/  LDG.E.U16 R25, desc[UR6][R20.64+0x2] ;  /* 0x0000020614197981 */ /* 0x000ea2000c1e1500 */
[----:B------:R-:W-:Y:S01]  /*22e70*/  IADD3 R5, PT, PT, R23, R17, RZ ;  /* 0x0000001117057210 */ /* 0x000fe20007ffe0ff */
[C---:B------:R-:W-:Y:S02]  /*22e80*/  IMAD.WIDE.U32 R18, R4.reuse, UR8, RZ ;  /* 0x0000000804127c25 */ /* 0x040fe4000f8e00ff */
[----:B------:R-:W3:Y:S02]  /*22e90*/  LDG.E.U16 R26, desc[UR6][R20.64] ;  /* 0x00000006141a7981 */ /* 0x000ee4000c1e1500 */
[----:B------:R-:W-:Y:S01]  /*22ea0*/  IMAD R13, R4, UR9, R13 ;  /* 0x00000009040d7c24 */ /* 0x000fe2000f8e020d */
[----:B------:R-:W-:Y:S01]  /*22eb0*/  LEA.HI.X R17, R22, R3, R5, 0x2, P1 ;  /* 0x0000000316117211 */ /* 0x000fe200008f1405 */
[----:B------:R-:W4:Y:S01]  /*22ec0*/  LDG.E.U16 R23, desc[UR6][R8.64+0x2] ;  /* 0x0000020608177981 */ /* 0x000f22000c1e1500 */
[----:B------:R-:W-:-:S02]  /*22ed0*/  LEA R4, P1, R18, R2, 0x2 ;  /* 0x0000000212047211 */ /* 0x000fc400078210ff */
[----:B------:R-:W-:Y:S01]  /*22ee0*/  IADD3 R5, PT, PT, R19, R13, RZ ;  /* 0x0000000d13057210 */ /* 0x000fe20007ffe0ff */
[----:B------:R0:W5:Y:S03]  /*22ef0*/  LDG.E.U16 R27, desc[UR6][R8.64] ;  /* 0x00000006081b7981 */ /* 0x000166000c1e1500 */
[----:B------:R-:W-:Y:S01]  /*22f00*/  LEA.HI.X R5, R18, R3, R5, 0x2, P1 ;  /* 0x0000000312057211 */ /* 0x000fe200008f1405 */
        /* <DEDUP_REMOVED lines=8> */
[CC--:B0-----:R-:W-:Y:S01]  /*22f90*/  FMUL.FTZ R9, R7.reuse, R25.reuse ;  /* 0x0000001907097220 */ /* 0x0c1fe20000410000 */
[C---:B------:R-:W-:Y:S01]  /*22fa0*/  FMUL.FTZ R20, R6.reuse, R25 ;  /* 0x0000001906147220 */ /* 0x040fe20000410000 */
[----:B----4-:R-:W-:Y:S02]  /*22fb0*/  HADD2.F32 R23, -RZ, R23.H0_H0 ;  /* 0x20000017ff177230 */ /* 0x010fe40000004100 */
[CC--:B------:R-:W-:Y:S01]  /*22fc0*/  FFMA.FTZ R8, R6.reuse, R26.reuse, -R9 ;  /* 0x0000001a06087223 */ /* 0x0c0fe20000010809 */
[C---:B------:R-:W-:Y:S01]  /*22fd0*/  FFMA.FTZ R9, R7.reuse, R26, R20 ;  /* 0x0000001a07097223 */ /* 0x040fe20000010014 */
[----:B-----5:R-:W-:Y:S02]  /*22fe0*/  HADD2.F32 R27, -RZ, R27.H0_H0 ;  /* 0x2000001bff1b7230 */ /* 0x020fe40000004100 */
[-C--:B------:R-:W-:Y:S01]  /*22ff0*/  FMUL.FTZ R21, R7, R23.reuse ;  /* 0x0000001707157220 */ /* 0x080fe20000410000 */
[----:B-1----:R-:W-:Y:S01]  /*23000*/  FMUL.FTZ R4, R6, R23 ;  /* 0x0000001706047220 */ /* 0x002fe20000410000 */
[----:B------:R-:W-:-:S02]  /*23010*/  HADD2.F32 R10, -RZ, R10.H0_H0 ;  /* 0x2000000aff0a7230 */ /* 0x000fc40000004100 */
[----:B------:R-:W-:Y:S01]  /*23020*/  FADD.FTZ R8, R33, R8 ;  /* 0x0000000821087221 */ /* 0x000fe20000010000 */
[-C--:B------:R-:W-:Y:S01]  /*23030*/  FFMA.FTZ R21, R6, R27.reuse, -R21 ;  /* 0x0000001b06157223 */ /* 0x080fe20000010815 */
[----:B------:R-:W-:Y:S01]  /*23040*/  FADD.FTZ R9, R32, R9 ;  /* 0x0000000920097221 */ /* 0x000fe20000010000 */
[----:B------:R-:W-:Y:S02]  /*23050*/  HADD2.F32 R19, -RZ, R19.H0_H0 ;  /* 0x20000013ff137230 */ /* 0x000fe40000004100 */
[C---:B------:R-:W-:Y:S01]  /*23060*/  FFMA.FTZ R4, R7.reuse, R27, R4 ;  /* 0x0000001b07047223 */ /* 0x040fe20000010004 */
[-C--:B------:R-:W-:Y:S01]  /*23070*/  FMUL.FTZ R5, R7, R10.reuse ;  /* 0x0000000a07057220 */ /* 0x080fe20000410000 */
[----:B------:R-:W-:Y:S01]  /*23080*/  FMUL.FTZ R10, R6, R10 ;  /* 0x0000000a060a7220 */ /* 0x000fe20000410000 */
[----:B------:R-:W-:Y:S02]  /*23090*/  HADD2.F32 R13, -RZ, R13.H0_H0 ;  /* 0x2000000dff0d7230 */ /* 0x000fe40000004100 */
[----:B------:R-:W-:Y:S01]  /*230a0*/  FADD.FTZ R8, R8, R21 ;  /* 0x0000001508087221 */ /* 0x000fe20000010000 */
[----:B------:R-:W-:Y:S01]  /*230b0*/  FADD.FTZ R4, R9, R4 ;  /* 0x0000000409047221 */ /* 0x000fe20000010000 */
[----:B------:R-:W-:Y:S01]  /*230c0*/  FFMA.FTZ R5, R6, R19, -R5 ;  /* 0x0000001306057223 */ /* 0x000fe20000010805 */
[----:B------:R-:W-:-:S02]  /*230d0*/  HADD2.F32 R18, -RZ, R18.H0_H0 ;  /* 0x20000012ff127230 */ /* 0x000fc40000004100 */
[C---:B------:R-:W-:Y:S01]  /*230e0*/  FFMA.FTZ R19, R7.reuse, R19, R10 ;  /* 0x0000001307137223 */ /* 0x040fe2000001000a */
        /* <DEDUP_REMOVED lines=8> */
.L_x_3370:
[----:B------:R-:W-:Y:S05]  /*23170*/  BSYNC.RECONVERGENT B2 ;  /* 0x0000000000027941 */ /* 0x000fea0003800200 */
.L_x_3369:
        /* <DEDUP_REMOVED lines=8> */
[----:B------:R-:W-:Y:S01]  /*23200*/  MOV R10, R12 ;  /* 0x0000000c000a7202 */ /* 0x000fe20000000f00 */
[----:B------:R-:W0:Y:S04]  /*23210*/  LDCU.64 UR8, c[0x0][0x758] ;  /* 0x0000eb00ff0877ac */ /* 0x000e280008000a00 */
[----:B------:R-:W0:Y:S04]  /*23220*/  LDG.E.64 R4, desc[UR6][R10.64] ;  /* 0x000000060a047981 */ /* 0x000e28000c1e1b00 */
[----:B------:R-:W2:Y:S01]  /*23230*/  LDG.E.64 R18, desc[UR6][R10.64+0x8] ;  /* 0x000008060a127981 */ /* 0x000ea2000c1e1b00 */
[----:B0-----:R-:W-:-:S02]  /*23240*/  IMAD R5, R5, UR8, RZ ;  /* 0x0000000805057c24 */ /* 0x001fc4000f8e02ff */
[----:B------:R-:W-:-:S04]  /*23250*/  IMAD.WIDE.U32 R8, R4, UR8, RZ ;  /* 0x0000000804087c25 */ /* 0x000fc8000f8e00ff */
[----:B------:R-:W-:Y:S01]  /*23260*/  IMAD R5, R4, UR9, R5 ;  /* 0x0000000904057c24 */ /* 0x000fe2000f8e0205 */
[----:B------:R-:W-:Y:S01]  /*23270*/  LEA R4, P0, R8, R2, 0x2 ;  /* 0x0000000208047211 */ /* 0x000fe200078010ff */
[----:B--2---:R-:W-:Y:S02]  /*23280*/  IMAD R13, R19, UR8, RZ ;  /* 0x00000008130d7c24 */ /* 0x004fe4000f8e02ff */
        /* <DEDUP_REMOVED lines=29> */
.L_x_3372:
[----:B------:R-:W-:Y:S05]  /*23460*/  BSYNC.RECONVERGENT B2 ;  /* 0x0000000000027941 */ /* 0x000fea0003800200 */
.L_x_3371:
[----:B------:R-:W-:Y:S01]  /*23470*/  MOV R13, R11 ;  /* 0x0000000b000d7202 */ /* 0x000fe20000000f00 */
[----:B------:R-:W-:Y:S06]  /*23480*/  @P1 BRA `(.L_x_3364) ;  /* 0x0000000000481947 */ /* 0x000fec0003800000 */
        /* <DEDUP_REMOVED lines=18> */
.L_x_3364:
[----:B------:R-:W-:Y:S05]  /*235b0*/  BSYNC.RECONVERGENT B1 ;  /* 0x0000000000017941 */ /* 0x000fea0003800200 */
.L_x_3363:
[----:B------:R-:W-:-:S05]  /*235c0*/  F2FP.F16.F32.PACK_AB R33, R32, R33 ;  /* 0x000000212021723e */ /* 0x000fca00000000ff */
[----:B------:R-:W-:Y:S01]  /*235d0*/  STG.E desc[UR6][R14.64], R33 ;  /* 0x000000210e007986 */ /* 0x000fe2000c101906 */
[----:B------:R-:W-:Y:S05]  /*235e0*/  EXIT ;  /* 0x000000000000794d */ /* 0x000fea0003800000 */
.L_x_3373:
        /* <DEDUP_REMOVED lines=9> */
.L_x_19013:


//--------------------- .text._ZN2at6native73_GLOBAL__N__c8866d80_35_SparseBinaryOpIntersectionKernel_cu_b2145a98_327112apply_kernelILi128ELi8EZNS1_29binary_op_intersection_kernelINS1_5MulOpEN3c108BFloat16ElEEvRNS_14TensorIteratorEllRKNS_6TensorEbEUliE_EEviT1_ --------------------------
	.section	.text._ZN2at6native73_GLOBAL__N__c8866d80_35_SparseBinaryOpIntersectionKernel_cu_b2145a98_327112apply_kernelILi128ELi8EZNS1_29binary_op_intersection_kernelINS1_5MulOpEN3c108BFloat16ElEEvRNS_14TensorIteratorEllRKNS_6TensorEbEUliE_EEviT1_,"ax",@progbits
	.align	128
.text._ZN2at6native73_GLOBAL__N__c8866d80_35_SparseBinaryOpIntersectionKernel_cu_b2145a98_327112apply_kernelILi128ELi8EZNS1_29binary_op_intersection_kernelINS1_5MulOpEN3c108BFloat16ElEEvRNS_14TensorIteratorEllRKNS_6TensorEbEUliE_EEviT1_:
        .type           _ZN2at6native73_GLOBAL__N__c8866d80_35_SparseBinaryOpIntersectionKernel_cu_b2145a98_327112apply_kernelILi128ELi8EZNS1_29binary_op_intersection_kernelINS1_5MulOpEN3c108BFloat16ElEEvRNS_14TensorIteratorEllRKNS_6TensorEbEUliE_EEviT1_,@function
        .size           _ZN2at6native73_GLOBAL__N__c8866d80_35_SparseBinaryOpIntersectionKernel_cu_b2145a98_327112apply_kernelILi128ELi8EZNS1_29binary_op_intersection_kernelINS1_5MulOpEN3c108BFloat16ElEEvRNS_14TensorIteratorEllRKNS_6TensorEbEUliE_EEviT1_,(.L_x_19014 - _ZN2at6native73_GLOBAL__N__c8866d80_35_SparseBinaryOpIntersectionKernel_cu_b2145a98_327112apply_kernelILi128ELi8EZNS1_29binary_op_intersection_kernelINS1_5MulOpEN3c108BFloat16ElEEvRNS_14TensorIteratorEllRKNS_6TensorEbEUliE_EEviT1_)
        .other          _ZN2at6native73_GLOBAL__N__c8866d80_35_SparseBinaryOpIntersectionKernel_cu_b2145a98_327112apply_kernelILi128ELi8EZNS1_29binary_op_intersection_kernelINS1_5MulOpEN3c108BFloat16ElEEvRNS_14TensorIteratorEllRKNS_6TensorEbEUliE_EEviT1_,@"STO_CUDA_ENTRY STV_DEFAULT"
_ZN2at6native73_GLOBAL__N__c8866d80_35_SparseBinaryOpIntersectionKernel_cu_b2145a98_327112apply_kernelILi128ELi8EZNS1_29binary_op_intersection_kernelINS1_5MulOpEN3c108BFloat16ElEEvRNS_14TensorIteratorEllRKNS_6TensorEbEUliE_EEviT1_:
        /* <DEDUP_REMOVED lines=31> */
[----:B------:R-:W-:Y:S01]  /*01f0*/  ISETP.NE.AND P1, PT, RZ, UR5, PT ;  /* 0x00000005ff007c0c */ /* 0x000fe2000bf25270 */
[----:B------:R-:W-:Y:S01]  /*0200*/  HFMA2 R47, -RZ, RZ, 0, 0 ;  /* 0x00000000ff2f7431 */ /* 0x000fe200000001ff */
[----:B-----5:R-:W-:-:S04]  /*0210*/  ISETP.LT.U32.AND P0, PT, R6, 0x1, PT ;  /* 0x000000010600780c */ /* 0x020fc80003f01070 */
        /* <DEDUP_REMOVED lines=9> */
[----:B----4-:R-:W-:-:S02]  /*02b0*/  LEA R10, P1, R8, R12, 0x1 ;  /* 0x0000000c080a7211 */ /* 0x010fc400078208ff */
[----:B------:R-:W-:Y:S02]  /*02c0*/  ISETP.GE.AND.EX P0, PT, R45, RZ, PT, P0 ;  /* 0x000000ff2d00720c */ /* 0x000fe40003f06300 */
[----:B------:R-:W-:-:S04]  /*02d0*/  IADD3 R2, PT, PT, R9, R11, RZ ;  /* 0x0000000b09027210 */ /* 0x000fc80007ffe0ff */
[----:B------:R-:W-:-:S07]  /*02e0*/  LEA.HI.X R11, R8, R13, R2, 0x1, P1 ;  /* 0x0000000d080b7211 */ /* 0x000fce00008f0c02 */
[----:B------:R-:W-:Y:S05]  /*02f0*/  @!P0 BRA `(.L_x_3378) ;  /* 0x0000001400b88947 */ /* 0x000fea0003800000 */
[----:B------:R-:W1:Y:S01]  /*0300*/  LDC.64 R4, c[0x0][0x730] ;  /* 0x0001cc00ff047b82 */ /* 0x000e620000000a00 */
[----:B------:R-:W2:Y:S07]  /*0310*/  LDG.E.U16 R10, desc[UR6][R10.64] ;  /* 0x000000060a0a7981 */ /* 0x000eae000c1e1500 */
[----:B------:R-:W3:Y:S01]  /*0320*/  LDC.64 R6, c[0x0][0x748] ;  /* 0x0001d200ff067b82 */ /* 0x000ee20000000a00 */
[----:B-1----:R-:W3:Y:S01]  /*0330*/  LDG.E.64 R4, desc[UR6][R4.64] ;  /* 0x0000000604047981 */ /* 0x002ee2000c1e1b00 */
[----:B------:R-:W-:-:S04]  /*0340*/  ISETP.GE.U32.AND P0, PT, R0, 0x10, PT ;  /* 0x000000100000780c */ /* 0x000fc80003f06070 */
[----:B------:R-:W-:Y:S02]  /*0350*/  ISETP.GE.U32.AND.EX P0, PT, R45, RZ, PT, P0 ;  /* 0x000000ff2d00720c */ /* 0x000fe40003f06100 */
[----:B------:R-:W-:Y:S02]  /*0360*/  LOP3.LUT R2, R0, 0xf, RZ, 0xc0, !PT ;  /* 0x0000000f00027812 */ /* 0x000fe400078ec0ff */
[----:B------:R-:W-:Y:S02]  /*0370*/  MOV R47, RZ ;  /* 0x000000ff002f7202 */ /* 0x000fe40000000f00 */
[----:B--2---:R-:W-:Y:S02]  /*0380*/  SHF.L.U32 R44, R10, 0x10, RZ ;  /* 0x000000100a2c7819 */ /* 0x004fe400000006ff */
[----:B---3--:R-:W-:-:S04]  /*0390*/  LEA R6, P1, R4, R6, 0x3 ;  /* 0x0000000604067211 */ /* 0x008fc800078218ff */
[----:B------:R-:W-:Y:S01]  /*03a0*/  LEA.HI.X R7, R4, R7, R5, 0x3, P1 ;  /* 0x0000000704077211 */ /* 0x000fe200008f1c05 */
[----:B------:R-:W-:Y:S08]  /*03b0*/  @!P0 BRA `(.L_x_3379) ;  /* 0x0000000800b08947 */ /* 0x000ff00003800000 */
[----:B------:R-:W1:Y:S01]  /*03c0*/  LDC.64 R4, c[0x0][0x728] ;  /* 0x0001ca00ff047b82 */ /* 0x000e620000000a00 */
[----:B------:R-:W-:Y:S01]  /*03d0*/  LOP3.LUT R45, R45, 0x7fffffff, RZ, 0xc0, !PT ;  /* 0x7fffffff2d2d7812 */ /* 0x000fe200078ec0ff */
[----:B------:R-:W2:Y:S01]  /*03e0*/  LDCU.64 UR28, c[0x0][0x758] ;  /* 0x0000eb00ff1c77ac */ /* 0x000ea20008000a00 */
[----:B------:R-:W-:Y:S02]  /*03f0*/  LOP3.LUT R46, R0, 0xfffffff0, RZ, 0xc0, !PT ;  /* 0xfffffff0002e7812 */ /* 0x000fe400078ec0ff */
[----:B------:R-:W-:-:S07]  /*0400*/  MOV R47, RZ ;  /* 0x000000ff002f7202 */ /* 0x000fce0000000f00 */
.L_x_3380:
        /* <DEDUP_REMOVED lines=22> */
[-C--:B-1----:R-:W-:Y:S01]  /*0570*/  LEA R34, P0, R38, R4.reuse, 0x1 ;  /* 0x0000000426227211 */ /* 0x082fe200078008ff */
        /* <DEDUP_REMOVED lines=10> */
[-C--:B------:R-:W-:Y:S01]  /*0620*/  LEA R42, P0, R38, R4.reuse, 0x1 ;  /* 0x00000004262a7211 */ /* 0x080fe200078008ff */
        /* <DEDUP_REMOVED lines=14> */
[CC--:B------:R-:W-:Y:S01]  /*0710*/  LEA R40, P1, R38.reuse, R4.reuse, 0x1 ;  /* 0x0000000426287211 */ /* 0x0c0fe200078208ff */
[----:B------:R-:W4:Y:S02]  /*0720*/  LDG.E.U16 R42, desc[UR6][R42.64] ;  /* 0x000000062a2a7981 */ /* 0x000f24000c1e1500 */
[----:B-1----:R-:W-:Y:S01]  /*0730*/  IMAD R37, R15, UR28, RZ ;  /* 0x0000001c0f257c24 */ /* 0x002fe2000f8e02ff */
        /* <DEDUP_REMOVED lines=9> */
[----:B-1----:R-:W-:Y:S01]  /*07d0*/  IMAD.WIDE.U32 R8, R16, UR28, RZ ;  /* 0x0000001c10087c25 */ /* 0x002fe2000f8e00ff */
[----:B------:R-:W5:Y:S03]  /*07e0*/  LDG.E.U16 R40, desc[UR6][R40.64] ;  /* 0x0000000628287981 */ /* 0x000f66000c1e1500 */
[----:B------:R-:W-:Y:S01]  /*07f0*/  IMAD.WIDE.U32 R10, R14, UR28, RZ ;  /* 0x0000001c0e0a7c25 */ /* 0x000fe2000f8e00ff */
[----:B------:R-:W-:-:S03]  /*0800*/  IADD3 R9, PT, PT, R9, R17, RZ ;  /* 0x0000001109097210 */ /* 0x000fc60007ffe0ff */
[----:B------:R-:W-:Y:S01]  /*0810*/  IMAD R17, R19, UR28, RZ ;  /* 0x0000001c13117c24 */ /* 0x000fe2000f8e02ff */
[-C--:B------:R-:W-:Y:S02]  /*0820*/  LEA R14, P0, R10, R4.reuse, 0x1 ;  /* 0x000000040a0e7211 */ /* 0x080fe400078008ff */
        /* <DEDUP_REMOVED lines=10> */
[----:B-1----:R-:W-:-:S03]  /*08d0*/  IADD3 R13, PT, PT, R19, R17, RZ ;  /* 0x00000011130d7210 */ /* 0x002fc60007ffe0ff */
[----:B------:R-:W-:Y:S01]  /*08e0*/  IMAD R39, R20, UR29, R39 ;  /* 0x0000001d14277c24 */ /* 0x000fe2000f8e0227 */
[-C--:B------:R-:W-:Y:S01]  /*08f0*/  LEA R12, P0, R18, R4.reuse, 0x1 ;  /* 0x00000004120c7211 */ /* 0x080fe200078008ff */
[----:B------:R-:W-:Y:S01]  /*0900*/  IMAD R17, R23, UR28, RZ ;  /* 0x0000001c17117c24 */ /* 0x000fe2000f8e02ff */
[----:B------:R-:W-:Y:S01]  /*0910*/  LEA R16, P1, R8, R4, 0x1 ;  /* 0x0000000408107211 */ /* 0x000fe200078208ff */
[C---:B0-----:R-:W-:Y:S01]  /*0920*/  IMAD.WIDE.U32 R14, R22.reuse, UR28, RZ ;  /* 0x0000001c160e7c25 */ /* 0x041fe2000f8e00ff */
[----:B------:R-:W-:Y:S01]  /*0930*/  IADD3 R9, PT, PT, R9, R39, RZ ;  /* 0x0000002709097210 */ /* 0x000fe20007ffe0ff */
[----:B------:R0:W5:Y:S02]  /*0940*/  LDG.E.U16 R21, desc[UR6][R10.64] ;  /* 0x000000060a157981 */ /* 0x000164000c1e1500 */
[----:B------:R-:W-:Y:S02]  /*0950*/  IMAD R23, R22, UR29, R17 ;  /* 0x0000001d16177c24 */ /* 0x000fe4000f8e0211 */
[----:B------:R-:W-:Y:S01]  /*0960*/  IMAD R19, R25, UR28, RZ ;  /* 0x0000001c19137c24 */ /* 0x000fe2000f8e02ff */
[----:B------:R-:W-:-:S02]  /*0970*/  LEA.HI.X R13, R18, R5, R13, 0x1, P0 ;  /* 0x00000005120d7211 */ /* 0x000fc400000f0c0d */
[----:B------:R-:W-:Y:S01]  /*0980*/  LEA.HI.X R17, R8, R5, R9, 0x1, P1 ;  /* 0x0000000508117211 */ /* 0x000fe200008f0c09 */
[----:B------:R-:W-:Y:S01]  /*0990*/  IMAD.WIDE.U32 R8, R24, UR28, RZ ;  /* 0x0000001c18087c25 */ /* 0x000fe2000f8e00ff */
[-C--:B0-----:R-:W-:Y:S01]  /*09a0*/  LEA R10, P0, R14, R4.reuse, 0x1 ;  /* 0x000000040e0a7211 */ /* 0x081fe200078008ff */
        /* <DEDUP_REMOVED lines=22> */
[-C--:B------:R-:W-:Y:S01]  /*0b10*/  LEA R8, P1, R18, R4.reuse, 0x1 ;  /* 0x0000000412087211 */ /* 0x080fe200078208ff */
        /* <DEDUP_REMOVED lines=10> */
[----:B------:R-:W5:Y:S01]  /*0bc0*/  LDG.E.U16 R8, desc[UR6][R8.64] ;  /* 0x0000000608087981 */ /* 0x000f62000c1e1500 */
[----:B------:R-:W-:-:S03]  /*0bd0*/  IADD3 R11, PT, PT, R15, R19, RZ ;  /* 0x000000130f0b7210 */ /* 0x000fc60007ffe0ff */
[----:B------:R-:W5:Y:S01]  /*0be0*/  LDG.E.U16 R16, desc[UR6][R16.64] ;  /* 0x0000000610107981 */ /* 0x000f62000c1e1500 */
[----:B------:R-:W-:-:S05]  /*0bf0*/  LEA.HI.X R11, R14, R5, R11, 0x1, P0 ;  /* 0x000000050e0b7211 */ /* 0x000fca00000f0c0b */
[----:B------:R-:W5:Y:S01]  /*0c00*/  LDG.E.U16 R10, desc[UR6][R10.64] ;  /* 0x000000060a0a7981 */ /* 0x000f62000c1e1500 */
[----:B------:R-:W-:-:S04]  /*0c10*/  IADD3 R46, P0, PT, R46, -0x10, RZ ;  /* 0xfffffff02e2e7810 */ /* 0x000fc80007f1e0ff */
[----:B------:R-:W-:Y:S02]  /*0c20*/  IADD3.X R45, PT, PT, R45, -0x1, RZ, P0, !PT ;  /* 0xffffffff2d2d7810 */ /* 0x000fe400007fe4ff */
[----:B------:R-:W-:-:S04]  /*0c30*/  ISETP.NE.U32.AND P0, PT, R46, RZ, PT ;  /* 0x000000ff2e00720c */ /* 0x000fc80003f05070 */
[----:B------:R-:W-:Y:S02]  /*0c40*/  ISETP.NE.AND.EX P0, PT, R45, RZ, PT, P0 ;  /* 0x000000ff2d00720c */ /* 0x000fe40003f05300 */
[----:B------:R-:W-:-:S04]  /*0c50*/  IADD3 R6, P1, PT, R6, 0x80, RZ ;  /* 0x0000008006067810 */ /* 0x000fc80007f3e0ff */
[----:B------:R-:W-:Y:S02]  /*0c60*/  IADD3.X R7, PT, PT, RZ, R7, RZ, P1, !PT ;  /* 0x00000007ff077210 */ /* 0x000fe40000ffe4ff */
[----:B--2---:R-:W-:-:S05]  /*0c70*/  SHF.L.U32 R34, R34, 0x10, RZ ;  /* 0x0000001022227819 */ /* 0x004fca00000006ff */
[----:B------:R-:W-:Y:S01]  /*0c80*/  FFMA.FTZ R47, R44, R34, R47 ;  /* 0x000000222c2f7223 */ /* 0x000fe2000001002f */
[----:B---3--:R-:W-:-:S05]  /*0c90*/  SHF.L.U32 R36, R36, 0x10, RZ ;  /* 0x0000001024247819 */ /* 0x008fca00000006ff */
[----:B------:R-:W-:Y:S01]  /*0ca0*/  FFMA.FTZ R47, R44, R36, R47 ;  /* 0x000000242c2f7223 */ /* 0x000fe2000001002f */
[----:B----4-:R-:W-:Y:S02]  /*0cb0*/  SHF.L.U32 R42, R42, 0x10, RZ ;  /* 0x000000102a2a7819 */ /* 0x010fe400000006ff */
[----:B-----5:R-:W-:-:S03]  /*0cc0*/  SHF.L.U32 R14, R35, 0x10, RZ ;  /* 0x00000010230e7819 */ /* 0x020fc600000006ff */
[----:B------:R-:W-:-:S04]  /*0cd0*/  FFMA.FTZ R47, R44, R42, R47 ;  /* 0x0000002a2c2f7223 */ /* 0x000fc8000001002f */
[----:B------:R-:W-:Y:S01]  /*0ce0*/  FFMA.FTZ R47, R44, R14, R47 ;  /* 0x0000000e2c2f7223 */ /* 0x000fe2000001002f */
[----:B------:R-:W-:Y:S02]  /*0cf0*/  SHF.L.U32 R40, R40, 0x10, RZ ;  /* 0x0000001028287819 */ /* 0x000fe400000006ff */
[----:B------:R-:W-:-:S05]  /*0d00*/  SHF.L.U32 R18, R37, 0x10, RZ ;  /* 0x0000001025127819 */ /* 0x000fca00000006ff */
[----:B------:R-:W-:Y:S01]  /*0d10*/  FFMA.FTZ R47, R44, R18, R47 ;  /* 0x000000122c2f7223 */ /* 0x000fe2000001002f */
[----:B------:R-:W-:-:S03]  /*0d20*/  SHF.L.U32 R38, R38, 0x10, RZ ;  /* 0x0000001026267819 */ /* 0x000fc600000006ff */
[----:B------:R-:W-:-:S04]  /*0d30*/  FFMA.FTZ R47, R44, R40, R47 ;  /* 0x000000282c2f7223 */ /* 0x000fc8000001002f */
[----:B------:R-:W-:Y:S01]  /*0d40*/  FFMA.FTZ R47, R44, R38, R47 ;  /* 0x000000262c2f7223 */ /* 0x000fe2000001002f */
[----:B------:R-:W-:-:S05]  /*0d50*/  SHF.L.U32 R14, R21, 0x10, RZ ;  /* 0x00000010150e7819 */ /* 0x000fca00000006ff */
[----:B------:R-:W-:Y:S01]  /*0d60*/  FFMA.FTZ R47, R44, R14, R47 ;  /* 0x0000000e2c2f7223 */ /* 0x000fe2000001002f */
[----:B------:R-:W-:-:S05]  /*0d70*/  SHF.L.U32 R20, R20, 0x10, RZ ;  /* 0x0000001014147819 */ /* 0x000fca00000006ff */
[----:B------:R-:W-:Y:S01]  /*0d80*/  FFMA.FTZ R47, R44, R20, R47 ;  /* 0x000000142c2f7223 */ /* 0x000fe2000001002f */
[----:B------:R-:W-:-:S04]  /*0d90*/  IMAD.U32 R22, R22, 0x10000, RZ ;  /* 0x0001000016167824 */ /* 0x000fc800078e00ff */
[----:B------:R-:W-:Y:S01]  /*0da0*/  FFMA.FTZ R47, R44, R22, R47 ;  /* 0x000000162c2f7223 */ /* 0x000fe2000001002f */
[----:B------:R-:W-:-:S05]  /*0db0*/  SHF.L.U32 R14, R23, 0x10, RZ ;  /* 0x00000010170e7819 */ /* 0x000fca00000006ff */
[----:B------:R-:W-:Y:S01]  /*0dc0*/  FFMA.FTZ R47, R44, R14, R47 ;  /* 0x0000000e2c2f7223 */ /* 0x000fe2000001002f */
[----:B------:R-:W-:-:S05]  /*0dd0*/  SHF.L.U32 R24, R24, 0x10, RZ ;  /* 0x0000001018187819 */ /* 0x000fca00000006ff */
[----:B------:R-:W-:Y:S01]  /*0de0*/  FFMA.FTZ R47, R44, R24, R47 ;  /* 0x000000182c2f7223 */ /* 0x000fe2000001002f */
[----:B------:R-:W-:Y:S02]  /*0df0*/  SHF.L.U32 R12, R12, 0x10, RZ ;  /* 0x000000100c0c7819 */ /* 0x000fe400000006ff */
[----:B------:R-:W-:-:S03]  /*0e00*/  SHF.L.U32 R8, R8, 0x10, RZ ;  /* 0x0000001008087819 */ /* 0x000fc600000006ff */
[----:B------:R-:W-:Y:S01]  /*0e10*/  FFMA.FTZ R47, R44, R12, R47 ;  /* 0x0000000c2c2f7223 */ /* 0x000fe2000001002f */
[----:B------:R-:W-:-:S03]  /*0e20*/  SHF.L.U32 R16, R16, 0x10, RZ ;  /* 0x0000001010107819 */ /* 0x000fc600000006ff */
[----:B------:R-:W-:-:S04]  /*0e30*/  FFMA.FTZ R47, R44, R8, R47 ;  /* 0x000000082c2f7223 */ /* 0x000fc8000001002f */
[----:B------:R-:W-:Y:S01]  /*0e40*/  FFMA.FTZ R47, R44, R16, R47 ;  /* 0x000000102c2f7223 */ /* 0x000fe2000001002f */
[----:B------:R-:W-:-:S05]  /*0e50*/  SHF.L.U32 R10, R10, 0x10, RZ ;  /* 0x000000100a0a7819 */ /* 0x000fca00000006ff */
[----:B------:R-:W-:Y:S01]  /*0e60*/  FFMA.FTZ R47, R44, R10, R47 ;  /* 0x0000000a2c2f7223 */ /* 0x000fe2000001002f */
[----:B------:R-:W-:Y:S06]  /*0e70*/  @P0 BRA `(.L_x_3380) ;  /* 0xfffffff400640947 */ /* 0x000fec000383ffff */
.L_x_3379:
        /* <DEDUP_REMOVED lines=72> */
[----:B------:R-:W3:Y:S03]  /*1300*/  LDG.E.U16 R4, desc[UR6][R4.64] ;  /* 0x0000000604047981 */ /* 0x000ee6000c1e1500 */
[----:B------:R-:W-:-:S05]  /*1310*/  LEA.HI.X R11, R22, R11, R8, 0x1, P1 ;  /* 0x0000000b160b7211 */ /* 0x000fca00008f0c08 */
[----:B------:R-:W3:Y:S01]  /*1320*/  LDG.E.U16 R10, desc[UR6][R10.64] ;  /* 0x000000060a0a7981 */ /* 0x000ee2000c1e1500 */
[----:B------:R-:W-:-:S04]  /*1330*/  IADD3 R6, P1, PT, R6, 0x40, RZ ;  /* 0x0000004006067810 */ /* 0x000fc80007f3e0ff */
[----:B------:R-:W-:Y:S02]  /*1340*/  IADD3.X R7, PT, PT, RZ, R7, RZ, P1, !PT ;  /* 0x00000007ff077210 */ /* 0x000fe40000ffe4ff */
[----:B--2---:R-:W-:-:S05]  /*1350*/  SHF.L.U32 R2, R2, 0x10, RZ ;  /* 0x0000001002027819 */ /* 0x004fca00000006ff */
[----:B------:R-:W-:Y:S01]  /*1360*/  FFMA.FTZ R47, R44, R2, R47 ;  /* 0x000000022c2f7223 */ /* 0x000fe2000001002f */
[----:B----4-:R-:W-:-:S05]  /*1370*/  SHF.L.U32 R18, R18, 0x10, RZ ;  /* 0x0000001012127819 */ /* 0x010fca00000006ff */
[----:B------:R-:W-:Y:S01]  /*1380*/  FFMA.FTZ R47, R44, R18, R47 ;  /* 0x000000122c2f7223 */ /* 0x000fe2000001002f */
[----:B-----5:R-:W-:Y:S02]  /*1390*/  SHF.L.U32 R2, R15, 0x10, RZ ;  /* 0x000000100f027819 */ /* 0x020fe400000006ff */
[----:B------:R-:W-:-:S03]  /*13a0*/  SHF.L.U32 R14, R14, 0x10, RZ ;  /* 0x000000100e0e7819 */ /* 0x000fc600000006ff */
[----:B------:R-:W-:-:S04]  /*13b0*/  FFMA.FTZ R47, R44, R2, R47 ;  /* 0x000000022c2f7223 */ /* 0x000fc8000001002f */
[----:B------:R-:W-:Y:S01]  /*13c0*/  FFMA.FTZ R47, R44, R14, R47 ;  /* 0x0000000e2c2f7223 */ /* 0x000fe2000001002f */
[----:B---3--:R-:W-:Y:S02]  /*13d0*/  SHF.L.U32 R16, R16, 0x10, RZ ;  /* 0x0000001010107819 */ /* 0x008fe400000006ff */
[----:B------:R-:W-:-:S03]  /*13e0*/  SHF.L.U32 R12, R12, 0x10, RZ ;  /* 0x000000100c0c7819 */ /* 0x000fc600000006ff */
[----:B------:R-:W-:-:S04]  /*13f0*/  FFMA.FTZ R47, R44, R16, R47 ;  /* 0x000000102c2f7223 */ /* 0x000fc8000001002f */
[----:B------:R-:W-:Y:S01]  /*1400*/  FFMA.FTZ R47, R44, R12, R47 ;  /* 0x0000000c2c2f7223 */ /* 0x000fe2000001002f */
[----:B------:R-:W-:-:S05]  /*1410*/  SHF.L.U32 R4, R4, 0x10, RZ ;  /* 0x0000001004047819 */ /* 0x000fca00000006ff */
[----:B------:R-:W-:Y:S01]  /*1420*/  FFMA.FTZ R47, R44, R4, R47 ;  /* 0x000000042c2f7223 */ /* 0x000fe2000001002f */
[----:B------:R-:W-:-:S05]  /*1430*/  SHF.L.U32 R10, R10, 0x10, RZ ;  /* 0x000000100a0a7819 */ /* 0x000fca00000006ff */
[----:B------:R-:W-:-:S07]  /*1440*/  FFMA.FTZ R47, R44, R10, R47 ;  /* 0x0000000a2c2f7223 */ /* 0x000fce000001002f */
.L_x_3381:
        /* <DEDUP_REMOVED lines=45> */
[----:B------:R-:W-:Y:S01]  /*1720*/  FFMA.FTZ R47, R44, R2, R47 ;  /* 0x000000022c2f7223 */ /* 0x000fe2000001002f */
[----:B----4-:R-:W-:-:S03]  /*1730*/  SHF.L.U32 R2, R16, 0x10, RZ ;  /* 0x0000001010027819 */ /* 0x010fc600000006ff */
[----:B------:R-:W-:-:S04]  /*1740*/  FFMA.FTZ R47, R44, R8, R47 ;  /* 0x000000082c2f7223 */ /* 0x000fc8000001002f */
[----:B------:R-:W-:Y:S01]  /*1750*/  FFMA.FTZ R47, R44, R2, R47 ;  /* 0x000000022c2f7223 */ /* 0x000fe2000001002f */
[----:B-----5:R-:W-:-:S05]  /*1760*/  SHF.L.U32 R8, R4, 0x10, RZ ;  /* 0x0000001004087819 */ /* 0x020fca00000006ff */
[----:B------:R-:W-:-:S07]  /*1770*/  FFMA.FTZ R47, R44, R8, R47 ;  /* 0x000000082c2f7223 */ /* 0x000fce000001002f */
.L_x_3382:
        /* <DEDUP_REMOVED lines=12> */
[----:B------:R-:W-:Y:S02]  /*1840*/  ISETP.NE.AND.EX P0, PT, RZ, RZ, PT, P0 ;  /* 0x000000ffff00720c */ /* 0x000fe40003f05300 */
[----:B--2---:R-:W-:-:S05]  /*1850*/  SHF.L.U32 R2, R8, 0x10, RZ ;  /* 0x0000001008027819 */ /* 0x004fca00000006ff */
[----:B------:R-:W-:-:S06]  /*1860*/  FFMA.FTZ R47, R44, R2, R47 ;  /* 0x000000022c2f7223 */ /* 0x000fcc000001002f */
        /* <DEDUP_REMOVED lines=20> */
[----:B------:R-:W-:Y:S01]  /*19b0*/  FFMA.FTZ R47, R44, R0, R47 ;  /* 0x000000002c2f7223 */ /* 0x000fe2000001002f */
[----:B---3--:R-:W-:-:S05]  /*19c0*/  @P0 SHF.L.U32 R2, R4, 0x10, RZ ;  /* 0x0000001004020819 */ /* 0x008fca00000006ff */
[----:B------:R-:W-:-:S07]  /*19d0*/  @P0 FFMA.FTZ R47, R44, R2, R47 ;  /* 0x000000022c2f0223 */ /* 0x000fce000001002f */
.L_x_3378:
[----:B------:R-:W1:Y:S01]  /*19e0*/  LDC.64 R4, c[0x0][0x710] ;  /* 0x0001c400ff047b82 */ /* 0x000e620000000a00 */
[----:B------:R-:W-:Y:S02]  /*19f0*/  F2FP.BF16.F32.PACK_AB R47, RZ, R47 ;  /* 0x0000002fff2f723e */ /* 0x000fe400000010ff */
[----:B------:R-:W-:-:S04]  /*1a00*/  IADD3 R3, PT, PT, R3, 0x80, RZ ;  /* 0x0000008003037810 */ /* 0x000fc80007ffe0ff */
[----:B------:R-:W-:Y:S01]  /*1a10*/  ISETP.GE.AND P0, PT, R3, UR4, PT ;  /* 0x0000000403007c0c */ /* 0x000fe2000bf06270 */
[----:B-1----:R1:W-:-:S12]  /*1a20*/  STG.E.U16 desc[UR6][R4.64], R47 ;  /* 0x0000002f04007986 */ /* 0x0023d8000c101506 */
[----:B------:R-:W-:Y:S05]  /*1a30*/  @P0 BRA `(.L_x_3383) ;  /* 0x0000003000580947 */ /* 0x000fea0003800000 */
[----:B------:R-:W2:Y:S01]  /*1a40*/  LDC.64 R6, c[0x0][0x738] ;  /* 0x0001ce00ff067b82 */ /* 0x000ea20000000a00 */
[----:B------:R-:W3:Y:S07]  /*1a50*/  LDCU.64 UR28, c[0x0][0x740] ;  /* 0x0000e800ff1c77ac */ /* 0x000eee0008000a00 */
[----:B-1----:R-:W1:Y:S08]  /*1a60*/  LDC.64 R4, c[0x0][0x720] ;  /* 0x0001c800ff047b82 */ /* 0x002e700000000a00 */
[----:B------:R-:W4:Y:S01]  /*1a70*/  LDC.64 R12, c[0x0][0x718] ;  /* 0x0001c600ff0c7b82 */ /* 0x000f220000000a00 */
[----:B--2---:R-:W2:Y:S04]  /*1a80*/  LDG.E.64 R6, desc[UR6][R6.64] ;  /* 0x0000000606067981 */ /* 0x004ea8000c1e1b00 */
[----:B-1----:R-:W3:Y:S01]  /*1a90*/  LDG.E.64 R4, desc[UR6][R4.64] ;  /* 0x0000000604047981 */ /* 0x002ee2000c1e1b00 */
[----:B------:R-:W-:Y:S01]  /*1aa0*/  ISETP.NE.AND P1, PT, RZ, UR5, PT ;  /* 0x00000005ff007c0c */ /* 0x000fe2000bf25270 */
[----:B------:R-:W-:Y:S01]  /*1ab0*/  HFMA2 R47, -RZ, RZ, 0, 0 ;  /* 0x00000000ff2f7431 */ /* 0x000fe200000001ff */
        /* <DEDUP_REMOVED lines=32> */
.L_x_3386:
        /* <DEDUP_REMOVED lines=114> */
[-C--:B------:R-:W-:Y:S01]  /*23e0*/  LEA.HI.X R13, R26, R5.reuse, R13, 0x1, P0 ;  /* 0x000000051a0d7211 */ /* 0x080fe200000f0c0d */
[----:B------:R-:W-:Y:S01]  /*23f0*/  IMAD.IADD R11, R11, 0x1, R17 ;  /* 0x000000010b0b7824 */ /* 0x000fe200078e0211 */
[-C--:B------:R-:W-:Y:S01]  /*2400*/  LEA R16, P0, R10, R4.reuse, 0x1 ;  /* 0x000000040a107211 */ /* 0x080fe200078008ff */
[----:B------:R-:W-:Y:S01]  /*2410*/  IMAD.WIDE.U32 R14, R32, UR28, RZ ;  /* 0x0000001c200e7c25 */ /* 0x000fe2000f8e00ff */
[-C--:B------:R-:W-:Y:S01]  /*2420*/  LEA.HI.X R9, R18, R5.reuse, R9, 0x1, P1 ;  /* 0x0000000512097211 */ /* 0x080fe200008f0c09 */
        /* <DEDUP_REMOVED lines=33> */
[----:B------:R-:W-:Y:S02]  /*2640*/  SHF.L.U32 R22, R22, 0x10, RZ ;  /* 0x0000001016167819 */ /* 0x000fe400000006ff */
[----:B------:R-:W-:-:S03]  /*2650*/  SHF.L.U32 R14, R23, 0x10, RZ ;  /* 0x00000010170e7819 */ /* 0x000fc600000006ff */
[----:B------:R-:W-:-:S04]  /*2660*/  FFMA.FTZ R47, R44, R22, R47 ;  /* 0x000000162c2f7223 */ /* 0x000fc8000001002f */
        /* <DEDUP_REMOVED lines=12> */
.L_x_3385:
        /* <DEDUP_REMOVED lines=81> */
[----:B-----5:R-:W-:Y:S01]  /*2c40*/  SHF.L.U32 R2, R15, 0x10, RZ ;  /* 0x000000100f027819 */ /* 0x020fe200000006ff */
[----:B------:R-:W-:-:S04]  /*2c50*/  IMAD.U32 R14, R14, 0x10000, RZ ;  /* 0x000100000e0e7824 */ /* 0x000fc800078e00ff */
        /* <DEDUP_REMOVED lines=10> */
.L_x_3387:
        /* <DEDUP_REMOVED lines=45> */
[----:B------:R-:W-:Y:S01]  /*2fd0*/  FFMA.FTZ R47, R44, R2, R47 ;  /* 0x000000022c2f7223 */ /* 0x000fe2000001002f */
[----:B----4-:R-:W-:-:S03]  /*2fe0*/  SHF.L.U32 R2, R16, 0x10, RZ ;  /* 0x0000001010027819 */ /* 0x010fc600000006ff */
[----:B------:R-:W-:-:S04]  /*2ff0*/  FFMA.FTZ R47, R44, R8, R47 ;  /* 0x000000082c2f7223 */ /* 0x000fc8000001002f */
[----:B------:R-:W-:Y:S01]  /*3000*/  FFMA.FTZ R47, R44, R2, R47 ;  /* 0x000000022c2f7223 */ /* 0x000fe2000001002f */
[----:B-----5:R-:W-:-:S05]  /*3010*/  SHF.L.U32 R8, R4, 0x10, RZ ;  /* 0x0000001004087819 */ /* 0x020fca00000006ff */
[----:B------:R-:W-:-:S07]  /*3020*/  FFMA.FTZ R47, R44, R8, R47 ;  /* 0x000000082c2f7223 */ /* 0x000fce000001002f */
.L_x_3388:
        /* <DEDUP_REMOVED lines=38> */
.L_x_3384:
[----:B------:R-:W1:Y:S01]  /*3290*/  LDC.64 R4, c[0x0][0x710] ;  /* 0x0001c400ff047b82 */ /* 0x000e620000000a00 */
[----:B------:R-:W-:Y:S02]  /*32a0*/  F2FP.BF16.F32.PACK_AB R47, RZ, R47 ;  /* 0x0000002fff2f723e */ /* 0x000fe400000010ff */
[----:B------:R-:W-:-:S03]  /*32b0*/  IADD3 R3, PT, PT, R3, 0x80, RZ ;  /* 0x0000008003037810 */ /* 0x000fc60007ffe0ff */
[----:B-1----:R1:W-:Y:S04]  /*32c0*/  STG.E.U16 desc[UR6][R4.64], R47 ;  /* 0x0000002f04007986 */ /* 0x0023e8000c101506 */
.L_x_3377:
[----:B------:R-:W-:-:S13]  /*32d0*/  ISETP.GE.AND P0, PT, R3, UR4, PT ;  /* 0x0000000403007c0c */ /* 0x000fda000bf06270 */
        /* <DEDUP_REMOVED lines=36> */
[----:B------:R-:W-:Y:S01]  /*3520*/  BSSY.RECONVERGENT B2, `(.L_x_3391) ;  /* 0x00000ad000027945 */ /* 0x000fe20003800200 */
[----:B------:R-:W-:Y:S02]  /*3530*/  LOP3.LUT R35, R35, 0x7fffffff, RZ, 0xc0, !PT ;  /* 0x7fffffff23237812 */ /* 0x000fe400078ec0ff */
[----:B------:R-:W-:Y:S02]  /*3540*/  LOP3.LUT R42, R0, 0xfffffff0, RZ, 0xc0, !PT ;  /* 0xfffffff0002a7812 */ /* 0x000fe400078ec0ff */
[----:B------:R-:W-:-:S07]  /*3550*/  MOV R37, RZ ;  /* 0x000000ff00257202 */ /* 0x000fce0000000f00 */
.L_x_3392:
[----:B------:R-:W-:Y:S02]  /*3560*/  MOV R6, R4 ;  /* 0x0000000400067202 */ /* 0x000fe40000000f00 */
        /* <DEDUP_REMOVED lines=27> */
[----:B------:R-:W-:Y:S01]  /*3720*/  IMAD.IADD R29, R41, 0x1, R45 ;  /* 0x00000001291d7824 */ /* 0x000fe200078e022d */
[----:B------:R-:W-:Y:S01]  /*3730*/  LEA R46, P1, R40, UR26, 0x1 ;  /* 0x0000001a282e7c11 */ /* 0x000fe2000f8208ff */
[C---:B------:R-:W-:Y:S02]  /*3740*/  IMAD.WIDE.U32 R32, R28.reuse, UR16, RZ ;  /* 0x000000101c207c25 */ /* 0x040fe4000f8e00ff */
[----:B------:R-:W2:Y:S02]  /*3750*/  LDG.E.U16 R36, desc[UR6][R48.64] ;  /* 0x0000000630247981 */ /* 0x000ea4000c1e1500 */
[----:B------:R-:W-:-:S02]  /*3760*/  IMAD R43, R28, UR17, R43 ;  /* 0x000000111c2b7c24 */ /* 0x000fc4000f8e022b */
[----:B----4-:R-:W-:Y:S01]  /*3770*/  IMAD R39, R39, UR16, RZ ;  /* 0x0000001027277c24 */ /* 0x010fe2000f8e02ff */
[----:B------:R-:W-:Y:S01]  /*3780*/  LEA.HI.X R47, R40, UR27, R29, 0x1, P1 ;  /* 0x0000001b282f7c11 */ /* 0x000fe200088f0c1d */
[----:B------:R-:W-:Y:S01]  /*3790*/  IMAD.WIDE.U32 R28, R38, UR16, RZ ;  /* 0x00000010261c7c25 */ /* 0x000fe2000f8e00ff */
[----:B------:R-:W-:Y:S02]  /*37a0*/  LEA R44, P0, R32, UR26, 0x1 ;  /* 0x0000001a202c7c11 */ /* 0x000fe4000f8008ff */
[----:B------:R-:W-:Y:S01]  /*37b0*/  IADD3 R33, PT, PT, R33, R43, RZ ;  /* 0x0000002b21217210 */ /* 0x000fe20007ffe0ff */
[----:B------:R-:W-:Y:S02]  /*37c0*/  IMAD R39, R38, UR17, R39 ;  /* 0x0000001126277c24 */ /* 0x000fe4000f8e0227 */
[----:B-----5:R-:W-:Y:S01]  /*37d0*/  IMAD R31, R31, UR16, RZ ;  /* 0x000000101f1f7c24 */ /* 0x020fe2000f8e02ff */
[----:B------:R-:W-:Y:S01]  /*37e0*/  LEA.HI.X R45, R32, UR27, R33, 0x1, P0 ;  /* 0x0000001b202d7c11 */ /* 0x000fe200080f0c21 */
[----:B------:R-:W-:Y:S01]  /*37f0*/  IMAD R27, R27, UR16, RZ ;  /* 0x000000101b1b7c24 */ /* 0x000fe2000f8e02ff */
[----:B------:R-:W-:Y:S01]  /*3800*/  LEA R40, P0, R28, UR26, 0x1 ;  /* 0x0000001a1c287c11 */ /* 0x000fe2000f8008ff */
[----:B------:R-:W3:Y:S01]  /*3810*/  LDG.E.U16 R38, desc[UR6][R46.64] ;  /* 0x000000062e267981 */ /* 0x000ee2000c1e1500 */
[----:B------:R-:W-:Y:S01]  /*3820*/  IADD3 R29, PT, PT, R29, R39, RZ ;  /* 0x000000271d1d7210 */ /* 0x000fe20007ffe0ff */
[----:B------:R-:W-:-:S02]  /*3830*/  IMAD.WIDE.U32 R32, R26, UR16, RZ ;  /* 0x000000101a207c25 */ /* 0x000fc4000f8e00ff */
[----:B------:R-:W4:Y:S01]  /*3840*/  LDG.E.U16 R39, desc[UR6][R44.64] ;  /* 0x000000062c277981 */ /* 0x000f22000c1e1500 */
[----:B------:R-:W-:Y:S01]  /*3850*/  LEA.HI.X R41, R28, UR27, R29, 0x1, P0 ;  /* 0x0000001b1c297c11 */ /* 0x000fe200080f0c1d */
[C---:B------:R-:W-:Y:S02]  /*3860*/  IMAD R29, R30.reuse, UR17, R31 ;  /* 0x000000111e1d7c24 */ /* 0x040fe4000f8e021f */
[----:B------:R-:W-:-:S04]  /*3870*/  IMAD.WIDE.U32 R30, R30, UR16, RZ ;  /* 0x000000101e1e7c25 */ /* 0x000fc8000f8e00ff */
[----:B------:R-:W-:Y:S01]  /*3880*/  IMAD R43, R26, UR17, R27 ;  /* 0x000000111a2b7c24 */ /* 0x000fe2000f8e021b */
[----:B------:R-:W-:Y:S01]  /*3890*/  LEA R26, P0, R30, UR26, 0x1 ;  /* 0x0000001a1e1a7c11 */ /* 0x000fe2000f8008ff */
[----:B------:R-:W-:Y:S01]  /*38a0*/  IMAD R19, R19, UR16, RZ ;  /* 0x0000001013137c24 */ /* 0x000fe2000f8e02ff */
[----:B------:R-:W-:Y:S01]  /*38b0*/  IADD3 R27, PT, PT, R31, R29, RZ ;  /* 0x0000001d1f1b7210 */ /* 0x000fe20007ffe0ff */
[----:B------:R-:W-:Y:S01]  /*38c0*/  IMAD R29, R23, UR16, RZ ;  /* 0x00000010171d7c24 */ /* 0x000fe2000f8e02ff */
[----:B------:R-:W-:Y:S01]  /*38d0*/  LEA R28, P1, R32, UR26, 0x1 ;  /* 0x0000001a201c7c11 */ /* 0x000fe2000f8208ff */
[----:B------:R-:W-:Y:S01]  /*38e0*/  IMAD R5, R5, UR16, RZ ;  /* 0x0000001005057c24 */ /* 0x000fe2000f8e02ff */
[----:B------:R-:W-:Y:S01]  /*38f0*/  IADD3 R23, PT, PT, R33, R43, RZ ;  /* 0x0000002b21177210 */ /* 0x000fe20007ffe0ff */
[----:B------:R-:W-:Y:S01]  /*3900*/  IMAD R43, R22, UR17, R29 ;  /* 0x00000011162b7c24 */ /* 0x000fe2000f8e021d */
[----:B------:R-:W-:Y:S01]  /*3910*/  LEA.HI.X R27, R30, UR27, R27, 0x1, P0 ;  /* 0x0000001b1e1b7c11 */ /* 0x000fe200080f0c1b */
[----:B------:R-:W-:Y:S01]  /*3920*/  IMAD.WIDE.U32 R30, R22, UR16, RZ ;  /* 0x00000010161e7c25 */ /* 0x000fe2000f8e00ff */
[----:B------:R-:W-:Y:S01]  /*3930*/  LEA.HI.X R29, R32, UR27, R23, 0x1, P1 ;  /* 0x0000001b201d7c11 */ /* 0x000fe200088f0c17 */
[----:B------:R-:W5:Y:S02]  /*3940*/  LDG.E.U16 R40, desc[UR6][R40.64] ;  /* 0x0000000628287981 */ /* 0x000f64000c1e1500 */
[----:B------:R-:W-:Y:S01]  /*3950*/  IMAD R23, R21, UR16, RZ ;  /* 0x0000001015177c24 */ /* 0x000fe2000f8e02ff */
[----:B------:R-:W-:Y:S01]  /*3960*/  IADD3 R21, PT, PT, R31, R43, RZ ;  /* 0x0000002b1f157210 */ /* 0x000fe20007ffe0ff */
[----:B------:R-:W-:Y:S01]  /*3970*/  IMAD.WIDE.U32 R32, R20, UR16, RZ ;  /* 0x0000001014207c25 */ /* 0x000fe2000f8e00ff */
[----:B------:R-:W-:Y:S01]  /*3980*/  LEA R22, P0, R30, UR26, 0x1 ;  /* 0x0000001a1e167c11 */ /* 0x000fe2000f8008ff */
[----:B------:R0:W5:Y:S02]  /*3990*/  LDG.E.U16 R28, desc[UR6][R28.64] ;  /* 0x000000061c1c7981 */ /* 0x000164000c1e1500 */
[----:B------:R-:W-:Y:S01]  /*39a0*/  IMAD R31, R20, UR17, R23 ;  /* 0x00000011141f7c24 */ /* 0x000fe2000f8e0217 */
[----:B------:R-:W-:Y:S01]  /*39b0*/  LEA.HI.X R23, R30, UR27, R21, 0x1, P0 ;  /* 0x0000001b1e177c11 */ /* 0x000fe200080f0c15 */
[----:B------:R-:W-:Y:S01]  /*39c0*/  IMAD R19, R18, UR17, R19 ;  /* 0x0000001112137c24 */ /* 0x000fe2000f8e0213 */
[----:B------:R-:W-:Y:S01]  /*39d0*/  LEA R20, P0, R32, UR26, 0x1 ;  /* 0x0000001a20147c11 */ /* 0x000fe2000f8008ff */
[----:B------:R-:W-:Y:S01]  /*39e0*/  IMAD R5, R4, UR17, R5 ;  /* 0x0000001104057c24 */ /* 0x000fe2000f8e0205 */
[----:B------:R-:W-:Y:S01]  /*39f0*/  IADD3 R21, PT, PT, R33, R31, RZ ;  /* 0x0000001f21157210 */ /* 0x000fe20007ffe0ff */
[----:B------:R-:W5:Y:S03]  /*3a00*/  LDG.E.U16 R26, desc[UR6][R26.64] ;  /* 0x000000061a1a7981 */ /* 0x000f66000c1e1500 */
[----:B------:R-:W-:Y:S01]  /*3a10*/  LEA.HI.X R21, R32, UR27, R21, 0x1, P0 ;  /* 0x0000001b20157c11 */ /* 0x000fe200080f0c15 */
[----:B------:R-:W-:Y:S01]  /*3a20*/  IMAD.WIDE.U32 R32, R18, UR16, RZ ;  /* 0x0000001012207c25 */ /* 0x000fe2000f8e00ff */
[----:B------:R1:W5:Y:S03]  /*3a30*/  LDG.E.U16 R41, desc[UR6][R22.64] ;  /* 0x0000000616297981 */ /* 0x000366000c1e1500 */
[----:B------:R-:W-:Y:S01]  /*3a40*/  IMAD.WIDE.U32 R30, R4, UR16, RZ ;  /* 0x00000010041e7c25 */ /* 0x000fe2000f8e00ff */
[----:B------:R-:W-:Y:S01]  /*3a50*/  LEA R18, P1, R32, UR26, 0x1 ;  /* 0x0000001a20127c11 */ /* 0x000fe2000f8208ff */
[----:B------:R1:W5:Y:S02]  /*3a60*/  LDG.E.U16 R27, desc[UR6][R20.64] ;  /* 0x00000006141b7981 */ /* 0x000364000c1e1500 */
[----:B0-----:R-:W-:Y:S01]  /*3a70*/  IMAD R29, R17, UR16, RZ ;  /* 0x00000010111d7c24 */ /* 0x001fe2000f8e02ff */
        /* <DEDUP_REMOVED lines=9> */
[----:B------:R-:W-:Y:S01]  /*3b10*/  IADD3 R15, PT, PT, R23, R29, RZ ;  /* 0x0000001d170f7210 */ /* 0x000fe20007ffe0ff */
[----:B------:R0:W5:Y:S01]  /*3b20*/  LDG.E.U16 R18, desc[UR6][R18.64] ;  /* 0x0000000612127981 */ /* 0x000162000c1e1500 */
[----:B------:R-:W-:Y:S01]  /*3b30*/  LEA R16, P0, R22, UR26, 0x1 ;  /* 0x0000001a16107c11 */ /* 0x000fe2000f8008ff */
[----:B------:R-:W-:Y:S02]  /*3b40*/  IMAD R29, R14, UR17, R17 ;  /* 0x000000110e1d7c24 */ /* 0x000fe4000f8e0211 */
[----:B------:R-:W-:Y:S01]  /*3b50*/  IMAD R9, R9, UR16, RZ ;  /* 0x0000001009097c24 */ /* 0x000fe2000f8e02ff */
[----:B------:R-:W-:Y:S01]  /*3b60*/  LEA.HI.X R17, R22, UR27, R15, 0x1, P0 ;  /* 0x0000001b16117c11 */ /* 0x000fe200080f0c0f */
[----:B------:R-:W-:Y:S01]  /*3b70*/  IMAD R13, R13, UR16, RZ ;  /* 0x000000100d0d7c24 */ /* 0x000fe2000f8e02ff */
[----:B------:R-:W-:Y:S01]  /*3b80*/  LEA R14, P0, R20, UR26, 0x1 ;  /* 0x0000001a140e7c11 */ /* 0x000fe2000f8008ff */
[----:B------:R1:W5:Y:S01]  /*3b90*/  LDG.E.U16 R23, desc[UR6][R4.64] ;  /* 0x0000000604177981 */ /* 0x000362000c1e1500 */
[----:B------:R-:W-:Y:S01]  /*3ba0*/  IADD3 R15, PT, PT, R21, R29, RZ ;  /* 0x0000001d150f7210 */ /* 0x000fe20007ffe0ff */
[----:B------:R-:W-:-:S02]  /*3bb0*/  IMAD R9, R8, UR17, R9 ;  /* 0x0000001108097c24 */ /* 0x000fc4000f8e0209 */
[----:B------:R-:W-:Y:S01]  /*3bc0*/  IMAD.WIDE.U32 R30, R12, UR16, RZ ;  /* 0x000000100c1e7c25 */ /* 0x000fe2000f8e00ff */
[----:B------:R-:W-:Y:S01]  /*3bd0*/  LEA.HI.X R15, R20, UR27, R15, 0x1, P0 ;  /* 0x0000001b140f7c11 */ /* 0x000fe200080f0c0f */
[----:B------:R1:W5:Y:S02]  /*3be0*/  LDG.E.U16 R22, desc[UR6][R16.64] ;  /* 0x0000000610167981 */ /* 0x000364000c1e1500 */
[----:B------:R-:W-:-:S04]  /*3bf0*/  IMAD.WIDE.U32 R20, R8, UR16, RZ ;  /* 0x0000001008147c25 */ /* 0x000fc8000f8e00ff */
[----:B------:R-:W-:Y:S02]  /*3c00*/  IMAD R13, R12, UR17, R13 ;  /* 0x000000110c0d7c24 */ /* 0x000fe4000f8e020d */
[----:B0-----:R-:W-:Y:S01]  /*3c10*/  IMAD R19, R25, UR16, RZ ;  /* 0x0000001019137c24 */ /* 0x001fe2000f8e02ff */
[----:B-1----:R-:W-:Y:S01]  /*3c20*/  LEA R4, P0, R20, UR26, 0x1 ;  /* 0x0000001a14047c11 */ /* 0x002fe2000f8008ff */
[----:B------:R0:W5:Y:S01]  /*3c30*/  LDG.E.U16 R29, desc[UR6][R14.64] ;  /* 0x000000060e1d7981 */ /* 0x000162000c1e1500 */
[----:B------:R-:W-:Y:S01]  /*3c40*/  IADD3 R5, PT, PT, R21, R9, RZ ;  /* 0x0000000915057210 */ /* 0x000fe20007ffe0ff */
[C---:B------:R-:W-:Y:S01]  /*3c50*/  IMAD R19, R24.reuse, UR17, R19 ;  /* 0x0000001118137c24 */ /* 0x040fe2000f8e0213 */
[----:B------:R-:W-:Y:S01]  /*3c60*/  IADD3 R9, PT, PT, R31, R13, RZ ;  /* 0x0000000d1f097210 */ /* 0x000fe20007ffe0ff */
[----:B------:R-:W-:Y:S01]  /*3c70*/  IMAD.WIDE.U32 R12, R24, UR16, RZ ;  /* 0x00000010180c7c25 */ /* 0x000fe2000f8e00ff */
[----:B------:R-:W-:Y:S02]  /*3c80*/  LEA R8, P1, R30, UR26, 0x1 ;  /* 0x0000001a1e087c11 */ /* 0x000fe4000f8208ff */
[----:B------:R-:W-:Y:S01]  /*3c90*/  LEA.HI.X R5, R20, UR27, R5, 0x1, P0 ;  /* 0x0000001b14057c11 */ /* 0x000fe200080f0c05 */
[----:B------:R-:W-:Y:S01]  /*3ca0*/  IMAD R17, R11, UR16, RZ ;  /* 0x000000100b117c24 */ /* 0x000fe2000f8e02ff */
[----:B------:R-:W-:Y:S01]  /*3cb0*/  IADD3 R11, PT, PT, R13, R19, RZ ;  /* 0x000000130d0b7210 */ /* 0x000fe20007ffe0ff */
[----:B0-----:R-:W-:Y:S01]  /*3cc0*/  IMAD.WIDE.U32 R14, R10, UR16, RZ ;  /* 0x000000100a0e7c25 */ /* 0x001fe2000f8e00ff */
[----:B------:R-:W-:Y:S01]  /*3cd0*/  LEA.HI.X R9, R30, UR27, R9, 0x1, P1 ;  /* 0x0000001b1e097c11 */ /* 0x000fe200088f0c09 */
[----:B------:R-:W5:Y:S01]  /*3ce0*/  LDG.E.U16 R4, desc[UR6][R4.64] ;  /* 0x0000000604047981 */ /* 0x000f62000c1e1500 */
[----:B------:R-:W-:Y:S01]  /*3cf0*/  LEA R16, P0, R12, UR26, 0x1 ;  /* 0x0000001a0c107c11 */ /* 0x000fe2000f8008ff */
[----:B------:R-:W-:-:S02]  /*3d00*/  IMAD R13, R10, UR17, R17 ;  /* 0x000000110a0d7c24 */ /* 0x000fc4000f8e0211 */
[----:B------:R-:W5:Y:S01]  /*3d10*/  LDG.E.U16 R8, desc[UR6][R8.64] ;  /* 0x0000000608087981 */ /* 0x000f62000c1e1500 */
[----:B------:R-:W-:Y:S02]  /*3d20*/  LEA.HI.X R17, R12, UR27, R11, 0x1, P0 ;  /* 0x0000001b0c117c11 */ /* 0x000fe400080f0c0b */
[C---:B------:R-:W-:Y:S02]  /*3d30*/  LEA R10, P0, R14.reuse, UR26, 0x1 ;  /* 0x0000001a0e0a7c11 */ /* 0x040fe4000f8008ff */
[----:B------:R-:W-:Y:S01]  /*3d40*/  IADD3 R11, PT, PT, R15, R13, RZ ;  /* 0x0000000d0f0b7210 */ /* 0x000fe20007ffe0ff */
[----:B------:R-:W5:Y:S03]  /*3d50*/  LDG.E.U16 R16, desc[UR6][R16.64] ;  /* 0x0000000610107981 */ /* 0x000f66000c1e1500 */
[----:B------:R-:W-:-:S05]  /*3d60*/  LEA.HI.X R11, R14, UR27, R11, 0x1, P0 ;  /* 0x0000001b0e0b7c11 */ /* 0x000fca00080f0c0b */
[----:B------:R-:W5:Y:S01]  /*3d70*/  LDG.E.U16 R10, desc[UR6][R10.64] ;  /* 0x000000060a0a7981 */ /* 0x000f62000c1e1500 */
[----:B------:R-:W-:-:S04]  /*3d80*/  IADD3 R42, P0, PT, R42, -0x10, RZ ;  /* 0xfffffff02a2a7810 */ /* 0x000fc80007f1e0ff */
[----:B------:R-:W-:Y:S02]  /*3d90*/  IADD3.X R35, PT, PT, R35, -0x1, RZ, P0, !PT ;  /* 0xffffffff23237810 */ /* 0x000fe400007fe4ff */
[----:B------:R-:W-:-:S04]  /*3da0*/  ISETP.NE.U32.AND P0, PT, R42, RZ, PT ;  /* 0x000000ff2a00720c */ /* 0x000fc80003f05070 */
[----:B------:R-:W-:Y:S02]  /*3db0*/  ISETP.NE.AND.EX P0, PT, R35, RZ, PT, P0 ;  /* 0x000000ff2300720c */ /* 0x000fe40003f05300 */
[----:B--2---:R-:W-:-:S05]  /*3dc0*/  SHF.L.U32 R36, R36, 0x10, RZ ;  /* 0x0000001024247819 */ /* 0x004fca00000006ff */
[----:B------:R-:W-:Y:S01]  /*3dd0*/  FFMA.FTZ R37, R34, R36, R37 ;  /* 0x0000002422257223 */ /* 0x000fe20000010025 */
[----:B---3--:R-:W-:Y:S02]  /*3de0*/  SHF.L.U32 R38, R38, 0x10, RZ ;  /* 0x0000001026267819 */ /* 0x008fe400000006ff */
[----:B----4-:R-:W-:-:S03]  /*3df0*/  SHF.L.U32 R12, R39, 0x10, RZ ;  /* 0x00000010270c7819 */ /* 0x010fc600000006ff */
[----:B------:R-:W-:-:S04]  /*3e00*/  FFMA.FTZ R37, R34, R38, R37 ;  /* 0x0000002622257223 */ /* 0x000fc80000010025 */
[----:B------:R-:W-:Y:S01]  /*3e10*/  FFMA.FTZ R37, R34, R12, R37 ;  /* 0x0000000c22257223 */ /* 0x000fe20000010025 */
[----:B-----5:R-:W-:-:S05]  /*3e20*/  SHF.L.U32 R40, R40, 0x10, RZ ;  /* 0x0000001028287819 */ /* 0x020fca00000006ff */
[----:B------:R-:W-:Y:S01]  /*3e30*/  FFMA.FTZ R37, R34, R40, R37 ;  /* 0x0000002822257223 */ /* 0x000fe20000010025 */
[----:B------:R-:W-:Y:S02]  /*3e40*/  SHF.L.U32 R28, R28, 0x10, RZ ;  /* 0x000000101c1c7819 */ /* 0x000fe400000006ff */
[----:B------:R-:W-:-:S05]  /*3e50*/  SHF.L.U32 R26, R26, 0x10, RZ ;  /* 0x000000101a1a7819 */ /* 0x000fca00000006ff */
[----:B------:R-:W-:Y:S01]  /*3e60*/  FFMA.FTZ R37, R34, R26, R37 ;  /* 0x0000001a22257223 */ /* 0x000fe20000010025 */
[----:B------:R-:W-:-:S03]  /*3e70*/  SHF.L.U32 R12, R41, 0x10, RZ ;  /* 0x00000010290c7819 */ /* 0x000fc600000006ff */
[----:B------:R-:W-:Y:S01]  /*3e80*/  FFMA.FTZ R37, R34, R28, R37 ;  /* 0x0000001c22257223 */ /* 0x000fe20000010025 */
[----:B------:R-:W-:-:S03]  /*3e90*/  SHF.L.U32 R14, R27, 0x10, RZ ;  /* 0x000000101b0e7819 */ /* 0x000fc600000006ff */
        /* <DEDUP_REMOVED lines=10> */
[----:B------:R-:W-:Y:S02]  /*3f40*/  SHF.L.U32 R4, R4, 0x10, RZ ;  /* 0x0000001004047819 */ /* 0x000fe400000006ff */
[----:B------:R-:W-:-:S03]  /*3f50*/  SHF.L.U32 R8, R8, 0x10, RZ ;  /* 0x0000001008087819 */ /* 0x000fc600000006ff */
[----:B------:R-:W-:-:S04]  /*3f60*/  FFMA.FTZ R37, R34, R4, R37 ;  /* 0x0000000422257223 */ /* 0x000fc80000010025 */
[----:B------:R-:W-:Y:S01]  /*3f70*/  FFMA.FTZ R37, R34, R8, R37 ;  /* 0x0000000822257223 */ /* 0x000fe20000010025 */
[----:B------:R-:W-:Y:S02]  /*3f80*/  SHF.L.U32 R16, R16, 0x10, RZ ;  /* 0x0000001010107819 */ /* 0x000fe400000006ff */
[----:B------:R-:W-:-:S03]  /*3f90*/  IADD3 R4, P1, PT, R6, 0x80, RZ ;  /* 0x0000008006047810 */ /* 0x000fc60007f3e0ff */
[----:B------:R-:W-:Y:S01]  /*3fa0*/  FFMA.FTZ R37, R34, R16, R37 ;  /* 0x0000001022257223 */ /* 0x000fe20000010025 */
[----:B------:R-:W-:Y:S01]  /*3fb0*/  IMAD.U32 R10, R10, 0x10000, RZ ;  /* 0x000100000a0a7824 */ /* 0x000fe200078e00ff */
[----:B------:R-:W-:-:S03]  /*3fc0*/  IADD3.X R5, PT, PT, RZ, R7, RZ, P1, !PT ;  /* 0x00000007ff057210 */ /* 0x000fc60000ffe4ff */
[----:B------:R-:W-:Y:S01]  /*3fd0*/  FFMA.FTZ R37, R34, R10, R37 ;  /* 0x0000000a22257223 */ /* 0x000fe20000010025 */
[----:B------:R-:W-:Y:S06]  /*3fe0*/  @P0 BRA `(.L_x_3392) ;  /* 0xfffffff4005c0947 */ /* 0x000fec000383ffff */
[----:B------:R-:W-:Y:S05]  /*3ff0*/  BSYNC.RECONVERGENT B2 ;  /* 0x0000000000027941 */ /* 0x000fea0003800200 */
.L_x_3391:
        /* <DEDUP_REMOVED lines=65> */
[----:B------:R-:W3:Y:S01]  /*4410*/  LDG.E.U16 R14, desc[UR6][R14.64] ;  /* 0x000000060e0e7981 */ /* 0x000ee2000c1e1500 */
[----:B------:R-:W-:Y:S01]  /*4420*/  IADD3 R7, PT, PT, R21, R17, RZ ;  /* 0x0000001115077210 */ /* 0x000fe20007ffe0ff */
[----:B------:R-:W-:-:S02]  /*4430*/  IMAD R9, R8, UR29, R9 ;  /* 0x0000001d08097c24 */ /* 0x000fc4000f8e0209 */
[----:B------:R-:W3:Y:S01]  /*4440*/  LDG.E.U16 R10, desc[UR6][R10.64] ;  /* 0x000000060a0a7981 */ /* 0x000ee2000c1e1500 */
[----:B------:R-:W-:Y:S02]  /*4450*/  LEA.HI.X R7, R20, UR31, R7, 0x1, P1 ;  /* 0x0000001f14077c11 */ /* 0x000fe400088f0c07 */
[C---:B------:R-:W-:Y:S02]  /*4460*/  LEA R8, P1, R18.reuse, UR30, 0x1 ;  /* 0x0000001e12087c11 */ /* 0x040fe4000f8208ff */
[----:B------:R-:W-:Y:S01]  /*4470*/  IADD3 R9, PT, PT, R19, R9, RZ ;  /* 0x0000000913097210 */ /* 0x000fe20007ffe0ff */
[----:B------:R-:W3:Y:S03]  /*4480*/  LDG.E.U16 R6, desc[UR6][R6.64] ;  /* 0x0000000606067981 */ /* 0x000ee6000c1e1500 */
[----:B------:R-:W-:-:S05]  /*4490*/  LEA.HI.X R9, R18, UR31, R9, 0x1, P1 ;  /* 0x0000001f12097c11 */ /* 0x000fca00088f0c09 */
        /* <DEDUP_REMOVED lines=19> */
.L_x_3393:
        /* <DEDUP_REMOVED lines=51> */
.L_x_3394:
        /* <DEDUP_REMOVED lines=35> */
[----:B------:R-:W-:Y:S01]  /*4b30*/  FFMA.FTZ R37, R34, R0, R37 ;  /* 0x0000000022257223 */ /* 0x000fe20000010025 */
[----:B---3--:R-:W-:-:S05]  /*4b40*/  @P0 SHF.L.U32 R2, R8, 0x10, RZ ;  /* 0x0000001008020819 */ /* 0x008fca00000006ff */
[----:B------:R-:W-:-:S07]  /*4b50*/  @P0 FFMA.FTZ R37, R34, R2, R37 ;  /* 0x0000000222250223 */ /* 0x000fce0000010025 */
.L_x_3390:
[----:B------:R-:W1:Y:S01]  /*4b60*/  LDC.64 R4, c[0x0][0x710] ;  /* 0x0001c400ff047b82 */ /* 0x000e620000000a00 */
[----:B------:R-:W-:Y:S02]  /*4b70*/  F2FP.BF16.F32.PACK_AB R37, RZ, R37 ;  /* 0x00000025ff25723e */ /* 0x000fe400000010ff */
[----:B------:R-:W-:-:S03]  /*4b80*/  IADD3 R3, PT, PT, R3, 0x80, RZ ;  /* 0x0000008003037810 */ /* 0x000fc60007ffe0ff */
[----:B-1----:R2:W-:Y:S04]  /*4b90*/  STG.E.U16 desc[UR6][R4.64], R37 ;  /* 0x0000002504007986 */ /* 0x0025e8000c101506 */
.L_x_3383:
[----:B------:R-:W-:-:S13]  /*4ba0*/  ISETP.GE.AND P0, PT, R3, UR4, PT ;  /* 0x0000000403007c0c */ /* 0x000fda000bf06270 */
[----:B------:R-:W-:Y:S05]  /*4bb0*/  @P0 BRA `(.L_x_3395) ;  /* 0x0000003000600947 */ /* 0x000fea0003800000 */
[----:B------:R-:W3:Y:S01]  /*4bc0*/  LDC.64 R6, c[0x0][0x738] ;  /* 0x0001ce00ff067b82 */ /* 0x000ee20000000a00 */
[----:B------:R-:W4:Y:S07]  /*4bd0*/  LDCU.64 UR28, c[0x0][0x740] ;  /* 0x0000e800ff1c77ac */ /* 0x000f2e0008000a00 */
[----:B-12---:R-:W1:Y:S08]  /*4be0*/  LDC.64 R4, c[0x0][0x720] ;  /* 0x0001c800ff047b82 */ /* 0x006e700000000a00 */
[----:B------:R-:W2:Y:S01]  /*4bf0*/  LDC.64 R12, c[0x0][0x718] ;  /* 0x0001c600ff0c7b82 */ /* 0x000ea20000000a00 */
[----:B---3--:R-:W3:Y:S04]  /*4c00*/  LDG.E.64 R6, desc[UR6][R6.64] ;  /* 0x0000000606067981 */ /* 0x008ee8000c1e1b00 */
[----:B-1----:R-:W4:Y:S01]  /*4c10*/  LDG.E.64 R4, desc[UR6][R4.64] ;  /* 0x0000000604047981 */ /* 0x002f22000c1e1b00 */
[----:B------:R-:W-:Y:S01]  /*4c20*/  ISETP.NE.AND P1, PT, RZ, UR5, PT ;  /* 0x00000005ff007c0c */ /* 0x000fe2000bf25270 */
[----:B------:R-:W-:Y:S01]  /*4c30*/  HFMA2 R37, -RZ, RZ, 0, 0 ;  /* 0x00000000ff257431 */ /* 0x000fe200000001ff */
[----:B---3--:R-:W-:-:S04]  /*4c40*/  ISETP.LT.U32.AND P0, PT, R6, 0x1, PT ;  /* 0x000000010600780c */ /* 0x008fc80003f01070 */
        /* <DEDUP_REMOVED lines=9> */
[----:B--2---:R-:W-:-:S02]  /*4ce0*/  LEA R10, P1, R8, R12, 0x1 ;  /* 0x0000000c080a7211 */ /* 0x004fc400078208ff */
        /* <DEDUP_REMOVED lines=20> */
.L_x_3398:
        /* <DEDUP_REMOVED lines=34> */
[----:B------:R-:W-:Y:S01]  /*5050*/  IMAD.WIDE.U32 R28, R38, UR8, RZ ;  /* 0x00000008261c7c25 */ /* 0x000fe2000f8e00ff */
[----:B------:R-:W-:Y:S01]  /*5060*/  LEA R44, P0, R32, UR24, 0x1 ;  /* 0x00000018202c7c11 */ /* 0x000fe2000f8008ff */
[----:B------:R-:W2:Y:S01]  /*5070*/  LDG.E.U16 R36, desc[UR6][R48.64] ;  /* 0x0000000630247981 */ /* 0x000ea2000c1e1500 */
[----:B------:R-:W-:Y:S01]  /*5080*/  IADD3 R33, PT, PT, R33, R43, RZ ;  /* 0x0000002b21217210 */ /* 0x000fe20007ffe0ff */
[----:B------:R-:W-:-:S02]  /*5090*/  IMAD R39, R38, UR9, R39 ;  /* 0x0000000926277c24 */ /* 0x000fc4000f8e0227 */
[----:B------:R-:W-:Y:S01]  /*50a0*/  IMAD R31, R31, UR8, RZ ;  /* 0x000000081f1f7c24 */ /* 0x000fe2000f8e02ff */
[----:B------:R-:W-:Y:S01]  /*50b0*/  LEA.HI.X R45, R32, UR25, R33, 0x1, P0 ;  /* 0x00000019202d7c11 */ /* 0x000fe200080f0c21 */
[----:B------:R-:W-:Y:S01]  /*50c0*/  IMAD R27, R27, UR8, RZ ;  /* 0x000000081b1b7c24 */ /* 0x000fe2000f8e02ff */
[----:B------:R-:W-:Y:S01]  /*50d0*/  LEA R40, P0, R28, UR24, 0x1 ;  /* 0x000000181c287c11 */ /* 0x000fe2000f8008ff */
[----:B------:R-:W3:Y:S01]  /*50e0*/  LDG.E.U16 R38, desc[UR6][R46.64] ;  /* 0x000000062e267981 */ /* 0x000ee2000c1e1500 */
[----:B------:R-:W-:Y:S01]  /*50f0*/  IADD3 R29, PT, PT, R29, R39, RZ ;  /* 0x000000271d1d7210 */ /* 0x000fe20007ffe0ff */
[----:B------:R-:W-:Y:S02]  /*5100*/  IMAD.WIDE.U32 R32, R26, UR8, RZ ;  /* 0x000000081a207c25 */ /* 0x000fe4000f8e00ff */
[----:B------:R-:W4:Y:S01]  /*5110*/  LDG.E.U16 R39, desc[UR6][R44.64] ;  /* 0x000000062c277981 */ /* 0x000f22000c1e1500 */
[----:B------:R-:W-:Y:S01]  /*5120*/  LEA.HI.X R41, R28, UR25, R29, 0x1, P0 ;  /* 0x000000191c297c11 */ /* 0x000fe200080f0c1d */
[----:B------:R-:W-:-:S02]  /*5130*/  IMAD R29, R30, UR9, R31 ;  /* 0x000000091e1d7c24 */ /* 0x000fc4000f8e021f */
        /* <DEDUP_REMOVED lines=56> */
[----:B------:R-:W-:Y:S02]  /*54c0*/  IMAD.WIDE.U32 R20, R8, UR8, RZ ;  /* 0x0000000808147c25 */ /* 0x000fe4000f8e00ff */
[----:B------:R1:W5:Y:S02]  /*54d0*/  LDG.E.U16 R29, desc[UR6][R14.64] ;  /* 0x000000060e1d7981 */ /* 0x000364000c1e1500 */
[----:B------:R-:W-:Y:S02]  /*54e0*/  IMAD R13, R12, UR9, R13 ;  /* 0x000000090c0d7c24 */ /* 0x000fe4000f8e020d */
[----:B0-----:R-:W-:Y:S01]  /*54f0*/  IMAD R19, R25, UR8, RZ ;  /* 0x0000000819137c24 */ /* 0x001fe2000f8e02ff */
[----:B-1----:R-:W-:-:S02]  /*5500*/  IADD3 R5, PT, PT, R21, R9, RZ ;  /* 0x0000000915057210 */ /* 0x002fc40007ffe0ff */
[----:B------:R-:W-:Y:S01]  /*5510*/  LEA R4, P0, R20, UR24, 0x1 ;  /* 0x0000001814047c11 */ /* 0x000fe2000f8008ff */
[C---:B------:R-:W-:Y:S01]  /*5520*/  IMAD R19, R24.reuse, UR9, R19 ;  /* 0x0000000918137c24 */ /* 0x040fe2000f8e0213 */
[----:B------:R-:W-:Y:S01]  /*5530*/  IADD3 R9, PT, PT, R31, R13, RZ ;  /* 0x0000000d1f097210 */ /* 0x000fe20007ffe0ff */
[----:B------:R-:W-:Y:S01]  /*5540*/  IMAD.WIDE.U32 R12, R24, UR8, RZ ;  /* 0x00000008180c7c25 */ /* 0x000fe2000f8e00ff */
[----:B------:R-:W-:Y:S02]  /*5550*/  LEA R8, P1, R30, UR24, 0x1 ;  /* 0x000000181e087c11 */ /* 0x000fe4000f8208ff */
[----:B------:R-:W-:Y:S01]  /*5560*/  LEA.HI.X R5, R20, UR25, R5, 0x1, P0 ;  /* 0x0000001914057c11 */ /* 0x000fe200080f0c05 */
[----:B------:R-:W-:Y:S01]  /*5570*/  IMAD R17, R11, UR8, RZ ;  /* 0x000000080b117c24 */ /* 0x000fe2000f8e02ff */
[----:B------:R-:W-:Y:S01]  /*5580*/  IADD3 R11, PT, PT, R13, R19, RZ ;  /* 0x000000130d0b7210 */ /* 0x000fe20007ffe0ff */
[----:B------:R-:W-:Y:S01]  /*5590*/  IMAD.WIDE.U32 R14, R10, UR8, RZ ;  /* 0x000000080a0e7c25 */ /* 0x000fe2000f8e00ff */
[----:B------:R-:W-:Y:S01]  /*55a0*/  LEA R16, P0, R12, UR24, 0x1 ;  /* 0x000000180c107c11 */ /* 0x000fe2000f8008ff */
[----:B------:R-:W5:Y:S01]  /*55b0*/  LDG.E.U16 R4, desc[UR6][R4.64] ;  /* 0x0000000604047981 */ /* 0x000f62000c1e1500 */
[----:B------:R-:W-:Y:S01]  /*55c0*/  LEA.HI.X R9, R30, UR25, R9, 0x1, P1 ;  /* 0x000000191e097c11 */ /* 0x000fe200088f0c09 */
[----:B------:R-:W-:Y:S01]  /*55d0*/  IMAD R13, R10, UR9, R17 ;  /* 0x000000090a0d7c24 */ /* 0x000fe2000f8e0211 */
[----:B------:R-:W-:-:S02]  /*55e0*/  LEA.HI.X R17, R12, UR25, R11, 0x1, P0 ;  /* 0x000000190c117c11 */ /* 0x000fc400080f0c0b */
[----:B------:R-:W-:Y:S01]  /*55f0*/  LEA R10, P0, R14, UR24, 0x1 ;  /* 0x000000180e0a7c11 */ /* 0x000fe2000f8008ff */
[----:B------:R-:W5:Y:S01]  /*5600*/  LDG.E.U16 R8, desc[UR6][R8.64] ;  /* 0x0000000608087981 */ /* 0x000f62000c1e1500 */
[----:B------:R-:W-:-:S03]  /*5610*/  IADD3 R11, PT, PT, R15, R13, RZ ;  /* 0x0000000d0f0b7210 */ /* 0x000fc60007ffe0ff */
[----:B------:R-:W5:Y:S01]  /*5620*/  LDG.E.U16 R16, desc[UR6][R16.64] ;  /* 0x0000000610107981 */ /* 0x000f62000c1e1500 */
        /* <DEDUP_REMOVED lines=8> */
[----:B---3--:R-:W-:Y:S01]  /*56b0*/  SHF.L.U32 R38, R38, 0x10, RZ ;  /* 0x0000001026267819 */ /* 0x008fe200000006ff */
[----:B----4-:R-:W-:-:S04]  /*56c0*/  IMAD.U32 R12, R39, 0x10000, RZ ;  /* 0x00010000270c7824 */ /* 0x010fc800078e00ff */
        /* <DEDUP_REMOVED lines=25> */
[----:B------:R-:W-:-:S03]  /*5860*/  IADD3 R4, P1, PT, R6, 0x80, RZ ;  /* 0x0000008006047810 */ /* 0x000fc60007f3e0ff */
[----:B------:R-:W-:Y:S01]  /*5870*/  FFMA.FTZ R37, R34, R16, R37 ;  /* 0x0000001022257223 */ /* 0x000fe20000010025 */
[----:B------:R-:W-:Y:S02]  /*5880*/  SHF.L.U32 R10, R10, 0x10, RZ ;  /* 0x000000100a0a7819 */ /* 0x000fe400000006ff */
[----:B------:R-:W-:-:S03]  /*5890*/  IADD3.X R5, PT, PT, RZ, R7, RZ, P1, !PT ;  /* 0x00000007ff057210 */ /* 0x000fc60000ffe4ff */
[----:B------:R-:W-:Y:S01]  /*58a0*/  FFMA.FTZ R37, R34, R10, R37 ;  /* 0x0000000a22257223 */ /* 0x000fe20000010025 */
[----:B------:R-:W-:Y:S06]  /*58b0*/  @P0 BRA `(.L_x_3398) ;  /* 0xfffffff4005c0947 */ /* 0x000fec000383ffff */
[----:B------:R-:W-:Y:S05]  /*58c0*/  BSYNC.RECONVERGENT B2 ;  /* 0x0000000000027941 */ /* 0x000fea0003800200 */
.L_x_3397:
        /* <DEDUP_REMOVED lines=52> */
[----:B------:R-:W-:Y:S01]  /*5c10*/  IMAD R27, R10, UR29, R11 ;  /* 0x0000001d0a1b7c24 */ /* 0x000fe2000f8e020b */
[----:B------:R-:W-:Y:S01]  /*5c20*/  LEA R14, P1, R24, UR30, 0x1 ;  /* 0x0000001e180e7c11 */ /* 0x000fe2000f8208ff */
[----:B---3--:R-:W-:Y:S01]  /*5c30*/  IMAD R17, R7, UR28, RZ ;  /* 0x0000001c07117c24 */ /* 0x008fe2000f8e02ff */
        /* <DEDUP_REMOVED lines=12> */
[----:B------:R-:W-:Y:S02]  /*5d00*/  IMAD R9, R8, UR29, R9 ;  /* 0x0000001d08097c24 */ /* 0x000fe4000f8e0209 */
[----:B------:R-:W3:Y:S01]  /*5d10*/  LDG.E.U16 R10, desc[UR6][R10.64] ;  /* 0x000000060a0a7981 */ /* 0x000ee2000c1e1500 */
[----:B------:R-:W-:-:S02]  /*5d20*/  LEA.HI.X R7, R20, UR31, R7, 0x1, P1 ;  /* 0x0000001f14077c11 */ /* 0x000fc400088f0c07 */
        /* <DEDUP_REMOVED lines=21> */
[----:B------:R-:W-:-:S04]  /*5e80*/  IMAD.U32 R8, R8, 0x10000, RZ ;  /* 0x0001000008087824 */ /* 0x000fc800078e00ff */
[----:B------:R-:W-:-:S07]  /*5e90*/  FFMA.FTZ R37, R34, R8, R37 ;  /* 0x0000000822257223 */ /* 0x000fce0000010025 */
.L_x_3399:
        /* <DEDUP_REMOVED lines=51> */
.L_x_3400:
        /* <DEDUP_REMOVED lines=38> */
.L_x_3396:
[----:B------:R-:W1:Y:S01]  /*6430*/  LDC.64 R4, c[0x0][0x710] ;  /* 0x0001c400ff047b82 */ /* 0x000e620000000a00 */
[----:B------:R-:W-:Y:S02]  /*6440*/  F2FP.BF16.F32.PACK_AB R37, RZ, R37 ;  /* 0x00000025ff25723e */ /* 0x000fe400000010ff */
[----:B------:R-:W-:-:S03]  /*6450*/  IADD3 R3, PT, PT, R3, 0x80, RZ ;  /* 0x0000008003037810 */ /* 0x000fc60007ffe0ff */
[----:B-1----:R2:W-:Y:S04]  /*6460*/  STG.E.U16 desc[UR6][R4.64], R37 ;  /* 0x0000002504007986 */ /* 0x0025e8000c101506 */
.L_x_3389:
        /* <DEDUP_REMOVED lines=41> */
.L_x_3404:
        /* <DEDUP_REMOVED lines=51> */
[----:B------:R-:W-:Y:S01]  /*6a30*/  IADD3 R27, PT, PT, R31, R29, RZ ;  /* 0x0000001d1f1b7210 */ /* 0x000fe20007ffe0ff */
[----:B------:R-:W-:Y:S01]  /*6a40*/  IMAD R29, R23, UR10, RZ ;  /* 0x0000000a171d7c24 */ /* 0x000fe2000f8e02ff */
[----:B------:R-:W-:Y:S01]  /*6a50*/  LEA R26, P0, R30, UR18, 0x1 ;  /* 0x000000121e1a7c11 */ /* 0x000fe2000f8008ff */
[----:B------:R-:W-:Y:S01]  /*6a60*/  IMAD.IADD R23, R33, 0x1, R43 ;  /* 0x0000000121177824 */ /* 0x000fe200078e022b */
[----:B------:R-:W-:Y:S01]  /*6a70*/  LEA R28, P1, R32, UR18, 0x1 ;  /* 0x00000012201c7c11 */ /* 0x000fe2000f8208ff */
        /* <DEDUP_REMOVED lines=12> */
[----:B------:R-:W-:Y:S01]  /*6b40*/  IMAD R19, R19, UR10, RZ ;  /* 0x0000000a13137c24 */ /* 0x000fe2000f8e02ff */
[----:B------:R-:W-:Y:S01]  /*6b50*/  LEA R20, P0, R32, UR18, 0x1 ;  /* 0x0000001220147c11 */ /* 0x000fe2000f8008ff */
[----:B------:R-:W-:Y:S01]  /*6b60*/  IMAD R5, R5, UR10, RZ ;  /* 0x0000000a05057c24 */ /* 0x000fe2000f8e02ff */
[----:B------:R-:W-:Y:S01]  /*6b70*/  IADD3 R21, PT, PT, R33, R31, RZ ;  /* 0x0000001f21157210 */ /* 0x000fe20007ffe0ff */
[----:B------:R-:W-:Y:S01]  /*6b80*/  IMAD R19, R18, UR11, R19 ;  /* 0x0000000b12137c24 */ /* 0x000fe2000f8e0213 */
[----:B------:R-:W5:Y:S02]  /*6b90*/  LDG.E.U16 R26, desc[UR6][R26.64] ;  /* 0x000000061a1a7981 */ /* 0x000f64000c1e1500 */
[----:B------:R-:W-:Y:S01]  /*6ba0*/  LEA.HI.X R21, R32, UR19, R21, 0x1, P0 ;  /* 0x0000001320157c11 */ /* 0x000fe200080f0c15 */
[----:B------:R-:W-:Y:S01]  /*6bb0*/  IMAD.WIDE.U32 R32, R18, UR10, RZ ;  /* 0x0000000a12207c25 */ /* 0x000fe2000f8e00ff */
[----:B------:R1:W5:Y:S03]  /*6bc0*/  LDG.E.U16 R41, desc[UR6][R22.64] ;  /* 0x0000000616297981 */ /* 0x000366000c1e1500 */
[----:B------:R-:W-:Y:S01]  /*6bd0*/  IMAD R5, R4, UR11, R5 ;  /* 0x0000000b04057c24 */ /* 0x000fe2000f8e0205 */
[----:B------:R-:W-:Y:S01]  /*6be0*/  LEA R18, P1, R32, UR18, 0x1 ;  /* 0x0000001220127c11 */ /* 0x000fe2000f8208ff */
[----:B------:R-:W-:Y:S01]  /*6bf0*/  IMAD.WIDE.U32 R30, R4, UR10, RZ ;  /* 0x0000000a041e7c25 */ /* 0x000fe2000f8e00ff */
[----:B------:R1:W5:Y:S03]  /*6c00*/  LDG.E.U16 R27, desc[UR6][R20.64] ;  /* 0x00000006141b7981 */ /* 0x000366000c1e1500 */
        /* <DEDUP_REMOVED lines=89> */
.L_x_3403:
        /* <DEDUP_REMOVED lines=93> */
.L_x_3405:
        /* <DEDUP_REMOVED lines=51> */
.L_x_3406:
        /* <DEDUP_REMOVED lines=38> */
.L_x_3402:
[----:B------:R-:W1:Y:S01]  /*7d00*/  LDC.64 R4, c[0x0][0x710] ;  /* 0x0001c400ff047b82 */ /* 0x000e620000000a00 */
[----:B------:R-:W-:Y:S01]  /*7d10*/  F2FP.BF16.F32.PACK_AB R37, RZ, R37 ;  /* 0x00000025ff25723e */ /* 0x000fe200000010ff */
[----:B------:R-:W-:-:S04]  /*7d20*/  VIADD R3, R3, 0x80 ;  /* 0x0000008003037836 */ /* 0x000fc80000000000 */
[----:B-1----:R3:W-:Y:S03]  /*7d30*/  STG.E.U16 desc[UR6][R4.64], R37 ;  /* 0x0000002504007986 */ /* 0x0027e6000c101506 */
.L_x_3395:
[----:B------:R-:W-:-:S13]  /*7d40*/  ISETP.GE.AND P0, PT, R3, UR4, PT ;  /* 0x0000000403007c0c */ /* 0x000fda000bf06270 */
[----:B------:R-:W-:Y:S05]  /*7d50*/  @P0 BREAK.RELIABLE B0 ;  /* 0x0000000000000942 */ /* 0x000fea0003800100 */
[----:B------:R-:W-:Y:S05]  /*7d60*/  @P0 BRA `(.L_x_3407) ;  /* 0x0000003000680947 */ /* 0x000fea0003800000 */
[----:B------:R-:W4:Y:S01]  /*7d70*/  LDC.64 R6, c[0x0][0x738] ;  /* 0x0001ce00ff067b82 */ /* 0x000f220000000a00 */
[----:B------:R-:W5:Y:S07]  /*7d80*/  LDCU.64 UR28, c[0x0][0x740] ;  /* 0x0000e800ff1c77ac */ /* 0x000f6e0008000a00 */
[----:B-123--:R-:W1:Y:S08]  /*7d90*/  LDC.64 R4, c[0x0][0x720] ;  /* 0x0001c800ff047b82 */ /* 0x00ee700000000a00 */
[----:B------:R-:W2:Y:S01]  /*7da0*/  LDC.64 R12, c[0x0][0x718] ;  /* 0x0001c600ff0c7b82 */ /* 0x000ea20000000a00 */
[----:B----4-:R-:W3:Y:S04]  /*7db0*/  LDG.E.64 R6, desc[UR6][R6.64] ;  /* 0x0000000606067981 */ /* 0x010ee8000c1e1b00 */
[----:B-1----:R-:W5:Y:S01]  /*7dc0*/  LDG.E.64 R4, desc[UR6][R4.64] ;  /* 0x0000000604047981 */ /* 0x002f62000c1e1b00 */
[----:B------:R-:W-:Y:S01]  /*7dd0*/  ISETP.NE.AND P1, PT, RZ, UR5, PT ;  /* 0x00000005ff007c0c */ /* 0x000fe2000bf25270 */
[----:B------:R-:W-:Y:S01]  /*7de0*/  HFMA2 R37, -RZ, RZ, 0, 0 ;  /* 0x00000000ff257431 */ /* 0x000fe200000001ff */
[----:B---3--:R-:W-:-:S04]  /*7df0*/  ISETP.LT.U32.AND P0, PT, R6, 0x1, PT ;  /* 0x000000010600780c */ /* 0x008fc80003f01070 */
[----:B------:R-:W-:-:S04]  /*7e00*/  ISETP.LT.AND.EX P0, PT, R7, RZ, PT, P0 ;  /* 0x000000ff0700720c */ /* 0x000fc80003f01300 */
[----:B------:R-:W-:Y:S01]  /*7e10*/  SEL R9, R6, 0x1, P0 ;  /* 0x0000000106097807 */ /* 0x000fe20000000000 */
[----:B-----5:R-:W-:Y:S01]  /*7e20*/  IMAD R11, R5, UR28, RZ ;  /* 0x0000001c050b7c24 */ /* 0x020fe2000f8e02ff */
        /* <DEDUP_REMOVED lines=27> */
.L_x_3410:
        /* <DEDUP_REMOVED lines=145> */
[----:B------:R-:W-:-:S03]  /*88f0*/  IMAD.U32 R12, R41, 0x10000, RZ ;  /* 0x00010000290c7824 */ /* 0x000fc600078e00ff */
        /* <DEDUP_REMOVED lines=24> */
.L_x_3409:
        /* <DEDUP_REMOVED lines=93> */
.L_x_3411:
        /* <DEDUP_REMOVED lines=30> */
[----:B------:R-:W-:Y:S01]  /*9230*/  IMAD.IADD R13, R9, 0x1, R13 ;  /* 0x00000001090d7824 */ /* 0x000fe200078e020d */
[----:B------:R-:W2:Y:S01]  /*9240*/  LDG.E.U16 R6, desc[UR6][R6.64] ;  /* 0x0000000606067981 */ /* 0x000ea2000c1e1500 */
[----:B------:R-:W-:-:S03]  /*9250*/  IMAD.WIDE.U32 R14, R16, UR28, RZ ;  /* 0x0000001c100e7c25 */ /* 0x000fc6000f8e00ff */
[----:B------:R-:W3:Y:S01]  /*9260*/  LDG.E.U16 R10, desc[UR6][R10.64] ;  /* 0x000000060a0a7981 */ /* 0x000ee2000c1e1500 */
[----:B------:R-:W-:Y:S01]  /*9270*/  IMAD R17, R16, UR29, R17 ;  /* 0x0000001d10117c24 */ /* 0x000fe2000f8e0211 */
[----:B------:R-:W-:Y:S02]  /*9280*/  LEA.HI.X R13, R8, UR31, R13, 0x1, P1 ;  /* 0x0000001f080d7c11 */ /* 0x000fe400088f0c0d */
[C---:B------:R-:W-:Y:S02]  /*9290*/  LEA R8, P1, R14.reuse, UR30, 0x1 ;  /* 0x0000001e0e087c11 */ /* 0x040fe4000f8208ff */
        /* <DEDUP_REMOVED lines=8> */
[----:B------:R-:W-:-:S04]  /*9320*/  FFMA.FTZ R37, R34, R2, R37 ;  /* 0x0000000222257223 */ /* 0x000fc80000010025 */
[----:B------:R-:W-:Y:S01]  /*9330*/  FFMA.FTZ R37, R34, R14, R37 ;  /* 0x0000000e22257223 */ /* 0x000fe20000010025 */
[----:B----4-:R-:W-:-:S05]  /*9340*/  SHF.L.U32 R2, R12, 0x10, RZ ;  /* 0x000000100c027819 */ /* 0x010fca00000006ff */
[----:B------:R-:W-:Y:S01]  /*9350*/  FFMA.FTZ R37, R34, R2, R37 ;  /* 0x0000000222257223 */ /* 0x000fe20000010025 */
[----:B-----5:R-:W-:-:S05]  /*9360*/  SHF.L.U32 R6, R8, 0x10, RZ ;  /* 0x0000001008067819 */ /* 0x020fca00000006ff */
[----:B------:R-:W-:-:S07]  /*9370*/  FFMA.FTZ R37, R34, R6, R37 ;  /* 0x0000000622257223 */ /* 0x000fce0000010025 */
.L_x_3412:
        /* <DEDUP_REMOVED lines=38> */
.L_x_3408:
[----:B------:R-:W1:Y:S01]  /*95e0*/  LDC.64 R4, c[0x0][0x710] ;  /* 0x0001c400ff047b82 */ /* 0x000e620000000a00 */
[----:B------:R-:W-:Y:S02]  /*95f0*/  F2FP.BF16.F32.PACK_AB R37, RZ, R37 ;  /* 0x00000025ff25723e */ /* 0x000fe400000010ff */
[----:B------:R-:W-:-:S03]  /*9600*/  IADD3 R3, PT, PT, R3, 0x80, RZ ;  /* 0x0000008003037810 */ /* 0x000fc60007ffe0ff */
[----:B-1----:R3:W-:Y:S04]  /*9610*/  STG.E.U16 desc[UR6][R4.64], R37 ;  /* 0x0000002504007986 */ /* 0x0027e8000c101506 */
.L_x_3401:
[----:B------:R-:W-:-:S13]  /*9620*/  ISETP.GE.AND P0, PT, R3, UR4, PT ;  /* 0x0000000403007c0c */ /* 0x000fda000bf06270 */
[----:B------:R-:W-:Y:S05]  /*9630*/  @P0 BREAK.RELIABLE B0 ;  /* 0x0000000000000942 */ /* 0x000fea0003800100 */
[----:B------:R-:W-:Y:S05]  /*9640*/  @P0 BRA `(.L_x_3407) ;  /* 0x0000001800300947 */ /* 0x000fea0003800000 */
[----:B0-----:R-:W-:Y:S05]  /*9650*/  BSYNC.RELIABLE B0 ;  /* 0x0000000000007941 */ /* 0x001fea0003800100 */
.L_x_3376:
[----:B------:R-:W0:Y:S01]  /*9660*/  LDC.64 R6, c[0x0][0x738] ;  /* 0x0001ce00ff067b82 */ /* 0x000e220000000a00 */
[----:B------:R-:W4:Y:S07]  /*9670*/  LDCU.64 UR28, c[0x0][0x740] ;  /* 0x0000e800ff1c77ac */ /* 0x000f2e0008000a00 */
[----:B-123--:R-:W1:Y:S08]  /*9680*/  LDC.64 R4, c[0x0][0x720] ;  /* 0x0001c800ff047b82 */ /* 0x00ee700000000a00 */
[----:B------:R-:W2:Y:S01]  /*9690*/  LDC.64 R12, c[0x0][0x718] ;  /* 0x0001c600ff0c7b82 */ /* 0x000ea20000000a00 */
[----:B0-----:R-:W3:Y:S04]  /*96a0*/  LDG.E.64 R6, desc[UR6][R6.64] ;  /* 0x0000000606067981 */ /* 0x001ee8000c1e1b00 */
        /* <DEDUP_REMOVED lines=18> */
[----:B------:R-:W0:Y:S01]  /*97d0*/  LDC.64 R6, c[0x0][0x730] ;  /* 0x0001cc00ff067b82 */ /* 0x000e220000000a00 */
[----:B------:R-:W2:Y:S07]  /*97e0*/  LDG.E.U16 R10, desc[UR6][R10.64] ;  /* 0x000000060a0a7981 */ /* 0x000eae000c1e1500 */
[----:B------:R-:W1:Y:S01]  /*97f0*/  LDC.64 R4, c[0x0][0x748] ;  /* 0x0001d200ff047b82 */ /* 0x000e620000000a00 */
[----:B0-----:R-:W1:Y:S01]  /*9800*/  LDG.E.64 R6, desc[UR6][R6.64] ;  /* 0x0000000606067981 */ /* 0x001e62000c1e1b00 */
[----:B------:R-:W-:-:S04]  /*9810*/  ISETP.GE.U32.AND P0, PT, R0, 0x10, PT ;  /* 0x000000100000780c */ /* 0x000fc80003f06070 */
[----:B------:R-:W-:Y:S02]  /*9820*/  ISETP.GE.U32.AND.EX P0, PT, R35, RZ, PT, P0 ;  /* 0x000000ff2300720c */ /* 0x000fe40003f06100 */
[----:B------:R-:W-:Y:S02]  /*9830*/  LOP3.LUT R2, R0, 0xf, RZ, 0xc0, !PT ;  /* 0x0000000f00027812 */ /* 0x000fe400078ec0ff */
[----:B------:R-:W-:Y:S02]  /*9840*/  MOV R37, RZ ;  /* 0x000000ff00257202 */ /* 0x000fe40000000f00 */
[----:B--2---:R-:W-:Y:S02]  /*9850*/  SHF.L.U32 R34, R10, 0x10, RZ ;  /* 0x000000100a227819 */ /* 0x004fe400000006ff */
[----:B-1----:R-:W-:-:S04]  /*9860*/  LEA R4, P1, R6, R4, 0x3 ;  /* 0x0000000406047211 */ /* 0x002fc800078218ff */
[----:B------:R-:W-:Y:S01]  /*9870*/  LEA.HI.X R5, R6, R5, R7, 0x3, P1 ;  /* 0x0000000506057211 */ /* 0x000fe200008f1c07 */
[----:B------:R-:W-:Y:S08]  /*9880*/  @!P0 BRA `(.L_x_3414) ;  /* 0x0000000800b88947 */ /* 0x000ff00003800000 */
[----:B------:R-:W-:Y:S01]  /*9890*/  BSSY.RECONVERGENT B2, `(.L_x_3414) ;  /* 0x00000ad000027945 */ /* 0x000fe20003800200 */
[----:B------:R-:W-:Y:S02]  /*98a0*/  LOP3.LUT R35, R35, 0x7fffffff, RZ, 0xc0, !PT ;  /* 0x7fffffff23237812 */ /* 0x000fe400078ec0ff */
[----:B------:R-:W-:Y:S02]  /*98b0*/  LOP3.LUT R42, R0, 0xfffffff0, RZ, 0xc0, !PT ;  /* 0xfffffff0002a7812 */ /* 0x000fe400078ec0ff */
[----:B------:R-:W-:-:S07]  /*98c0*/  MOV R37, RZ ;  /* 0x000000ff00257202 */ /* 0x000fce0000000f00 */
.L_x_3415:
        /* <DEDUP_REMOVED lines=78> */
[----:B0-----:R-:W-:Y:S01]  /*9db0*/  IMAD R29, R17, UR14, RZ ;  /* 0x0000000e111d7c24 */ /* 0x001fe2000f8e02ff */
[----:B------:R-:W-:Y:S01]  /*9dc0*/  LEA R18, P1, R32, UR22, 0x1 ;  /* 0x0000001620127c11 */ /* 0x000fe2000f8208ff */
[----:B------:R-:W-:Y:S01]  /*9dd0*/  IMAD.WIDE.U32 R30, R4, UR14, RZ ;  /* 0x0000000e041e7c25 */ /* 0x000fe2000f8e00ff */
[----:B------:R0:W5:Y:S03]  /*9de0*/  LDG.E.U16 R27, desc[UR6][R20.64] ;  /* 0x00000006141b7981 */ /* 0x000166000c1e1500 */
[----:B------:R-:W-:Y:S01]  /*9df0*/  IMAD.IADD R17, R33, 0x1, R19 ;  /* 0x0000000121117824 */ /* 0x000fe200078e0213 */
[----:B------:R-:W-:Y:S01]  /*9e00*/  LEA R4, P0, R30, UR22, 0x1 ;  /* 0x000000161e047c11 */ /* 0x000fe2000f8008ff */
[----:B-1----:R-:W-:Y:S01]  /*9e10*/  IMAD.WIDE.U32 R22, R16, UR14, RZ ;  /* 0x0000000e10167c25 */ /* 0x002fe2000f8e00ff */
[----:B------:R-:W-:-:S02]  /*9e20*/  IADD3 R5, PT, PT, R31, R5, RZ ;  /* 0x000000051f057210 */ /* 0x000fc40007ffe0ff */
[----:B------:R-:W-:Y:S01]  /*9e30*/  LEA.HI.X R19, R32, UR23, R17, 0x1, P1 ;  /* 0x0000001720137c11 */ /* 0x000fe200088f0c11 */
[----:B------:R-:W-:Y:S02]  /*9e40*/  IMAD R29, R16, UR15, R29 ;  /* 0x0000000f101d7c24 */ /* 0x000fe4000f8e021d */
[----:B------:R-:W-:Y:S01]  /*9e50*/  IMAD R17, R15, UR14, RZ ;  /* 0x0000000e0f117c24 */ /* 0x000fe2000f8e02ff */
[----:B------:R-:W-:Y:S01]  /*9e60*/  LEA.HI.X R5, R30, UR23, R5, 0x1, P0 ;  /* 0x000000171e057c11 */ /* 0x000fe200080f0c05 */
[----:B0-----:R-:W-:Y:S01]  /*9e70*/  IMAD.WIDE.U32 R20, R14, UR14, RZ ;  /* 0x0000000e0e147c25 */ /* 0x001fe2000f8e00ff */
        /* <DEDUP_REMOVED lines=79> */
.L_x_3414:
        /* <DEDUP_REMOVED lines=63> */
[----:B------:R-:W-:Y:S01]  /*a760*/  IMAD.IADD R7, R21, 0x1, R17 ;  /* 0x0000000115077824 */ /* 0x000fe200078e0211 */
[----:B------:R-:W-:Y:S01]  /*a770*/  LEA R6, P1, R20, UR30, 0x1 ;  /* 0x0000001e14067c11 */ /* 0x000fe2000f8208ff */
[C---:B------:R-:W-:Y:S01]  /*a780*/  IMAD.WIDE.U32 R18, R8.reuse, UR28, RZ ;  /* 0x0000001c08127c25 */ /* 0x040fe2000f8e00ff */
[----:B------:R-:W5:Y:S03]  /*a790*/  LDG.E.U16 R14, desc[UR6][R14.64] ;  /* 0x000000060e0e7981 */ /* 0x000f66000c1e1500 */
[----:B------:R-:W-:Y:S01]  /*a7a0*/  IMAD R9, R8, UR29, R9 ;  /* 0x0000001d08097c24 */ /* 0x000fe2000f8e0209 */
[----:B------:R-:W-:Y:S01]  /*a7b0*/  LEA.HI.X R7, R20, UR31, R7, 0x1, P1 ;  /* 0x0000001f14077c11 */ /* 0x000fe200088f0c07 */
[----:B------:R-:W5:Y:S01]  /*a7c0*/  LDG.E.U16 R10, desc[UR6][R10.64] ;  /* 0x000000060a0a7981 */ /* 0x000f62000c1e1500 */
[----:B------:R-:W-:-:S02]  /*a7d0*/  LEA R8, P1, R18, UR30, 0x1 ;  /* 0x0000001e12087c11 */ /* 0x000fc4000f8208ff */
[----:B------:R-:W-:Y:S01]  /*a7e0*/  IADD3 R9, PT, PT, R19, R9, RZ ;  /* 0x0000000913097210 */ /* 0x000fe20007ffe0ff */
[----:B------:R-:W5:Y:S03]  /*a7f0*/  LDG.E.U16 R6, desc[UR6][R6.64] ;  /* 0x0000000606067981 */ /* 0x000f66000c1e1500 */
[----:B------:R-:W-:-:S05]  /*a800*/  LEA.HI.X R9, R18, UR31, R9, 0x1, P1 ;  /* 0x0000001f12097c11 */ /* 0x000fca00088f0c09 */
[----:B------:R-:W5:Y:S01]  /*a810*/  LDG.E.U16 R8, desc[UR6][R8.64] ;  /* 0x0000000608087981 */ /* 0x000f62000c1e1500 */
        /* <DEDUP_REMOVED lines=17> */
[----:B------:R-:W-:-:S07]  /*a930*/  FFMA.FTZ R37, R34, R8, R37 ;  /* 0x0000000822257223 */ /* 0x000fce0000010025 */
.L_x_3416:
        /* <DEDUP_REMOVED lines=51> */
.L_x_3417:
        /* <DEDUP_REMOVED lines=38> */
.L_x_3413:
[----:B------:R-:W0:Y:S01]  /*aed0*/  LDC.64 R4, c[0x0][0x710] ;  /* 0x0001c400ff047b82 */ /* 0x000e220000000a00 */
[----:B------:R-:W-:Y:S02]  /*aee0*/  F2FP.BF16.F32.PACK_AB R37, RZ, R37 ;  /* 0x00000025ff25723e */ /* 0x000fe400000010ff */
[----:B------:R-:W-:-:S03]  /*aef0*/  IADD3 R3, PT, PT, R3, 0x80, RZ ;  /* 0x0000008003037810 */ /* 0x000fc60007ffe0ff */
[----:B0-----:R4:W-:Y:S04]  /*af00*/  STG.E.U16 desc[UR6][R4.64], R37 ;  /* 0x0000002504007986 */ /* 0x0019e8000c101506 */
.L_x_3407:
[----:B0-----:R-:W-:Y:S05]  /*af10*/  BSYNC.RECONVERGENT B1 ;  /* 0x0000000000017941 */ /* 0x001fea0003800200 */
.L_x_3375:
[----:B------:R-:W-:Y:S05]  /*af20*/  WARPSYNC.ALL ;  /* 0x0000000000007948 */ /* 0x000fea0003800000 */
[----:B------:R-:W-:-:S13]  /*af30*/  ISETP.GE.AND P0, PT, R3, UR4, PT ;  /* 0x0000000403007c0c */ /* 0x000fda000bf06270 */
[----:B------:R-:W-:Y:S05]  /*af40*/  @P0 EXIT ;  /* 0x000000000000094d */ /* 0x000fea0003800000 */
[----:B------:R-:W0:Y:S08]  /*af50*/  LDC.64 R6, c[0x0][0x738] ;  /* 0x0001ce00ff067b82 */ /* 0x000e300000000a00 */
[----:B------:R-:W5:Y:S08]  /*af60*/  LDC.64 R2, c[0x0][0x720] ;  /* 0x0001c800ff027b82 */ /* 0x000f700000000a00 */
[----:B-1234-:R-:W1:Y:S01]  /*af70*/  LDC.64 R4, c[0x0][0x730] ;  /* 0x0001cc00ff047b82 */ /* 0x01ee620000000a00 */
[----:B0-----:R-:W2:Y:S07]  /*af80*/  LDG.E.64 R6, desc[UR6][R6.64] ;  /* 0x0000000606067981 */ /* 0x001eae000c1e1b00 */
[----:B------:R-:W0:Y:S01]  /*af90*/  LDC.64 R12, c[0x0][0x740] ;  /* 0x0001d000ff0c7b82 */ /* 0x000e220000000a00 */
[----:B-----5:R-:W0:Y:S07]  /*afa0*/  LDG.E.64 R2, desc[UR6][R2.64] ;  /* 0x0000000602027981 */ /* 0x020e2e000c1e1b00 */
[----:B------:R-:W3:Y:S01]  /*afb0*/  LDC.64 R16, c[0x0][0x748] ;  /* 0x0001d200ff107b82 */ /* 0x000ee20000000a00 */
[----:B-1----:R-:W3:Y:S07]  /*afc0*/  LDG.E.64 R4, desc[UR6][R4.64] ;  /* 0x0000000604047981 */ /* 0x002eee000c1e1b00 */
[----:B------:R-:W1:Y:S01]  /*afd0*/  LDC.64 R14, c[0x0][0x718] ;  /* 0x0001c600ff0e7b82 */ /* 0x000e620000000a00 */
[----:B------:R-:W-:Y:S01]  /*afe0*/  ISETP.NE.AND P1, PT, RZ, UR5, PT ;  /* 0x00000005ff007c0c */ /* 0x000fe2000bf25270 */
[----:B------:R-:W-:Y:S01]  /*aff0*/  HFMA2 R38, -RZ, RZ, 0, 0 ;  /* 0x00000000ff267431 */ /* 0x000fe200000001ff */
[----:B--2---:R-:W-:-:S04]  /*b000*/  ISETP.LT.U32.AND P0, PT, R6, 0x1, PT ;  /* 0x000000010600780c */ /* 0x004fc80003f01070 */
[----:B------:R-:W-:-:S04]  /*b010*/  ISETP.LT.AND.EX P0, PT, R7, RZ, PT, P0 ;  /* 0x000000ff0700720c */ /* 0x000fc80003f01300 */
[----:B------:R-:W-:Y:S01]  /*b020*/  SEL R9, R6, 0x1, P0 ;  /* 0x0000000106097807 */ /* 0x000fe20000000000 */
[----:B0-----:R-:W-:Y:S01]  /*b030*/  IMAD R10, R3, R12, RZ ;  /* 0x0000000c030a7224 */ /* 0x001fe200078e02ff */
[----:B------:R-:W-:Y:S02]  /*b040*/  SEL R11, R7, RZ, P0 ;  /* 0x000000ff070b7207 */ /* 0x000fe40000000000 */
[----:B------:R-:W-:Y:S01]  /*b050*/  SEL R0, R9, R6, !P1 ;  /* 0x0000000609007207 */ /* 0x000fe20004800000 */
[----:B------:R-:W-:Y:S01]  /*b060*/  IMAD.WIDE.U32 R8, R2, R12, RZ ;  /* 0x0000000c02087225 */ /* 0x000fe200078e00ff */
[----:B------:R-:W-:Y:S02]  /*b070*/  SEL R36, R11, R7, !P1 ;  /* 0x000000070b247207 */ /* 0x000fe40004800000 */
[----:B------:R-:W-:Y:S01]  /*b080*/  ISETP.GE.U32.AND P0, PT, R0, 0x1, PT ;  /* 0x000000010000780c */ /* 0x000fe20003f06070 */
[----:B------:R-:W-:Y:S01]  /*b090*/  IMAD R3, R2, R13, R10 ;  /* 0x0000000d02037224 */ /* 0x000fe200078e020a */
[----:B---3--:R-:W-:-:S02]  /*b0a0*/  LEA R2, P2, R4, R16, 0x3 ;  /* 0x0000001004027211 */ /* 0x008fc400078418ff */
[----:B------:R-:W-:Y:S02]  /*b0b0*/  ISETP.GE.AND.EX P0, PT, R36, RZ, PT, P0 ;  /* 0x000000ff2400720c */ /* 0x000fe40003f06300 */
[----:B-1----:R-:W-:Y:S02]  /*b0c0*/  LEA R6, P1, R8, R14, 0x1 ;  /* 0x0000000e08067211 */ /* 0x002fe400078208ff */
[----:B------:R-:W-:Y:S02]  /*b0d0*/  IADD3 R7, PT, PT, R9, R3, RZ ;  /* 0x0000000309077210 */ /* 0x000fe40007ffe0ff */
[----:B------:R-:W-:Y:S02]  /*b0e0*/  LEA.HI.X R3, R4, R17, R5, 0x3, P2 ;  /* 0x0000001104037211 */ /* 0x000fe400010f1c05 */
[----:B------:R-:W-:-:S05]  /*b0f0*/  LEA.HI.X R7, R8, R15, R7, 0x1, P1 ;  /* 0x0000000f08077211 */ /* 0x000fca00008f0c07 */
[----:B------:R-:W-:Y:S05]  /*b100*/  @!P0 BRA `(.L_x_3418) ;  /* 0x0000001400b08947 */ /* 0x000fea0003800000 */
[----:B------:R-:W2:Y:S01]  /*b110*/  LDG.E.U16 R6, desc[UR6][R6.64] ;  /* 0x0000000606067981 */ /* 0x000ea2000c1e1500 */
[C---:B------:R-:W-:Y:S02]  /*b120*/  ISETP.GE.U32.AND P0, PT, R0.reuse, 0x10, PT ;  /* 0x000000100000780c */ /* 0x040fe40003f06070 */
[----:B------:R-:W-:Y:S02]  /*b130*/  LOP3.LUT R34, R0, 0xf, RZ, 0xc0, !PT ;  /* 0x0000000f00227812 */ /* 0x000fe400078ec0ff */
[----:B------:R-:W-:Y:S02]  /*b140*/  ISETP.GE.U32.AND.EX P0, PT, R36, RZ, PT, P0 ;  /* 0x000000ff2400720c */ /* 0x000fe40003f06100 */
[----:B------:R-:W-:Y:S01]  /*b150*/  MOV R38, RZ ;  /* 0x000000ff00267202 */ /* 0x000fe20000000f00 */
[----:B--2---:R-:W-:-:S10]  /*b160*/  IMAD.U32 R35, R6, 0x10000, RZ ;  /* 0x0001000006237824 */ /* 0x004fd400078e00ff */
[----:B------:R-:W-:Y:S05]  /*b170*/  @!P0 BRA `(.L_x_3419) ;  /* 0x0000000800bc8947 */ /* 0x000fea0003800000 */
[----:B------:R-:W0:Y:S01]  /*b180*/  LDC.64 R4, c[0x0][0x728] ;  /* 0x0001ca00ff047b82 */ /* 0x000e220000000a00 */
[----:B------:R-:W-:Y:S01]  /*b190*/  HFMA2 R38, -RZ, RZ, 0, 0 ;  /* 0x00000000ff267431 */ /* 0x000fe200000001ff */
[----:B------:R-:W-:Y:S01]  /*b1a0*/  MOV R7, R3 ;  /* 0x0000000300077202 */ /* 0x000fe20000000f00 */
[----:B------:R-:W1:Y:S01]  /*b1b0*/  LDCU.64 UR4, c[0x0][0x758] ;  /* 0x0000eb00ff0477ac */ /* 0x000e620008000a00 */
[----:B------:R-:W-:Y:S02]  /*b1c0*/  LOP3.LUT R36, R36, 0x7fffffff, RZ, 0xc0, !PT ;  /* 0x7fffffff24247812 */ /* 0x000fe400078ec0ff */
[----:B------:R-:W-:-:S07]  /*b1d0*/  LOP3.LUT R41, R0, 0xfffffff0, RZ, 0xc0, !PT ;  /* 0xfffffff000297812 */ /* 0x000fce00078ec0ff */
.L_x_3420:
        /* <DEDUP_REMOVED lines=27> */
[----:B------:R-:W-:Y:S01]  /*b390*/  IMAD.WIDE.U32 R32, R28, UR4, RZ ;  /* 0x000000041c207c25 */ /* 0x000fe2000f8e00ff */
[-C--:B------:R-:W-:Y:S02]  /*b3a0*/  LEA R46, P1, R44, R4.reuse, 0x1 ;  /* 0x000000042c2e7211 */ /* 0x080fe400078208ff */
[----:B------:R-:W-:Y:S01]  /*b3b0*/  IADD3 R29, PT, PT, R45, R39, RZ ;  /* 0x000000272d1d7210 */ /* 0x000fe20007ffe0ff */
[----:B------:R-:W-:Y:S02]  /*b3c0*/  IMAD R37, R28, UR5, R37 ;  /* 0x000000051c257c24 */ /* 0x000fe4000f8e0225 */
[----:B----4-:R-:W-:Y:S01]  /*b3d0*/  IMAD R39, R43, UR4, RZ ;  /* 0x000000042b277c24 */ /* 0x010fe2000f8e02ff */
[----:B------:R-:W-:Y:S01]  /*b3e0*/  LEA.HI.X R47, R44, R5, R29, 0x1, P1 ;  /* 0x000000052c2f7211 */ /* 0x000fe200008f0c1d */
[----:B------:R-:W-:Y:S01]  /*b3f0*/  IMAD.WIDE.U32 R28, R42, UR4, RZ ;  /* 0x000000042a1c7c25 */ /* 0x000fe2000f8e00ff */
[----:B------:R-:W-:-:S02]  /*b400*/  LEA R44, P0, R32, R4, 0x1 ;  /* 0x00000004202c7211 */ /* 0x000fc400078008ff */
[----:B------:R-:W-:Y:S01]  /*b410*/  IADD3 R33, PT, PT, R33, R37, RZ ;  /* 0x0000002521217210 */ /* 0x000fe20007ffe0ff */
[----:B------:R-:W-:Y:S01]  /*b420*/  IMAD R39, R42, UR5, R39 ;  /* 0x000000052a277c24 */ /* 0x000fe2000f8e0227 */
[----:B------:R0:W2:Y:S02]  /*b430*/  LDG.E.U16 R37, desc[UR6][R48.64] ;  /* 0x0000000630257981 */ /* 0x0000a4000c1e1500 */
[----:B------:R-:W-:Y:S01]  /*b440*/  LEA.HI.X R45, R32, R5, R33, 0x1, P0 ;  /* 0x00000005202d7211 */ /* 0x000fe200000f0c21 */
[----:B-----5:R-:W-:Y:S01]  /*b450*/  IMAD R31, R31, UR4, RZ ;  /* 0x000000041f1f7c24 */ /* 0x020fe2000f8e02ff */
[C---:B------:R-:W-:Y:S02]  /*b460*/  LEA R42, P0, R28.reuse, R4, 0x1 ;  /* 0x000000041c2a7211 */ /* 0x040fe400078008ff */
[----:B------:R-:W-:Y:S01]  /*b470*/  IADD3 R29, PT, PT, R29, R39, RZ ;  /* 0x000000271d1d7210 */ /* 0x000fe20007ffe0ff */
[----:B------:R-:W-:Y:S01]  /*b480*/  IMAD R27, R27, UR4, RZ ;  /* 0x000000041b1b7c24 */ /* 0x000fe2000f8e02ff */
[----:B------:R1:W3:Y:S02]  /*b490*/  LDG.E.U16 R40, desc[UR6][R44.64] ;  /* 0x000000062c287981 */ /* 0x0002e4000c1e1500 */
[----:B------:R-:W-:Y:S01]  /*b4a0*/  LEA.HI.X R43, R28, R5, R29, 0x1, P0 ;  /* 0x000000051c2b7211 */ /* 0x000fe200000f0c1d */
[C---:B------:R-:W-:Y:S01]  /*b4b0*/  IMAD R29, R30.reuse, UR5, R31 ;  /* 0x000000051e1d7c24 */ /* 0x040fe2000f8e021f */
[----:B------:R-:W4:Y:S01]  /*b4c0*/  LDG.E.U16 R39, desc[UR6][R46.64] ;  /* 0x000000062e277981 */ /* 0x000f22000c1e1500 */
[----:B------:R-:W-:-:S03]  /*b4d0*/  IMAD.WIDE.U32 R30, R30, UR4, RZ ;  /* 0x000000041e1e7c25 */ /* 0x000fc6000f8e00ff */
[----:B------:R-:W5:Y:S01]  /*b4e0*/  LDG.E.U16 R42, desc[UR6][R42.64] ;  /* 0x000000062a2a7981 */ /* 0x000f62000c1e1500 */
[----:B------:R-:W-:-:S04]  /*b4f0*/  IMAD.WIDE.U32 R32, R26, UR4, RZ ;  /* 0x000000041a207c25 */ /* 0x000fc8000f8e00ff */
[----:B0-----:R-:W-:Y:S01]  /*b500*/  IMAD R49, R26, UR5, R27 ;  /* 0x000000051a317c24 */ /* 0x001fe2000f8e021b */
[-C--:B------:R-:W-:Y:S02]  /*b510*/  LEA R26, P0, R30, R4.reuse, 0x1 ;  /* 0x000000041e1a7211 */ /* 0x080fe400078008ff */
[----:B------:R-:W-:Y:S01]  /*b520*/  IADD3 R27, PT, PT, R31, R29, RZ ;  /* 0x0000001d1f1b7210 */ /* 0x000fe20007ffe0ff */
[----:B------:R-:W-:Y:S01]  /*b530*/  IMAD R29, R23, UR4, RZ ;  /* 0x00000004171d7c24 */ /* 0x000fe2000f8e02ff */
[----:B------:R-:W-:Y:S02]  /*b540*/  LEA R28, P1, R32, R4, 0x1 ;  /* 0x00000004201c7211 */ /* 0x000fe400078208ff */
[----:B------:R-:W-:Y:S01]  /*b550*/  IADD3 R23, PT, PT, R33, R49, RZ ;  /* 0x0000003121177210 */ /* 0x000fe20007ffe0ff */
[----:B-1----:R-:W-:Y:S01]  /*b560*/  IMAD R45, R22, UR5, R29 ;  /* 0x00000005162d7c24 */ /* 0x002fe2000f8e021d */
[-C--:B------:R-:W-:Y:S01]  /*b570*/  LEA.HI.X R27, R30, R5.reuse, R27, 0x1, P0 ;  /* 0x000000051e1b7211 */ /* 0x080fe200000f0c1b */
[----:B------:R-:W-:Y:S01]  /*b580*/  IMAD.WIDE.U32 R30, R22, UR4, RZ ;  /* 0x00000004161e7c25 */ /* 0x000fe2000f8e00ff */
[----:B------:R-:W-:-:S03]  /*b590*/  LEA.HI.X R29, R32, R5, R23, 0x1, P1 ;  /* 0x00000005201d7211 */ /* 0x000fc600008f0c17 */
[----:B------:R-:W-:Y:S01]  /*b5a0*/  IMAD R23, R21, UR4, RZ ;  /* 0x0000000415177c24 */ /* 0x000fe2000f8e02ff */
[----:B------:R-:W-:Y:S01]  /*b5b0*/  IADD3 R21, PT, PT, R31, R45, RZ ;  /* 0x0000002d1f157210 */ /* 0x000fe20007ffe0ff */
[----:B------:R-:W-:Y:S01]  /*b5c0*/  IMAD.WIDE.U32 R32, R20, UR4, RZ ;  /* 0x0000000414207c25 */ /* 0x000fe2000f8e00ff */
[-C--:B------:R-:W-:Y:S01]  /*b5d0*/  LEA R22, P0, R30, R4.reuse, 0x1 ;  /* 0x000000041e167211 */ /* 0x080fe200078008ff */
[----:B------:R0:W5:Y:S02]  /*b5e0*/  LDG.E.U16 R28, desc[UR6][R28.64] ;  /* 0x000000061c1c7981 */ /* 0x000164000c1e1500 */
[----:B------:R-:W-:Y:S01]  /*b5f0*/  IMAD R31, R20, UR5, R23 ;  /* 0x00000005141f7c24 */ /* 0x000fe2000f8e0217 */
[----:B------:R-:W-:Y:S01]  /*b600*/  LEA.HI.X R23, R30, R5, R21, 0x1, P0 ;  /* 0x000000051e177211 */ /* 0x000fe200000f0c15 */
[----:B------:R-:W-:Y:S01]  /*b610*/  IMAD R19, R19, UR4, RZ ;  /* 0x0000000413137c24 */ /* 0x000fe2000f8e02ff */
[-C--:B------:R-:W-:Y:S01]  /*b620*/  LEA R20, P0, R32, R4.reuse, 0x1 ;  /* 0x0000000420147211 */ /* 0x080fe200078008ff */
[----:B------:R-:W-:Y:S01]  /*b630*/  IMAD R3, R3, UR4, RZ ;  /* 0x0000000403037c24 */ /* 0x000fe2000f8e02ff */
[----:B------:R-:W-:Y:S01]  /*b640*/  IADD3 R21, PT, PT, R33, R31, RZ ;  /* 0x0000001f21157210 */ /* 0x000fe20007ffe0ff */
[----:B------:R-:W-:Y:S01]  /*b650*/  IMAD R19, R18, UR5, R19 ;  /* 0x0000000512137c24 */ /* 0x000fe2000f8e0213 */
[----:B------:R-:W5:Y:S02]  /*b660*/  LDG.E.U16 R26, desc[UR6][R26.64] ;  /* 0x000000061a1a7981 */ /* 0x000f64000c1e1500 */
[----:B------:R-:W-:Y:S01]  /*b670*/  LEA.HI.X R21, R32, R5, R21, 0x1, P0 ;  /* 0x0000000520157211 */ /* 0x000fe200000f0c15 */
[----:B------:R-:W-:Y:S01]  /*b680*/  IMAD.WIDE.U32 R32, R18, UR4, RZ ;  /* 0x0000000412207c25 */ /* 0x000fe2000f8e00ff */
[----:B------:R1:W5:Y:S03]  /*b690*/  LDG.E.U16 R43, desc[UR6][R22.64] ;  /* 0x00000006162b7981 */ /* 0x000366000c1e1500 */
[----:B------:R-:W-:Y:S01]  /*b6a0*/  IMAD R3, R2, UR5, R3 ;  /* 0x0000000502037c24 */ /* 0x000fe2000f8e0203 */
[-C--:B------:R-:W-:Y:S01]  /*b6b0*/  LEA R18, P1, R32, R4.reuse, 0x1 ;  /* 0x0000000420127211 */ /* 0x080fe200078208ff */
[----:B------:R-:W-:Y:S01]  /*b6c0*/  IMAD.WIDE.U32 R30, R2, UR4, RZ ;  /* 0x00000004021e7c25 */ /* 0x000fe2000f8e00ff */
[----:B------:R1:W5:Y:S03]  /*b6d0*/  LDG.E.U16 R27, desc[UR6][R20.64] ;  /* 0x00000006141b7981 */ /* 0x000366000c1e1500 */
[----:B0-----:R-:W-:Y:S01]  /*b6e0*/  IMAD R29, R17, UR4, RZ ;  /* 0x00000004111d7c24 */ /* 0x001fe2000f8e02ff */
        /* <DEDUP_REMOVED lines=10> */
[----:B------:R0:W5:Y:S01]  /*b790*/  LDG.E.U16 R18, desc[UR6][R18.64] ;  /* 0x0000000612127981 */ /* 0x000162000c1e1500 */
[-C--:B------:R-:W-:Y:S01]  /*b7a0*/  LEA R16, P0, R22, R4.reuse, 0x1 ;  /* 0x0000000416107211 */ /* 0x080fe200078008ff */
[----:B------:R-:W-:Y:S02]  /*b7b0*/  IMAD R29, R14, UR5, R17 ;  /* 0x000000050e1d7c24 */ /* 0x000fe4000f8e0211 */
[----:B------:R-:W-:Y:S01]  /*b7c0*/  IMAD R9, R9, UR4, RZ ;  /* 0x0000000409097c24 */ /* 0x000fe2000f8e02ff */
[----:B------:R-:W-:Y:S01]  /*b7d0*/  LEA.HI.X R17, R22, R5, R15, 0x1, P0 ;  /* 0x0000000516117211 */ /* 0x000fe200000f0c0f */
[----:B------:R-:W-:Y:S01]  /*b7e0*/  IMAD R13, R13, UR4, RZ ;  /* 0x000000040d0d7c24 */ /* 0x000fe2000f8e02ff */
[----:B------:R-:W-:Y:S01]  /*b7f0*/  LEA R14, P0, R20, R4, 0x1 ;  /* 0x00000004140e7211 */ /* 0x000fe200078008ff */
[----:B------:R1:W5:Y:S01]  /*b800*/  LDG.E.U16 R23, desc[UR6][R2.64] ;  /* 0x0000000602177981 */ /* 0x000362000c1e1500 */
[----:B------:R-:W-:Y:S01]  /*b810*/  IADD3 R15, PT, PT, R21, R29, RZ ;  /* 0x0000001d150f7210 */ /* 0x000fe20007ffe0ff */
[----:B------:R-:W-:-:S02]  /*b820*/  IMAD R9, R8, UR5, R9 ;  /* 0x0000000508097c24 */ /* 0x000fc4000f8e0209 */
[----:B------:R-:W-:Y:S01]  /*b830*/  IMAD.WIDE.U32 R30, R12, UR4, RZ ;  /* 0x000000040c1e7c25 */ /* 0x000fe2000f8e00ff */
[----:B------:R-:W-:Y:S01]  /*b840*/  LEA.HI.X R15, R20, R5, R15, 0x1, P0 ;  /* 0x00000005140f7211 */ /* 0x000fe200000f0c0f */
[----:B------:R1:W5:Y:S02]  /*b850*/  LDG.E.U16 R22, desc[UR6][R16.64] ;  /* 0x0000000610167981 */ /* 0x000364000c1e1500 */
[----:B------:R-:W-:Y:S02]  /*b860*/  IMAD.WIDE.U32 R20, R8, UR4, RZ ;  /* 0x0000000408147c25 */ /* 0x000fe4000f8e00ff */
[----:B------:R1:W5:Y:S02]  /*b870*/  LDG.E.U16 R29, desc[UR6][R14.64] ;  /* 0x000000060e1d7981 */ /* 0x000364000c1e1500 */
        /* <DEDUP_REMOVED lines=13> */
[----:B------:R3:W5:Y:S01]  /*b950*/  LDG.E.U16 R2, desc[UR6][R2.64] ;  /* 0x0000000602027981 */ /* 0x000762000c1e1500 */
[-C--:B------:R-:W-:Y:S01]  /*b960*/  LEA.HI.X R9, R30, R5.reuse, R9, 0x1, P1 ;  /* 0x000000051e097211 */ /* 0x080fe200008f0c09 */
[----:B------:R-:W-:Y:S01]  /*b970*/  IMAD R13, R10, UR5, R17 ;  /* 0x000000050a0d7c24 */ /* 0x000fe2000f8e0211 */
[----:B------:R-:W-:-:S02]  /*b980*/  LEA.HI.X R17, R12, R5, R11, 0x1, P0 ;  /* 0x000000050c117211 */ /* 0x000fc400000f0c0b */
[----:B------:R-:W-:Y:S01]  /*b990*/  LEA R10, P0, R14, R4, 0x1 ;  /* 0x000000040e0a7211 */ /* 0x000fe200078008ff */
[----:B------:R0:W5:Y:S01]  /*b9a0*/  LDG.E.U16 R8, desc[UR6][R8.64] ;  /* 0x0000000608087981 */ /* 0x000162000c1e1500 */
        /* <DEDUP_REMOVED lines=11> */
[----:B----4-:R-:W-:-:S05]  /*ba60*/  SHF.L.U32 R39, R39, 0x10, RZ ;  /* 0x0000001027277819 */ /* 0x010fca00000006ff */
[----:B------:R-:W-:Y:S01]  /*ba70*/  FFMA.FTZ R38, R35, R39, R38 ;  /* 0x0000002723267223 */ /* 0x000fe20000010026 */
[----:B-----5:R-:W-:-:S03]  /*ba80*/  SHF.L.U32 R13, R42, 0x10, RZ ;  /* 0x000000102a0d7819 */ /* 0x020fc600000006ff */
[----:B------:R-:W-:-:S04]  /*ba90*/  FFMA.FTZ R38, R35, R3, R38 ;  /* 0x0000000323267223 */ /* 0x000fc80000010026 */
[----:B------:R-:W-:Y:S01]  /*baa0*/  FFMA.FTZ R38, R35, R13, R38 ;  /* 0x0000000d23267223 */ /* 0x000fe20000010026 */
[----:B0-----:R-:W-:Y:S02]  /*bab0*/  SHF.L.U32 R9, R28, 0x10, RZ ;  /* 0x000000101c097819 */ /* 0x001fe400000006ff */
        /* <DEDUP_REMOVED lines=15> */
[----:B------:R-:W-:-:S05]  /*bbb0*/  SHF.L.U32 R3, R2, 0x10, RZ ;  /* 0x0000001002037819 */ /* 0x000fca00000006ff */
[C---:B------:R-:W-:Y:S01]  /*bbc0*/  FFMA.FTZ R38, R35.reuse, R3, R38 ;  /* 0x0000000323267223 */ /* 0x040fe20000010026 */
[----:B------:R-:W-:Y:S02]  /*bbd0*/  SHF.L.U32 R8, R8, 0x10, RZ ;  /* 0x0000001008087819 */ /* 0x000fe400000006ff */
[----:B------:R-:W-:Y:S02]  /*bbe0*/  IADD3 R2, P1, PT, R6, 0x80, RZ ;  /* 0x0000008006027810 */ /* 0x000fe40007f3e0ff */
[----:B------:R-:W-:Y:S01]  /*bbf0*/  SHF.L.U32 R16, R16, 0x10, RZ ;  /* 0x0000001010107819 */ /* 0x000fe200000006ff */
[----:B------:R-:W-:Y:S01]  /*bc00*/  FFMA.FTZ R8, R35, R8, R38 ;  /* 0x0000000823087223 */ /* 0x000fe20000010026 */
[----:B------:R-:W-:-:S03]  /*bc10*/  IADD3.X R7, PT, PT, RZ, R7, RZ, P1, !PT ;  /* 0x00000007ff077210 */ /* 0x000fc60000ffe4ff */
[----:B------:R-:W-:Y:S01]  /*bc20*/  FFMA.FTZ R8, R35, R16, R8 ;  /* 0x0000001023087223 */ /* 0x000fe20000010008 */
[----:B------:R-:W-:-:S05]  /*bc30*/  SHF.L.U32 R3, R10, 0x10, RZ ;  /* 0x000000100a037819 */ /* 0x000fca00000006ff */
[----:B------:R-:W-:Y:S01]  /*bc40*/  FFMA.FTZ R38, R35, R3, R8 ;  /* 0x0000000323267223 */ /* 0x000fe20000010008 */
[----:B------:R-:W-:Y:S01]  /*bc50*/  MOV R3, R7 ;  /* 0x0000000700037202 */ /* 0x000fe20000000f00 */
[----:B------:R-:W-:Y:S06]  /*bc60*/  @P0 BRA `(.L_x_3420) ;  /* 0xfffffff4005c0947 */ /* 0x000fec000383ffff */
.L_x_3419:
        /* <DEDUP_REMOVED lines=50> */
[----:B------:R-:W-:Y:S01]  /*bf90*/  IMAD.WIDE.U32 R28, R10, UR4, RZ ;  /* 0x000000040a1c7c25 */ /* 0x000fe2000f8e00ff */
[----:B------:R-:W-:Y:S01]  /*bfa0*/  LEA R14, P1, R24, R8, 0x1 ;  /* 0x00000008180e7211 */ /* 0x000fe200078208ff */
[----:B------:R5:W4:Y:S02]  /*bfb0*/  LDG.E.U16 R18, desc[UR6][R22.64] ;  /* 0x0000000616127981 */ /* 0x000b24000c1e1500 */
[----:B0-----:R-:W-:-:S02]  /*bfc0*/  IMAD R19, R10, UR5, R11 ;  /* 0x000000050a137c24 */ /* 0x001fc4000f8e020b */
        /* <DEDUP_REMOVED lines=9> */
[----:B-----5:R-:W-:Y:S01]  /*c060*/  IMAD.WIDE.U32 R22, R6, UR4, RZ ;  /* 0x0000000406167c25 */ /* 0x020fe2000f8e00ff */
[----:B------:R-:W-:Y:S01]  /*c070*/  LEA R4, P1, R20, R8, 0x1 ;  /* 0x0000000814047211 */ /* 0x000fe200078208ff */
[----:B------:R-:W5:Y:S01]  /*c080*/  LDG.E.U16 R14, desc[UR6][R14.64] ;  /* 0x000000060e0e7981 */ /* 0x000f62000c1e1500 */
[----:B------:R-:W-:Y:S01]  /*c090*/  IADD3 R5, PT, PT, R21, R17, RZ ;  /* 0x0000001115057210 */ /* 0x000fe20007ffe0ff */
[----:B------:R-:W-:-:S02]  /*c0a0*/  IMAD R7, R6, UR5, R7 ;  /* 0x0000000506077c24 */ /* 0x000fc4000f8e0207 */
[----:B------:R5:W5:Y:S01]  /*c0b0*/  LDG.E.U16 R10, desc[UR6][R10.64] ;  /* 0x000000060a0a7981 */ /* 0x000b62000c1e1500 */
[----:B------:R-:W-:Y:S02]  /*c0c0*/  LEA.HI.X R5, R20, R9, R5, 0x1, P1 ;  /* 0x0000000914057211 */ /* 0x000fe400008f0c05 */
        /* <DEDUP_REMOVED lines=9> */
[----:B------:R-:W-:Y:S01]  /*c160*/  FFMA.FTZ R12, R35, R12, R38 ;  /* 0x0000000c230c7223 */ /* 0x000fe20000010026 */
[----:B----4-:R-:W-:-:S03]  /*c170*/  SHF.L.U32 R13, R13, 0x10, RZ ;  /* 0x000000100d0d7819 */ /* 0x010fc600000006ff */
[----:B------:R-:W-:Y:S01]  /*c180*/  FFMA.FTZ R12, R35, R7, R12 ;  /* 0x00000007230c7223 */ /* 0x000fe2000001000c */
[----:B------:R-:W-:-:S03]  /*c190*/  SHF.L.U32 R7, R18, 0x10, RZ ;  /* 0x0000001012077819 */ /* 0x000fc600000006ff */
[----:B------:R-:W-:-:S04]  /*c1a0*/  FFMA.FTZ R12, R35, R13, R12 ;  /* 0x0000000d230c7223 */ /* 0x000fc8000001000c */
[----:B------:R-:W-:Y:S01]  /*c1b0*/  FFMA.FTZ R12, R35, R7, R12 ;  /* 0x00000007230c7223 */ /* 0x000fe2000001000c */
[----:B-----5:R-:W-:Y:S02]  /*c1c0*/  SHF.L.U32 R11, R14, 0x10, RZ ;  /* 0x000000100e0b7819 */ /* 0x020fe400000006ff */
[----:B0-----:R-:W-:-:S03]  /*c1d0*/  SHF.L.U32 R5, R10, 0x10, RZ ;  /* 0x000000100a057819 */ /* 0x001fc600000006ff */
[----:B------:R-:W-:-:S04]  /*c1e0*/  FFMA.FTZ R12, R35, R11, R12 ;  /* 0x0000000b230c7223 */ /* 0x000fc8000001000c */
[----:B------:R-:W-:Y:S01]  /*c1f0*/  FFMA.FTZ R12, R35, R5, R12 ;  /* 0x00000005230c7223 */ /* 0x000fe2000001000c */
[----:B------:R-:W-:-:S05]  /*c200*/  SHF.L.U32 R7, R4, 0x10, RZ ;  /* 0x0000001004077819 */ /* 0x000fca00000006ff */
[----:B------:R-:W-:Y:S01]  /*c210*/  FFMA.FTZ R12, R35, R7, R12 ;  /* 0x00000007230c7223 */ /* 0x000fe2000001000c */
[----:B------:R-:W-:-:S05]  /*c220*/  SHF.L.U32 R5, R8, 0x10, RZ ;  /* 0x0000001008057819 */ /* 0x000fca00000006ff */
[----:B------:R-:W-:-:S07]  /*c230*/  FFMA.FTZ R38, R35, R5, R12 ;  /* 0x0000000523267223 */ /* 0x000fce000001000c */
.L_x_3421:
        /* <DEDUP_REMOVED lines=51> */
.L_x_3422:
        /* <DEDUP_REMOVED lines=38> */
.L_x_3418:
[----:B------:R-:W0:Y:S01]  /*c7d0*/  LDC.64 R2, c[0x0][0x710] ;  /* 0x0001c400ff027b82 */ /* 0x000e220000000a00 */
[----:B------:R-:W-:-:S05]  /*c7e0*/  F2FP.BF16.F32.PACK_AB R38, RZ, R38 ;  /* 0x00000026ff26723e */ /* 0x000fca00000010ff */
[----:B0-----:R-:W-:Y:S01]  /*c7f0*/  STG.E.U16 desc[UR6][R2.64], R38 ;  /* 0x0000002602007986 */ /* 0x001fe2000c101506 */
[----:B------:R-:W-:Y:S05]  /*c800*/  EXIT ;  /* 0x000000000000794d */ /* 0x000fea0003800000 */
.L_x_3374:
        /* <DEDUP_REMOVED lines=10> */
[----:B------:R-:W-:Y:S02]  /*c8b0*/  MOV R4, RZ ;  /* 0x000000ff00047202 */ /* 0x000fe40000000f00 */
        /* <DEDUP_REMOVED lines=142> */
[----:B------:R-:W-:-:S05]  /*d1a0*/  SHF.R.U32.HI R11, RZ, UR11, R10 ;  /* 0x0000000bff0b7c19 */ /* 0x000fca000801160a */
[----:B------:R-:W-:-:S04]  /*d1b0*/  IMAD.MOV R12, RZ, RZ, -R11 ;  /* 0x000000ffff0c7224 */ /* 0x000fc800078e0a0b */
        /* <DEDUP_REMOVED lines=248> */
[----:B------:R-:W-:Y:S01]  /*e140*/  MOV R10, RZ ;  /* 0x000000ff000a7202 */ /* 0x000fe20000000f00 */
[----:B------:R-:W1:Y:S01]  /*e150*/  LDC.64 R20, c[0x0][0x700] ;  /* 0x0001c000ff147b82 */ /* 0x000e620000000a00 */
[----:B------:R-:W2:Y:S01]  /*e160*/  LDCU UR10, c[0x0][0x4a8] ;  /* 0x00009500ff0a77ac */ /* 0x000ea20008000800 */
[----:B------:R-:W3:Y:S06]  /*e170*/  LDCU.128 UR16, c[0x0][0x6e0] ;  /* 0x0000dc00ff1077ac */ /* 0x000eec0008000c00 */
[----:B------:R-:W4:Y:S08]  /*e180*/  LDC.64 R22, c[0x0][0x708] ;  /* 0x0001c200ff167b82 */ /* 0x000f300000000a00 */
[----:B------:R-:W5:Y:S01]  /*e190*/  @P0 LDC.64 R14, c[0x0][0x4b0] ;  /* 0x00012c00ff0e0b82 */ /* 0x000f620000000a00 */
[----:B0-----:R-:W-:-:S05]  /*e1a0*/  IMAD.HI.U32 R12, R11, UR13, R10 ;  /* 0x0000000d0b0c7c27 */ /* 0x001fca000f8e000a */
[----:B--2---:R-:W-:Y:S01]  /*e1b0*/  SHF.R.U32.HI R13, RZ, UR10, R12 ;  /* 0x0000000aff0d7c19 */ /* 0x004fe2000801160c */
[----:B------:R-:W-:Y:S01]  /*e1c0*/  @P0 IMAD.MOV.U32 R12, RZ, RZ, RZ ;  /* 0x000000ffff0c0224 */ /* 0x000fe200078e00ff */
[----:B------:R-:W0:Y:S01]  /*e1d0*/  @P0 LDC R17, c[0x0][0x4ac] ;  /* 0x00012b00ff110b82 */ /* 0x000e220000000800 */
[----:B------:R-:W2:Y:S07]  /*e1e0*/  LDCU.64 UR10, c[0x0][0x6f0] ;  /* 0x0000de00ff0a77ac */ /* 0x000eae0008000a00 */
[----:B------:R-:W1:Y:S01]  /*e1f0*/  @P0 LDC.64 R18, c[0x0][0x6f8] ;  /* 0x0001be00ff120b82 */ /* 0x000e620000000a00 */
[----:B-----5:R-:W-:-:S05]  /*e200*/  @P0 IMAD.HI.U32 R10, R13, R14, R12 ;  /* 0x0000000e0d0a0227 */ /* 0x020fca00078e000c */
[----:B------:R-:W-:Y:S02]  /*e210*/  @P0 SHF.R.U32.HI R10, RZ, R15, R10 ;  /* 0x0000000fff0a0219 */ /* 0x000fe4000001160a */
[----:B------:R-:W-:Y:S02]  /*e220*/  IADD3 R15, PT, PT, -R13, RZ, RZ ;  /* 0x000000ff0d0f7210 */ /* 0x000fe40007ffe1ff */
[----:B------:R-:W-:-:S03]  /*e230*/  @P0 IADD3 R12, PT, PT, -R10, RZ, RZ ;  /* 0x000000ff0a0c0210 */ /* 0x000fc60007ffe1ff */
[----:B------:R-:W-:Y:S02]  /*e240*/  IMAD R10, R15, UR12, R11 ;  /* 0x0000000c0f0a7c24 */ /* 0x000fe4000f8e020b */
[----:B0-----:R-:W-:Y:S02]  /*e250*/  @P0 IMAD R12, R12, R17, R13 ;  /* 0x000000110c0c0224 */ /* 0x001fe400078e020d */
[C---:B---3--:R-:W-:Y:S02]  /*e260*/  IMAD R5, R10.reuse, UR16, R5 ;  /* 0x000000100a057c24 */ /* 0x048fe4000f8e0205 */
[C---:B------:R-:W-:Y:S02]  /*e270*/  IMAD R4, R10.reuse, UR17, R4 ;  /* 0x000000110a047c24 */ /* 0x040fe4000f8e0204 */
[C---:B------:R-:W-:Y:S02]  /*e280*/  IMAD R9, R10.reuse, UR18, R9 ;  /* 0x000000120a097c24 */ /* 0x040fe4000f8e0209 */
[----:B------:R-:W-:-:S02]  /*e290*/  IMAD R6, R10, UR19, R6 ;  /* 0x000000130a067c24 */ /* 0x000fc4000f8e0206 */
[C---:B--2---:R-:W-:Y:S02]  /*e2a0*/  IMAD R7, R10.reuse, UR10, R7 ;  /* 0x0000000a0a077c24 */ /* 0x044fe4000f8e0207 */
[----:B------:R-:W-:Y:S02]  /*e2b0*/  IMAD R8, R10, UR11, R8 ;  /* 0x0000000b0a087c24 */ /* 0x000fe4000f8e0208 */
[C---:B-1----:R-:W-:Y:S02]  /*e2c0*/  @P0 IMAD R5, R12.reuse, R18, R5 ;  /* 0x000000120c050224 */ /* 0x042fe400078e0205 */
[C---:B------:R-:W-:Y:S02]  /*e2d0*/  @P0 IMAD R4, R12.reuse, R19, R4 ;  /* 0x000000130c040224 */ /* 0x040fe400078e0204 */
[C---:B------:R-:W-:Y:S02]  /*e2e0*/  @P0 IMAD R9, R12.reuse, R20, R9 ;  /* 0x000000140c090224 */ /* 0x040fe400078e0209 */
[----:B------:R-:W-:-:S02]  /*e2f0*/  @P0 IMAD R6, R12, R21, R6 ;  /* 0x000000150c060224 */ /* 0x000fc400078e0206 */
[C---:B----4-:R-:W-:Y:S02]  /*e300*/  @P0 IMAD R7, R12.reuse, R22, R7 ;  /* 0x000000160c070224 */ /* 0x050fe400078e0207 */
[----:B------:R-:W-:-:S07]  /*e310*/  @P0 IMAD R8, R12, R23, R8 ;  /* 0x000000170c080224 */ /* 0x000fce00078e0208 */
.L_x_3426:
        /* <DEDUP_REMOVED lines=35> */
[----:B------:R-:W0:Y:S01]  /*e550*/  LDCU.64 UR10, c[0x0][0x728] ;  /* 0x0000e500ff0a77ac */ /* 0x000e220008000a00 */
[C---:B------:R-:W-:Y:S01]  /*e560*/  ISETP.GE.U32.AND P0, PT, R4.reuse, 0x10, PT ;  /* 0x000000100400780c */ /* 0x040fe20003f06070 */
[----:B------:R-:W-:Y:S01]  /*e570*/  BSSY.RECONVERGENT B3, `(.L_x_3429) ;  /* 0x00000b6000037945 */ /* 0x000fe20003800200 */
[----:B------:R-:W-:Y:S02]  /*e580*/  LOP3.LUT R46, R4, 0xf, RZ, 0xc0, !PT ;  /* 0x0000000f042e7812 */ /* 0x000fe400078ec0ff */
[----:B------:R-:W-:-:S02]  /*e590*/  ISETP.GE.U32.AND.EX P0, PT, R15, RZ, PT, P0 ;  /* 0x000000ff0f00720c */ /* 0x000fc40003f06100 */
[----:B------:R-:W-:Y:S02]  /*e5a0*/  MOV R50, RZ ;  /* 0x000000ff00327202 */ /* 0x000fe40000000f00 */
[----:B0-----:R-:W-:-:S04]  /*e5b0*/  IADD3 R6, P1, PT, R6, UR10, RZ ;  /* 0x0000000a06067c10 */ /* 0x001fc8000ff3e0ff */
[----:B------:R-:W-:Y:S02]  /*e5c0*/  IADD3.X R7, PT, PT, RZ, UR11, RZ, P1, !PT ;  /* 0x0000000bff077c10 */ /* 0x000fe40008ffe4ff */
[----:B--2---:R-:W-:-:S04]  /*e5d0*/  LEA R8, P2, R10, UR12, 0x3 ;  /* 0x0000000c0a087c11 */ /* 0x004fc8000f8418ff */
[----:B------:R-:W-:Y:S02]  /*e5e0*/  LEA.HI.X R9, R10, UR13, R11, 0x3, P2 ;  /* 0x0000000d0a097c11 */ /* 0x000fe400090f1c0b */
[----:B---3--:R-:W-:Y:S01]  /*e5f0*/  SHF.L.U32 R47, R12, 0x10, RZ ;  /* 0x000000100c2f7819 */ /* 0x008fe200000006ff */
[----:B------:R-:W-:Y:S06]  /*e600*/  @!P0 BRA `(.L_x_3430) ;  /* 0x0000000800b08947 */ /* 0x000fec0003800000 */
[----:B------:R-:W-:Y:S01]  /*e610*/  HFMA2 R50, -RZ, RZ, 0, 0 ;  /* 0x00000000ff327431 */ /* 0x000fe200000001ff */
[----:B------:R-:W-:Y:S01]  /*e620*/  BSSY.RECONVERGENT B4, `(.L_x_3430) ;  /* 0x00000aa000047945 */ /* 0x000fe20003800200 */
[----:B------:R-:W-:Y:S02]  /*e630*/  LOP3.LUT R48, R15, 0x7fffffff, RZ, 0xc0, !PT ;  /* 0x7fffffff0f307812 */ /* 0x000fe400078ec0ff */
[----:B------:R-:W-:-:S07]  /*e640*/  LOP3.LUT R49, R4, 0xfffffff0, RZ, 0xc0, !PT ;  /* 0xfffffff004317812 */ /* 0x000fce00078ec0ff */
.L_x_3431:
        /* <DEDUP_REMOVED lines=27> */
[----:B------:R-:W-:Y:S01]  /*e800*/  LEA.HI.X R41, R44, R7, R41, 0x1, P0 ;  /* 0x000000072c297211 */ /* 0x000fe200000f0c29 */
[----:B------:R-:W-:Y:S01]  /*e810*/  IMAD.WIDE.U32 R44, R10, UR8, RZ ;  /* 0x000000080a2c7c25 */ /* 0x000fe2000f8e00ff */
[----:B------:R-:W-:-:S03]  /*e820*/  IADD3 R39, PT, PT, R39, R43, RZ ;  /* 0x0000002b27277210 */ /* 0x000fc60007ffe0ff */
[----:B------:R-:W-:Y:S01]  /*e830*/  IMAD R51, R10, UR9, R11 ;  /* 0x000000090a337c24 */ /* 0x000fe2000f8e020b */
        /* <DEDUP_REMOVED lines=9> */
[-C--:B------:R-:W-:Y:S01]  /*e8d0*/  LEA R12, P0, R10, R6.reuse, 0x1 ;  /* 0x000000060a0c7211 */ /* 0x080fe200078008ff */
[C---:B------:R-:W-:Y:S01]  /*e8e0*/  IMAD R45, R14.reuse, UR9, R15 ;  /* 0x000000090e2d7c24 */ /* 0x040fe2000f8e020f */
[----:B------:R-:W-:Y:S01]  /*e8f0*/  IADD3 R11, PT, PT, R11, R13, RZ ;  /* 0x0000000d0b0b7210 */ /* 0x000fe20007ffe0ff */
[----:B------:R-:W-:Y:S01]  /*e900*/  IMAD.WIDE.U32 R14, R14, UR8, RZ ;  /* 0x000000080e0e7c25 */ /* 0x000fe2000f8e00ff */
[----:B------:R-:W3:Y:S02]  /*e910*/  LDG.E.U16 R42, desc[UR6][R42.64] ;  /* 0x000000062a2a7981 */ /* 0x000ee4000c1e1500 */
[----:B------:R-:W-:Y:S01]  /*e920*/  LEA.HI.X R13, R10, R7, R11, 0x1, P0 ;  /* 0x000000070a0d7211 */ /* 0x000fe200000f0c0b */
[----:B------:R-:W-:Y:S01]  /*e930*/  IMAD.WIDE.U32 R10, R16, UR8, RZ ;  /* 0x00000008100a7c25 */ /* 0x000fe2000f8e00ff */
[-C--:B------:R-:W-:Y:S01]  /*e940*/  LEA R44, P0, R14, R6.reuse, 0x1 ;  /* 0x000000060e2c7211 */ /* 0x080fe200078008ff */
[----:B------:R-:W4:Y:S02]  /*e950*/  LDG.E.U16 R38, desc[UR6][R38.64] ;  /* 0x0000000626267981 */ /* 0x000f24000c1e1500 */
[----:B------:R-:W-:Y:S01]  /*e960*/  IMAD R17, R16, UR9, R17 ;  /* 0x0000000910117c24 */ /* 0x000fe2000f8e0211 */
[----:B------:R-:W-:Y:S01]  /*e970*/  IADD3 R15, PT, PT, R15, R45, RZ ;  /* 0x0000002d0f0f7210 */ /* 0x000fe20007ffe0ff */
[----:B------:R-:W-:Y:S01]  /*e980*/  IMAD R19, R19, UR8, RZ ;  /* 0x0000000813137c24 */ /* 0x000fe2000f8e02ff */
[-C--:B------:R-:W-:Y:S01]  /*e990*/  LEA R16, P1, R10, R6.reuse, 0x1 ;  /* 0x000000060a107211 */ /* 0x080fe200078208ff */
[----:B------:R-:W-:Y:S01]  /*e9a0*/  IMAD R21, R21, UR8, RZ ;  /* 0x0000000815157c24 */ /* 0x000fe2000f8e02ff */
[----:B------:R-:W-:Y:S01]  /*e9b0*/  IADD3 R11, PT, PT, R11, R17, RZ ;  /* 0x000000110b0b7210 */ /* 0x000fe20007ffe0ff */
[----:B------:R-:W-:Y:S01]  /*e9c0*/  IMAD R19, R18, UR9, R19 ;  /* 0x0000000912137c24 */ /* 0x000fe2000f8e0213 */
[-C--:B------:R-:W-:Y:S01]  /*e9d0*/  LEA.HI.X R45, R14, R7.reuse, R15, 0x1, P0 ;  /* 0x000000070e2d7211 */ /* 0x080fe200000f0c0f */
[----:B------:R-:W-:Y:S01]  /*e9e0*/  IMAD.WIDE.U32 R14, R18, UR8, RZ ;  /* 0x00000008120e7c25 */ /* 0x000fe2000f8e00ff */
[----:B------:R-:W-:Y:S01]  /*e9f0*/  LEA.HI.X R17, R10, R7, R11, 0x1, P1 ;  /* 0x000000070a117211 */ /* 0x000fe200008f0c0b */
[----:B------:R0:W5:Y:S02]  /*ea00*/  LDG.E.U16 R12, desc[UR6][R12.64] ;  /* 0x000000060c0c7981 */ /* 0x000164000c1e1500 */
[----:B------:R-:W-:Y:S01]  /*ea10*/  IMAD.WIDE.U32 R10, R20, UR8, RZ ;  /* 0x00000008140a7c25 */ /* 0x000fe2000f8e00ff */
[----:B------:R-:W-:Y:S01]  /*ea20*/  LEA R18, P0, R14, R6, 0x1 ;  /* 0x000000060e127211 */ /* 0x000fe200078008ff */
[----:B------:R-:W5:Y:S02]  /*ea30*/  LDG.E.U16 R44, desc[UR6][R44.64] ;  /* 0x000000062c2c7981 */ /* 0x000f64000c1e1500 */
[----:B------:R-:W-:Y:S01]  /*ea40*/  IMAD R21, R20, UR9, R21 ;  /* 0x0000000914157c24 */ /* 0x000fe2000f8e0215 */
[----:B0-----:R-:W-:-:S04]  /*ea50*/  IADD3 R13, PT, PT, R15, R19, RZ ;  /* 0x000000130f0d7210 */ /* 0x001fc80007ffe0ff */
[----:B------:R-:W-:Y:S01]  /*ea60*/  IADD3 R11, PT, PT, R11, R21, RZ ;  /* 0x000000150b0b7210 */ /* 0x000fe20007ffe0ff */
[----:B------:R-:W-:Y:S01]  /*ea70*/  IMAD R21, R23, UR8, RZ ;  /* 0x0000000817157c24 */ /* 0x000fe2000f8e02ff */
[-C--:B------:R-:W-:Y:S01]  /*ea80*/  LEA.HI.X R19, R14, R7.reuse, R13, 0x1, P0 ;  /* 0x000000070e137211 */ /* 0x080fe200000f0c0d */
[----:B------:R-:W-:Y:S01]  /*ea90*/  IMAD R41, R25, UR8, RZ ;  /* 0x0000000819297c24 */ /* 0x000fe2000f8e02ff */
[----:B------:R-:W-:Y:S01]  /*eaa0*/  LEA R14, P0, R10, R6, 0x1 ;  /* 0x000000060a0e7211 */ /* 0x000fe200078008ff */
[C---:B------:R-:W-:Y:S01]  /*eab0*/  IMAD R21, R22.reuse, UR9, R21 ;  /* 0x0000000916157c24 */ /* 0x040fe2000f8e0215 */
[----:B------:R0:W5:Y:S01]  /*eac0*/  LDG.E.U16 R13, desc[UR6][R16.64] ;  /* 0x00000006100d7981 */ /* 0x000162000c1e1500 */
[----:B------:R-:W-:Y:S01]  /*ead0*/  IMAD.WIDE.U32 R22, R22, UR8, RZ ;  /* 0x0000000816167c25 */ /* 0x000fe2000f8e00ff */
[----:B------:R-:W-:Y:S02]  /*eae0*/  LEA.HI.X R15, R10, R7, R11, 0x1, P0 ;  /* 0x000000070a0f7211 */ /* 0x000fe400000f0c0b */
[----:B------:R1:W5:Y:S01]  /*eaf0*/  LDG.E.U16 R39, desc[UR6][R18.64] ;  /* 0x0000000612277981 */ /* 0x000362000c1e1500 */
[----:B------:R-:W-:-:S04]  /*eb00*/  IMAD.WIDE.U32 R10, R24, UR8, RZ ;  /* 0x00000008180a7c25 */ /* 0x000fc8000f8e00ff */
[----:B------:R-:W-:Y:S01]  /*eb10*/  IMAD R41, R24, UR9, R41 ;  /* 0x0000000918297c24 */ /* 0x000fe2000f8e0229 */
[-C--:B------:R-:W-:Y:S01]  /*eb20*/  LEA R20, P0, R22, R6.reuse, 0x1 ;  /* 0x0000000616147211 */ /* 0x080fe200078008ff */
[----:B------:R1:W5:Y:S01]  /*eb30*/  LDG.E.U16 R25, desc[UR6][R14.64] ;  /* 0x000000060e197981 */ /* 0x000362000c1e1500 */
[----:B0-----:R-:W-:Y:S01]  /*eb40*/  IADD3 R17, PT, PT, R23, R21, RZ ;  /* 0x0000001517117210 */ /* 0x001fe20007ffe0ff */
[----:B------:R-:W-:Y:S01]  /*eb50*/  IMAD R23, R27, UR8, RZ ;  /* 0x000000081b177c24 */ /* 0x000fe2000f8e02ff */
[----:B------:R-:W-:Y:S01]  /*eb60*/  LEA R16, P1, R10, R6, 0x1 ;  /* 0x000000060a107211 */ /* 0x000fe200078208ff */
[----:B------:R-:W-:Y:S01]  /*eb70*/  IMAD R27, R29, UR8, RZ ;  /* 0x000000081d1b7c24 */ /* 0x000fe2000f8e02ff */
[----:B------:R-:W-:Y:S02]  /*eb80*/  IADD3 R11, PT, PT, R11, R41, RZ ;  /* 0x000000290b0b7210 */ /* 0x000fe40007ffe0ff */
[-C--:B------:R-:W-:Y:S01]  /*eb90*/  LEA.HI.X R21, R22, R7.reuse, R17, 0x1, P0 ;  /* 0x0000000716157211 */ /* 0x080fe200000f0c11 */
[----:B------:R-:W-:Y:S01]  /*eba0*/  IMAD R27, R28, UR9, R27 ;  /* 0x000000091c1b7c24 */ /* 0x000fe2000f8e021b */
[----:B------:R-:W-:Y:S01]  /*ebb0*/  LEA.HI.X R17, R10, R7, R11, 0x1, P1 ;  /* 0x000000070a117211 */ /* 0x000fe200008f0c0b */
[----:B------:R-:W-:-:S02]  /*ebc0*/  IMAD.WIDE.U32 R10, R28, UR8, RZ ;  /* 0x000000081c0a7c25 */ /* 0x000fc4000f8e00ff */
[----:B------:R-:W5:Y:S02]  /*ebd0*/  LDG.E.U16 R22, desc[UR6][R20.64] ;  /* 0x0000000614167981 */ /* 0x000f64000c1e1500 */
[----:B-1----:R-:W-:-:S04]  /*ebe0*/  IMAD.WIDE.U32 R18, R26, UR8, RZ ;  /* 0x000000081a127c25 */ /* 0x002fc8000f8e00ff */
[----:B------:R-:W-:Y:S01]  /*ebf0*/  IMAD R23, R26, UR9, R23 ;  /* 0x000000091a177c24 */ /* 0x000fe2000f8e0217 */
[----:B------:R-:W-:Y:S01]  /*ec00*/  IADD3 R11, PT, PT, R11, R27, RZ ;  /* 0x0000001b0b0b7210 */ /* 0x000fe20007ffe0ff */
        /* <DEDUP_REMOVED lines=16> */
[----:B------:R0:W5:Y:S01]  /*ed10*/  LDG.E.U16 R26, desc[UR6][R18.64] ;  /* 0x00000006121a7981 */ /* 0x000162000c1e1500 */
[----:B------:R-:W-:Y:S01]  /*ed20*/  LEA R16, P1, R10, R6, 0x1 ;  /* 0x000000060a107211 */ /* 0x000fe200078208ff */
[----:B-1----:R-:W-:Y:S01]  /*ed30*/  IMAD.WIDE.U32 R14, R34, UR8, RZ ;  /* 0x00000008220e7c25 */ /* 0x002fe2000f8e00ff */
[----:B------:R-:W-:-:S03]  /*ed40*/  IADD3 R11, PT, PT, R11, R29, RZ ;  /* 0x0000001d0b0b7210 */ /* 0x000fc60007ffe0ff */
[----:B------:R-:W-:Y:S01]  /*ed50*/  IMAD R27, R34, UR9, R27 ;  /* 0x00000009221b7c24 */ /* 0x000fe2000f8e021b */
[-C--:B------:R-:W-:Y:S01]  /*ed60*/  LEA.HI.X R21, R30, R7.reuse, R17, 0x1, P0 ;  /* 0x000000071e157211 */ /* 0x080fe200000f0c11 */
[----:B0-----:R-:W-:Y:S01]  /*ed70*/  IMAD R19, R37, UR8, RZ ;  /* 0x0000000825137c24 */ /* 0x001fe2000f8e02ff */
[----:B------:R-:W-:Y:S01]  /*ed80*/  LEA.HI.X R17, R10, R7, R11, 0x1, P1 ;  /* 0x000000070a117211 */ /* 0x000fe200008f0c0b */
[----:B------:R-:W-:Y:S01]  /*ed90*/  IMAD.WIDE.U32 R10, R36, UR8, RZ ;  /* 0x00000008240a7c25 */ /* 0x000fe2000f8e00ff */
[----:B------:R-:W-:Y:S01]  /*eda0*/  LEA R18, P0, R14, R6, 0x1 ;  /* 0x000000060e127211 */ /* 0x000fe200078008ff */
[----:B------:R4:W5:Y:S01]  /*edb0*/  LDG.E.U16 R20, desc[UR6][R20.64] ;  /* 0x0000000614147981 */ /* 0x000962000c1e1500 */
[----:B------:R-:W-:Y:S01]  /*edc0*/  IADD3 R15, PT, PT, R15, R27, RZ ;  /* 0x0000001b0f0f7210 */ /* 0x000fe20007ffe0ff */
[----:B------:R-:W-:Y:S02]  /*edd0*/  IMAD R37, R36, UR9, R19 ;  /* 0x0000000924257c24 */ /* 0x000fe4000f8e0213 */
[----:B------:R0:W5:Y:S01]  /*ede0*/  LDG.E.U16 R16, desc[UR6][R16.64] ;  /* 0x0000000610107981 */ /* 0x000162000c1e1500 */
[----:B------:R-:W-:-:S02]  /*edf0*/  LEA.HI.X R19, R14, R7, R15, 0x1, P0 ;  /* 0x000000070e137211 */ /* 0x000fc400000f0c0f */
[C---:B------:R-:W-:Y:S02]  /*ee00*/  LEA R14, P0, R10.reuse, R6, 0x1 ;  /* 0x000000060a0e7211 */ /* 0x040fe400078008ff */
        /* <DEDUP_REMOVED lines=12> */
[----:B---3--:R-:W-:-:S04]  /*eed0*/  IMAD.U32 R11, R42, 0x10000, RZ ;  /* 0x000100002a0b7824 */ /* 0x008fc800078e00ff */
[----:B------:R-:W-:Y:S01]  /*eee0*/  FFMA.FTZ R40, R47, R11, R40 ;  /* 0x0000000b2f287223 */ /* 0x000fe20000010028 */
[----:B----4-:R-:W-:-:S05]  /*eef0*/  SHF.L.U32 R21, R38, 0x10, RZ ;  /* 0x0000001026157819 */ /* 0x010fca00000006ff */
[----:B------:R-:W-:Y:S01]  /*ef00*/  FFMA.FTZ R40, R47, R21, R40 ;  /* 0x000000152f287223 */ /* 0x000fe20000010028 */
[----:B-----5:R-:W-:Y:S02]  /*ef10*/  SHF.L.U32 R11, R12, 0x10, RZ ;  /* 0x000000100c0b7819 */ /* 0x020fe400000006ff */
[----:B0-----:R-:W-:-:S03]  /*ef20*/  SHF.L.U32 R17, R44, 0x10, RZ ;  /* 0x000000102c117819 */ /* 0x001fc600000006ff */
[----:B------:R-:W-:-:S04]  /*ef30*/  FFMA.FTZ R40, R47, R11, R40 ;  /* 0x0000000b2f287223 */ /* 0x000fc80000010028 */
[----:B------:R-:W-:Y:S01]  /*ef40*/  FFMA.FTZ R40, R47, R17, R40 ;  /* 0x000000112f287223 */ /* 0x000fe20000010028 */
[----:B------:R-:W-:Y:S02]  /*ef50*/  SHF.L.U32 R13, R13, 0x10, RZ ;  /* 0x000000100d0d7819 */ /* 0x000fe400000006ff */
[----:B------:R-:W-:-:S03]  /*ef60*/  SHF.L.U32 R39, R39, 0x10, RZ ;  /* 0x0000001027277819 */ /* 0x000fc600000006ff */
[----:B------:R-:W-:-:S04]  /*ef70*/  FFMA.FTZ R40, R47, R13, R40 ;  /* 0x0000000d2f287223 */ /* 0x000fc80000010028 */
[----:B------:R-:W-:Y:S01]  /*ef80*/  FFMA.FTZ R40, R47, R39, R40 ;  /* 0x000000272f287223 */ /* 0x000fe20000010028 */
[----:B------:R-:W-:-:S05]  /*ef90*/  SHF.L.U32 R25, R25, 0x10, RZ ;  /* 0x0000001019197819 */ /* 0x000fca00000006ff */
        /* <DEDUP_REMOVED lines=17> */
[----:B------:R-:W-:Y:S06]  /*f0b0*/  @P0 BRA `(.L_x_3431) ;  /* 0xfffffff400640947 */ /* 0x000fec000383ffff */
[----:B------:R-:W-:Y:S05]  /*f0c0*/  BSYNC.RECONVERGENT B4 ;  /* 0x0000000000047941 */ /* 0x000fea0003800200 */
.L_x_3430:
[----:B------:R-:W-:Y:S05]  /*f0d0*/  BSYNC.RECONVERGENT B3 ;  /* 0x0000000000037941 */ /* 0x000fea0003800200 */
.L_x_3429:
        /* <DEDUP_REMOVED lines=66> */
[----:B------:R5:W5:Y:S02]  /*f500*/  LDG.E.U16 R16, desc[UR6][R16.64] ;  /* 0x0000000610107981 */ /* 0x000b64000c1e1500 */
        /* <DEDUP_REMOVED lines=17> */
[----:B------:R-:W-:Y:S01]  /*f620*/  FFMA.FTZ R18, R47, R17, R18 ;  /* 0x000000112f127223 */ /* 0x000fe20000010012 */
[----:B------:R-:W-:Y:S02]  /*f630*/  SHF.L.U32 R13, R16, 0x10, RZ ;  /* 0x00000010100d7819 */ /* 0x000fe400000006ff */
[----:B------:R-:W-:-:S03]  /*f640*/  SHF.L.U32 R15, R14, 0x10, RZ ;  /* 0x000000100e0f7819 */ /* 0x000fc600000006ff */
[----:B------:R-:W-:Y:S01]  /*f650*/  FFMA.FTZ R18, R47, R13, R18 ;  /* 0x0000000d2f127223 */ /* 0x000fe20000010012 */
[----:B0-----:R-:W-:-:S03]  /*f660*/  IMAD.U32 R11, R22, 0x10000, RZ ;  /* 0x00010000160b7824 */ /* 0x001fc600078e00ff */
[----:B------:R-:W-:-:S04]  /*f670*/  FFMA.FTZ R18, R47, R15, R18 ;  /* 0x0000000f2f127223 */ /* 0x000fc80000010012 */
[----:B------:R-:W-:Y:S01]  /*f680*/  FFMA.FTZ R18, R47, R11, R18 ;  /* 0x0000000b2f127223 */ /* 0x000fe20000010012 */
[----:B------:R-:W-:-:S05]  /*f690*/  SHF.L.U32 R13, R10, 0x10, RZ ;  /* 0x000000100a0d7819 */ /* 0x000fca00000006ff */
[----:B------:R-:W-:-:S07]  /*f6a0*/  FFMA.FTZ R50, R47, R13, R18 ;  /* 0x0000000d2f327223 */ /* 0x000fce0000010012 */
.L_x_3433:
[----:B------:R-:W-:Y:S05]  /*f6b0*/  BSYNC.RECONVERGENT B3 ;  /* 0x0000000000037941 */ /* 0x000fea0003800200 */
.L_x_3432:
        /* <DEDUP_REMOVED lines=51> */
.L_x_3435:
[----:B------:R-:W-:Y:S05]  /*f9f0*/  BSYNC.RECONVERGENT B3 ;  /* 0x0000000000037941 */ /* 0x000fea0003800200 */
.L_x_3434:
        /* <DEDUP_REMOVED lines=37> */
.L_x_3428:
[----:B------:R-:W-:Y:S05]  /*fc50*/  BSYNC.RECONVERGENT B2 ;  /* 0x0000000000027941 */ /* 0x000fea0003800200 */
.L_x_3427:
        /* <DEDUP_REMOVED lines=339> */
[----:B-1----:R-:W-:-:S05]  /*11190*/  SHF.R.U32.HI R13, RZ, UR10, R12 ;  /* 0x0000000aff0d7c19 */ /* 0x002fca000801160c */
[----:B------:R-:W-:-:S04]  /*111a0*/  IMAD.MOV R10, RZ, RZ, -R13 ;  /* 0x000000ffff0a7224 */ /* 0x000fc800078e0a0d */
        /* <DEDUP_REMOVED lines=71> */
[----:B------:R-:W-:-:S07]  /*11620*/  @P0 MOV R12, RZ ;  /* 0x000000ff000c0202 */ /* 0x000fce0000000f00 */
[----:B------:R-:W1:Y:S01]  /*11630*/  @P0 LDC.64 R18, c[0x0][0x6f8] ;  /* 0x0001be00ff120b82 */ /* 0x000e620000000a00 */
[----:B-----5:R-:W-:-:S05]  /*11640*/  @P0 IMAD.HI.U32 R10, R13, R14, R12 ;  /* 0x0000000e0d0a0227 */ /* 0x020fca00078e000c */
[----:B------:R-:W-:Y:S02]  /*11650*/  @P0 SHF.R.U32.HI R10, RZ, R15, R10 ;  /* 0x0000000fff0a0219 */ /* 0x000fe4000001160a */
[----:B------:R-:W-:Y:S02]  /*11660*/  IADD3 R15, PT, PT, -R13, RZ, RZ ;  /* 0x000000ff0d0f7210 */ /* 0x000fe40007ffe1ff */
[----:B------:R-:W-:-:S03]  /*11670*/  @P0 IADD3 R12, PT, PT, -R10, RZ, RZ ;  /* 0x000000ff0a0c0210 */ /* 0x000fc60007ffe1ff */
[----:B------:R-:W-:Y:S02]  /*11680*/  IMAD R10, R15, UR12, R11 ;  /* 0x0000000c0f0a7c24 */ /* 0x000fe4000f8e020b */
[----:B--2---:R-:W-:Y:S02]  /*11690*/  @P0 IMAD R12, R17, R12, R13 ;  /* 0x0000000c110c0224 */ /* 0x004fe400078e020d */
[C---:B---3--:R-:W-:Y:S02]  /*116a0*/  IMAD R5, R10.reuse, UR16, R5 ;  /* 0x000000100a057c24 */ /* 0x048fe4000f8e0205 */
[C---:B------:R-:W-:Y:S02]  /*116b0*/  IMAD R4, R10.reuse, UR17, R4 ;  /* 0x000000110a047c24 */ /* 0x040fe4000f8e0204 */
[C---:B------:R-:W-:Y:S02]  /*116c0*/  IMAD R9, R10.reuse, UR18, R9 ;  /* 0x000000120a097c24 */ /* 0x040fe4000f8e0209 */
[----:B------:R-:W-:-:S02]  /*116d0*/  IMAD R6, R10, UR19, R6 ;  /* 0x000000130a067c24 */ /* 0x000fc4000f8e0206 */
[C---:B0-----:R-:W-:Y:S02]  /*116e0*/  IMAD R7, R10.reuse, UR10, R7 ;  /* 0x0000000a0a077c24 */ /* 0x041fe4000f8e0207 */
[----:B------:R-:W-:Y:S02]  /*116f0*/  IMAD R8, R10, UR11, R8 ;  /* 0x0000000b0a087c24 */ /* 0x000fe4000f8e0208 */
[C---:B-1----:R-:W-:Y:S02]  /*11700*/  @P0 IMAD R5, R12.reuse, R18, R5 ;  /* 0x000000120c050224 */ /* 0x042fe400078e0205 */
[C---:B------:R-:W-:Y:S02]  /*11710*/  @P0 IMAD R4, R12.reuse, R19, R4 ;  /* 0x000000130c040224 */ /* 0x040fe400078e0204 */
[C---:B------:R-:W-:Y:S02]  /*11720*/  @P0 IMAD R9, R12.reuse, R20, R9 ;  /* 0x000000140c090224 */ /* 0x040fe400078e0209 */
[----:B------:R-:W-:-:S02]  /*11730*/  @P0 IMAD R6, R12, R21, R6 ;  /* 0x000000150c060224 */ /* 0x000fc400078e0206 */
[C---:B----4-:R-:W-:Y:S02]  /*11740*/  @P0 IMAD R7, R12.reuse, R22, R7 ;  /* 0x000000160c070224 */ /* 0x050fe400078e0207 */
[----:B------:R-:W-:-:S07]  /*11750*/  @P0 IMAD R8, R12, R23, R8 ;  /* 0x000000170c080224 */ /* 0x000fce00078e0208 */
.L_x_3437:
        /* <DEDUP_REMOVED lines=51> */
.L_x_3442:
        /* <DEDUP_REMOVED lines=81> */
[----:B------:R-:W-:Y:S01]  /*11fa0*/  IMAD.IADD R11, R11, 0x1, R41 ;  /* 0x000000010b0b7824 */ /* 0x000fe200078e0229 */
[----:B------:R-:W-:Y:S01]  /*11fb0*/  LEA R16, P1, R10, R6, 0x1 ;  /* 0x000000060a107211 */ /* 0x000fe200078208ff */
[----:B------:R-:W-:Y:S02]  /*11fc0*/  IMAD R23, R27, UR10, RZ ;  /* 0x0000000a1b177c24 */ /* 0x000fe4000f8e02ff */
[----:B------:R-:W-:Y:S01]  /*11fd0*/  IMAD R27, R29, UR10, RZ ;  /* 0x0000000a1d1b7c24 */ /* 0x000fe2000f8e02ff */
[-C--:B------:R-:W-:Y:S02]  /*11fe0*/  LEA.HI.X R21, R22, R7.reuse, R17, 0x1, P0 ;  /* 0x0000000716157211 */ /* 0x080fe400000f0c11 */
[----:B------:R-:W-:Y:S01]  /*11ff0*/  LEA.HI.X R17, R10, R7, R11, 0x1, P1 ;  /* 0x000000070a117211 */ /* 0x000fe200008f0c0b */
[----:B------:R-:W-:-:S02]  /*12000*/  IMAD.WIDE.U32 R10, R28, UR10, RZ ;  /* 0x0000000a1c0a7c25 */ /* 0x000fc4000f8e00ff */
[----:B------:R-:W5:Y:S02]  /*12010*/  LDG.E.U16 R22, desc[UR6][R20.64] ;  /* 0x0000000614167981 */ /* 0x000f64000c1e1500 */
[----:B------:R-:W-:Y:S02]  /*12020*/  IMAD R27, R28, UR11, R27 ;  /* 0x0000000b1c1b7c24 */ /* 0x000fe4000f8e021b */
        /* <DEDUP_REMOVED lines=47> */
[----:B---3--:R-:W-:Y:S02]  /*12320*/  SHF.L.U32 R11, R42, 0x10, RZ ;  /* 0x000000102a0b7819 */ /* 0x008fe400000006ff */
[----:B----4-:R-:W-:-:S03]  /*12330*/  SHF.L.U32 R21, R38, 0x10, RZ ;  /* 0x0000001026157819 */ /* 0x010fc600000006ff */
[----:B------:R-:W-:-:S04]  /*12340*/  FFMA.FTZ R40, R47, R11, R40 ;  /* 0x0000000b2f287223 */ /* 0x000fc80000010028 */
        /* <DEDUP_REMOVED lines=29> */
.L_x_3441:
[----:B------:R-:W-:Y:S05]  /*12520*/  BSYNC.RECONVERGENT B3 ;  /* 0x0000000000037941 */ /* 0x000fea0003800200 */
.L_x_3440:
        /* <DEDUP_REMOVED lines=65> */
[----:B------:R5:W5:Y:S01]  /*12940*/  LDG.E.U16 R16, desc[UR6][R16.64] ;  /* 0x0000000610107981 */ /* 0x000b62000c1e1500 */
        /* <DEDUP_REMOVED lines=21> */
[----:B------:R-:W-:-:S04]  /*12aa0*/  FFMA.FTZ R18, R47, R13, R18 ;  /* 0x0000000d2f127223 */ /* 0x000fc80000010012 */
[----:B------:R-:W-:Y:S01]  /*12ab0*/  FFMA.FTZ R18, R47, R15, R18 ;  /* 0x0000000f2f127223 */ /* 0x000fe20000010012 */
[----:B0-----:R-:W-:-:S05]  /*12ac0*/  SHF.L.U32 R11, R22, 0x10, RZ ;  /* 0x00000010160b7819 */ /* 0x001fca00000006ff */
[----:B------:R-:W-:Y:S01]  /*12ad0*/  FFMA.FTZ R18, R47, R11, R18 ;  /* 0x0000000b2f127223 */ /* 0x000fe20000010012 */
[----:B------:R-:W-:-:S05]  /*12ae0*/  SHF.L.U32 R13, R10, 0x10, RZ ;  /* 0x000000100a0d7819 */ /* 0x000fca00000006ff */
[----:B------:R-:W-:-:S07]  /*12af0*/  FFMA.FTZ R50, R47, R13, R18 ;  /* 0x0000000d2f327223 */ /* 0x000fce0000010012 */
.L_x_3444:
[----:B------:R-:W-:Y:S05]  /*12b00*/  BSYNC.RECONVERGENT B3 ;  /* 0x0000000000037941 */ /* 0x000fea0003800200 */
.L_x_3443:
        /* <DEDUP_REMOVED lines=51> */
.L_x_3446:
[----:B------:R-:W-:Y:S05]  /*12e40*/  BSYNC.RECONVERGENT B3 ;  /* 0x0000000000037941 */ /* 0x000fea0003800200 */
.L_x_3445:
        /* <DEDUP_REMOVED lines=37> */
.L_x_3439:
[----:B------:R-:W-:Y:S05]  /*130a0*/  BSYNC.RECONVERGENT B2 ;  /* 0x0000000000027941 */ /* 0x000fea0003800200 */
.L_x_3438:
[----:B------:R-:W0:Y:S01]  /*130b0*/  LDCU.64 UR10, c[0x0][0x710] ;  /* 0x0000e200ff0a77ac */ /* 0x000e220008000a00 */
[----:B------:R-:W-:Y:S02]  /*130c0*/  F2FP.BF16.F32.PACK_AB R50, RZ, R50 ;  /* 0x00000032ff32723e */ /* 0x000fe400000010ff */
[----:B------:R-:W-:Y:S02]  /*130d0*/  IADD3 R3, PT, PT, R3, 0x80, RZ ;  /* 0x0000008003037810 */ /* 0x000fe40007ffe0ff */
[----:B0-----:R-:W-:-:S04]  /*130e0*/  IADD3 R4, P0, PT, R5, UR10, RZ ;  /* 0x0000000a05047c10 */ /* 0x001fc8000ff1e0ff */
[----:B------:R-:W-:-:S05]  /*130f0*/  IADD3.X R5, PT, PT, RZ, UR11, RZ, P0, !PT ;  /* 0x0000000bff057c10 */ /* 0x000fca00087fe4ff */
[----:B------:R0:W-:Y:S04]  /*13100*/  STG.E.U16 desc[UR6][R4.64], R50 ;  /* 0x0000003204007986 */ /* 0x0001e8000c101506 */
.L_x_3425:
[----:B------:R-:W-:-:S13]  /*13110*/  ISETP.GE.AND P0, PT, R3, UR4, PT ;  /* 0x0000000403007c0c */ /* 0x000fda000bf06270 */
        /* <DEDUP_REMOVED lines=9> */
[----:B------:R-:W-:-:S05]  /*131b0*/  SHF.R.U32.HI R11, RZ, UR11, R10 ;  /* 0x0000000bff0b7c19 */ /* 0x000fca000801160a */
[----:B------:R-:W-:-:S04]  /*131c0*/  IMAD.MOV R4, RZ, RZ, -R11 ;  /* 0x000000ffff047224 */ /* 0x000fc800078e0a0b */
        /* <DEDUP_REMOVED lines=414> */
.L_x_3448:
        /* <DEDUP_REMOVED lines=51> */
.L_x_3453:
        /* <DEDUP_REMOVED lines=32> */
[-C--:B------:R-:W-:Y:S01]  /*150e0*/  LEA R38, P0, R44, R6.reuse, 0x1 ;  /* 0x000000062c267211 */ /* 0x080fe200078008ff */
[----:B-----5:R-:W-:Y:S01]  /*150f0*/  IMAD R13, R13, UR10, RZ ;  /* 0x0000000a0d0d7c24 */ /* 0x020fe2000f8e02ff */
[----:B------:R-:W2:Y:S01]  /*15100*/  LDG.E.U16 R40, desc[UR6][R40.64] ;  /* 0x0000000628287981 */ /* 0x000ea2000c1e1500 */
[C---:B------:R-:W-:Y:S01]  /*15110*/  IMAD.WIDE.U32 R10, R12.reuse, UR10, RZ ;  /* 0x0000000a0c0a7c25 */ /* 0x040fe2000f8e00ff */
[----:B------:R-:W-:Y:S02]  /*15120*/  IADD3 R51, PT, PT, R45, R51, RZ ;  /* 0x000000332d337210 */ /* 0x000fe40007ffe0ff */
[----:B------:R-:W3:Y:S01]  /*15130*/  LDG.E.U16 R42, desc[UR6][R42.64] ;  /* 0x000000062a2a7981 */ /* 0x000ee2000c1e1500 */
        /* <DEDUP_REMOVED lines=8> */
[----:B------:R-:W4:Y:S02]  /*151c0*/  LDG.E.U16 R38, desc[UR6][R38.64] ;  /* 0x0000000626267981 */ /* 0x000f24000c1e1500 */
[----:B------:R-:W-:Y:S01]  /*151d0*/  LEA.HI.X R13, R10, R7, R11, 0x1, P0 ;  /* 0x000000070a0d7211 */ /* 0x000fe200000f0c0b */
[----:B------:R-:W-:Y:S01]  /*151e0*/  IMAD.WIDE.U32 R10, R16, UR10, RZ ;  /* 0x0000000a100a7c25 */ /* 0x000fe2000f8e00ff */
[----:B------:R-:W-:-:S03]  /*151f0*/  LEA R44, P0, R14, R6, 0x1 ;  /* 0x000000060e2c7211 */ /* 0x000fc600078008ff */
        /* <DEDUP_REMOVED lines=85> */
[----:B--2---:R-:W-:Y:S02]  /*15750*/  SHF.L.U32 R40, R40, 0x10, RZ ;  /* 0x0000001028287819 */ /* 0x004fe400000006ff */
[----:B---3--:R-:W-:-:S03]  /*15760*/  SHF.L.U32 R11, R42, 0x10, RZ ;  /* 0x000000102a0b7819 */ /* 0x008fc600000006ff */
[----:B------:R-:W-:-:S04]  /*15770*/  FFMA.FTZ R40, R47, R40, R50 ;  /* 0x000000282f287223 */ /* 0x000fc80000010032 */
        /* <DEDUP_REMOVED lines=31> */
.L_x_3452:
[----:B------:R-:W-:Y:S05]  /*15970*/  BSYNC.RECONVERGENT B3 ;  /* 0x0000000000037941 */ /* 0x000fea0003800200 */
.L_x_3451:
        /* <DEDUP_REMOVED lines=88> */
[----:B0-----:R-:W-:-:S03]  /*15f00*/  SHF.L.U32 R11, R22, 0x10, RZ ;  /* 0x00000010160b7819 */ /* 0x001fc600000006ff */
[----:B------:R-:W-:-:S04]  /*15f10*/  FFMA.FTZ R18, R47, R15, R18 ;  /* 0x0000000f2f127223 */ /* 0x000fc80000010012 */
[----:B------:R-:W-:Y:S01]  /*15f20*/  FFMA.FTZ R18, R47, R11, R18 ;  /* 0x0000000b2f127223 */ /* 0x000fe20000010012 */
[----:B------:R-:W-:-:S05]  /*15f30*/  SHF.L.U32 R13, R10, 0x10, RZ ;  /* 0x000000100a0d7819 */ /* 0x000fca00000006ff */
[----:B------:R-:W-:-:S07]  /*15f40*/  FFMA.FTZ R50, R47, R13, R18 ;  /* 0x0000000d2f327223 */ /* 0x000fce0000010012 */
.L_x_3455:
[----:B------:R-:W-:Y:S05]  /*15f50*/  BSYNC.RECONVERGENT B3 ;  /* 0x0000000000037941 */ /* 0x000fea0003800200 */
.L_x_3454:
        /* <DEDUP_REMOVED lines=51> */
.L_x_3457:
[----:B------:R-:W-:Y:S05]  /*16290*/  BSYNC.RECONVERGENT B3 ;  /* 0x0000000000037941 */ /* 0x000fea0003800200 */
.L_x_3456:
        /* <DEDUP_REMOVED lines=34> */
[----:B------:R-:W-:Y:S01]  /*164c0*/  FFMA.FTZ R50, R47, R4, R50 ;  /* 0x000000042f327223 */ /* 0x000fe20000010032 */
[----:B---3--:R-:W-:-:S05]  /*164d0*/  @P0 SHF.L.U32 R9, R6, 0x10, RZ ;  /* 0x0000001006090819 */ /* 0x008fca00000006ff */
[----:B------:R-:W-:-:S07]  /*164e0*/  @P0 FFMA.FTZ R50, R47, R9, R50 ;  /* 0x000000092f320223 */ /* 0x000fce0000010032 */
.L_x_3450:
[----:B------:R-:W-:Y:S05]  /*164f0*/  BSYNC.RECONVERGENT B2 ;  /* 0x0000000000027941 */ /* 0x000fea0003800200 */
.L_x_3449:
[----:B------:R-:W0:Y:S01]  /*16500*/  LDCU.64 UR10, c[0x0][0x710] ;  /* 0x0000e200ff0a77ac */ /* 0x000e220008000a00 */
[----:B------:R-:W-:Y:S02]  /*16510*/  F2FP.BF16.F32.PACK_AB R50, RZ, R50 ;  /* 0x00000032ff32723e */ /* 0x000fe400000010ff */
[----:B------:R-:W-:Y:S02]  /*16520*/  IADD3 R3, PT, PT, R3, 0x80, RZ ;  /* 0x0000008003037810 */ /* 0x000fe40007ffe0ff */
[----:B0-----:R-:W-:-:S04]  /*16530*/  IADD3 R4, P0, PT, R5, UR10, RZ ;  /* 0x0000000a05047c10 */ /* 0x001fc8000ff1e0ff */
[----:B------:R-:W-:-:S05]  /*16540*/  IADD3.X R5, PT, PT, RZ, UR11, RZ, P0, !PT ;  /* 0x0000000bff057c10 */ /* 0x000fca00087fe4ff */
[----:B------:R1:W-:Y:S04]  /*16550*/  STG.E.U16 desc[UR6][R4.64], R50 ;  /* 0x0000003204007986 */ /* 0x0003e8000c101506 */
.L_x_3436:
[----:B------:R-:W-:-:S13]  /*16560*/  ISETP.GE.AND P0, PT, R3, UR4, PT ;  /* 0x0000000403007c0c */ /* 0x000fda000bf06270 */
[----:B------:R-:W-:Y:S05]  /*16570*/  @P0 BRA `(.L_x_3458) ;  /* 0x0000006800200947 */ /* 0x000fea0003800000 */
[----:B------:R-:W2:Y:S01]  /*16580*/  LDCU.64 UR10, c[0x0][0x390] ;  /* 0x00007200ff0a77ac */ /* 0x000ea20008000a00 */
[----:B01----:R-:W-:Y:S02]  /*16590*/  MOV R4, RZ ;  /* 0x000000ff00047202 */ /* 0x003fe40000000f00 */
        /* <DEDUP_REMOVED lines=221> */
[----:B------:R-:W-:Y:S01]  /*17370*/  IMAD.MOV.U32 R10, RZ, RZ, RZ ;  /* 0x000000ffff0a7224 */ /* 0x000fe200078e00ff */
        /* <DEDUP_REMOVED lines=200> */
.L_x_3459:
        /* <DEDUP_REMOVED lines=38> */
[----:B------:R-:W-:Y:S01]  /*18260*/  LOP3.LUT R46, R4, 0xf, RZ, 0xc0, !PT ;  /* 0x0000000f042e7812 */ /* 0x000fe200078ec0ff */
[----:B------:R-:W-:Y:S01]  /*18270*/  IMAD.MOV.U32 R50, RZ, RZ, RZ ;  /* 0x000000ffff327224 */ /* 0x000fe200078e00ff */
[----:B------:R-:W-:-:S02]  /*18280*/  ISETP.GE.U32.AND.EX P0, PT, R15, RZ, PT, P0 ;  /* 0x000000ff0f00720c */ /* 0x000fc40003f06100 */
        /* <DEDUP_REMOVED lines=10> */
.L_x_3464:
        /* <DEDUP_REMOVED lines=159> */
[----:B------:R-:W-:Y:S01]  /*18d20*/  IMAD.U32 R11, R20, 0x10000, RZ ;  /* 0x00010000140b7824 */ /* 0x000fe200078e00ff */
        /* <DEDUP_REMOVED lines=9> */
.L_x_3463:
[----:B------:R-:W-:Y:S05]  /*18dc0*/  BSYNC.RECONVERGENT B3 ;  /* 0x0000000000037941 */ /* 0x000fea0003800200 */
.L_x_3462:
        /* <DEDUP_REMOVED lines=93> */
.L_x_3466:
[----:B------:R-:W-:Y:S05]  /*193a0*/  BSYNC.RECONVERGENT B3 ;  /* 0x0000000000037941 */ /* 0x000fea0003800200 */
.L_x_3465:
        /* <DEDUP_REMOVED lines=51> */
.L_x_3468:
[----:B------:R-:W-:Y:S05]  /*196e0*/  BSYNC.RECONVERGENT B3 ;  /* 0x0000000000037941 */ /* 0x000fea0003800200 */
.L_x_3467:
        /* <DEDUP_REMOVED lines=37> */
.L_x_3461:
[----:B------:R-:W-:Y:S05]  /*19940*/  BSYNC.RECONVERGENT B2 ;  /* 0x0000000000027941 */ /* 0x000fea0003800200 */
.L_x_3460:
[----:B------:R-:W0:Y:S01]  /*19950*/  LDCU.64 UR10, c[0x0][0x710] ;  /* 0x0000e200ff0a77ac */ /* 0x000e220008000a00 */
[----:B------:R-:W-:Y:S02]  /*19960*/  F2FP.BF16.F32.PACK_AB R50, RZ, R50 ;  /* 0x00000032ff32723e */ /* 0x000fe400000010ff */
[----:B------:R-:W-:Y:S02]  /*19970*/  IADD3 R3, PT, PT, R3, 0x80, RZ ;  /* 0x0000008003037810 */ /* 0x000fe40007ffe0ff */
[----:B0-----:R-:W-:-:S04]  /*19980*/  IADD3 R4, P0, PT, R5, UR10, RZ ;  /* 0x0000000a05047c10 */ /* 0x001fc8000ff1e0ff */
[----:B------:R-:W-:-:S05]  /*19990*/  IADD3.X R5, PT, PT, RZ, UR11, RZ, P0, !PT ;  /* 0x0000000bff057c10 */ /* 0x000fca00087fe4ff */
[----:B------:R1:W-:Y:S04]  /*199a0*/  STG.E.U16 desc[UR6][R4.64], R50 ;  /* 0x0000003204007986 */ /* 0x0003e8000c101506 */
.L_x_3447:
        /* <DEDUP_REMOVED lines=426> */
.L_x_3470:
        /* <DEDUP_REMOVED lines=26> */
[----:B------:R-:W-:Y:S01]  /*1b5f0*/  IADD3 R10, P1, PT, R7, UR12, RZ ;  /* 0x0000000c070a7c10 */ /* 0x000fe2000ff3e0ff */
[----:B------:R-:W-:Y:S01]  /*1b600*/  IMAD.IADD R7, R9, 0x1, R19 ;  /* 0x0000000109077824 */ /* 0x000fe200078e0213 */
[C---:B------:R-:W-:Y:S02]  /*1b610*/  LEA R12, P2, R8.reuse, R17, 0x1 ;  /* 0x00000011080c7211 */ /* 0x040fe400078408ff */
[----:B------:R-:W-:Y:S02]  /*1b620*/  IADD3.X R11, PT, PT, RZ, UR13, RZ, P1, !PT ;  /* 0x0000000dff0b7c10 */ /* 0x000fe40008ffe4ff */
[----:B------:R-:W-:-:S05]  /*1b630*/  LEA.HI.X R13, R8, R13, R7, 0x1, P2 ;  /* 0x0000000d080d7211 */ /* 0x000fca00010f0c07 */
        /* <DEDUP_REMOVED lines=20> */
.L_x_3475:
        /* <DEDUP_REMOVED lines=169> */
.L_x_3474:
[----:B------:R-:W-:Y:S05]  /*1c210*/  BSYNC.RECONVERGENT B3 ;  /* 0x0000000000037941 */ /* 0x000fea0003800200 */
.L_x_3473:
        /* <DEDUP_REMOVED lines=93> */
.L_x_3477:
[----:B------:R-:W-:Y:S05]  /*1c7f0*/  BSYNC.RECONVERGENT B3 ;  /* 0x0000000000037941 */ /* 0x000fea0003800200 */
.L_x_3476:
        /* <DEDUP_REMOVED lines=45> */
[----:B------:R-:W-:-:S04]  /*1cad0*/  FFMA.FTZ R16, R47, R16, R50 ;  /* 0x000000102f107223 */ /* 0x000fc80000010032 */
[----:B------:R-:W-:Y:S01]  /*1cae0*/  FFMA.FTZ R16, R47, R17, R16 ;  /* 0x000000112f107223 */ /* 0x000fe20000010010 */
[----:B----4-:R-:W-:-:S05]  /*1caf0*/  SHF.L.U32 R15, R18, 0x10, RZ ;  /* 0x00000010120f7819 */ /* 0x010fca00000006ff */
[----:B------:R-:W-:Y:S01]  /*1cb00*/  FFMA.FTZ R16, R47, R15, R16 ;  /* 0x0000000f2f107223 */ /* 0x000fe20000010010 */
[----:B-----5:R-:W-:-:S05]  /*1cb10*/  SHF.L.U32 R17, R10, 0x10, RZ ;  /* 0x000000100a117819 */ /* 0x020fca00000006ff */
[----:B------:R-:W-:-:S07]  /*1cb20*/  FFMA.FTZ R50, R47, R17, R16 ;  /* 0x000000112f327223 */ /* 0x000fce0000010010 */
.L_x_3479:
[----:B------:R-:W-:Y:S05]  /*1cb30*/  BSYNC.RECONVERGENT B3 ;  /* 0x0000000000037941 */ /* 0x000fea0003800200 */
.L_x_3478:
        /* <DEDUP_REMOVED lines=37> */
.L_x_3472:
[----:B------:R-:W-:Y:S05]  /*1cd90*/  BSYNC.RECONVERGENT B2 ;  /* 0x0000000000027941 */ /* 0x000fea0003800200 */
.L_x_3471:
[----:B------:R-:W0:Y:S01]  /*1cda0*/  LDCU.64 UR10, c[0x0][0x710] ;  /* 0x0000e200ff0a77ac */ /* 0x000e220008000a00 */
[----:B------:R-:W-:Y:S02]  /*1cdb0*/  F2FP.BF16.F32.PACK_AB R50, RZ, R50 ;  /* 0x00000032ff32723e */ /* 0x000fe400000010ff */
[----:B------:R-:W-:Y:S02]  /*1cdc0*/  IADD3 R3, PT, PT, R3, 0x80, RZ ;  /* 0x0000008003037810 */ /* 0x000fe40007ffe0ff */
[----:B0-----:R-:W-:-:S04]  /*1cdd0*/  IADD3 R4, P0, PT, R5, UR10, RZ ;  /* 0x0000000a05047c10 */ /* 0x001fc8000ff1e0ff */
[----:B------:R-:W-:-:S05]  /*1cde0*/  IADD3.X R5, PT, PT, RZ, UR11, RZ, P0, !PT ;  /* 0x0000000bff057c10 */ /* 0x000fca00087fe4ff */
[----:B------:R2:W-:Y:S04]  /*1cdf0*/  STG.E.U16 desc[UR6][R4.64], R50 ;  /* 0x0000003204007986 */ /* 0x0005e8000c101506 */
.L_x_3458:
        /* <DEDUP_REMOVED lines=411> */
[----:B------:R-:W-:-:S03]  /*1e7b0*/  IADD3 R15, PT, PT, -R13, RZ, RZ ;  /* 0x000000ff0d0f7210 */ /* 0x000fc60007ffe1ff */
[----:B------:R-:W-:Y:S02]  /*1e7c0*/  @P0 IMAD.MOV R12, RZ, RZ, -R10 ;  /* 0x000000ffff0c0224 */ /* 0x000fe400078e0a0a */
[----:B------:R-:W-:Y:S02]  /*1e7d0*/  IMAD R10, R15, UR12, R11 ;  /* 0x0000000c0f0a7c24 */ /* 0x000fe4000f8e020b */
[----:B--2---:R-:W-:Y:S02]  /*1e7e0*/  @P0 IMAD R12, R17, R12, R13 ;  /* 0x0000000c110c0224 */ /* 0x004fe400078e020d */
[C---:B---3--:R-:W-:Y:S02]  /*1e7f0*/  IMAD R5, R10.reuse, UR16, R5 ;  /* 0x000000100a057c24 */ /* 0x048fe4000f8e0205 */
[C---:B------:R-:W-:Y:S02]  /*1e800*/  IMAD R4, R10.reuse, UR17, R4 ;  /* 0x000000110a047c24 */ /* 0x040fe4000f8e0204 */
[----:B------:R-:W-:-:S02]  /*1e810*/  IMAD R9, R10, UR18, R9 ;  /* 0x000000120a097c24 */ /* 0x000fc4000f8e0209 */
[C---:B------:R-:W-:Y:S02]  /*1e820*/  IMAD R6, R10.reuse, UR19, R6 ;  /* 0x000000130a067c24 */ /* 0x040fe4000f8e0206 */
[C---:B0-----:R-:W-:Y:S02]  /*1e830*/  IMAD R7, R10.reuse, UR10, R7 ;  /* 0x0000000a0a077c24 */ /* 0x041fe4000f8e0207 */
[----:B------:R-:W-:Y:S02]  /*1e840*/  IMAD R8, R10, UR11, R8 ;  /* 0x0000000b0a087c24 */ /* 0x000fe4000f8e0208 */
[C---:B-1----:R-:W-:Y:S02]  /*1e850*/  @P0 IMAD R5, R12.reuse, R18, R5 ;  /* 0x000000120c050224 */ /* 0x042fe400078e0205 */
[C---:B------:R-:W-:Y:S02]  /*1e860*/  @P0 IMAD R4, R12.reuse, R19, R4 ;  /* 0x000000130c040224 */ /* 0x040fe400078e0204 */
[----:B------:R-:W-:-:S02]  /*1e870*/  @P0 IMAD R9, R12, R20, R9 ;  /* 0x000000140c090224 */ /* 0x000fc400078e0209 */
[C---:B------:R-:W-:Y:S02]  /*1e880*/  @P0 IMAD R6, R12.reuse, R21, R6 ;  /* 0x000000150c060224 */ /* 0x040fe400078e0206 */
[C---:B----4-:R-:W-:Y:S02]  /*1e890*/  @P0 IMAD R7, R12.reuse, R22, R7 ;  /* 0x000000160c070224 */ /* 0x050fe400078e0207 */
[----:B------:R-:W-:-:S07]  /*1e8a0*/  @P0 IMAD R8, R12, R23, R8 ;  /* 0x000000170c080224 */ /* 0x000fce00078e0208 */
.L_x_3481:
        /* <DEDUP_REMOVED lines=38> */
[----:B------:R-:W-:Y:S01]  /*1eb10*/  HFMA2 R50, -RZ, RZ, 0, 0 ;  /* 0x00000000ff327431 */ /* 0x000fe200000001ff */
[----:B------:R-:W-:Y:S02]  /*1eb20*/  LOP3.LUT R46, R4, 0xf, RZ, 0xc0, !PT ;  /* 0x0000000f042e7812 */ /* 0x000fe400078ec0ff */
[----:B------:R-:W-:-:S02]  /*1eb30*/  ISETP.GE.U32.AND.EX P0, PT, R15, RZ, PT, P0 ;  /* 0x000000ff0f00720c */ /* 0x000fc40003f06100 */
[----:B0-----:R-:W-:-:S04]  /*1eb40*/  IADD3 R6, P1, PT, R6, UR10, RZ ;  /* 0x0000000a06067c10 */ /* 0x001fc8000ff3e0ff */
[----:B------:R-:W-:Y:S02]  /*1eb50*/  IADD3.X R7, PT, PT, RZ, UR11, RZ, P1, !PT ;  /* 0x0000000bff077c10 */ /* 0x000fe40008ffe4ff */
[----:B--2---:R-:W-:-:S04]  /*1eb60*/  LEA R8, P2, R10, UR12, 0x3 ;  /* 0x0000000c0a087c11 */ /* 0x004fc8000f8418ff */
[----:B------:R-:W-:Y:S02]  /*1eb70*/  LEA.HI.X R9, R10, UR13, R11, 0x3, P2 ;  /* 0x0000000d0a097c11 */ /* 0x000fe400090f1c0b */
[----:B---3--:R-:W-:Y:S01]  /*1eb80*/  SHF.L.U32 R47, R12, 0x10, RZ ;  /* 0x000000100c2f7819 */ /* 0x008fe200000006ff */
[----:B------:R-:W-:Y:S06]  /*1eb90*/  @!P0 BRA `(.L_x_3485) ;  /* 0x0000000800b48947 */ /* 0x000fec0003800000 */
[----:B------:R-:W-:Y:S01]  /*1eba0*/  BSSY.RECONVERGENT B4, `(.L_x_3485) ;  /* 0x00000ac000047945 */ /* 0x000fe20003800200 */
[----:B------:R-:W-:Y:S02]  /*1ebb0*/  LOP3.LUT R48, R15, 0x7fffffff, RZ, 0xc0, !PT ;  /* 0x7fffffff0f307812 */ /* 0x000fe400078ec0ff */
[----:B------:R-:W-:Y:S02]  /*1ebc0*/  LOP3.LUT R49, R4, 0xfffffff0, RZ, 0xc0, !PT ;  /* 0xfffffff004317812 */ /* 0x000fe400078ec0ff */
[----:B------:R-:W-:-:S07]  /*1ebd0*/  MOV R50, RZ ;  /* 0x000000ff00327202 */ /* 0x000fce0000000f00 */
.L_x_3486:
        /* <DEDUP_REMOVED lines=141> */
[----:B-----5:R-:W-:Y:S01]  /*1f4b0*/  SHF.L.U32 R11, R12, 0x10, RZ ;  /* 0x000000100c0b7819 */ /* 0x020fe200000006ff */
[----:B0-----:R-:W-:-:S04]  /*1f4c0*/  IMAD.U32 R17, R44, 0x10000, RZ ;  /* 0x000100002c117824 */ /* 0x001fc800078e00ff */
        /* <DEDUP_REMOVED lines=26> */
.L_x_3485:
[----:B------:R-:W-:Y:S05]  /*1f670*/  BSYNC.RECONVERGENT B3 ;  /* 0x0000000000037941 */ /* 0x000fea0003800200 */
.L_x_3484:
        /* <DEDUP_REMOVED lines=93> */
.L_x_3488:
[----:B------:R-:W-:Y:S05]  /*1fc50*/  BSYNC.RECONVERGENT B3 ;  /* 0x0000000000037941 */ /* 0x000fea0003800200 */
.L_x_3487:
        /* <DEDUP_REMOVED lines=51> */
.L_x_3490:
[----:B------:R-:W-:Y:S05]  /*1ff90*/  BSYNC.RECONVERGENT B3 ;  /* 0x0000000000037941 */ /* 0x000fea0003800200 */
.L_x_3489:
        /* <DEDUP_REMOVED lines=37> */
.L_x_3483:
[----:B------:R-:W-:Y:S05]  /*201f0*/  BSYNC.RECONVERGENT B2 ;  /* 0x0000000000027941 */ /* 0x000fea0003800200 */
.L_x_3482:
[----:B------:R-:W0:Y:S01]  /*20200*/  LDCU.64 UR10, c[0x0][0x710] ;  /* 0x0000e200ff0a77ac */ /* 0x000e220008000a00 */
[----:B------:R-:W-:Y:S02]  /*20210*/  F2FP.BF16.F32.PACK_AB R50, RZ, R50 ;  /* 0x00000032ff32723e */ /* 0x000fe400000010ff */
[----:B------:R-:W-:Y:S02]  /*20220*/  IADD3 R3, PT, PT, R3, 0x80, RZ ;  /* 0x0000008003037810 */ /* 0x000fe40007ffe0ff */
[----:B0-----:R-:W-:-:S04]  /*20230*/  IADD3 R4, P0, PT, R5, UR10, RZ ;  /* 0x0000000a05047c10 */ /* 0x001fc8000ff1e0ff */
[----:B------:R-:W-:-:S05]  /*20240*/  IADD3.X R5, PT, PT, RZ, UR11, RZ, P0, !PT ;  /* 0x0000000bff057c10 */ /* 0x000fca00087fe4ff */
[----:B------:R2:W-:Y:S04]  /*20250*/  STG.E.U16 desc[UR6][R4.64], R50 ;  /* 0x0000003204007986 */ /* 0x0005e8000c101506 */
.L_x_3469:
[----:B------:R-:W-:-:S13]  /*20260*/  ISETP.GE.AND P0, PT, R3, UR4, PT ;  /* 0x0000000403007c0c */ /* 0x000fda000bf06270 */
[----:B------:R-:W-:Y:S05]  /*20270*/  @P0 BREAK.RELIABLE B0 ;  /* 0x0000000000000942 */ /* 0x000fea0003800100 */
[----:B------:R-:W-:Y:S05]  /*20280*/  @P0 BRA `(.L_x_3480) ;  /* 0x0000003400100947 */ /* 0x000fea0003800000 */
[----:B------:R-:W-:Y:S05]  /*20290*/  BSYNC.RELIABLE B0 ;  /* 0x0000000000007941 */ /* 0x000fea0003800100 */
.L_x_3424:
        /* <DEDUP_REMOVED lines=424> */
.L_x_3491:
        /* <DEDUP_REMOVED lines=51> */
.L_x_3496:
        /* <DEDUP_REMOVED lines=135> */
[----:B--2---:R-:W-:-:S04]  /*228c0*/  IMAD.U32 R40, R40, 0x10000, RZ ;  /* 0x0001000028287824 */ /* 0x004fc800078e00ff */
        /* <DEDUP_REMOVED lines=33> */
.L_x_3495:
[----:B------:R-:W-:Y:S05]  /*22ae0*/  BSYNC.RECONVERGENT B3 ;  /* 0x0000000000037941 */ /* 0x000fea0003800200 */
.L_x_3494:
        /* <DEDUP_REMOVED lines=93> */
.L_x_3498:
[----:B------:R-:W-:Y:S05]  /*230c0*/  BSYNC.RECONVERGENT B3 ;  /* 0x0000000000037941 */ /* 0x000fea0003800200 */
.L_x_3497:
        /* <DEDUP_REMOVED lines=51> */
.L_x_3500:
[----:B------:R-:W-:Y:S05]  /*23400*/  BSYNC.RECONVERGENT B3 ;  /* 0x0000000000037941 */ /* 0x000fea0003800200 */
.L_x_3499:
        /* <DEDUP_REMOVED lines=37> */
.L_x_3493:
[----:B------:R-:W-:Y:S05]  /*23660*/  BSYNC.RECONVERGENT B2 ;  /* 0x0000000000027941 */ /* 0x000fea0003800200 */
.L_x_3492:
[----:B------:R-:W0:Y:S01]  /*23670*/  LDCU.64 UR10, c[0x0][0x710] ;  /* 0x0000e200ff0a77ac */ /* 0x000e220008000a00 */
[----:B------:R-:W-:Y:S02]  /*23680*/  F2FP.BF16.F32.PACK_AB R50, RZ, R50 ;  /* 0x00000032ff32723e */ /* 0x000fe400000010ff */
[----:B------:R-:W-:Y:S02]  /*23690*/  IADD3 R3, PT, PT, R3, 0x80, RZ ;  /* 0x0000008003037810 */ /* 0x000fe40007ffe0ff */
[----:B0-----:R-:W-:-:S04]  /*236a0*/  IADD3 R4, P0, PT, R5, UR10, RZ ;  /* 0x0000000a05047c10 */ /* 0x001fc8000ff1e0ff */
[----:B------:R-:W-:-:S05]  /*236b0*/  IADD3.X R5, PT, PT, RZ, UR11, RZ, P0, !PT ;  /* 0x0000000bff057c10 */ /* 0x000fca00087fe4ff */
[----:B------:R3:W-:Y:S04]  /*236c0*/  STG.E.U16 desc[UR6][R4.64], R50 ;  /* 0x0000003204007986 */ /* 0x0007e8000c101506 */
.L_x_3480:
[----:B------:R-:W-:Y:S05]  /*236d0*/  BSYNC.RECONVERGENT B1 ;  /* 0x0000000000017941 */ /* 0x000fea0003800200 */
.L_x_3423:
        /* <DEDUP_REMOVED lines=427> */
.L_x_3501:
[----:B------:R-:W0:Y:S01]  /*25190*/  LDCU.128 UR8, c[0x0][0x730] ;  /* 0x0000e600ff0877ac */ /* 0x000e220008000c00 */
[----:B------:R-:W1:Y:S01]  /*251a0*/  LDCU.128 UR12, c[0x0][0x720] ;  /* 0x0000e400ff0c77ac */ /* 0x000e620008000c00 */
[----:B------:R-:W2:Y:S01]  /*251b0*/  LDCU.128 UR16, c[0x0][0x740] ;  /* 0x0000e800ff1077ac */ /* 0x000ea20008000c00 */
[----:B0-----:R-:W-:-:S04]  /*251c0*/  IADD3 R12, P0, PT, R0, UR10, RZ ;  /* 0x0000000a000c7c10 */ /* 0x001fc8000ff1e0ff */
[----:B------:R-:W-:-:S06]  /*251d0*/  IADD3.X R13, PT, PT, RZ, UR11, RZ, P0, !PT ;  /* 0x0000000bff0d7c10 */ /* 0x000fcc00087fe4ff */
[----:B------:R-:W3:Y:S01]  /*251e0*/  LDG.E.64 R12, desc[UR6][R12.64] ;  /* 0x000000060c0c7981 */ /* 0x000ee2000c1e1b00 */
[----:B-1----:R-:W-:-:S04]  /*251f0*/  IADD3 R14, P0, PT, R5, UR12, RZ ;  /* 0x0000000c050e7c10 */ /* 0x002fc8000ff1e0ff */
[----:B------:R-:W-:Y:S02]  /*25200*/  IADD3.X R15, PT, PT, RZ, UR13, RZ, P0, !PT ;  /* 0x0000000dff0f7c10 */ /* 0x000fe400087fe4ff */
[----:B------:R-:W-:-:S03]  /*25210*/  IADD3 R10, P0, PT, R3, UR8, RZ ;  /* 0x00000008030a7c10 */ /* 0x000fc6000ff1e0ff */
[----:B------:R-:W2:Y:S01]  /*25220*/  LDG.E.64 R2, desc[UR6][R14.64] ;  /* 0x000000060e027981 */ /* 0x000ea2000c1e1b00 */
[----:B------:R-:W-:Y:S01]  /*25230*/  IADD3.X R11, PT, PT, RZ, UR9, RZ, P0, !PT ;  /* 0x00000009ff0b7c10 */ /* 0x000fe200087fe4ff */
[----:B------:R-:W0:Y:S05]  /*25240*/  LDCU.128 UR8, c[0x0][0x710] ;  /* 0x0000e200ff0877ac */ /* 0x000e2a0008000c00 */
[----:B------:R-:W4:Y:S01]  /*25250*/  LDG.E.64 R10, desc[UR6][R10.64] ;  /* 0x000000060a0a7981 */ /* 0x000f22000c1e1b00 */
[----:B------:R-:W-:Y:S01]  /*25260*/  ISETP.NE.AND P1, PT, RZ, UR5, PT ;  /* 0x00000005ff007c0c */ /* 0x000fe2000bf25270 */
[----:B------:R-:W1:Y:S01]  /*25270*/  LDCU.64 UR4, c[0x0][0x758] ;  /* 0x0000eb00ff0477ac */ /* 0x000e620008000a00 */
[----:B------:R-:W-:Y:S01]  /*25280*/  BSSY.RECONVERGENT B1, `(.L_x_3502) ;  /* 0x000018d000017945 */ /* 0x000fe20003800200 */
[----:B------:R-:W-:-:S02]  /*25290*/  MOV R48, RZ ;  /* 0x000000ff00307202 */ /* 0x000fc40000000f00 */
[----:B0-----:R-:W-:Y:S02]  /*252a0*/  IADD3 R8, P2, PT, R9, UR8, RZ ;  /* 0x0000000809087c10 */ /* 0x001fe4000ff5e0ff */
[----:B---3--:R-:W-:-:S04]  /*252b0*/  ISETP.LT.U32.AND P0, PT, R12, 0x1, PT ;  /* 0x000000010c00780c */ /* 0x008fc80003f01070 */
[----:B------:R-:W-:-:S04]  /*252c0*/  ISETP.LT.AND.EX P0, PT, R13, RZ, PT, P0 ;  /* 0x000000ff0d00720c */ /* 0x000fc80003f01300 */
[----:B------:R-:W-:Y:S02]  /*252d0*/  SEL R7, R13, RZ, P0 ;  /* 0x000000ff0d077207 */ /* 0x000fe40000000000 */
[----:B------:R-:W-:Y:S01]  /*252e0*/  SEL R5, R12, 0x1, P0 ;  /* 0x000000010c057807 */ /* 0x000fe20000000000 */
[----:B--2---:R-:W-:Y:S01]  /*252f0*/  IMAD R3, R3, UR16, RZ ;  /* 0x0000001003037c24 */ /* 0x004fe2000f8e02ff */
[----:B------:R-:W-:Y:S02]  /*25300*/  SEL R14, R7, R13, !P1 ;  /* 0x0000000d070e7207 */ /* 0x000fe40004800000 */
[----:B------:R-:W-:Y:S01]  /*25310*/  IADD3 R13, P0, PT, R6, UR10, RZ ;  /* 0x0000000a060d7c10 */ /* 0x000fe2000ff1e0ff */
[C---:B------:R-:W-:Y:S01]  /*25320*/  IMAD R3, R2.reuse, UR17, R3 ;  /* 0x0000001102037c24 */ /* 0x040fe2000f8e0203 */
[----:B------:R-:W-:Y:S01]  /*25330*/  SEL R0, R5, R12, !P1 ;  /* 0x0000000c05007207 */ /* 0x000fe20004800000 */
[----:B------:R-:W-:Y:S01]  /*25340*/  IMAD.WIDE.U32 R6, R2, UR16, RZ ;  /* 0x0000001002067c25 */ /* 0x000fe2000f8e00ff */
[----:B------:R-:W-:-:S02]  /*25350*/  IADD3.X R9, PT, PT, RZ, UR11, RZ, P0, !PT ;  /* 0x0000000bff097c10 */ /* 0x000fc400087fe4ff */
[----:B------:R-:W-:Y:S02]  /*25360*/  ISETP.GE.U32.AND P0, PT, R0, 0x1, PT ;  /* 0x000000010000780c */ /* 0x000fe40003f06070 */
[----:B------:R-:W-:Y:S02]  /*25370*/  IADD3 R2, P1, PT, R4, UR14, RZ ;  /* 0x0000000e04027c10 */ /* 0x000fe4000ff3e0ff */
[----:B------:R-:W-:Y:S02]  /*25380*/  ISETP.GE.AND.EX P0, PT, R14, RZ, PT, P0 ;  /* 0x000000ff0e00720c */ /* 0x000fe40003f06300 */
[----:B------:R-:W-:Y:S02]  /*25390*/  LEA R12, P4, R6, R13, 0x1 ;  /* 0x0000000d060c7211 */ /* 0x000fe400078808ff */
[----:B------:R-:W-:Y:S02]  /*253a0*/  IADD3 R3, PT, PT, R7, R3, RZ ;  /* 0x0000000307037210 */ /* 0x000fe40007ffe0ff */
[----:B----4-:R-:W-:-:S02]  /*253b0*/  LEA R4, P3, R10, UR18, 0x3 ;  /* 0x000000120a047c11 */ /* 0x010fc4000f8618ff */
[----:B------:R-:W-:Y:S02]  /*253c0*/  LEA.HI.X R13, R6, R9, R3, 0x1, P4 ;  /* 0x00000009060d7211 */ /* 0x000fe400020f0c03 */
[----:B------:R-:W-:Y:S02]  /*253d0*/  LEA.HI.X R5, R10, UR19, R11, 0x3, P3 ;  /* 0x000000130a057c11 */ /* 0x000fe400098f1c0b */
[----:B------:R-:W-:Y:S02]  /*253e0*/  IADD3.X R9, PT, PT, RZ, UR9, RZ, P2, !PT ;  /* 0x00000009ff097c10 */ /* 0x000fe400097fe4ff */
[----:B------:R-:W-:Y:S01]  /*253f0*/  IADD3.X R3, PT, PT, RZ, UR15, RZ, P1, !PT ;  /* 0x0000000fff037c10 */ /* 0x000fe20008ffe4ff */
[----:B-1----:R-:W-:Y:S06]  /*25400*/  @!P0 BRA `(.L_x_3503) ;  /* 0x0000001400d08947 */ /* 0x002fec0003800000 */
[----:B------:R-:W2:Y:S01]  /*25410*/  LDG.E.U16 R12, desc[UR6][R12.64] ;  /* 0x000000060c0c7981 */ /* 0x000ea2000c1e1500 */
[----:B------:R-:W-:Y:S01]  /*25420*/  ISETP.GE.U32.AND P0, PT, R0, 0x10, PT ;  /* 0x000000100000780c */ /* 0x000fe20003f06070 */
[----:B------:R-:W-:Y:S01]  /*25430*/  BSSY.RECONVERGENT B2, `(.L_x_3504) ;  /* 0x00000ba000027945 */ /* 0x000fe20003800200 */
[----:B------:R-:W-:Y:S01]  /*25440*/  HFMA2 R48, -RZ, RZ, 0, 0 ;  /* 0x00000000ff307431 */ /* 0x000fe200000001ff */
[----:B------:R-:W-:Y:S02]  /*25450*/  MOV R6, R4 ;  /* 0x0000000400067202 */ /* 0x000fe40000000f00 */
[----:B------:R-:W-:Y:S02]  /*25460*/  ISETP.GE.U32.AND.EX P0, PT, R14, RZ, PT, P0 ;  /* 0x000000ff0e00720c */ /* 0x000fe40003f06100 */
[----:B------:R-:W-:Y:S02]  /*25470*/  MOV R7, R5 ;  /* 0x0000000500077202 */ /* 0x000fe40000000f00 */
[----:B------:R-:W-:-:S02]  /*25480*/  LOP3.LUT R4, R0, 0xf, RZ, 0xc0, !PT ;  /* 0x0000000f00047812 */ /* 0x000fc400078ec0ff */
[----:B--2---:R-:W-:-:S07]  /*25490*/  SHF.L.U32 R5, R12, 0x10, RZ ;  /* 0x000000100c057819 */ /* 0x004fce00000006ff */
[----:B------:R-:W-:Y:S05]  /*254a0*/  @!P0 BRA `(.L_x_3505) ;  /* 0x0000000800c88947 */ /* 0x000fea0003800000 */
[----:B------:R-:W-:Y:S01]  /*254b0*/  BSSY.RECONVERGENT B3, `(.L_x_3506) ;  /* 0x00000af000037945 */ /* 0x000fe20003800200 */
[----:B------:R-:W-:Y:S02]  /*254c0*/  MOV R12, R6 ;  /* 0x00000006000c7202 */ /* 0x000fe40000000f00 */
[----:B------:R-:W-:Y:S02]  /*254d0*/  MOV R13, R7 ;  /* 0x00000007000d7202 */ /* 0x000fe40000000f00 */
[----:B------:R-:W-:Y:S02]  /*254e0*/  LOP3.LUT R6, R14, 0x7fffffff, RZ, 0xc0, !PT ;  /* 0x7fffffff0e067812 */ /* 0x000fe400078ec0ff */
[----:B------:R-:W-:Y:S02]  /*254f0*/  LOP3.LUT R7, R0, 0xfffffff0, RZ, 0xc0, !PT ;  /* 0xfffffff000077812 */ /* 0x000fe400078ec0ff */
[----:B------:R-:W-:-:S07]  /*25500*/  MOV R48, RZ ;  /* 0x000000ff00307202 */ /* 0x000fce0000000f00 */
.L_x_3507:
        /* <DEDUP_REMOVED lines=18> */
[----:B---3--:R-:W-:Y:S02]  /*25630*/  IMAD R29, R29, UR4, RZ ;  /* 0x000000041d1d7c24 */ /* 0x008fe4000f8e02ff */
[----:B------:R-:W-:Y:S02]  /*25640*/  IMAD R37, R36, UR5, R37 ;  /* 0x0000000524257c24 */ /* 0x000fe4000f8e0225 */
[----:B------:R-:W-:-:S04]  /*25650*/  IMAD.WIDE.U32 R46, R28, UR4, RZ ;  /* 0x000000041c2e7c25 */ /* 0x000fc8000f8e00ff */
[----:B------:R-:W-:Y:S01]  /*25660*/  IMAD R49, R28, UR5, R29 ;  /* 0x000000051c317c24 */ /* 0x000fe2000f8e021d */
[-C--:B------:R-:W-:Y:S01]  /*25670*/  LEA R28, P0, R40, R2.reuse, 0x1 ;  /* 0x00000002281c7211 */ /* 0x080fe200078008ff */
[----:B-----5:R-:W-:Y:S01]  /*25680*/  IMAD R43, R43, UR4, RZ ;  /* 0x000000042b2b7c24 */ /* 0x020fe2000f8e02ff */
[----:B------:R-:W-:Y:S01]  /*25690*/  IADD3 R29, PT, PT, R41, R37, RZ ;  /* 0x00000025291d7210 */ /* 0x000fe20007ffe0ff */
[----:B----4-:R-:W-:Y:S01]  /*256a0*/  IMAD R37, R45, UR4, RZ ;  /* 0x000000042d257c24 */ /* 0x010fe2000f8e02ff */
[----:B------:R-:W-:Y:S01]  /*256b0*/  IADD3 R45, PT, PT, R47, R49, RZ ;  /* 0x000000312f2d7210 */ /* 0x000fe20007ffe0ff */
[----:B------:R-:W-:Y:S01]  /*256c0*/  IMAD R43, R42, UR5, R43 ;  /* 0x000000052a2b7c24 */ /* 0x000fe2000f8e022b */
[----:B------:R-:W-:Y:S01]  /*256d0*/  LEA.HI.X R29, R40, R3, R29, 0x1, P0 ;  /* 0x00000003281d7211 */ /* 0x000fe200000f0c1d */
[----:B------:R-:W-:Y:S01]  /*256e0*/  IMAD.WIDE.U32 R40, R44, UR4, RZ ;  /* 0x000000042c287c25 */ /* 0x000fe2000f8e00ff */
[----:B------:R-:W-:-:S03]  /*256f0*/  LEA R36, P1, R46, R2, 0x1 ;  /* 0x000000022e247211 */ /* 0x000fc600078208ff */
[----:B------:R-:W-:Y:S01]  /*25700*/  IMAD R47, R44, UR5, R37 ;  /* 0x000000052c2f7c24 */ /* 0x000fe2000f8e0225 */
[----:B------:R-:W-:Y:S01]  /*25710*/  LEA.HI.X R37, R46, R3, R45, 0x1, P1 ;  /* 0x000000032e257211 */ /* 0x000fe200008f0c2d */
[----:B------:R-:W-:Y:S01]  /*25720*/  IMAD.WIDE.U32 R44, R42, UR4, RZ ;  /* 0x000000042a2c7c25 */ /* 0x000fe2000f8e00ff */
[CC--:B------:R-:W-:Y:S01]  /*25730*/  LEA R46, P0, R40.reuse, R2.reuse, 0x1 ;  /* 0x00000002282e7211 */ /* 0x0c0fe200078008ff */
[----:B------:R-:W2:Y:S01]  /*25740*/  LDG.E.U16 R28, desc[UR6][R28.64] ;  /* 0x000000061c1c7981 */ /* 0x000ea2000c1e1500 */
[----:B------:R-:W-:Y:S01]  /*25750*/  IADD3 R41, PT, PT, R41, R47, RZ ;  /* 0x0000002f29297210 */ /* 0x000fe20007ffe0ff */
[----:B------:R-:W-:Y:S02]  /*25760*/  IMAD R21, R21, UR4, RZ ;  /* 0x0000000415157c24 */ /* 0x000fe4000f8e02ff */
[----:B------:R-:W-:Y:S01]  /*25770*/  IMAD R35, R35, UR4, RZ ;  /* 0x0000000423237c24 */ /* 0x000fe2000f8e02ff */
[----:B------:R-:W-:Y:S01]  /*25780*/  LEA.HI.X R47, R40, R3, R41, 0x1, P0 ;  /* 0x00000003282f7211 */ /* 0x000fe200000f0c29 */
[----:B------:R0:W3:Y:S01]  /*25790*/  LDG.E.U16 R36, desc[UR6][R36.64] ;  /* 0x0000000624247981 */ /* 0x0000e2000c1e1500 */
[----:B------:R-:W-:Y:S01]  /*257a0*/  IADD3 R41, PT, PT, R45, R43, RZ ;  /* 0x0000002b2d297210 */ /* 0x000fe20007ffe0ff */
[----:B------:R-:W-:Y:S01]  /*257b0*/  IMAD R45, R20, UR5, R21 ;  /* 0x00000005142d7c24 */ /* 0x000fe2000f8e0215 */
[-C--:B------:R-:W-:Y:S01]  /*257c0*/  LEA R40, P0, R44, R2.reuse, 0x1 ;  /* 0x000000022c287211 */ /* 0x080fe200078008ff */
[----:B------:R-:W-:Y:S01]  /*257d0*/  IMAD.WIDE.U32 R20, R20, UR4, RZ ;  /* 0x0000000414147c25 */ /* 0x000fe2000f8e00ff */
[----:B------:R-:W4:Y:S02]  /*257e0*/  LDG.E.U16 R46, desc[UR6][R46.64] ;  /* 0x000000062e2e7981 */ /* 0x000f24000c1e1500 */
        /* <DEDUP_REMOVED lines=71> */
[----:B------:R-:W5:Y:S01]  /*25c60*/  LDG.E.U16 R22, desc[UR6][R22.64] ;  /* 0x0000000616167981 */ /* 0x000f62000c1e1500 */
[----:B0-----:R-:W-:-:S02]  /*25c70*/  LEA R10, P0, R14, R2, 0x1 ;  /* 0x000000020e0a7211 */ /* 0x001fc400078008ff */
[----:B------:R-:W-:Y:S01]  /*25c80*/  IMAD R17, R16, UR5, R17 ;  /* 0x0000000510117c24 */ /* 0x000fe2000f8e0211 */
[----:B------:R-:W-:Y:S01]  /*25c90*/  IADD3 R11, PT, PT, R15, R31, RZ ;  /* 0x0000001f0f0b7210 */ /* 0x000fe20007ffe0ff */
[----:B------:R-:W5:Y:S03]  /*25ca0*/  LDG.E.U16 R18, desc[UR6][R18.64] ;  /* 0x0000000612127981 */ /* 0x000f66000c1e1500 */
[----:B------:R-:W-:Y:S02]  /*25cb0*/  LEA.HI.X R11, R14, R3, R11, 0x1, P0 ;  /* 0x000000030e0b7211 */ /* 0x000fe400000f0c0b */
[C---:B------:R-:W-:Y:S02]  /*25cc0*/  LEA R14, P0, R20.reuse, R2, 0x1 ;  /* 0x00000002140e7211 */ /* 0x040fe400078008ff */
[----:B------:R-:W-:Y:S01]  /*25cd0*/  IADD3 R15, PT, PT, R21, R17, RZ ;  /* 0x00000011150f7210 */ /* 0x000fe20007ffe0ff */
[----:B------:R0:W5:Y:S03]  /*25ce0*/  LDG.E.U16 R10, desc[UR6][R10.64] ;  /* 0x000000060a0a7981 */ /* 0x000166000c1e1500 */
[----:B------:R-:W-:-:S05]  /*25cf0*/  LEA.HI.X R15, R20, R3, R15, 0x1, P0 ;  /* 0x00000003140f7211 */ /* 0x000fca00000f0c0f */
[----:B------:R1:W5:Y:S01]  /*25d00*/  LDG.E.U16 R14, desc[UR6][R14.64] ;  /* 0x000000060e0e7981 */ /* 0x000362000c1e1500 */
        /* <DEDUP_REMOVED lines=15> */
[----:B0-----:R-:W-:-:S03]  /*25e00*/  SHF.L.U32 R11, R34, 0x10, RZ ;  /* 0x00000010220b7819 */ /* 0x001fc600000006ff */
[----:B------:R-:W-:-:S04]  /*25e10*/  FFMA.FTZ R28, R5, R17, R28 ;  /* 0x00000011051c7223 */ /* 0x000fc8000001001c */
[----:B------:R-:W-:Y:S01]  /*25e20*/  FFMA.FTZ R28, R5, R11, R28 ;  /* 0x0000000b051c7223 */ /* 0x000fe2000001001c */
[----:B-1----:R-:W-:-:S05]  /*25e30*/  SHF.L.U32 R15, R40, 0x10, RZ ;  /* 0x00000010280f7819 */ /* 0x002fca00000006ff */
        /* <DEDUP_REMOVED lines=19> */
[----:B------:R-:W-:Y:S02]  /*25f70*/  MOV R10, R12 ;  /* 0x0000000c000a7202 */ /* 0x000fe40000000f00 */
[----:B------:R-:W-:Y:S01]  /*25f80*/  MOV R11, R13 ;  /* 0x0000000d000b7202 */ /* 0x000fe20000000f00 */
[----:B------:R-:W-:Y:S06]  /*25f90*/  @P0 BRA `(.L_x_3507) ;  /* 0xfffffff4005c0947 */ /* 0x000fec000383ffff */
[----:B------:R-:W-:Y:S05]  /*25fa0*/  BSYNC.RECONVERGENT B3 ;  /* 0x0000000000037941 */ /* 0x000fea0003800200 */
.L_x_3506:
[----:B------:R-:W-:Y:S02]  /*25fb0*/  MOV R6, R10 ;  /* 0x0000000a00067202 */ /* 0x000fe40000000f00 */
[----:B------:R-:W-:-:S07]  /*25fc0*/  MOV R7, R11 ;  /* 0x0000000b00077202 */ /* 0x000fce0000000f00 */
.L_x_3505:
[----:B------:R-:W-:Y:S05]  /*25fd0*/  BSYNC.RECONVERGENT B2 ;  /* 0x0000000000027941 */ /* 0x000fea0003800200 */
.L_x_3504:
        /* <DEDUP_REMOVED lines=36> */
[----:B------:R0:W2:Y:S01]  /*26220*/  LDG.E.U16 R4, desc[UR6][R24.64] ;  /* 0x0000000618047981 */ /* 0x0000a2000c1e1500 */
[C---:B------:R-:W-:Y:S01]  /*26230*/  IMAD.WIDE.U32 R28, R20.reuse, UR8, RZ ;  /* 0x00000008141c7c25 */ /* 0x040fe2000f8e00ff */
[----:B------:R-:W-:Y:S02]  /*26240*/  IADD3 R21, PT, PT, R27, R23, RZ ;  /* 0x000000171b157210 */ /* 0x000fe40007ffe0ff */
[----:B------:R1:W3:Y:S01]  /*26250*/  LDG.E.U16 R18, desc[UR6][R18.64] ;  /* 0x0000000612127981 */ /* 0x0002e2000c1e1500 */
[----:B------:R-:W-:Y:S02]  /*26260*/  IMAD R31, R20, UR9, R31 ;  /* 0x00000009141f7c24 */ /* 0x000fe4000f8e021f */
[----:B------:R-:W-:Y:S01]  /*26270*/  IMAD R17, R17, UR8, RZ ;  /* 0x0000000811117c24 */ /* 0x000fe2000f8e02ff */
[----:B------:R-:W-:Y:S01]  /*26280*/  LEA.HI.X R23, R26, R3, R21, 0x1, P1 ;  /* 0x000000031a177211 */ /* 0x000fe200008f0c15 */
[----:B------:R-:W-:Y:S01]  /*26290*/  IMAD.WIDE.U32 R26, R16, UR8, RZ ;  /* 0x00000008101a7c25 */ /* 0x000fe2000f8e00ff */
[----:B------:R-:W-:-:S02]  /*262a0*/  LEA R20, P1, R28, R2, 0x1 ;  /* 0x000000021c147211 */ /* 0x000fc400078208ff */
[----:B------:R-:W-:Y:S01]  /*262b0*/  IADD3 R21, PT, PT, R29, R31, RZ ;  /* 0x0000001f1d157210 */ /* 0x000fe20007ffe0ff */
[----:B------:R-:W-:Y:S01]  /*262c0*/  IMAD R17, R16, UR9, R17 ;  /* 0x0000000910117c24 */ /* 0x000fe2000f8e0211 */
[----:B------:R-:W4:Y:S01]  /*262d0*/  LDG.E.U16 R22, desc[UR6][R22.64] ;  /* 0x0000000616167981 */ /* 0x000f22000c1e1500 */
[----:B------:R-:W-:Y:S01]  /*262e0*/  IMAD R15, R15, UR8, RZ ;  /* 0x000000080f0f7c24 */ /* 0x000fe2000f8e02ff */
[----:B------:R-:W-:Y:S01]  /*262f0*/  LEA.HI.X R21, R28, R3, R21, 0x1, P1 ;  /* 0x000000031c157211 */ /* 0x000fe200008f0c15 */
[----:B0-----:R-:W-:Y:S01]  /*26300*/  IMAD.WIDE.U32 R24, R14, UR8, RZ ;  /* 0x000000080e187c25 */ /* 0x001fe2000f8e00ff */
[----:B------:R-:W-:-:S03]  /*26310*/  LEA R16, P1, R26, R2, 0x1 ;  /* 0x000000021a107211 */ /* 0x000fc600078208ff */
[----:B------:R-:W-:Y:S01]  /*26320*/  IMAD R29, R14, UR9, R15 ;  /* 0x000000090e1d7c24 */ /* 0x000fe2000f8e020f */
[----:B------:R-:W-:Y:S01]  /*26330*/  IADD3 R15, PT, PT, R27, R17, RZ ;  /* 0x000000111b0f7210 */ /* 0x000fe20007ffe0ff */
[----:B-1----:R-:W-:Y:S01]  /*26340*/  IMAD R19, R11, UR8, RZ ;  /* 0x000000080b137c24 */ /* 0x002fe2000f8e02ff */
[-C--:B------:R-:W-:Y:S01]  /*26350*/  LEA R14, P2, R24, R2.reuse, 0x1 ;  /* 0x00000002180e7211 */ /* 0x080fe200078408ff */
[----:B------:R-:W-:Y:S01]  /*26360*/  IMAD R13, R13, UR8, RZ ;  /* 0x000000080d0d7c24 */ /* 0x000fe2000f8e02ff */
[----:B------:R-:W-:Y:S01]  /*26370*/  LEA.HI.X R17, R26, R3, R15, 0x1, P1 ;  /* 0x000000031a117211 */ /* 0x000fe200008f0c0f */
[C---:B------:R-:W-:Y:S01]  /*26380*/  IMAD.WIDE.U32 R26, R10.reuse, UR8, RZ ;  /* 0x000000080a1a7c25 */ /* 0x040fe2000f8e00ff */
[----:B------:R-:W-:Y:S01]  /*26390*/  IADD3 R11, PT, PT, R25, R29, RZ ;  /* 0x0000001d190b7210 */ /* 0x000fe20007ffe0ff */
[----:B------:R-:W5:Y:S02]  /*263a0*/  LDG.E.U16 R20, desc[UR6][R20.64] ;  /* 0x0000000614147981 */ /* 0x000f64000c1e1500 */
[----:B------:R-:W-:Y:S01]  /*263b0*/  IMAD R19, R10, UR9, R19 ;  /* 0x000000090a137c24 */ /* 0x000fe2000f8e0213 */
[----:B------:R-:W-:Y:S01]  /*263c0*/  LEA.HI.X R15, R24, R3, R11, 0x1, P2 ;  /* 0x00000003180f7211 */ /* 0x000fe200010f0c0b */
[----:B------:R-:W-:Y:S01]  /*263d0*/  IMAD.WIDE.U32 R24, R12, UR8, RZ ;  /* 0x000000080c187c25 */ /* 0x000fe2000f8e00ff */
[----:B------:R-:W-:Y:S01]  /*263e0*/  LEA R10, P1, R26, R2, 0x1 ;  /* 0x000000021a0a7211 */ /* 0x000fe200078208ff */
[----:B------:R4:W5:Y:S01]  /*263f0*/  LDG.E.U16 R16, desc[UR6][R16.64] ;  /* 0x0000000610107981 */ /* 0x000962000c1e1500 */
        /* <DEDUP_REMOVED lines=8> */
[----:B------:R1:W5:Y:S01]  /*26480*/  LDG.E.U16 R12, desc[UR6][R12.64] ;  /* 0x000000060c0c7981 */ /* 0x000362000c1e1500 */
        /* <DEDUP_REMOVED lines=9> */
[----:B------:R-:W-:Y:S01]  /*26520*/  FFMA.FTZ R4, R5, R19, R4 ;  /* 0x0000001305047223 */ /* 0x000fe20000010004 */
[----:B0-----:R-:W-:Y:S02]  /*26530*/  SHF.L.U32 R15, R16, 0x10, RZ ;  /* 0x00000010100f7819 */ /* 0x001fe400000006ff */
[----:B-1----:R-:W-:-:S03]  /*26540*/  SHF.L.U32 R11, R14, 0x10, RZ ;  /* 0x000000100e0b7819 */ /* 0x002fc600000006ff */
[----:B------:R-:W-:-:S04]  /*26550*/  FFMA.FTZ R4, R5, R15, R4 ;  /* 0x0000000f05047223 */ /* 0x000fc80000010004 */
[----:B------:R-:W-:Y:S01]  /*26560*/  FFMA.FTZ R4, R5, R11, R4 ;  /* 0x0000000b05047223 */ /* 0x000fe20000010004 */
[----:B------:R-:W-:-:S05]  /*26570*/  SHF.L.U32 R13, R10, 0x10, RZ ;  /* 0x000000100a0d7819 */ /* 0x000fca00000006ff */
[----:B------:R-:W-:Y:S01]  /*26580*/  FFMA.FTZ R4, R5, R13, R4 ;  /* 0x0000000d05047223 */ /* 0x000fe20000010004 */
[----:B------:R-:W-:-:S05]  /*26590*/  SHF.L.U32 R11, R12, 0x10, RZ ;  /* 0x000000100c0b7819 */ /* 0x000fca00000006ff */
[----:B------:R-:W-:-:S07]  /*265a0*/  FFMA.FTZ R48, R5, R11, R4 ;  /* 0x0000000b05307223 */ /* 0x000fce0000010004 */
.L_x_3509:
[----:B------:R-:W-:Y:S05]  /*265b0*/  BSYNC.RECONVERGENT B2 ;  /* 0x0000000000027941 */ /* 0x000fea0003800200 */
.L_x_3508:
        /* <DEDUP_REMOVED lines=51> */
.L_x_3511:
[----:B------:R-:W-:Y:S05]  /*268f0*/  BSYNC.RECONVERGENT B2 ;  /* 0x0000000000027941 */ /* 0x000fea0003800200 */
.L_x_3510:
        /* <DEDUP_REMOVED lines=37> */
.L_x_3503:
[----:B------:R-:W-:Y:S05]  /*26b50*/  BSYNC.RECONVERGENT B1 ;  /* 0x0000000000017941 */ /* 0x000fea0003800200 */
.L_x_3502:
[----:B------:R-:W-:-:S05]  /*26b60*/  F2FP.BF16.F32.PACK_AB R48, RZ, R48 ;  /* 0x00000030ff30723e */ /* 0x000fca00000010ff */
[----:B------:R-:W-:Y:S01]  /*26b70*/  STG.E.U16 desc[UR6][R8.64], R48 ;  /* 0x0000003008007986 */ /* 0x000fe2000c101506 */
[----:B------:R-:W-:Y:S05]  /*26b80*/  EXIT ;  /* 0x000000000000794d */ /* 0x000fea0003800000 */
.L_x_3512:
        /* <DEDUP_REMOVED lines=15> */
.L_x_19014:


//--------------------- .text._ZN2at6native73_GLOBAL__N__c8866d80_35_SparseBinaryOpIntersectionKernel_cu_b2145a98_327112apply_kernelILi128ELi8EZNS1_29binary_op_intersection_kernelINS1_5MulOpEN3c104HalfElEEvRNS_14TensorIteratorEllRKNS_6TensorEbEUliE_EEviT1_ --------------------------
	.section	.text._ZN2at6native73_GLOBAL__N__c8866d80_35_SparseBinaryOpIntersectionKernel_cu_b2145a98_327112apply_kernelILi128ELi8EZNS1_29binary_op_intersection_kernelINS1_5MulOpEN3c104HalfElEEvRNS_14TensorIteratorEllRKNS_6TensorEbEUliE_EEviT1_,"ax",@progbits
	.align	128
.text._ZN2at6native73_GLOBAL__N__c8866d80_35_SparseBinaryOpIntersectionKernel_cu_b2145a98_327112apply_kernelILi128ELi8EZNS1_29binary_op_intersection_kernelINS1_5MulOpEN3c104HalfElEEvRNS_14TensorIteratorEllRKNS_6TensorEbEUliE_EEviT1_:
        .type           _ZN2at6native73_GLOBAL__N__c8866d80_35_SparseBinaryOpIntersectionKernel_cu_b2145a98_327112apply_kernelILi128ELi8EZNS1_29binary_op_intersection_kernelINS1_5MulOpEN3c104HalfElEEvRNS_14TensorIteratorEllRKNS_6TensorEbEUliE_EEviT1_,@function
        .size           _ZN2at6native73_GLOBAL__N__c8866d80_35_SparseBinaryOpIntersectionKernel_cu_b2145a98_327112apply_kernelILi128ELi8EZNS1_29binary_op_intersection_kernelINS1_5MulOpEN3c104HalfElEEvRNS_14TensorIteratorEllRKNS_6TensorEbEUliE_EEviT1_,(.L_x_19015 - _ZN2at6native73_GLOBAL__N__c8866d80_35_SparseBinaryOpIntersectionKernel_cu_b2145a98_327112apply_kernelILi128ELi8EZNS1_29binary_op_intersection_kernelINS1_5MulOpEN3c104HalfElEEvRNS_14TensorIteratorEllRKNS_6TensorEbEUliE_EEviT1_)
        .other          _ZN2at6native73_GLOBAL__N__c8866d80_35_SparseBinaryOpIntersectionKernel_cu_b2145a98_327112apply_kernelILi128ELi8EZNS1_29binary_op_intersection_kernelINS1_5MulOpEN3c104HalfElEEvRNS_14TensorIteratorEllRKNS_6TensorEbEUliE_EEviT1_,@"STO_CUDA_ENTRY STV_DEFAULT"
_ZN2at6native73_GLOBAL__N__c8866d80_35_SparseBinaryOpIntersectionKernel_cu_b2145a98_327112apply_kernelILi128ELi8EZNS1_29binary_op_intersection_kernelINS1_5MulOpEN3c104HalfElEEvRNS_14TensorIteratorEllRKNS_6TensorEbEUliE_EEviT1_:
        /* <DEDUP_REMOVED lines=55> */
[----:B------:R-:W-:Y:S01]  /*0370*/  MOV R47, RZ ;  /* 0x000000ff002f7202 */ /* 0x000fe20000000f00 */
[----:B--2---:R-:W-:Y:S01]  /*0380*/  HADD2.F32 R44, -RZ, R10.H0_H0 ;  /* 0x2000000aff2c7230 */ /* 0x004fe20000004100 */
[----:B---3--:R-:W-:-:S04]  /*0390*/  LEA R6, P1, R4, R6, 0x3 ;  /* 0x0000000604067211 */ /* 0x008fc800078218ff */
[----:B------:R-:W-:-:S03]  /*03a0*/  LEA.HI.X R7, R4, R7, R5, 0x3, P1 ;  /* 0x0000000704077211 */ /* 0x000fc600008f1c05 */
[----:B------:R-:W-:Y:S06]  /*03b0*/  @!P0 BRA `(.L_x_3518) ;  /* 0x0000000800b08947 */ /* 0x000fec0003800000 */
[----:B------:R-:W1:Y:S01]  /*03c0*/  LDC.64 R4, c[0x0][0x728] ;  /* 0x0001ca00ff047b82 */ /* 0x000e620000000a00 */
[----:B------:R-:W-:Y:S01]  /*03d0*/  LOP3.LUT R45, R45, 0x7fffffff, RZ, 0xc0, !PT ;  /* 0x7fffffff2d2d7812 */ /* 0x000fe200078ec0ff */
[----:B------:R-:W2:Y:S01]  /*03e0*/  LDCU.64 UR28, c[0x0][0x758] ;  /* 0x0000eb00ff1c77ac */ /* 0x000ea20008000a00 */
[----:B------:R-:W-:Y:S02]  /*03f0*/  LOP3.LUT R46, R0, 0xfffffff0, RZ, 0xc0, !PT ;  /* 0xfffffff0002e7812 */ /* 0x000fe400078ec0ff */
[----:B------:R-:W-:-:S07]  /*0400*/  MOV R47, RZ ;  /* 0x000000ff002f7202 */ /* 0x000fce0000000f00 */
.L_x_3519:
        /* <DEDUP_REMOVED lines=135> */
[----:B------:R-:W-:Y:S01]  /*0c80*/  FFMA.FTZ R47, R44, R34, R47 ;  /* 0x000000222c2f7223 */ /* 0x000fe2000001002f */
[----:B---3--:R-:W-:-:S05]  /*0c90*/  HADD2.F32 R36, -RZ, R36.H0_H0 ;  /* 0x20000024ff247230 */ /* 0x008fca0000004100 */
[----:B------:R-:W-:Y:S01]  /*0ca0*/  FFMA.FTZ R47, R44, R36, R47 ;  /* 0x000000242c2f7223 */ /* 0x000fe2000001002f */
[----:B----4-:R-:W-:Y:S02]  /*0cb0*/  HADD2.F32 R42, -RZ, R42.H0_H0 ;  /* 0x2000002aff2a7230 */ /* 0x010fe40000004100 */
[----:B-----5:R-:W-:-:S03]  /*0cc0*/  HADD2.F32 R14, -RZ, R35.H0_H0 ;  /* 0x20000023ff0e7230 */ /* 0x020fc60000004100 */
[----:B------:R-:W-:-:S04]  /*0cd0*/  FFMA.FTZ R47, R44, R42, R47 ;  /* 0x0000002a2c2f7223 */ /* 0x000fc8000001002f */
[----:B------:R-:W-:Y:S01]  /*0ce0*/  FFMA.FTZ R47, R44, R14, R47 ;  /* 0x0000000e2c2f7223 */ /* 0x000fe2000001002f */
[----:B------:R-:W-:Y:S02]  /*0cf0*/  HADD2.F32 R40, -RZ, R40.H0_H0 ;  /* 0x20000028ff287230 */ /* 0x000fe40000004100 */
[----:B------:R-:W-:-:S05]  /*0d00*/  HADD2.F32 R18, -RZ, R37.H0_H0 ;  /* 0x20000025ff127230 */ /* 0x000fca0000004100 */
[----:B------:R-:W-:Y:S01]  /*0d10*/  FFMA.FTZ R47, R44, R18, R47 ;  /* 0x000000122c2f7223 */ /* 0x000fe2000001002f */
[----:B------:R-:W-:-:S03]  /*0d20*/  HADD2.F32 R38, -RZ, R38.H0_H0 ;  /* 0x20000026ff267230 */ /* 0x000fc60000004100 */
[----:B------:R-:W-:-:S04]  /*0d30*/  FFMA.FTZ R47, R44, R40, R47 ;  /* 0x000000282c2f7223 */ /* 0x000fc8000001002f */
[----:B------:R-:W-:Y:S01]  /*0d40*/  FFMA.FTZ R47, R44, R38, R47 ;  /* 0x000000262c2f7223 */ /* 0x000fe2000001002f */
[----:B------:R-:W-:-:S05]  /*0d50*/  HADD2.F32 R14, -RZ, R21.H0_H0 ;  /* 0x20000015ff0e7230 */ /* 0x000fca0000004100 */
[----:B------:R-:W-:Y:S01]  /*0d60*/  FFMA.FTZ R47, R44, R14, R47 ;  /* 0x0000000e2c2f7223 */ /* 0x000fe2000001002f */
[----:B------:R-:W-:-:S05]  /*0d70*/  HADD2.F32 R20, -RZ, R20.H0_H0 ;  /* 0x20000014ff147230 */ /* 0x000fca0000004100 */
[----:B------:R-:W-:Y:S01]  /*0d80*/  FFMA.FTZ R47, R44, R20, R47 ;  /* 0x000000142c2f7223 */ /* 0x000fe2000001002f */
[----:B------:R-:W-:Y:S02]  /*0d90*/  HADD2.F32 R22, -RZ, R22.H0_H0 ;  /* 0x20000016ff167230 */ /* 0x000fe40000004100 */
[----:B------:R-:W-:-:S03]  /*0da0*/  HADD2.F32 R14, -RZ, R23.H0_H0 ;  /* 0x20000017ff0e7230 */ /* 0x000fc60000004100 */
[----:B------:R-:W-:-:S04]  /*0db0*/  FFMA.FTZ R47, R44, R22, R47 ;  /* 0x000000162c2f7223 */ /* 0x000fc8000001002f */
[----:B------:R-:W-:Y:S01]  /*0dc0*/  FFMA.FTZ R47, R44, R14, R47 ;  /* 0x0000000e2c2f7223 */ /* 0x000fe2000001002f */
[----:B------:R-:W-:-:S05]  /*0dd0*/  HADD2.F32 R24, -RZ, R24.H0_H0 ;  /* 0x20000018ff187230 */ /* 0x000fca0000004100 */
[----:B------:R-:W-:Y:S01]  /*0de0*/  FFMA.FTZ R47, R44, R24, R47 ;  /* 0x000000182c2f7223 */ /* 0x000fe2000001002f */
[----:B------:R-:W-:Y:S02]  /*0df0*/  HADD2.F32 R12, -RZ, R12.H0_H0 ;  /* 0x2000000cff0c7230 */ /* 0x000fe40000004100 */
[----:B------:R-:W-:-:S03]  /*0e00*/  HADD2.F32 R8, -RZ, R8.H0_H0 ;  /* 0x20000008ff087230 */ /* 0x000fc60000004100 */
[----:B------:R-:W-:Y:S01]  /*0e10*/  FFMA.FTZ R47, R44, R12, R47 ;  /* 0x0000000c2c2f7223 */ /* 0x000fe2000001002f */
[----:B------:R-:W-:-:S03]  /*0e20*/  HADD2.F32 R16, -RZ, R16.H0_H0 ;  /* 0x20000010ff107230 */ /* 0x000fc60000004100 */
[----:B------:R-:W-:-:S04]  /*0e30*/  FFMA.FTZ R47, R44, R8, R47 ;  /* 0x000000082c2f7223 */ /* 0x000fc8000001002f */
[----:B------:R-:W-:Y:S01]  /*0e40*/  FFMA.FTZ R47, R44, R16, R47 ;  /* 0x000000102c2f7223 */ /* 0x000fe2000001002f */
[----:B------:R-:W-:-:S05]  /*0e50*/  HADD2.F32 R10, -RZ, R10.H0_H0 ;  /* 0x2000000aff0a7230 */ /* 0x000fca0000004100 */
[----:B------:R-:W-:Y:S01]  /*0e60*/  FFMA.FTZ R47, R44, R10, R47 ;  /* 0x0000000a2c2f7223 */ /* 0x000fe2000001002f */
[----:B------:R-:W-:Y:S06]  /*0e70*/  @P0 BRA `(.L_x_3519) ;  /* 0xfffffff400640947 */ /* 0x000fec000383ffff */
.L_x_3518:
        /* <DEDUP_REMOVED lines=76> */
[----:B------:R-:W-:Y:S01]  /*1340*/  IADD3.X R7, PT, PT, RZ, R7, RZ, P1, !PT ;  /* 0x00000007ff077210 */ /* 0x000fe20000ffe4ff */
[----:B--2---:R-:W-:-:S05]  /*1350*/  HADD2.F32 R2, -RZ, R2.H0_H0 ;  /* 0x20000002ff027230 */ /* 0x004fca0000004100 */
[----:B------:R-:W-:Y:S01]  /*1360*/  FFMA.FTZ R47, R44, R2, R47 ;  /* 0x000000022c2f7223 */ /* 0x000fe2000001002f */
[----:B----4-:R-:W-:-:S05]  /*1370*/  HADD2.F32 R18, -RZ, R18.H0_H0 ;  /* 0x20000012ff127230 */ /* 0x010fca0000004100 */
[----:B------:R-:W-:Y:S01]  /*1380*/  FFMA.FTZ R47, R44, R18, R47 ;  /* 0x000000122c2f7223 */ /* 0x000fe2000001002f */
[----:B-----5:R-:W-:Y:S02]  /*1390*/  HADD2.F32 R2, -RZ, R15.H0_H0 ;  /* 0x2000000fff027230 */ /* 0x020fe40000004100 */
[----:B------:R-:W-:-:S03]  /*13a0*/  HADD2.F32 R14, -RZ, R14.H0_H0 ;  /* 0x2000000eff0e7230 */ /* 0x000fc60000004100 */
[----:B------:R-:W-:-:S04]  /*13b0*/  FFMA.FTZ R47, R44, R2, R47 ;  /* 0x000000022c2f7223 */ /* 0x000fc8000001002f */
[----:B------:R-:W-:Y:S01]  /*13c0*/  FFMA.FTZ R47, R44, R14, R47 ;  /* 0x0000000e2c2f7223 */ /* 0x000fe2000001002f */
[----:B---3--:R-:W-:Y:S02]  /*13d0*/  HADD2.F32 R16, -RZ, R16.H0_H0 ;  /* 0x20000010ff107230 */ /* 0x008fe40000004100 */
[----:B------:R-:W-:-:S03]  /*13e0*/  HADD2.F32 R12, -RZ, R12.H0_H0 ;  /* 0x2000000cff0c7230 */ /* 0x000fc60000004100 */
[----:B------:R-:W-:-:S04]  /*13f0*/  FFMA.FTZ R47, R44, R16, R47 ;  /* 0x000000102c2f7223 */ /* 0x000fc8000001002f */
[----:B------:R-:W-:Y:S01]  /*1400*/  FFMA.FTZ R47, R44, R12, R47 ;  /* 0x0000000c2c2f7223 */ /* 0x000fe2000001002f */
[----:B------:R-:W-:-:S05]  /*1410*/  HADD2.F32 R4, -RZ, R4.H0_H0 ;  /* 0x20000004ff047230 */ /* 0x000fca0000004100 */
[----:B------:R-:W-:Y:S01]  /*1420*/  FFMA.FTZ R47, R44, R4, R47 ;  /* 0x000000042c2f7223 */ /* 0x000fe2000001002f */
[----:B------:R-:W-:-:S05]  /*1430*/  HADD2.F32 R10, -RZ, R10.H0_H0 ;  /* 0x2000000aff0a7230 */ /* 0x000fca0000004100 */
[----:B------:R-:W-:-:S07]  /*1440*/  FFMA.FTZ R47, R44, R10, R47 ;  /* 0x0000000a2c2f7223 */ /* 0x000fce000001002f */
.L_x_3520:
        /* <DEDUP_REMOVED lines=45> */
[----:B------:R-:W-:Y:S01]  /*1720*/  FFMA.FTZ R47, R44, R2, R47 ;  /* 0x000000022c2f7223 */ /* 0x000fe2000001002f */
[----:B----4-:R-:W-:-:S03]  /*1730*/  HADD2.F32 R2, -RZ, R16.H0_H0 ;  /* 0x20000010ff027230 */ /* 0x010fc60000004100 */
[----:B------:R-:W-:-:S04]  /*1740*/  FFMA.FTZ R47, R44, R8, R47 ;  /* 0x000000082c2f7223 */ /* 0x000fc8000001002f */
[----:B------:R-:W-:Y:S01]  /*1750*/  FFMA.FTZ R47, R44, R2, R47 ;  /* 0x000000022c2f7223 */ /* 0x000fe2000001002f */
[----:B-----5:R-:W-:-:S05]  /*1760*/  HADD2.F32 R8, -RZ, R4.H0_H0 ;  /* 0x20000004ff087230 */ /* 0x020fca0000004100 */
[----:B------:R-:W-:-:S07]  /*1770*/  FFMA.FTZ R47, R44, R8, R47 ;  /* 0x000000082c2f7223 */ /* 0x000fce000001002f */
.L_x_3521:
        /* <DEDUP_REMOVED lines=14> */
[----:B------:R-:W-:-:S07]  /*1860*/  FFMA.FTZ R47, R44, R2, R47 ;  /* 0x000000022c2f7223 */ /* 0x000fce000001002f */
        /* <DEDUP_REMOVED lines=20> */
[----:B------:R-:W-:Y:S01]  /*19b0*/  FFMA.FTZ R47, R44, R0, R47 ;  /* 0x000000002c2f7223 */ /* 0x000fe2000001002f */
[----:B---3--:R-:W-:-:S05]  /*19c0*/  @P0 HADD2.F32 R2, -RZ, R4.H0_H0 ;  /* 0x20000004ff020230 */ /* 0x008fca0000004100 */
[----:B------:R-:W-:-:S07]  /*19d0*/  @P0 FFMA.FTZ R47, R44, R2, R47 ;  /* 0x000000022c2f0223 */ /* 0x000fce000001002f */
.L_x_3517:
[----:B------:R-:W1:Y:S01]  /*19e0*/  LDC.64 R4, c[0x0][0x710] ;  /* 0x0001c400ff047b82 */ /* 0x000e620000000a00 */
[----:B------:R-:W-:Y:S02]  /*19f0*/  F2FP.F16.F32.PACK_AB R47, RZ, R47 ;  /* 0x0000002fff2f723e */ /* 0x000fe400000000ff */
        /* <DEDUP_REMOVED lines=44> */
.L_x_3525:
        /* <DEDUP_REMOVED lines=167> */
.L_x_3524:
        /* <DEDUP_REMOVED lines=93> */
.L_x_3526:
        /* <DEDUP_REMOVED lines=51> */
.L_x_3527:
        /* <DEDUP_REMOVED lines=38> */
.L_x_3523:
[----:B------:R-:W1:Y:S01]  /*3290*/  LDC.64 R4, c[0x0][0x710] ;  /* 0x0001c400ff047b82 */ /* 0x000e620000000a00 */
[----:B------:R-:W-:Y:S02]  /*32a0*/  F2FP.F16.F32.PACK_AB R47, RZ, R47 ;  /* 0x0000002fff2f723e */ /* 0x000fe400000000ff */
[----:B------:R-:W-:-:S03]  /*32b0*/  IADD3 R3, PT, PT, R3, 0x80, RZ ;  /* 0x0000008003037810 */ /* 0x000fc60007ffe0ff */
[----:B-1----:R1:W-:Y:S04]  /*32c0*/  STG.E.U16 desc[UR6][R4.64], R47 ;  /* 0x0000002f04007986 */ /* 0x0023e8000c101506 */
.L_x_3516:
        /* <DEDUP_REMOVED lines=37> */
[----:B------:R-:W-:Y:S01]  /*3520*/  BSSY.RECONVERGENT B2, `(.L_x_3530) ;  /* 0x00000ad000027945 */ /* 0x000fe20003800200 */
[----:B------:R-:W-:Y:S02]  /*3530*/  LOP3.LUT R35, R35, 0x7fffffff, RZ, 0xc0, !PT ;  /* 0x7fffffff23237812 */ /* 0x000fe400078ec0ff */
[----:B------:R-:W-:Y:S02]  /*3540*/  LOP3.LUT R42, R0, 0xfffffff0, RZ, 0xc0, !PT ;  /* 0xfffffff0002a7812 */ /* 0x000fe400078ec0ff */
[----:B------:R-:W-:-:S07]  /*3550*/  MOV R37, RZ ;  /* 0x000000ff00257202 */ /* 0x000fce0000000f00 */
.L_x_3531:
        /* <DEDUP_REMOVED lines=31> */
[----:B------:R-:W-:Y:S02]  /*3750*/  IMAD R43, R28, UR17, R43 ;  /* 0x000000111c2b7c24 */ /* 0x000fe4000f8e022b */
[----:B----4-:R-:W-:Y:S01]  /*3760*/  IMAD R39, R39, UR16, RZ ;  /* 0x0000001027277c24 */ /* 0x010fe2000f8e02ff */
[----:B------:R-:W-:Y:S01]  /*3770*/  LEA.HI.X R47, R40, UR27, R29, 0x1, P1 ;  /* 0x0000001b282f7c11 */ /* 0x000fe200088f0c1d */
[----:B------:R-:W-:Y:S01]  /*3780*/  IMAD.WIDE.U32 R28, R38, UR16, RZ ;  /* 0x00000010261c7c25 */ /* 0x000fe2000f8e00ff */
[----:B------:R-:W-:Y:S01]  /*3790*/  LEA R44, P0, R32, UR26, 0x1 ;  /* 0x0000001a202c7c11 */ /* 0x000fe2000f8008ff */
[----:B------:R-:W2:Y:S01]  /*37a0*/  LDG.E.U16 R36, desc[UR6][R48.64] ;  /* 0x0000000630247981 */ /* 0x000ea2000c1e1500 */
[----:B------:R-:W-:Y:S01]  /*37b0*/  IADD3 R33, PT, PT, R33, R43, RZ ;  /* 0x0000002b21217210 */ /* 0x000fe20007ffe0ff */
[----:B------:R-:W-:-:S02]  /*37c0*/  IMAD R39, R38, UR17, R39 ;  /* 0x0000001126277c24 */ /* 0x000fc4000f8e0227 */
[----:B-----5:R-:W-:Y:S01]  /*37d0*/  IMAD R31, R31, UR16, RZ ;  /* 0x000000101f1f7c24 */ /* 0x020fe2000f8e02ff */
        /* <DEDUP_REMOVED lines=93> */
[----:B------:R-:W-:Y:S01]  /*3db0*/  ISETP.NE.AND.EX P0, PT, R35, RZ, PT, P0 ;  /* 0x000000ff2300720c */ /* 0x000fe20003f05300 */
[----:B--2---:R-:W-:-:S05]  /*3dc0*/  HADD2.F32 R36, -RZ, R36.H0_H0 ;  /* 0x20000024ff247230 */ /* 0x004fca0000004100 */
[----:B------:R-:W-:Y:S01]  /*3dd0*/  FFMA.FTZ R37, R34, R36, R37 ;  /* 0x0000002422257223 */ /* 0x000fe20000010025 */
[----:B---3--:R-:W-:Y:S02]  /*3de0*/  HADD2.F32 R38, -RZ, R38.H0_H0 ;  /* 0x20000026ff267230 */ /* 0x008fe40000004100 */
[----:B----4-:R-:W-:-:S03]  /*3df0*/  HADD2.F32 R12, -RZ, R39.H0_H0 ;  /* 0x20000027ff0c7230 */ /* 0x010fc60000004100 */
[----:B------:R-:W-:-:S04]  /*3e00*/  FFMA.FTZ R37, R34, R38, R37 ;  /* 0x0000002622257223 */ /* 0x000fc80000010025 */
[----:B------:R-:W-:Y:S01]  /*3e10*/  FFMA.FTZ R37, R34, R12, R37 ;  /* 0x0000000c22257223 */ /* 0x000fe20000010025 */
[----:B-----5:R-:W-:-:S05]  /*3e20*/  HADD2.F32 R40, -RZ, R40.H0_H0 ;  /* 0x20000028ff287230 */ /* 0x020fca0000004100 */
[----:B------:R-:W-:Y:S01]  /*3e30*/  FFMA.FTZ R37, R34, R40, R37 ;  /* 0x0000002822257223 */ /* 0x000fe20000010025 */
[----:B------:R-:W-:Y:S02]  /*3e40*/  HADD2.F32 R28, -RZ, R28.H0_H0 ;  /* 0x2000001cff1c7230 */ /* 0x000fe40000004100 */
[----:B------:R-:W-:-:S05]  /*3e50*/  HADD2.F32 R26, -RZ, R26.H0_H0 ;  /* 0x2000001aff1a7230 */ /* 0x000fca0000004100 */
[----:B------:R-:W-:Y:S01]  /*3e60*/  FFMA.FTZ R37, R34, R26, R37 ;  /* 0x0000001a22257223 */ /* 0x000fe20000010025 */
[----:B------:R-:W-:-:S03]  /*3e70*/  HADD2.F32 R12, -RZ, R41.H0_H0 ;  /* 0x20000029ff0c7230 */ /* 0x000fc60000004100 */
[----:B------:R-:W-:Y:S01]  /*3e80*/  FFMA.FTZ R37, R34, R28, R37 ;  /* 0x0000001c22257223 */ /* 0x000fe20000010025 */
[----:B------:R-:W-:-:S03]  /*3e90*/  HADD2.F32 R14, -RZ, R27.H0_H0 ;  /* 0x2000001bff0e7230 */ /* 0x000fc60000004100 */
[----:B------:R-:W-:-:S04]  /*3ea0*/  FFMA.FTZ R37, R34, R12, R37 ;  /* 0x0000000c22257223 */ /* 0x000fc80000010025 */
        /* <DEDUP_REMOVED lines=14> */
[----:B------:R-:W-:-:S03]  /*3f90*/  IADD3 R4, P1, PT, R6, 0x80, RZ ;  /* 0x0000008006047810 */ /* 0x000fc60007f3e0ff */
[----:B------:R-:W-:Y:S01]  /*3fa0*/  FFMA.FTZ R37, R34, R16, R37 ;  /* 0x0000001022257223 */ /* 0x000fe20000010025 */
[----:B------:R-:W-:Y:S01]  /*3fb0*/  HADD2.F32 R10, -RZ, R10.H0_H0 ;  /* 0x2000000aff0a7230 */ /* 0x000fe20000004100 */
[----:B------:R-:W-:-:S04]  /*3fc0*/  IADD3.X R5, PT, PT, RZ, R7, RZ, P1, !PT ;  /* 0x00000007ff057210 */ /* 0x000fc80000ffe4ff */
[----:B------:R-:W-:Y:S01]  /*3fd0*/  FFMA.FTZ R37, R34, R10, R37 ;  /* 0x0000000a22257223 */ /* 0x000fe20000010025 */
[----:B------:R-:W-:Y:S06]  /*3fe0*/  @P0 BRA `(.L_x_3531) ;  /* 0xfffffff4005c0947 */ /* 0x000fec000383ffff */
[----:B------:R-:W-:Y:S05]  /*3ff0*/  BSYNC.RECONVERGENT B2 ;  /* 0x0000000000027941 */ /* 0x000fea0003800200 */
.L_x_3530:
        /* <DEDUP_REMOVED lines=93> */
.L_x_3532:
        /* <DEDUP_REMOVED lines=51> */
.L_x_3533:
        /* <DEDUP_REMOVED lines=35> */
[----:B------:R-:W-:Y:S01]  /*4b30*/  FFMA.FTZ R37, R34, R0, R37 ;  /* 0x0000000022257223 */ /* 0x000fe20000010025 */
[----:B---3--:R-:W-:-:S05]  /*4b40*/  @P0 HADD2.F32 R2, -RZ, R8.H0_H0 ;  /* 0x20000008ff020230 */ /* 0x008fca0000004100 */
[----:B------:R-:W-:-:S07]  /*4b50*/  @P0 FFMA.FTZ R37, R34, R2, R37 ;  /* 0x0000000222250223 */ /* 0x000fce0000010025 */
.L_x_3529:
[----:B------:R-:W1:Y:S01]  /*4b60*/  LDC.64 R4, c[0x0][0x710] ;  /* 0x0001c400ff047b82 */ /* 0x000e620000000a00 */
[----:B------:R-:W-:Y:S02]  /*4b70*/  F2FP.F16.F32.PACK_AB R37, RZ, R37 ;  /* 0x00000025ff25723e */ /* 0x000fe400000000ff */
[----:B------:R-:W-:-:S03]  /*4b80*/  IADD3 R3, PT, PT, R3, 0x80, RZ ;  /* 0x0000008003037810 */ /* 0x000fc60007ffe0ff */
[----:B-1----:R2:W-:Y:S04]  /*4b90*/  STG.E.U16 desc[UR6][R4.64], R37 ;  /* 0x0000002504007986 */ /* 0x0025e8000c101506 */
.L_x_3522:
        /* <DEDUP_REMOVED lines=41> */
.L_x_3537:
        /* <DEDUP_REMOVED lines=170> */
.L_x_3536:
        /* <DEDUP_REMOVED lines=93> */
.L_x_3538:
        /* <DEDUP_REMOVED lines=51> */
.L_x_3539:
        /* <DEDUP_REMOVED lines=38> */
.L_x_3535:
[----:B------:R-:W1:Y:S01]  /*6430*/  LDC.64 R4, c[0x0][0x710] ;  /* 0x0001c400ff047b82 */ /* 0x000e620000000a00 */
[----:B------:R-:W-:Y:S02]  /*6440*/  F2FP.F16.F32.PACK_AB R37, RZ, R37 ;  /* 0x00000025ff25723e */ /* 0x000fe400000000ff */
[----:B------:R-:W-:-:S03]  /*6450*/  IADD3 R3, PT, PT, R3, 0x80, RZ ;  /* 0x0000008003037810 */ /* 0x000fc60007ffe0ff */
[----:B-1----:R2:W-:Y:S04]  /*6460*/  STG.E.U16 desc[UR6][R4.64], R37 ;  /* 0x0000002504007986 */ /* 0x0025e8000c101506 */
.L_x_3528:
        /* <DEDUP_REMOVED lines=41> */
.L_x_3543:
        /* <DEDUP_REMOVED lines=170> */
.L_x_3542:
        /* <DEDUP_REMOVED lines=93> */
.L_x_3544:
        /* <DEDUP_REMOVED lines=51> */
.L_x_3545:
        /* <DEDUP_REMOVED lines=38> */
.L_x_3541:
[----:B------:R-:W1:Y:S01]  /*7d00*/  LDC.64 R4, c[0x0][0x710] ;  /* 0x0001c400ff047b82 */ /* 0x000e620000000a00 */
[----:B------:R-:W-:Y:S02]  /*7d10*/  F2FP.F16.F32.PACK_AB R37, RZ, R37 ;  /* 0x00000025ff25723e */ /* 0x000fe400000000ff */
[----:B------:R-:W-:-:S03]  /*7d20*/  IADD3 R3, PT, PT, R3, 0x80, RZ ;  /* 0x0000008003037810 */ /* 0x000fc60007ffe0ff */
[----:B-1----:R3:W-:Y:S04]  /*7d30*/  STG.E.U16 desc[UR6][R4.64], R37 ;  /* 0x0000002504007986 */ /* 0x0027e8000c101506 */
.L_x_3534:
        /* <DEDUP_REMOVED lines=42> */
.L_x_3549:
        /* <DEDUP_REMOVED lines=170> */
.L_x_3548:
        /* <DEDUP_REMOVED lines=93> */
.L_x_3550:
        /* <DEDUP_REMOVED lines=51> */
.L_x_3551:
        /* <DEDUP_REMOVED lines=38> */
.L_x_3547:
[----:B------:R-:W1:Y:S01]  /*95e0*/  LDC.64 R4, c[0x0][0x710] ;  /* 0x0001c400ff047b82 */ /* 0x000e620000000a00 */
[----:B------:R-:W-:Y:S02]  /*95f0*/  F2FP.F16.F32.PACK_AB R37, RZ, R37 ;  /* 0x00000025ff25723e */ /* 0x000fe400000000ff */
[----:B------:R-:W-:-:S03]  /*9600*/  IADD3 R3, PT, PT, R3, 0x80, RZ ;  /* 0x0000008003037810 */ /* 0x000fc60007ffe0ff */
[----:B-1----:R3:W-:Y:S04]  /*9610*/  STG.E.U16 desc[UR6][R4.64], R37 ;  /* 0x0000002504007986 */ /* 0x0027e8000c101506 */
.L_x_3540:
[----:B------:R-:W-:-:S13]  /*9620*/  ISETP.GE.AND P0, PT, R3, UR4, PT ;  /* 0x0000000403007c0c */ /* 0x000fda000bf06270 */
[----:B------:R-:W-:Y:S05]  /*9630*/  @P0 BREAK.RELIABLE B0 ;  /* 0x0000000000000942 */ /* 0x000fea0003800100 */
[----:B------:R-:W-:Y:S05]  /*9640*/  @P0 BRA `(.L_x_3546) ;  /* 0x0000001800300947 */ /* 0x000fea0003800000 */
[----:B0-----:R-:W-:Y:S05]  /*9650*/  BSYNC.RELIABLE B0 ;  /* 0x0000000000007941 */ /* 0x001fea0003800100 */
.L_x_3515:
        /* <DEDUP_REMOVED lines=30> */
[----:B------:R-:W-:Y:S01]  /*9840*/  MOV R37, RZ ;  /* 0x000000ff00257202 */ /* 0x000fe20000000f00 */
[----:B--2---:R-:W-:Y:S01]  /*9850*/  HADD2.F32 R34, -RZ, R10.H0_H0 ;  /* 0x2000000aff227230 */ /* 0x004fe20000004100 */
[----:B-1----:R-:W-:-:S04]  /*9860*/  LEA R4, P1, R6, R4, 0x3 ;  /* 0x0000000406047211 */ /* 0x002fc800078218ff */
[----:B------:R-:W-:-:S03]  /*9870*/  LEA.HI.X R5, R6, R5, R7, 0x3, P1 ;  /* 0x0000000506057211 */ /* 0x000fc600008f1c07 */
[----:B------:R-:W-:Y:S06]  /*9880*/  @!P0 BRA `(.L_x_3553) ;  /* 0x0000000800b88947 */ /* 0x000fec0003800000 */
[----:B------:R-:W-:Y:S01]  /*9890*/  BSSY.RECONVERGENT B2, `(.L_x_3553) ;  /* 0x00000ad000027945 */ /* 0x000fe20003800200 */
[----:B------:R-:W-:Y:S02]  /*98a0*/  LOP3.LUT R35, R35, 0x7fffffff, RZ, 0xc0, !PT ;  /* 0x7fffffff23237812 */ /* 0x000fe400078ec0ff */
[----:B------:R-:W-:Y:S02]  /*98b0*/  LOP3.LUT R42, R0, 0xfffffff0, RZ, 0xc0, !PT ;  /* 0xfffffff0002a7812 */ /* 0x000fe400078ec0ff */
[----:B------:R-:W-:-:S07]  /*98c0*/  MOV R37, RZ ;  /* 0x000000ff00257202 */ /* 0x000fce0000000f00 */
.L_x_3554:
        /* <DEDUP_REMOVED lines=170> */
.L_x_3553:
        /* <DEDUP_REMOVED lines=65> */
[----:B------:R-:W5:Y:S01]  /*a780*/  LDG.E.U16 R14, desc[UR6][R14.64] ;  /* 0x000000060e0e7981 */ /* 0x000f62000c1e1500 */
[----:B------:R-:W-:Y:S01]  /*a790*/  IADD3 R7, PT, PT, R21, R17, RZ ;  /* 0x0000001115077210 */ /* 0x000fe20007ffe0ff */
        /* <DEDUP_REMOVED lines=19> */
[----:B------:R-:W-:-:S03]  /*a8d0*/  HADD2.F32 R10, -RZ, R10.H0_H0 ;  /* 0x2000000aff0a7230 */ /* 0x000fc60000004100 */
[----:B------:R-:W-:-:S04]  /*a8e0*/  FFMA.FTZ R37, R34, R14, R37 ;  /* 0x0000000e22257223 */ /* 0x000fc80000010025 */
[----:B------:R-:W-:Y:S01]  /*a8f0*/  FFMA.FTZ R37, R34, R10, R37 ;  /* 0x0000000a22257223 */ /* 0x000fe20000010025 */
[----:B------:R-:W-:-:S05]  /*a900*/  HADD2.F32 R6, -RZ, R6.H0_H0 ;  /* 0x20000006ff067230 */ /* 0x000fca0000004100 */
[----:B------:R-:W-:Y:S01]  /*a910*/  FFMA.FTZ R37, R34, R6, R37 ;  /* 0x0000000622257223 */ /* 0x000fe20000010025 */
[----:B------:R-:W-:-:S05]  /*a920*/  HADD2.F32 R8, -RZ, R8.H0_H0 ;  /* 0x20000008ff087230 */ /* 0x000fca0000004100 */
[----:B------:R-:W-:-:S07]  /*a930*/  FFMA.FTZ R37, R34, R8, R37 ;  /* 0x0000000822257223 */ /* 0x000fce0000010025 */
.L_x_3555:
        /* <DEDUP_REMOVED lines=51> */
.L_x_3556:
        /* <DEDUP_REMOVED lines=38> */
.L_x_3552:
[----:B------:R-:W0:Y:S01]  /*aed0*/  LDC.64 R4, c[0x0][0x710] ;  /* 0x0001c400ff047b82 */ /* 0x000e220000000a00 */
[----:B------:R-:W-:Y:S02]  /*aee0*/  F2FP.F16.F32.PACK_AB R37, RZ, R37 ;  /* 0x00000025ff25723e */ /* 0x000fe400000000ff */
[----:B------:R-:W-:-:S03]  /*aef0*/  IADD3 R3, PT, PT, R3, 0x80, RZ ;  /* 0x0000008003037810 */ /* 0x000fc60007ffe0ff */
[----:B0-----:R4:W-:Y:S04]  /*af00*/  STG.E.U16 desc[UR6][R4.64], R37 ;  /* 0x0000002504007986 */ /* 0x0019e8000c101506 */
.L_x_3546:
[----:B0-----:R-:W-:Y:S05]  /*af10*/  BSYNC.RECONVERGENT B1 ;  /* 0x0000000000017941 */ /* 0x001fea0003800200 */
.L_x_3514:
        /* <DEDUP_REMOVED lines=36> */
[----:B--2---:R-:W-:-:S10]  /*b160*/  HADD2.F32 R35, -RZ, R6.H0_H0 ;  /* 0x20000006ff237230 */ /* 0x004fd40000004100 */
[----:B------:R-:W-:Y:S05]  /*b170*/  @!P0 BRA `(.L_x_3558) ;  /* 0x0000000800bc8947 */ /* 0x000fea0003800000 */
[----:B------:R-:W0:Y:S01]  /*b180*/  LDC.64 R4, c[0x0][0x728] ;  /* 0x0001ca00ff047b82 */ /* 0x000e220000000a00 */
[----:B------:R-:W-:Y:S01]  /*b190*/  HFMA2 R38, -RZ, RZ, 0, 0 ;  /* 0x00000000ff267431 */ /* 0x000fe200000001ff */
[----:B------:R-:W-:Y:S01]  /*b1a0*/  MOV R7, R3 ;  /* 0x0000000300077202 */ /* 0x000fe20000000f00 */
[----:B------:R-:W1:Y:S01]  /*b1b0*/  LDCU.64 UR4, c[0x0][0x758] ;  /* 0x0000eb00ff0477ac */ /* 0x000e620008000a00 */
[----:B------:R-:W-:Y:S02]  /*b1c0*/  LOP3.LUT R36, R36, 0x7fffffff, RZ, 0xc0, !PT ;  /* 0x7fffffff24247812 */ /* 0x000fe400078ec0ff */
[----:B------:R-:W-:-:S07]  /*b1d0*/  LOP3.LUT R41, R0, 0xfffffff0, RZ, 0xc0, !PT ;  /* 0xfffffff000297812 */ /* 0x000fce00078ec0ff */
.L_x_3559:
        /* <DEDUP_REMOVED lines=136> */
[----:B----4-:R-:W-:-:S05]  /*ba60*/  HADD2.F32 R39, -RZ, R39.H0_H0 ;  /* 0x20000027ff277230 */ /* 0x010fca0000004100 */
[----:B------:R-:W-:Y:S01]  /*ba70*/  FFMA.FTZ R38, R35, R39, R38 ;  /* 0x0000002723267223 */ /* 0x000fe20000010026 */
[----:B-----5:R-:W-:-:S03]  /*ba80*/  HADD2.F32 R13, -RZ, R42.H0_H0 ;  /* 0x2000002aff0d7230 */ /* 0x020fc60000004100 */
[----:B------:R-:W-:-:S04]  /*ba90*/  FFMA.FTZ R38, R35, R3, R38 ;  /* 0x0000000323267223 */ /* 0x000fc80000010026 */
[----:B------:R-:W-:Y:S01]  /*baa0*/  FFMA.FTZ R38, R35, R13, R38 ;  /* 0x0000000d23267223 */ /* 0x000fe20000010026 */
[----:B0-----:R-:W-:Y:S02]  /*bab0*/  HADD2.F32 R9, -RZ, R28.H0_H0 ;  /* 0x2000001cff097230 */ /* 0x001fe40000004100 */
        /* <DEDUP_REMOVED lines=17> */
[----:B------:R-:W-:Y:S01]  /*bbd0*/  HADD2.F32 R8, -RZ, R8.H0_H0 ;  /* 0x20000008ff087230 */ /* 0x000fe20000004100 */
[----:B------:R-:W-:Y:S01]  /*bbe0*/  IADD3 R2, P1, PT, R6, 0x80, RZ ;  /* 0x0000008006027810 */ /* 0x000fe20007f3e0ff */
[----:B------:R-:W-:-:S03]  /*bbf0*/  HADD2.F32 R16, -RZ, R16.H0_H0 ;  /* 0x20000010ff107230 */ /* 0x000fc60000004100 */
[----:B------:R-:W-:Y:S01]  /*bc00*/  FFMA.FTZ R8, R35, R8, R38 ;  /* 0x0000000823087223 */ /* 0x000fe20000010026 */
[----:B------:R-:W-:-:S03]  /*bc10*/  IADD3.X R7, PT, PT, RZ, R7, RZ, P1, !PT ;  /* 0x00000007ff077210 */ /* 0x000fc60000ffe4ff */
[----:B------:R-:W-:Y:S01]  /*bc20*/  FFMA.FTZ R8, R35, R16, R8 ;  /* 0x0000001023087223 */ /* 0x000fe20000010008 */
[----:B------:R-:W-:-:S05]  /*bc30*/  HADD2.F32 R3, -RZ, R10.H0_H0 ;  /* 0x2000000aff037230 */ /* 0x000fca0000004100 */
[----:B------:R-:W-:Y:S01]  /*bc40*/  FFMA.FTZ R38, R35, R3, R8 ;  /* 0x0000000323267223 */ /* 0x000fe20000010008 */
[----:B------:R-:W-:Y:S01]  /*bc50*/  MOV R3, R7 ;  /* 0x0000000700037202 */ /* 0x000fe20000000f00 */
[----:B------:R-:W-:Y:S06]  /*bc60*/  @P0 BRA `(.L_x_3559) ;  /* 0xfffffff4005c0947 */ /* 0x000fec000383ffff */
.L_x_3558:
        /* <DEDUP_REMOVED lines=79> */
[----:B------:R-:W-:Y:S01]  /*c160*/  FFMA.FTZ R12, R35, R12, R38 ;  /* 0x0000000c230c7223 */ /* 0x000fe20000010026 */
[----:B----4-:R-:W-:-:S03]  /*c170*/  HADD2.F32 R13, -RZ, R13.H0_H0 ;  /* 0x2000000dff0d7230 */ /* 0x010fc60000004100 */
[----:B------:R-:W-:Y:S01]  /*c180*/  FFMA.FTZ R12, R35, R7, R12 ;  /* 0x00000007230c7223 */ /* 0x000fe2000001000c */
[----:B------:R-:W-:-:S03]  /*c190*/  HADD2.F32 R7, -RZ, R18.H0_H0 ;  /* 0x20000012ff077230 */ /* 0x000fc60000004100 */
[----:B------:R-:W-:-:S04]  /*c1a0*/  FFMA.FTZ R12, R35, R13, R12 ;  /* 0x0000000d230c7223 */ /* 0x000fc8000001000c */
[----:B------:R-:W-:Y:S01]  /*c1b0*/  FFMA.FTZ R12, R35, R7, R12 ;  /* 0x00000007230c7223 */ /* 0x000fe2000001000c */
[----:B-----5:R-:W-:Y:S02]  /*c1c0*/  HADD2.F32 R11, -RZ, R14.H0_H0 ;  /* 0x2000000eff0b7230 */ /* 0x020fe40000004100 */
[----:B0-----:R-:W-:-:S03]  /*c1d0*/  HADD2.F32 R5, -RZ, R10.H0_H0 ;  /* 0x2000000aff057230 */ /* 0x001fc60000004100 */
[----:B------:R-:W-:-:S04]  /*c1e0*/  FFMA.FTZ R12, R35, R11, R12 ;  /* 0x0000000b230c7223 */ /* 0x000fc8000001000c */
[----:B------:R-:W-:Y:S01]  /*c1f0*/  FFMA.FTZ R12, R35, R5, R12 ;  /* 0x00000005230c7223 */ /* 0x000fe2000001000c */
[----:B------:R-:W-:-:S05]  /*c200*/  HADD2.F32 R7, -RZ, R4.H0_H0 ;  /* 0x20000004ff077230 */ /* 0x000fca0000004100 */
[----:B------:R-:W-:Y:S01]  /*c210*/  FFMA.FTZ R12, R35, R7, R12 ;  /* 0x00000007230c7223 */ /* 0x000fe2000001000c */
[----:B------:R-:W-:-:S05]  /*c220*/  HADD2.F32 R5, -RZ, R8.H0_H0 ;  /* 0x20000008ff057230 */ /* 0x000fca0000004100 */
[----:B------:R-:W-:-:S07]  /*c230*/  FFMA.FTZ R38, R35, R5, R12 ;  /* 0x0000000523267223 */ /* 0x000fce000001000c */
.L_x_3560:
        /* <DEDUP_REMOVED lines=51> */
.L_x_3561:
        /* <DEDUP_REMOVED lines=38> */
.L_x_3557:
[----:B------:R-:W0:Y:S01]  /*c7d0*/  LDC.64 R2, c[0x0][0x710] ;  /* 0x0001c400ff027b82 */ /* 0x000e220000000a00 */
[----:B------:R-:W-:-:S05]  /*c7e0*/  F2FP.F16.F32.PACK_AB R38, RZ, R38 ;  /* 0x00000026ff26723e */ /* 0x000fca00000000ff */
[----:B0-----:R-:W-:Y:S01]  /*c7f0*/  STG.E.U16 desc[UR6][R2.64], R38 ;  /* 0x0000002602007986 */ /* 0x001fe2000c101506 */
[----:B------:R-:W-:Y:S05]  /*c800*/  EXIT ;  /* 0x000000000000794d */ /* 0x000fea0003800000 */
.L_x_3513:
        /* <DEDUP_REMOVED lines=433> */
.L_x_3565:
        /* <DEDUP_REMOVED lines=44> */
[----:B------:R-:W-:Y:S01]  /*e5e0*/  LEA.HI.X R9, R10, UR13, R11, 0x3, P2 ;  /* 0x0000000d0a097c11 */ /* 0x000fe200090f1c0b */
[----:B---3--:R-:W-:Y:S01]  /*e5f0*/  HADD2.F32 R47, -RZ, R12.H0_H0 ;  /* 0x2000000cff2f7230 */ /* 0x008fe20000004100 */
[----:B------:R-:W-:Y:S07]  /*e600*/  @!P0 BRA `(.L_x_3569) ;  /* 0x0000000800b08947 */ /* 0x000fee0003800000 */
[----:B------:R-:W-:Y:S01]  /*e610*/  HFMA2 R50, -RZ, RZ, 0, 0 ;  /* 0x00000000ff327431 */ /* 0x000fe200000001ff */
[----:B------:R-:W-:Y:S01]  /*e620*/  BSSY.RECONVERGENT B4, `(.L_x_3569) ;  /* 0x00000aa000047945 */ /* 0x000fe20003800200 */
[----:B------:R-:W-:Y:S02]  /*e630*/  LOP3.LUT R48, R15, 0x7fffffff, RZ, 0xc0, !PT ;  /* 0x7fffffff0f307812 */ /* 0x000fe400078ec0ff */
[----:B------:R-:W-:-:S07]  /*e640*/  LOP3.LUT R49, R4, 0xfffffff0, RZ, 0xc0, !PT ;  /* 0xfffffff004317812 */ /* 0x000fce00078ec0ff */
.L_x_3570:
        /* <DEDUP_REMOVED lines=136> */
[----:B---3--:R-:W-:Y:S02]  /*eed0*/  HADD2.F32 R11, -RZ, R42.H0_H0 ;  /* 0x2000002aff0b7230 */ /* 0x008fe40000004100 */
[----:B----4-:R-:W-:-:S03]  /*eee0*/  HADD2.F32 R21, -RZ, R38.H0_H0 ;  /* 0x20000026ff157230 */ /* 0x010fc60000004100 */
[----:B------:R-:W-:-:S04]  /*eef0*/  FFMA.FTZ R40, R47, R11, R40 ;  /* 0x0000000b2f287223 */ /* 0x000fc80000010028 */
[----:B------:R-:W-:Y:S01]  /*ef00*/  FFMA.FTZ R40, R47, R21, R40 ;  /* 0x000000152f287223 */ /* 0x000fe20000010028 */
[----:B-----5:R-:W-:Y:S02]  /*ef10*/  HADD2.F32 R11, -RZ, R12.H0_H0 ;  /* 0x2000000cff0b7230 */ /* 0x020fe40000004100 */
[----:B0-----:R-:W-:-:S03]  /*ef20*/  HADD2.F32 R17, -RZ, R44.H0_H0 ;  /* 0x2000002cff117230 */ /* 0x001fc60000004100 */
        /* <DEDUP_REMOVED lines=24> */
[----:B------:R-:W-:Y:S06]  /*f0b0*/  @P0 BRA `(.L_x_3570) ;  /* 0xfffffff400640947 */ /* 0x000fec000383ffff */
[----:B------:R-:W-:Y:S05]  /*f0c0*/  BSYNC.RECONVERGENT B4 ;  /* 0x0000000000047941 */ /* 0x000fea0003800200 */
.L_x_3569:
[----:B------:R-:W-:Y:S05]  /*f0d0*/  BSYNC.RECONVERGENT B3 ;  /* 0x0000000000037941 */ /* 0x000fea0003800200 */
.L_x_3568:
        /* <DEDUP_REMOVED lines=84> */
[----:B------:R-:W-:Y:S01]  /*f620*/  FFMA.FTZ R18, R47, R17, R18 ;  /* 0x000000112f127223 */ /* 0x000fe20000010012 */
[----:B------:R-:W-:Y:S02]  /*f630*/  HADD2.F32 R13, -RZ, R16.H0_H0 ;  /* 0x20000010ff0d7230 */ /* 0x000fe40000004100 */
[----:B------:R-:W-:-:S03]  /*f640*/  HADD2.F32 R15, -RZ, R14.H0_H0 ;  /* 0x2000000eff0f7230 */ /* 0x000fc60000004100 */
[----:B------:R-:W-:Y:S01]  /*f650*/  FFMA.FTZ R18, R47, R13, R18 ;  /* 0x0000000d2f127223 */ /* 0x000fe20000010012 */
[----:B0-----:R-:W-:-:S03]  /*f660*/  HADD2.F32 R11, -RZ, R22.H0_H0 ;  /* 0x20000016ff0b7230 */ /* 0x001fc60000004100 */
[----:B------:R-:W-:-:S04]  /*f670*/  FFMA.FTZ R18, R47, R15, R18 ;  /* 0x0000000f2f127223 */ /* 0x000fc80000010012 */
[----:B------:R-:W-:Y:S01]  /*f680*/  FFMA.FTZ R18, R47, R11, R18 ;  /* 0x0000000b2f127223 */ /* 0x000fe20000010012 */
[----:B------:R-:W-:-:S05]  /*f690*/  HADD2.F32 R13, -RZ, R10.H0_H0 ;  /* 0x2000000aff0d7230 */ /* 0x000fca0000004100 */
[----:B------:R-:W-:-:S07]  /*f6a0*/  FFMA.FTZ R50, R47, R13, R18 ;  /* 0x0000000d2f327223 */ /* 0x000fce0000010012 */
.L_x_3572:
[----:B------:R-:W-:Y:S05]  /*f6b0*/  BSYNC.RECONVERGENT B3 ;  /* 0x0000000000037941 */ /* 0x000fea0003800200 */
.L_x_3571:
        /* <DEDUP_REMOVED lines=45> */
[----:B------:R-:W-:-:S04]  /*f990*/  FFMA.FTZ R16, R47, R16, R50 ;  /* 0x000000102f107223 */ /* 0x000fc80000010032 */
[----:B------:R-:W-:Y:S01]  /*f9a0*/  FFMA.FTZ R16, R47, R17, R16 ;  /* 0x000000112f107223 */ /* 0x000fe20000010010 */
[----:B----4-:R-:W-:-:S05]  /*f9b0*/  HADD2.F32 R15, -RZ, R18.H0_H0 ;  /* 0x20000012ff0f7230 */ /* 0x010fca0000004100 */
[----:B------:R-:W-:Y:S01]  /*f9c0*/  FFMA.FTZ R16, R47, R15, R16 ;  /* 0x0000000f2f107223 */ /* 0x000fe20000010010 */
[----:B-----5:R-:W-:-:S05]  /*f9d0*/  HADD2.F32 R17, -RZ, R10.H0_H0 ;  /* 0x2000000aff117230 */ /* 0x020fca0000004100 */
[----:B------:R-:W-:-:S07]  /*f9e0*/  FFMA.FTZ R50, R47, R17, R16 ;  /* 0x000000112f327223 */ /* 0x000fce0000010010 */
.L_x_3574:
[----:B------:R-:W-:Y:S05]  /*f9f0*/  BSYNC.RECONVERGENT B3 ;  /* 0x0000000000037941 */ /* 0x000fea0003800200 */
.L_x_3573:
        /* <DEDUP_REMOVED lines=37> */
.L_x_3567:
[----:B------:R-:W-:Y:S05]  /*fc50*/  BSYNC.RECONVERGENT B2 ;  /* 0x0000000000027941 */ /* 0x000fea0003800200 */
.L_x_3566:
        /* <DEDUP_REMOVED lines=432> */
.L_x_3576:
        /* <DEDUP_REMOVED lines=51> */
.L_x_3581:
        /* <DEDUP_REMOVED lines=169> */
.L_x_3580:
[----:B------:R-:W-:Y:S05]  /*12520*/  BSYNC.RECONVERGENT B3 ;  /* 0x0000000000037941 */ /* 0x000fea0003800200 */
.L_x_3579:
        /* <DEDUP_REMOVED lines=93> */
.L_x_3583:
[----:B------:R-:W-:Y:S05]  /*12b00*/  BSYNC.RECONVERGENT B3 ;  /* 0x0000000000037941 */ /* 0x000fea0003800200 */
.L_x_3582:
        /* <DEDUP_REMOVED lines=51> */
.L_x_3585:
[----:B------:R-:W-:Y:S05]  /*12e40*/  BSYNC.RECONVERGENT B3 ;  /* 0x0000000000037941 */ /* 0x000fea0003800200 */
.L_x_3584:
        /* <DEDUP_REMOVED lines=37> */
.L_x_3578:
[----:B------:R-:W-:Y:S05]  /*130a0*/  BSYNC.RECONVERGENT B2 ;  /* 0x0000000000027941 */ /* 0x000fea0003800200 */
.L_x_3577:
[----:B------:R-:W0:Y:S01]  /*130b0*/  LDCU.64 UR10, c[0x0][0x710] ;  /* 0x0000e200ff0a77ac */ /* 0x000e220008000a00 */
[----:B------:R-:W-:Y:S02]  /*130c0*/  F2FP.F16.F32.PACK_AB R50, RZ, R50 ;  /* 0x00000032ff32723e */ /* 0x000fe400000000ff */
[----:B------:R-:W-:Y:S02]  /*130d0*/  IADD3 R3, PT, PT, R3, 0x80, RZ ;  /* 0x0000008003037810 */ /* 0x000fe40007ffe0ff */
[----:B0-----:R-:W-:-:S04]  /*130e0*/  IADD3 R4, P0, PT, R5, UR10, RZ ;  /* 0x0000000a05047c10 */ /* 0x001fc8000ff1e0ff */
[----:B------:R-:W-:-:S05]  /*130f0*/  IADD3.X R5, PT, PT, RZ, UR11, RZ, P0, !PT ;  /* 0x0000000bff057c10 */ /* 0x000fca00087fe4ff */
[----:B------:R0:W-:Y:S04]  /*13100*/  STG.E.U16 desc[UR6][R4.64], R50 ;  /* 0x0000003204007986 */ /* 0x0001e8000c101506 */
.L_x_3564:
        /* <DEDUP_REMOVED lines=426> */
.L_x_3587:
        /* <DEDUP_REMOVED lines=51> */
.L_x_3592:
        /* <DEDUP_REMOVED lines=169> */
.L_x_3591:
[----:B------:R-:W-:Y:S05]  /*15970*/  BSYNC.RECONVERGENT B3 ;  /* 0x0000000000037941 */ /* 0x000fea0003800200 */
.L_x_3590:
        /* <DEDUP_REMOVED lines=93> */
.L_x_3594:
[----:B------:R-:W-:Y:S05]  /*15f50*/  BSYNC.RECONVERGENT B3 ;  /* 0x0000000000037941 */ /* 0x000fea0003800200 */
.L_x_3593:
        /* <DEDUP_REMOVED lines=51> */
.L_x_3596:
[----:B------:R-:W-:Y:S05]  /*16290*/  BSYNC.RECONVERGENT B3 ;  /* 0x0000000000037941 */ /* 0x000fea0003800200 */
.L_x_3595:
        /* <DEDUP_REMOVED lines=37> */
.L_x_3589:
[----:B------:R-:W-:Y:S05]  /*164f0*/  BSYNC.RECONVERGENT B2 ;  /* 0x0000000000027941 */ /* 0x000fea0003800200 */
.L_x_3588:
[----:B------:R-:W0:Y:S01]  /*16500*/  LDCU.64 UR10, c[0x0][0x710] ;  /* 0x0000e200ff0a77ac */ /* 0x000e220008000a00 */
[----:B------:R-:W-:Y:S02]  /*16510*/  F2FP.F16.F32.PACK_AB R50, RZ, R50 ;  /* 0x00000032ff32723e */ /* 0x000fe400000000ff */
[----:B------:R-:W-:Y:S02]  /*16520*/  IADD3 R3, PT, PT, R3, 0x80, RZ ;  /* 0x0000008003037810 */ /* 0x000fe40007ffe0ff */
[----:B0-----:R-:W-:-:S04]  /*16530*/  IADD3 R4, P0, PT, R5, UR10, RZ ;  /* 0x0000000a05047c10 */ /* 0x001fc8000ff1e0ff */
[----:B------:R-:W-:-:S05]  /*16540*/  IADD3.X R5, PT, PT, RZ, UR11, RZ, P0, !PT ;  /* 0x0000000bff057c10 */ /* 0x000fca00087fe4ff */
[----:B------:R1:W-:Y:S04]  /*16550*/  STG.E.U16 desc[UR6][R4.64], R50 ;  /* 0x0000003204007986 */ /* 0x0003e8000c101506 */
.L_x_3575:
        /* <DEDUP_REMOVED lines=426> */
.L_x_3598:
        /* <DEDUP_REMOVED lines=51> */
.L_x_3603:
        /* <DEDUP_REMOVED lines=169> */
.L_x_3602:
[----:B------:R-:W-:Y:S05]  /*18dc0*/  BSYNC.RECONVERGENT B3 ;  /* 0x0000000000037941 */ /* 0x000fea0003800200 */
.L_x_3601:
        /* <DEDUP_REMOVED lines=93> */
.L_x_3605:
[----:B------:R-:W-:Y:S05]  /*193a0*/  BSYNC.RECONVERGENT B3 ;  /* 0x0000000000037941 */ /* 0x000fea0003800200 */
.L_x_3604:
        /* <DEDUP_REMOVED lines=51> */
.L_x_3607:
[----:B------:R-:W-:Y:S05]  /*196e0*/  BSYNC.RECONVERGENT B3 ;  /* 0x0000000000037941 */ /* 0x000fea0003800200 */
.L_x_3606:
        /* <DEDUP_REMOVED lines=37> */
.L_x_3600:
[----:B------:R-:W-:Y:S05]  /*19940*/  BSYNC.RECONVERGENT B2 ;  /* 0x0000000000027941 */ /* 0x000fea0003800200 */
.L_x_3599:
[----:B------:R-:W0:Y:S01]  /*19950*/  LDCU.64 UR10, c[0x0][0x710] ;  /* 0x0000e200ff0a77ac */ /* 0x000e220008000a00 */
[----:B------:R-:W-:Y:S02]  /*19960*/  F2FP.F16.F32.PACK_AB R50, RZ, R50 ;  /* 0x00000032ff32723e */ /* 0x000fe400000000ff */
[----:B------:R-:W-:Y:S02]  /*19970*/  IADD3 R3, PT, PT, R3, 0x80, RZ ;  /* 0x0000008003037810 */ /* 0x000fe40007ffe0ff */
[----:B0-----:R-:W-:-:S04]  /*19980*/  IADD3 R4, P0, PT, R5, UR10, RZ ;  /* 0x0000000a05047c10 */ /* 0x001fc8000ff1e0ff */
[----:B------:R-:W-:-:S05]  /*19990*/  IADD3.X R5, PT, PT, RZ, UR11, RZ, P0, !PT ;  /* 0x0000000bff057c10 */ /* 0x000fca00087fe4ff */
[----:B------:R1:W-:Y:S04]  /*199a0*/  STG.E.U16 desc[UR6][R4.64], R50 ;  /* 0x0000003204007986 */ /* 0x0003e8000c101506 */
.L_x_3586:
        /* <DEDUP_REMOVED lines=426> */
.L_x_3609:
        /* <DEDUP_REMOVED lines=51> */
.L_x_3614:
        /* <DEDUP_REMOVED lines=169> */
.L_x_3613:
[----:B------:R-:W-:Y:S05]  /*1c210*/  BSYNC.RECONVERGENT B3 ;  /* 0x0000000000037941 */ /* 0x000fea0003800200 */
.L_x_3612:
        /* <DEDUP_REMOVED lines=93> */
.L_x_3616:
[----:B------:R-:W-:Y:S05]  /*1c7f0*/  BSYNC.RECONVERGENT B3 ;  /* 0x0000000000037941 */ /* 0x000fea0003800200 */
.L_x_3615:
        /* <DEDUP_REMOVED lines=51> */
.L_x_3618:
[----:B------:R-:W-:Y:S05]  /*1cb30*/  BSYNC.RECONVERGENT B3 ;  /* 0x0000000000037941 */ /* 0x000fea0003800200 */
.L_x_3617:
        /* <DEDUP_REMOVED lines=37> */
.L_x_3611:
[----:B------:R-:W-:Y:S05]  /*1cd90*/  BSYNC.RECONVERGENT B2 ;  /* 0x0000000000027941 */ /* 0x000fea0003800200 */
.L_x_3610:
[----:B------:R-:W0:Y:S01]  /*1cda0*/  LDCU.64 UR10, c[0x0][0x710] ;  /* 0x0000e200ff0a77ac */ /* 0x000e220008000a00 */
[----:B------:R-:W-:Y:S02]  /*1cdb0*/  F2FP.F16.F32.PACK_AB R50, RZ, R50 ;  /* 0x00000032ff32723e */ /* 0x000fe400000000ff */
[----:B------:R-:W-:Y:S02]  /*1cdc0*/  IADD3 R3, PT, PT, R3, 0x80, RZ ;  /* 0x0000008003037810 */ /* 0x000fe40007ffe0ff */
[----:B0-----:R-:W-:-:S04]  /*1cdd0*/  IADD3 R4, P0, PT, R5, UR10, RZ ;  /* 0x0000000a05047c10 */ /* 0x001fc8000ff1e0ff */
[----:B------:R-:W-:-:S05]  /*1cde0*/  IADD3.X R5, PT, PT, RZ, UR11, RZ, P0, !PT ;  /* 0x0000000bff057c10 */ /* 0x000fca00087fe4ff */
[----:B------:R2:W-:Y:S04]  /*1cdf0*/  STG.E.U16 desc[UR6][R4.64], R50 ;  /* 0x0000003204007986 */ /* 0x0005e8000c101506 */
.L_x_3597:
        /* <DEDUP_REMOVED lines=427> */
.L_x_3620:
        /* <DEDUP_REMOVED lines=51> */
.L_x_3625:
        /* <DEDUP_REMOVED lines=169> */
.L_x_3624:
[----:B------:R-:W-:Y:S05]  /*1f670*/  BSYNC.RECONVERGENT B3 ;  /* 0x0000000000037941 */ /* 0x000fea0003800200 */
.L_x_3623:
        /* <DEDUP_REMOVED lines=93> */
.L_x_3627:
[----:B------:R-:W-:Y:S05]  /*1fc50*/  BSYNC.RECONVERGENT B3 ;  /* 0x0000000000037941 */ /* 0x000fea0003800200 */
.L_x_3626:
        /* <DEDUP_REMOVED lines=51> */
.L_x_3629:
[----:B------:R-:W-:Y:S05]  /*1ff90*/  BSYNC.RECONVERGENT B3 ;  /* 0x0000000000037941 */ /* 0x000fea0003800200 */
.L_x_3628:
        /* <DEDUP_REMOVED lines=37> */
.L_x_3622:
[----:B------:R-:W-:Y:S05]  /*201f0*/  BSYNC.RECONVERGENT B2 ;  /* 0x0000000000027941 */ /* 0x000fea0003800200 */
.L_x_3621:
[----:B------:R-:W0:Y:S01]  /*20200*/  LDCU.64 UR10, c[0x0][0x710] ;  /* 0x0000e200ff0a77ac */ /* 0x000e220008000a00 */
[----:B------:R-:W-:Y:S02]  /*20210*/  F2FP.F16.F32.PACK_AB R50, RZ, R50 ;  /* 0x00000032ff32723e */ /* 0x000fe400000000ff */
[----:B------:R-:W-:Y:S02]  /*20220*/  IADD3 R3, PT, PT, R3, 0x80, RZ ;  /* 0x0000008003037810 */ /* 0x000fe40007ffe0ff */
[----:B0-----:R-:W-:-:S04]  /*20230*/  IADD3 R4, P0, PT, R5, UR10, RZ ;  /* 0x0000000a05047c10 */ /* 0x001fc8000ff1e0ff */
[----:B------:R-:W-:-:S05]  /*20240*/  IADD3.X R5, PT, PT, RZ, UR11, RZ, P0, !PT ;  /* 0x0000000bff057c10 */ /* 0x000fca00087fe4ff */
[----:B------:R2:W-:Y:S04]  /*20250*/  STG.E.U16 desc[UR6][R4.64], R50 ;  /* 0x0000003204007986 */ /* 0x0005e8000c101506 */
.L_x_3608:
[----:B------:R-:W-:-:S13]  /*20260*/  ISETP.GE.AND P0, PT, R3, UR4, PT ;  /* 0x0000000403007c0c */ /* 0x000fda000bf06270 */
[----:B------:R-:W-:Y:S05]  /*20270*/  @P0 BREAK.RELIABLE B0 ;  /* 0x0000000000000942 */ /* 0x000fea0003800100 */
[----:B------:R-:W-:Y:S05]  /*20280*/  @P0 BRA `(.L_x_3619) ;  /* 0x0000003400100947 */ /* 0x000fea0003800000 */
[----:B------:R-:W-:Y:S05]  /*20290*/  BSYNC.RELIABLE B0 ;  /* 0x0000000000007941 */ /* 0x000fea0003800100 */
.L_x_3563:
        /* <DEDUP_REMOVED lines=424> */
.L_x_3630:
        /* <DEDUP_REMOVED lines=51> */
.L_x_3635:
        /* <DEDUP_REMOVED lines=169> */
.L_x_3634:
[----:B------:R-:W-:Y:S05]  /*22ae0*/  BSYNC.RECONVERGENT B3 ;  /* 0x0000000000037941 */ /* 0x000fea0003800200 */
.L_x_3633:
        /* <DEDUP_REMOVED lines=93> */
.L_x_3637:
[----:B------:R-:W-:Y:S05]  /*230c0*/  BSYNC.RECONVERGENT B3 ;  /* 0x0000000000037941 */ /* 0x000fea0003800200 */
.L_x_3636:
        /* <DEDUP_REMOVED lines=51> */
.L_x_3639:
[----:B------:R-:W-:Y:S05]  /*23400*/  BSYNC.RECONVERGENT B3 ;  /* 0x0000000000037941 */ /* 0x000fea0003800200 */
.L_x_3638:
        /* <DEDUP_REMOVED lines=37> */
.L_x_3632:
[----:B------:R-:W-:Y:S05]  /*23660*/  BSYNC.RECONVERGENT B2 ;  /* 0x0000000000027941 */ /* 0x000fea0003800200 */
.L_x_3631:
[----:B------:R-:W0:Y:S01]  /*23670*/  LDCU.64 UR10, c[0x0][0x710] ;  /* 0x0000e200ff0a77ac */ /* 0x000e220008000a00 */
[----:B------:R-:W-:Y:S02]  /*23680*/  F2FP.F16.F32.PACK_AB R50, RZ, R50 ;  /* 0x00000032ff32723e */ /* 0x000fe400000000ff */
[----:B------:R-:W-:Y:S02]  /*23690*/  IADD3 R3, PT, PT, R3, 0x80, RZ ;  /* 0x0000008003037810 */ /* 0x000fe40007ffe0ff */
[----:B0-----:R-:W-:-:S04]  /*236a0*/  IADD3 R4, P0, PT, R5, UR10, RZ ;  /* 0x0000000a05047c10 */ /* 0x001fc8000ff1e0ff */
[----:B------:R-:W-:-:S05]  /*236b0*/  IADD3.X R5, PT, PT, RZ, UR11, RZ, P0, !PT ;  /* 0x0000000bff057c10 */ /* 0x000fca00087fe4ff */
[----:B------:R3:W-:Y:S04]  /*236c0*/  STG.E.U16 desc[UR6][R4.64], R50 ;  /* 0x0000003204007986 */ /* 0x0007e8000c101506 */
.L_x_3619:
[----:B------:R-:W-:Y:S05]  /*236d0*/  BSYNC.RECONVERGENT B1 ;  /* 0x0000000000017941 */ /* 0x000fea0003800200 */
.L_x_3562:
        /* <DEDUP_REMOVED lines=427> */
.L_x_3640:
        /* <DEDUP_REMOVED lines=47> */
[----:B------:R-:W-:Y:S01]  /*25480*/  LOP3.LUT R4, R0, 0xf, RZ, 0xc0, !PT ;  /* 0x0000000f00047812 */ /* 0x000fe200078ec0ff */
[----:B--2---:R-:W-:-:S08]  /*25490*/  HADD2.F32 R5, -RZ, R12.H0_H0 ;  /* 0x2000000cff057230 */ /* 0x004fd00000004100 */
[----:B------:R-:W-:Y:S05]  /*254a0*/  @!P0 BRA `(.L_x_3644) ;  /* 0x0000000800c88947 */ /* 0x000fea0003800000 */
[----:B------:R-:W-:Y:S01]  /*254b0*/  BSSY.RECONVERGENT B3, `(.L_x_3645) ;  /* 0x00000af000037945 */ /* 0x000fe20003800200 */
[----:B------:R-:W-:Y:S02]  /*254c0*/  MOV R12, R6 ;  /* 0x00000006000c7202 */ /* 0x000fe40000000f00 */
[----:B------:R-:W-:Y:S02]  /*254d0*/  MOV R13, R7 ;  /* 0x00000007000d7202 */ /* 0x000fe40000000f00 */
[----:B------:R-:W-:Y:S02]  /*254e0*/  LOP3.LUT R6, R14, 0x7fffffff, RZ, 0xc0, !PT ;  /* 0x7fffffff0e067812 */ /* 0x000fe400078ec0ff */
[----:B------:R-:W-:Y:S02]  /*254f0*/  LOP3.LUT R7, R0, 0xfffffff0, RZ, 0xc0, !PT ;  /* 0xfffffff000077812 */ /* 0x000fe400078ec0ff */
[----:B------:R-:W-:-:S07]  /*25500*/  MOV R48, RZ ;  /* 0x000000ff00307202 */ /* 0x000fce0000000f00 */
.L_x_3646:
        /* <DEDUP_REMOVED lines=143> */
[----:B0-----:R-:W-:-:S03]  /*25e00*/  HADD2.F32 R11, -RZ, R34.H0_H0 ;  /* 0x20000022ff0b7230 */ /* 0x001fc60000004100 */
[----:B------:R-:W-:-:S04]  /*25e10*/  FFMA.FTZ R28, R5, R17, R28 ;  /* 0x00000011051c7223 */ /* 0x000fc8000001001c */
[----:B------:R-:W-:Y:S01]  /*25e20*/  FFMA.FTZ R28, R5, R11, R28 ;  /* 0x0000000b051c7223 */ /* 0x000fe2000001001c */
[----:B-1----:R-:W-:-:S05]  /*25e30*/  HADD2.F32 R15, -RZ, R40.H0_H0 ;  /* 0x20000028ff0f7230 */ /* 0x002fca0000004100 */
        /* <DEDUP_REMOVED lines=19> */
[----:B------:R-:W-:Y:S02]  /*25f70*/  MOV R10, R12 ;  /* 0x0000000c000a7202 */ /* 0x000fe40000000f00 */
[----:B------:R-:W-:Y:S01]  /*25f80*/  MOV R11, R13 ;  /* 0x0000000d000b7202 */ /* 0x000fe20000000f00 */
[----:B------:R-:W-:Y:S06]  /*25f90*/  @P0 BRA `(.L_x_3646) ;  /* 0xfffffff4005c0947 */ /* 0x000fec000383ffff */
[----:B------:R-:W-:Y:S05]  /*25fa0*/  BSYNC.RECONVERGENT B3 ;  /* 0x0000000000037941 */ /* 0x000fea0003800200 */
.L_x_3645:
[----:B------:R-:W-:Y:S02]  /*25fb0*/  MOV R6, R10 ;  /* 0x0000000a00067202 */ /* 0x000fe40000000f00 */
[----:B------:R-:W-:-:S07]  /*25fc0*/  MOV R7, R11 ;  /* 0x0000000b00077202 */ /* 0x000fce0000000f00 */
.L_x_3644:
[----:B------:R-:W-:Y:S05]  /*25fd0*/  BSYNC.RECONVERGENT B2 ;  /* 0x0000000000027941 */ /* 0x000fea0003800200 */
.L_x_3643:
        /* <DEDUP_REMOVED lines=42> */
[----:B------:R-:W-:Y:S01]  /*26280*/  IMAD.WIDE.U32 R26, R16, UR8, RZ ;  /* 0x00000008101a7c25 */ /* 0x000fe2000f8e00ff */
[----:B------:R-:W-:Y:S01]  /*26290*/  LEA R20, P1, R28, R2, 0x1 ;  /* 0x000000021c147211 */ /* 0x000fe200078208ff */
[----:B------:R1:W3:Y:S01]  /*262a0*/  LDG.E.U16 R18, desc[UR6][R18.64] ;  /* 0x0000000612127981 */ /* 0x0002e2000c1e1500 */
[----:B------:R-:W-:Y:S01]  /*262b0*/  IADD3 R21, PT, PT, R29, R31, RZ ;  /* 0x0000001f1d157210 */ /* 0x000fe20007ffe0ff */
[----:B------:R-:W-:-:S02]  /*262c0*/  IMAD R17, R16, UR9, R17 ;  /* 0x0000000910117c24 */ /* 0x000fc4000f8e0211 */
[----:B------:R-:W-:Y:S01]  /*262d0*/  IMAD R15, R15, UR8, RZ ;  /* 0x000000080f0f7c24 */ /* 0x000fe2000f8e02ff */
[----:B------:R-:W-:Y:S01]  /*262e0*/  LEA.HI.X R21, R28, R3, R21, 0x1, P1 ;  /* 0x000000031c157211 */ /* 0x000fe200008f0c15 */
[----:B0-----:R-:W-:Y:S01]  /*262f0*/  IMAD.WIDE.U32 R24, R14, UR8, RZ ;  /* 0x000000080e187c25 */ /* 0x001fe2000f8e00ff */
[-C--:B------:R-:W-:Y:S01]  /*26300*/  LEA R16, P1, R26, R2.reuse, 0x1 ;  /* 0x000000021a107211 */ /* 0x080fe200078208ff */
[----:B------:R-:W4:Y:S02]  /*26310*/  LDG.E.U16 R22, desc[UR6][R22.64] ;  /* 0x0000000616167981 */ /* 0x000f24000c1e1500 */
        /* <DEDUP_REMOVED lines=24> */
[----:B------:R-:W-:Y:S01]  /*264a0*/  IADD3.X R7, PT, PT, RZ, R7, RZ, P1, !PT ;  /* 0x00000007ff077210 */ /* 0x000fe20000ffe4ff */
[----:B--2---:R-:W-:-:S05]  /*264b0*/  HADD2.F32 R4, -RZ, R4.H0_H0 ;  /* 0x20000004ff047230 */ /* 0x004fca0000004100 */
[----:B------:R-:W-:Y:S01]  /*264c0*/  FFMA.FTZ R4, R5, R4, R48 ;  /* 0x0000000405047223 */ /* 0x000fe20000010030 */
[----:B---3--:R-:W-:-:S05]  /*264d0*/  HADD2.F32 R19, -RZ, R18.H0_H0 ;  /* 0x20000012ff137230 */ /* 0x008fca0000004100 */
[----:B------:R-:W-:Y:S01]  /*264e0*/  FFMA.FTZ R4, R5, R19, R4 ;  /* 0x0000001305047223 */ /* 0x000fe20000010004 */
[----:B----4-:R-:W-:-:S05]  /*264f0*/  HADD2.F32 R17, -RZ, R22.H0_H0 ;  /* 0x20000016ff117230 */ /* 0x010fca0000004100 */
[----:B------:R-:W-:Y:S01]  /*26500*/  FFMA.FTZ R4, R5, R17, R4 ;  /* 0x0000001105047223 */ /* 0x000fe20000010004 */
[----:B-----5:R-:W-:-:S05]  /*26510*/  HADD2.F32 R19, -RZ, R20.H0_H0 ;  /* 0x20000014ff137230 */ /* 0x020fca0000004100 */
[----:B------:R-:W-:Y:S01]  /*26520*/  FFMA.FTZ R4, R5, R19, R4 ;  /* 0x0000001305047223 */ /* 0x000fe20000010004 */
[----:B0-----:R-:W-:Y:S02]  /*26530*/  HADD2.F32 R15, -RZ, R16.H0_H0 ;  /* 0x20000010ff0f7230 */ /* 0x001fe40000004100 */
[----:B-1----:R-:W-:-:S03]  /*26540*/  HADD2.F32 R11, -RZ, R14.H0_H0 ;  /* 0x2000000eff0b7230 */ /* 0x002fc60000004100 */
[----:B------:R-:W-:-:S04]  /*26550*/  FFMA.FTZ R4, R5, R15, R4 ;  /* 0x0000000f05047223 */ /* 0x000fc80000010004 */
[----:B------:R-:W-:Y:S01]  /*26560*/  FFMA.FTZ R4, R5, R11, R4 ;  /* 0x0000000b05047223 */ /* 0x000fe20000010004 */
[----:B------:R-:W-:-:S05]  /*26570*/  HADD2.F32 R13, -RZ, R10.H0_H0 ;  /* 0x2000000aff0d7230 */ /* 0x000fca0000004100 */
[----:B------:R-:W-:Y:S01]  /*26580*/  FFMA.FTZ R4, R5, R13, R4 ;  /* 0x0000000d05047223 */ /* 0x000fe20000010004 */
[----:B------:R-:W-:-:S05]  /*26590*/  HADD2.F32 R11, -RZ, R12.H0_H0 ;  /* 0x2000000cff0b7230 */ /* 0x000fca0000004100 */
[----:B------:R-:W-:-:S07]  /*265a0*/  FFMA.FTZ R48, R5, R11, R4 ;  /* 0x0000000b05307223 */ /* 0x000fce0000010004 */
.L_x_3648:
[----:B------:R-:W-:Y:S05]  /*265b0*/  BSYNC.RECONVERGENT B2 ;  /* 0x0000000000027941 */ /* 0x000fea0003800200 */
.L_x_3647:
        /* <DEDUP_REMOVED lines=51> */
.L_x_3650:
[----:B------:R-:W-:Y:S05]  /*268f0*/  BSYNC.RECONVERGENT B2 ;  /* 0x0000000000027941 */ /* 0x000fea0003800200 */
.L_x_3649:
        /* <DEDUP_REMOVED lines=37> */
.L_x_3642:
[----:B------:R-:W-:Y:S05]  /*26b50*/  BSYNC.RECONVERGENT B1 ;  /* 0x0000000000017941 */ /* 0x000fea0003800200 */
.L_x_3641:
[----:B------:R-:W-:-:S05]  /*26b60*/  F2FP.F16.F32.PACK_AB R48, RZ, R48 ;  /* 0x00000030ff30723e */ /* 0x000fca00000000ff */
[----:B------:R-:W-:Y:S01]  /*26b70*/  STG.E.U16 desc[UR6][R8.64], R48 ;  /* 0x0000003008007986 */ /* 0x000fe2000c101506 */
[----:B------:R-:W-:Y:S05]  /*26b80*/  EXIT ;  /* 0x000000000000794d */ /* 0x000fea0003800000 */
.L_x_3651:
        /* <DEDUP_REMOVED lines=15> */
.L_x_19015:


//--------------------- .text._ZN2at6native73_GLOBAL__N__c8866d80_35_SparseBinaryOpIntersectionKernel_cu_b2145a98_327112apply_kernelILi128ELi8EZNS1_29binary_op_intersection_kernelINS1_5MulOpEblEEvRNS_14TensorIteratorEllRKNS_6TensorEbEUliE_EEviT1_ --------------------------
	.section	.text._ZN2at6native73_GLOBAL__N__c8866d80_35_SparseBinaryOpIntersectionKernel_cu_b2145a98_327112apply_kernelILi128ELi8EZNS1_29binary_op_intersection_kernelINS1_5MulOpEblEEvRNS_14TensorIteratorEllRKNS_6TensorEbEUliE_EEviT1_,"ax",@progbits
	.align	128
.text._ZN2at6native73_GLOBAL__N__c8866d80_35_SparseBinaryOpIntersectionKernel_cu_b2145a98_327112apply_kernelILi128ELi8EZNS1_29binary_op_intersection_kernelINS1_5MulOpEblEEvRNS_14TensorIteratorEllRKNS_6TensorEbEUliE_EEviT1_:
        .type           _ZN2at6native73_GLOBAL__N__c8866d80_35_SparseBinaryOpIntersectionKernel_cu_b2145a98_327112apply_kernelILi128ELi8EZNS1_29binary_op_intersection_kernelINS1_5MulOpEblEEvRNS_14TensorIteratorEllRKNS_6TensorEbEUliE_EEviT1_,@function
        .size           _ZN2at6native73_GLOBAL__N__c8866d80_35_SparseBinaryOpIntersectionKernel_cu_b2145a98_327112apply_kernelILi128ELi8EZNS1_29binary_op_intersection_kernelINS1_5MulOpEblEEvRNS_14TensorIteratorEllRKNS_6TensorEbEUliE_EEviT1_,(.L_x_19016 - _ZN2at6native73_GLOBAL__N__c8866d80_35_SparseBinaryOpIntersectionKernel_cu_b2145a98_327112apply_kernelILi128ELi8EZNS1_29binary_op_intersection_kernelINS1_5MulOpEblEEvRNS_14TensorIteratorEllRKNS_6TensorEbEUliE_EEviT1_)
        .other          _ZN2at6native73_GLOBAL__N__c8866d80_35_SparseBinaryOpIntersectionKernel_cu_b2145a98_327112apply_kernelILi128ELi8EZNS1_29binary_op_intersection_kernelINS1_5MulOpEblEEvRNS_14TensorIteratorEllRKNS_6TensorEbEUliE_EEviT1_,@"STO_CUDA_ENTRY STV_DEFAULT"
_ZN2at6native73_GLOBAL__N__c8866d80_35_SparseBinaryOpIntersectionKernel_cu_b2145a98_327112apply_kernelILi128ELi8EZNS1_29binary_op_intersection_kernelINS1_5MulOpEblEEvRNS_14TensorIteratorEllRKNS_6TensorEbEUliE_EEviT1_:
        /* <DEDUP_REMOVED lines=27> */
[----:B------:R-:W-:Y:S02]  /*01b0*/  PRMT R26, RZ, 0x7610, R26 ;  /* 0x00007610ff1a7816 */ /* 0x000fe4000000001a */
[----:B-----5:R-:W-:-:S04]  /*01c0*/  ISETP.LT.U32.AND P0, PT, R6, 0x1, PT ;  /* 0x000000010600780c */ /* 0x020fc80003f01070 */
[----:B------:R-:W-:-:S04]  /*01d0*/  ISETP.LT.AND.EX P0, PT, R7, RZ, PT, P0 ;  /* 0x000000ff0700720c */ /* 0x000fc80003f01300 */
[----:B------:R-:W-:Y:S02]  /*01e0*/  SEL R11, R6, 0x1, P0 ;  /* 0x00000001060b7807 */ /* 0x000fe40000000000 */
[----:B------:R-:W-:Y:S02]  /*01f0*/  SEL R25, R7, RZ, P0 ;  /* 0x000000ff07197207 */ /* 0x000fe40000000000 */
[----:B------:R-:W-:Y:S01]  /*0200*/  SEL R0, R11, R6, !P1 ;  /* 0x000000060b007207 */ /* 0x000fe20004800000 */
[----:B--2---:R-:W-:Y:S01]  /*0210*/  IMAD R11, R5, UR18, RZ ;  /* 0x00000012050b7c24 */ /* 0x004fe2000f8e02ff */
[----:B------:R-:W-:Y:S02]  /*0220*/  SEL R25, R25, R7, !P1 ;  /* 0x0000000719197207 */ /* 0x000fe40004800000 */
[----:B------:R-:W-:Y:S01]  /*0230*/  ISETP.GE.U32.AND P0, PT, R0, 0x1, PT ;  /* 0x000000010000780c */ /* 0x000fe20003f06070 */
[C---:B------:R-:W-:Y:S02]  /*0240*/  IMAD R11, R4.reuse, UR19, R11 ;  /* 0x00000013040b7c24 */ /* 0x040fe4000f8e020b */
[----:B----4-:R-:W-:Y:S01]  /*0250*/  IMAD.WIDE.U32 R4, R4, UR18, R8 ;  /* 0x0000001204047c25 */ /* 0x010fe2000f8e0008 */
[----:B------:R-:W-:-:S04]  /*0260*/  ISETP.GE.AND.EX P0, PT, R25, RZ, PT, P0 ;  /* 0x000000ff1900720c */ /* 0x000fc80003f06300 */
[----:B------:R-:W-:Y:S02]  /*0270*/  IADD3 R9, PT, PT, R5, R11, RZ ;  /* 0x0000000b05097210 */ /* 0x000fe40007ffe0ff */
[----:B------:R-:W-:-:S07]  /*0280*/  MOV R8, R4 ;  /* 0x0000000400087202 */ /* 0x000fce0000000f00 */
[----:B------:R-:W-:Y:S05]  /*0290*/  @!P0 BRA `(.L_x_3656) ;  /* 0x0000000800d88947 */ /* 0x000fea0003800000 */
[----:B------:R-:W1:Y:S01]  /*02a0*/  LDC.64 R6, c[0x0][0x730] ;  /* 0x0001cc00ff067b82 */ /* 0x000e620000000a00 */
[----:B------:R2:W5:Y:S07]  /*02b0*/  LDG.E.U8 R2, desc[UR6][R8.64] ;  /* 0x0000000608027981 */ /* 0x00056e000c1e1100 */
[----:B------:R-:W3:Y:S01]  /*02c0*/  LDC.64 R4, c[0x0][0x748] ;  /* 0x0001d200ff047b82 */ /* 0x000ee20000000a00 */
[----:B-1----:R-:W3:Y:S01]  /*02d0*/  LDG.E.64 R6, desc[UR6][R6.64] ;  /* 0x0000000606067981 */ /* 0x002ee2000c1e1b00 */
[----:B------:R-:W-:-:S04]  /*02e0*/  ISETP.GE.U32.AND P0, PT, R0, 0x8, PT ;  /* 0x000000080000780c */ /* 0x000fc80003f06070 */
[----:B------:R-:W-:Y:S02]  /*02f0*/  ISETP.GE.U32.AND.EX P0, PT, R25, RZ, PT, P0 ;  /* 0x000000ff1900720c */ /* 0x000fe40003f06100 */
[----:B------:R-:W-:Y:S02]  /*0300*/  LOP3.LUT R24, R0, 0x7, RZ, 0xc0, !PT ;  /* 0x0000000700187812 */ /* 0x000fe400078ec0ff */
[----:B------:R-:W-:Y:S02]  /*0310*/  PRMT R26, RZ, 0x7610, R26 ;  /* 0x00007610ff1a7816 */ /* 0x000fe4000000001a */
[----:B---3--:R-:W-:-:S04]  /*0320*/  LEA R4, P1, R6, R4, 0x3 ;  /* 0x0000000406047211 */ /* 0x008fc800078218ff */
[----:B------:R-:W-:-:S03]  /*0330*/  LEA.HI.X R5, R6, R5, R7, 0x3, P1 ;  /* 0x0000000506057211 */ /* 0x000fc600008f1c07 */
[----:B--2---:R-:W-:Y:S06]  /*0340*/  @!P0 BRA `(.L_x_3657) ;  /* 0x00000004003c8947 */ /* 0x004fec0003800000 */
[----:B------:R-:W1:Y:S01]  /*0350*/  LDC.64 R6, c[0x0][0x728] ;  /* 0x0001ca00ff067b82 */ /* 0x000e620000000a00 */
[----:B------:R-:W-:Y:S01]  /*0360*/  LOP3.LUT R25, R25, 0x7fffffff, RZ, 0xc0, !PT ;  /* 0x7fffffff19197812 */ /* 0x000fe200078ec0ff */
[----:B------:R-:W2:Y:S01]  /*0370*/  LDCU.64 UR18, c[0x0][0x758] ;  /* 0x0000eb00ff1277ac */ /* 0x000ea20008000a00 */
[----:B------:R-:W-:Y:S02]  /*0380*/  LOP3.LUT R27, R0, 0xfffffff8, RZ, 0xc0, !PT ;  /* 0xfffffff8001b7812 */ /* 0x000fe400078ec0ff */
[----:B------:R-:W-:-:S07]  /*0390*/  PRMT R26, RZ, 0x7610, R26 ;  /* 0x00007610ff1a7816 */ /* 0x000fce000000001a */
.L_x_3658:
[----:B------:R-:W-:Y:S01]  /*03a0*/  MOV R8, R4 ;  /* 0x0000000400087202 */ /* 0x000fe20000000f00 */
[----:B------:R-:W-:-:S05]  /*03b0*/  IMAD.MOV.U32 R9, RZ, RZ, R5 ;  /* 0x000000ffff097224 */ /* 0x000fca00078e0005 */
[----:B------:R-:W2:Y:S04]  /*03c0*/  LDG.E.64 R22, desc[UR6][R8.64] ;  /* 0x0000000608167981 */ /* 0x000ea8000c1e1b00 */
[----:B------:R-:W3:Y:S04]  /*03d0*/  LDG.E.64 R18, desc[UR6][R8.64+0x8] ;  /* 0x0000080608127981 */ /* 0x000ee8000c1e1b00 */
[----:B------:R-:W4:Y:S04]  /*03e0*/  LDG.E.64 R14, desc[UR6][R8.64+0x18] ;  /* 0x00001806080e7981 */ /* 0x000f28000c1e1b00 */
[----:B------:R-:W4:Y:S04]  /*03f0*/  LDG.E.64 R20, desc[UR6][R8.64+0x10] ;  /* 0x0000100608147981 */ /* 0x000f28000c1e1b00 */
[----:B------:R-:W4:Y:S04]  /*0400*/  LDG.E.64 R10, desc[UR6][R8.64+0x20] ;  /* 0x00002006080a7981 */ /* 0x000f28000c1e1b00 */
[----:B------:R-:W4:Y:S04]  /*0410*/  LDG.E.64 R16, desc[UR6][R8.64+0x28] ;  /* 0x0000280608107981 */ /* 0x000f28000c1e1b00 */
[----:B------:R-:W4:Y:S04]  /*0420*/  LDG.E.64 R4, desc[UR6][R8.64+0x30] ;  /* 0x0000300608047981 */ /* 0x000f28000c1e1b00 */
[----:B------:R-:W4:Y:S01]  /*0430*/  LDG.E.64 R12, desc[UR6][R8.64+0x38] ;  /* 0x00003806080c7981 */ /* 0x000f22000c1e1b00 */
[----:B--2---:R-:W-:-:S04]  /*0440*/  IMAD R23, R23, UR18, RZ ;  /* 0x0000001217177c24 */ /* 0x004fc8000f8e02ff */
[C---:B------:R-:W-:Y:S02]  /*0450*/  IMAD R29, R22.reuse, UR19, R23 ;  /* 0x00000013161d7c24 */ /* 0x040fe4000f8e0217 */
[----:B-1----:R-:W-:-:S04]  /*0460*/  IMAD.WIDE.U32 R22, R22, UR18, R6 ;  /* 0x0000001216167c25 */ /* 0x002fc8000f8e0006 */
[----:B---3--:R-:W-:Y:S01]  /*0470*/  IMAD R33, R19, UR18, RZ ;  /* 0x0000001213217c24 */ /* 0x008fe2000f8e02ff */
[----:B------:R-:W-:Y:S01]  /*0480*/  IADD3 R23, PT, PT, R23, R29, RZ ;  /* 0x0000001d17177210 */ /* 0x000fe20007ffe0ff */
[----:B----4-:R-:W-:Y:S02]  /*0490*/  IMAD R15, R15, UR18, RZ ;  /* 0x000000120f0f7c24 */ /* 0x010fe4000f8e02ff */
[C---:B------:R-:W-:Y:S02]  /*04a0*/  IMAD R33, R18.reuse, UR19, R33 ;  /* 0x0000001312217c24 */ /* 0x040fe4000f8e0221 */
[----:B------:R-:W-:Y:S01]  /*04b0*/  IMAD R31, R21, UR18, RZ ;  /* 0x00000012151f7c24 */ /* 0x000fe2000f8e02ff */
[----:B------:R1:W2:Y:S01]  /*04c0*/  LDG.E.U8 R22, desc[UR6][R22.64] ;  /* 0x0000000616167981 */ /* 0x0002a2000c1e1100 */
[----:B------:R-:W-:-:S04]  /*04d0*/  IMAD.WIDE.U32 R18, R18, UR18, R6 ;  /* 0x0000001212127c25 */ /* 0x000fc8000f8e0006 */
[C---:B------:R-:W-:Y:S02]  /*04e0*/  IMAD R29, R14.reuse, UR19, R15 ;  /* 0x000000130e1d7c24 */ /* 0x040fe4000f8e020f */
[----:B------:R-:W-:Y:S01]  /*04f0*/  IMAD.WIDE.U32 R14, R14, UR18, R6 ;  /* 0x000000120e0e7c25 */ /* 0x000fe2000f8e0006 */
[----:B------:R-:W-:-:S03]  /*0500*/  IADD3 R19, PT, PT, R19, R33, RZ ;  /* 0x0000002113137210 */ /* 0x000fc60007ffe0ff */
[C---:B------:R-:W-:Y:S02]  /*0510*/  IMAD R31, R20.reuse, UR19, R31 ;  /* 0x00000013141f7c24 */ /* 0x040fe4000f8e021f */
[----:B------:R-:W-:Y:S01]  /*0520*/  IMAD R11, R11, UR18, RZ ;  /* 0x000000120b0b7c24 */ /* 0x000fe2000f8e02ff */
[----:B------:R3:W4:Y:S01]  /*0530*/  LDG.E.U8 R18, desc[UR6][R18.64] ;  /* 0x0000000612127981 */ /* 0x000722000c1e1100 */
[----:B------:R-:W-:Y:S02]  /*0540*/  IMAD R17, R17, UR18, RZ ;  /* 0x0000001211117c24 */ /* 0x000fe4000f8e02ff */
[----:B------:R-:W-:-:S04]  /*0550*/  IMAD.WIDE.U32 R20, R20, UR18, R6 ;  /* 0x0000001214147c25 */ /* 0x000fc8000f8e0006 */
[----:B------:R-:W-:Y:S02]  /*0560*/  IMAD.IADD R15, R15, 0x1, R29 ;  /* 0x000000010f0f7824 */ /* 0x000fe400078e021d */
[----:B------:R-:W-:Y:S02]  /*0570*/  IMAD R5, R5, UR18, RZ ;  /* 0x0000001205057c24 */ /* 0x000fe4000f8e02ff */
[----:B------:R-:W-:Y:S02]  /*0580*/  IMAD R29, R10, UR19, R11 ;  /* 0x000000130a1d7c24 */ /* 0x000fe4000f8e020b */
[----:B-1----:R-:W-:Y:S01]  /*0590*/  IMAD R23, R16, UR19, R17 ;  /* 0x0000001310177c24 */ /* 0x002fe2000f8e0211 */
[----:B------:R-:W-:Y:S01]  /*05a0*/  IADD3 R21, PT, PT, R21, R31, RZ ;  /* 0x0000001f15157210 */ /* 0x000fe20007ffe0ff */
[--C-:B------:R-:W-:Y:S01]  /*05b0*/  IMAD.WIDE.U32 R10, R10, UR18, R6.reuse ;  /* 0x000000120a0a7c25 */ /* 0x100fe2000f8e0006 */
[----:B------:R1:W4:Y:S03]  /*05c0*/  LDG.E.U8 R14, desc[UR6][R14.64] ;  /* 0x000000060e0e7981 */ /* 0x000326000c1e1100 */
[----:B------:R-:W-:-:S04]  /*05d0*/  IMAD.WIDE.U32 R16, R16, UR18, R6 ;  /* 0x0000001210107c25 */ /* 0x000fc8000f8e0006 */
[----:B------:R-:W-:Y:S02]  /*05e0*/  IMAD R13, R13, UR18, RZ ;  /* 0x000000120d0d7c24 */ /* 0x000fe4000f8e02ff */
[C---:B---3--:R-:W-:Y:S01]  /*05f0*/  IMAD R19, R4.reuse, UR19, R5 ;  /* 0x0000001304137c24 */ /* 0x048fe2000f8e0205 */
[----:B------:R-:W3:Y:S01]  /*0600*/  LDG.E.U8 R20, desc[UR6][R20.64] ;  /* 0x0000000614147981 */ /* 0x000ee2000c1e1100 */
[----:B------:R-:W-:Y:S01]  /*0610*/  IMAD.WIDE.U32 R4, R4, UR18, R6 ;  /* 0x0000001204047c25 */ /* 0x000fe2000f8e0006 */
[----:B------:R-:W-:Y:S02]  /*0620*/  IADD3 R11, PT, PT, R11, R29, RZ ;  /* 0x0000001d0b0b7210 */ /* 0x000fe40007ffe0ff */
[----:B------:R-:W-:Y:S01]  /*0630*/  IADD3 R17, PT, PT, R17, R23, RZ ;  /* 0x0000001711117210 */ /* 0x000fe20007ffe0ff */
[C---:B-1----:R-:W-:Y:S02]  /*0640*/  IMAD R15, R12.reuse, UR19, R13 ;  /* 0x000000130c0f7c24 */ /* 0x042fe4000f8e020d */
[----:B------:R-:W-:Y:S01]  /*0650*/  IMAD.WIDE.U32 R12, R12, UR18, R6 ;  /* 0x000000120c0c7c25 */ /* 0x000fe2000f8e0006 */
[----:B------:R-:W-:Y:S01]  /*0660*/  IADD3 R5, PT, PT, R5, R19, RZ ;  /* 0x0000001305057210 */ /* 0x000fe20007ffe0ff */
[----:B------:R-:W3:Y:S02]  /*0670*/  LDG.E.U8 R10, desc[UR6][R10.64] ;  /* 0x000000060a0a7981 */ /* 0x000ee4000c1e1100 */
[----:B------:R-:W-:-:S02]  /*0680*/  IMAD.IADD R13, R13, 0x1, R15 ;  /* 0x000000010d0d7824 */ /* 0x000fc400078e020f */
[----:B------:R-:W3:Y:S04]  /*0690*/  LDG.E.U8 R16, desc[UR6][R16.64] ;  /* 0x0000000610107981 */ /* 0x000ee8000c1e1100 */
[----:B------:R-:W3:Y:S04]  /*06a0*/  LDG.E.U8 R4, desc[UR6][R4.64] ;  /* 0x0000000604047981 */ /* 0x000ee8000c1e1100 */
[----:B------:R-:W3:Y:S01]  /*06b0*/  LDG.E.U8 R12, desc[UR6][R12.64] ;  /* 0x000000060c0c7981 */ /* 0x000ee2000c1e1100 */
[----:B-----5:R-:W-:Y:S02]  /*06c0*/  ISETP.NE.AND P4, PT, R2, RZ, PT ;  /* 0x000000ff0200720c */ /* 0x020fe40003f85270 */
[----:B------:R-:W-:-:S02]  /*06d0*/  LOP3.LUT R26, R26, 0xff, RZ, 0xc0, !PT ;  /* 0x000000ff1a1a7812 */ /* 0x000fc400078ec0ff */
[----:B--2---:R-:W-:-:S04]  /*06e0*/  ISETP.NE.AND P0, PT, R22, RZ, P4 ;  /* 0x000000ff1600720c */ /* 0x004fc80002705270 */
[----:B------:R-:W-:-:S04]  /*06f0*/  SEL R15, RZ, 0xffffffff, !P0 ;  /* 0xffffffffff0f7807 */ /* 0x000fc80004000000 */
[----:B------:R-:W-:Y:S02]  /*0700*/  LOP3.LUT R15, R15, 0xff, RZ, 0xc0, !PT ;  /* 0x000000ff0f0f7812 */ /* 0x000fe400078ec0ff */
[----:B----4-:R-:W-:-:S04]  /*0710*/  ISETP.NE.AND P0, PT, R18, RZ, P4 ;  /* 0x000000ff1200720c */ /* 0x010fc80002705270 */
[----:B------:R-:W-:Y:S02]  /*0720*/  ISETP.NE.OR P0, PT, R26, R15, P0 ;  /* 0x0000000f1a00720c */ /* 0x000fe40000705670 */
[----:B------:R-:W-:Y:S02]  /*0730*/  ISETP.NE.AND P5, PT, R14, RZ, P4 ;  /* 0x000000ff0e00720c */ /* 0x000fe400027a5270 */
[----:B---3--:R-:W-:-:S04]  /*0740*/  ISETP.NE.AND P2, PT, R20, RZ, P4 ;  /* 0x000000ff1400720c */ /* 0x008fc80002745270 */
[----:B------:R-:W-:Y:S02]  /*0750*/  PLOP3.LUT P2, PT, P5, P0, P2, 0xfe, 0x0 ;  /* 0x000000000000781c */ /* 0x000fe40002f41f26 */
[----:B------:R-:W-:Y:S02]  /*0760*/  IADD3 R27, P5, PT, R27, -0x8, RZ ;  /* 0xfffffff81b1b7810 */ /* 0x000fe40007fbe0ff */
[----:B------:R-:W-:Y:S02]  /*0770*/  ISETP.NE.AND P3, PT, R10, RZ, P4 ;  /* 0x000000ff0a00720c */ /* 0x000fe40002765270 */
[----:B------:R-:W-:Y:S02]  /*0780*/  ISETP.NE.AND P1, PT, R16, RZ, P4 ;  /* 0x000000ff1000720c */ /* 0x000fe40002725270 */
[----:B------:R-:W-:Y:S02]  /*0790*/  IADD3.X R25, PT, PT, R25, -0x1, RZ, P5, !PT ;  /* 0xffffffff19197810 */ /* 0x000fe40002ffe4ff */
[----:B------:R-:W-:-:S02]  /*07a0*/  ISETP.NE.AND P0, PT, R4, RZ, P4 ;  /* 0x000000ff0400720c */ /* 0x000fc40002705270 */
[----:B------:R-:W-:Y:S02]  /*07b0*/  PLOP3.LUT P1, PT, P1, P2, P3, 0xfe, 0x0 ;  /* 0x000000000000781c */ /* 0x000fe40000f25f36 */
[----:B------:R-:W-:Y:S02]  /*07c0*/  ISETP.NE.AND P4, PT, R12, RZ, P4 ;  /* 0x000000ff0c00720c */ /* 0x000fe40002785270 */
[----:B------:R-:W-:Y:S02]  /*07d0*/  ISETP.NE.U32.AND P3, PT, R27, RZ, PT ;  /* 0x000000ff1b00720c */ /* 0x000fe40003f65070 */
[----:B------:R-:W-:Y:S02]  /*07e0*/  PLOP3.LUT P0, PT, P4, P1, P0, 0xfe, 0x0 ;  /* 0x000000000000781c */ /* 0x000fe40002703f06 */
[----:B------:R-:W-:Y:S02]  /*07f0*/  ISETP.NE.AND.EX P1, PT, R25, RZ, PT, P3 ;  /* 0x000000ff1900720c */ /* 0x000fe40003f25330 */
[----:B------:R-:W-:-:S02]  /*0800*/  IADD3 R4, P2, PT, R8, 0x40, RZ ;  /* 0x0000004008047810 */ /* 0x000fc40007f5e0ff */
[----:B------:R-:W-:Y:S02]  /*0810*/  SEL R26, RZ, 0x1, !P0 ;  /* 0x00000001ff1a7807 */ /* 0x000fe40004000000 */
[----:B------:R-:W-:-:S07]  /*0820*/  IADD3.X R5, PT, PT, RZ, R9, RZ, P2, !PT ;  /* 0x00000009ff057210 */ /* 0x000fce00017fe4ff */
[----:B------:R-:W-:Y:S05]  /*0830*/  @P1 BRA `(.L_x_3658) ;  /* 0xfffffff800d81947 */ /* 0x000fea000383ffff */
.L_x_3657:
        /* <DEDUP_REMOVED lines=14> */
[----:B------:R-:W4:Y:S01]  /*0920*/  LDG.E.64 R8, desc[UR6][R4.64+0x18] ;  /* 0x0000180604087981 */ /* 0x000f22000c1e1b00 */
[----:B--2---:R-:W-:-:S02]  /*0930*/  IMAD R15, R15, UR18, RZ ;  /* 0x000000120f0f7c24 */ /* 0x004fc4000f8e02ff */
[----:B---3--:R-:W-:Y:S02]  /*0940*/  IMAD R13, R13, UR18, RZ ;  /* 0x000000120d0d7c24 */ /* 0x008fe4000f8e02ff */
[C---:B------:R-:W-:Y:S02]  /*0950*/  IMAD R17, R14.reuse, UR19, R15 ;  /* 0x000000130e117c24 */ /* 0x040fe4000f8e020f */
[----:B-1----:R-:W-:-:S04]  /*0960*/  IMAD.WIDE.U32 R14, R14, UR18, R6 ;  /* 0x000000120e0e7c25 */ /* 0x002fc8000f8e0006 */
[----:B----4-:R-:W-:Y:S01]  /*0970*/  IMAD R11, R11, UR18, RZ ;  /* 0x000000120b0b7c24 */ /* 0x010fe2000f8e02ff */
[----:B------:R-:W-:Y:S01]  /*0980*/  IADD3 R15, PT, PT, R15, R17, RZ ;  /* 0x000000110f0f7210 */ /* 0x000fe20007ffe0ff */
[C---:B------:R-:W-:Y:S02]  /*0990*/  IMAD R19, R12.reuse, UR19, R13 ;  /* 0x000000130c137c24 */ /* 0x040fe4000f8e020d */
[----:B------:R-:W-:Y:S02]  /*09a0*/  IMAD.WIDE.U32 R12, R12, UR18, R6 ;  /* 0x000000120c0c7c25 */ /* 0x000fe4000f8e0006 */
[----:B------:R-:W2:Y:S02]  /*09b0*/  LDG.E.U8 R14, desc[UR6][R14.64] ;  /* 0x000000060e0e7981 */ /* 0x000ea4000c1e1100 */
[----:B------:R-:W-:Y:S01]  /*09c0*/  IMAD R21, R9, UR18, RZ ;  /* 0x0000001209157c24 */ /* 0x000fe2000f8e02ff */
[----:B------:R-:W-:Y:S01]  /*09d0*/  IADD3 R13, PT, PT, R13, R19, RZ ;  /* 0x000000130d0d7210 */ /* 0x000fe20007ffe0ff */
[----:B------:R-:W-:-:S02]  /*09e0*/  IMAD R9, R10, UR19, R11 ;  /* 0x000000130a097c24 */ /* 0x000fc4000f8e020b */
[--C-:B------:R-:W-:Y:S02]  /*09f0*/  IMAD.WIDE.U32 R10, R10, UR18, R6.reuse ;  /* 0x000000120a0a7c25 */ /* 0x100fe4000f8e0006 */
[----:B------:R-:W3:Y:S02]  /*0a00*/  LDG.E.U8 R12, desc[UR6][R12.64] ;  /* 0x000000060c0c7981 */ /* 0x000ee4000c1e1100 */
[----:B------:R-:W-:-:S04]  /*0a10*/  IMAD.WIDE.U32 R6, R8, UR18, R6 ;  /* 0x0000001208067c25 */ /* 0x000fc8000f8e0006 */
[----:B------:R-:W-:Y:S02]  /*0a20*/  IMAD R21, R8, UR19, R21 ;  /* 0x0000001308157c24 */ /* 0x000fe4000f8e0215 */
[----:B------:R-:W-:-:S03]  /*0a30*/  IMAD.IADD R11, R11, 0x1, R9 ;  /* 0x000000010b0b7824 */ /* 0x000fc600078e0209 */
[----:B------:R-:W-:Y:S02]  /*0a40*/  IADD3 R7, PT, PT, R7, R21, RZ ;  /* 0x0000001507077210 */ /* 0x000fe40007ffe0ff */
[----:B------:R-:W4:Y:S04]  /*0a50*/  LDG.E.U8 R10, desc[UR6][R10.64] ;  /* 0x000000060a0a7981 */ /* 0x000f28000c1e1100 */
[----:B------:R-:W4:Y:S01]  /*0a60*/  LDG.E.U8 R6, desc[UR6][R6.64] ;  /* 0x0000000606067981 */ /* 0x000f22000c1e1100 */
[----:B-----5:R-:W-:Y:S02]  /*0a70*/  ISETP.NE.AND P3, PT, R2, RZ, PT ;  /* 0x000000ff0200720c */ /* 0x020fe40003f65270 */
[----:B------:R-:W-:Y:S02]  /*0a80*/  PRMT R9, R26, 0x9910, RZ ;  /* 0x000099101a097816 */ /* 0x000fe400000000ff */
[----:B--2---:R-:W-:-:S04]  /*0a90*/  ISETP.NE.AND P2, PT, R14, RZ, P3 ;  /* 0x000000ff0e00720c */ /* 0x004fc80001f45270 */
[----:B------:R-:W-:Y:S02]  /*0aa0*/  SEL R8, RZ, 0xffffffff, !P2 ;  /* 0xffffffffff087807 */ /* 0x000fe40005000000 */
[----:B---3--:R-:W-:-:S04]  /*0ab0*/  ISETP.NE.AND P1, PT, R12, RZ, P3 ;  /* 0x000000ff0c00720c */ /* 0x008fc80001f25270 */
[----:B------:R-:W-:Y:S02]  /*0ac0*/  ISETP.NE.OR P1, PT, R9, R8, P1 ;  /* 0x000000080900720c */ /* 0x000fe40000f25670 */
[----:B----4-:R-:W-:Y:S02]  /*0ad0*/  ISETP.NE.AND P2, PT, R10, RZ, P3 ;  /* 0x000000ff0a00720c */ /* 0x010fe40001f45270 */
[----:B------:R-:W-:-:S04]  /*0ae0*/  ISETP.NE.AND P3, PT, R6, RZ, P3 ;  /* 0x000000ff0600720c */ /* 0x000fc80001f65270 */
[----:B------:R-:W-:Y:S02]  /*0af0*/  PLOP3.LUT P1, PT, P3, P1, P2, 0xfe, 0x0 ;  /* 0x000000000000781c */ /* 0x000fe40001f23f26 */
[----:B------:R-:W-:Y:S02]  /*0b00*/  IADD3 R4, P2, PT, R4, 0x20, RZ ;  /* 0x0000002004047810 */ /* 0x000fe40007f5e0ff */
[----:B------:R-:W-:Y:S02]  /*0b10*/  SEL R26, RZ, 0x1, !P1 ;  /* 0x00000001ff1a7807 */ /* 0x000fe40004800000 */
[----:B------:R-:W-:-:S09]  /*0b20*/  IADD3.X R5, PT, PT, RZ, R5, RZ, P2, !PT ;  /* 0x00000005ff057210 */ /* 0x000fd200017fe4ff */
.L_x_3659:
        /* <DEDUP_REMOVED lines=13> */
[----:B------:R-:W-:Y:S02]  /*0c00*/  IMAD R7, R6, UR19, R7 ;  /* 0x0000001306077c24 */ /* 0x000fe4000f8e0207 */
[----:B---3--:R-:W-:Y:S02]  /*0c10*/  IMAD R13, R13, UR18, RZ ;  /* 0x000000120d0d7c24 */ /* 0x008fe4000f8e02ff */
[----:B------:R-:W-:Y:S01]  /*0c20*/  IMAD.WIDE.U32 R8, R12, UR18, R8 ;  /* 0x000000120c087c25 */ /* 0x000fe2000f8e0008 */
[----:B------:R-:W-:-:S03]  /*0c30*/  IADD3 R11, PT, PT, R11, R7, RZ ;  /* 0x000000070b0b7210 */ /* 0x000fc60007ffe0ff */
[----:B------:R-:W-:Y:S02]  /*0c40*/  IMAD R13, R12, UR19, R13 ;  /* 0x000000130c0d7c24 */ /* 0x000fe4000f8e020d */
[----:B------:R-:W2:Y:S02]  /*0c50*/  LDG.E.U8 R10, desc[UR6][R10.64] ;  /* 0x000000060a0a7981 */ /* 0x000ea4000c1e1100 */
[----:B------:R-:W-:-:S05]  /*0c60*/  IMAD.IADD R9, R9, 0x1, R13 ;  /* 0x0000000109097824 */ /* 0x000fca00078e020d */
[----:B------:R-:W3:Y:S01]  /*0c70*/  LDG.E.U8 R8, desc[UR6][R8.64] ;  /* 0x0000000608087981 */ /* 0x000ee2000c1e1100 */
[----:B-----5:R-:W-:Y:S02]  /*0c80*/  ISETP.NE.AND P1, PT, R2, RZ, PT ;  /* 0x000000ff0200720c */ /* 0x020fe40003f25270 */
[----:B------:R-:W-:Y:S02]  /*0c90*/  PRMT R7, R26, 0x9910, RZ ;  /* 0x000099101a077816 */ /* 0x000fe400000000ff */
[----:B--2---:R-:W-:-:S04]  /*0ca0*/  ISETP.NE.AND P2, PT, R10, RZ, P1 ;  /* 0x000000ff0a00720c */ /* 0x004fc80000f45270 */
[----:B------:R-:W-:Y:S02]  /*0cb0*/  SEL R0, RZ, 0xffffffff, !P2 ;  /* 0xffffffffff007807 */ /* 0x000fe40005000000 */
[----:B---3--:R-:W-:Y:S02]  /*0cc0*/  ISETP.NE.AND P1, PT, R8, RZ, P1 ;  /* 0x000000ff0800720c */ /* 0x008fe40000f25270 */
[----:B------:R-:W-:Y:S02]  /*0cd0*/  IADD3 R4, P2, PT, R4, 0x10, RZ ;  /* 0x0000001004047810 */ /* 0x000fe40007f5e0ff */
[----:B------:R-:W-:Y:S02]  /*0ce0*/  ISETP.NE.OR P1, PT, R7, R0, P1 ;  /* 0x000000000700720c */ /* 0x000fe40000f25670 */
[----:B------:R-:W-:Y:S02]  /*0cf0*/  IADD3.X R5, PT, PT, RZ, R5, RZ, P2, !PT ;  /* 0x00000005ff057210 */ /* 0x000fe400017fe4ff */
[----:B------:R-:W-:-:S09]  /*0d00*/  SEL R26, RZ, 0x1, !P1 ;  /* 0x00000001ff1a7807 */ /* 0x000fd20004800000 */
.L_x_3660:
[----:B------:R-:W-:Y:S05]  /*0d10*/  @P0 BRA `(.L_x_3656) ;  /* 0x0000000000380947 */ /* 0x000fea0003800000 */
        /* <DEDUP_REMOVED lines=10> */
[----:B-----5:R-:W-:-:S04]  /*0dc0*/  ISETP.NE.AND P0, PT, R2, RZ, P0 ;  /* 0x000000ff0200720c */ /* 0x020fc80000705270 */
[----:B------:R-:W-:-:S04]  /*0dd0*/  SEL R0, RZ, 0xffffffff, !P0 ;  /* 0xffffffffff007807 */ /* 0x000fc80004000000 */
[----:B------:R-:W-:-:S04]  /*0de0*/  ISETP.NE.AND P0, PT, R5, R0, PT ;  /* 0x000000000500720c */ /* 0x000fc80003f05270 */
[----:B------:R-:W-:-:S09]  /*0df0*/  SEL R26, RZ, 0x1, !P0 ;  /* 0x00000001ff1a7807 */ /* 0x000fd20004000000 */
.L_x_3656:
[----:B------:R-:W1:Y:S01]  /*0e00*/  LDC.64 R4, c[0x0][0x710] ;  /* 0x0001c400ff047b82 */ /* 0x000e620000000a00 */
[----:B------:R-:W-:-:S04]  /*0e10*/  IADD3 R3, PT, PT, R3, 0x80, RZ ;  /* 0x0000008003037810 */ /* 0x000fc80007ffe0ff */
[----:B------:R-:W-:Y:S01]  /*0e20*/  ISETP.GE.AND P0, PT, R3, UR4, PT ;  /* 0x0000000403007c0c */ /* 0x000fe2000bf06270 */
[----:B-1----:R1:W-:-:S12]  /*0e30*/  STG.E.U8 desc[UR6][R4.64], R26 ;  /* 0x0000001a04007986 */ /* 0x0023d8000c101106 */
[----:B------:R-:W-:Y:S05]  /*0e40*/  @P0 BRA `(.L_x_3661) ;  /* 0x0000001800840947 */ /* 0x000fea0003800000 */
[----:B------:R-:W2:Y:S01]  /*0e50*/  LDC.64 R6, c[0x0][0x738] ;  /* 0x0001ce00ff067b82 */ /* 0x000ea20000000a00 */
[----:B------:R-:W3:Y:S07]  /*0e60*/  LDCU.64 UR18, c[0x0][0x740] ;  /* 0x0000e800ff1277ac */ /* 0x000eee0008000a00 */
[----:B-1----:R-:W1:Y:S08]  /*0e70*/  LDC.64 R4, c[0x0][0x720] ;  /* 0x0001c800ff047b82 */ /* 0x002e700000000a00 */
[----:B------:R-:W4:Y:S01]  /*0e80*/  LDC.64 R8, c[0x0][0x718] ;  /* 0x0001c600ff087b82 */ /* 0x000f220000000a00 */
[----:B--2---:R-:W2:Y:S04]  /*0e90*/  LDG.E.64 R6, desc[UR6][R6.64] ;  /* 0x0000000606067981 */ /* 0x004ea8000c1e1b00 */
[----:B-1----:R-:W3:Y:S01]  /*0ea0*/  LDG.E.64 R4, desc[UR6][R4.64] ;  /* 0x0000000604047981 */ /* 0x002ee2000c1e1b00 */
[----:B------:R-:W-:-:S02]  /*0eb0*/  ISETP.NE.AND P1, PT, RZ, UR5, PT ;  /* 0x00000005ff007c0c */ /* 0x000fc4000bf25270 */
[----:B------:R-:W-:Y:S02]  /*0ec0*/  PRMT R26, RZ, 0x7610, R26 ;  /* 0x00007610ff1a7816 */ /* 0x000fe4000000001a */
[----:B--2---:R-:W-:-:S04]  /*0ed0*/  ISETP.LT.U32.AND P0, PT, R6, 0x1, PT ;  /* 0x000000010600780c */ /* 0x004fc80003f01070 */
[----:B------:R-:W-:-:S04]  /*0ee0*/  ISETP.LT.AND.EX P0, PT, R7, RZ, PT, P0 ;  /* 0x000000ff0700720c */ /* 0x000fc80003f01300 */
[----:B------:R-:W-:Y:S02]  /*0ef0*/  SEL R11, R6, 0x1, P0 ;  /* 0x00000001060b7807 */ /* 0x000fe40000000000 */
[----:B------:R-:W-:Y:S02]  /*0f00*/  SEL R25, R7, RZ, P0 ;  /* 0x000000ff07197207 */ /* 0x000fe40000000000 */
[----:B------:R-:W-:Y:S01]  /*0f10*/  SEL R0, R11, R6, !P1 ;  /* 0x000000060b007207 */ /* 0x000fe20004800000 */
[----:B---3--:R-:W-:Y:S01]  /*0f20*/  IMAD R11, R5, UR18, RZ ;  /* 0x00000012050b7c24 */ /* 0x008fe2000f8e02ff */
[----:B------:R-:W-:Y:S02]  /*0f30*/  SEL R25, R25, R7, !P1 ;  /* 0x0000000719197207 */ /* 0x000fe40004800000 */
[----:B------:R-:W-:Y:S01]  /*0f40*/  ISETP.GE.U32.AND P0, PT, R0, 0x1, PT ;  /* 0x000000010000780c */ /* 0x000fe20003f06070 */
[C---:B------:R-:W-:Y:S02]  /*0f50*/  IMAD R11, R4.reuse, UR19, R11 ;  /* 0x00000013040b7c24 */ /* 0x040fe4000f8e020b */
[----:B----4-:R-:W-:Y:S01]  /*0f60*/  IMAD.WIDE.U32 R4, R4, UR18, R8 ;  /* 0x0000001204047c25 */ /* 0x010fe2000f8e0008 */
[----:B------:R-:W-:-:S03]  /*0f70*/  ISETP.GE.AND.EX P0, PT, R25, RZ, PT, P0 ;  /* 0x000000ff1900720c */ /* 0x000fc60003f06300 */
[----:B------:R-:W-:Y:S01]  /*0f80*/  IMAD.IADD R9, R5, 0x1, R11 ;  /* 0x0000000105097824 */ /* 0x000fe200078e020b */
[----:B------:R-:W-:-:S09]  /*0f90*/  MOV R8, R4 ;  /* 0x0000000400087202 */ /* 0x000fd20000000f00 */
[----:B------:R-:W-:Y:S05]  /*0fa0*/  @!P0 BRA `(.L_x_3662) ;  /* 0x0000000800d88947 */ /* 0x000fea0003800000 */
[----:B------:R-:W1:Y:S01]  /*0fb0*/  LDC.64 R6, c[0x0][0x730] ;  /* 0x0001cc00ff067b82 */ /* 0x000e620000000a00 */
[----:B-----5:R2:W5:Y:S07]  /*0fc0*/  LDG.E.U8 R2, desc[UR6][R8.64] ;  /* 0x0000000608027981 */ /* 0x02056e000c1e1100 */
        /* <DEDUP_REMOVED lines=14> */
.L_x_3664:
[----:B------:R-:W-:Y:S02]  /*10b0*/  MOV R8, R4 ;  /* 0x0000000400087202 */ /* 0x000fe40000000f00 */
[----:B------:R-:W-:-:S05]  /*10c0*/  MOV R9, R5 ;  /* 0x0000000500097202 */ /* 0x000fca0000000f00 */
        /* <DEDUP_REMOVED lines=11> */
[----:B---3--:R-:W-:Y:S02]  /*1180*/  IMAD R33, R19, UR18, RZ ;  /* 0x0000001213217c24 */ /* 0x008fe4000f8e02ff */
[----:B----4-:R-:W-:Y:S02]  /*1190*/  IMAD R15, R15, UR18, RZ ;  /* 0x000000120f0f7c24 */ /* 0x010fe4000f8e02ff */
[----:B------:R-:W-:Y:S02]  /*11a0*/  IMAD.IADD R23, R23, 0x1, R29 ;  /* 0x0000000117177824 */ /* 0x000fe400078e021d */
        /* <DEDUP_REMOVED lines=9> */
[----:B------:R-:W-:Y:S01]  /*1240*/  IADD3 R15, PT, PT, R15, R29, RZ ;  /* 0x0000001d0f0f7210 */ /* 0x000fe20007ffe0ff */
[----:B------:R-:W-:Y:S01]  /*1250*/  IMAD.WIDE.U32 R20, R20, UR18, R6 ;  /* 0x0000001214147c25 */ /* 0x000fe2000f8e0006 */
[----:B------:R3:W4:Y:S03]  /*1260*/  LDG.E.U8 R18, desc[UR6][R18.64] ;  /* 0x0000000612127981 */ /* 0x000726000c1e1100 */
[----:B------:R-:W-:Y:S02]  /*1270*/  IMAD R11, R11, UR18, RZ ;  /* 0x000000120b0b7c24 */ /* 0x000fe4000f8e02ff */
[----:B------:R-:W-:-:S02]  /*1280*/  IMAD R5, R5, UR18, RZ ;  /* 0x0000001205057c24 */ /* 0x000fc4000f8e02ff */
[----:B-1----:R-:W-:Y:S02]  /*1290*/  IMAD R23, R16, UR19, R17 ;  /* 0x0000001310177c24 */ /* 0x002fe4000f8e0211 */
[----:B------:R-:W-:Y:S01]  /*12a0*/  IMAD R13, R13, UR18, RZ ;  /* 0x000000120d0d7c24 */ /* 0x000fe2000f8e02ff */
[----:B------:R-:W-:Y:S01]  /*12b0*/  IADD3 R21, PT, PT, R21, R31, RZ ;  /* 0x0000001f15157210 */ /* 0x000fe20007ffe0ff */
[----:B------:R-:W-:Y:S01]  /*12c0*/  IMAD R29, R10, UR19, R11 ;  /* 0x000000130a1d7c24 */ /* 0x000fe2000f8e020b */
[----:B------:R1:W4:Y:S01]  /*12d0*/  LDG.E.U8 R14, desc[UR6][R14.64] ;  /* 0x000000060e0e7981 */ /* 0x000322000c1e1100 */
[----:B------:R-:W-:-:S03]  /*12e0*/  IMAD.WIDE.U32 R16, R16, UR18, R6 ;  /* 0x0000001210107c25 */ /* 0x000fc6000f8e0006 */
[----:B------:R-:W4:Y:S01]  /*12f0*/  LDG.E.U8 R20, desc[UR6][R20.64] ;  /* 0x0000000614147981 */ /* 0x000f22000c1e1100 */
[----:B------:R-:W-:Y:S01]  /*1300*/  IMAD.WIDE.U32 R10, R10, UR18, R6 ;  /* 0x000000120a0a7c25 */ /* 0x000fe2000f8e0006 */
[----:B------:R-:W-:-:S03]  /*1310*/  IADD3 R17, PT, PT, R17, R23, RZ ;  /* 0x0000001711117210 */ /* 0x000fc60007ffe0ff */
[C---:B---3--:R-:W-:Y:S02]  /*1320*/  IMAD R19, R4.reuse, UR19, R5 ;  /* 0x0000001304137c24 */ /* 0x048fe4000f8e0205 */
[----:B------:R-:W-:Y:S01]  /*1330*/  IMAD.WIDE.U32 R4, R4, UR18, R6 ;  /* 0x0000001204047c25 */ /* 0x000fe2000f8e0006 */
[----:B------:R-:W3:Y:S03]  /*1340*/  LDG.E.U8 R16, desc[UR6][R16.64] ;  /* 0x0000000610107981 */ /* 0x000ee6000c1e1100 */
[C---:B-1----:R-:W-:Y:S02]  /*1350*/  IMAD R15, R12.reuse, UR19, R13 ;  /* 0x000000130c0f7c24 */ /* 0x042fe4000f8e020d */
[----:B------:R-:W-:Y:S01]  /*1360*/  IMAD.WIDE.U32 R12, R12, UR18, R6 ;  /* 0x000000120c0c7c25 */ /* 0x000fe2000f8e0006 */
[----:B------:R-:W-:-:S03]  /*1370*/  IADD3 R5, PT, PT, R5, R19, RZ ;  /* 0x0000001305057210 */ /* 0x000fc60007ffe0ff */
[----:B------:R-:W-:Y:S01]  /*1380*/  IMAD.IADD R11, R11, 0x1, R29 ;  /* 0x000000010b0b7824 */ /* 0x000fe200078e021d */
[----:B------:R-:W-:Y:S01]  /*1390*/  IADD3 R13, PT, PT, R13, R15, RZ ;  /* 0x0000000f0d0d7210 */ /* 0x000fe20007ffe0ff */
[----:B------:R-:W3:Y:S04]  /*13a0*/  LDG.E.U8 R4, desc[UR6][R4.64] ;  /* 0x0000000604047981 */ /* 0x000ee8000c1e1100 */
[----:B------:R-:W3:Y:S04]  /*13b0*/  LDG.E.U8 R10, desc[UR6][R10.64] ;  /* 0x000000060a0a7981 */ /* 0x000ee8000c1e1100 */
[----:B------:R-:W3:Y:S01]  /*13c0*/  LDG.E.U8 R12, desc[UR6][R12.64] ;  /* 0x000000060c0c7981 */ /* 0x000ee2000c1e1100 */
[----:B-----5:R-:W-:-:S02]  /*13d0*/  ISETP.NE.AND P4, PT, R2, RZ, PT ;  /* 0x000000ff0200720c */ /* 0x020fc40003f85270 */
[----:B------:R-:W-:Y:S02]  /*13e0*/  LOP3.LUT R26, R26, 0xff, RZ, 0xc0, !PT ;  /* 0x000000ff1a1a7812 */ /* 0x000fe400078ec0ff */
[----:B--2---:R-:W-:-:S04]  /*13f0*/  ISETP.NE.AND P0, PT, R22, RZ, P4 ;  /* 0x000000ff1600720c */ /* 0x004fc80002705270 */
[----:B------:R-:W-:-:S04]  /*1400*/  SEL R15, RZ, 0xffffffff, !P0 ;  /* 0xffffffffff0f7807 */ /* 0x000fc80004000000 */
[----:B------:R-:W-:Y:S02]  /*1410*/  LOP3.LUT R15, R15, 0xff, RZ, 0xc0, !PT ;  /* 0x000000ff0f0f7812 */ /* 0x000fe400078ec0ff */
[----:B----4-:R-:W-:-:S04]  /*1420*/  ISETP.NE.AND P0, PT, R18, RZ, P4 ;  /* 0x000000ff1200720c */ /* 0x010fc80002705270 */
[----:B------:R-:W-:Y:S02]  /*1430*/  ISETP.NE.OR P0, PT, R26, R15, P0 ;  /* 0x0000000f1a00720c */ /* 0x000fe40000705670 */
[----:B------:R-:W-:Y:S02]  /*1440*/  ISETP.NE.AND P5, PT, R14, RZ, P4 ;  /* 0x000000ff0e00720c */ /* 0x000fe400027a5270 */
[----:B------:R-:W-:-:S04]  /*1450*/  ISETP.NE.AND P2, PT, R20, RZ, P4 ;  /* 0x000000ff1400720c */ /* 0x000fc80002745270 */
[----:B------:R-:W-:Y:S02]  /*1460*/  PLOP3.LUT P2, PT, P5, P0, P2, 0xfe, 0x0 ;  /* 0x000000000000781c */ /* 0x000fe40002f41f26 */
[----:B------:R-:W-:Y:S02]  /*1470*/  IADD3 R27, P5, PT, R27, -0x8, RZ ;  /* 0xfffffff81b1b7810 */ /* 0x000fe40007fbe0ff */
[----:B---3--:R-:W-:Y:S02]  /*1480*/  ISETP.NE.AND P1, PT, R16, RZ, P4 ;  /* 0x000000ff1000720c */ /* 0x008fe40002725270 */
[----:B------:R-:W-:Y:S02]  /*1490*/  IADD3.X R25, PT, PT, R25, -0x1, RZ, P5, !PT ;  /* 0xffffffff19197810 */ /* 0x000fe40002ffe4ff */
[----:B------:R-:W-:Y:S02]  /*14a0*/  ISETP.NE.AND P0, PT, R4, RZ, P4 ;  /* 0x000000ff0400720c */ /* 0x000fe40002705270 */
[----:B------:R-:W-:-:S02]  /*14b0*/  ISETP.NE.AND P3, PT, R10, RZ, P4 ;  /* 0x000000ff0a00720c */ /* 0x000fc40002765270 */
[----:B------:R-:W-:Y:S02]  /*14c0*/  ISETP.NE.AND P4, PT, R12, RZ, P4 ;  /* 0x000000ff0c00720c */ /* 0x000fe40002785270 */
[----:B------:R-:W-:Y:S02]  /*14d0*/  PLOP3.LUT P1, PT, P1, P2, P3, 0xfe, 0x0 ;  /* 0x000000000000781c */ /* 0x000fe40000f25f36 */
[----:B------:R-:W-:Y:S02]  /*14e0*/  ISETP.NE.U32.AND P3, PT, R27, RZ, PT ;  /* 0x000000ff1b00720c */ /* 0x000fe40003f65070 */
[----:B------:R-:W-:Y:S02]  /*14f0*/  PLOP3.LUT P0, PT, P4, P1, P0, 0xfe, 0x0 ;  /* 0x000000000000781c */ /* 0x000fe40002703f06 */
[----:B------:R-:W-:Y:S02]  /*1500*/  ISETP.NE.AND.EX P1, PT, R25, RZ, PT, P3 ;  /* 0x000000ff1900720c */ /* 0x000fe40003f25330 */
[----:B------:R-:W-:-:S02]  /*1510*/  IADD3 R4, P2, PT, R8, 0x40, RZ ;  /* 0x0000004008047810 */ /* 0x000fc40007f5e0ff */
[----:B------:R-:W-:-:S03]  /*1520*/  SEL R26, RZ, 0x1, !P0 ;  /* 0x00000001ff1a7807 */ /* 0x000fc60004000000 */
[----:B------:R-:W-:-:S06]  /*1530*/  IMAD.X R5, RZ, RZ, R9, P2 ;  /* 0x000000ffff057224 */ /* 0x000fcc00010e0609 */
[----:B------:R-:W-:Y:S05]  /*1540*/  @P1 BRA `(.L_x_3664) ;  /* 0xfffffff800d81947 */ /* 0x000fea000383ffff */
.L_x_3663:
        /* <DEDUP_REMOVED lines=29> */
[----:B------:R-:W-:Y:S01]  /*1720*/  IMAD.WIDE.U32 R6, R8, UR18, R6 ;  /* 0x0000001208067c25 */ /* 0x000fe2000f8e0006 */
[----:B------:R-:W-:-:S03]  /*1730*/  IADD3 R11, PT, PT, R11, R9, RZ ;  /* 0x000000090b0b7210 */ /* 0x000fc60007ffe0ff */
[----:B------:R-:W-:Y:S02]  /*1740*/  IMAD R21, R8, UR19, R21 ;  /* 0x0000001308157c24 */ /* 0x000fe4000f8e0215 */
[----:B------:R-:W4:Y:S02]  /*1750*/  LDG.E.U8 R10, desc[UR6][R10.64] ;  /* 0x000000060a0a7981 */ /* 0x000f24000c1e1100 */
[----:B------:R-:W-:-:S05]  /*1760*/  IMAD.IADD R7, R7, 0x1, R21 ;  /* 0x0000000107077824 */ /* 0x000fca00078e0215 */
        /* <DEDUP_REMOVED lines=13> */
.L_x_3665:
        /* <DEDUP_REMOVED lines=16> */
[----:B------:R-:W-:Y:S01]  /*1940*/  IMAD.WIDE.U32 R8, R12, UR18, R8 ;  /* 0x000000120c087c25 */ /* 0x000fe2000f8e0008 */
[----:B------:R-:W-:-:S04]  /*1950*/  IADD3 R11, PT, PT, R11, R7, RZ ;  /* 0x000000070b0b7210 */ /* 0x000fc80007ffe0ff */
[----:B------:R-:W-:Y:S01]  /*1960*/  IADD3 R9, PT, PT, R9, R13, RZ ;  /* 0x0000000d09097210 */ /* 0x000fe20007ffe0ff */
[----:B------:R-:W2:Y:S04]  /*1970*/  LDG.E.U8 R10, desc[UR6][R10.64] ;  /* 0x000000060a0a7981 */ /* 0x000ea8000c1e1100 */
[----:B------:R-:W3:Y:S01]  /*1980*/  LDG.E.U8 R8, desc[UR6][R8.64] ;  /* 0x0000000608087981 */ /* 0x000ee2000c1e1100 */
[----:B-----5:R-:W-:Y:S02]  /*1990*/  ISETP.NE.AND P1, PT, R2, RZ, PT ;  /* 0x000000ff0200720c */ /* 0x020fe40003f25270 */
[----:B------:R-:W-:Y:S02]  /*19a0*/  PRMT R7, R26, 0x9910, RZ ;  /* 0x000099101a077816 */ /* 0x000fe400000000ff */
[----:B--2---:R-:W-:-:S02]  /*19b0*/  ISETP.NE.AND P2, PT, R10, RZ, P1 ;  /* 0x000000ff0a00720c */ /* 0x004fc40000f45270 */
[----:B---3--:R-:W-:Y:S02]  /*19c0*/  ISETP.NE.AND P1, PT, R8, RZ, P1 ;  /* 0x000000ff0800720c */ /* 0x008fe40000f25270 */
[----:B------:R-:W-:Y:S02]  /*19d0*/  SEL R0, RZ, 0xffffffff, !P2 ;  /* 0xffffffffff007807 */ /* 0x000fe40005000000 */
[----:B------:R-:W-:Y:S02]  /*19e0*/  IADD3 R4, P2, PT, R4, 0x10, RZ ;  /* 0x0000001004047810 */ /* 0x000fe40007f5e0ff */
[----:B------:R-:W-:-:S03]  /*19f0*/  ISETP.NE.OR P1, PT, R7, R0, P1 ;  /* 0x000000000700720c */ /* 0x000fc60000f25670 */
[----:B------:R-:W-:Y:S01]  /*1a00*/  IMAD.X R5, RZ, RZ, R5, P2 ;  /* 0x000000ffff057224 */ /* 0x000fe200010e0605 */
[----:B------:R-:W-:-:S09]  /*1a10*/  SEL R26, RZ, 0x1, !P1 ;  /* 0x00000001ff1a7807 */ /* 0x000fd20004800000 */
.L_x_3666:
        /* <DEDUP_REMOVED lines=15> */
.L_x_3662:
[----:B------:R-:W1:Y:S01]  /*1b10*/  LDC.64 R4, c[0x0][0x710] ;  /* 0x0001c400ff047b82 */ /* 0x000e620000000a00 */
[----:B------:R-:W-:Y:S01]  /*1b20*/  IADD3 R3, PT, PT, R3, 0x80, RZ ;  /* 0x0000008003037810 */ /* 0x000fe20007ffe0ff */
[----:B-1----:R1:W-:Y:S06]  /*1b30*/  STG.E.U8 desc[UR6][R4.64], R26 ;  /* 0x0000001a04007986 */ /* 0x0023ec000c101106 */
.L_x_3655:
        /* <DEDUP_REMOVED lines=21> */
[----:B------:R-:W-:Y:S01]  /*1c90*/  IMAD.MOV.U32 R8, RZ, RZ, R4 ;  /* 0x000000ffff087224 */ /* 0x000fe200078e0004 */
[----:B------:R-:W-:-:S09]  /*1ca0*/  IADD3 R9, PT, PT, R5, R11, RZ ;  /* 0x0000000b05097210 */ /* 0x000fd20007ffe0ff */
        /* <DEDUP_REMOVED lines=13> */
[----:B------:R-:W-:Y:S01]  /*1d80*/  BSSY.RECONVERGENT B2, `(.L_x_3669) ;  /* 0x000004e000027945 */ /* 0x000fe20003800200 */
[----:B------:R-:W-:Y:S02]  /*1d90*/  LOP3.LUT R25, R25, 0x7fffffff, RZ, 0xc0, !PT ;  /* 0x7fffffff19197812 */ /* 0x000fe400078ec0ff */
[----:B------:R-:W-:Y:S02]  /*1da0*/  LOP3.LUT R27, R0, 0xfffffff8, RZ, 0xc0, !PT ;  /* 0xfffffff8001b7812 */ /* 0x000fe400078ec0ff */
[----:B------:R-:W-:-:S07]  /*1db0*/  PRMT R26, RZ, 0x7610, R26 ;  /* 0x00007610ff1a7816 */ /* 0x000fce000000001a */
.L_x_3670:
[----:B------:R-:W-:Y:S02]  /*1dc0*/  MOV R8, R4 ;  /* 0x0000000400087202 */ /* 0x000fe40000000f00 */
[----:B------:R-:W-:-:S05]  /*1dd0*/  MOV R9, R5 ;  /* 0x0000000500097202 */ /* 0x000fca0000000f00 */
[----:B------:R-:W0:Y:S04]  /*1de0*/  LDG.E.64 R22, desc[UR6][R8.64] ;  /* 0x0000000608167981 */ /* 0x000e28000c1e1b00 */
[----:B------:R-:W2:Y:S04]  /*1df0*/  LDG.E.64 R18, desc[UR6][R8.64+0x8] ;  /* 0x0000080608127981 */ /* 0x000ea8000c1e1b00 */
[----:B------:R-:W3:Y:S04]  /*1e00*/  LDG.E.64 R14, desc[UR6][R8.64+0x18] ;  /* 0x00001806080e7981 */ /* 0x000ee8000c1e1b00 */
[----:B------:R-:W4:Y:S04]  /*1e10*/  LDG.E.64 R20, desc[UR6][R8.64+0x10] ;  /* 0x0000100608147981 */ /* 0x000f28000c1e1b00 */
[----:B------:R-:W4:Y:S04]  /*1e20*/  LDG.E.64 R10, desc[UR6][R8.64+0x20] ;  /* 0x00002006080a7981 */ /* 0x000f28000c1e1b00 */
[----:B------:R-:W4:Y:S04]  /*1e30*/  LDG.E.64 R16, desc[UR6][R8.64+0x28] ;  /* 0x0000280608107981 */ /* 0x000f28000c1e1b00 */
[----:B------:R-:W4:Y:S04]  /*1e40*/  LDG.E.64 R4, desc[UR6][R8.64+0x30] ;  /* 0x0000300608047981 */ /* 0x000f28000c1e1b00 */
[----:B------:R-:W4:Y:S01]  /*1e50*/  LDG.E.64 R12, desc[UR6][R8.64+0x38] ;  /* 0x00003806080c7981 */ /* 0x000f22000c1e1b00 */
        /* <DEDUP_REMOVED lines=8> */
[----:B------:R-:W-:Y:S01]  /*1ee0*/  IMAD R29, R14, UR17, R15 ;  /* 0x000000110e1d7c24 */ /* 0x000fe2000f8e020f */
[----:B------:R0:W2:Y:S01]  /*1ef0*/  LDG.E.U8 R22, desc[UR6][R22.64] ;  /* 0x0000000616167981 */ /* 0x0000a2000c1e1100 */
[----:B------:R-:W-:-:S04]  /*1f00*/  IMAD.WIDE.U32 R18, R18, UR16, R6 ;  /* 0x0000001012127c25 */ /* 0x000fc8000f8e0006 */
[----:B------:R-:W-:-:S04]  /*1f10*/  IMAD.WIDE.U32 R14, R14, UR16, R6 ;  /* 0x000000100e0e7c25 */ /* 0x000fc8000f8e0006 */
[C---:B------:R-:W-:Y:S02]  /*1f20*/  IMAD R31, R20.reuse, UR17, R31 ;  /* 0x00000011141f7c24 */ /* 0x040fe4000f8e021f */
[----:B------:R-:W-:Y:S01]  /*1f30*/  IMAD R11, R11, UR16, RZ ;  /* 0x000000100b0b7c24 */ /* 0x000fe2000f8e02ff */
[----:B------:R-:W-:Y:S01]  /*1f40*/  IADD3 R15, PT, PT, R15, R29, RZ ;  /* 0x0000001d0f0f7210 */ /* 0x000fe20007ffe0ff */
[----:B------:R-:W-:-:S04]  /*1f50*/  IMAD.WIDE.U32 R20, R20, UR16, R6 ;  /* 0x0000001014147c25 */ /* 0x000fc8000f8e0006 */
[----:B------:R-:W-:Y:S02]  /*1f60*/  IMAD.IADD R19, R19, 0x1, R33 ;  /* 0x0000000113137824 */ /* 0x000fe400078e0221 */
[----:B------:R-:W-:Y:S02]  /*1f70*/  IMAD R17, R17, UR16, RZ ;  /* 0x0000001011117c24 */ /* 0x000fe4000f8e02ff */
[----:B------:R-:W-:Y:S02]  /*1f80*/  IMAD R5, R5, UR16, RZ ;  /* 0x0000001005057c24 */ /* 0x000fe4000f8e02ff */
[C---:B------:R-:W-:Y:S02]  /*1f90*/  IMAD R29, R10.reuse, UR17, R11 ;  /* 0x000000110a1d7c24 */ /* 0x040fe4000f8e020b */
[----:B------:R-:W-:Y:S01]  /*1fa0*/  IMAD R13, R13, UR16, RZ ;  /* 0x000000100d0d7c24 */ /* 0x000fe2000f8e02ff */
[----:B------:R-:W-:Y:S01]  /*1fb0*/  IADD3 R21, PT, PT, R21, R31, RZ ;  /* 0x0000001f15157210 */ /* 0x000fe20007ffe0ff */
[----:B------:R-:W-:Y:S01]  /*1fc0*/  IMAD.WIDE.U32 R10, R10, UR16, R6 ;  /* 0x000000100a0a7c25 */ /* 0x000fe2000f8e0006 */
[----:B------:R1:W3:Y:S03]  /*1fd0*/  LDG.E.U8 R18, desc[UR6][R18.64] ;  /* 0x0000000612127981 */ /* 0x0002e6000c1e1100 */
[C---:B0-----:R-:W-:Y:S01]  /*1fe0*/  IMAD R23, R16.reuse, UR17, R17 ;  /* 0x0000001110177c24 */ /* 0x041fe2000f8e0211 */
[----:B------:R0:W4:Y:S01]  /*1ff0*/  LDG.E.U8 R14, desc[UR6][R14.64] ;  /* 0x000000060e0e7981 */ /* 0x000122000c1e1100 */
[----:B------:R-:W-:Y:S01]  /*2000*/  IMAD.WIDE.U32 R16, R16, UR16, R6 ;  /* 0x0000001010107c25 */ /* 0x000fe2000f8e0006 */
[----:B------:R-:W-:-:S02]  /*2010*/  IADD3 R11, PT, PT, R11, R29, RZ ;  /* 0x0000001d0b0b7210 */ /* 0x000fc40007ffe0ff */
[----:B------:R-:W4:Y:S01]  /*2020*/  LDG.E.U8 R20, desc[UR6][R20.64] ;  /* 0x0000000614147981 */ /* 0x000f22000c1e1100 */
[C---:B-1----:R-:W-:Y:S02]  /*2030*/  IMAD R19, R4.reuse, UR17, R5 ;  /* 0x0000001104137c24 */ /* 0x042fe4000f8e0205 */
[----:B------:R-:W-:Y:S01]  /*2040*/  IMAD.WIDE.U32 R4, R4, UR16, R6 ;  /* 0x0000001004047c25 */ /* 0x000fe2000f8e0006 */
[----:B------:R-:W4:Y:S03]  /*2050*/  LDG.E.U8 R10, desc[UR6][R10.64] ;  /* 0x000000060a0a7981 */ /* 0x000f26000c1e1100 */
[C---:B0-----:R-:W-:Y:S02]  /*2060*/  IMAD R15, R12.reuse, UR17, R13 ;  /* 0x000000110c0f7c24 */ /* 0x041fe4000f8e020d */
[----:B------:R-:W-:Y:S01]  /*2070*/  IMAD.WIDE.U32 R12, R12, UR16, R6 ;  /* 0x000000100c0c7c25 */ /* 0x000fe2000f8e0006 */
[----:B------:R-:W-:-:S03]  /*2080*/  IADD3 R5, PT, PT, R5, R19, RZ ;  /* 0x0000001305057210 */ /* 0x000fc60007ffe0ff */
[----:B------:R-:W-:Y:S01]  /*2090*/  IMAD.IADD R17, R17, 0x1, R23 ;  /* 0x0000000111117824 */ /* 0x000fe200078e0217 */
[----:B------:R-:W-:Y:S01]  /*20a0*/  IADD3 R13, PT, PT, R13, R15, RZ ;  /* 0x0000000f0d0d7210 */ /* 0x000fe20007ffe0ff */
[----:B------:R-:W4:Y:S04]  /*20b0*/  LDG.E.U8 R4, desc[UR6][R4.64] ;  /* 0x0000000604047981 */ /* 0x000f28000c1e1100 */
[----:B------:R-:W4:Y:S04]  /*20c0*/  LDG.E.U8 R16, desc[UR6][R16.64] ;  /* 0x0000000610107981 */ /* 0x000f28000c1e1100 */
[----:B------:R-:W4:Y:S01]  /*20d0*/  LDG.E.U8 R12, desc[UR6][R12.64] ;  /* 0x000000060c0c7981 */ /* 0x000f22000c1e1100 */
[----:B-----5:R-:W-:-:S02]  /*20e0*/  ISETP.NE.AND P4, PT, R2, RZ, PT ;  /* 0x000000ff0200720c */ /* 0x020fc40003f85270 */
[----:B------:R-:W-:Y:S02]  /*20f0*/  LOP3.LUT R26, R26, 0xff, RZ, 0xc0, !PT ;  /* 0x000000ff1a1a7812 */ /* 0x000fe400078ec0ff */
[----:B--2---:R-:W-:-:S04]  /*2100*/  ISETP.NE.AND P0, PT, R22, RZ, P4 ;  /* 0x000000ff1600720c */ /* 0x004fc80002705270 */
[----:B------:R-:W-:-:S04]  /*2110*/  SEL R15, RZ, 0xffffffff, !P0 ;  /* 0xffffffffff0f7807 */ /* 0x000fc80004000000 */
[----:B------:R-:W-:Y:S02]  /*2120*/  LOP3.LUT R15, R15, 0xff, RZ, 0xc0, !PT ;  /* 0x000000ff0f0f7812 */ /* 0x000fe400078ec0ff */
[----:B---3--:R-:W-:-:S04]  /*2130*/  ISETP.NE.AND P0, PT, R18, RZ, P4 ;  /* 0x000000ff1200720c */ /* 0x008fc80002705270 */
[----:B------:R-:W-:Y:S02]  /*2140*/  ISETP.NE.OR P0, PT, R26, R15, P0 ;  /* 0x0000000f1a00720c */ /* 0x000fe40000705670 */
[----:B----4-:R-:W-:Y:S02]  /*2150*/  ISETP.NE.AND P5, PT, R14, RZ, P4 ;  /* 0x000000ff0e00720c */ /* 0x010fe400027a5270 */
[----:B------:R-:W-:-:S04]  /*2160*/  ISETP.NE.AND P2, PT, R20, RZ, P4 ;  /* 0x000000ff1400720c */ /* 0x000fc80002745270 */
[----:B------:R-:W-:Y:S02]  /*2170*/  PLOP3.LUT P2, PT, P5, P0, P2, 0xfe, 0x0 ;  /* 0x000000000000781c */ /* 0x000fe40002f41f26 */
[----:B------:R-:W-:Y:S02]  /*2180*/  ISETP.NE.AND P3, PT, R10, RZ, P4 ;  /* 0x000000ff0a00720c */ /* 0x000fe40002765270 */
[----:B------:R-:W-:-:S04]  /*2190*/  IADD3 R27, P5, PT, R27, -0x8, RZ ;  /* 0xfffffff81b1b7810 */ /* 0x000fc80007fbe0ff */
[----:B------:R-:W-:Y:S02]  /*21a0*/  IADD3.X R25, PT, PT, R25, -0x1, RZ, P5, !PT ;  /* 0xffffffff19197810 */ /* 0x000fe40002ffe4ff */
[----:B------:R-:W-:Y:S02]  /*21b0*/  ISETP.NE.AND P0, PT, R4, RZ, P4 ;  /* 0x000000ff0400720c */ /* 0x000fe40002705270 */
[----:B------:R-:W-:Y:S02]  /*21c0*/  ISETP.NE.AND P1, PT, R16, RZ, P4 ;  /* 0x000000ff1000720c */ /* 0x000fe40002725270 */
[----:B------:R-:W-:Y:S02]  /*21d0*/  ISETP.NE.AND P4, PT, R12, RZ, P4 ;  /* 0x000000ff0c00720c */ /* 0x000fe40002785270 */
[----:B------:R-:W-:Y:S02]  /*21e0*/  PLOP3.LUT P1, PT, P1, P2, P3, 0xfe, 0x0 ;  /* 0x000000000000781c */ /* 0x000fe40000f25f36 */
[----:B------:R-:W-:-:S02]  /*21f0*/  ISETP.NE.U32.AND P3, PT, R27, RZ, PT ;  /* 0x000000ff1b00720c */ /* 0x000fc40003f65070 */
[----:B------:R-:W-:Y:S02]  /*2200*/  PLOP3.LUT P0, PT, P4, P1, P0, 0xfe, 0x0 ;  /* 0x000000000000781c */ /* 0x000fe40002703f06 */
[----:B------:R-:W-:Y:S02]  /*2210*/  ISETP.NE.AND.EX P1, PT, R25, RZ, PT, P3 ;  /* 0x000000ff1900720c */ /* 0x000fe40003f25330 */
[----:B------:R-:W-:Y:S02]  /*2220*/  IADD3 R4, P2, PT, R8, 0x40, RZ ;  /* 0x0000004008047810 */ /* 0x000fe40007f5e0ff */
[----:B------:R-:W-:Y:S02]  /*2230*/  SEL R26, RZ, 0x1, !P0 ;  /* 0x00000001ff1a7807 */ /* 0x000fe40004000000 */
[----:B------:R-:W-:-:S07]  /*2240*/  IADD3.X R5, PT, PT, RZ, R9, RZ, P2, !PT ;  /* 0x00000009ff057210 */ /* 0x000fce00017fe4ff */
[----:B------:R-:W-:Y:S05]  /*2250*/  @P1 BRA `(.L_x_3670) ;  /* 0xfffffff800d81947 */ /* 0x000fea000383ffff */
[----:B------:R-:W-:Y:S05]  /*2260*/  BSYNC.RECONVERGENT B2 ;  /* 0x0000000000027941 */ /* 0x000fea0003800200 */
.L_x_3669:
        /* <DEDUP_REMOVED lines=19> */
[----:B----4-:R-:W-:Y:S02]  /*23a0*/  IMAD R11, R11, UR18, RZ ;  /* 0x000000120b0b7c24 */ /* 0x010fe4000f8e02ff */
[C---:B------:R-:W-:Y:S02]  /*23b0*/  IMAD R19, R12.reuse, UR19, R13 ;  /* 0x000000130c137c24 */ /* 0x040fe4000f8e020d */
[----:B------:R-:W-:-:S04]  /*23c0*/  IMAD.WIDE.U32 R12, R12, UR18, R6 ;  /* 0x000000120c0c7c25 */ /* 0x000fc8000f8e0006 */
[----:B------:R-:W-:Y:S01]  /*23d0*/  IMAD R21, R9, UR18, RZ ;  /* 0x0000001209157c24 */ /* 0x000fe2000f8e02ff */
[----:B------:R-:W-:Y:S01]  /*23e0*/  IADD3 R13, PT, PT, R13, R19, RZ ;  /* 0x000000130d0d7210 */ /* 0x000fe20007ffe0ff */
[----:B------:R-:W-:Y:S02]  /*23f0*/  IMAD.IADD R15, R15, 0x1, R17 ;  /* 0x000000010f0f7824 */ /* 0x000fe400078e0211 */
[C---:B------:R-:W-:Y:S02]  /*2400*/  IMAD R9, R10.reuse, UR19, R11 ;  /* 0x000000130a097c24 */ /* 0x040fe4000f8e020b */
[--C-:B------:R-:W-:Y:S01]  /*2410*/  IMAD.WIDE.U32 R10, R10, UR18, R6.reuse ;  /* 0x000000120a0a7c25 */ /* 0x100fe2000f8e0006 */
[----:B------:R-:W2:Y:S03]  /*2420*/  LDG.E.U8 R14, desc[UR6][R14.64] ;  /* 0x000000060e0e7981 */ /* 0x000ea6000c1e1100 */
[----:B------:R-:W-:-:S04]  /*2430*/  IMAD.WIDE.U32 R6, R8, UR18, R6 ;  /* 0x0000001208067c25 */ /* 0x000fc8000f8e0006 */
[----:B------:R-:W-:Y:S01]  /*2440*/  IMAD R21, R8, UR19, R21 ;  /* 0x0000001308157c24 */ /* 0x000fe2000f8e0215 */
[----:B------:R-:W-:Y:S01]  /*2450*/  IADD3 R11, PT, PT, R11, R9, RZ ;  /* 0x000000090b0b7210 */ /* 0x000fe20007ffe0ff */
[----:B------:R-:W3:Y:S03]  /*2460*/  LDG.E.U8 R12, desc[UR6][R12.64] ;  /* 0x000000060c0c7981 */ /* 0x000ee6000c1e1100 */
[----:B------:R-:W-:Y:S01]  /*2470*/  IADD3 R7, PT, PT, R7, R21, RZ ;  /* 0x0000001507077210 */ /* 0x000fe20007ffe0ff */
[----:B------:R-:W4:Y:S04]  /*2480*/  LDG.E.U8 R10, desc[UR6][R10.64] ;  /* 0x000000060a0a7981 */ /* 0x000f28000c1e1100 */
[----:B------:R-:W4:Y:S01]  /*2490*/  LDG.E.U8 R6, desc[UR6][R6.64] ;  /* 0x0000000606067981 */ /* 0x000f22000c1e1100 */
[----:B-----5:R-:W-:-:S02]  /*24a0*/  ISETP.NE.AND P3, PT, R2, RZ, PT ;  /* 0x000000ff0200720c */ /* 0x020fc40003f65270 */
[----:B------:R-:W-:Y:S02]  /*24b0*/  PRMT R9, R26, 0x9910, RZ ;  /* 0x000099101a097816 */ /* 0x000fe400000000ff */
[----:B--2---:R-:W-:-:S04]  /*24c0*/  ISETP.NE.AND P2, PT, R14, RZ, P3 ;  /* 0x000000ff0e00720c */ /* 0x004fc80001f45270 */
[----:B------:R-:W-:Y:S02]  /*24d0*/  SEL R8, RZ, 0xffffffff, !P2 ;  /* 0xffffffffff087807 */ /* 0x000fe40005000000 */
[----:B---3--:R-:W-:Y:S02]  /*24e0*/  ISETP.NE.AND P1, PT, R12, RZ, P3 ;  /* 0x000000ff0c00720c */ /* 0x008fe40001f25270 */
[----:B----4-:R-:W-:Y:S02]  /*24f0*/  ISETP.NE.AND P2, PT, R10, RZ, P3 ;  /* 0x000000ff0a00720c */ /* 0x010fe40001f45270 */
[----:B------:R-:W-:Y:S02]  /*2500*/  ISETP.NE.OR P1, PT, R9, R8, P1 ;  /* 0x000000080900720c */ /* 0x000fe40000f25670 */
[----:B------:R-:W-:-:S04]  /*2510*/  ISETP.NE.AND P3, PT, R6, RZ, P3 ;  /* 0x000000ff0600720c */ /* 0x000fc80001f65270 */
[----:B------:R-:W-:Y:S02]  /*2520*/  PLOP3.LUT P1, PT, P3, P1, P2, 0xfe, 0x0 ;  /* 0x000000000000781c */ /* 0x000fe40001f23f26 */
[----:B------:R-:W-:Y:S02]  /*2530*/  IADD3 R4, P2, PT, R4, 0x20, RZ ;  /* 0x0000002004047810 */ /* 0x000fe40007f5e0ff */
[----:B------:R-:W-:-:S03]  /*2540*/  SEL R26, RZ, 0x1, !P1 ;  /* 0x00000001ff1a7807 */ /* 0x000fc60004800000 */
[----:B------:R-:W-:-:S08]  /*2550*/  IMAD.X R5, RZ, RZ, R5, P2 ;  /* 0x000000ffff057224 */ /* 0x000fd000010e0605 */
.L_x_3671:
        /* <DEDUP_REMOVED lines=27> */
[----:B------:R-:W-:Y:S02]  /*2710*/  ISETP.NE.OR P1, PT, R7, R0, P1 ;  /* 0x000000000700720c */ /* 0x000fe40000f25670 */
[----:B------:R-:W-:Y:S02]  /*2720*/  IADD3.X R5, PT, PT, RZ, R5, RZ, P2, !PT ;  /* 0x00000005ff057210 */ /* 0x000fe400017fe4ff */
[----:B------:R-:W-:-:S09]  /*2730*/  SEL R26, RZ, 0x1, !P1 ;  /* 0x00000001ff1a7807 */ /* 0x000fd20004800000 */
.L_x_3672:
[----:B------:R-:W-:Y:S05]  /*2740*/  @P0 BRA `(.L_x_3668) ;  /* 0x0000000000380947 */ /* 0x000fea0003800000 */
[----:B------:R-:W2:Y:S01]  /*2750*/  LDG.E.64 R4, desc[UR6][R4.64] ;  /* 0x0000000604047981 */ /* 0x000ea2000c1e1b00 */
[----:B------:R-:W1:Y:S01]  /*2760*/  LDC.64 R6, c[0x0][0x728] ;  /* 0x0001ca00ff067b82 */ /* 0x000e620000000a00 */
[----:B------:R-:W2:Y:S02]  /*2770*/  LDCU.64 UR18, c[0x0][0x758] ;  /* 0x0000eb00ff1277ac */ /* 0x000ea40008000a00 */
[----:B--2---:R-:W-:Y:S02]  /*2780*/  IMAD R9, R5, UR18, RZ ;  /* 0x0000001205097c24 */ /* 0x004fe4000f8e02ff */
[----:B-1----:R-:W-:-:S04]  /*2790*/  IMAD.WIDE.U32 R6, R4, UR18, R6 ;  /* 0x0000001204067c25 */ /* 0x002fc8000f8e0006 */
[----:B------:R-:W-:-:S04]  /*27a0*/  IMAD R9, R4, UR19, R9 ;  /* 0x0000001304097c24 */ /* 0x000fc8000f8e0209 */
[----:B------:R-:W-:-:S05]  /*27b0*/  IMAD.IADD R7, R7, 0x1, R9 ;  /* 0x0000000107077824 */ /* 0x000fca00078e0209 */
[----:B------:R-:W2:Y:S01]  /*27c0*/  LDG.E.U8 R6, desc[UR6][R6.64] ;  /* 0x0000000606067981 */ /* 0x000ea2000c1e1100 */
[----:B------:R-:W-:Y:S02]  /*27d0*/  PRMT R5, R26, 0x9910, RZ ;  /* 0x000099101a057816 */ /* 0x000fe400000000ff */
[----:B--2---:R-:W-:-:S04]  /*27e0*/  ISETP.NE.AND P0, PT, R6, RZ, PT ;  /* 0x000000ff0600720c */ /* 0x004fc80003f05270 */
[----:B-----5:R-:W-:-:S04]  /*27f0*/  ISETP.NE.AND P0, PT, R2, RZ, P0 ;  /* 0x000000ff0200720c */ /* 0x020fc80000705270 */
[----:B------:R-:W-:-:S04]  /*2800*/  SEL R0, RZ, 0xffffffff, !P0 ;  /* 0xffffffffff007807 */ /* 0x000fc80004000000 */
[----:B------:R-:W-:-:S04]  /*2810*/  ISETP.NE.AND P0, PT, R5, R0, PT ;  /* 0x000000000500720c */ /* 0x000fc80003f05270 */
[----:B------:R-:W-:-:S09]  /*2820*/  SEL R26, RZ, 0x1, !P0 ;  /* 0x00000001ff1a7807 */ /* 0x000fd20004000000 */
.L_x_3668:
[----:B------:R-:W1:Y:S01]  /*2830*/  LDC.64 R4, c[0x0][0x710] ;  /* 0x0001c400ff047b82 */ /* 0x000e620000000a00 */
[----:B------:R-:W-:Y:S01]  /*2840*/  IADD3 R3, PT, PT, R3, 0x80, RZ ;  /* 0x0000008003037810 */ /* 0x000fe20007ffe0ff */
[----:B-1----:R2:W-:Y:S06]  /*2850*/  STG.E.U8 desc[UR6][R4.64], R26 ;  /* 0x0000001a04007986 */ /* 0x0025ec000c101106 */
.L_x_3661:
        /* <DEDUP_REMOVED lines=8> */
[----:B------:R-:W-:-:S02]  /*28e0*/  ISETP.NE.AND P1, PT, RZ, UR5, PT ;  /* 0x00000005ff007c0c */ /* 0x000fc4000bf25270 */
[----:B------:R-:W-:Y:S02]  /*28f0*/  PRMT R26, RZ, 0x7610, R26 ;  /* 0x00007610ff1a7816 */ /* 0x000fe4000000001a */
[----:B---3--:R-:W-:-:S04]  /*2900*/  ISETP.LT.U32.AND P0, PT, R6, 0x1, PT ;  /* 0x000000010600780c */ /* 0x008fc80003f01070 */
[----:B------:R-:W-:-:S04]  /*2910*/  ISETP.LT.AND.EX P0, PT, R7, RZ, PT, P0 ;  /* 0x000000ff0700720c */ /* 0x000fc80003f01300 */
[----:B------:R-:W-:Y:S02]  /*2920*/  SEL R11, R6, 0x1, P0 ;  /* 0x00000001060b7807 */ /* 0x000fe40000000000 */
[----:B------:R-:W-:Y:S02]  /*2930*/  SEL R25, R7, RZ, P0 ;  /* 0x000000ff07197207 */ /* 0x000fe40000000000 */
[----:B------:R-:W-:Y:S01]  /*2940*/  SEL R0, R11, R6, !P1 ;  /* 0x000000060b007207 */ /* 0x000fe20004800000 */
[----:B----4-:R-:W-:Y:S01]  /*2950*/  IMAD R11, R5, UR18, RZ ;  /* 0x00000012050b7c24 */ /* 0x010fe2000f8e02ff */
[----:B------:R-:W-:Y:S02]  /*2960*/  SEL R25, R25, R7, !P1 ;  /* 0x0000000719197207 */ /* 0x000fe40004800000 */
[----:B------:R-:W-:Y:S01]  /*2970*/  ISETP.GE.U32.AND P0, PT, R0, 0x1, PT ;  /* 0x000000010000780c */ /* 0x000fe20003f06070 */
[C---:B------:R-:W-:Y:S02]  /*2980*/  IMAD R11, R4.reuse, UR19, R11 ;  /* 0x00000013040b7c24 */ /* 0x040fe4000f8e020b */
[----:B--2---:R-:W-:Y:S01]  /*2990*/  IMAD.WIDE.U32 R4, R4, UR18, R8 ;  /* 0x0000001204047c25 */ /* 0x004fe2000f8e0008 */
[----:B------:R-:W-:-:S04]  /*29a0*/  ISETP.GE.AND.EX P0, PT, R25, RZ, PT, P0 ;  /* 0x000000ff1900720c */ /* 0x000fc80003f06300 */
[----:B------:R-:W-:Y:S02]  /*29b0*/  IADD3 R9, PT, PT, R5, R11, RZ ;  /* 0x0000000b05097210 */ /* 0x000fe40007ffe0ff */
[----:B------:R-:W-:-:S07]  /*29c0*/  MOV R8, R4 ;  /* 0x0000000400087202 */ /* 0x000fce0000000f00 */
        /* <DEDUP_REMOVED lines=17> */
.L_x_3676:
[----:B------:R-:W-:Y:S01]  /*2ae0*/  IMAD.MOV.U32 R8, RZ, RZ, R4 ;  /* 0x000000ffff087224 */ /* 0x000fe200078e0004 */
        /* <DEDUP_REMOVED lines=13> */
[----:B----4-:R-:W-:Y:S01]  /*2bc0*/  IMAD R15, R15, UR8, RZ ;  /* 0x000000080f0f7c24 */ /* 0x010fe2000f8e02ff */
[----:B------:R-:W-:Y:S01]  /*2bd0*/  IADD3 R23, PT, PT, R23, R29, RZ ;  /* 0x0000001d17177210 */ /* 0x000fe20007ffe0ff */
[----:B------:R-:W-:Y:S02]  /*2be0*/  IMAD R33, R18, UR9, R33 ;  /* 0x0000000912217c24 */ /* 0x000fe4000f8e0221 */
[----:B------:R-:W-:Y:S02]  /*2bf0*/  IMAD R29, R14, UR9, R15 ;  /* 0x000000090e1d7c24 */ /* 0x000fe4000f8e020f */
[----:B------:R-:W-:Y:S01]  /*2c00*/  IMAD R31, R21, UR8, RZ ;  /* 0x00000008151f7c24 */ /* 0x000fe2000f8e02ff */
[----:B------:R1:W2:Y:S01]  /*2c10*/  LDG.E.U8 R22, desc[UR6][R22.64] ;  /* 0x0000000616167981 */ /* 0x0002a2000c1e1100 */
[----:B------:R-:W-:-:S04]  /*2c20*/  IMAD.WIDE.U32 R18, R18, UR8, R6 ;  /* 0x0000000812127c25 */ /* 0x000fc8000f8e0006 */
[----:B------:R-:W-:Y:S01]  /*2c30*/  IMAD.WIDE.U32 R14, R14, UR8, R6 ;  /* 0x000000080e0e7c25 */ /* 0x000fe2000f8e0006 */
[----:B------:R-:W-:-:S03]  /*2c40*/  IADD3 R19, PT, PT, R19, R33, RZ ;  /* 0x0000002113137210 */ /* 0x000fc60007ffe0ff */
[----:B------:R-:W-:Y:S02]  /*2c50*/  IMAD R11, R11, UR8, RZ ;  /* 0x000000080b0b7c24 */ /* 0x000fe4000f8e02ff */
[----:B------:R-:W-:Y:S01]  /*2c60*/  IMAD R17, R17, UR8, RZ ;  /* 0x0000000811117c24 */ /* 0x000fe2000f8e02ff */
[----:B------:R-:W-:Y:S01]  /*2c70*/  IADD3 R15, PT, PT, R15, R29, RZ ;  /* 0x0000001d0f0f7210 */ /* 0x000fe20007ffe0ff */
[C---:B------:R-:W-:Y:S01]  /*2c80*/  IMAD R31, R20.reuse, UR9, R31 ;  /* 0x00000009141f7c24 */ /* 0x040fe2000f8e021f */
[----:B------:R3:W4:Y:S01]  /*2c90*/  LDG.E.U8 R18, desc[UR6][R18.64] ;  /* 0x0000000612127981 */ /* 0x000722000c1e1100 */
[----:B------:R-:W-:-:S03]  /*2ca0*/  IMAD.WIDE.U32 R20, R20, UR8, R6 ;  /* 0x0000000814147c25 */ /* 0x000fc6000f8e0006 */
[----:B------:R0:W4:Y:S01]  /*2cb0*/  LDG.E.U8 R14, desc[UR6][R14.64] ;  /* 0x000000060e0e7981 */ /* 0x000122000c1e1100 */
[----:B------:R-:W-:Y:S02]  /*2cc0*/  IMAD R29, R10, UR9, R11 ;  /* 0x000000090a1d7c24 */ /* 0x000fe4000f8e020b */
[----:B------:R-:W-:Y:S02]  /*2cd0*/  IMAD R5, R5, UR8, RZ ;  /* 0x0000000805057c24 */ /* 0x000fe4000f8e02ff */
[----:B-1----:R-:W-:Y:S02]  /*2ce0*/  IMAD R23, R16, UR9, R17 ;  /* 0x0000000910177c24 */ /* 0x002fe4000f8e0211 */
[----:B------:R-:W-:Y:S02]  /*2cf0*/  IMAD R13, R13, UR8, RZ ;  /* 0x000000080d0d7c24 */ /* 0x000fe4000f8e02ff */
[----:B------:R-:W-:-:S04]  /*2d00*/  IMAD.WIDE.U32 R10, R10, UR8, R6 ;  /* 0x000000080a0a7c25 */ /* 0x000fc8000f8e0006 */
[----:B------:R-:W-:-:S04]  /*2d10*/  IMAD.WIDE.U32 R16, R16, UR8, R6 ;  /* 0x0000000810107c25 */ /* 0x000fc8000f8e0006 */
[----:B------:R-:W-:Y:S02]  /*2d20*/  IMAD.IADD R21, R21, 0x1, R31 ;  /* 0x0000000115157824 */ /* 0x000fe400078e021f */
[----:B---3--:R-:W-:Y:S02]  /*2d30*/  IMAD R19, R4, UR9, R5 ;  /* 0x0000000904137c24 */ /* 0x008fe4000f8e0205 */
[----:B0-----:R-:W-:Y:S01]  /*2d40*/  IMAD R15, R12, UR9, R13 ;  /* 0x000000090c0f7c24 */ /* 0x001fe2000f8e020d */
[----:B------:R-:W-:Y:S01]  /*2d50*/  IADD3 R11, PT, PT, R11, R29, RZ ;  /* 0x0000001d0b0b7210 */ /* 0x000fe20007ffe0ff */
[--C-:B------:R-:W-:Y:S01]  /*2d60*/  IMAD.WIDE.U32 R4, R4, UR8, R6.reuse ;  /* 0x0000000804047c25 */ /* 0x100fe2000f8e0006 */
[----:B------:R-:W-:Y:S01]  /*2d70*/  IADD3 R17, PT, PT, R17, R23, RZ ;  /* 0x0000001711117210 */ /* 0x000fe20007ffe0ff */
[----:B------:R-:W3:Y:S02]  /*2d80*/  LDG.E.U8 R20, desc[UR6][R20.64] ;  /* 0x0000000614147981 */ /* 0x000ee4000c1e1100 */
[----:B------:R-:W-:-:S02]  /*2d90*/  IMAD.WIDE.U32 R12, R12, UR8, R6 ;  /* 0x000000080c0c7c25 */ /* 0x000fc4000f8e0006 */
[----:B------:R-:W3:Y:S02]  /*2da0*/  LDG.E.U8 R10, desc[UR6][R10.64] ;  /* 0x000000060a0a7981 */ /* 0x000ee4000c1e1100 */
        /* <DEDUP_REMOVED lines=13> */
[----:B---3--:R-:W-:Y:S02]  /*2e80*/  ISETP.NE.AND P2, PT, R20, RZ, P4 ;  /* 0x000000ff1400720c */ /* 0x008fe40002745270 */
[----:B------:R-:W-:Y:S02]  /*2e90*/  ISETP.NE.AND P3, PT, R10, RZ, P4 ;  /* 0x000000ff0a00720c */ /* 0x000fe40002765270 */
[----:B------:R-:W-:Y:S02]  /*2ea0*/  PLOP3.LUT P2, PT, P5, P0, P2, 0xfe, 0x0 ;  /* 0x000000000000781c */ /* 0x000fe40002f41f26 */
[----:B------:R-:W-:-:S02]  /*2eb0*/  ISETP.NE.AND P1, PT, R16, RZ, P4 ;  /* 0x000000ff1000720c */ /* 0x000fc40002725270 */
[----:B------:R-:W-:Y:S02]  /*2ec0*/  IADD3 R27, P5, PT, R27, -0x8, RZ ;  /* 0xfffffff81b1b7810 */ /* 0x000fe40007fbe0ff */
[----:B------:R-:W-:Y:S02]  /*2ed0*/  ISETP.NE.AND P0, PT, R4, RZ, P4 ;  /* 0x000000ff0400720c */ /* 0x000fe40002705270 */
[----:B------:R-:W-:Y:S02]  /*2ee0*/  PLOP3.LUT P1, PT, P1, P2, P3, 0xfe, 0x0 ;  /* 0x000000000000781c */ /* 0x000fe40000f25f36 */
[----:B------:R-:W-:Y:S02]  /*2ef0*/  ISETP.NE.AND P4, PT, R12, RZ, P4 ;  /* 0x000000ff0c00720c */ /* 0x000fe40002785270 */
[----:B------:R-:W-:Y:S02]  /*2f00*/  IADD3.X R25, PT, PT, R25, -0x1, RZ, P5, !PT ;  /* 0xffffffff19197810 */ /* 0x000fe40002ffe4ff */
        /* <DEDUP_REMOVED lines=8> */
.L_x_3675:
        /* <DEDUP_REMOVED lines=15> */
[----:B--2---:R-:W-:-:S04]  /*3080*/  IMAD R15, R15, UR18, RZ ;  /* 0x000000120f0f7c24 */ /* 0x004fc8000f8e02ff */
[C---:B------:R-:W-:Y:S02]  /*3090*/  IMAD R17, R14.reuse, UR19, R15 ;  /* 0x000000130e117c24 */ /* 0x040fe4000f8e020f */
[----:B---3--:R-:W-:Y:S02]  /*30a0*/  IMAD R13, R13, UR18, RZ ;  /* 0x000000120d0d7c24 */ /* 0x008fe4000f8e02ff */
[----:B-1----:R-:W-:-:S04]  /*30b0*/  IMAD.WIDE.U32 R14, R14, UR18, R6 ;  /* 0x000000120e0e7c25 */ /* 0x002fc8000f8e0006 */
[----:B----4-:R-:W-:Y:S01]  /*30c0*/  IMAD R11, R11, UR18, RZ ;  /* 0x000000120b0b7c24 */ /* 0x010fe2000f8e02ff */
[----:B------:R-:W-:Y:S01]  /*30d0*/  IADD3 R15, PT, PT, R15, R17, RZ ;  /* 0x000000110f0f7210 */ /* 0x000fe20007ffe0ff */
[C---:B------:R-:W-:Y:S02]  /*30e0*/  IMAD R19, R12.reuse, UR19, R13 ;  /* 0x000000130c137c24 */ /* 0x040fe4000f8e020d */
[----:B------:R-:W-:Y:S02]  /*30f0*/  IMAD R21, R9, UR18, RZ ;  /* 0x0000001209157c24 */ /* 0x000fe4000f8e02ff */
[----:B------:R-:W-:Y:S01]  /*3100*/  IMAD.WIDE.U32 R12, R12, UR18, R6 ;  /* 0x000000120c0c7c25 */ /* 0x000fe2000f8e0006 */
[----:B------:R-:W2:Y:S03]  /*3110*/  LDG.E.U8 R14, desc[UR6][R14.64] ;  /* 0x000000060e0e7981 */ /* 0x000ea6000c1e1100 */
[----:B------:R-:W-:-:S02]  /*3120*/  IMAD R9, R10, UR19, R11 ;  /* 0x000000130a097c24 */ /* 0x000fc4000f8e020b */
[----:B------:R-:W-:-:S04]  /*3130*/  IMAD.WIDE.U32 R10, R10, UR18, R6 ;  /* 0x000000120a0a7c25 */ /* 0x000fc8000f8e0006 */
[----:B------:R-:W-:-:S04]  /*3140*/  IMAD.WIDE.U32 R6, R8, UR18, R6 ;  /* 0x0000001208067c25 */ /* 0x000fc8000f8e0006 */
[----:B------:R-:W-:Y:S02]  /*3150*/  IMAD R21, R8, UR19, R21 ;  /* 0x0000001308157c24 */ /* 0x000fe4000f8e0215 */
[----:B------:R-:W-:Y:S01]  /*3160*/  IMAD.IADD R13, R13, 0x1, R19 ;  /* 0x000000010d0d7824 */ /* 0x000fe200078e0213 */
[----:B------:R-:W-:Y:S02]  /*3170*/  IADD3 R11, PT, PT, R11, R9, RZ ;  /* 0x000000090b0b7210 */ /* 0x000fe40007ffe0ff */
[----:B------:R-:W-:Y:S02]  /*3180*/  IADD3 R7, PT, PT, R7, R21, RZ ;  /* 0x0000001507077210 */ /* 0x000fe40007ffe0ff */
[----:B------:R-:W3:Y:S04]  /*3190*/  LDG.E.U8 R12, desc[UR6][R12.64] ;  /* 0x000000060c0c7981 */ /* 0x000ee8000c1e1100 */
        /* <DEDUP_REMOVED lines=12> */
[----:B------:R-:W-:Y:S02]  /*3260*/  SEL R26, RZ, 0x1, !P1 ;  /* 0x00000001ff1a7807 */ /* 0x000fe40004800000 */
[----:B------:R-:W-:-:S09]  /*3270*/  IADD3.X R5, PT, PT, RZ, R5, RZ, P2, !PT ;  /* 0x00000005ff057210 */ /* 0x000fd200017fe4ff */
.L_x_3677:
        /* <DEDUP_REMOVED lines=21> */
[----:B-----5:R-:W-:Y:S02]  /*33d0*/  ISETP.NE.AND P1, PT, R2, RZ, PT ;  /* 0x000000ff0200720c */ /* 0x020fe40003f25270 */
[----:B------:R-:W-:Y:S02]  /*33e0*/  PRMT R7, R26, 0x9910, RZ ;  /* 0x000099101a077816 */ /* 0x000fe400000000ff */
[----:B--2---:R-:W-:Y:S02]  /*33f0*/  ISETP.NE.AND P2, PT, R10, RZ, P1 ;  /* 0x000000ff0a00720c */ /* 0x004fe40000f45270 */
[----:B---3--:R-:W-:-:S02]  /*3400*/  ISETP.NE.AND P1, PT, R8, RZ, P1 ;  /* 0x000000ff0800720c */ /* 0x008fc40000f25270 */
[----:B------:R-:W-:Y:S02]  /*3410*/  SEL R0, RZ, 0xffffffff, !P2 ;  /* 0xffffffffff007807 */ /* 0x000fe40005000000 */
[----:B------:R-:W-:Y:S02]  /*3420*/  IADD3 R4, P2, PT, R4, 0x10, RZ ;  /* 0x0000001004047810 */ /* 0x000fe40007f5e0ff */
[----:B------:R-:W-:Y:S02]  /*3430*/  ISETP.NE.OR P1, PT, R7, R0, P1 ;  /* 0x000000000700720c */ /* 0x000fe40000f25670 */
[----:B------:R-:W-:Y:S02]  /*3440*/  IADD3.X R5, PT, PT, RZ, R5, RZ, P2, !PT ;  /* 0x00000005ff057210 */ /* 0x000fe400017fe4ff */
[----:B------:R-:W-:-:S09]  /*3450*/  SEL R26, RZ, 0x1, !P1 ;  /* 0x00000001ff1a7807 */ /* 0x000fd20004800000 */
.L_x_3678:
        /* <DEDUP_REMOVED lines=15> */
.L_x_3674:
[----:B------:R-:W1:Y:S01]  /*3550*/  LDC.64 R4, c[0x0][0x710] ;  /* 0x0001c400ff047b82 */ /* 0x000e620000000a00 */
[----:B------:R-:W-:Y:S01]  /*3560*/  VIADD R3, R3, 0x80 ;  /* 0x0000008003037836 */ /* 0x000fe20000000000 */
[----:B-1----:R2:W-:Y:S06]  /*3570*/  STG.E.U8 desc[UR6][R4.64], R26 ;  /* 0x0000001a04007986 */ /* 0x0025ec000c101106 */
.L_x_3667:
        /* <DEDUP_REMOVED lines=40> */
.L_x_3682:
        /* <DEDUP_REMOVED lines=74> */
[----:B0-----:R-:W-:Y:S05]  /*3ca0*/  BSYNC.RECONVERGENT B2 ;  /* 0x0000000000027941 */ /* 0x001fea0003800200 */
.L_x_3681:
        /* <DEDUP_REMOVED lines=47> */
.L_x_3683:
        /* <DEDUP_REMOVED lines=30> */
.L_x_3684:
        /* <DEDUP_REMOVED lines=15> */
.L_x_3680:
[----:B------:R-:W1:Y:S01]  /*4270*/  LDC.64 R4, c[0x0][0x710] ;  /* 0x0001c400ff047b82 */ /* 0x000e620000000a00 */
[----:B------:R-:W-:Y:S01]  /*4280*/  IADD3 R3, PT, PT, R3, 0x80, RZ ;  /* 0x0000008003037810 */ /* 0x000fe20007ffe0ff */
[----:B-1----:R3:W-:Y:S06]  /*4290*/  STG.E.U8 desc[UR6][R4.64], R26 ;  /* 0x0000001a04007986 */ /* 0x0027ec000c101106 */
.L_x_3673:
[----:B------:R-:W-:-:S13]  /*42a0*/  ISETP.GE.AND P0, PT, R3, UR4, PT ;  /* 0x0000000403007c0c */ /* 0x000fda000bf06270 */
[----:B------:R-:W-:Y:S05]  /*42b0*/  @P0 BREAK.RELIABLE B0 ;  /* 0x0000000000000942 */ /* 0x000fea0003800100 */
[----:B------:R-:W-:Y:S05]  /*42c0*/  @P0 BRA `(.L_x_3685) ;  /* 0x0000001800900947 */ /* 0x000fea0003800000 */
[----:B------:R-:W4:Y:S01]  /*42d0*/  LDC.64 R6, c[0x0][0x738] ;  /* 0x0001ce00ff067b82 */ /* 0x000f220000000a00 */
[----:B------:R-:W0:Y:S07]  /*42e0*/  LDCU.64 UR18, c[0x0][0x740] ;  /* 0x0000e800ff1277ac */ /* 0x000e2e0008000a00 */
[----:B-123--:R-:W1:Y:S08]  /*42f0*/  LDC.64 R4, c[0x0][0x720] ;  /* 0x0001c800ff047b82 */ /* 0x00ee700000000a00 */
[----:B------:R-:W2:Y:S01]  /*4300*/  LDC.64 R8, c[0x0][0x718] ;  /* 0x0001c600ff087b82 */ /* 0x000ea20000000a00 */
[----:B----4-:R-:W3:Y:S04]  /*4310*/  LDG.E.64 R6, desc[UR6][R6.64] ;  /* 0x0000000606067981 */ /* 0x010ee8000c1e1b00 */
[----:B-1----:R-:W0:Y:S01]  /*4320*/  LDG.E.64 R4, desc[UR6][R4.64] ;  /* 0x0000000604047981 */ /* 0x002e22000c1e1b00 */
[----:B------:R-:W-:-:S02]  /*4330*/  ISETP.NE.AND P1, PT, RZ, UR5, PT ;  /* 0x00000005ff007c0c */ /* 0x000fc4000bf25270 */
[----:B------:R-:W-:Y:S02]  /*4340*/  PRMT R26, RZ, 0x7610, R26 ;  /* 0x00007610ff1a7816 */ /* 0x000fe4000000001a */
[----:B---3--:R-:W-:-:S04]  /*4350*/  ISETP.LT.U32.AND P0, PT, R6, 0x1, PT ;  /* 0x000000010600780c */ /* 0x008fc80003f01070 */
[----:B------:R-:W-:-:S04]  /*4360*/  ISETP.LT.AND.EX P0, PT, R7, RZ, PT, P0 ;  /* 0x000000ff0700720c */ /* 0x000fc80003f01300 */
[----:B------:R-:W-:Y:S02]  /*4370*/  SEL R11, R6, 0x1, P0 ;  /* 0x00000001060b7807 */ /* 0x000fe40000000000 */
[----:B------:R-:W-:Y:S02]  /*4380*/  SEL R25, R7, RZ, P0 ;  /* 0x000000ff07197207 */ /* 0x000fe40000000000 */
[----:B------:R-:W-:Y:S01]  /*4390*/  SEL R0, R11, R6, !P1 ;  /* 0x000000060b007207 */ /* 0x000fe20004800000 */
[----:B0-----:R-:W-:Y:S01]  /*43a0*/  IMAD R11, R5, UR18, RZ ;  /* 0x00000012050b7c24 */ /* 0x001fe2000f8e02ff */
[----:B------:R-:W-:Y:S02]  /*43b0*/  SEL R25, R25, R7, !P1 ;  /* 0x0000000719197207 */ /* 0x000fe40004800000 */
[----:B------:R-:W-:Y:S01]  /*43c0*/  ISETP.GE.U32.AND P0, PT, R0, 0x1, PT ;  /* 0x000000010000780c */ /* 0x000fe20003f06070 */
[C---:B------:R-:W-:Y:S02]  /*43d0*/  IMAD R11, R4.reuse, UR19, R11 ;  /* 0x00000013040b7c24 */ /* 0x040fe4000f8e020b */
[----:B--2---:R-:W-:Y:S01]  /*43e0*/  IMAD.WIDE.U32 R4, R4, UR18, R8 ;  /* 0x0000001204047c25 */ /* 0x004fe2000f8e0008 */
[----:B------:R-:W-:-:S03]  /*43f0*/  ISETP.GE.AND.EX P0, PT, R25, RZ, PT, P0 ;  /* 0x000000ff1900720c */ /* 0x000fc60003f06300 */
[----:B------:R-:W-:Y:S01]  /*4400*/  IMAD.IADD R9, R5, 0x1, R11 ;  /* 0x0000000105097824 */ /* 0x000fe200078e020b */
[----:B------:R-:W-:-:S09]  /*4410*/  MOV R8, R4 ;  /* 0x0000000400087202 */ /* 0x000fd20000000f00 */
[----:B------:R-:W-:Y:S05]  /*4420*/  @!P0 BRA `(.L_x_3686) ;  /* 0x0000000800dc8947 */ /* 0x000fea0003800000 */
[----:B------:R-:W0:Y:S01]  /*4430*/  LDC.64 R6, c[0x0][0x730] ;  /* 0x0001cc00ff067b82 */ /* 0x000e220000000a00 */
[----:B-----5:R1:W5:Y:S07]  /*4440*/  LDG.E.U8 R2, desc[UR6][R8.64] ;  /* 0x0000000608027981 */ /* 0x02036e000c1e1100 */
[----:B------:R-:W2:Y:S01]  /*4450*/  LDC.64 R4, c[0x0][0x748] ;  /* 0x0001d200ff047b82 */ /* 0x000ea20000000a00 */
[----:B0-----:R-:W2:Y:S01]  /*4460*/  LDG.E.64 R6, desc[UR6][R6.64] ;  /* 0x0000000606067981 */ /* 0x001ea2000c1e1b00 */
[----:B------:R-:W-:-:S04]  /*4470*/  ISETP.GE.U32.AND P0, PT, R0, 0x8, PT ;  /* 0x000000080000780c */ /* 0x000fc80003f06070 */
[----:B------:R-:W-:Y:S02]  /*4480*/  ISETP.GE.U32.AND.EX P0, PT, R25, RZ, PT, P0 ;  /* 0x000000ff1900720c */ /* 0x000fe40003f06100 */
[----:B------:R-:W-:Y:S02]  /*4490*/  LOP3.LUT R24, R0, 0x7, RZ, 0xc0, !PT ;  /* 0x0000000700187812 */ /* 0x000fe400078ec0ff */
[----:B------:R-:W-:Y:S02]  /*44a0*/  PRMT R26, RZ, 0x7610, R26 ;  /* 0x00007610ff1a7816 */ /* 0x000fe4000000001a */
[----:B--2---:R-:W-:-:S04]  /*44b0*/  LEA R4, P1, R6, R4, 0x3 ;  /* 0x0000000406047211 */ /* 0x004fc800078218ff */
[----:B------:R-:W-:-:S03]  /*44c0*/  LEA.HI.X R5, R6, R5, R7, 0x3, P1 ;  /* 0x0000000506057211 */ /* 0x000fc600008f1c07 */
[----:B-1----:R-:W-:Y:S06]  /*44d0*/  @!P0 BRA `(.L_x_3687) ;  /* 0x0000000400408947 */ /* 0x002fec0003800000 */
[----:B------:R-:W0:Y:S01]  /*44e0*/  LDC.64 R6, c[0x0][0x728] ;  /* 0x0001ca00ff067b82 */ /* 0x000e220000000a00 */
[----:B------:R-:W-:Y:S01]  /*44f0*/  BSSY.RECONVERGENT B2, `(.L_x_3687) ;  /* 0x000004e000027945 */ /* 0x000fe20003800200 */
[----:B------:R-:W-:Y:S02]  /*4500*/  LOP3.LUT R25, R25, 0x7fffffff, RZ, 0xc0, !PT ;  /* 0x7fffffff19197812 */ /* 0x000fe400078ec0ff */
[----:B------:R-:W-:Y:S02]  /*4510*/  LOP3.LUT R27, R0, 0xfffffff8, RZ, 0xc0, !PT ;  /* 0xfffffff8001b7812 */ /* 0x000fe400078ec0ff */
[----:B------:R-:W-:-:S07]  /*4520*/  PRMT R26, RZ, 0x7610, R26 ;  /* 0x00007610ff1a7816 */ /* 0x000fce000000001a */
.L_x_3688:
        /* <DEDUP_REMOVED lines=12> */
[----:B0-----:R-:W-:-:S04]  /*45f0*/  IMAD.WIDE.U32 R22, R22, UR12, R6 ;  /* 0x0000000c16167c25 */ /* 0x001fc8000f8e0006 */
        /* <DEDUP_REMOVED lines=14> */
[----:B------:R1:W3:Y:S03]  /*46e0*/  LDG.E.U8 R18, desc[UR6][R18.64] ;  /* 0x0000000612127981 */ /* 0x0002e6000c1e1100 */
[----:B------:R-:W-:Y:S02]  /*46f0*/  IMAD R11, R11, UR12, RZ ;  /* 0x0000000c0b0b7c24 */ /* 0x000fe4000f8e02ff */
[----:B------:R-:W-:-:S02]  /*4700*/  IMAD R5, R5, UR12, RZ ;  /* 0x0000000c05057c24 */ /* 0x000fc4000f8e02ff */
[----:B0-----:R-:W-:Y:S02]  /*4710*/  IMAD R23, R16, UR13, R17 ;  /* 0x0000000d10177c24 */ /* 0x001fe4000f8e0211 */
        /* <DEDUP_REMOVED lines=29> */
[----:B------:R-:W-:Y:S02]  /*48f0*/  IADD3 R27, P5, PT, R27, -0x8, RZ ;  /* 0xfffffff81b1b7810 */ /* 0x000fe40007fbe0ff */
[----:B------:R-:W-:Y:S02]  /*4900*/  ISETP.NE.AND P1, PT, R16, RZ, P4 ;  /* 0x000000ff1000720c */ /* 0x000fe40002725270 */
        /* <DEDUP_REMOVED lines=12> */
[----:B------:R-:W-:Y:S05]  /*49d0*/  BSYNC.RECONVERGENT B2 ;  /* 0x0000000000027941 */ /* 0x000fea0003800200 */
.L_x_3687:
        /* <DEDUP_REMOVED lines=14> */
[----:B------:R-:W4:Y:S01]  /*4ac0*/  LDG.E.64 R8, desc[UR6][R4.64+0x18] ;  /* 0x0000180604087981 */ /* 0x000f22000c1e1b00 */
[----:B--2---:R-:W-:-:S02]  /*4ad0*/  IMAD R15, R15, UR18, RZ ;  /* 0x000000120f0f7c24 */ /* 0x004fc4000f8e02ff */
[----:B---3--:R-:W-:Y:S02]  /*4ae0*/  IMAD R13, R13, UR18, RZ ;  /* 0x000000120d0d7c24 */ /* 0x008fe4000f8e02ff */
[C---:B------:R-:W-:Y:S02]  /*4af0*/  IMAD R17, R14.reuse, UR19, R15 ;  /* 0x000000130e117c24 */ /* 0x040fe4000f8e020f */
[----:B0-----:R-:W-:-:S04]  /*4b00*/  IMAD.WIDE.U32 R14, R14, UR18, R6 ;  /* 0x000000120e0e7c25 */ /* 0x001fc8000f8e0006 */
        /* <DEDUP_REMOVED lines=28> */
.L_x_3689:
        /* <DEDUP_REMOVED lines=30> */
.L_x_3690:
[----:B------:R-:W-:Y:S05]  /*4eb0*/  @P0 BRA `(.L_x_3686) ;  /* 0x0000000000380947 */ /* 0x000fea0003800000 */
        /* <DEDUP_REMOVED lines=14> */
.L_x_3686:
[----:B------:R-:W0:Y:S01]  /*4fa0*/  LDC.64 R4, c[0x0][0x710] ;  /* 0x0001c400ff047b82 */ /* 0x000e220000000a00 */
[----:B------:R-:W-:Y:S01]  /*4fb0*/  IADD3 R3, PT, PT, R3, 0x80, RZ ;  /* 0x0000008003037810 */ /* 0x000fe20007ffe0ff */
[----:B0-----:R3:W-:Y:S06]  /*4fc0*/  STG.E.U8 desc[UR6][R4.64], R26 ;  /* 0x0000001a04007986 */ /* 0x0017ec000c101106 */
.L_x_3679:
[----:B------:R-:W-:-:S13]  /*4fd0*/  ISETP.GE.AND P0, PT, R3, UR4, PT ;  /* 0x0000000403007c0c */ /* 0x000fda000bf06270 */
[----:B------:R-:W-:Y:S05]  /*4fe0*/  @P0 BREAK.RELIABLE B0 ;  /* 0x0000000000000942 */ /* 0x000fea0003800100 */
[----:B------:R-:W-:Y:S05]  /*4ff0*/  @P0 BRA `(.L_x_3685) ;  /* 0x0000000c00440947 */ /* 0x000fea0003800000 */
[----:B0-----:R-:W-:Y:S05]  /*5000*/  BSYNC.RELIABLE B0 ;  /* 0x0000000000007941 */ /* 0x001fea0003800100 */
.L_x_3654:
[----:B------:R-:W0:Y:S01]  /*5010*/  LDC.64 R6, c[0x0][0x738] ;  /* 0x0001ce00ff067b82 */ /* 0x000e220000000a00 */
[----:B------:R-:W4:Y:S07]  /*5020*/  LDCU.64 UR18, c[0x0][0x740] ;  /* 0x0000e800ff1277ac */ /* 0x000f2e0008000a00 */
[----:B-123--:R-:W1:Y:S08]  /*5030*/  LDC.64 R4, c[0x0][0x720] ;  /* 0x0001c800ff047b82 */ /* 0x00ee700000000a00 */
[----:B------:R-:W2:Y:S01]  /*5040*/  LDC.64 R8, c[0x0][0x718] ;  /* 0x0001c600ff087b82 */ /* 0x000ea20000000a00 */
[----:B0-----:R-:W3:Y:S04]  /*5050*/  LDG.E.64 R6, desc[UR6][R6.64] ;  /* 0x0000000606067981 */ /* 0x001ee8000c1e1b00 */
        /* <DEDUP_REMOVED lines=13> */
[----:B------:R-:W-:-:S03]  /*5130*/  ISETP.GE.AND.EX P0, PT, R25, RZ, PT, P0 ;  /* 0x000000ff1900720c */ /* 0x000fc60003f06300 */
[----:B------:R-:W-:Y:S01]  /*5140*/  IMAD.MOV.U32 R8, RZ, RZ, R4 ;  /* 0x000000ffff087224 */ /* 0x000fe200078e0004 */
[----:B------:R-:W-:-:S09]  /*5150*/  IADD3 R9, PT, PT, R5, R11, RZ ;  /* 0x0000000b05097210 */ /* 0x000fd20007ffe0ff */
        /* <DEDUP_REMOVED lines=17> */
.L_x_3693:
        /* <DEDUP_REMOVED lines=14> */
[----:B----4-:R-:W-:Y:S01]  /*5350*/  IMAD R15, R15, UR14, RZ ;  /* 0x0000000e0f0f7c24 */ /* 0x010fe2000f8e02ff */
[----:B------:R-:W-:Y:S01]  /*5360*/  IADD3 R23, PT, PT, R23, R29, RZ ;  /* 0x0000001d17177210 */ /* 0x000fe20007ffe0ff */
[----:B------:R-:W-:Y:S02]  /*5370*/  IMAD R31, R21, UR14, RZ ;  /* 0x0000000e151f7c24 */ /* 0x000fe4000f8e02ff */
        /* <DEDUP_REMOVED lines=58> */
.L_x_3692:
        /* <DEDUP_REMOVED lines=47> */
.L_x_3694:
        /* <DEDUP_REMOVED lines=30> */
.L_x_3695:
[----:B------:R-:W-:Y:S05]  /*5bf0*/  @P0 BRA `(.L_x_3691) ;  /* 0x0000000000380947 */ /* 0x000fea0003800000 */
        /* <DEDUP_REMOVED lines=14> */
.L_x_3691:
[----:B------:R-:W0:Y:S01]  /*5ce0*/  LDC.64 R4, c[0x0][0x710] ;  /* 0x0001c400ff047b82 */ /* 0x000e220000000a00 */
[----:B------:R-:W-:Y:S01]  /*5cf0*/  IADD3 R3, PT, PT, R3, 0x80, RZ ;  /* 0x0000008003037810 */ /* 0x000fe20007ffe0ff */
[----:B0-----:R4:W-:Y:S06]  /*5d00*/  STG.E.U8 desc[UR6][R4.64], R26 ;  /* 0x0000001a04007986 */ /* 0x0019ec000c101106 */
.L_x_3685:
[----:B0-----:R-:W-:Y:S05]  /*5d10*/  BSYNC.RECONVERGENT B1 ;  /* 0x0000000000017941 */ /* 0x001fea0003800200 */
.L_x_3653:
[----:B------:R-:W-:Y:S05]  /*5d20*/  WARPSYNC.ALL ;  /* 0x0000000000007948 */ /* 0x000fea0003800000 */
[----:B------:R-:W-:-:S13]  /*5d30*/  ISETP.GE.AND P0, PT, R3, UR4, PT ;  /* 0x0000000403007c0c */ /* 0x000fda000bf06270 */
[----:B------:R-:W-:Y:S05]  /*5d40*/  @P0 EXIT ;  /* 0x000000000000094d */ /* 0x000fea0003800000 */
[----:B------:R-:W0:Y:S01]  /*5d50*/  LDC.64 R6, c[0x0][0x738] ;  /* 0x0001ce00ff067b82 */ /* 0x000e220000000a00 */
[----:B------:R-:W0:Y:S07]  /*5d60*/  LDCU.64 UR8, c[0x0][0x718] ;  /* 0x0000e300ff0877ac */ /* 0x000e2e0008000a00 */
[----:B-----5:R-:W0:Y:S08]  /*5d70*/  LDC.64 R2, c[0x0][0x720] ;  /* 0x0001c800ff027b82 */ /* 0x020e300000000a00 */
[----:B-1234-:R-:W1:Y:S01]  /*5d80*/  LDC.64 R4, c[0x0][0x730] ;  /* 0x0001cc00ff047b82 */ /* 0x01ee620000000a00 */
[----:B0-----:R-:W2:Y:S07]  /*5d90*/  LDG.E.64 R6, desc[UR6][R6.64] ;  /* 0x0000000606067981 */ /* 0x001eae000c1e1b00 */
[----:B------:R-:W0:Y:S01]  /*5da0*/  LDC.64 R10, c[0x0][0x740] ;  /* 0x0001d000ff0a7b82 */ /* 0x000e220000000a00 */
[----:B------:R-:W0:Y:S07]  /*5db0*/  LDG.E.64 R2, desc[UR6][R2.64] ;  /* 0x0000000602027981 */ /* 0x000e2e000c1e1b00 */
[----:B------:R-:W3:Y:S01]  /*5dc0*/  LDC.64 R12, c[0x0][0x748] ;  /* 0x0001d200ff0c7b82 */ /* 0x000ee20000000a00 */
[----:B-1----:R-:W3:Y:S01]  /*5dd0*/  LDG.E.64 R4, desc[UR6][R4.64] ;  /* 0x0000000604047981 */ /* 0x002ee2000c1e1b00 */
[----:B------:R-:W-:-:S02]  /*5de0*/  ISETP.NE.AND P1, PT, RZ, UR5, PT ;  /* 0x00000005ff007c0c */ /* 0x000fc4000bf25270 */
[----:B------:R-:W-:Y:S02]  /*5df0*/  PRMT R18, RZ, 0x7610, R18 ;  /* 0x00007610ff127816 */ /* 0x000fe40000000012 */
[----:B--2---:R-:W-:-:S04]  /*5e00*/  ISETP.LT.U32.AND P0, PT, R6, 0x1, PT ;  /* 0x000000010600780c */ /* 0x004fc80003f01070 */
[----:B------:R-:W-:-:S04]  /*5e10*/  ISETP.LT.AND.EX P0, PT, R7, RZ, PT, P0 ;  /* 0x000000ff0700720c */ /* 0x000fc80003f01300 */
[----:B------:R-:W-:Y:S01]  /*5e20*/  SEL R9, R6, 0x1, P0 ;  /* 0x0000000106097807 */ /* 0x000fe20000000000 */
[----:B0-----:R-:W-:Y:S01]  /*5e30*/  IMAD R3, R3, R10, RZ ;  /* 0x0000000a03037224 */ /* 0x001fe200078e02ff */
[----:B------:R-:W-:Y:S02]  /*5e40*/  SEL R21, R7, RZ, P0 ;  /* 0x000000ff07157207 */ /* 0x000fe40000000000 */
[----:B------:R-:W-:Y:S01]  /*5e50*/  SEL R0, R9, R6, !P1 ;  /* 0x0000000609007207 */ /* 0x000fe20004800000 */
[C---:B------:R-:W-:Y:S01]  /*5e60*/  IMAD R3, R2.reuse, R11, R3 ;  /* 0x0000000b02037224 */ /* 0x040fe200078e0203 */
[----:B------:R-:W-:Y:S01]  /*5e70*/  SEL R21, R21, R7, !P1 ;  /* 0x0000000715157207 */ /* 0x000fe20004800000 */
[----:B------:R-:W-:Y:S01]  /*5e80*/  IMAD.WIDE.U32 R6, R2, R10, UR8 ;  /* 0x0000000802067e25 */ /* 0x000fe2000f8e000a */
[----:B------:R-:W-:Y:S02]  /*5e90*/  ISETP.GE.U32.AND P0, PT, R0, 0x1, PT ;  /* 0x000000010000780c */ /* 0x000fe40003f06070 */
[----:B---3--:R-:W-:-:S02]  /*5ea0*/  LEA R2, P1, R4, R12, 0x3 ;  /* 0x0000000c04027211 */ /* 0x008fc400078218ff */
[----:B------:R-:W-:Y:S02]  /*5eb0*/  ISETP.GE.AND.EX P0, PT, R21, RZ, PT, P0 ;  /* 0x000000ff1500720c */ /* 0x000fe40003f06300 */
[----:B------:R-:W-:Y:S02]  /*5ec0*/  IADD3 R7, PT, PT, R7, R3, RZ ;  /* 0x0000000307077210 */ /* 0x000fe40007ffe0ff */
[----:B------:R-:W-:-:S09]  /*5ed0*/  LEA.HI.X R3, R4, R13, R5, 0x3, P1 ;  /* 0x0000000d04037211 */ /* 0x000fd200008f1c05 */
[----:B------:R-:W-:Y:S05]  /*5ee0*/  @!P0 BRA `(.L_x_3696) ;  /* 0x0000000800c48947 */ /* 0x000fea0003800000 */
[----:B------:R0:W5:Y:S01]  /*5ef0*/  LDG.E.U8 R19, desc[UR6][R6.64] ;  /* 0x0000000606137981 */ /* 0x000162000c1e1100 */
[C---:B------:R-:W-:Y:S02]  /*5f00*/  ISETP.GE.U32.AND P0, PT, R0.reuse, 0x8, PT ;  /* 0x000000080000780c */ /* 0x040fe40003f06070 */
[----:B------:R-:W-:Y:S02]  /*5f10*/  LOP3.LUT R20, R0, 0x7, RZ, 0xc0, !PT ;  /* 0x0000000700147812 */ /* 0x000fe400078ec0ff */
[----:B------:R-:W-:Y:S02]  /*5f20*/  ISETP.GE.U32.AND.EX P0, PT, R21, RZ, PT, P0 ;  /* 0x000000ff1500720c */ /* 0x000fe40003f06100 */
[----:B------:R-:W-:-:S11]  /*5f30*/  PRMT R18, RZ, 0x7610, R18 ;  /* 0x00007610ff127816 */ /* 0x000fd60000000012 */
[----:B0-----:R-:W-:Y:S05]  /*5f40*/  @!P0 BRA `(.L_x_3697) ;  /* 0x00000004003c8947 */ /* 0x001fea0003800000 */
[----:B------:R-:W0:Y:S01]  /*5f50*/  LDC.64 R4, c[0x0][0x728] ;  /* 0x0001ca00ff047b82 */ /* 0x000e220000000a00 */
[----:B------:R-:W-:Y:S01]  /*5f60*/  LOP3.LUT R21, R21, 0x7fffffff, RZ, 0xc0, !PT ;  /* 0x7fffffff15157812 */ /* 0x000fe200078ec0ff */
[----:B------:R-:W1:Y:S01]  /*5f70*/  LDCU.64 UR4, c[0x0][0x758] ;  /* 0x0000eb00ff0477ac */ /* 0x000e620008000a00 */
[----:B------:R-:W-:Y:S02]  /*5f80*/  LOP3.LUT R26, R0, 0xfffffff8, RZ, 0xc0, !PT ;  /* 0xfffffff8001a7812 */ /* 0x000fe400078ec0ff */
[----:B------:R-:W-:-:S07]  /*5f90*/  PRMT R18, RZ, 0x7610, R18 ;  /* 0x00007610ff127816 */ /* 0x000fce0000000012 */
.L_x_3698:
[----:B------:R-:W-:Y:S01]  /*5fa0*/  MOV R6, R2 ;  /* 0x0000000200067202 */ /* 0x000fe20000000f00 */
[----:B------:R-:W-:-:S05]  /*5fb0*/  IMAD.MOV.U32 R7, RZ, RZ, R3 ;  /* 0x000000ffff077224 */ /* 0x000fca00078e0003 */
[----:B------:R-:W1:Y:S04]  /*5fc0*/  LDG.E.64 R24, desc[UR6][R6.64] ;  /* 0x0000000606187981 */ /* 0x000e68000c1e1b00 */
[----:B------:R-:W2:Y:S04]  /*5fd0*/  LDG.E.64 R16, desc[UR6][R6.64+0x10] ;  /* 0x0000100606107981 */ /* 0x000ea8000c1e1b00 */
[----:B------:R-:W3:Y:S04]  /*5fe0*/  LDG.E.64 R22, desc[UR6][R6.64+0x8] ;  /* 0x0000080606167981 */ /* 0x000ee8000c1e1b00 */
[----:B------:R-:W4:Y:S04]  /*5ff0*/  LDG.E.64 R12, desc[UR6][R6.64+0x18] ;  /* 0x00001806060c7981 */ /* 0x000f28000c1e1b00 */
[----:B------:R-:W4:Y:S04]  /*6000*/  LDG.E.64 R8, desc[UR6][R6.64+0x20] ;  /* 0x0000200606087981 */ /* 0x000f28000c1e1b00 */
[----:B------:R-:W4:Y:S04]  /*6010*/  LDG.E.64 R14, desc[UR6][R6.64+0x28] ;  /* 0x00002806060e7981 */ /* 0x000f28000c1e1b00 */
[----:B------:R-:W4:Y:S04]  /*6020*/  LDG.E.64 R2, desc[UR6][R6.64+0x30] ;  /* 0x0000300606027981 */ /* 0x000f28000c1e1b00 */
[----:B------:R-:W4:Y:S01]  /*6030*/  LDG.E.64 R10, desc[UR6][R6.64+0x38] ;  /* 0x00003806060a7981 */ /* 0x000f22000c1e1b00 */
[----:B-1----:R-:W-:-:S04]  /*6040*/  IMAD R25, R25, UR4, RZ ;  /* 0x0000000419197c24 */ /* 0x002fc8000f8e02ff */
[C---:B------:R-:W-:Y:S02]  /*6050*/  IMAD R27, R24.reuse, UR5, R25 ;  /* 0x00000005181b7c24 */ /* 0x040fe4000f8e0219 */
[----:B0-----:R-:W-:-:S04]  /*6060*/  IMAD.WIDE.U32 R24, R24, UR4, R4 ;  /* 0x0000000418187c25 */ /* 0x001fc8000f8e0004 */
        /* <DEDUP_REMOVED lines=8> */
[----:B------:R-:W-:Y:S01]  /*60f0*/  IMAD.WIDE.U32 R22, R22, UR4, R4 ;  /* 0x0000000416167c25 */ /* 0x000fe2000f8e0004 */
[----:B------:R-:W-:-:S03]  /*6100*/  IADD3 R17, PT, PT, R17, R29, RZ ;  /* 0x0000001d11117210 */ /* 0x000fc60007ffe0ff */
[C---:B------:R-:W-:Y:S02]  /*6110*/  IMAD R27, R12.reuse, UR5, R13 ;  /* 0x000000050c1b7c24 */ /* 0x040fe4000f8e020d */
[----:B------:R-:W-:Y:S01]  /*6120*/  IMAD.WIDE.U32 R12, R12, UR4, R4 ;  /* 0x000000040c0c7c25 */ /* 0x000fe2000f8e0004 */
[----:B------:R-:W-:Y:S01]  /*6130*/  IADD3 R23, PT, PT, R23, R31, RZ ;  /* 0x0000001f17177210 */ /* 0x000fe20007ffe0ff */
[----:B------:R1:W3:Y:S02]  /*6140*/  LDG.E.U8 R16, desc[UR6][R16.64] ;  /* 0x0000000610107981 */ /* 0x0002e4000c1e1100 */
[----:B------:R-:W-:Y:S02]  /*6150*/  IMAD R9, R9, UR4, RZ ;  /* 0x0000000409097c24 */ /* 0x000fe4000f8e02ff */
[----:B------:R-:W-:Y:S01]  /*6160*/  IMAD R15, R15, UR4, RZ ;  /* 0x000000040f0f7c24 */ /* 0x000fe2000f8e02ff */
[----:B------:R-:W4:Y:S01]  /*6170*/  LDG.E.U8 R22, desc[UR6][R22.64] ;  /* 0x0000000616167981 */ /* 0x000f22000c1e1100 */
[----:B------:R-:W-:-:S02]  /*6180*/  IMAD.IADD R13, R13, 0x1, R27 ;  /* 0x000000010d0d7824 */ /* 0x000fc400078e021b */
[----:B------:R-:W-:Y:S02]  /*6190*/  IMAD R3, R3, UR4, RZ ;  /* 0x0000000403037c24 */ /* 0x000fe4000f8e02ff */
[----:B------:R-:W-:Y:S01]  /*61a0*/  IMAD R27, R8, UR5, R9 ;  /* 0x00000005081b7c24 */ /* 0x000fe2000f8e0209 */
[----:B------:R1:W4:Y:S01]  /*61b0*/  LDG.E.U8 R12, desc[UR6][R12.64] ;  /* 0x000000060c0c7981 */ /* 0x000322000c1e1100 */
[----:B0-----:R-:W-:Y:S02]  /*61c0*/  IMAD R25, R14, UR5, R15 ;  /* 0x000000050e197c24 */ /* 0x001fe4000f8e020f */
[----:B------:R-:W-:-:S04]  /*61d0*/  IMAD.WIDE.U32 R8, R8, UR4, R4 ;  /* 0x0000000408087c25 */ /* 0x000fc8000f8e0004 */
[----:B------:R-:W-:-:S04]  /*61e0*/  IMAD.WIDE.U32 R14, R14, UR4, R4 ;  /* 0x000000040e0e7c25 */ /* 0x000fc8000f8e0004 */
[----:B------:R-:W-:Y:S02]  /*61f0*/  IMAD R11, R11, UR4, RZ ;  /* 0x000000040b0b7c24 */ /* 0x000fe4000f8e02ff */
[C---:B-1----:R-:W-:Y:S02]  /*6200*/  IMAD R17, R2.reuse, UR5, R3 ;  /* 0x0000000502117c24 */ /* 0x042fe4000f8e0203 */
[----:B------:R-:W-:Y:S01]  /*6210*/  IMAD.WIDE.U32 R2, R2, UR4, R4 ;  /* 0x0000000402027c25 */ /* 0x000fe2000f8e0004 */
[----:B------:R-:W-:Y:S02]  /*6220*/  IADD3 R9, PT, PT, R9, R27, RZ ;  /* 0x0000001b09097210 */ /* 0x000fe40007ffe0ff */
[----:B------:R-:W-:Y:S01]  /*6230*/  IADD3 R15, PT, PT, R15, R25, RZ ;  /* 0x000000190f0f7210 */ /* 0x000fe20007ffe0ff */
[C---:B------:R-:W-:Y:S02]  /*6240*/  IMAD R13, R10.reuse, UR5, R11 ;  /* 0x000000050a0d7c24 */ /* 0x040fe4000f8e020b */
[----:B------:R-:W-:Y:S01]  /*6250*/  IMAD.WIDE.U32 R10, R10, UR4, R4 ;  /* 0x000000040a0a7c25 */ /* 0x000fe2000f8e0004 */
[----:B------:R-:W-:Y:S01]  /*6260*/  IADD3 R3, PT, PT, R3, R17, RZ ;  /* 0x0000001103037210 */ /* 0x000fe20007ffe0ff */
[----:B------:R-:W4:Y:S02]  /*6270*/  LDG.E.U8 R8, desc[UR6][R8.64] ;  /* 0x0000000608087981 */ /* 0x000f24000c1e1100 */
[----:B------:R-:W-:-:S02]  /*6280*/  IMAD.IADD R11, R11, 0x1, R13 ;  /* 0x000000010b0b7824 */ /* 0x000fc400078e020d */
[----:B------:R-:W4:Y:S04]  /*6290*/  LDG.E.U8 R14, desc[UR6][R14.64] ;  /* 0x000000060e0e7981 */ /* 0x000f28000c1e1100 */
[----:B------:R-:W4:Y:S04]  /*62a0*/  LDG.E.U8 R2, desc[UR6][R2.64] ;  /* 0x0000000602027981 */ /* 0x000f28000c1e1100 */
[----:B------:R-:W4:Y:S01]  /*62b0*/  LDG.E.U8 R10, desc[UR6][R10.64] ;  /* 0x000000060a0a7981 */ /* 0x000f22000c1e1100 */
[----:B-----5:R-:W-:Y:S02]  /*62c0*/  ISETP.NE.AND P4, PT, R19, RZ, PT ;  /* 0x000000ff1300720c */ /* 0x020fe40003f85270 */
[----:B------:R-:W-:-:S02]  /*62d0*/  LOP3.LUT R18, R18, 0xff, RZ, 0xc0, !PT ;  /* 0x000000ff12127812 */ /* 0x000fc400078ec0ff */
[----:B--2---:R-:W-:-:S04]  /*62e0*/  ISETP.NE.AND P0, PT, R24, RZ, P4 ;  /* 0x000000ff1800720c */ /* 0x004fc80002705270 */
[----:B------:R-:W-:-:S04]  /*62f0*/  SEL R13, RZ, 0xffffffff, !P0 ;  /* 0xffffffffff0d7807 */ /* 0x000fc80004000000 */
[----:B------:R-:W-:Y:S02]  /*6300*/  LOP3.LUT R13, R13, 0xff, RZ, 0xc0, !PT ;  /* 0x000000ff0d0d7812 */ /* 0x000fe400078ec0ff */
[----:B---3--:R-:W-:Y:S02]  /*6310*/  ISETP.NE.AND P2, PT, R16, RZ, P4 ;  /* 0x000000ff1000720c */ /* 0x008fe40002745270 */
[----:B----4-:R-:W-:-:S04]  /*6320*/  ISETP.NE.AND P0, PT, R22, RZ, P4 ;  /* 0x000000ff1600720c */ /* 0x010fc80002705270 */
[----:B------:R-:W-:Y:S02]  /*6330*/  ISETP.NE.OR P0, PT, R18, R13, P0 ;  /* 0x0000000d1200720c */ /* 0x000fe40000705670 */
[----:B------:R-:W-:-:S04]  /*6340*/  ISETP.NE.AND P5, PT, R12, RZ, P4 ;  /* 0x000000ff0c00720c */ /* 0x000fc800027a5270 */
[----:B------:R-:W-:Y:S02]  /*6350*/  PLOP3.LUT P2, PT, P5, P0, P2, 0xfe, 0x0 ;  /* 0x000000000000781c */ /* 0x000fe40002f41f26 */
[----:B------:R-:W-:-:S04]  /*6360*/  IADD3 R26, P5, PT, R26, -0x8, RZ ;  /* 0xfffffff81a1a7810 */ /* 0x000fc80007fbe0ff */
[----:B------:R-:W-:Y:S02]  /*6370*/  IADD3.X R21, PT, PT, R21, -0x1, RZ, P5, !PT ;  /* 0xffffffff15157810 */ /* 0x000fe40002ffe4ff */
[----:B------:R-:W-:Y:S02]  /*6380*/  ISETP.NE.AND P3, PT, R8, RZ, P4 ;  /* 0x000000ff0800720c */ /* 0x000fe40002765270 */
[----:B------:R-:W-:Y:S02]  /*6390*/  ISETP.NE.AND P1, PT, R14, RZ, P4 ;  /* 0x000000ff0e00720c */ /* 0x000fe40002725270 */
[----:B------:R-:W-:Y:S02]  /*63a0*/  ISETP.NE.AND P0, PT, R2, RZ, P4 ;  /* 0x000000ff0200720c */ /* 0x000fe40002705270 */
[----:B------:R-:W-:Y:S02]  /*63b0*/  PLOP3.LUT P1, PT, P1, P2, P3, 0xfe, 0x0 ;  /* 0x000000000000781c */ /* 0x000fe40000f25f36 */
[----:B------:R-:W-:-:S02]  /*63c0*/  ISETP.NE.AND P4, PT, R10, RZ, P4 ;  /* 0x000000ff0a00720c */ /* 0x000fc40002785270 */
[----:B------:R-:W-:Y:S02]  /*63d0*/  ISETP.NE.U32.AND P3, PT, R26, RZ, PT ;  /* 0x000000ff1a00720c */ /* 0x000fe40003f65070 */
[----:B------:R-:W-:Y:S02]  /*63e0*/  PLOP3.LUT P0, PT, P4, P1, P0, 0xfe, 0x0 ;  /* 0x000000000000781c */ /* 0x000fe40002703f06 */
[----:B------:R-:W-:Y:S02]  /*63f0*/  ISETP.NE.AND.EX P1, PT, R21, RZ, PT, P3 ;  /* 0x000000ff1500720c */ /* 0x000fe40003f25330 */
[----:B------:R-:W-:Y:S02]  /*6400*/  IADD3 R2, P2, PT, R6, 0x40, RZ ;  /* 0x0000004006027810 */ /* 0x000fe40007f5e0ff */
[----:B------:R-:W-:Y:S02]  /*6410*/  SEL R18, RZ, 0x1, !P0 ;  /* 0x00000001ff127807 */ /* 0x000fe40004000000 */
[----:B------:R-:W-:-:S07]  /*6420*/  IADD3.X R3, PT, PT, RZ, R7, RZ, P2, !PT ;  /* 0x00000007ff037210 */ /* 0x000fce00017fe4ff */
[----:B------:R-:W-:Y:S05]  /*6430*/  @P1 BRA `(.L_x_3698) ;  /* 0xfffffff800d81947 */ /* 0x000fea000383ffff */
.L_x_3697:
        /* <DEDUP_REMOVED lines=47> */
.L_x_3699:
        /* <DEDUP_REMOVED lines=30> */
.L_x_3700:
        /* <DEDUP_REMOVED lines=15> */
.L_x_3696:
[----:B------:R-:W0:Y:S02]  /*6a00*/  LDC.64 R2, c[0x0][0x710] ;  /* 0x0001c400ff027b82 */ /* 0x000e240000000a00 */
[----:B0-----:R-:W-:Y:S01]  /*6a10*/  STG.E.U8 desc[UR6][R2.64], R18 ;  /* 0x0000001202007986 */ /* 0x001fe2000c101106 */
[----:B------:R-:W-:Y:S05]  /*6a20*/  EXIT ;  /* 0x000000000000794d */ /* 0x000fea0003800000 */
.L_x_3652:
[----:B------:R-:W0:Y:S01]  /*6a30*/  LDCU UR4, c[0x0][0x380] ;  /* 0x00007000ff0477ac */ /* 0x000e220008000800 */
[----:B------:R-:W-:Y:S01]  /*6a40*/  IADD3 R0, PT, PT, R0, -0x1, RZ ;  /* 0xffffffff00007810 */ /* 0x000fe20007ffe0ff */
[----:B------:R-:W-:Y:S04]  /*6a50*/  BSSY.RECONVERGENT B1, `(.L_x_3701) ;  /* 0x000128a000017945 */ /* 0x000fe80003800200 */
[----:B------:R-:W-:Y:S01]  /*6a60*/  BSSY.RELIABLE B0, `(.L_x_3702) ;  /* 0x0000fe5000007945 */ /* 0x000fe20003800100 */
[----:B------:R-:W1:Y:S01]  /*6a70*/  LDCU.64 UR8, c[0x0][0x758] ;  /* 0x0000eb00ff0877ac */ /* 0x000e620008000a00 */
[----:B------:R-:W-:Y:S01]  /*6a80*/  VIMNMX.U32 R2, PT, PT, R0, 0x18, PT ;  /* 0x0000001800027848 */ /* 0x000fe20003fe0000 */
[----:B------:R-:W2:Y:S04]  /*6a90*/  LDCU.64 UR10, c[0x0][0x728] ;  /* 0x0000e500ff0a77ac */ /* 0x000ea80008000a00 */
[----:B------:R-:W-:Y:S01]  /*6aa0*/  VIADD R2, R2, 0x1 ;  /* 0x0000000102027836 */ /* 0x000fe20000000000 */
[----:B0-----:R-:W-:-:S13]  /*6ab0*/  ISETP.GE.AND P0, PT, R3, UR4, PT ;  /* 0x0000000403007c0c */ /* 0x001fda000bf06270 */
[----:B-12---:R-:W-:Y:S05]  /*6ac0*/  @P0 BRA `(.L_x_3703) ;  /* 0x0000005400180947 */ /* 0x006fea0003800000 */
        /* <DEDUP_REMOVED lines=394> */
[----:B------:R-:W-:Y:S01]  /*8370*/  IMAD.MOV.U32 R10, RZ, RZ, RZ ;  /* 0x000000ffff0a7224 */ /* 0x000fe200078e00ff */
        /* <DEDUP_REMOVED lines=29> */
.L_x_3704:
[----:B------:R-:W0:Y:S01]  /*8550*/  LDCU.64 UR14, c[0x0][0x738] ;  /* 0x0000e700ff0e77ac */ /* 0x000e220008000a00 */
[----:B------:R-:W1:Y:S01]  /*8560*/  LDCU.64 UR12, c[0x0][0x720] ;  /* 0x0000e400ff0c77ac */ /* 0x000e620008000a00 */
[----:B0-----:R-:W-:-:S05]  /*8570*/  IADD3 R10, P0, PT, R8, UR14, RZ ;  /* 0x0000000e080a7c10 */ /* 0x001fca000ff1e0ff */
[----:B------:R-:W-:Y:S01]  /*8580*/  IMAD.X R11, RZ, RZ, UR15, P0 ;  /* 0x0000000fff0b7e24 */ /* 0x000fe200080e06ff */
[----:B------:R-:W0:Y:S05]  /*8590*/  LDCU.64 UR14, c[0x0][0x740] ;  /* 0x0000e800ff0e77ac */ /* 0x000e2a0008000a00 */
[----:B------:R-:W2:Y:S01]  /*85a0*/  LDG.E.64 R10, desc[UR6][R10.64] ;  /* 0x000000060a0a7981 */ /* 0x000ea2000c1e1b00 */
[----:B-1----:R-:W-:-:S04]  /*85b0*/  IADD3 R8, P0, PT, R9, UR12, RZ ;  /* 0x0000000c09087c10 */ /* 0x002fc8000ff1e0ff */
[----:B------:R-:W-:Y:S01]  /*85c0*/  IADD3.X R9, PT, PT, RZ, UR13, RZ, P0, !PT ;  /* 0x0000000dff097c10 */ /* 0x000fe200087fe4ff */
[----:B------:R-:W1:Y:S05]  /*85d0*/  LDCU.64 UR12, c[0x0][0x718] ;  /* 0x0000e300ff0c77ac */ /* 0x000e6a0008000a00 */
[----:B------:R-:W0:Y:S01]  /*85e0*/  LDG.E.64 R8, desc[UR6][R8.64] ;  /* 0x0000000608087981 */ /* 0x000e22000c1e1b00 */
[----:B------:R-:W-:Y:S01]  /*85f0*/  ISETP.NE.AND P1, PT, RZ, UR5, PT ;  /* 0x00000005ff007c0c */ /* 0x000fe2000bf25270 */
[----:B------:R-:W-:Y:S01]  /*8600*/  BSSY.RECONVERGENT B2, `(.L_x_3705) ;  /* 0x00000e8000027945 */ /* 0x000fe20003800200 */
[----:B------:R-:W-:Y:S02]  /*8610*/  MOV R12, R6 ;  /* 0x00000006000c7202 */ /* 0x000fe40000000f00 */
[----:B------:R-:W-:-:S02]  /*8620*/  MOV R13, RZ ;  /* 0x000000ff000d7202 */ /* 0x000fc40000000f00 */
[----:B------:R-:W-:Y:S02]  /*8630*/  PRMT R33, RZ, 0x7610, R33 ;  /* 0x00007610ff217816 */ /* 0x000fe40000000021 */
[----:B--2---:R-:W-:-:S04]  /*8640*/  ISETP.LT.U32.AND P0, PT, R10, 0x1, PT ;  /* 0x000000010a00780c */ /* 0x004fc80003f01070 */
[----:B------:R-:W-:-:S04]  /*8650*/  ISETP.LT.AND.EX P0, PT, R11, RZ, PT, P0 ;  /* 0x000000ff0b00720c */ /* 0x000fc80003f01300 */
[----:B------:R-:W-:Y:S02]  /*8660*/  SEL R15, R10, 0x1, P0 ;  /* 0x000000010a0f7807 */ /* 0x000fe40000000000 */
[----:B------:R-:W-:Y:S01]  /*8670*/  SEL R17, R11, RZ, P0 ;  /* 0x000000ff0b117207 */ /* 0x000fe20000000000 */
[----:B0-----:R-:W-:Y:S01]  /*8680*/  IMAD.WIDE.U32 R12, R8, UR14, R12 ;  /* 0x0000000e080c7c25 */ /* 0x001fe2000f8e000c */
[----:B------:R-:W-:Y:S02]  /*8690*/  SEL R6, R15, R10, !P1 ;  /* 0x0000000a0f067207 */ /* 0x000fe40004800000 */
[----:B------:R-:W-:Y:S01]  /*86a0*/  SEL R17, R17, R11, !P1 ;  /* 0x0000000b11117207 */ /* 0x000fe20004800000 */
[----:B------:R-:W-:Y:S01]  /*86b0*/  IMAD R9, R9, UR14, RZ ;  /* 0x0000000e09097c24 */ /* 0x000fe2000f8e02ff */
[----:B------:R-:W-:Y:S02]  /*86c0*/  ISETP.GE.U32.AND P0, PT, R6, 0x1, PT ;  /* 0x000000010600780c */ /* 0x000fe40003f06070 */
[----:B-1----:R-:W-:Y:S01]  /*86d0*/  IADD3 R10, P1, PT, R12, UR12, RZ ;  /* 0x0000000c0c0a7c10 */ /* 0x002fe2000ff3e0ff */
[----:B------:R-:W-:Y:S01]  /*86e0*/  IMAD R9, R8, UR15, R9 ;  /* 0x0000000f08097c24 */ /* 0x000fe2000f8e0209 */
[----:B------:R-:W-:-:S04]  /*86f0*/  ISETP.GE.AND.EX P0, PT, R17, RZ, PT, P0 ;  /* 0x000000ff1100720c */ /* 0x000fc80003f06300 */
[----:B------:R-:W-:-:S09]  /*8700*/  IADD3.X R11, PT, PT, R13, UR13, R9, P1, !PT ;  /* 0x0000000d0d0b7c10 */ /* 0x000fd20008ffe409 */
[----:B------:R-:W-:Y:S05]  /*8710*/  @!P0 BRA `(.L_x_3706) ;  /* 0x0000000c00588947 */ /* 0x000fea0003800000 */
[----:B------:R-:W0:Y:S02]  /*8720*/  LDCU.64 UR12, c[0x0][0x730] ;  /* 0x0000e600ff0c77ac */ /* 0x000e240008000a00 */
[----:B0-----:R-:W-:Y:S02]  /*8730*/  IADD3 R8, P0, PT, R7, UR12, RZ ;  /* 0x0000000c07087c10 */ /* 0x001fe4000ff1e0ff */
[----:B------:R0:W5:Y:S03]  /*8740*/  LDG.E.U8 R7, desc[UR6][R10.64] ;  /* 0x000000060a077981 */ /* 0x000166000c1e1100 */
[----:B------:R-:W-:Y:S01]  /*8750*/  IMAD.X R9, RZ, RZ, UR13, P0 ;  /* 0x0000000dff097e24 */ /* 0x000fe200080e06ff */
[----:B------:R-:W1:Y:S05]  /*8760*/  LDCU.64 UR12, c[0x0][0x748] ;  /* 0x0000e900ff0c77ac */ /* 0x000e6a0008000a00 */
[----:B------:R-:W1:Y:S01]  /*8770*/  LDG.E.64 R8, desc[UR6][R8.64] ;  /* 0x0000000608087981 */ /* 0x000e62000c1e1b00 */
[----:B------:R-:W-:-:S04]  /*8780*/  ISETP.GE.U32.AND P0, PT, R6, 0x8, PT ;  /* 0x000000080600780c */ /* 0x000fc80003f06070 */
[----:B------:R-:W-:Y:S01]  /*8790*/  ISETP.GE.U32.AND.EX P0, PT, R17, RZ, PT, P0 ;  /* 0x000000ff1100720c */ /* 0x000fe20003f06100 */
[----:B------:R-:W-:Y:S01]  /*87a0*/  BSSY.RECONVERGENT B3, `(.L_x_3707) ;  /* 0x000005f000037945 */ /* 0x000fe20003800200 */
[----:B------:R-:W-:Y:S02]  /*87b0*/  LOP3.LUT R30, R6, 0x7, RZ, 0xc0, !PT ;  /* 0x00000007061e7812 */ /* 0x000fe400078ec0ff */
[----:B------:R-:W-:Y:S02]  /*87c0*/  PRMT R33, RZ, 0x7610, R33 ;  /* 0x00007610ff217816 */ /* 0x000fe40000000021 */
[----:B-1----:R-:W-:-:S04]  /*87d0*/  LEA R20, P1, R8, UR12, 0x3 ;  /* 0x0000000c08147c11 */ /* 0x002fc8000f8218ff */
[----:B------:R-:W-:-:S03]  /*87e0*/  LEA.HI.X R21, R8, UR13, R9, 0x3, P1 ;  /* 0x0000000d08157c11 */ /* 0x000fc600088f1c09 */
[----:B0-----:R-:W-:Y:S06]  /*87f0*/  @!P0 BRA `(.L_x_3708) ;  /* 0x0000000400648947 */ /* 0x001fec0003800000 */
[----:B------:R-:W-:Y:S01]  /*8800*/  BSSY.RECONVERGENT B4, `(.L_x_3708) ;  /* 0x0000058000047945 */ /* 0x000fe20003800200 */
[----:B------:R-:W-:Y:S02]  /*8810*/  LOP3.LUT R31, R17, 0x7fffffff, RZ, 0xc0, !PT ;  /* 0x7fffffff111f7812 */ /* 0x000fe400078ec0ff */
[----:B------:R-:W-:Y:S02]  /*8820*/  LOP3.LUT R32, R6, 0xfffffff8, RZ, 0xc0, !PT ;  /* 0xfffffff806207812 */ /* 0x000fe400078ec0ff */
[----:B------:R-:W-:-:S07]  /*8830*/  PRMT R33, RZ, 0x7610, R33 ;  /* 0x00007610ff217816 */ /* 0x000fce0000000021 */
.L_x_3709:
        /* <DEDUP_REMOVED lines=10> */
[----:B------:R-:W-:Y:S01]  /*88e0*/  MOV R22, R4 ;  /* 0x0000000400167202 */ /* 0x000fe20000000f00 */
[----:B------:R-:W-:-:S02]  /*88f0*/  IMAD.MOV.U32 R23, RZ, RZ, RZ ;  /* 0x000000ffff177224 */ /* 0x000fc400078e00ff */
[----:B--2---:R-:W-:Y:S02]  /*8900*/  IMAD R29, R27, UR8, RZ ;  /* 0x000000081b1d7c24 */ /* 0x004fe4000f8e02ff */
[----:B------:R-:W-:-:S04]  /*8910*/  IMAD.WIDE.U32 R36, R26, UR8, R22 ;  /* 0x000000081a247c25 */ /* 0x000fc8000f8e0016 */
[----:B---3--:R-:W-:Y:S02]  /*8920*/  IMAD R27, R25, UR8, RZ ;  /* 0x00000008191b7c24 */ /* 0x008fe4000f8e02ff */
[----:B------:R-:W-:-:S04]  /*8930*/  IMAD.WIDE.U32 R34, R24, UR8, R22 ;  /* 0x0000000818227c25 */ /* 0x000fc8000f8e0016 */
[----:B------:R-:W-:Y:S01]  /*8940*/  IMAD R25, R26, UR9, R29 ;  /* 0x000000091a197c24 */ /* 0x000fe2000f8e021d */
[----:B------:R-:W-:Y:S01]  /*8950*/  IADD3 R26, P1, PT, R34, UR10, RZ ;  /* 0x0000000a221a7c10 */ /* 0x000fe2000ff3e0ff */
        /* <DEDUP_REMOVED lines=8> */
[----:B------:R-:W-:Y:S01]  /*89e0*/  IMAD R13, R13, UR8, RZ ;  /* 0x000000080d0d7c24 */ /* 0x000fe2000f8e02ff */
[----:B------:R-:W2:Y:S01]  /*89f0*/  LDG.E.U8 R26, desc[UR6][R26.64] ;  /* 0x000000061a1a7981 */ /* 0x000ea2000c1e1100 */
[----:B------:R-:W-:Y:S01]  /*8a00*/  IMAD.WIDE.U32 R10, R12, UR8, R22 ;  /* 0x000000080c0a7c25 */ /* 0x000fe2000f8e0016 */
[----:B------:R-:W-:-:S02]  /*8a10*/  IADD3.X R29, PT, PT, R29, UR11, R35, P0, !PT ;  /* 0x0000000b1d1d7c10 */ /* 0x000fc400087fe423 */
[----:B------:R0:W3:Y:S01]  /*8a20*/  LDG.E.U8 R24, desc[UR6][R24.64] ;  /* 0x0000000618187981 */ /* 0x0000e2000c1e1100 */
[----:B------:R-:W-:Y:S01]  /*8a30*/  IMAD R35, R12, UR9, R13 ;  /* 0x000000090c237c24 */ /* 0x000fe2000f8e020d */
[----:B------:R-:W-:Y:S01]  /*8a40*/  IADD3 R10, P0, PT, R10, UR10, RZ ;  /* 0x0000000a0a0a7c10 */ /* 0x000fe2000ff1e0ff */
[----:B------:R-:W-:Y:S01]  /*8a50*/  IMAD R15, R15, UR8, RZ ;  /* 0x000000080f0f7c24 */ /* 0x000fe2000f8e02ff */
[----:B------:R-:W4:Y:S01]  /*8a60*/  LDG.E.U8 R28, desc[UR6][R28.64] ;  /* 0x000000061c1c7981 */ /* 0x000f22000c1e1100 */
[----:B------:R-:W-:Y:S01]  /*8a70*/  IMAD.WIDE.U32 R12, R14, UR8, R22 ;  /* 0x000000080e0c7c25 */ /* 0x000fe2000f8e0016 */
[----:B------:R-:W-:-:S03]  /*8a80*/  IADD3.X R11, PT, PT, R11, UR11, R35, P0, !PT ;  /* 0x0000000b0b0b7c10 */ /* 0x000fc600087fe423 */
[----:B------:R-:W-:Y:S01]  /*8a90*/  IMAD R15, R14, UR9, R15 ;  /* 0x000000090e0f7c24 */ /* 0x000fe2000f8e020f */
[----:B------:R-:W-:Y:S01]  /*8aa0*/  IADD3 R12, P0, PT, R12, UR10, RZ ;  /* 0x0000000a0c0c7c10 */ /* 0x000fe2000ff1e0ff */
[----:B0-----:R-:W-:Y:S01]  /*8ab0*/  IMAD R25, R17, UR8, RZ ;  /* 0x0000000811197c24 */ /* 0x001fe2000f8e02ff */
[----:B------:R0:W4:Y:S02]  /*8ac0*/  LDG.E.U8 R10, desc[UR6][R10.64] ;  /* 0x000000060a0a7981 */ /* 0x000124000c1e1100 */
[----:B------:R-:W-:Y:S01]  /*8ad0*/  IADD3.X R13, PT, PT, R13, UR11, R15, P0, !PT ;  /* 0x0000000b0d0d7c10 */ /* 0x000fe200087fe40f */
[----:B------:R-:W-:-:S04]  /*8ae0*/  IMAD.WIDE.U32 R14, R16, UR8, R22 ;  /* 0x00000008100e7c25 */ /* 0x000fc8000f8e0016 */
[----:B------:R-:W-:Y:S01]  /*8af0*/  IMAD R25, R16, UR9, R25 ;  /* 0x0000000910197c24 */ /* 0x000fe2000f8e0219 */
[----:B------:R-:W-:Y:S01]  /*8b00*/  IADD3 R14, P0, PT, R14, UR10, RZ ;  /* 0x0000000a0e0e7c10 */ /* 0x000fe2000ff1e0ff */
[----:B------:R-:W-:Y:S01]  /*8b10*/  IMAD R19, R19, UR8, RZ ;  /* 0x0000000813137c24 */ /* 0x000fe2000f8e02ff */
[----:B------:R-:W4:Y:S01]  /*8b20*/  LDG.E.U8 R12, desc[UR6][R12.64] ;  /* 0x000000060c0c7981 */ /* 0x000f22000c1e1100 */
        /* <DEDUP_REMOVED lines=10> */
[----:B------:R-:W-:-:S03]  /*8bd0*/  IADD3.X R19, PT, PT, R23, UR11, R21, P0, !PT ;  /* 0x0000000b17137c10 */ /* 0x000fc600087fe415 */
[----:B------:R-:W4:Y:S04]  /*8be0*/  LDG.E.U8 R16, desc[UR6][R16.64] ;  /* 0x0000000610107981 */ /* 0x000f28000c1e1100 */
[----:B------:R-:W4:Y:S01]  /*8bf0*/  LDG.E.U8 R18, desc[UR6][R18.64] ;  /* 0x0000000612127981 */ /* 0x000f22000c1e1100 */
[----:B-----5:R-:W-:Y:S02]  /*8c00*/  ISETP.NE.AND P4, PT, R7, RZ, PT ;  /* 0x000000ff0700720c */ /* 0x020fe40003f85270 */
[----:B------:R-:W-:Y:S02]  /*8c10*/  LOP3.LUT R20, R33, 0xff, RZ, 0xc0, !PT ;  /* 0x000000ff21147812 */ /* 0x000fe400078ec0ff */
[----:B---3--:R-:W-:-:S04]  /*8c20*/  ISETP.NE.AND P0, PT, R24, RZ, P4 ;  /* 0x000000ff1800720c */ /* 0x008fc80002705270 */
[----:B0-----:R-:W-:Y:S02]  /*8c30*/  SEL R11, RZ, 0xffffffff, !P0 ;  /* 0xffffffffff0b7807 */ /* 0x001fe40004000000 */
[----:B--2---:R-:W-:Y:S02]  /*8c40*/  ISETP.NE.AND P0, PT, R26, RZ, P4 ;  /* 0x000000ff1a00720c */ /* 0x004fe40002705270 */
[----:B------:R-:W-:Y:S02]  /*8c50*/  LOP3.LUT R11, R11, 0xff, RZ, 0xc0, !PT ;  /* 0x000000ff0b0b7812 */ /* 0x000fe400078ec0ff */
[----:B----4-:R-:W-:Y:S02]  /*8c60*/  ISETP.NE.AND P2, PT, R28, RZ, P4 ;  /* 0x000000ff1c00720c */ /* 0x010fe40002745270 */
[----:B------:R-:W-:Y:S02]  /*8c70*/  ISETP.NE.OR P0, PT, R20, R11, P0 ;  /* 0x0000000b1400720c */ /* 0x000fe40000705670 */
[----:B------:R-:W-:-:S04]  /*8c80*/  ISETP.NE.AND P5, PT, R10, RZ, P4 ;  /* 0x000000ff0a00720c */ /* 0x000fc800027a5270 */
[----:B------:R-:W-:Y:S02]  /*8c90*/  PLOP3.LUT P2, PT, P5, P0, P2, 0xfe, 0x0 ;  /* 0x000000000000781c */ /* 0x000fe40002f41f26 */
[----:B------:R-:W-:Y:S02]  /*8ca0*/  IADD3 R32, P5, PT, R32, -0x8, RZ ;  /* 0xfffffff820207810 */ /* 0x000fe40007fbe0ff */
[----:B------:R-:W-:Y:S02]  /*8cb0*/  ISETP.NE.AND P3, PT, R12, RZ, P4 ;  /* 0x000000ff0c00720c */ /* 0x000fe40002765270 */
[----:B------:R-:W-:Y:S02]  /*8cc0*/  IADD3.X R31, PT, PT, R31, -0x1, RZ, P5, !PT ;  /* 0xffffffff1f1f7810 */ /* 0x000fe40002ffe4ff */
[----:B------:R-:W-:Y:S02]  /*8cd0*/  ISETP.NE.AND P1, PT, R14, RZ, P4 ;  /* 0x000000ff0e00720c */ /* 0x000fe40002725270 */
        /* <DEDUP_REMOVED lines=10> */
[----:B------:R-:W-:Y:S05]  /*8d80*/  BSYNC.RECONVERGENT B4 ;  /* 0x0000000000047941 */ /* 0x000fea0003800200 */
.L_x_3708:
[----:B------:R-:W-:Y:S05]  /*8d90*/  BSYNC.RECONVERGENT B3 ;  /* 0x0000000000037941 */ /* 0x000fea0003800200 */
.L_x_3707:
        /* <DEDUP_REMOVED lines=15> */
[----:B------:R-:W4:Y:S01]  /*8e90*/  LDG.E.64 R10, desc[UR6][R20.64+0x18] ;  /* 0x00001806140a7981 */ /* 0x000f22000c1e1b00 */
[----:B------:R-:W-:Y:S01]  /*8ea0*/  HFMA2 R15, -RZ, RZ, 0, 0 ;  /* 0x00000000ff0f7431 */ /* 0x000fe200000001ff */
[----:B------:R-:W-:Y:S01]  /*8eb0*/  MOV R14, R4 ;  /* 0x00000004000e7202 */ /* 0x000fe20000000f00 */
[----:B--2---:R-:W-:-:S04]  /*8ec0*/  IMAD R13, R13, UR12, RZ ;  /* 0x0000000c0d0d7c24 */ /* 0x004fc8000f8e02ff */
[----:B------:R-:W-:-:S04]  /*8ed0*/  IMAD.WIDE.U32 R22, R12, UR12, R14 ;  /* 0x0000000c0c167c25 */ /* 0x000fc8000f8e000e */
[----:B------:R-:W-:Y:S01]  /*8ee0*/  IMAD R13, R12, UR13, R13 ;  /* 0x0000000d0c0d7c24 */ /* 0x000fe2000f8e020d */
[----:B0-----:R-:W-:Y:S01]  /*8ef0*/  IADD3 R12, P1, PT, R22, UR14, RZ ;  /* 0x0000000e160c7c10 */ /* 0x001fe2000ff3e0ff */
[----:B---3--:R-:W-:Y:S02]  /*8f00*/  IMAD R19, R19, UR12, RZ ;  /* 0x0000000c13137c24 */ /* 0x008fe4000f8e02ff */
[----:B------:R-:W-:Y:S01]  /*8f10*/  IMAD.WIDE.U32 R16, R18, UR12, R14 ;  /* 0x0000000c12107c25 */ /* 0x000fe2000f8e000e */
[----:B------:R-:W-:-:S03]  /*8f20*/  IADD3.X R13, PT, PT, R23, UR15, R13, P1, !PT ;  /* 0x0000000f170d7c10 */ /* 0x000fc60008ffe40d */
[----:B------:R-:W-:Y:S01]  /*8f30*/  IMAD R23, R18, UR13, R19 ;  /* 0x0000000d12177c24 */ /* 0x000fe2000f8e0213 */
[----:B------:R-:W-:Y:S01]  /*8f40*/  IADD3 R16, P1, PT, R16, UR14, RZ ;  /* 0x0000000e10107c10 */ /* 0x000fe2000ff3e0ff */
[----:B----4-:R-:W-:Y:S01]  /*8f50*/  IMAD R9, R9, UR12, RZ ;  /* 0x0000000c09097c24 */ /* 0x010fe2000f8e02ff */
[----:B------:R-:W2:Y:S01]  /*8f60*/  LDG.E.U8 R12, desc[UR6][R12.64] ;  /* 0x000000060c0c7981 */ /* 0x000ea2000c1e1100 */
[----:B------:R-:W-:Y:S01]  /*8f70*/  IMAD.WIDE.U32 R18, R8, UR12, R14 ;  /* 0x0000000c08127c25 */ /* 0x000fe2000f8e000e */
[----:B------:R-:W-:-:S03]  /*8f80*/  IADD3.X R17, PT, PT, R17, UR15, R23, P1, !PT ;  /* 0x0000000f11117c10 */ /* 0x000fc60008ffe417 */
[----:B------:R-:W-:Y:S02]  /*8f90*/  IMAD R11, R11, UR12, RZ ;  /* 0x0000000c0b0b7c24 */ /* 0x000fe4000f8e02ff */
[----:B------:R-:W-:Y:S01]  /*8fa0*/  IMAD.WIDE.U32 R14, R10, UR12, R14 ;  /* 0x0000000c0a0e7c25 */ /* 0x000fe2000f8e000e */
[----:B------:R-:W3:Y:S03]  /*8fb0*/  LDG.E.U8 R16, desc[UR6][R16.64] ;  /* 0x0000000610107981 */ /* 0x000ee6000c1e1100 */
[----:B------:R-:W-:Y:S01]  /*8fc0*/  IMAD R9, R8, UR13, R9 ;  /* 0x0000000d08097c24 */ /* 0x000fe2000f8e0209 */
[----:B------:R-:W-:Y:S01]  /*8fd0*/  IADD3 R8, P1, PT, R18, UR14, RZ ;  /* 0x0000000e12087c10 */ /* 0x000fe2000ff3e0ff */
[----:B------:R-:W-:Y:S01]  /*8fe0*/  IMAD R11, R10, UR13, R11 ;  /* 0x0000000d0a0b7c24 */ /* 0x000fe2000f8e020b */
[----:B------:R-:W-:Y:S02]  /*8ff0*/  IADD3 R10, P2, PT, R14, UR14, RZ ;  /* 0x0000000e0e0a7c10 */ /* 0x000fe4000ff5e0ff */
[----:B------:R-:W-:-:S02]  /*9000*/  IADD3.X R9, PT, PT, R19, UR15, R9, P1, !PT ;  /* 0x0000000f13097c10 */ /* 0x000fc40008ffe409 */
[----:B------:R-:W-:-:S03]  /*9010*/  IADD3.X R11, PT, PT, R15, UR15, R11, P2, !PT ;  /* 0x0000000f0f0b7c10 */ /* 0x000fc600097fe40b */
        /* <DEDUP_REMOVED lines=12> */
[----:B------:R-:W-:-:S03]  /*90e0*/  SEL R33, RZ, 0x1, !P1 ;  /* 0x00000001ff217807 */ /* 0x000fc60004800000 */
[----:B------:R-:W-:-:S08]  /*90f0*/  IMAD.X R21, RZ, RZ, R21, P2 ;  /* 0x000000ffff157224 */ /* 0x000fd000010e0615 */
.L_x_3711:
[----:B------:R-:W-:Y:S05]  /*9100*/  BSYNC.RECONVERGENT B3 ;  /* 0x0000000000037941 */ /* 0x000fea0003800200 */
.L_x_3710:
        /* <DEDUP_REMOVED lines=35> */
.L_x_3713:
[----:B------:R-:W-:Y:S05]  /*9340*/  BSYNC.RECONVERGENT B3 ;  /* 0x0000000000037941 */ /* 0x000fea0003800200 */
.L_x_3712:
[----:B------:R-:W-:Y:S05]  /*9350*/  @P0 BRA `(.L_x_3706) ;  /* 0x0000000000480947 */ /* 0x000fea0003800000 */
[----:B------:R-:W2:Y:S01]  /*9360*/  LDG.E.64 R8, desc[UR6][R20.64] ;  /* 0x0000000614087981 */ /* 0x000ea2000c1e1b00 */
[----:B------:R-:W2:Y:S01]  /*9370*/  LDCU.64 UR12, c[0x0][0x758] ;  /* 0x0000eb00ff0c77ac */ /* 0x000ea20008000a00 */
[----:B------:R-:W-:Y:S01]  /*9380*/  MOV R11, RZ ;  /* 0x000000ff000b7202 */ /* 0x000fe20000000f00 */
[----:B------:R-:W-:Y:S01]  /*9390*/  IMAD.MOV.U32 R10, RZ, RZ, R4 ;  /* 0x000000ffff0a7224 */ /* 0x000fe200078e0004 */
[----:B------:R-:W0:Y:S03]  /*93a0*/  LDCU.64 UR14, c[0x0][0x728] ;  /* 0x0000e500ff0e77ac */ /* 0x000e260008000a00 */
        /* <DEDUP_REMOVED lines=8> */
[----:B-----5:R-:W-:Y:S02]  /*9430*/  ISETP.NE.AND P0, PT, R7, RZ, P0 ;  /* 0x000000ff0700720c */ /* 0x020fe40000705270 */
[----:B------:R-:W-:Y:S02]  /*9440*/  MOV R7, R33 ;  /* 0x0000002100077202 */ /* 0x000fe40000000f00 */
[----:B------:R-:W-:-:S04]  /*9450*/  SEL R4, RZ, 0xffffffff, !P0 ;  /* 0xffffffffff047807 */ /* 0x000fc80004000000 */
[----:B------:R-:W-:-:S04]  /*9460*/  ISETP.NE.AND P0, PT, R7, R4, PT ;  /* 0x000000040700720c */ /* 0x000fc80003f05270 */
[----:B------:R-:W-:-:S09]  /*9470*/  SEL R33, RZ, 0x1, !P0 ;  /* 0x00000001ff217807 */ /* 0x000fd20004000000 */
.L_x_3706:
[----:B------:R-:W-:Y:S05]  /*9480*/  BSYNC.RECONVERGENT B2 ;  /* 0x0000000000027941 */ /* 0x000fea0003800200 */
.L_x_3705:
        /* <DEDUP_REMOVED lines=20> */
[C---:B-----5:R-:W-:Y:S02]  /*95d0*/  IMAD R7, R6.reuse, UR22, RZ ;  /* 0x0000001606077c24 */ /* 0x060fe4000f8e02ff */
        /* <DEDUP_REMOVED lines=410> */
.L_x_3715:
[----:B------:R-:W0:Y:S01]  /*af80*/  LDCU.64 UR14, c[0x0][0x738] ;  /* 0x0000e700ff0e77ac */ /* 0x000e220008000a00 */
[----:B------:R-:W1:Y:S01]  /*af90*/  LDCU.64 UR12, c[0x0][0x720] ;  /* 0x0000e400ff0c77ac */ /* 0x000e620008000a00 */
[----:B0-----:R-:W-:-:S05]  /*afa0*/  IADD3 R10, P0, PT, R8, UR14, RZ ;  /* 0x0000000e080a7c10 */ /* 0x001fca000ff1e0ff */
[----:B------:R-:W-:Y:S01]  /*afb0*/  IMAD.X R11, RZ, RZ, UR15, P0 ;  /* 0x0000000fff0b7e24 */ /* 0x000fe200080e06ff */
[----:B------:R-:W-:Y:S01]  /*afc0*/  ISETP.NE.AND P1, PT, RZ, UR5, PT ;  /* 0x00000005ff007c0c */ /* 0x000fe2000bf25270 */
[----:B------:R-:W0:Y:S04]  /*afd0*/  LDCU.64 UR14, c[0x0][0x718] ;  /* 0x0000e300ff0e77ac */ /* 0x000e280008000a00 */
[----:B------:R-:W2:Y:S01]  /*afe0*/  LDG.E.64 R10, desc[UR6][R10.64] ;  /* 0x000000060a0a7981 */ /* 0x000ea2000c1e1b00 */
[----:B-1----:R-:W-:-:S04]  /*aff0*/  IADD3 R8, P0, PT, R9, UR12, RZ ;  /* 0x0000000c09087c10 */ /* 0x002fc8000ff1e0ff */
[----:B------:R-:W-:Y:S01]  /*b000*/  IADD3.X R9, PT, PT, RZ, UR13, RZ, P0, !PT ;  /* 0x0000000dff097c10 */ /* 0x000fe200087fe4ff */
[----:B------:R-:W1:Y:S05]  /*b010*/  LDCU.64 UR12, c[0x0][0x740] ;  /* 0x0000e800ff0c77ac */ /* 0x000e6a0008000a00 */
[----:B------:R-:W1:Y:S01]  /*b020*/  LDG.E.64 R8, desc[UR6][R8.64] ;  /* 0x0000000608087981 */ /* 0x000e62000c1e1b00 */
[----:B------:R-:W-:Y:S01]  /*b030*/  MOV R12, R6 ;  /* 0x00000006000c7202 */ /* 0x000fe20000000f00 */
[----:B------:R-:W-:Y:S01]  /*b040*/  BSSY.RECONVERGENT B2, `(.L_x_3716) ;  /* 0x00000e9000027945 */ /* 0x000fe20003800200 */
[----:B------:R-:W-:Y:S02]  /*b050*/  MOV R13, RZ ;  /* 0x000000ff000d7202 */ /* 0x000fe40000000f00 */
[----:B------:R-:W-:-:S02]  /*b060*/  PRMT R33, RZ, 0x7610, R33 ;  /* 0x00007610ff217816 */ /* 0x000fc40000000021 */
[----:B--2---:R-:W-:-:S04]  /*b070*/  ISETP.LT.U32.AND P0, PT, R10, 0x1, PT ;  /* 0x000000010a00780c */ /* 0x004fc80003f01070 */
[----:B------:R-:W-:-:S04]  /*b080*/  ISETP.LT.AND.EX P0, PT, R11, RZ, PT, P0 ;  /* 0x000000ff0b00720c */ /* 0x000fc80003f01300 */
[----:B------:R-:W-:Y:S02]  /*b090*/  SEL R15, R10, 0x1, P0 ;  /* 0x000000010a0f7807 */ /* 0x000fe40000000000 */
[----:B------:R-:W-:Y:S01]  /*b0a0*/  SEL R17, R11, RZ, P0 ;  /* 0x000000ff0b117207 */ /* 0x000fe20000000000 */
[----:B-1----:R-:W-:Y:S01]  /*b0b0*/  IMAD.WIDE.U32 R12, R8, UR12, R12 ;  /* 0x0000000c080c7c25 */ /* 0x002fe2000f8e000c */
[----:B------:R-:W-:Y:S02]  /*b0c0*/  SEL R6, R15, R10, !P1 ;  /* 0x0000000a0f067207 */ /* 0x000fe40004800000 */
[----:B------:R-:W-:Y:S01]  /*b0d0*/  SEL R17, R17, R11, !P1 ;  /* 0x0000000b11117207 */ /* 0x000fe20004800000 */
[----:B------:R-:W-:Y:S01]  /*b0e0*/  IMAD R9, R9, UR12, RZ ;  /* 0x0000000c09097c24 */ /* 0x000fe2000f8e02ff */
[----:B------:R-:W-:Y:S02]  /*b0f0*/  ISETP.GE.U32.AND P0, PT, R6, 0x1, PT ;  /* 0x000000010600780c */ /* 0x000fe40003f06070 */
[----:B0-----:R-:W-:Y:S01]  /*b100*/  IADD3 R10, P1, PT, R12, UR14, RZ ;  /* 0x0000000e0c0a7c10 */ /* 0x001fe2000ff3e0ff */
        /* <DEDUP_REMOVED lines=22> */
.L_x_3720:
        /* <DEDUP_REMOVED lines=12> */
[----:B------:R-:W-:Y:S01]  /*b330*/  MOV R22, R4 ;  /* 0x0000000400167202 */ /* 0x000fe20000000f00 */
[----:B------:R-:W-:-:S02]  /*b340*/  IMAD.MOV.U32 R23, RZ, RZ, RZ ;  /* 0x000000ffff177224 */ /* 0x000fc400078e00ff */
[----:B0-----:R-:W-:Y:S02]  /*b350*/  IMAD R29, R27, UR12, RZ ;  /* 0x0000000c1b1d7c24 */ /* 0x001fe4000f8e02ff */
[----:B------:R-:W-:-:S04]  /*b360*/  IMAD.WIDE.U32 R36, R26, UR12, R22 ;  /* 0x0000000c1a247c25 */ /* 0x000fc8000f8e0016 */
[----:B--2---:R-:W-:Y:S02]  /*b370*/  IMAD R27, R25, UR12, RZ ;  /* 0x0000000c191b7c24 */ /* 0x004fe4000f8e02ff */
[----:B------:R-:W-:-:S04]  /*b380*/  IMAD.WIDE.U32 R34, R24, UR12, R22 ;  /* 0x0000000c18227c25 */ /* 0x000fc8000f8e0016 */
[----:B------:R-:W-:Y:S01]  /*b390*/  IMAD R25, R26, UR13, R29 ;  /* 0x0000000d1a197c24 */ /* 0x000fe2000f8e021d */
[----:B-1----:R-:W-:Y:S01]  /*b3a0*/  IADD3 R26, P1, PT, R34, UR14, RZ ;  /* 0x0000000e221a7c10 */ /* 0x002fe2000ff3e0ff */
[----:B------:R-:W-:Y:S01]  /*b3b0*/  IMAD R27, R24, UR13, R27 ;  /* 0x0000000d181b7c24 */ /* 0x000fe2000f8e021b */
[----:B------:R-:W-:Y:S01]  /*b3c0*/  IADD3 R24, P0, PT, R36, UR14, RZ ;  /* 0x0000000e24187c10 */ /* 0x000fe2000ff1e0ff */
        /* <DEDUP_REMOVED lines=65> */
.L_x_3719:
[----:B------:R-:W-:Y:S05]  /*b7e0*/  BSYNC.RECONVERGENT B3 ;  /* 0x0000000000037941 */ /* 0x000fea0003800200 */
.L_x_3718:
        /* <DEDUP_REMOVED lines=54> */
.L_x_3722:
[----:B------:R-:W-:Y:S05]  /*bb50*/  BSYNC.RECONVERGENT B3 ;  /* 0x0000000000037941 */ /* 0x000fea0003800200 */
.L_x_3721:
        /* <DEDUP_REMOVED lines=35> */
.L_x_3724:
[----:B------:R-:W-:Y:S05]  /*bd90*/  BSYNC.RECONVERGENT B3 ;  /* 0x0000000000037941 */ /* 0x000fea0003800200 */
.L_x_3723:
        /* <DEDUP_REMOVED lines=19> */
.L_x_3717:
[----:B------:R-:W-:Y:S05]  /*bed0*/  BSYNC.RECONVERGENT B2 ;  /* 0x0000000000027941 */ /* 0x000fea0003800200 */
.L_x_3716:
[----:B------:R-:W0:Y:S01]  /*bee0*/  LDCU.64 UR12, c[0x0][0x710] ;  /* 0x0000e200ff0c77ac */ /* 0x000e220008000a00 */
[----:B------:R-:W-:Y:S01]  /*bef0*/  VIADD R3, R3, 0x80 ;  /* 0x0000008003037836 */ /* 0x000fe20000000000 */
[----:B0-----:R-:W-:-:S04]  /*bf00*/  IADD3 R4, P0, PT, R5, UR12, RZ ;  /* 0x0000000c05047c10 */ /* 0x001fc8000ff1e0ff */
[----:B------:R-:W-:-:S05]  /*bf10*/  IADD3.X R5, PT, PT, RZ, UR13, RZ, P0, !PT ;  /* 0x0000000dff057c10 */ /* 0x000fca00087fe4ff */
[----:B------:R0:W-:Y:S04]  /*bf20*/  STG.E.U8 desc[UR6][R4.64], R33 ;  /* 0x0000002104007986 */ /* 0x0001e8000c101106 */
.L_x_3703:
        /* <DEDUP_REMOVED lines=208> */
[----:B------:R-:W-:Y:S01]  /*cc30*/  IMAD.MOV.U32 R12, RZ, RZ, RZ ;  /* 0x000000ffff0c7224 */ /* 0x000fe200078e00ff */
        /* <DEDUP_REMOVED lines=217> */
.L_x_3726:
[----:B------:R-:W0:Y:S01]  /*d9d0*/  LDCU.64 UR14, c[0x0][0x738] ;  /* 0x0000e700ff0e77ac */ /* 0x000e220008000a00 */
[----:B------:R-:W1:Y:S01]  /*d9e0*/  LDCU.64 UR12, c[0x0][0x720] ;  /* 0x0000e400ff0c77ac */ /* 0x000e620008000a00 */
[----:B0-----:R-:W-:-:S04]  /*d9f0*/  IADD3 R10, P0, PT, R8, UR14, RZ ;  /* 0x0000000e080a7c10 */ /* 0x001fc8000ff1e0ff */
[----:B------:R-:W-:Y:S01]  /*da00*/  IADD3.X R11, PT, PT, RZ, UR15, RZ, P0, !PT ;  /* 0x0000000fff0b7c10 */ /* 0x000fe200087fe4ff */
[----:B------:R-:W0:Y:S05]  /*da10*/  LDCU.64 UR14, c[0x0][0x718] ;  /* 0x0000e300ff0e77ac */ /* 0x000e2a0008000a00 */
[----:B------:R-:W2:Y:S01]  /*da20*/  LDG.E.64 R10, desc[UR6][R10.64] ;  /* 0x000000060a0a7981 */ /* 0x000ea2000c1e1b00 */
[----:B-1----:R-:W-:-:S04]  /*da30*/  IADD3 R8, P0, PT, R9, UR12, RZ ;  /* 0x0000000c09087c10 */ /* 0x002fc8000ff1e0ff */
[----:B------:R-:W-:Y:S01]  /*da40*/  IADD3.X R9, PT, PT, RZ, UR13, RZ, P0, !PT ;  /* 0x0000000dff097c10 */ /* 0x000fe200087fe4ff */
[----:B------:R-:W1:Y:S05]  /*da50*/  LDCU.64 UR12, c[0x0][0x740] ;  /* 0x0000e800ff0c77ac */ /* 0x000e6a0008000a00 */
[----:B------:R-:W1:Y:S01]  /*da60*/  LDG.E.64 R8, desc[UR6][R8.64] ;  /* 0x0000000608087981 */ /* 0x000e62000c1e1b00 */
        /* <DEDUP_REMOVED lines=37> */
.L_x_3731:
        /* <DEDUP_REMOVED lines=12> */
[----:B------:R-:W-:Y:S01]  /*dd80*/  HFMA2 R23, -RZ, RZ, 0, 0 ;  /* 0x00000000ff177431 */ /* 0x000fe200000001ff */
[----:B------:R-:W-:Y:S01]  /*dd90*/  MOV R22, R4 ;  /* 0x0000000400167202 */ /* 0x000fe20000000f00 */
[----:B0-----:R-:W-:-:S04]  /*dda0*/  IMAD R29, R27, UR12, RZ ;  /* 0x0000000c1b1d7c24 */ /* 0x001fc8000f8e02ff */
        /* <DEDUP_REMOVED lines=72> */
.L_x_3730:
[----:B------:R-:W-:Y:S05]  /*e230*/  BSYNC.RECONVERGENT B3 ;  /* 0x0000000000037941 */ /* 0x000fea0003800200 */
.L_x_3729:
        /* <DEDUP_REMOVED lines=54> */
.L_x_3733:
[----:B------:R-:W-:Y:S05]  /*e5a0*/  BSYNC.RECONVERGENT B3 ;  /* 0x0000000000037941 */ /* 0x000fea0003800200 */
.L_x_3732:
        /* <DEDUP_REMOVED lines=35> */
.L_x_3735:
[----:B------:R-:W-:Y:S05]  /*e7e0*/  BSYNC.RECONVERGENT B3 ;  /* 0x0000000000037941 */ /* 0x000fea0003800200 */
.L_x_3734:
[----:B------:R-:W-:Y:S05]  /*e7f0*/  @P0 BRA `(.L_x_3728) ;  /* 0x0000000000480947 */ /* 0x000fea0003800000 */
[----:B------:R-:W2:Y:S01]  /*e800*/  LDG.E.64 R8, desc[UR6][R20.64] ;  /* 0x0000000614087981 */ /* 0x000ea2000c1e1b00 */
[----:B------:R-:W2:Y:S01]  /*e810*/  LDCU.64 UR12, c[0x0][0x758] ;  /* 0x0000eb00ff0c77ac */ /* 0x000ea20008000a00 */
[----:B------:R-:W-:Y:S01]  /*e820*/  HFMA2 R11, -RZ, RZ, 0, 0 ;  /* 0x00000000ff0b7431 */ /* 0x000fe200000001ff */
[----:B------:R-:W-:Y:S01]  /*e830*/  MOV R10, R4 ;  /* 0x00000004000a7202 */ /* 0x000fe20000000f00 */
[----:B------:R-:W0:Y:S04]  /*e840*/  LDCU.64 UR14, c[0x0][0x728] ;  /* 0x0000e500ff0e77ac */ /* 0x000e280008000a00 */
        /* <DEDUP_REMOVED lines=13> */
.L_x_3728:
[----:B------:R-:W-:Y:S05]  /*e920*/  BSYNC.RECONVERGENT B2 ;  /* 0x0000000000027941 */ /* 0x000fea0003800200 */
.L_x_3727:
[----:B------:R-:W0:Y:S01]  /*e930*/  LDCU.64 UR12, c[0x0][0x710] ;  /* 0x0000e200ff0c77ac */ /* 0x000e220008000a00 */
[----:B------:R-:W-:Y:S02]  /*e940*/  IADD3 R3, PT, PT, R3, 0x80, RZ ;  /* 0x0000008003037810 */ /* 0x000fe40007ffe0ff */
[----:B0-----:R-:W-:-:S05]  /*e950*/  IADD3 R4, P0, PT, R5, UR12, RZ ;  /* 0x0000000c05047c10 */ /* 0x001fca000ff1e0ff */
[----:B------:R-:W-:-:S05]  /*e960*/  IMAD.X R5, RZ, RZ, UR13, P0 ;  /* 0x0000000dff057e24 */ /* 0x000fca00080e06ff */
[----:B------:R1:W-:Y:S03]  /*e970*/  STG.E.U8 desc[UR6][R4.64], R33 ;  /* 0x0000002104007986 */ /* 0x0003e6000c101106 */
.L_x_3714:
        /* <DEDUP_REMOVED lines=426> */
.L_x_3737:
        /* <DEDUP_REMOVED lines=11> */
[----:B------:R-:W-:Y:S01]  /*104d0*/  IMAD.MOV.U32 R12, RZ, RZ, R6 ;  /* 0x000000ffff0c7224 */ /* 0x000fe200078e0006 */
[----:B------:R-:W-:Y:S01]  /*104e0*/  MOV R13, RZ ;  /* 0x000000ff000d7202 */ /* 0x000fe20000000f00 */
[----:B------:R-:W-:Y:S01]  /*104f0*/  BSSY.RECONVERGENT B2, `(.L_x_3738) ;  /* 0x00000e8000027945 */ /* 0x000fe20003800200 */
        /* <DEDUP_REMOVED lines=17> */
[----:B------:R0:W5:Y:S02]  /*10610*/  LDG.E.U8 R7, desc[UR6][R10.64] ;  /* 0x000000060a077981 */ /* 0x000164000c1e1100 */
[----:B------:R-:W-:Y:S01]  /*10620*/  IADD3.X R9, PT, PT, RZ, UR13, RZ, P0, !PT ;  /* 0x0000000dff097c10 */ /* 0x000fe200087fe4ff */
        /* <DEDUP_REMOVED lines=14> */
.L_x_3742:
        /* <DEDUP_REMOVED lines=12> */
[----:B------:R-:W-:-:S02]  /*107d0*/  HFMA2 R23, -RZ, RZ, 0, 0 ;  /* 0x00000000ff177431 */ /* 0x000fc400000001ff */
[----:B------:R-:W-:Y:S02]  /*107e0*/  IMAD.MOV.U32 R22, RZ, RZ, R4 ;  /* 0x000000ffff167224 */ /* 0x000fe400078e0004 */
        /* <DEDUP_REMOVED lines=73> */
.L_x_3741:
[----:B------:R-:W-:Y:S05]  /*10c80*/  BSYNC.RECONVERGENT B3 ;  /* 0x0000000000037941 */ /* 0x000fea0003800200 */
.L_x_3740:
        /* <DEDUP_REMOVED lines=54> */
.L_x_3744:
[----:B------:R-:W-:Y:S05]  /*10ff0*/  BSYNC.RECONVERGENT B3 ;  /* 0x0000000000037941 */ /* 0x000fea0003800200 */
.L_x_3743:
        /* <DEDUP_REMOVED lines=35> */
.L_x_3746:
[----:B------:R-:W-:Y:S05]  /*11230*/  BSYNC.RECONVERGENT B3 ;  /* 0x0000000000037941 */ /* 0x000fea0003800200 */
.L_x_3745:
[----:B------:R-:W-:Y:S05]  /*11240*/  @P0 BRA `(.L_x_3739) ;  /* 0x0000000000480947 */ /* 0x000fea0003800000 */
[----:B------:R-:W2:Y:S01]  /*11250*/  LDG.E.64 R8, desc[UR6][R20.64] ;  /* 0x0000000614087981 */ /* 0x000ea2000c1e1b00 */
[----:B------:R-:W2:Y:S01]  /*11260*/  LDCU.64 UR12, c[0x0][0x758] ;  /* 0x0000eb00ff0c77ac */ /* 0x000ea20008000a00 */
[----:B------:R-:W-:Y:S01]  /*11270*/  MOV R10, R4 ;  /* 0x00000004000a7202 */ /* 0x000fe20000000f00 */
[----:B------:R-:W-:Y:S01]  /*11280*/  IMAD.MOV.U32 R11, RZ, RZ, RZ ;  /* 0x000000ffff0b7224 */ /* 0x000fe200078e00ff */
        /* <DEDUP_REMOVED lines=14> */
.L_x_3739:
[----:B------:R-:W-:Y:S05]  /*11370*/  BSYNC.RECONVERGENT B2 ;  /* 0x0000000000027941 */ /* 0x000fea0003800200 */
.L_x_3738:
[----:B------:R-:W0:Y:S01]  /*11380*/  LDCU.64 UR12, c[0x0][0x710] ;  /* 0x0000e200ff0c77ac */ /* 0x000e220008000a00 */
[----:B------:R-:W-:Y:S02]  /*11390*/  IADD3 R3, PT, PT, R3, 0x80, RZ ;  /* 0x0000008003037810 */ /* 0x000fe40007ffe0ff */
[----:B0-----:R-:W-:-:S04]  /*113a0*/  IADD3 R4, P0, PT, R5, UR12, RZ ;  /* 0x0000000c05047c10 */ /* 0x001fc8000ff1e0ff */
[----:B------:R-:W-:-:S05]  /*113b0*/  IADD3.X R5, PT, PT, RZ, UR13, RZ, P0, !PT ;  /* 0x0000000dff057c10 */ /* 0x000fca00087fe4ff */
[----:B------:R1:W-:Y:S04]  /*113c0*/  STG.E.U8 desc[UR6][R4.64], R33 ;  /* 0x0000002104007986 */ /* 0x0003e8000c101106 */
.L_x_3725:
[----:B------:R-:W-:-:S13]  /*113d0*/  ISETP.GE.AND P0, PT, R3, UR4, PT ;  /* 0x0000000403007c0c */ /* 0x000fda000bf06270 */
[----:B------:R-:W-:Y:S05]  /*113e0*/  @P0 BRA `(.L_x_3747) ;  /* 0x0000005400240947 */ /* 0x000fea0003800000 */
[----:B------:R-:W2:Y:S01]  /*113f0*/  LDCU.64 UR12, c[0x0][0x390] ;  /* 0x00007200ff0c77ac */ /* 0x000ea20008000a00 */
[----:B01----:R-:W-:Y:S02]  /*11400*/  HFMA2 R4, -RZ, RZ, 0, 0 ;  /* 0x00000000ff047431 */ /* 0x003fe400000001ff */
[----:B------:R-:W-:Y:S01]  /*11410*/  IMAD.MOV.U32 R5, RZ, RZ, R3 ;  /* 0x000000ffff057224 */ /* 0x000fe200078e0003 */
[----:B------:R-:W-:Y:S01]  /*11420*/  ISETP.NE.AND P0, PT, R0, RZ, PT ;  /* 0x000000ff0000720c */ /* 0x000fe20003f05270 */
[----:B------:R-:W0:Y:S01]  /*11430*/  LDCU UR14, c[0x0][0x38c] ;  /* 0x00007180ff0e77ac */ /* 0x000e220008000800 */
        /* <DEDUP_REMOVED lines=419> */
.L_x_3748:
        /* <DEDUP_REMOVED lines=47> */
.L_x_3753:
        /* <DEDUP_REMOVED lines=87> */
.L_x_3752:
[----:B------:R-:W-:Y:S05]  /*136d0*/  BSYNC.RECONVERGENT B3 ;  /* 0x0000000000037941 */ /* 0x000fea0003800200 */
.L_x_3751:
        /* <DEDUP_REMOVED lines=16> */
[----:B------:R-:W-:Y:S01]  /*137e0*/  MOV R15, RZ ;  /* 0x000000ff000f7202 */ /* 0x000fe20000000f00 */
[----:B------:R-:W-:-:S02]  /*137f0*/  IMAD.MOV.U32 R14, RZ, RZ, R4 ;  /* 0x000000ffff0e7224 */ /* 0x000fc400078e0004 */
[----:B--2---:R-:W-:Y:S02]  /*13800*/  IMAD R13, R13, UR12, RZ ;  /* 0x0000000c0d0d7c24 */ /* 0x004fe4000f8e02ff */
        /* <DEDUP_REMOVED lines=35> */
.L_x_3755:
[----:B------:R-:W-:Y:S05]  /*13a40*/  BSYNC.RECONVERGENT B3 ;  /* 0x0000000000037941 */ /* 0x000fea0003800200 */
.L_x_3754:
        /* <DEDUP_REMOVED lines=32> */
[----:B------:R-:W-:-:S03]  /*13c50*/  ISETP.NE.OR P1, PT, R13, R6, P1 ;  /* 0x000000060d00720c */ /* 0x000fc60000f25670 */
[----:B------:R-:W-:Y:S01]  /*13c60*/  IMAD.X R21, RZ, RZ, R21, P2 ;  /* 0x000000ffff157224 */ /* 0x000fe200010e0615 */
[----:B------:R-:W-:-:S09]  /*13c70*/  SEL R33, RZ, 0x1, !P1 ;  /* 0x00000001ff217807 */ /* 0x000fd20004800000 */
.L_x_3757:
[----:B------:R-:W-:Y:S05]  /*13c80*/  BSYNC.RECONVERGENT B3 ;  /* 0x0000000000037941 */ /* 0x000fea0003800200 */
.L_x_3756:
        /* <DEDUP_REMOVED lines=19> */
.L_x_3750:
[----:B------:R-:W-:Y:S05]  /*13dc0*/  BSYNC.RECONVERGENT B2 ;  /* 0x0000000000027941 */ /* 0x000fea0003800200 */
.L_x_3749:
[----:B------:R-:W0:Y:S01]  /*13dd0*/  LDCU.64 UR12, c[0x0][0x710] ;  /* 0x0000e200ff0c77ac */ /* 0x000e220008000a00 */
[----:B------:R-:W-:Y:S01]  /*13de0*/  VIADD R3, R3, 0x80 ;  /* 0x0000008003037836 */ /* 0x000fe20000000000 */
[----:B0-----:R-:W-:-:S04]  /*13df0*/  IADD3 R4, P0, PT, R5, UR12, RZ ;  /* 0x0000000c05047c10 */ /* 0x001fc8000ff1e0ff */
[----:B------:R-:W-:-:S05]  /*13e00*/  IADD3.X R5, PT, PT, RZ, UR13, RZ, P0, !PT ;  /* 0x0000000dff057c10 */ /* 0x000fca00087fe4ff */
[----:B------:R2:W-:Y:S04]  /*13e10*/  STG.E.U8 desc[UR6][R4.64], R33 ;  /* 0x0000002104007986 */ /* 0x0005e8000c101106 */
.L_x_3736:
        /* <DEDUP_REMOVED lines=16> */
[C---:B-----5:R-:W-:Y:S02]  /*13f20*/  IMAD R7, R6.reuse, UR22, RZ ;  /* 0x0000001606077c24 */ /* 0x060fe4000f8e02ff */
        /* <DEDUP_REMOVED lines=393> */
[----:B------:R-:W-:Y:S01]  /*157c0*/  @P0 SHF.R.U32.HI R10, RZ, R21, R10 ;  /* 0x00000015ff0a0219 */ /* 0x000fe2000001160a */
[----:B------:R-:W-:-:S03]  /*157d0*/  IMAD.MOV R21, RZ, RZ, -R19 ;  /* 0x000000ffff157224 */ /* 0x000fc600078e0a13 */
[----:B------:R-:W-:Y:S01]  /*157e0*/  @P0 IADD3 R18, PT, PT, -R10, RZ, RZ ;  /* 0x000000ff0a120210 */ /* 0x000fe20007ffe1ff */
[----:B------:R-:W-:-:S04]  /*157f0*/  IMAD R10, R21, UR14, R11 ;  /* 0x0000000e150a7c24 */ /* 0x000fc8000f8e020b */
[----:B--2---:R-:W-:Y:S02]  /*15800*/  @P0 IMAD R18, R23, R18, R19 ;  /* 0x0000001217120224 */ /* 0x004fe400078e0213 */
[C---:B---3--:R-:W-:Y:S02]  /*15810*/  IMAD R5, R10.reuse, UR16, R5 ;  /* 0x000000100a057c24 */ /* 0x048fe4000f8e0205 */
[C---:B------:R-:W-:Y:S02]  /*15820*/  IMAD R6, R10.reuse, UR17, R6 ;  /* 0x000000110a067c24 */ /* 0x040fe4000f8e0206 */
[C---:B------:R-:W-:Y:S02]  /*15830*/  IMAD R9, R10.reuse, UR18, R9 ;  /* 0x000000120a097c24 */ /* 0x040fe4000f8e0209 */
[C---:B------:R-:W-:Y:S02]  /*15840*/  IMAD R4, R10.reuse, UR19, R4 ;  /* 0x000000130a047c24 */ /* 0x040fe4000f8e0204 */
[----:B0-----:R-:W-:-:S02]  /*15850*/  IMAD R7, R10, UR12, R7 ;  /* 0x0000000c0a077c24 */ /* 0x001fc4000f8e0207 */
[----:B------:R-:W-:Y:S02]  /*15860*/  IMAD R8, R10, UR13, R8 ;  /* 0x0000000d0a087c24 */ /* 0x000fe4000f8e0208 */
[C---:B-1----:R-:W-:Y:S02]  /*15870*/  @P0 IMAD R5, R18.reuse, R16, R5 ;  /* 0x0000001012050224 */ /* 0x042fe400078e0205 */
[C---:B------:R-:W-:Y:S02]  /*15880*/  @P0 IMAD R6, R18.reuse, R17, R6 ;  /* 0x0000001112060224 */ /* 0x040fe400078e0206 */
[C---:B------:R-:W-:Y:S02]  /*15890*/  @P0 IMAD R9, R18.reuse, R14, R9 ;  /* 0x0000000e12090224 */ /* 0x040fe400078e0209 */
[C---:B------:R-:W-:Y:S02]  /*158a0*/  @P0 IMAD R4, R18.reuse, R15, R4 ;  /* 0x0000000f12040224 */ /* 0x040fe400078e0204 */
[----:B----4-:R-:W-:-:S02]  /*158b0*/  @P0 IMAD R7, R18, R12, R7 ;  /* 0x0000000c12070224 */ /* 0x010fc400078e0207 */
[----:B------:R-:W-:-:S07]  /*158c0*/  @P0 IMAD R8, R18, R13, R8 ;  /* 0x0000000d12080224 */ /* 0x000fce00078e0208 */
.L_x_3759:
        /* <DEDUP_REMOVED lines=11> */
[----:B------:R-:W-:Y:S01]  /*15980*/  IMAD.MOV.U32 R13, RZ, RZ, RZ ;  /* 0x000000ffff0d7224 */ /* 0x000fe200078e00ff */
[----:B------:R-:W-:Y:S01]  /*15990*/  MOV R12, R6 ;  /* 0x00000006000c7202 */ /* 0x000fe20000000f00 */
        /* <DEDUP_REMOVED lines=34> */
.L_x_3764:
        /* <DEDUP_REMOVED lines=87> */
.L_x_3763:
[----:B------:R-:W-:Y:S05]  /*16130*/  BSYNC.RECONVERGENT B3 ;  /* 0x0000000000037941 */ /* 0x000fea0003800200 */
.L_x_3762:
        /* <DEDUP_REMOVED lines=54> */
.L_x_3766:
[----:B------:R-:W-:Y:S05]  /*164a0*/  BSYNC.RECONVERGENT B3 ;  /* 0x0000000000037941 */ /* 0x000fea0003800200 */
.L_x_3765:
        /* <DEDUP_REMOVED lines=12> */
[----:B------:R-:W-:Y:S01]  /*16570*/  MOV R11, RZ ;  /* 0x000000ff000b7202 */ /* 0x000fe20000000f00 */
[----:B------:R-:W-:Y:S02]  /*16580*/  IMAD.MOV.U32 R10, RZ, RZ, R4 ;  /* 0x000000ffff0a7224 */ /* 0x000fe400078e0004 */
        /* <DEDUP_REMOVED lines=21> */
.L_x_3768:
[----:B------:R-:W-:Y:S05]  /*166e0*/  BSYNC.RECONVERGENT B3 ;  /* 0x0000000000037941 */ /* 0x000fea0003800200 */
.L_x_3767:
        /* <DEDUP_REMOVED lines=14> */
[----:B-----5:R-:W-:Y:S01]  /*167d0*/  ISETP.NE.AND P0, PT, R7, RZ, P0 ;  /* 0x000000ff0700720c */ /* 0x020fe20000705270 */
[----:B------:R-:W-:-:S03]  /*167e0*/  IMAD.MOV.U32 R7, RZ, RZ, R33 ;  /* 0x000000ffff077224 */ /* 0x000fc600078e0021 */
[----:B------:R-:W-:-:S04]  /*167f0*/  SEL R4, RZ, 0xffffffff, !P0 ;  /* 0xffffffffff047807 */ /* 0x000fc80004000000 */
[----:B------:R-:W-:-:S04]  /*16800*/  ISETP.NE.AND P0, PT, R7, R4, PT ;  /* 0x000000040700720c */ /* 0x000fc80003f05270 */
[----:B------:R-:W-:-:S09]  /*16810*/  SEL R33, RZ, 0x1, !P0 ;  /* 0x00000001ff217807 */ /* 0x000fd20004000000 */
.L_x_3761:
[----:B------:R-:W-:Y:S05]  /*16820*/  BSYNC.RECONVERGENT B2 ;  /* 0x0000000000027941 */ /* 0x000fea0003800200 */
.L_x_3760:
[----:B------:R-:W0:Y:S01]  /*16830*/  LDCU.64 UR12, c[0x0][0x710] ;  /* 0x0000e200ff0c77ac */ /* 0x000e220008000a00 */
[----:B------:R-:W-:Y:S02]  /*16840*/  IADD3 R3, PT, PT, R3, 0x80, RZ ;  /* 0x0000008003037810 */ /* 0x000fe40007ffe0ff */
[----:B0-----:R-:W-:-:S04]  /*16850*/  IADD3 R4, P0, PT, R5, UR12, RZ ;  /* 0x0000000c05047c10 */ /* 0x001fc8000ff1e0ff */
[----:B------:R-:W-:-:S05]  /*16860*/  IADD3.X R5, PT, PT, RZ, UR13, RZ, P0, !PT ;  /* 0x0000000dff057c10 */ /* 0x000fca00087fe4ff */
[----:B------:R2:W-:Y:S04]  /*16870*/  STG.E.U8 desc[UR6][R4.64], R33 ;  /* 0x0000002104007986 */ /* 0x0005e8000c101106 */
.L_x_3747:
[----:B------:R-:W-:-:S13]  /*16880*/  ISETP.GE.AND P0, PT, R3, UR4, PT ;  /* 0x0000000403007c0c */ /* 0x000fda000bf06270 */
[----:B------:R-:W-:Y:S05]  /*16890*/  @P0 BREAK.RELIABLE B0 ;  /* 0x0000000000000942 */ /* 0x000fea0003800100 */
[----:B------:R-:W-:Y:S05]  /*168a0*/  @P0 BRA `(.L_x_3758) ;  /* 0x0000002800900947 */ /* 0x000fea0003800000 */
[----:B------:R-:W-:Y:S05]  /*168b0*/  BSYNC.RELIABLE B0 ;  /* 0x0000000000007941 */ /* 0x000fea0003800100 */
.L_x_3702:
        /* <DEDUP_REMOVED lines=8> */
[----:B------:R-:W-:-:S05]  /*16940*/  SHF.R.U32.HI R11, RZ, UR13, R10 ;  /* 0x0000000dff0b7c19 */ /* 0x000fca000801160a */
[----:B------:R-:W-:-:S04]  /*16950*/  IMAD.MOV R6, RZ, RZ, -R11 ;  /* 0x000000ffff067224 */ /* 0x000fc800078e0a0b */
        /* <DEDUP_REMOVED lines=414> */
.L_x_3769:
        /* <DEDUP_REMOVED lines=18> */
[----:B------:R-:W-:Y:S02]  /*18460*/  SEL R17, R11, RZ, P0 ;  /* 0x000000ff0b117207 */ /* 0x000fe40000000000 */
[----:B------:R-:W-:Y:S01]  /*18470*/  SEL R6, R15, R10, !P1 ;  /* 0x0000000a0f067207 */ /* 0x000fe20004800000 */
[----:B-1----:R-:W-:Y:S01]  /*18480*/  IMAD.WIDE.U32 R12, R8, UR12, R12 ;  /* 0x0000000c080c7c25 */ /* 0x002fe2000f8e000c */
[----:B------:R-:W-:Y:S02]  /*18490*/  SEL R17, R17, R11, !P1 ;  /* 0x0000000b11117207 */ /* 0x000fe40004800000 */
[----:B------:R-:W-:Y:S01]  /*184a0*/  ISETP.GE.U32.AND P0, PT, R6, 0x1, PT ;  /* 0x000000010600780c */ /* 0x000fe20003f06070 */
[----:B------:R-:W-:Y:S01]  /*184b0*/  IMAD R9, R9, UR12, RZ ;  /* 0x0000000c09097c24 */ /* 0x000fe2000f8e02ff */
[----:B0-----:R-:W-:-:S02]  /*184c0*/  IADD3 R10, P1, PT, R12, UR14, RZ ;  /* 0x0000000e0c0a7c10 */ /* 0x001fc4000ff3e0ff */
[----:B------:R-:W-:Y:S01]  /*184d0*/  ISETP.GE.AND.EX P0, PT, R17, RZ, PT, P0 ;  /* 0x000000ff1100720c */ /* 0x000fe20003f06300 */
[----:B------:R-:W-:-:S05]  /*184e0*/  IMAD R9, R8, UR13, R9 ;  /* 0x0000000d08097c24 */ /* 0x000fca000f8e0209 */
[----:B------:R-:W-:-:S07]  /*184f0*/  IADD3.X R11, PT, PT, R13, UR15, R9, P1, !PT ;  /* 0x0000000f0d0b7c10 */ /* 0x000fce0008ffe409 */
        /* <DEDUP_REMOVED lines=19> */
.L_x_3774:
        /* <DEDUP_REMOVED lines=87> */
.L_x_3773:
[----:B------:R-:W-:Y:S05]  /*18ba0*/  BSYNC.RECONVERGENT B3 ;  /* 0x0000000000037941 */ /* 0x000fea0003800200 */
.L_x_3772:
        /* <DEDUP_REMOVED lines=16> */
[----:B------:R-:W-:Y:S01]  /*18cb0*/  MOV R14, R4 ;  /* 0x00000004000e7202 */ /* 0x000fe20000000f00 */
[----:B------:R-:W-:-:S02]  /*18cc0*/  IMAD.MOV.U32 R15, RZ, RZ, RZ ;  /* 0x000000ffff0f7224 */ /* 0x000fc400078e00ff */
        /* <DEDUP_REMOVED lines=36> */
.L_x_3776:
[----:B------:R-:W-:Y:S05]  /*18f10*/  BSYNC.RECONVERGENT B3 ;  /* 0x0000000000037941 */ /* 0x000fea0003800200 */
.L_x_3775:
        /* <DEDUP_REMOVED lines=35> */
.L_x_3778:
[----:B------:R-:W-:Y:S05]  /*19150*/  BSYNC.RECONVERGENT B3 ;  /* 0x0000000000037941 */ /* 0x000fea0003800200 */
.L_x_3777:
        /* <DEDUP_REMOVED lines=19> */
.L_x_3771:
[----:B------:R-:W-:Y:S05]  /*19290*/  BSYNC.RECONVERGENT B2 ;  /* 0x0000000000027941 */ /* 0x000fea0003800200 */
.L_x_3770:
[----:B------:R-:W0:Y:S01]  /*192a0*/  LDCU.64 UR12, c[0x0][0x710] ;  /* 0x0000e200ff0c77ac */ /* 0x000e220008000a00 */
[----:B------:R-:W-:Y:S02]  /*192b0*/  IADD3 R3, PT, PT, R3, 0x80, RZ ;  /* 0x0000008003037810 */ /* 0x000fe40007ffe0ff */
[----:B0-----:R-:W-:-:S04]  /*192c0*/  IADD3 R4, P0, PT, R5, UR12, RZ ;  /* 0x0000000c05047c10 */ /* 0x001fc8000ff1e0ff */
[----:B------:R-:W-:-:S05]  /*192d0*/  IADD3.X R5, PT, PT, RZ, UR13, RZ, P0, !PT ;  /* 0x0000000dff057c10 */ /* 0x000fca00087fe4ff */
[----:B------:R3:W-:Y:S04]  /*192e0*/  STG.E.U8 desc[UR6][R4.64], R33 ;  /* 0x0000002104007986 */ /* 0x0007e8000c101106 */
.L_x_3758:
[----:B------:R-:W-:Y:S05]  /*192f0*/  BSYNC.RECONVERGENT B1 ;  /* 0x0000000000017941 */ /* 0x000fea0003800200 */
.L_x_3701:
[----:B------:R-:W-:Y:S05]  /*19300*/  WARPSYNC.ALL ;  /* 0x0000000000007948 */ /* 0x000fea0003800000 */
[----:B------:R-:W-:-:S13]  /*19310*/  ISETP.GE.AND P0, PT, R3, UR4, PT ;  /* 0x0000000403007c0c */ /* 0x000fda000bf06270 */
[----:B------:R-:W-:Y:S05]  /*19320*/  @P0 EXIT ;  /* 0x000000000000094d */ /* 0x000fea0003800000 */
[----:B------:R-:W4:Y:S01]  /*19330*/  LDCU.64 UR8, c[0x0][0x390] ;  /* 0x00007200ff0877ac */ /* 0x000f220008000a00 */
[----:B0123--:R-:W-:Y:S01]  /*19340*/  MOV R5, R3 ;  /* 0x0000000300057202 */ /* 0x00ffe20000000f00 */
[----:B------:R-:W-:Y:S01]  /*19350*/  IMAD.MOV.U32 R4, RZ, RZ, RZ ;  /* 0x000000ffff047224 */ /* 0x000fe200078e00ff */
[----:B------:R-:W-:Y:S01]  /*19360*/  ISETP.NE.AND P0, PT, R0, RZ, PT ;  /* 0x000000ff0000720c */ /* 0x000fe20003f05270 */
[----:B------:R-:W0:Y:S01]  /*19370*/  LDCU UR4, c[0x0][0x38c] ;  /* 0x00007180ff0477ac */ /* 0x000e220008000800 */
        /* <DEDUP_REMOVED lines=394> */
[----:B------:R-:W1:Y:S07]  /*1ac20*/  LDCU.64 UR10, c[0x0][0x6f0] ;  /* 0x0000de00ff0a77ac */ /* 0x000e6e0008000a00 */
[----:B------:R-:W1:Y:S01]  /*1ac30*/  @P0 LDC.64 R20, c[0x0][0x4b0] ;  /* 0x00012c00ff140b82 */ /* 0x000e620000000a00 */
[----:B0-----:R-:W-:-:S05]  /*1ac40*/  IMAD.HI.U32 R18, R11, UR9, R10 ;  /* 0x000000090b127c27 */ /* 0x001fca000f8e000a */
[----:B--2---:R-:W-:Y:S02]  /*1ac50*/  SHF.R.U32.HI R19, RZ, UR4, R18 ;  /* 0x00000004ff137c19 */ /* 0x004fe40008011612 */
[----:B-----5:R-:W0:Y:S01]  /*1ac60*/  @P0 LDC R7, c[0x0][0x4ac] ;  /* 0x00012b00ff070b82 */ /* 0x020e220000000800 */
[----:B------:R-:W-:Y:S02]  /*1ac70*/  @P0 MOV R18, RZ ;  /* 0x000000ff00120202 */ /* 0x000fe40000000f00 */
[----:B------:R-:W-:-:S05]  /*1ac80*/  IADD3 R10, PT, PT, -R19, RZ, RZ ;  /* 0x000000ff130a7210 */ /* 0x000fca0007ffe1ff */
[----:B------:R-:W2:Y:S01]  /*1ac90*/  @P0 LDC.64 R12, c[0x0][0x6f8] ;  /* 0x0001be00ff0c0b82 */ /* 0x000ea20000000a00 */
[----:B------:R-:W-:-:S04]  /*1aca0*/  IMAD R10, R10, UR8, R11 ;  /* 0x000000080a0a7c24 */ /* 0x000fc8000f8e020b */
[C---:B---3--:R-:W-:Y:S02]  /*1acb0*/  IMAD R9, R10.reuse, UR12, R9 ;  /* 0x0000000c0a097c24 */ /* 0x048fe4000f8e0209 */
[----:B------:R-:W-:Y:S02]  /*1acc0*/  IMAD R4, R10, UR13, R4 ;  /* 0x0000000d0a047c24 */ /* 0x000fe4000f8e0204 */
[----:B-1----:R-:W-:-:S04]  /*1acd0*/  @P0 IMAD.HI.U32 R2, R19, R20, R18 ;  /* 0x0000001413020227 */ /* 0x002fc800078e0012 */
[C---:B------:R-:W-:Y:S01]  /*1ace0*/  IMAD R5, R10.reuse, UR14, R5 ;  /* 0x0000000e0a057c24 */ /* 0x040fe2000f8e0205 */
[----:B------:R-:W-:Y:S01]  /*1acf0*/  @P0 SHF.R.U32.HI R2, RZ, R21, R2 ;  /* 0x00000015ff020219 */ /* 0x000fe20000011602 */
[C---:B------:R-:W-:Y:S02]  /*1ad00*/  IMAD R0, R10.reuse, UR15, R0 ;  /* 0x0000000f0a007c24 */ /* 0x040fe4000f8e0200 */
[C---:B------:R-:W-:Y:S02]  /*1ad10*/  IMAD R3, R10.reuse, UR10, R3 ;  /* 0x0000000a0a037c24 */ /* 0x040fe4000f8e0203 */
[----:B------:R-:W-:Y:S02]  /*1ad20*/  @P0 IMAD.MOV R18, RZ, RZ, -R2 ;  /* 0x000000ffff120224 */ /* 0x000fe400078e0a02 */
[----:B------:R-:W-:Y:S02]  /*1ad30*/  IMAD R6, R10, UR11, R6 ;  /* 0x0000000b0a067c24 */ /* 0x000fe4000f8e0206 */
[----:B0-----:R-:W-:-:S04]  /*1ad40*/  @P0 IMAD R18, R7, R18, R19 ;  /* 0x0000001207120224 */ /* 0x001fc800078e0213 */
[C---:B--2---:R-:W-:Y:S02]  /*1ad50*/  @P0 IMAD R9, R18.reuse, R12, R9 ;  /* 0x0000000c12090224 */ /* 0x044fe400078e0209 */
[C---:B------:R-:W-:Y:S02]  /*1ad60*/  @P0 IMAD R4, R18.reuse, R13, R4 ;  /* 0x0000000d12040224 */ /* 0x040fe400078e0204 */
[C---:B------:R-:W-:Y:S02]  /*1ad70*/  @P0 IMAD R5, R18.reuse, R14, R5 ;  /* 0x0000000e12050224 */ /* 0x040fe400078e0205 */
[C---:B------:R-:W-:Y:S02]  /*1ad80*/  @P0 IMAD R0, R18.reuse, R15, R0 ;  /* 0x0000000f12000224 */ /* 0x040fe400078e0200 */
[C---:B----4-:R-:W-:Y:S02]  /*1ad90*/  @P0 IMAD R3, R18.reuse, R16, R3 ;  /* 0x0000001012030224 */ /* 0x050fe400078e0203 */
[----:B------:R-:W-:-:S07]  /*1ada0*/  @P0 IMAD R6, R18, R17, R6 ;  /* 0x0000001112060224 */ /* 0x000fce00078e0206 */
.L_x_3779:
[----:B------:R-:W0:Y:S01]  /*1adb0*/  LDCU.128 UR12, c[0x0][0x730] ;  /* 0x0000e600ff0c77ac */ /* 0x000e220008000c00 */
[----:B------:R-:W1:Y:S01]  /*1adc0*/  LDCU.64 UR8, c[0x0][0x720] ;  /* 0x0000e400ff0877ac */ /* 0x000e620008000a00 */
[----:B0-----:R-:W-:-:S04]  /*1add0*/  IADD3 R12, P0, PT, R6, UR14, RZ ;  /* 0x0000000e060c7c10 */ /* 0x001fc8000ff1e0ff */
[----:B------:R-:W-:Y:S02]  /*1ade0*/  IADD3.X R13, PT, PT, RZ, UR15, RZ, P0, !PT ;  /* 0x0000000fff0d7c10 */ /* 0x000fe400087fe4ff */
[----:B-1----:R-:W-:-:S04]  /*1adf0*/  IADD3 R6, P0, PT, R5, UR8, RZ ;  /* 0x0000000805067c10 */ /* 0x002fc8000ff1e0ff */
[----:B------:R-:W2:Y:S01]  /*1ae00*/  LDG.E.64 R12, desc[UR6][R12.64] ;  /* 0x000000060c0c7981 */ /* 0x000ea2000c1e1b00 */
[----:B-----5:R-:W-:Y:S01]  /*1ae10*/  IADD3.X R7, PT, PT, RZ, UR9, RZ, P0, !PT ;  /* 0x00000009ff077c10 */ /* 0x020fe200087fe4ff */
[----:B------:R-:W0:Y:S01]  /*1ae20*/  LDCU.128 UR8, c[0x0][0x710] ;  /* 0x0000e200ff0877ac */ /* 0x000e220008000c00 */
[----:B------:R-:W-:-:S04]  /*1ae30*/  IADD3 R10, P0, PT, R3, UR12, RZ ;  /* 0x0000000c030a7c10 */ /* 0x000fc8000ff1e0ff */
[----:B------:R-:W3:Y:S01]  /*1ae40*/  LDG.E.64 R6, desc[UR6][R6.64] ;  /* 0x0000000606067981 */ /* 0x000ee2000c1e1b00 */
[----:B------:R-:W-:Y:S01]  /*1ae50*/  IADD3.X R11, PT, PT, RZ, UR13, RZ, P0, !PT ;  /* 0x0000000dff0b7c10 */ /* 0x000fe200087fe4ff */
[----:B------:R-:W3:Y:S05]  /*1ae60*/  LDCU.128 UR12, c[0x0][0x740] ;  /* 0x0000e800ff0c77ac */ /* 0x000eea0008000c00 */
[----:B------:R-:W4:Y:S01]  /*1ae70*/  LDG.E.64 R10, desc[UR6][R10.64] ;  /* 0x000000060a0a7981 */ /* 0x000f22000c1e1b00 */
[----:B------:R-:W-:Y:S01]  /*1ae80*/  ISETP.NE.AND P1, PT, RZ, UR5, PT ;  /* 0x00000005ff007c0c */ /* 0x000fe2000bf25270 */
[----:B------:R-:W1:Y:S01]  /*1ae90*/  LDCU.64 UR4, c[0x0][0x758] ;  /* 0x0000eb00ff0477ac */ /* 0x000e620008000a00 */
[----:B------:R-:W-:Y:S01]  /*1aea0*/  MOV R5, RZ ;  /* 0x000000ff00057202 */ /* 0x000fe20000000f00 */
[----:B------:R-:W-:Y:S01]  /*1aeb0*/  BSSY.RECONVERGENT B1, `(.L_x_3780) ;  /* 0x00000e4000017945 */ /* 0x000fe20003800200 */
[----:B--2---:R-:W-:-:S04]  /*1aec0*/  ISETP.LT.U32.AND P0, PT, R12, 0x1, PT ;  /* 0x000000010c00780c */ /* 0x004fc80003f01070 */
[----:B------:R-:W-:Y:S01]  /*1aed0*/  ISETP.LT.AND.EX P0, PT, R13, RZ, PT, P0 ;  /* 0x000000ff0d00720c */ /* 0x000fe20003f01300 */
[----:B---3--:R-:W-:-:S03]  /*1aee0*/  IMAD R15, R7, UR12, RZ ;  /* 0x0000000c070f7c24 */ /* 0x008fc6000f8e02ff */
[----:B------:R-:W-:Y:S01]  /*1aef0*/  SEL R3, R12, 0x1, P0 ;  /* 0x000000010c037807 */ /* 0x000fe20000000000 */
[C---:B------:R-:W-:Y:S01]  /*1af00*/  IMAD.WIDE.U32 R4, R6.reuse, UR12, R4 ;  /* 0x0000000c06047c25 */ /* 0x040fe2000f8e0004 */
[----:B------:R-:W-:Y:S02]  /*1af10*/  SEL R7, R13, RZ, P0 ;  /* 0x000000ff0d077207 */ /* 0x000fe40000000000 */
[----:B------:R-:W-:Y:S01]  /*1af20*/  SEL R2, R3, R12, !P1 ;  /* 0x0000000c03027207 */ /* 0x000fe20004800000 */
[----:B------:R-:W-:Y:S01]  /*1af30*/  IMAD R15, R6, UR13, R15 ;  /* 0x0000000d060f7c24 */ /* 0x000fe2000f8e020f */
[----:B------:R-:W-:Y:S01]  /*1af40*/  SEL R6, R7, R13, !P1 ;  /* 0x0000000d07067207 */ /* 0x000fe20004800000 */
[----:B------:R-:W2:Y:S01]  /*1af50*/  LDCU.64 UR12, c[0x0][0x728] ;  /* 0x0000e500ff0c77ac */ /* 0x000ea20008000a00 */
[----:B------:R-:W-:Y:S02]  /*1af60*/  ISETP.GE.U32.AND P0, PT, R2, 0x1, PT ;  /* 0x000000010200780c */ /* 0x000fe40003f06070 */
[----:B0-----:R-:W-:-:S02]  /*1af70*/  IADD3 R8, P1, PT, R9, UR8, RZ ;  /* 0x0000000809087c10 */ /* 0x001fc4000ff3e0ff */
[----:B------:R-:W-:Y:S02]  /*1af80*/  ISETP.GE.AND.EX P0, PT, R6, RZ, PT, P0 ;  /* 0x000000ff0600720c */ /* 0x000fe40003f06300 */
[----:B----4-:R-:W-:Y:S01]  /*1af90*/  LEA R12, P3, R10, UR14, 0x3 ;  /* 0x0000000e0a0c7c11 */ /* 0x010fe2000f8618ff */
[----:B------:R-:W-:Y:S01]  /*1afa0*/  IMAD.X R9, RZ, RZ, UR9, P1 ;  /* 0x00000009ff097e24 */ /* 0x000fe200088e06ff */
[----:B------:R-:W-:Y:S02]  /*1afb0*/  IADD3 R14, P2, PT, R4, UR10, RZ ;  /* 0x0000000a040e7c10 */ /* 0x000fe4000ff5e0ff */
[----:B------:R-:W-:Y:S02]  /*1afc0*/  LEA.HI.X R13, R10, UR15, R11, 0x3, P3 ;  /* 0x0000000f0a0d7c11 */ /* 0x000fe400098f1c0b */
[----:B------:R-:W-:Y:S02]  /*1afd0*/  IADD3.X R15, PT, PT, R5, UR11, R15, P2, !PT ;  /* 0x0000000b050f7c10 */ /* 0x000fe400097fe40f */
[----:B------:R-:W-:-:S03]  /*1afe0*/  PRMT R7, RZ, 0x7610, R7 ;  /* 0x00007610ff077816 */ /* 0x000fc60000000007 */
[----:B-12---:R-:W-:Y:S05]  /*1aff0*/  @!P0 BRA `(.L_x_3781) ;  /* 0x0000000c003c8947 */ /* 0x006fea0003800000 */
[----:B------:R0:W5:Y:S01]  /*1b000*/  LDG.E.U8 R3, desc[UR6][R14.64] ;  /* 0x000000060e037981 */ /* 0x000162000c1e1100 */
[C---:B------:R-:W-:Y:S01]  /*1b010*/  ISETP.GE.U32.AND P0, PT, R2.reuse, 0x8, PT ;  /* 0x000000080200780c */ /* 0x040fe20003f06070 */
[----:B------:R-:W-:Y:S01]  /*1b020*/  BSSY.RECONVERGENT B2, `(.L_x_3782) ;  /* 0x000005e000027945 */ /* 0x000fe20003800200 */
[----:B------:R-:W-:Y:S02]  /*1b030*/  LOP3.LUT R4, R2, 0x7, RZ, 0xc0, !PT ;  /* 0x0000000702047812 */ /* 0x000fe400078ec0ff */
[----:B------:R-:W-:Y:S02]  /*1b040*/  ISETP.GE.U32.AND.EX P0, PT, R6, RZ, PT, P0 ;  /* 0x000000ff0600720c */ /* 0x000fe40003f06100 */
[----:B------:R-:W-:-:S11]  /*1b050*/  PRMT R7, RZ, 0x7610, R7 ;  /* 0x00007610ff077816 */ /* 0x000fd60000000007 */
[----:B0-----:R-:W-:Y:S05]  /*1b060*/  @!P0 BRA `(.L_x_3783) ;  /* 0x0000000400648947 */ /* 0x001fea0003800000 */
[----:B------:R-:W-:Y:S01]  /*1b070*/  BSSY.RECONVERGENT B3, `(.L_x_3783) ;  /* 0x0000058000037945 */ /* 0x000fe20003800200 */
[----:B------:R-:W-:Y:S02]  /*1b080*/  LOP3.LUT R5, R6, 0x7fffffff, RZ, 0xc0, !PT ;  /* 0x7fffffff06057812 */ /* 0x000fe400078ec0ff */
[----:B------:R-:W-:Y:S02]  /*1b090*/  LOP3.LUT R6, R2, 0xfffffff8, RZ, 0xc0, !PT ;  /* 0xfffffff802067812 */ /* 0x000fe400078ec0ff */
[----:B------:R-:W-:-:S07]  /*1b0a0*/  PRMT R7, RZ, 0x7610, R7 ;  /* 0x00007610ff077816 */ /* 0x000fce0000000007 */
.L_x_3784:
        /* <DEDUP_REMOVED lines=39> */
[----:B------:R-:W-:Y:S01]  /*1b320*/  IMAD R19, R19, UR4, RZ ;  /* 0x0000000413137c24 */ /* 0x000fe2000f8e02ff */
[----:B------:R1:W4:Y:S01]  /*1b330*/  LDG.E.U8 R12, desc[UR6][R12.64] ;  /* 0x000000060c0c7981 */ /* 0x000322000c1e1100 */
[----:B------:R-:W-:Y:S01]  /*1b340*/  IMAD.WIDE.U32 R26, R18, UR4, R16 ;  /* 0x00000004121a7c25 */ /* 0x000fe2000f8e0010 */
[----:B------:R-:W-:-:S03]  /*1b350*/  IADD3.X R15, PT, PT, R33, UR13, R15, P0, !PT ;  /* 0x0000000d210f7c10 */ /* 0x000fc600087fe40f */
[----:B0-----:R-:W-:Y:S01]  /*1b360*/  IMAD R21, R18, UR5, R19 ;  /* 0x0000000512157c24 */ /* 0x001fe2000f8e0213 */
        /* <DEDUP_REMOVED lines=16> */
[----:B-----5:R-:W-:-:S04]  /*1b470*/  ISETP.NE.AND P4, PT, R3, RZ, PT ;  /* 0x000000ff0300720c */ /* 0x020fc80003f85270 */
[----:B---3--:R-:W-:-:S04]  /*1b480*/  ISETP.NE.AND P0, PT, R20, RZ, P4 ;  /* 0x000000ff1400720c */ /* 0x008fc80002705270 */
[----:B-1----:R-:W-:Y:S02]  /*1b490*/  SEL R13, RZ, 0xffffffff, !P0 ;  /* 0xffffffffff0d7807 */ /* 0x002fe40004000000 */
[----:B--2---:R-:W-:Y:S02]  /*1b4a0*/  ISETP.NE.AND P0, PT, R30, RZ, P4 ;  /* 0x000000ff1e00720c */ /* 0x004fe40002705270 */
[----:B------:R-:W-:Y:S02]  /*1b4b0*/  LOP3.LUT R20, R7, 0xff, RZ, 0xc0, !PT ;  /* 0x000000ff07147812 */ /* 0x000fe400078ec0ff */
[----:B------:R-:W-:Y:S02]  /*1b4c0*/  LOP3.LUT R13, R13, 0xff, RZ, 0xc0, !PT ;  /* 0x000000ff0d0d7812 */ /* 0x000fe400078ec0ff */
[----:B----4-:R-:W-:Y:S02]  /*1b4d0*/  ISETP.NE.AND P2, PT, R28, RZ, P4 ;  /* 0x000000ff1c00720c */ /* 0x010fe40002745270 */
[----:B------:R-:W-:-:S02]  /*1b4e0*/  ISETP.NE.OR P0, PT, R20, R13, P0 ;  /* 0x0000000d1400720c */ /* 0x000fc40000705670 */
[----:B------:R-:W-:Y:S02]  /*1b4f0*/  ISETP.NE.AND P5, PT, R12, RZ, P4 ;  /* 0x000000ff0c00720c */ /* 0x000fe400027a5270 */
[----:B------:R-:W-:Y:S02]  /*1b500*/  ISETP.NE.AND P3, PT, R14, RZ, P4 ;  /* 0x000000ff0e00720c */ /* 0x000fe40002765270 */
[----:B------:R-:W-:Y:S02]  /*1b510*/  PLOP3.LUT P2, PT, P5, P0, P2, 0xfe, 0x0 ;  /* 0x000000000000781c */ /* 0x000fe40002f41f26 */
[----:B------:R-:W-:-:S04]  /*1b520*/  IADD3 R6, P5, PT, R6, -0x8, RZ ;  /* 0xfffffff806067810 */ /* 0x000fc80007fbe0ff */
[----:B------:R-:W-:Y:S02]  /*1b530*/  IADD3.X R5, PT, PT, R5, -0x1, RZ, P5, !PT ;  /* 0xffffffff05057810 */ /* 0x000fe40002ffe4ff */
[----:B------:R-:W-:Y:S02]  /*1b540*/  ISETP.NE.AND P1, PT, R26, RZ, P4 ;  /* 0x000000ff1a00720c */ /* 0x000fe40002725270 */
[----:B------:R-:W-:Y:S02]  /*1b550*/  ISETP.NE.AND P0, PT, R18, RZ, P4 ;  /* 0x000000ff1200720c */ /* 0x000fe40002705270 */
[----:B------:R-:W-:Y:S02]  /*1b560*/  PLOP3.LUT P1, PT, P1, P2, P3, 0xfe, 0x0 ;  /* 0x000000000000781c */ /* 0x000fe40000f25f36 */
[----:B------:R-:W-:Y:S02]  /*1b570*/  ISETP.NE.AND P4, PT, R16, RZ, P4 ;  /* 0x000000ff1000720c */ /* 0x000fe40002785270 */
[----:B------:R-:W-:-:S02]  /*1b580*/  ISETP.NE.U32.AND P3, PT, R6, RZ, PT ;  /* 0x000000ff0600720c */ /* 0x000fc40003f65070 */
[----:B------:R-:W-:Y:S02]  /*1b590*/  PLOP3.LUT P0, PT, P4, P1, P0, 0xfe, 0x0 ;  /* 0x000000000000781c */ /* 0x000fe40002703f06 */
[----:B------:R-:W-:Y:S02]  /*1b5a0*/  ISETP.NE.AND.EX P1, PT, R5, RZ, PT, P3 ;  /* 0x000000ff0500720c */ /* 0x000fe40003f25330 */
[----:B------:R-:W-:Y:S02]  /*1b5b0*/  IADD3 R12, P2, PT, R10, 0x40, RZ ;  /* 0x000000400a0c7810 */ /* 0x000fe40007f5e0ff */
[----:B------:R-:W-:-:S03]  /*1b5c0*/  SEL R7, RZ, 0x1, !P0 ;  /* 0x00000001ff077807 */ /* 0x000fc60004000000 */
[----:B------:R-:W-:-:S06]  /*1b5d0*/  IMAD.X R13, RZ, RZ, R11, P2 ;  /* 0x000000ffff0d7224 */ /* 0x000fcc00010e060b */
[----:B------:R-:W-:Y:S05]  /*1b5e0*/  @P1 BRA `(.L_x_3784) ;  /* 0xfffffff800b01947 */ /* 0x000fea000383ffff */
[----:B------:R-:W-:Y:S05]  /*1b5f0*/  BSYNC.RECONVERGENT B3 ;  /* 0x0000000000037941 */ /* 0x000fea0003800200 */
.L_x_3783:
[----:B------:R-:W-:Y:S05]  /*1b600*/  BSYNC.RECONVERGENT B2 ;  /* 0x0000000000027941 */ /* 0x000fea0003800200 */
.L_x_3782:
        /* <DEDUP_REMOVED lines=54> */
.L_x_3786:
[----:B------:R-:W-:Y:S05]  /*1b970*/  BSYNC.RECONVERGENT B2 ;  /* 0x0000000000027941 */ /* 0x000fea0003800200 */
.L_x_3785:
        /* <DEDUP_REMOVED lines=35> */
.L_x_3788:
[----:B------:R-:W-:Y:S05]  /*1bbb0*/  BSYNC.RECONVERGENT B2 ;  /* 0x0000000000027941 */ /* 0x000fea0003800200 */
.L_x_3787:
        /* <DEDUP_REMOVED lines=19> */
.L_x_3781:
[----:B------:R-:W-:Y:S05]  /*1bcf0*/  BSYNC.RECONVERGENT B1 ;  /* 0x0000000000017941 */ /* 0x000fea0003800200 */
.L_x_3780:
[----:B------:R-:W-:Y:S01]  /*1bd00*/  STG.E.U8 desc[UR6][R8.64], R7 ;  /* 0x0000000708007986 */ /* 0x000fe2000c101106 */
[----:B------:R-:W-:Y:S05]  /*1bd10*/  EXIT ;  /* 0x000000000000794d */ /* 0x000fea0003800000 */
.L_x_3789:
        /* <DEDUP_REMOVED lines=14> */
.L_x_19016:


//--------------------- .text._ZN2at6native73_GLOBAL__N__c8866d80_35_SparseBinaryOpIntersectionKernel_cu_b2145a98_327112apply_kernelILi128ELi8EZNS1_29binary_op_intersection_kernelINS1_5MulOpEN3c107complexIfEElEEvRNS_14TensorIteratorEllRKNS_6TensorEbEUliE_EEviT1_ --------------------------
	.section	.text._ZN2at6native73_GLOBAL__N__c8866d80_35_SparseBinaryOpIntersectionKernel_cu_b2145a98_327112apply_kernelILi128ELi8EZNS1_29binary_op_intersection_kernelINS1_5MulOpEN3c107complexIfEElEEvRNS_14TensorIteratorEllRKNS_6TensorEbEUliE_EEviT1_,"ax",@progbits
	.align	128
.text._ZN2at6native73_GLOBAL__N__c8866d80_35_SparseBinaryOpIntersectionKernel_cu_b2145a98_327112apply_kernelILi128ELi8EZNS1_29binary_op_intersection_kernelINS1_5MulOpEN3c107complexIfEElEEvRNS_14TensorIteratorEllRKNS_6TensorEbEUliE_EEviT1_:
        .type           _ZN2at6native73_GLOBAL__N__c8866d80_35_SparseBinaryOpIntersectionKernel_cu_b2145a98_327112apply_kernelILi128ELi8EZNS1_29binary_op_intersection_kernelINS1_5MulOpEN3c107complexIfEElEEvRNS_14TensorIteratorEllRKNS_6TensorEbEUliE_EEviT1_,@function
        .size           _ZN2at6native73_GLOBAL__N__c8866d80_35_SparseBinaryOpIntersectionKernel_cu_b2145a98_327112apply_kernelILi128ELi8EZNS1_29binary_op_intersection_kernelINS1_5MulOpEN3c107complexIfEElEEvRNS_14TensorIteratorEllRKNS_6TensorEbEUliE_EEviT1_,(.L_x_19017 - _ZN2at6native73_GLOBAL__N__c8866d80_35_SparseBinaryOpIntersectionKernel_cu_b2145a98_327112apply_kernelILi128ELi8EZNS1_29binary_op_intersection_kernelINS1_5MulOpEN3c107complexIfEElEEvRNS_14TensorIteratorEllRKNS_6TensorEbEUliE_EEviT1_)
        .other          _ZN2at6native73_GLOBAL__N__c8866d80_35_SparseBinaryOpIntersectionKernel_cu_b2145a98_327112apply_kernelILi128ELi8EZNS1_29binary_op_intersection_kernelINS1_5MulOpEN3c107complexIfEElEEvRNS_14TensorIteratorEllRKNS_6TensorEbEUliE_EEviT1_,@"STO_CUDA_ENTRY STV_DEFAULT"
_ZN2at6native73_GLOBAL__N__c8866d80_35_SparseBinaryOpIntersectionKernel_cu_b2145a98_327112apply_kernelILi128ELi8EZNS1_29binary_op_intersection_kernelINS1_5MulOpEN3c107complexIfEElEEvRNS_14TensorIteratorEllRKNS_6TensorEbEUliE_EEviT1_:
        /* <DEDUP_REMOVED lines=42> */
[----:B------:R-:W-:-:S02]  /*02a0*/  CS2R R12, SRZ ;  /* 0x00000000000c7805 */ /* 0x000fc4000001ff00 */
[----:B----4-:R-:W-:Y:S02]  /*02b0*/  LEA R10, P1, R8, R16, 0x3 ;  /* 0x00000010080a7211 */ /* 0x010fe400078218ff */
[----:B------:R-:W-:Y:S02]  /*02c0*/  ISETP.GE.AND.EX P0, PT, R14, RZ, PT, P0 ;  /* 0x000000ff0e00720c */ /* 0x000fe40003f06300 */
[----:B------:R-:W-:-:S04]  /*02d0*/  IADD3 R3, PT, PT, R9, R3, RZ ;  /* 0x0000000309037210 */ /* 0x000fc80007ffe0ff */
[----:B------:R-:W-:-:S07]  /*02e0*/  LEA.HI.X R11, R8, R17, R3, 0x3, P1 ;  /* 0x00000011080b7211 */ /* 0x000fce00008f1c03 */
[----:B------:R-:W-:Y:S05]  /*02f0*/  @!P0 BRA `(.L_x_3794) ;  /* 0x0000001000108947 */ /* 0x000fea0003800000 */
[----:B------:R-:W1:Y:S01]  /*0300*/  LDC.64 R4, c[0x0][0x730] ;  /* 0x0001cc00ff047b82 */ /* 0x000e620000000a00 */
[----:B------:R2:W5:Y:S07]  /*0310*/  LDG.E.64 R8, desc[UR6][R10.64] ;  /* 0x000000060a087981 */ /* 0x00056e000c1e1b00 */
[----:B------:R-:W3:Y:S01]  /*0320*/  LDC.64 R6, c[0x0][0x748] ;  /* 0x0001d200ff067b82 */ /* 0x000ee20000000a00 */
[----:B-1----:R-:W3:Y:S01]  /*0330*/  LDG.E.64 R4, desc[UR6][R4.64] ;  /* 0x0000000604047981 */ /* 0x002ee2000c1e1b00 */
[----:B------:R-:W-:-:S04]  /*0340*/  ISETP.GE.U32.AND P0, PT, R2, 0x8, PT ;  /* 0x000000080200780c */ /* 0x000fc80003f06070 */
[----:B------:R-:W-:Y:S02]  /*0350*/  ISETP.GE.U32.AND.EX P0, PT, R14, RZ, PT, P0 ;  /* 0x000000ff0e00720c */ /* 0x000fe40003f06100 */
[----:B------:R-:W-:Y:S02]  /*0360*/  CS2R R12, SRZ ;  /* 0x00000000000c7805 */ /* 0x000fe4000001ff00 */
[----:B------:R-:W-:Y:S02]  /*0370*/  LOP3.LUT R3, R2, 0x7, RZ, 0xc0, !PT ;  /* 0x0000000702037812 */ /* 0x000fe400078ec0ff */
[----:B---3--:R-:W-:-:S04]  /*0380*/  LEA R6, P1, R4, R6, 0x3 ;  /* 0x0000000604067211 */ /* 0x008fc800078218ff */
[----:B------:R-:W-:-:S03]  /*0390*/  LEA.HI.X R7, R4, R7, R5, 0x3, P1 ;  /* 0x0000000704077211 */ /* 0x000fc600008f1c05 */
[----:B--2---:R-:W-:Y:S06]  /*03a0*/  @!P0 BRA `(.L_x_3795) ;  /* 0x0000000400f08947 */ /* 0x004fec0003800000 */
[----:B------:R-:W1:Y:S01]  /*03b0*/  LDC.64 R10, c[0x0][0x728] ;  /* 0x0001ca00ff0a7b82 */ /* 0x000e620000000a00 */
[----:B------:R-:W-:Y:S01]  /*03c0*/  HFMA2 R13, -RZ, RZ, 0, 0 ;  /* 0x00000000ff0d7431 */ /* 0x000fe200000001ff */
[----:B------:R-:W-:Y:S01]  /*03d0*/  LOP3.LUT R5, R14, 0x7fffffff, RZ, 0xc0, !PT ;  /* 0x7fffffff0e057812 */ /* 0x000fe200078ec0ff */
[----:B------:R-:W2:Y:S01]  /*03e0*/  LDCU.64 UR28, c[0x0][0x758] ;  /* 0x0000eb00ff1c77ac */ /* 0x000ea20008000a00 */
[----:B------:R-:W-:-:S07]  /*03f0*/  LOP3.LUT R4, R2, 0xfffffff8, RZ, 0xc0, !PT ;  /* 0xfffffff802047812 */ /* 0x000fce00078ec0ff */
.L_x_3796:
        /* <DEDUP_REMOVED lines=10> */
[----:B------:R-:W-:Y:S01]  /*04a0*/  IMAD R17, R16, UR29, R17 ;  /* 0x0000001d10117c24 */ /* 0x000fe2000f8e0211 */
[----:B-1----:R-:W-:Y:S01]  /*04b0*/  LEA R16, P0, R24, R10, 0x3 ;  /* 0x0000000a18107211 */ /* 0x002fe200078018ff */
[----:B---3--:R-:W-:Y:S02]  /*04c0*/  IMAD R29, R29, UR28, RZ ;  /* 0x0000001c1d1d7c24 */ /* 0x008fe4000f8e02ff */
[----:B----4-:R-:W-:Y:S01]  /*04d0*/  IMAD R21, R21, UR28, RZ ;  /* 0x0000001c15157c24 */ /* 0x010fe2000f8e02ff */
[----:B------:R-:W-:Y:S01]  /*04e0*/  IADD3 R17, PT, PT, R25, R17, RZ ;  /* 0x0000001119117210 */ /* 0x000fe20007ffe0ff */
[----:B------:R-:W-:-:S03]  /*04f0*/  IMAD.WIDE.U32 R18, R28, UR28, RZ ;  /* 0x0000001c1c127c25 */ /* 0x000fc6000f8e00ff */
[----:B------:R-:W-:Y:S01]  /*0500*/  LEA.HI.X R17, R24, R11, R17, 0x3, P0 ;  /* 0x0000000b18117211 */ /* 0x000fe200000f1c11 */
[----:B------:R-:W-:Y:S02]  /*0510*/  IMAD R25, R28, UR29, R29 ;  /* 0x0000001d1c197c24 */ /* 0x000fe4000f8e021d */
[----:B------:R-:W-:-:S03]  /*0520*/  IMAD.WIDE.U32 R28, R20, UR28, RZ ;  /* 0x0000001c141c7c25 */ /* 0x000fc6000f8e00ff */
        /* <DEDUP_REMOVED lines=11> */
[----:B------:R-:W2:Y:S02]  /*05e0*/  LDG.E.64 R16, desc[UR6][R16.64] ;  /* 0x0000000610107981 */ /* 0x000ea4000c1e1b00 */
[----:B------:R-:W-:Y:S01]  /*05f0*/  IMAD.WIDE.U32 R28, R32, UR28, RZ ;  /* 0x0000001c201c7c25 */ /* 0x000fe2000f8e00ff */
[----:B------:R-:W-:Y:S01]  /*0600*/  IADD3 R31, PT, PT, R19, R31, RZ ;  /* 0x0000001f131f7210 */ /* 0x000fe20007ffe0ff */
[----:B------:R-:W3:Y:S01]  /*0610*/  LDG.E.64 R20, desc[UR6][R20.64] ;  /* 0x0000000614147981 */ /* 0x000ee2000c1e1b00 */
[----:B------:R-:W-:Y:S01]  /*0620*/  LEA R30, P0, R18, R10, 0x3 ;  /* 0x0000000a121e7211 */ /* 0x000fe200078018ff */
[----:B------:R-:W-:-:S02]  /*0630*/  IMAD R33, R32, UR29, R33 ;  /* 0x0000001d20217c24 */ /* 0x000fc4000f8e0221 */
[----:B------:R-:W-:Y:S01]  /*0640*/  IMAD R27, R27, UR28, RZ ;  /* 0x0000001c1b1b7c24 */ /* 0x000fe2000f8e02ff */
[----:B------:R-:W4:Y:S02]  /*0650*/  LDG.E.64 R24, desc[UR6][R24.64] ;  /* 0x0000000618187981 */ /* 0x000f24000c1e1b00 */
[----:B------:R-:W-:Y:S01]  /*0660*/  IADD3 R19, PT, PT, R29, R33, RZ ;  /* 0x000000211d137210 */ /* 0x000fe20007ffe0ff */
[----:B------:R-:W-:Y:S01]  /*0670*/  IMAD R29, R23, UR28, RZ ;  /* 0x0000001c171d7c24 */ /* 0x000fe2000f8e02ff */
[-C--:B------:R-:W-:Y:S02]  /*0680*/  LEA.HI.X R31, R18, R11.reuse, R31, 0x3, P0 ;  /* 0x0000000b121f7211 */ /* 0x080fe400000f1c1f */
[-C--:B------:R-:W-:Y:S01]  /*0690*/  LEA R18, P0, R28, R10.reuse, 0x3 ;  /* 0x0000000a1c127211 */ /* 0x080fe200078018ff */
[C---:B------:R-:W-:Y:S02]  /*06a0*/  IMAD R29, R22.reuse, UR29, R29 ;  /* 0x0000001d161d7c24 */ /* 0x040fe4000f8e021d */
[----:B------:R-:W-:Y:S01]  /*06b0*/  IMAD.WIDE.U32 R22, R22, UR28, RZ ;  /* 0x0000001c16167c25 */ /* 0x000fe2000f8e00ff */
[----:B------:R-:W-:Y:S01]  /*06c0*/  LEA.HI.X R19, R28, R11, R19, 0x3, P0 ;  /* 0x0000000b1c137211 */ /* 0x000fe200000f1c13 */
[----:B------:R-:W4:Y:S02]  /*06d0*/  LDG.E.64 R30, desc[UR6][R30.64] ;  /* 0x000000061e1e7981 */ /* 0x000f24000c1e1b00 */
[----:B------:R-:W-:Y:S01]  /*06e0*/  IMAD R32, R26, UR29, R27 ;  /* 0x0000001d1a207c24 */ /* 0x000fe2000f8e021b */
[-C--:B------:R-:W-:Y:S01]  /*06f0*/  LEA R28, P0, R22, R10.reuse, 0x3 ;  /* 0x0000000a161c7211 */ /* 0x080fe200078018ff */
[----:B------:R-:W-:Y:S01]  /*0700*/  IMAD.WIDE.U32 R26, R26, UR28, RZ ;  /* 0x0000001c1a1a7c25 */ /* 0x000fe2000f8e00ff */
[----:B------:R-:W-:Y:S01]  /*0710*/  IADD3 R29, PT, PT, R23, R29, RZ ;  /* 0x0000001d171d7210 */ /* 0x000fe20007ffe0ff */
[----:B------:R-:W4:Y:S03]  /*0720*/  LDG.E.64 R18, desc[UR6][R18.64] ;  /* 0x0000000612127981 */ /* 0x000f26000c1e1b00 */
[----:B------:R-:W-:Y:S01]  /*0730*/  LEA.HI.X R29, R22, R11, R29, 0x3, P0 ;  /* 0x0000000b161d7211 */ /* 0x000fe200000f1c1d */
[----:B------:R-:W-:Y:S01]  /*0740*/  IMAD R15, R15, UR28, RZ ;  /* 0x0000001c0f0f7c24 */ /* 0x000fe2000f8e02ff */
[----:B------:R-:W-:-:S02]  /*0750*/  LEA R22, P0, R26, R10, 0x3 ;  /* 0x0000000a1a167211 */ /* 0x000fc400078018ff */
[----:B------:R-:W-:Y:S01]  /*0760*/  IADD3 R32, PT, PT, R27, R32, RZ ;  /* 0x000000201b207210 */ /* 0x000fe20007ffe0ff */
[----:B------:R-:W-:Y:S01]  /*0770*/  IMAD R15, R14, UR29, R15 ;  /* 0x0000001d0e0f7c24 */ /* 0x000fe2000f8e020f */
[----:B------:R-:W4:Y:S02]  /*0780*/  LDG.E.64 R28, desc[UR6][R28.64] ;  /* 0x000000061c1c7981 */ /* 0x000f24000c1e1b00 */
[----:B------:R-:W-:Y:S01]  /*0790*/  LEA.HI.X R23, R26, R11, R32, 0x3, P0 ;  /* 0x0000000b1a177211 */ /* 0x000fe200000f1c20 */
[----:B------:R-:W-:-:S03]  /*07a0*/  IMAD.WIDE.U32 R26, R14, UR28, RZ ;  /* 0x0000001c0e1a7c25 */ /* 0x000fc6000f8e00ff */
[----:B------:R-:W-:Y:S02]  /*07b0*/  LEA R14, P0, R26, R10, 0x3 ;  /* 0x0000000a1a0e7211 */ /* 0x000fe400078018ff */
[----:B------:R-:W4:Y:S01]  /*07c0*/  LDG.E.64 R22, desc[UR6][R22.64] ;  /* 0x0000000616167981 */ /* 0x000f22000c1e1b00 */
[----:B------:R-:W-:-:S04]  /*07d0*/  IADD3 R15, PT, PT, R27, R15, RZ ;  /* 0x0000000f1b0f7210 */ /* 0x000fc80007ffe0ff */
[----:B------:R-:W-:-:S06]  /*07e0*/  LEA.HI.X R15, R26, R11, R15, 0x3, P0 ;  /* 0x0000000b1a0f7211 */ /* 0x000fcc00000f1c0f */
[----:B------:R-:W4:Y:S01]  /*07f0*/  LDG.E.64 R14, desc[UR6][R14.64] ;  /* 0x000000060e0e7981 */ /* 0x000f22000c1e1b00 */
[----:B------:R-:W-:-:S04]  /*0800*/  IADD3 R4, P0, PT, R4, -0x8, RZ ;  /* 0xfffffff804047810 */ /* 0x000fc80007f1e0ff */
[----:B------:R-:W-:Y:S02]  /*0810*/  IADD3.X R5, PT, PT, R5, -0x1, RZ, P0, !PT ;  /* 0xffffffff05057810 */ /* 0x000fe400007fe4ff */
[----:B------:R-:W-:-:S04]  /*0820*/  ISETP.NE.U32.AND P0, PT, R4, RZ, PT ;  /* 0x000000ff0400720c */ /* 0x000fc80003f05070 */
[----:B------:R-:W-:Y:S02]  /*0830*/  ISETP.NE.AND.EX P0, PT, R5, RZ, PT, P0 ;  /* 0x000000ff0500720c */ /* 0x000fe40003f05300 */
[----:B------:R-:W-:-:S04]  /*0840*/  IADD3 R6, P1, PT, R6, 0x40, RZ ;  /* 0x0000004006067810 */ /* 0x000fc80007f3e0ff */
[----:B------:R-:W-:Y:S01]  /*0850*/  IADD3.X R7, PT, PT, RZ, R7, RZ, P1, !PT ;  /* 0x00000007ff077210 */ /* 0x000fe20000ffe4ff */
[-C--:B--2--5:R-:W-:Y:S01]  /*0860*/  FMUL.FTZ R27, R9, R17.reuse ;  /* 0x00000011091b7220 */ /* 0x0a4fe20000410000 */
[----:B------:R-:W-:-:S03]  /*0870*/  FMUL.FTZ R26, R8, R17 ;  /* 0x00000011081a7220 */ /* 0x000fc60000410000 */
[CC--:B------:R-:W-:Y:S01]  /*0880*/  FFMA.FTZ R27, R8.reuse, R16.reuse, -R27 ;  /* 0x00000010081b7223 */ /* 0x0c0fe2000001081b */
[C---:B------:R-:W-:Y:S01]  /*0890*/  FFMA.FTZ R26, R9.reuse, R16, R26 ;  /* 0x00000010091a7223 */ /* 0x040fe2000001001a */
[-C--:B---3--:R-:W-:Y:S01]  /*08a0*/  FMUL.FTZ R17, R9, R21.reuse ;  /* 0x0000001509117220 */ /* 0x088fe20000410000 */
[----:B------:R-:W-:Y:S01]  /*08b0*/  FMUL.FTZ R16, R8, R21 ;  /* 0x0000001508107220 */ /* 0x000fe20000410000 */
[----:B------:R-:W-:Y:S01]  /*08c0*/  FADD.FTZ R27, R27, R12 ;  /* 0x0000000c1b1b7221 */ /* 0x000fe20000010000 */
[----:B------:R-:W-:Y:S01]  /*08d0*/  FADD.FTZ R26, R26, R13 ;  /* 0x0000000d1a1a7221 */ /* 0x000fe20000010000 */
[CC--:B------:R-:W-:Y:S01]  /*08e0*/  FFMA.FTZ R12, R8.reuse, R20.reuse, -R17 ;  /* 0x00000014080c7223 */ /* 0x0c0fe20000010811 */
[C---:B------:R-:W-:Y:S01]  /*08f0*/  FFMA.FTZ R13, R9.reuse, R20, R16 ;  /* 0x00000014090d7223 */ /* 0x040fe20000010010 */
[-C--:B----4-:R-:W-:Y:S01]  /*0900*/  FMUL.FTZ R17, R9, R25.reuse ;  /* 0x0000001909117220 */ /* 0x090fe20000410000 */
[----:B------:R-:W-:Y:S01]  /*0910*/  FMUL.FTZ R16, R8, R25 ;  /* 0x0000001908107220 */ /* 0x000fe20000410000 */
[----:B------:R-:W-:Y:S01]  /*0920*/  FADD.FTZ R12, R27, R12 ;  /* 0x0000000c1b0c7221 */ /* 0x000fe20000010000 */
[----:B------:R-:W-:Y:S01]  /*0930*/  FADD.FTZ R13, R26, R13 ;  /* 0x0000000d1a0d7221 */ /* 0x000fe20000010000 */
[CC--:B------:R-:W-:Y:S01]  /*0940*/  FFMA.FTZ R17, R8.reuse, R24.reuse, -R17 ;  /* 0x0000001808117223 */ /* 0x0c0fe20000010811 */
[C---:B------:R-:W-:Y:S01]  /*0950*/  FFMA.FTZ R16, R9.reuse, R24, R16 ;  /* 0x0000001809107223 */ /* 0x040fe20000010010 */
[-C--:B------:R-:W-:Y:S01]  /*0960*/  FMUL.FTZ R21, R9, R31.reuse ;  /* 0x0000001f09157220 */ /* 0x080fe20000410000 */
        /* <DEDUP_REMOVED lines=21> */
[-C--:B------:R-:W-:Y:S01]  /*0ac0*/  FFMA.FTZ R17, R8, R22.reuse, -R17 ;  /* 0x0000001608117223 */ /* 0x080fe20000010811 */
[----:B------:R-:W-:-:S03]  /*0ad0*/  FFMA.FTZ R16, R9, R22, R16 ;  /* 0x0000001609107223 */ /* 0x000fc60000010010 */
[----:B------:R-:W-:Y:S01]  /*0ae0*/  FADD.FTZ R12, R12, R17 ;  /* 0x000000110c0c7221 */ /* 0x000fe20000010000 */
[----:B------:R-:W-:Y:S01]  /*0af0*/  FADD.FTZ R13, R13, R16 ;  /* 0x000000100d0d7221 */ /* 0x000fe20000010000 */
[-C--:B------:R-:W-:Y:S01]  /*0b00*/  FMUL.FTZ R17, R9, R15.reuse ;  /* 0x0000000f09117220 */ /* 0x080fe20000410000 */
[----:B------:R-:W-:-:S03]  /*0b10*/  FMUL.FTZ R16, R8, R15 ;  /* 0x0000000f08107220 */ /* 0x000fc60000410000 */
[-C--:B------:R-:W-:Y:S01]  /*0b20*/  FFMA.FTZ R17, R8, R14.reuse, -R17 ;  /* 0x0000000e08117223 */ /* 0x080fe20000010811 */
[----:B------:R-:W-:-:S03]  /*0b30*/  FFMA.FTZ R16, R9, R14, R16 ;  /* 0x0000000e09107223 */ /* 0x000fc60000010010 */
[----:B------:R-:W-:Y:S01]  /*0b40*/  FADD.FTZ R12, R12, R17 ;  /* 0x000000110c0c7221 */ /* 0x000fe20000010000 */
[----:B------:R-:W-:Y:S01]  /*0b50*/  FADD.FTZ R13, R13, R16 ;  /* 0x000000100d0d7221 */ /* 0x000fe20000010000 */
[----:B------:R-:W-:Y:S06]  /*0b60*/  @P0 BRA `(.L_x_3796) ;  /* 0xfffffff800240947 */ /* 0x000fec000383ffff */
.L_x_3795:
        /* <DEDUP_REMOVED lines=28> */
[----:B------:R-:W-:Y:S01]  /*0d30*/  IMAD R11, R11, UR28, RZ ;  /* 0x0000001c0b0b7c24 */ /* 0x000fe2000f8e02ff */
[----:B------:R-:W-:Y:S01]  /*0d40*/  LEA.HI.X R19, R22, R5, R3, 0x3, P2 ;  /* 0x0000000516137211 */ /* 0x000fe200010f1c03 */
[----:B------:R-:W-:Y:S01]  /*0d50*/  IMAD R3, R14, UR29, R15 ;  /* 0x0000001d0e037c24 */ /* 0x000fe2000f8e020f */
[-C--:B------:R-:W-:Y:S01]  /*0d60*/  LEA R16, P1, R20, R4.reuse, 0x3 ;  /* 0x0000000414107211 */ /* 0x080fe200078218ff */
[----:B------:R-:W2:Y:S01]  /*0d70*/  LDG.E.64 R14, desc[UR6][R26.64] ;  /* 0x000000061a0e7981 */ /* 0x000ea2000c1e1b00 */
[C---:B------:R-:W-:Y:S02]  /*0d80*/  IMAD.WIDE.U32 R22, R10.reuse, UR28, RZ ;  /* 0x0000001c0a167c25 */ /* 0x040fe4000f8e00ff */
[----:B------:R-:W-:Y:S02]  /*0d90*/  IADD3 R3, PT, PT, R21, R3, RZ ;  /* 0x0000000315037210 */ /* 0x000fe40007ffe0ff */
[----:B------:R-:W-:Y:S02]  /*0da0*/  IMAD R21, R10, UR29, R11 ;  /* 0x0000001d0a157c24 */ /* 0x000fe4000f8e020b */
[----:B------:R-:W-:Y:S01]  /*0db0*/  LEA.HI.X R17, R20, R5, R3, 0x3, P1 ;  /* 0x0000000514117211 */ /* 0x000fe200008f1c03 */
[----:B------:R-:W3:Y:S01]  /*0dc0*/  LDG.E.64 R10, desc[UR6][R18.64] ;  /* 0x00000006120a7981 */ /* 0x000ee2000c1e1b00 */
[----:B------:R-:W-:-:S02]  /*0dd0*/  LEA R4, P1, R22, R4, 0x3 ;  /* 0x0000000416047211 */ /* 0x000fc400078218ff */
[----:B------:R-:W-:Y:S02]  /*0de0*/  IADD3 R3, PT, PT, R23, R21, RZ ;  /* 0x0000001517037210 */ /* 0x000fe40007ffe0ff */
[----:B------:R-:W4:Y:S02]  /*0df0*/  LDG.E.64 R16, desc[UR6][R16.64] ;  /* 0x0000000610107981 */ /* 0x000f24000c1e1b00 */
[----:B------:R-:W-:-:S06]  /*0e00*/  LEA.HI.X R5, R22, R5, R3, 0x3, P1 ;  /* 0x0000000516057211 */ /* 0x000fcc00008f1c03 */
[----:B------:R-:W4:Y:S01]  /*0e10*/  LDG.E.64 R4, desc[UR6][R4.64] ;  /* 0x0000000604047981 */ /* 0x000f22000c1e1b00 */
[----:B------:R-:W-:-:S04]  /*0e20*/  IADD3 R6, P1, PT, R6, 0x20, RZ ;  /* 0x0000002006067810 */ /* 0x000fc80007f3e0ff */
[----:B------:R-:W-:Y:S01]  /*0e30*/  IADD3.X R7, PT, PT, RZ, R7, RZ, P1, !PT ;  /* 0x00000007ff077210 */ /* 0x000fe20000ffe4ff */
[-C--:B--2--5:R-:W-:Y:S01]  /*0e40*/  FMUL.FTZ R3, R9, R15.reuse ;  /* 0x0000000f09037220 */ /* 0x0a4fe20000410000 */
[----:B------:R-:W-:-:S03]  /*0e50*/  FMUL.FTZ R20, R8, R15 ;  /* 0x0000000f08147220 */ /* 0x000fc60000410000 */
[-C--:B------:R-:W-:Y:S01]  /*0e60*/  FFMA.FTZ R3, R8, R14.reuse, -R3 ;  /* 0x0000000e08037223 */ /* 0x080fe20000010803 */
[C---:B------:R-:W-:Y:S01]  /*0e70*/  FFMA.FTZ R20, R9.reuse, R14, R20 ;  /* 0x0000000e09147223 */ /* 0x040fe20000010014 */
[-C--:B---3--:R-:W-:Y:S02]  /*0e80*/  FMUL.FTZ R15, R9, R11.reuse ;  /* 0x0000000b090f7220 */ /* 0x088fe40000410000 */
[----:B------:R-:W-:Y:S01]  /*0e90*/  FADD.FTZ R3, R12, R3 ;  /* 0x000000030c037221 */ /* 0x000fe20000010000 */
[C---:B------:R-:W-:Y:S01]  /*0ea0*/  FMUL.FTZ R14, R8.reuse, R11 ;  /* 0x0000000b080e7220 */ /* 0x040fe20000410000 */
[----:B------:R-:W-:Y:S01]  /*0eb0*/  FADD.FTZ R20, R13, R20 ;  /* 0x000000140d147221 */ /* 0x000fe20000010000 */
[CC--:B------:R-:W-:Y:S01]  /*0ec0*/  FFMA.FTZ R12, R8.reuse, R10.reuse, -R15 ;  /* 0x0000000a080c7223 */ /* 0x0c0fe2000001080f */
[CC--:B----4-:R-:W-:Y:S01]  /*0ed0*/  FMUL.FTZ R13, R9.reuse, R17.reuse ;  /* 0x00000011090d7220 */ /* 0x0d0fe20000410000 */
[----:B------:R-:W-:Y:S01]  /*0ee0*/  FFMA.FTZ R11, R9, R10, R14 ;  /* 0x0000000a090b7223 */ /* 0x000fe2000001000e */
[C---:B------:R-:W-:Y:S01]  /*0ef0*/  FMUL.FTZ R14, R8.reuse, R17 ;  /* 0x00000011080e7220 */ /* 0x040fe20000410000 */
[----:B------:R-:W-:Y:S01]  /*0f00*/  FADD.FTZ R3, R3, R12 ;  /* 0x0000000c03037221 */ /* 0x000fe20000010000 */
[-C--:B------:R-:W-:Y:S01]  /*0f10*/  FFMA.FTZ R10, R8, R16.reuse, -R13 ;  /* 0x00000010080a7223 */ /* 0x080fe2000001080d */
[----:B------:R-:W-:Y:S01]  /*0f20*/  FADD.FTZ R11, R20, R11 ;  /* 0x0000000b140b7221 */ /* 0x000fe20000010000 */
[----:B------:R-:W-:-:S02]  /*0f30*/  FFMA.FTZ R14, R9, R16, R14 ;  /* 0x00000010090e7223 */ /* 0x000fc4000001000e */
[----:B------:R-:W-:Y:S01]  /*0f40*/  FADD.FTZ R3, R3, R10 ;  /* 0x0000000a03037221 */ /* 0x000fe20000010000 */
[-C--:B------:R-:W-:Y:S01]  /*0f50*/  FMUL.FTZ R13, R9, R5.reuse ;  /* 0x00000005090d7220 */ /* 0x080fe20000410000 */
[C---:B------:R-:W-:Y:S01]  /*0f60*/  FMUL.FTZ R10, R8.reuse, R5 ;  /* 0x00000005080a7220 */ /* 0x040fe20000410000 */
[----:B------:R-:W-:Y:S02]  /*0f70*/  FADD.FTZ R11, R11, R14 ;  /* 0x0000000e0b0b7221 */ /* 0x000fe40000010000 */
[-C--:B------:R-:W-:Y:S01]  /*0f80*/  FFMA.FTZ R12, R8, R4.reuse, -R13 ;  /* 0x00000004080c7223 */ /* 0x080fe2000001080d */
[----:B------:R-:W-:-:S03]  /*0f90*/  FFMA.FTZ R10, R9, R4, R10 ;  /* 0x00000004090a7223 */ /* 0x000fc6000001000a */
[----:B------:R-:W-:Y:S01]  /*0fa0*/  FADD.FTZ R12, R3, R12 ;  /* 0x0000000c030c7221 */ /* 0x000fe20000010000 */
[----:B------:R-:W-:-:S07]  /*0fb0*/  FADD.FTZ R13, R11, R10 ;  /* 0x0000000a0b0d7221 */ /* 0x000fce0000010000 */
.L_x_3797:
        /* <DEDUP_REMOVED lines=9> */
[----:B------:R-:W1:Y:S02]  /*1050*/  LDC.64 R16, c[0x0][0x728] ;  /* 0x0001ca00ff107b82 */ /* 0x000e640000000a00 */
[----:B------:R-:W3:Y:S01]  /*1060*/  LDG.E.64 R10, desc[UR6][R6.64+0x8] ;  /* 0x00000806060a7981 */ /* 0x000ee2000c1e1b00 */
[----:B--2---:R-:W-:Y:S02]  /*1070*/  IMAD R3, R3, UR28, RZ ;  /* 0x0000001c03037c24 */ /* 0x004fe4000f8e02ff */
[----:B------:R-:W-:-:S04]  /*1080*/  IMAD.WIDE.U32 R4, R2, UR28, RZ ;  /* 0x0000001c02047c25 */ /* 0x000fc8000f8e00ff */
[----:B------:R-:W-:Y:S01]  /*1090*/  IMAD R3, R2, UR29, R3 ;  /* 0x0000001d02037c24 */ /* 0x000fe2000f8e0203 */
[----:B-1----:R-:W-:Y:S01]  /*10a0*/  LEA R2, P0, R4, R16, 0x3 ;  /* 0x0000001004027211 */ /* 0x002fe200078018ff */
[----:B---3--:R-:W-:Y:S02]  /*10b0*/  IMAD R11, R11, UR28, RZ ;  /* 0x0000001c0b0b7c24 */ /* 0x008fe4000f8e02ff */
[----:B------:R-:W-:Y:S01]  /*10c0*/  IMAD.WIDE.U32 R14, R10, UR28, RZ ;  /* 0x0000001c0a0e7c25 */ /* 0x000fe2000f8e00ff */
[----:B------:R-:W-:-:S03]  /*10d0*/  IADD3 R3, PT, PT, R5, R3, RZ ;  /* 0x0000000305037210 */ /* 0x000fc60007ffe0ff */
[----:B------:R-:W-:Y:S01]  /*10e0*/  IMAD R11, R10, UR29, R11 ;  /* 0x0000001d0a0b7c24 */ /* 0x000fe2000f8e020b */
[----:B------:R-:W-:Y:S02]  /*10f0*/  LEA.HI.X R3, R4, R17, R3, 0x3, P0 ;  /* 0x0000001104037211 */ /* 0x000fe400000f1c03 */
[C---:B------:R-:W-:Y:S02]  /*1100*/  LEA R10, P2, R14.reuse, R16, 0x3 ;  /* 0x000000100e0a7211 */ /* 0x040fe400078418ff */
[----:B------:R-:W-:Y:S02]  /*1110*/  IADD3 R11, PT, PT, R15, R11, RZ ;  /* 0x0000000b0f0b7210 */ /* 0x000fe40007ffe0ff */
[----:B------:R-:W2:Y:S02]  /*1120*/  LDG.E.64 R2, desc[UR6][R2.64] ;  /* 0x0000000602027981 */ /* 0x000ea4000c1e1b00 */
[----:B------:R-:W-:-:S06]  /*1130*/  LEA.HI.X R11, R14, R17, R11, 0x3, P2 ;  /* 0x000000110e0b7211 */ /* 0x000fcc00010f1c0b */
[----:B------:R-:W3:Y:S01]  /*1140*/  LDG.E.64 R10, desc[UR6][R10.64] ;  /* 0x000000060a0a7981 */ /* 0x000ee2000c1e1b00 */
        /* <DEDUP_REMOVED lines=10> */
[-C--:B------:R-:W-:Y:S01]  /*11f0*/  FFMA.FTZ R12, R8, R10.reuse, -R15 ;  /* 0x0000000a080c7223 */ /* 0x080fe2000001080f */
[----:B------:R-:W-:-:S03]  /*1200*/  FFMA.FTZ R13, R9, R10, R14 ;  /* 0x0000000a090d7223 */ /* 0x000fc6000001000e */
[----:B------:R-:W-:Y:S01]  /*1210*/  FADD.FTZ R12, R5, R12 ;  /* 0x0000000c050c7221 */ /* 0x000fe20000010000 */
[----:B------:R-:W-:-:S07]  /*1220*/  FADD.FTZ R13, R4, R13 ;  /* 0x0000000d040d7221 */ /* 0x000fce0000010000 */
.L_x_3798:
[----:B------:R-:W-:Y:S05]  /*1230*/  @P1 BRA `(.L_x_3794) ;  /* 0x0000000000401947 */ /* 0x000fea0003800000 */
        /* <DEDUP_REMOVED lines=8> */
[----:B------:R-:W-:-:S06]  /*12c0*/  LEA.HI.X R3, R4, R11, R3, 0x3, P0 ;  /* 0x0000000b04037211 */ /* 0x000fcc00000f1c03 */
[----:B------:R-:W2:Y:S02]  /*12d0*/  LDG.E.64 R2, desc[UR6][R2.64] ;  /* 0x0000000602027981 */ /* 0x000ea4000c1e1b00 */
[-C--:B--2--5:R-:W-:Y:S01]  /*12e0*/  FMUL.FTZ R5, R9, R3.reuse ;  /* 0x0000000309057220 */ /* 0x0a4fe20000410000 */
[----:B------:R-:W-:-:S03]  /*12f0*/  FMUL.FTZ R4, R8, R3 ;  /* 0x0000000308047220 */ /* 0x000fc60000410000 */
[-C--:B------:R-:W-:Y:S01]  /*1300*/  FFMA.FTZ R5, R8, R2.reuse, -R5 ;  /* 0x0000000208057223 */ /* 0x080fe20000010805 */
[----:B------:R-:W-:-:S03]  /*1310*/  FFMA.FTZ R4, R9, R2, R4 ;  /* 0x0000000209047223 */ /* 0x000fc60000010004 */
[----:B------:R-:W-:Y:S01]  /*1320*/  FADD.FTZ R12, R12, R5 ;  /* 0x000000050c0c7221 */ /* 0x000fe20000010000 */
[----:B------:R-:W-:-:S07]  /*1330*/  FADD.FTZ R13, R13, R4 ;  /* 0x000000040d0d7221 */ /* 0x000fce0000010000 */
.L_x_3794:
[----:B------:R-:W1:Y:S01]  /*1340*/  LDC.64 R2, c[0x0][0x710] ;  /* 0x0001c400ff027b82 */ /* 0x000e620000000a00 */
[----:B------:R-:W-:-:S04]  /*1350*/  IADD3 R0, PT, PT, R0, 0x80, RZ ;  /* 0x0000008000007810 */ /* 0x000fc80007ffe0ff */
[----:B------:R-:W-:Y:S01]  /*1360*/  ISETP.GE.AND P0, PT, R0, UR4, PT ;  /* 0x0000000400007c0c */ /* 0x000fe2000bf06270 */
[----:B-1----:R1:W-:-:S12]  /*1370*/  STG.E.64 desc[UR6][R2.64], R12 ;  /* 0x0000000c02007986 */ /* 0x0023d8000c101b06 */
[----:B------:R-:W-:Y:S05]  /*1380*/  @P0 BRA `(.L_x_3799) ;  /* 0x0000002000f80947 */ /* 0x000fea0003800000 */
[----:B------:R-:W1:Y:S01]  /*1390*/  LDC.64 R6, c[0x0][0x738] ;  /* 0x0001ce00ff067b82 */ /* 0x000e620000000a00 */
[----:B------:R-:W2:Y:S07]  /*13a0*/  LDCU.64 UR28, c[0x0][0x740] ;  /* 0x0000e800ff1c77ac */ /* 0x000eae0008000a00 */
[----:B------:R-:W3:Y:S08]  /*13b0*/  LDC.64 R4, c[0x0][0x720] ;  /* 0x0001c800ff047b82 */ /* 0x000ef00000000a00 */
[----:B------:R-:W4:Y:S01]  /*13c0*/  LDC.64 R16, c[0x0][0x718] ;  /* 0x0001c600ff107b82 */ /* 0x000f220000000a00 */
[----:B-1----:R-:W2:Y:S04]  /*13d0*/  LDG.E.64 R2, desc[UR6][R6.64] ;  /* 0x0000000606027981 */ /* 0x002ea8000c1e1b00 */
[----:B---3--:R-:W3:Y:S01]  /*13e0*/  LDG.E.64 R4, desc[UR6][R4.64] ;  /* 0x0000000604047981 */ /* 0x008ee2000c1e1b00 */
[----:B------:R-:W-:-:S02]  /*13f0*/  ISETP.NE.AND P1, PT, RZ, UR5, PT ;  /* 0x00000005ff007c0c */ /* 0x000fc4000bf25270 */
[----:B--2---:R-:W-:-:S04]  /*1400*/  ISETP.LT.U32.AND P0, PT, R2, 0x1, PT ;  /* 0x000000010200780c */ /* 0x004fc80003f01070 */
[----:B------:R-:W-:-:S04]  /*1410*/  ISETP.LT.AND.EX P0, PT, R3, RZ, PT, P0 ;  /* 0x000000ff0300720c */ /* 0x000fc80003f01300 */
[----:B-----5:R-:W-:Y:S01]  /*1420*/  SEL R9, R2, 0x1, P0 ;  /* 0x0000000102097807 */ /* 0x020fe20000000000 */
[----:B---3--:R-:W-:Y:S01]  /*1430*/  IMAD R13, R5, UR28, RZ ;  /* 0x0000001c050d7c24 */ /* 0x008fe2000f8e02ff */
        /* <DEDUP_REMOVED lines=8> */
[----:B------:R-:W-:Y:S02]  /*14c0*/  IADD3 R3, PT, PT, R7, R13, RZ ;  /* 0x0000000d07037210 */ /* 0x000fe40007ffe0ff */
[----:B------:R-:W-:Y:S02]  /*14d0*/  CS2R R12, SRZ ;  /* 0x00000000000c7805 */ /* 0x000fe4000001ff00 */
[----:B------:R-:W-:-:S07]  /*14e0*/  LEA.HI.X R9, R6, R17, R3, 0x3, P1 ;  /* 0x0000001106097211 */ /* 0x000fce00008f1c03 */
[----:B------:R-:W-:Y:S05]  /*14f0*/  @!P0 BRA `(.L_x_3800) ;  /* 0x0000001000108947 */ /* 0x000fea0003800000 */
[----:B------:R-:W1:Y:S01]  /*1500*/  LDC.64 R4, c[0x0][0x730] ;  /* 0x0001cc00ff047b82 */ /* 0x000e620000000a00 */
[----:B------:R-:W5:Y:S07]  /*1510*/  LDG.E.64 R8, desc[UR6][R8.64] ;  /* 0x0000000608087981 */ /* 0x000f6e000c1e1b00 */
[----:B------:R-:W2:Y:S01]  /*1520*/  LDC.64 R6, c[0x0][0x748] ;  /* 0x0001d200ff067b82 */ /* 0x000ea20000000a00 */
[----:B-1----:R-:W2:Y:S01]  /*1530*/  LDG.E.64 R4, desc[UR6][R4.64] ;  /* 0x0000000604047981 */ /* 0x002ea2000c1e1b00 */
[----:B------:R-:W-:-:S04]  /*1540*/  ISETP.GE.U32.AND P0, PT, R2, 0x8, PT ;  /* 0x000000080200780c */ /* 0x000fc80003f06070 */
[----:B------:R-:W-:Y:S02]  /*1550*/  ISETP.GE.U32.AND.EX P0, PT, R14, RZ, PT, P0 ;  /* 0x000000ff0e00720c */ /* 0x000fe40003f06100 */
[----:B------:R-:W-:Y:S02]  /*1560*/  CS2R R12, SRZ ;  /* 0x00000000000c7805 */ /* 0x000fe4000001ff00 */
[----:B------:R-:W-:Y:S02]  /*1570*/  LOP3.LUT R3, R2, 0x7, RZ, 0xc0, !PT ;  /* 0x0000000702037812 */ /* 0x000fe400078ec0ff */
[----:B--2---:R-:W-:-:S04]  /*1580*/  LEA R6, P1, R4, R6, 0x3 ;  /* 0x0000000604067211 */ /* 0x004fc800078218ff */
[----:B------:R-:W-:-:S03]  /*1590*/  LEA.HI.X R7, R4, R7, R5, 0x3, P1 ;  /* 0x0000000704077211 */ /* 0x000fc600008f1c05 */
[----:B------:R-:W-:Y:S06]  /*15a0*/  @!P0 BRA `(.L_x_3801) ;  /* 0x0000000400f08947 */ /* 0x000fec0003800000 */
[----:B------:R-:W1:Y:S01]  /*15b0*/  LDC.64 R10, c[0x0][0x728] ;  /* 0x0001ca00ff0a7b82 */ /* 0x000e620000000a00 */
[----:B------:R-:W-:Y:S01]  /*15c0*/  HFMA2 R13, -RZ, RZ, 0, 0 ;  /* 0x00000000ff0d7431 */ /* 0x000fe200000001ff */
[----:B------:R-:W-:Y:S01]  /*15d0*/  LOP3.LUT R5, R14, 0x7fffffff, RZ, 0xc0, !PT ;  /* 0x7fffffff0e057812 */ /* 0x000fe200078ec0ff */
[----:B------:R-:W2:Y:S01]  /*15e0*/  LDCU.64 UR28, c[0x0][0x758] ;  /* 0x0000eb00ff1c77ac */ /* 0x000ea20008000a00 */
[----:B------:R-:W-:-:S07]  /*15f0*/  LOP3.LUT R4, R2, 0xfffffff8, RZ, 0xc0, !PT ;  /* 0xfffffff802047812 */ /* 0x000fce00078ec0ff */
.L_x_3802:
        /* <DEDUP_REMOVED lines=119> */
.L_x_3801:
        /* <DEDUP_REMOVED lines=69> */
.L_x_3803:
        /* <DEDUP_REMOVED lines=39> */
.L_x_3804:
        /* <DEDUP_REMOVED lines=17> */
.L_x_3800:
[----:B------:R-:W1:Y:S01]  /*2540*/  LDC.64 R2, c[0x0][0x710] ;  /* 0x0001c400ff027b82 */ /* 0x000e620000000a00 */
[----:B------:R-:W-:Y:S01]  /*2550*/  IADD3 R0, PT, PT, R0, 0x80, RZ ;  /* 0x0000008000007810 */ /* 0x000fe20007ffe0ff */
[----:B-1----:R1:W-:Y:S06]  /*2560*/  STG.E.64 desc[UR6][R2.64], R12 ;  /* 0x0000000c02007986 */ /* 0x0023ec000c101b06 */
.L_x_3793:
        /* <DEDUP_REMOVED lines=9> */
[----:B--2---:R-:W-:-:S04]  /*2600*/  ISETP.LT.U32.AND P0, PT, R4, 0x1, PT ;  /* 0x000000010400780c */ /* 0x004fc80003f01070 */
[----:B------:R-:W-:-:S04]  /*2610*/  ISETP.LT.AND.EX P0, PT, R5, RZ, PT, P0 ;  /* 0x000000ff0500720c */ /* 0x000fc80003f01300 */
[----:B------:R-:W-:Y:S01]  /*2620*/  SEL R7, R4, 0x1, P0 ;  /* 0x0000000104077807 */ /* 0x000fe20000000000 */
[----:B---3--:R-:W-:Y:S01]  /*2630*/  IMAD R11, R3, UR28, RZ ;  /* 0x0000001c030b7c24 */ /* 0x008fe2000f8e02ff */
[----:B-----5:R-:W-:Y:S02]  /*2640*/  SEL R9, R5, RZ, P0 ;  /* 0x000000ff05097207 */ /* 0x020fe40000000000 */
        /* <DEDUP_REMOVED lines=8> */
[----:B------:R-:W-:Y:S02]  /*26d0*/  LEA.HI.X R5, R6, R13, R2, 0x3, P1 ;  /* 0x0000000d06057211 */ /* 0x000fe400008f1c02 */
[----:B------:R-:W-:-:S05]  /*26e0*/  CS2R R6, SRZ ;  /* 0x0000000000067805 */ /* 0x000fca000001ff00 */
[----:B------:R-:W-:Y:S05]  /*26f0*/  @!P0 BRA `(.L_x_3806) ;  /* 0x0000001000108947 */ /* 0x000fea0003800000 */
[----:B------:R-:W1:Y:S01]  /*2700*/  LDC.64 R8, c[0x0][0x730] ;  /* 0x0001cc00ff087b82 */ /* 0x000e620000000a00 */
[----:B------:R-:W5:Y:S07]  /*2710*/  LDG.E.64 R4, desc[UR6][R4.64] ;  /* 0x0000000604047981 */ /* 0x000f6e000c1e1b00 */
[----:B------:R-:W2:Y:S01]  /*2720*/  LDC.64 R2, c[0x0][0x748] ;  /* 0x0001d200ff027b82 */ /* 0x000ea20000000a00 */
[----:B-1----:R-:W2:Y:S01]  /*2730*/  LDG.E.64 R6, desc[UR6][R8.64] ;  /* 0x0000000608067981 */ /* 0x002ea2000c1e1b00 */
[----:B------:R-:W-:-:S04]  /*2740*/  ISETP.GE.U32.AND P0, PT, R26, 0x8, PT ;  /* 0x000000081a00780c */ /* 0x000fc80003f06070 */
[----:B------:R-:W-:Y:S02]  /*2750*/  ISETP.GE.U32.AND.EX P0, PT, R28, RZ, PT, P0 ;  /* 0x000000ff1c00720c */ /* 0x000fe40003f06100 */
[----:B------:R-:W-:Y:S02]  /*2760*/  LOP3.LUT R27, R26, 0x7, RZ, 0xc0, !PT ;  /* 0x000000071a1b7812 */ /* 0x000fe400078ec0ff */
[----:B--2---:R-:W-:-:S04]  /*2770*/  LEA R2, P1, R6, R2, 0x3 ;  /* 0x0000000206027211 */ /* 0x004fc800078218ff */
[----:B------:R-:W-:Y:S02]  /*2780*/  LEA.HI.X R3, R6, R3, R7, 0x3, P1 ;  /* 0x0000000306037211 */ /* 0x000fe400008f1c07 */
[----:B------:R-:W-:-:S03]  /*2790*/  CS2R R6, SRZ ;  /* 0x0000000000067805 */ /* 0x000fc6000001ff00 */
[----:B------:R-:W-:Y:S05]  /*27a0*/  @!P0 BRA `(.L_x_3807) ;  /* 0x0000000400f08947 */ /* 0x000fea0003800000 */
[----:B------:R-:W-:Y:S01]  /*27b0*/  HFMA2 R7, -RZ, RZ, 0, 0 ;  /* 0x00000000ff077431 */ /* 0x000fe200000001ff */
[----:B------:R-:W-:Y:S01]  /*27c0*/  BSSY.RECONVERGENT B2, `(.L_x_3807) ;  /* 0x000007a000027945 */ /* 0x000fe20003800200 */
[----:B------:R-:W-:Y:S02]  /*27d0*/  LOP3.LUT R28, R28, 0x7fffffff, RZ, 0xc0, !PT ;  /* 0x7fffffff1c1c7812 */ /* 0x000fe400078ec0ff */
[----:B------:R-:W-:-:S07]  /*27e0*/  LOP3.LUT R29, R26, 0xfffffff8, RZ, 0xc0, !PT ;  /* 0xfffffff81a1d7812 */ /* 0x000fce00078ec0ff */
.L_x_3808:
        /* <DEDUP_REMOVED lines=29> */
[----:B------:R-:W-:Y:S01]  /*29c0*/  IMAD R25, R25, UR16, RZ ;  /* 0x0000001019197c24 */ /* 0x000fe2000f8e02ff */
[----:B------:R-:W-:Y:S01]  /*29d0*/  LEA R18, P0, R22, UR26, 0x3 ;  /* 0x0000001a16127c11 */ /* 0x000fe2000f8018ff */
[C---:B------:R-:W-:Y:S01]  /*29e0*/  IMAD.WIDE.U32 R16, R24.reuse, UR16, RZ ;  /* 0x0000001018107c25 */ /* 0x040fe2000f8e00ff */
[----:B------:R-:W-:Y:S01]  /*29f0*/  IADD3 R19, PT, PT, R23, R19, RZ ;  /* 0x0000001317137210 */ /* 0x000fe20007ffe0ff */
[----:B------:R-:W2:Y:S02]  /*2a00*/  LDG.E.64 R20, desc[UR6][R20.64] ;  /* 0x0000000614147981 */ /* 0x000ea4000c1e1b00 */
[----:B------:R-:W-:Y:S01]  /*2a10*/  IMAD R23, R24, UR17, R25 ;  /* 0x0000001118177c24 */ /* 0x000fe2000f8e0219 */
[----:B------:R-:W-:Y:S01]  /*2a20*/  LEA.HI.X R19, R22, UR27, R19, 0x3, P0 ;  /* 0x0000001b16137c11 */ /* 0x000fe200080f1c13 */
[----:B------:R-:W-:Y:S01]  /*2a30*/  IMAD R9, R9, UR16, RZ ;  /* 0x0000001009097c24 */ /* 0x000fe2000f8e02ff */
[----:B------:R-:W-:Y:S01]  /*2a40*/  LEA R22, P0, R16, UR26, 0x3 ;  /* 0x0000001a10167c11 */ /* 0x000fe2000f8018ff */
[----:B------:R0:W3:Y:S01]  /*2a50*/  LDG.E.64 R24, desc[UR6][R30.64] ;  /* 0x000000061e187981 */ /* 0x0000e2000c1e1b00 */
[----:B------:R-:W-:-:S03]  /*2a60*/  IADD3 R17, PT, PT, R17, R23, RZ ;  /* 0x0000001711117210 */ /* 0x000fc60007ffe0ff */
[----:B------:R-:W4:Y:S01]  /*2a70*/  LDG.E.64 R14, desc[UR6][R14.64] ;  /* 0x000000060e0e7981 */ /* 0x000f22000c1e1b00 */
[----:B------:R-:W-:Y:S01]  /*2a80*/  LEA.HI.X R23, R16, UR27, R17, 0x3, P0 ;  /* 0x0000001b10177c11 */ /* 0x000fe200080f1c11 */
[----:B------:R-:W-:Y:S02]  /*2a90*/  IMAD R17, R11, UR16, RZ ;  /* 0x000000100b117c24 */ /* 0x000fe4000f8e02ff */
[C---:B------:R-:W-:Y:S01]  /*2aa0*/  IMAD R11, R8.reuse, UR17, R9 ;  /* 0x00000011080b7c24 */ /* 0x040fe2000f8e0209 */
[----:B------:R-:W4:Y:S01]  /*2ab0*/  LDG.E.64 R18, desc[UR6][R18.64] ;  /* 0x0000000612127981 */ /* 0x000f22000c1e1b00 */
[----:B------:R-:W-:-:S03]  /*2ac0*/  IMAD.WIDE.U32 R8, R8, UR16, RZ ;  /* 0x0000001008087c25 */ /* 0x000fc6000f8e00ff */
[----:B------:R-:W4:Y:S01]  /*2ad0*/  LDG.E.64 R22, desc[UR6][R22.64] ;  /* 0x0000000616167981 */ /* 0x000f22000c1e1b00 */
[C---:B0-----:R-:W-:Y:S01]  /*2ae0*/  IMAD R31, R10.reuse, UR17, R17 ;  /* 0x000000110a1f7c24 */ /* 0x041fe2000f8e0211 */
[----:B------:R-:W-:Y:S01]  /*2af0*/  IADD3 R11, PT, PT, R9, R11, RZ ;  /* 0x0000000b090b7210 */ /* 0x000fe20007ffe0ff */
[----:B------:R-:W-:Y:S01]  /*2b00*/  IMAD.WIDE.U32 R16, R10, UR16, RZ ;  /* 0x000000100a107c25 */ /* 0x000fe2000f8e00ff */
[----:B------:R-:W-:-:S04]  /*2b10*/  LEA R10, P0, R8, UR26, 0x3 ;  /* 0x0000001a080a7c11 */ /* 0x000fc8000f8018ff */
[----:B------:R-:W-:Y:S01]  /*2b20*/  LEA.HI.X R11, R8, UR27, R11, 0x3, P0 ;  /* 0x0000001b080b7c11 */ /* 0x000fe200080f1c0b */
[----:B------:R-:W-:Y:S01]  /*2b30*/  IMAD R13, R13, UR16, RZ ;  /* 0x000000100d0d7c24 */ /* 0x000fe2000f8e02ff */
[----:B------:R-:W-:Y:S02]  /*2b40*/  LEA R8, P0, R16, UR26, 0x3 ;  /* 0x0000001a10087c11 */ /* 0x000fe4000f8018ff */
[----:B------:R-:W-:Y:S01]  /*2b50*/  IADD3 R31, PT, PT, R17, R31, RZ ;  /* 0x0000001f111f7210 */ /* 0x000fe20007ffe0ff */
[----:B------:R-:W-:Y:S01]  /*2b60*/  IMAD R13, R12, UR17, R13 ;  /* 0x000000110c0d7c24 */ /* 0x000fe2000f8e020d */
[----:B------:R-:W4:Y:S02]  /*2b70*/  LDG.E.64 R10, desc[UR6][R10.64] ;  /* 0x000000060a0a7981 */ /* 0x000f24000c1e1b00 */
[----:B------:R-:W-:Y:S01]  /*2b80*/  LEA.HI.X R9, R16, UR27, R31, 0x3, P0 ;  /* 0x0000001b10097c11 */ /* 0x000fe200080f1c1f */
[----:B------:R-:W-:-:S03]  /*2b90*/  IMAD.WIDE.U32 R16, R12, UR16, RZ ;  /* 0x000000100c107c25 */ /* 0x000fc6000f8e00ff */
[----:B------:R-:W-:Y:S02]  /*2ba0*/  LEA R12, P0, R16, UR26, 0x3 ;  /* 0x0000001a100c7c11 */ /* 0x000fe4000f8018ff */
[----:B------:R-:W4:Y:S01]  /*2bb0*/  LDG.E.64 R8, desc[UR6][R8.64] ;  /* 0x0000000608087981 */ /* 0x000f22000c1e1b00 */
[----:B------:R-:W-:-:S04]  /*2bc0*/  IADD3 R13, PT, PT, R17, R13, RZ ;  /* 0x0000000d110d7210 */ /* 0x000fc80007ffe0ff */
[----:B------:R-:W-:-:S06]  /*2bd0*/  LEA.HI.X R13, R16, UR27, R13, 0x3, P0 ;  /* 0x0000001b100d7c11 */ /* 0x000fcc00080f1c0d */
[----:B------:R-:W4:Y:S01]  /*2be0*/  LDG.E.64 R12, desc[UR6][R12.64] ;  /* 0x000000060c0c7981 */ /* 0x000f22000c1e1b00 */
[----:B------:R-:W-:-:S04]  /*2bf0*/  IADD3 R29, P0, PT, R29, -0x8, RZ ;  /* 0xfffffff81d1d7810 */ /* 0x000fc80007f1e0ff */
[----:B------:R-:W-:Y:S02]  /*2c00*/  IADD3.X R28, PT, PT, R28, -0x1, RZ, P0, !PT ;  /* 0xffffffff1c1c7810 */ /* 0x000fe400007fe4ff */
[----:B------:R-:W-:-:S04]  /*2c10*/  ISETP.NE.U32.AND P0, PT, R29, RZ, PT ;  /* 0x000000ff1d00720c */ /* 0x000fc80003f05070 */
[----:B------:R-:W-:Y:S02]  /*2c20*/  ISETP.NE.AND.EX P0, PT, R28, RZ, PT, P0 ;  /* 0x000000ff1c00720c */ /* 0x000fe40003f05300 */
[----:B------:R-:W-:-:S04]  /*2c30*/  IADD3 R2, P1, PT, R2, 0x40, RZ ;  /* 0x0000004002027810 */ /* 0x000fc80007f3e0ff */
[----:B------:R-:W-:Y:S01]  /*2c40*/  IADD3.X R3, PT, PT, RZ, R3, RZ, P1, !PT ;  /* 0x00000003ff037210 */ /* 0x000fe20000ffe4ff */
[CC--:B---3-5:R-:W-:Y:S01]  /*2c50*/  FMUL.FTZ R17, R5.reuse, R25.reuse ;  /* 0x0000001905117220 */ /* 0x0e8fe20000410000 */
[C---:B------:R-:W-:Y:S01]  /*2c60*/  FMUL.FTZ R16, R4.reuse, R25 ;  /* 0x0000001904107220 */ /* 0x040fe20000410000 */
[CC--:B--2---:R-:W-:Y:S02]  /*2c70*/  FMUL.FTZ R25, R5.reuse, R21.reuse ;  /* 0x0000001505197220 */ /* 0x0c4fe40000410000 */
[CC--:B------:R-:W-:Y:S01]  /*2c80*/  FFMA.FTZ R17, R4.reuse, R24.reuse, -R17 ;  /* 0x0000001804117223 */ /* 0x0c0fe20000010811 */
[----:B------:R-:W-:Y:S01]  /*2c90*/  FFMA.FTZ R16, R5, R24, R16 ;  /* 0x0000001805107223 */ /* 0x000fe20000010010 */
[----:B------:R-:W-:Y:S02]  /*2ca0*/  FMUL.FTZ R24, R4, R21 ;  /* 0x0000001504187220 */ /* 0x000fe40000410000 */
        /* <DEDUP_REMOVED lines=20> */
[CC--:B------:R-:W-:Y:S01]  /*2df0*/  FMUL.FTZ R15, R5.reuse, R11.reuse ;  /* 0x0000000b050f7220 */ /* 0x0c0fe20000410000 */
[C---:B------:R-:W-:Y:S01]  /*2e00*/  FMUL.FTZ R14, R4.reuse, R11 ;  /* 0x0000000b040e7220 */ /* 0x040fe20000410000 */
[CC--:B------:R-:W-:Y:S01]  /*2e10*/  FFMA.FTZ R17, R4.reuse, R22.reuse, -R17 ;  /* 0x0000001604117223 */ /* 0x0c0fe20000010811 */
[C---:B------:R-:W-:Y:S01]  /*2e20*/  FFMA.FTZ R16, R5.reuse, R22, R16 ;  /* 0x0000001605107223 */ /* 0x040fe20000010010 */
[-C--:B------:R-:W-:Y:S01]  /*2e30*/  FFMA.FTZ R15, R4, R10.reuse, -R15 ;  /* 0x0000000a040f7223 */ /* 0x080fe2000001080f */
[----:B------:R-:W-:Y:S01]  /*2e40*/  FFMA.FTZ R14, R5, R10, R14 ;  /* 0x0000000a050e7223 */ /* 0x000fe2000001000e */
[----:B------:R-:W-:Y:S01]  /*2e50*/  FADD.FTZ R6, R6, R17 ;  /* 0x0000001106067221 */ /* 0x000fe20000010000 */
[----:B------:R-:W-:Y:S01]  /*2e60*/  FADD.FTZ R7, R7, R16 ;  /* 0x0000001007077221 */ /* 0x000fe20000010000 */
        /* <DEDUP_REMOVED lines=14> */
[----:B------:R-:W-:Y:S06]  /*2f50*/  @P0 BRA `(.L_x_3808) ;  /* 0xfffffff800240947 */ /* 0x000fec000383ffff */
[----:B------:R-:W-:Y:S05]  /*2f60*/  BSYNC.RECONVERGENT B2 ;  /* 0x0000000000027941 */ /* 0x000fea0003800200 */
.L_x_3807:
        /* <DEDUP_REMOVED lines=14> */
[----:B------:R-:W4:Y:S01]  /*3050*/  LDG.E.64 R8, desc[UR6][R2.64+0x18] ;  /* 0x0000180602087981 */ /* 0x000f22000c1e1b00 */
[----:B--2---:R-:W-:-:S02]  /*3060*/  IMAD R13, R13, UR28, RZ ;  /* 0x0000001c0d0d7c24 */ /* 0x004fc4000f8e02ff */
[----:B------:R-:W-:-:S04]  /*3070*/  IMAD.WIDE.U32 R14, R12, UR28, RZ ;  /* 0x0000001c0c0e7c25 */ /* 0x000fc8000f8e00ff */
[----:B---3--:R-:W-:Y:S01]  /*3080*/  IMAD R17, R17, UR28, RZ ;  /* 0x0000001c11117c24 */ /* 0x008fe2000f8e02ff */
[----:B-1----:R-:W-:Y:S01]  /*3090*/  LEA R20, P1, R14, UR30, 0x3 ;  /* 0x0000001e0e147c11 */ /* 0x002fe2000f8218ff */
[----:B------:R-:W-:Y:S02]  /*30a0*/  IMAD R13, R12, UR29, R13 ;  /* 0x0000001d0c0d7c24 */ /* 0x000fe4000f8e020d */
[----:B------:R-:W-:-:S04]  /*30b0*/  IMAD.WIDE.U32 R18, R16, UR28, RZ ;  /* 0x0000001c10127c25 */ /* 0x000fc8000f8e00ff */
[----:B------:R-:W-:Y:S01]  /*30c0*/  IMAD R21, R16, UR29, R17 ;  /* 0x0000001d10157c24 */ /* 0x000fe2000f8e0211 */
[----:B------:R-:W-:Y:S01]  /*30d0*/  IADD3 R17, PT, PT, R15, R13, RZ ;  /* 0x0000000d0f117210 */ /* 0x000fe20007ffe0ff */
[----:B----4-:R-:W-:Y:S01]  /*30e0*/  IMAD R11, R11, UR28, RZ ;  /* 0x0000001c0b0b7c24 */ /* 0x010fe2000f8e02ff */
[----:B------:R-:W-:Y:S01]  /*30f0*/  LEA R16, P2, R18, UR30, 0x3 ;  /* 0x0000001e12107c11 */ /* 0x000fe2000f8418ff */
[----:B------:R-:W-:Y:S01]  /*3100*/  IMAD.WIDE.U32 R12, R10, UR28, RZ ;  /* 0x0000001c0a0c7c25 */ /* 0x000fe2000f8e00ff */
[----:B------:R-:W-:Y:S02]  /*3110*/  IADD3 R15, PT, PT, R19, R21, RZ ;  /* 0x00000015130f7210 */ /* 0x000fe40007ffe0ff */
[----:B------:R-:W-:Y:S01]  /*3120*/  LEA.HI.X R21, R14, UR31, R17, 0x3, P1 ;  /* 0x0000001f0e157c11 */ /* 0x000fe200088f1c11 */
[----:B------:R-:W-:Y:S01]  /*3130*/  IMAD R19, R9, UR28, RZ ;  /* 0x0000001c09137c24 */ /* 0x000fe2000f8e02ff */
[----:B------:R-:W-:Y:S01]  /*3140*/  LEA.HI.X R17, R18, UR31, R15, 0x3, P2 ;  /* 0x0000001f12117c11 */ /* 0x000fe200090f1c0f */
[----:B------:R-:W-:Y:S01]  /*3150*/  IMAD R15, R10, UR29, R11 ;  /* 0x0000001d0a0f7c24 */ /* 0x000fe2000f8e020b */
[----:B------:R-:W-:Y:S01]  /*3160*/  LEA R18, P1, R12, UR30, 0x3 ;  /* 0x0000001e0c127c11 */ /* 0x000fe2000f8218ff */
[----:B------:R-:W2:Y:S03]  /*3170*/  LDG.E.64 R10, desc[UR6][R20.64] ;  /* 0x00000006140a7981 */ /* 0x000ea6000c1e1b00 */
[----:B------:R-:W-:Y:S01]  /*3180*/  IADD3 R9, PT, PT, R13, R15, RZ ;  /* 0x0000000f0d097210 */ /* 0x000fe20007ffe0ff */
[----:B------:R-:W-:-:S04]  /*3190*/  IMAD.WIDE.U32 R14, R8, UR28, RZ ;  /* 0x0000001c080e7c25 */ /* 0x000fc8000f8e00ff */
[----:B------:R-:W-:Y:S01]  /*31a0*/  IMAD R13, R8, UR29, R19 ;  /* 0x0000001d080d7c24 */ /* 0x000fe2000f8e0213 */
[----:B------:R-:W-:Y:S02]  /*31b0*/  LEA.HI.X R19, R12, UR31, R9, 0x3, P1 ;  /* 0x0000001f0c137c11 */ /* 0x000fe400088f1c09 */
[----:B------:R-:W3:Y:S01]  /*31c0*/  LDG.E.64 R8, desc[UR6][R16.64] ;  /* 0x0000000610087981 */ /* 0x000ee2000c1e1b00 */
[C---:B------:R-:W-:Y:S02]  /*31d0*/  LEA R24, P1, R14.reuse, UR30, 0x3 ;  /* 0x0000001e0e187c11 */ /* 0x040fe4000f8218ff */
[----:B------:R-:W-:Y:S02]  /*31e0*/  IADD3 R15, PT, PT, R15, R13, RZ ;  /* 0x0000000d0f0f7210 */ /* 0x000fe40007ffe0ff */
[----:B------:R-:W4:Y:S02]  /*31f0*/  LDG.E.64 R12, desc[UR6][R18.64] ;  /* 0x00000006120c7981 */ /* 0x000f24000c1e1b00 */
[----:B------:R-:W-:-:S05]  /*3200*/  LEA.HI.X R25, R14, UR31, R15, 0x3, P1 ;  /* 0x0000001f0e197c11 */ /* 0x000fca00088f1c0f */
[----:B------:R-:W4:Y:S01]  /*3210*/  LDG.E.64 R14, desc[UR6][R24.64] ;  /* 0x00000006180e7981 */ /* 0x000f22000c1e1b00 */
[----:B------:R-:W-:-:S04]  /*3220*/  IADD3 R2, P1, PT, R2, 0x20, RZ ;  /* 0x0000002002027810 */ /* 0x000fc80007f3e0ff */
[----:B------:R-:W-:Y:S01]  /*3230*/  IADD3.X R3, PT, PT, RZ, R3, RZ, P1, !PT ;  /* 0x00000003ff037210 */ /* 0x000fe20000ffe4ff */
[-C--:B--2--5:R-:W-:Y:S01]  /*3240*/  FMUL.FTZ R21, R5, R11.reuse ;  /* 0x0000000b05157220 */ /* 0x0a4fe20000410000 */
[----:B------:R-:W-:-:S03]  /*3250*/  FMUL.FTZ R20, R4, R11 ;  /* 0x0000000b04147220 */ /* 0x000fc60000410000 */
[-C--:B------:R-:W-:Y:S01]  /*3260*/  FFMA.FTZ R21, R4, R10.reuse, -R21 ;  /* 0x0000000a04157223 */ /* 0x080fe20000010815 */
[----:B------:R-:W-:-:S03]  /*3270*/  FFMA.FTZ R20, R5, R10, R20 ;  /* 0x0000000a05147223 */ /* 0x000fc60000010014 */
[----:B------:R-:W-:Y:S01]  /*3280*/  FADD.FTZ R21, R6, R21 ;  /* 0x0000001506157221 */ /* 0x000fe20000010000 */
[----:B------:R-:W-:Y:S01]  /*3290*/  FADD.FTZ R20, R7, R20 ;  /* 0x0000001407147221 */ /* 0x000fe20000010000 */
[-C--:B---3--:R-:W-:Y:S01]  /*32a0*/  FMUL.FTZ R11, R5, R9.reuse ;  /* 0x00000009050b7220 */ /* 0x088fe20000410000 */
[----:B------:R-:W-:-:S03]  /*32b0*/  FMUL.FTZ R10, R4, R9 ;  /* 0x00000009040a7220 */ /* 0x000fc60000410000 */
        /* <DEDUP_REMOVED lines=16> */
.L_x_3809:
        /* <DEDUP_REMOVED lines=10> */
[----:B------:R-:W1:Y:S01]  /*3460*/  LDCU.64 UR30, c[0x0][0x728] ;  /* 0x0000e500ff1e77ac */ /* 0x000e620008000a00 */
[----:B--2---:R-:W-:Y:S02]  /*3470*/  IMAD R9, R9, UR28, RZ ;  /* 0x0000001c09097c24 */ /* 0x004fe4000f8e02ff */
[----:B------:R-:W-:-:S04]  /*3480*/  IMAD.WIDE.U32 R10, R8, UR28, RZ ;  /* 0x0000001c080a7c25 */ /* 0x000fc8000f8e00ff */
[----:B---3--:R-:W-:Y:S02]  /*3490*/  IMAD R13, R13, UR28, RZ ;  /* 0x0000001c0d0d7c24 */ /* 0x008fe4000f8e02ff */
[----:B------:R-:W-:Y:S01]  /*34a0*/  IMAD R9, R8, UR29, R9 ;  /* 0x0000001d08097c24 */ /* 0x000fe2000f8e0209 */
[----:B-1----:R-:W-:Y:S01]  /*34b0*/  LEA R8, P0, R10, UR30, 0x3 ;  /* 0x0000001e0a087c11 */ /* 0x002fe2000f8018ff */
[----:B------:R-:W-:-:S03]  /*34c0*/  IMAD.WIDE.U32 R14, R12, UR28, RZ ;  /* 0x0000001c0c0e7c25 */ /* 0x000fc6000f8e00ff */
[----:B------:R-:W-:Y:S01]  /*34d0*/  IADD3 R9, PT, PT, R11, R9, RZ ;  /* 0x000000090b097210 */ /* 0x000fe20007ffe0ff */
[----:B------:R-:W-:Y:S01]  /*34e0*/  IMAD R13, R12, UR29, R13 ;  /* 0x0000001d0c0d7c24 */ /* 0x000fe2000f8e020d */
[----:B------:R-:W-:Y:S02]  /*34f0*/  LEA R12, P2, R14, UR30, 0x3 ;  /* 0x0000001e0e0c7c11 */ /* 0x000fe4000f8418ff */
[----:B------:R-:W-:Y:S02]  /*3500*/  LEA.HI.X R9, R10, UR31, R9, 0x3, P0 ;  /* 0x0000001f0a097c11 */ /* 0x000fe400080f1c09 */
[----:B------:R-:W-:-:S04]  /*3510*/  IADD3 R13, PT, PT, R15, R13, RZ ;  /* 0x0000000d0f0d7210 */ /* 0x000fc80007ffe0ff */
[----:B------:R-:W-:Y:S01]  /*3520*/  LEA.HI.X R13, R14, UR31, R13, 0x3, P2 ;  /* 0x0000001f0e0d7c11 */ /* 0x000fe200090f1c0d */
[----:B------:R-:W2:Y:S05]  /*3530*/  LDG.E.64 R8, desc[UR6][R8.64] ;  /* 0x0000000608087981 */ /* 0x000eaa000c1e1b00 */
[----:B------:R-:W3:Y:S01]  /*3540*/  LDG.E.64 R12, desc[UR6][R12.64] ;  /* 0x000000060c0c7981 */ /* 0x000ee2000c1e1b00 */
[----:B------:R-:W-:-:S04]  /*3550*/  IADD3 R2, P0, PT, R2, 0x10, RZ ;  /* 0x0000001002027810 */ /* 0x000fc80007f1e0ff */
[----:B------:R-:W-:Y:S01]  /*3560*/  IADD3.X R3, PT, PT, RZ, R3, RZ, P0, !PT ;  /* 0x00000003ff037210 */ /* 0x000fe200007fe4ff */
[-C--:B--2--5:R-:W-:Y:S01]  /*3570*/  FMUL.FTZ R11, R5, R9.reuse ;  /* 0x00000009050b7220 */ /* 0x0a4fe20000410000 */
[----:B------:R-:W-:-:S03]  /*3580*/  FMUL.FTZ R10, R4, R9 ;  /* 0x00000009040a7220 */ /* 0x000fc60000410000 */
[CC--:B------:R-:W-:Y:S01]  /*3590*/  FFMA.FTZ R11, R4.reuse, R8.reuse, -R11 ;  /* 0x00000008040b7223 */ /* 0x0c0fe2000001080b */
[CC--:B---3--:R-:W-:Y:S01]  /*35a0*/  FMUL.FTZ R15, R5.reuse, R13.reuse ;  /* 0x0000000d050f7220 */ /* 0x0c8fe20000410000 */
[----:B------:R-:W-:Y:S01]  /*35b0*/  FFMA.FTZ R10, R5, R8, R10 ;  /* 0x00000008050a7223 */ /* 0x000fe2000001000a */
[----:B------:R-:W-:Y:S01]  /*35c0*/  FMUL.FTZ R14, R4, R13 ;  /* 0x0000000d040e7220 */ /* 0x000fe20000410000 */
[----:B------:R-:W-:Y:S01]  /*35d0*/  FADD.FTZ R6, R6, R11 ;  /* 0x0000000b06067221 */ /* 0x000fe20000010000 */
[-C--:B------:R-:W-:Y:S01]  /*35e0*/  FFMA.FTZ R15, R4, R12.reuse, -R15 ;  /* 0x0000000c040f7223 */ /* 0x080fe2000001080f */
[----:B------:R-:W-:Y:S01]  /*35f0*/  FADD.FTZ R7, R7, R10 ;  /* 0x0000000a07077221 */ /* 0x000fe20000010000 */
[----:B------:R-:W-:Y:S02]  /*3600*/  FFMA.FTZ R14, R5, R12, R14 ;  /* 0x0000000c050e7223 */ /* 0x000fe4000001000e */
[----:B------:R-:W-:Y:S02]  /*3610*/  FADD.FTZ R6, R6, R15 ;  /* 0x0000000f06067221 */ /* 0x000fe40000010000 */
[----:B------:R-:W-:-:S07]  /*3620*/  FADD.FTZ R7, R7, R14 ;  /* 0x0000000e07077221 */ /* 0x000fce0000010000 */
.L_x_3810:
[----:B------:R-:W-:Y:S05]  /*3630*/  @P1 BRA `(.L_x_3806) ;  /* 0x0000000000401947 */ /* 0x000fea0003800000 */
        /* <DEDUP_REMOVED lines=9> */
[----:B------:R-:W2:Y:S02]  /*36d0*/  LDG.E.64 R8, desc[UR6][R2.64] ;  /* 0x0000000602087981 */ /* 0x000ea4000c1e1b00 */
[-C--:B--2--5:R-:W-:Y:S01]  /*36e0*/  FMUL.FTZ R11, R5, R9.reuse ;  /* 0x00000009050b7220 */ /* 0x0a4fe20000410000 */
[----:B------:R-:W-:-:S03]  /*36f0*/  FMUL.FTZ R10, R4, R9 ;  /* 0x00000009040a7220 */ /* 0x000fc60000410000 */
[-C--:B------:R-:W-:Y:S01]  /*3700*/  FFMA.FTZ R11, R4, R8.reuse, -R11 ;  /* 0x00000008040b7223 */ /* 0x080fe2000001080b */
[----:B------:R-:W-:-:S03]  /*3710*/  FFMA.FTZ R10, R5, R8, R10 ;  /* 0x00000008050a7223 */ /* 0x000fc6000001000a */
[----:B------:R-:W-:Y:S01]  /*3720*/  FADD.FTZ R6, R6, R11 ;  /* 0x0000000b06067221 */ /* 0x000fe20000010000 */
[----:B------:R-:W-:-:S07]  /*3730*/  FADD.FTZ R7, R7, R10 ;  /* 0x0000000a07077221 */ /* 0x000fce0000010000 */
.L_x_3806:
[----:B------:R-:W1:Y:S01]  /*3740*/  LDC.64 R2, c[0x0][0x710] ;  /* 0x0001c400ff027b82 */ /* 0x000e620000000a00 */
[----:B------:R-:W-:Y:S01]  /*3750*/  IADD3 R0, PT, PT, R0, 0x80, RZ ;  /* 0x0000008000007810 */ /* 0x000fe20007ffe0ff */
[----:B-1----:R2:W-:Y:S06]  /*3760*/  STG.E.64 desc[UR6][R2.64], R6 ;  /* 0x0000000602007986 */ /* 0x0025ec000c101b06 */
.L_x_3799:
[----:B------:R-:W-:-:S13]  /*3770*/  ISETP.GE.AND P0, PT, R0, UR4, PT ;  /* 0x0000000400007c0c */ /* 0x000fda000bf06270 */
[----:B------:R-:W-:Y:S05]  /*3780*/  @P0 BRA `(.L_x_3811) ;  /* 0x0000002000f80947 */ /* 0x000fea0003800000 */
[----:B-----5:R-:W3:Y:S01]  /*3790*/  LDC.64 R4, c[0x0][0x738] ;  /* 0x0001ce00ff047b82 */ /* 0x020ee20000000a00 */
[----:B------:R-:W4:Y:S07]  /*37a0*/  LDCU.64 UR28, c[0x0][0x740] ;  /* 0x0000e800ff1c77ac */ /* 0x000f2e0008000a00 */
[----:B-12---:R-:W1:Y:S08]  /*37b0*/  LDC.64 R2, c[0x0][0x720] ;  /* 0x0001c800ff027b82 */ /* 0x006e700000000a00 */
[----:B------:R-:W2:Y:S01]  /*37c0*/  LDC.64 R12, c[0x0][0x718] ;  /* 0x0001c600ff0c7b82 */ /* 0x000ea20000000a00 */
[----:B---3--:R-:W3:Y:S04]  /*37d0*/  LDG.E.64 R4, desc[UR6][R4.64] ;  /* 0x0000000604047981 */ /* 0x008ee8000c1e1b00 */
[----:B-1----:R-:W4:Y:S01]  /*37e0*/  LDG.E.64 R2, desc[UR6][R2.64] ;  /* 0x0000000602027981 */ /* 0x002f22000c1e1b00 */
[----:B------:R-:W-:-:S02]  /*37f0*/  ISETP.NE.AND P1, PT, RZ, UR5, PT ;  /* 0x00000005ff007c0c */ /* 0x000fc4000bf25270 */
        /* <DEDUP_REMOVED lines=31> */
.L_x_3814:
        /* <DEDUP_REMOVED lines=23> */
[----:B------:R-:W-:Y:S01]  /*3b60*/  IMAD R17, R17, UR8, RZ ;  /* 0x0000000811117c24 */ /* 0x000fe2000f8e02ff */
        /* <DEDUP_REMOVED lines=96> */
.L_x_3813:
        /* <DEDUP_REMOVED lines=69> */
.L_x_3815:
        /* <DEDUP_REMOVED lines=39> */
.L_x_3816:
        /* <DEDUP_REMOVED lines=17> */
.L_x_3812:
[----:B------:R-:W1:Y:S01]  /*4940*/  LDC.64 R2, c[0x0][0x710] ;  /* 0x0001c400ff027b82 */ /* 0x000e620000000a00 */
[----:B------:R-:W-:Y:S01]  /*4950*/  IADD3 R0, PT, PT, R0, 0x80, RZ ;  /* 0x0000008000007810 */ /* 0x000fe20007ffe0ff */
[----:B-1----:R2:W-:Y:S06]  /*4960*/  STG.E.64 desc[UR6][R2.64], R6 ;  /* 0x0000000602007986 */ /* 0x0025ec000c101b06 */
.L_x_3805:
        /* <DEDUP_REMOVED lines=40> */
.L_x_3820:
        /* <DEDUP_REMOVED lines=120> */
.L_x_3819:
        /* <DEDUP_REMOVED lines=69> */
.L_x_3821:
        /* <DEDUP_REMOVED lines=39> */
.L_x_3822:
        /* <DEDUP_REMOVED lines=17> */
.L_x_3818:
[----:B------:R-:W1:Y:S01]  /*5b40*/  LDC.64 R2, c[0x0][0x710] ;  /* 0x0001c400ff027b82 */ /* 0x000e620000000a00 */
[----:B------:R-:W-:Y:S01]  /*5b50*/  IADD3 R0, PT, PT, R0, 0x80, RZ ;  /* 0x0000008000007810 */ /* 0x000fe20007ffe0ff */
[----:B-1----:R3:W-:Y:S06]  /*5b60*/  STG.E.64 desc[UR6][R2.64], R6 ;  /* 0x0000000602007986 */ /* 0x0027ec000c101b06 */
.L_x_3811:
[----:B------:R-:W-:-:S13]  /*5b70*/  ISETP.GE.AND P0, PT, R0, UR4, PT ;  /* 0x0000000400007c0c */ /* 0x000fda000bf06270 */
[----:B------:R-:W-:Y:S05]  /*5b80*/  @P0 BREAK.RELIABLE B0 ;  /* 0x0000000000000942 */ /* 0x000fea0003800100 */
[----:B------:R-:W-:Y:S05]  /*5b90*/  @P0 BRA `(.L_x_3823) ;  /* 0x0000002400000947 */ /* 0x000fea0003800000 */
[----:B-----5:R-:W4:Y:S01]  /*5ba0*/  LDC.64 R4, c[0x0][0x738] ;  /* 0x0001ce00ff047b82 */ /* 0x020f220000000a00 */
[----:B------:R-:W0:Y:S07]  /*5bb0*/  LDCU.64 UR28, c[0x0][0x740] ;  /* 0x0000e800ff1c77ac */ /* 0x000e2e0008000a00 */
[----:B-123--:R-:W1:Y:S08]  /*5bc0*/  LDC.64 R2, c[0x0][0x720] ;  /* 0x0001c800ff027b82 */ /* 0x00ee700000000a00 */
[----:B------:R-:W2:Y:S01]  /*5bd0*/  LDC.64 R12, c[0x0][0x718] ;  /* 0x0001c600ff0c7b82 */ /* 0x000ea20000000a00 */
[----:B----4-:R-:W3:Y:S04]  /*5be0*/  LDG.E.64 R4, desc[UR6][R4.64] ;  /* 0x0000000604047981 */ /* 0x010ee8000c1e1b00 */
[----:B-1----:R-:W0:Y:S01]  /*5bf0*/  LDG.E.64 R2, desc[UR6][R2.64] ;  /* 0x0000000602027981 */ /* 0x002e22000c1e1b00 */
[----:B------:R-:W-:-:S02]  /*5c00*/  ISETP.NE.AND P1, PT, RZ, UR5, PT ;  /* 0x00000005ff007c0c */ /* 0x000fc4000bf25270 */
[----:B---3--:R-:W-:-:S04]  /*5c10*/  ISETP.LT.U32.AND P0, PT, R4, 0x1, PT ;  /* 0x000000010400780c */ /* 0x008fc80003f01070 */
[----:B------:R-:W-:-:S04]  /*5c20*/  ISETP.LT.AND.EX P0, PT, R5, RZ, PT, P0 ;  /* 0x000000ff0500720c */ /* 0x000fc80003f01300 */
[----:B------:R-:W-:Y:S01]  /*5c30*/  SEL R7, R4, 0x1, P0 ;  /* 0x0000000104077807 */ /* 0x000fe20000000000 */
[----:B0-----:R-:W-:Y:S01]  /*5c40*/  IMAD R11, R3, UR28, RZ ;  /* 0x0000001c030b7c24 */ /* 0x001fe2000f8e02ff */
        /* <DEDUP_REMOVED lines=12> */
[----:B------:R-:W0:Y:S01]  /*5d10*/  LDC.64 R8, c[0x0][0x730] ;  /* 0x0001cc00ff087b82 */ /* 0x000e220000000a00 */
[----:B------:R-:W5:Y:S07]  /*5d20*/  LDG.E.64 R4, desc[UR6][R4.64] ;  /* 0x0000000604047981 */ /* 0x000f6e000c1e1b00 */
[----:B------:R-:W1:Y:S01]  /*5d30*/  LDC.64 R2, c[0x0][0x748] ;  /* 0x0001d200ff027b82 */ /* 0x000e620000000a00 */
[----:B0-----:R-:W1:Y:S01]  /*5d40*/  LDG.E.64 R6, desc[UR6][R8.64] ;  /* 0x0000000608067981 */ /* 0x001e62000c1e1b00 */
[----:B------:R-:W-:-:S04]  /*5d50*/  ISETP.GE.U32.AND P0, PT, R26, 0x8, PT ;  /* 0x000000081a00780c */ /* 0x000fc80003f06070 */
[----:B------:R-:W-:Y:S02]  /*5d60*/  ISETP.GE.U32.AND.EX P0, PT, R28, RZ, PT, P0 ;  /* 0x000000ff1c00720c */ /* 0x000fe40003f06100 */
[----:B------:R-:W-:Y:S02]  /*5d70*/  LOP3.LUT R27, R26, 0x7, RZ, 0xc0, !PT ;  /* 0x000000071a1b7812 */ /* 0x000fe400078ec0ff */
[----:B-1----:R-:W-:-:S04]  /*5d80*/  LEA R2, P1, R6, R2, 0x3 ;  /* 0x0000000206027211 */ /* 0x002fc800078218ff */
[----:B------:R-:W-:Y:S02]  /*5d90*/  LEA.HI.X R3, R6, R3, R7, 0x3, P1 ;  /* 0x0000000306037211 */ /* 0x000fe400008f1c07 */
[----:B------:R-:W-:-:S03]  /*5da0*/  CS2R R6, SRZ ;  /* 0x0000000000067805 */ /* 0x000fc6000001ff00 */
[----:B------:R-:W-:Y:S05]  /*5db0*/  @!P0 BRA `(.L_x_3825) ;  /* 0x0000000400f08947 */ /* 0x000fea0003800000 */
[----:B------:R-:W-:Y:S01]  /*5dc0*/  HFMA2 R7, -RZ, RZ, 0, 0 ;  /* 0x00000000ff077431 */ /* 0x000fe200000001ff */
[----:B------:R-:W-:Y:S01]  /*5dd0*/  BSSY.RECONVERGENT B2, `(.L_x_3825) ;  /* 0x000007a000027945 */ /* 0x000fe20003800200 */
[----:B------:R-:W-:Y:S02]  /*5de0*/  LOP3.LUT R28, R28, 0x7fffffff, RZ, 0xc0, !PT ;  /* 0x7fffffff1c1c7812 */ /* 0x000fe400078ec0ff */
[----:B------:R-:W-:-:S07]  /*5df0*/  LOP3.LUT R29, R26, 0xfffffff8, RZ, 0xc0, !PT ;  /* 0xfffffff81a1d7812 */ /* 0x000fce00078ec0ff */
.L_x_3826:
        /* <DEDUP_REMOVED lines=120> */
.L_x_3825:
        /* <DEDUP_REMOVED lines=15> */
[----:B--2---:R-:W-:-:S02]  /*6670*/  IMAD R13, R13, UR28, RZ ;  /* 0x0000001c0d0d7c24 */ /* 0x004fc4000f8e02ff */
[----:B------:R-:W-:-:S04]  /*6680*/  IMAD.WIDE.U32 R14, R12, UR28, RZ ;  /* 0x0000001c0c0e7c25 */ /* 0x000fc8000f8e00ff */
[----:B---3--:R-:W-:Y:S01]  /*6690*/  IMAD R17, R17, UR28, RZ ;  /* 0x0000001c11117c24 */ /* 0x008fe2000f8e02ff */
[----:B0-----:R-:W-:Y:S01]  /*66a0*/  LEA R20, P1, R14, UR30, 0x3 ;  /* 0x0000001e0e147c11 */ /* 0x001fe2000f8218ff */
        /* <DEDUP_REMOVED lines=50> */
.L_x_3827:
        /* <DEDUP_REMOVED lines=11> */
[----:B--2---:R-:W-:Y:S02]  /*6a80*/  IMAD R9, R9, UR28, RZ ;  /* 0x0000001c09097c24 */ /* 0x004fe4000f8e02ff */
[----:B------:R-:W-:-:S04]  /*6a90*/  IMAD.WIDE.U32 R10, R8, UR28, RZ ;  /* 0x0000001c080a7c25 */ /* 0x000fc8000f8e00ff */
[----:B---3--:R-:W-:Y:S02]  /*6aa0*/  IMAD R13, R13, UR28, RZ ;  /* 0x0000001c0d0d7c24 */ /* 0x008fe4000f8e02ff */
[----:B------:R-:W-:Y:S01]  /*6ab0*/  IMAD R9, R8, UR29, R9 ;  /* 0x0000001d08097c24 */ /* 0x000fe2000f8e0209 */
[----:B0-----:R-:W-:Y:S01]  /*6ac0*/  LEA R8, P0, R10, UR30, 0x3 ;  /* 0x0000001e0a087c11 */ /* 0x001fe2000f8018ff */
        /* <DEDUP_REMOVED lines=23> */
.L_x_3828:
[----:B------:R-:W-:Y:S05]  /*6c40*/  @P1 BRA `(.L_x_3824) ;  /* 0x0000000000401947 */ /* 0x000fea0003800000 */
        /* <DEDUP_REMOVED lines=16> */
.L_x_3824:
[----:B------:R-:W0:Y:S01]  /*6d50*/  LDC.64 R2, c[0x0][0x710] ;  /* 0x0001c400ff027b82 */ /* 0x000e220000000a00 */
[----:B------:R-:W-:Y:S01]  /*6d60*/  IADD3 R0, PT, PT, R0, 0x80, RZ ;  /* 0x0000008000007810 */ /* 0x000fe20007ffe0ff */
[----:B0-----:R3:W-:Y:S06]  /*6d70*/  STG.E.64 desc[UR6][R2.64], R6 ;  /* 0x0000000602007986 */ /* 0x0017ec000c101b06 */
.L_x_3817:
[----:B------:R-:W-:-:S13]  /*6d80*/  ISETP.GE.AND P0, PT, R0, UR4, PT ;  /* 0x0000000400007c0c */ /* 0x000fda000bf06270 */
[----:B------:R-:W-:Y:S05]  /*6d90*/  @P0 BREAK.RELIABLE B0 ;  /* 0x0000000000000942 */ /* 0x000fea0003800100 */
[----:B------:R-:W-:Y:S05]  /*6da0*/  @P0 BRA `(.L_x_3823) ;  /* 0x00000010007c0947 */ /* 0x000fea0003800000 */
[----:B0-----:R-:W-:Y:S05]  /*6db0*/  BSYNC.RELIABLE B0 ;  /* 0x0000000000007941 */ /* 0x001fea0003800100 */
.L_x_3792:
[----:B-----5:R-:W0:Y:S01]  /*6dc0*/  LDC.64 R4, c[0x0][0x738] ;  /* 0x0001ce00ff047b82 */ /* 0x020e220000000a00 */
[----:B------:R-:W4:Y:S07]  /*6dd0*/  LDCU.64 UR28, c[0x0][0x740] ;  /* 0x0000e800ff1c77ac */ /* 0x000f2e0008000a00 */
[----:B-123--:R-:W1:Y:S08]  /*6de0*/  LDC.64 R2, c[0x0][0x720] ;  /* 0x0001c800ff027b82 */ /* 0x00ee700000000a00 */
[----:B------:R-:W2:Y:S01]  /*6df0*/  LDC.64 R12, c[0x0][0x718] ;  /* 0x0001c600ff0c7b82 */ /* 0x000ea20000000a00 */
[----:B0-----:R-:W3:Y:S04]  /*6e00*/  LDG.E.64 R4, desc[UR6][R4.64] ;  /* 0x0000000604047981 */ /* 0x001ee8000c1e1b00 */
        /* <DEDUP_REMOVED lines=33> */
.L_x_3831:
        /* <DEDUP_REMOVED lines=120> */
.L_x_3830:
        /* <DEDUP_REMOVED lines=69> */
.L_x_3832:
        /* <DEDUP_REMOVED lines=39> */
.L_x_3833:
        /* <DEDUP_REMOVED lines=17> */
.L_x_3829:
[----:B------:R-:W0:Y:S01]  /*7f70*/  LDC.64 R2, c[0x0][0x710] ;  /* 0x0001c400ff027b82 */ /* 0x000e220000000a00 */
[----:B------:R-:W-:Y:S01]  /*7f80*/  IADD3 R0, PT, PT, R0, 0x80, RZ ;  /* 0x0000008000007810 */ /* 0x000fe20007ffe0ff */
[----:B0-----:R4:W-:Y:S06]  /*7f90*/  STG.E.64 desc[UR6][R2.64], R6 ;  /* 0x0000000602007986 */ /* 0x0019ec000c101b06 */
.L_x_3823:
[----:B0-----:R-:W-:Y:S05]  /*7fa0*/  BSYNC.RECONVERGENT B1 ;  /* 0x0000000000017941 */ /* 0x001fea0003800200 */
.L_x_3791:
[----:B------:R-:W-:Y:S05]  /*7fb0*/  WARPSYNC.ALL ;  /* 0x0000000000007948 */ /* 0x000fea0003800000 */
[----:B------:R-:W-:-:S13]  /*7fc0*/  ISETP.GE.AND P0, PT, R0, UR4, PT ;  /* 0x0000000400007c0c */ /* 0x000fda000bf06270 */
[----:B------:R-:W-:Y:S05]  /*7fd0*/  @P0 EXIT ;  /* 0x000000000000094d */ /* 0x000fea0003800000 */
[----:B--234-:R-:W0:Y:S08]  /*7fe0*/  LDC.64 R6, c[0x0][0x738] ;  /* 0x0001ce00ff067b82 */ /* 0x01ce300000000a00 */
[----:B-1----:R-:W1:Y:S08]  /*7ff0*/  LDC.64 R2, c[0x0][0x720] ;  /* 0x0001c800ff027b82 */ /* 0x002e700000000a00 */
[----:B-----5:R-:W2:Y:S01]  /*8000*/  LDC.64 R4, c[0x0][0x730] ;  /* 0x0001cc00ff047b82 */ /* 0x020ea20000000a00 */
[----:B0-----:R-:W3:Y:S07]  /*8010*/  LDG.E.64 R6, desc[UR6][R6.64] ;  /* 0x0000000606067981 */ /* 0x001eee000c1e1b00 */
[----:B------:R-:W0:Y:S01]  /*8020*/  LDC.64 R12, c[0x0][0x740] ;  /* 0x0001d000ff0c7b82 */ /* 0x000e220000000a00 */
[----:B-1----:R-:W0:Y:S07]  /*8030*/  LDG.E.64 R2, desc[UR6][R2.64] ;  /* 0x0000000602027981 */ /* 0x002e2e000c1e1b00 */
[----:B------:R-:W1:Y:S01]  /*8040*/  LDC.64 R14, c[0x0][0x718] ;  /* 0x0001c600ff0e7b82 */ /* 0x000e620000000a00 */
[----:B--2---:R-:W2:Y:S07]  /*8050*/  LDG.E.64 R4, desc[UR6][R4.64] ;  /* 0x0000000604047981 */ /* 0x004eae000c1e1b00 */
[----:B------:R-:W2:Y:S01]  /*8060*/  LDC.64 R16, c[0x0][0x748] ;  /* 0x0001d200ff107b82 */ /* 0x000ea20000000a00 */
[----:B------:R-:W-:-:S02]  /*8070*/  ISETP.NE.AND P1, PT, RZ, UR5, PT ;  /* 0x00000005ff007c0c */ /* 0x000fc4000bf25270 */
[----:B---3--:R-:W-:-:S04]  /*8080*/  ISETP.LT.U32.AND P0, PT, R6, 0x1, PT ;  /* 0x000000010600780c */ /* 0x008fc80003f01070 */
        /* <DEDUP_REMOVED lines=9> */
[----:B-1----:R-:W-:-:S02]  /*8120*/  LEA R6, P1, R8, R14, 0x3 ;  /* 0x0000000e08067211 */ /* 0x002fc400078218ff */
[----:B------:R-:W-:Y:S02]  /*8130*/  ISETP.GE.AND.EX P0, PT, R25, RZ, PT, P0 ;  /* 0x000000ff1900720c */ /* 0x000fe40003f06300 */
[----:B------:R-:W-:Y:S02]  /*8140*/  IADD3 R3, PT, PT, R9, R3, RZ ;  /* 0x0000000309037210 */ /* 0x000fe40007ffe0ff */
[----:B--2---:R-:W-:Y:S02]  /*8150*/  LEA R2, P2, R4, R16, 0x3 ;  /* 0x0000001004027211 */ /* 0x004fe400078418ff */
[----:B------:R-:W-:Y:S02]  /*8160*/  LEA.HI.X R7, R8, R15, R3, 0x3, P1 ;  /* 0x0000000f08077211 */ /* 0x000fe400008f1c03 */
[----:B------:R-:W-:Y:S02]  /*8170*/  CS2R R8, SRZ ;  /* 0x0000000000087805 */ /* 0x000fe4000001ff00 */
[----:B------:R-:W-:-:S03]  /*8180*/  LEA.HI.X R3, R4, R17, R5, 0x3, P2 ;  /* 0x0000001104037211 */ /* 0x000fc600010f1c05 */
[----:B------:R-:W-:Y:S05]  /*8190*/  @!P0 BRA `(.L_x_3834) ;  /* 0x0000000c00fc8947 */ /* 0x000fea0003800000 */
[----:B------:R0:W5:Y:S01]  /*81a0*/  LDG.E.64 R4, desc[UR6][R6.64] ;  /* 0x0000000606047981 */ /* 0x000162000c1e1b00 */
[C---:B------:R-:W-:Y:S02]  /*81b0*/  ISETP.GE.U32.AND P0, PT, R0.reuse, 0x8, PT ;  /* 0x000000080000780c */ /* 0x040fe40003f06070 */
[----:B------:R-:W-:Y:S02]  /*81c0*/  CS2R R8, SRZ ;  /* 0x0000000000087805 */ /* 0x000fe4000001ff00 */
[----:B------:R-:W-:Y:S02]  /*81d0*/  LOP3.LUT R24, R0, 0x7, RZ, 0xc0, !PT ;  /* 0x0000000700187812 */ /* 0x000fe400078ec0ff */
[----:B------:R-:W-:-:S13]  /*81e0*/  ISETP.GE.U32.AND.EX P0, PT, R25, RZ, PT, P0 ;  /* 0x000000ff1900720c */ /* 0x000fda0003f06100 */
[----:B0-----:R-:W-:Y:S05]  /*81f0*/  @!P0 BRA `(.L_x_3835) ;  /* 0x0000000400f08947 */ /* 0x001fea0003800000 */
[----:B------:R-:W0:Y:S01]  /*8200*/  LDC.64 R6, c[0x0][0x728] ;  /* 0x0001ca00ff067b82 */ /* 0x000e220000000a00 */
[----:B------:R-:W-:Y:S01]  /*8210*/  HFMA2 R9, -RZ, RZ, 0, 0 ;  /* 0x00000000ff097431 */ /* 0x000fe200000001ff */
[----:B------:R-:W-:Y:S01]  /*8220*/  LOP3.LUT R25, R25, 0x7fffffff, RZ, 0xc0, !PT ;  /* 0x7fffffff19197812 */ /* 0x000fe200078ec0ff */
[----:B------:R-:W1:Y:S01]  /*8230*/  LDCU.64 UR4, c[0x0][0x758] ;  /* 0x0000eb00ff0477ac */ /* 0x000e620008000a00 */
[----:B------:R-:W-:-:S07]  /*8240*/  LOP3.LUT R30, R0, 0xfffffff8, RZ, 0xc0, !PT ;  /* 0xfffffff8001e7812 */ /* 0x000fce00078ec0ff */
.L_x_3836:
        /* <DEDUP_REMOVED lines=29> */
[----:B------:R-:W-:Y:S01]  /*8420*/  IMAD R17, R17, UR4, RZ ;  /* 0x0000000411117c24 */ /* 0x000fe2000f8e02ff */
[-C--:B------:R-:W-:Y:S01]  /*8430*/  LEA R14, P0, R18, R6.reuse, 0x3 ;  /* 0x00000006120e7211 */ /* 0x080fe200078018ff */
[C---:B------:R-:W-:Y:S01]  /*8440*/  IMAD.WIDE.U32 R28, R16.reuse, UR4, RZ ;  /* 0x00000004101c7c25 */ /* 0x040fe2000f8e00ff */
[----:B------:R-:W-:Y:S01]  /*8450*/  IADD3 R15, PT, PT, R19, R15, RZ ;  /* 0x0000000f130f7210 */ /* 0x000fe20007ffe0ff */
[----:B------:R-:W2:Y:S02]  /*8460*/  LDG.E.64 R22, desc[UR6][R22.64] ;  /* 0x0000000616167981 */ /* 0x000ea4000c1e1b00 */
[----:B------:R-:W-:Y:S02]  /*8470*/  IMAD R19, R16, UR5, R17 ;  /* 0x0000000510137c24 */ /* 0x000fe4000f8e0211 */
[----:B------:R-:W3:Y:S01]  /*8480*/  LDG.E.64 R16, desc[UR6][R32.64] ;  /* 0x0000000620107981 */ /* 0x000ee2000c1e1b00 */
[----:B------:R-:W-:Y:S01]  /*8490*/  IMAD R27, R27, UR4, RZ ;  /* 0x000000041b1b7c24 */ /* 0x000fe2000f8e02ff */
[----:B------:R-:W-:Y:S01]  /*84a0*/  LEA.HI.X R15, R18, R7, R15, 0x3, P0 ;  /* 0x00000007120f7211 */ /* 0x000fe200000f1c0f */
[----:B------:R-:W-:Y:S01]  /*84b0*/  IMAD R31, R11, UR4, RZ ;  /* 0x000000040b1f7c24 */ /* 0x000fe2000f8e02ff */
[-C--:B------:R-:W-:Y:S01]  /*84c0*/  LEA R18, P0, R28, R6.reuse, 0x3 ;  /* 0x000000061c127211 */ /* 0x080fe200078018ff */
[C---:B------:R-:W-:Y:S01]  /*84d0*/  IMAD R11, R26.reuse, UR5, R27 ;  /* 0x000000051a0b7c24 */ /* 0x040fe2000f8e021b */
[----:B------:R-:W-:Y:S01]  /*84e0*/  IADD3 R19, PT, PT, R29, R19, RZ ;  /* 0x000000131d137210 */ /* 0x000fe20007ffe0ff */
[----:B------:R-:W-:Y:S01]  /*84f0*/  IMAD.WIDE.U32 R26, R26, UR4, RZ ;  /* 0x000000041a1a7c25 */ /* 0x000fe2000f8e00ff */
[----:B------:R-:W4:Y:S02]  /*8500*/  LDG.E.64 R20, desc[UR6][R20.64] ;  /* 0x0000000614147981 */ /* 0x000f24000c1e1b00 */
[----:B------:R-:W-:Y:S01]  /*8510*/  LEA.HI.X R19, R28, R7, R19, 0x3, P0 ;  /* 0x000000071c137211 */ /* 0x000fe200000f1c13 */
[C---:B------:R-:W-:Y:S01]  /*8520*/  IMAD R31, R10.reuse, UR5, R31 ;  /* 0x000000050a1f7c24 */ /* 0x040fe2000f8e021f */
[----:B------:R-:W-:Y:S01]  /*8530*/  IADD3 R11, PT, PT, R27, R11, RZ ;  /* 0x0000000b1b0b7210 */ /* 0x000fe20007ffe0ff */
[----:B------:R-:W-:Y:S01]  /*8540*/  IMAD.WIDE.U32 R28, R10, UR4, RZ ;  /* 0x000000040a1c7c25 */ /* 0x000fe2000f8e00ff */
[CC--:B------:R-:W-:Y:S01]  /*8550*/  LEA R10, P0, R26.reuse, R6.reuse, 0x3 ;  /* 0x000000061a0a7211 */ /* 0x0c0fe200078018ff */
[----:B------:R-:W4:Y:S03]  /*8560*/  LDG.E.64 R14, desc[UR6][R14.64] ;  /* 0x000000060e0e7981 */ /* 0x000f26000c1e1b00 */
[----:B------:R-:W-:Y:S01]  /*8570*/  LEA.HI.X R11, R26, R7, R11, 0x3, P0 ;  /* 0x000000071a0b7211 */ /* 0x000fe200000f1c0b */
[----:B------:R-:W-:Y:S01]  /*8580*/  IMAD R13, R13, UR4, RZ ;  /* 0x000000040d0d7c24 */ /* 0x000fe2000f8e02ff */
[----:B------:R-:W-:Y:S01]  /*8590*/  LEA R26, P0, R28, R6, 0x3 ;  /* 0x000000061c1a7211 */ /* 0x000fe200078018ff */
[----:B------:R-:W4:Y:S01]  /*85a0*/  LDG.E.64 R18, desc[UR6][R18.64] ;  /* 0x0000000612127981 */ /* 0x000f22000c1e1b00 */
[----:B------:R-:W-:Y:S01]  /*85b0*/  IADD3 R31, PT, PT, R29, R31, RZ ;  /* 0x0000001f1d1f7210 */ /* 0x000fe20007ffe0ff */
[----:B------:R-:W-:-:S02]  /*85c0*/  IMAD R13, R12, UR5, R13 ;  /* 0x000000050c0d7c24 */ /* 0x000fc4000f8e020d */
[----:B------:R-:W4:Y:S01]  /*85d0*/  LDG.E.64 R10, desc[UR6][R10.64] ;  /* 0x000000060a0a7981 */ /* 0x000f22000c1e1b00 */
        /* <DEDUP_REMOVED lines=24> */
[C---:B------:R-:W-:Y:S01]  /*8760*/  FMUL.FTZ R16, R4.reuse, R21 ;  /* 0x0000001504107220 */ /* 0x040fe20000410000 */
[----:B------:R-:W-:Y:S01]  /*8770*/  FADD.FTZ R8, R29, R8 ;  /* 0x000000081d087221 */ /* 0x000fe20000010000 */
[CC--:B------:R-:W-:Y:S01]  /*8780*/  FMUL.FTZ R21, R5.reuse, R15.reuse ;  /* 0x0000000f05157220 */ /* 0x0c0fe20000410000 */
[CC--:B------:R-:W-:Y:S01]  /*8790*/  FFMA.FTZ R17, R4.reuse, R20.reuse, -R17 ;  /* 0x0000001404117223 */ /* 0x0c0fe20000010811 */
[C---:B------:R-:W-:Y:S01]  /*87a0*/  FFMA.FTZ R16, R5.reuse, R20, R16 ;  /* 0x0000001405107223 */ /* 0x040fe20000010010 */
[----:B------:R-:W-:Y:S01]  /*87b0*/  FMUL.FTZ R20, R4, R15 ;  /* 0x0000000f04147220 */ /* 0x000fe20000410000 */
[----:B------:R-:W-:Y:S01]  /*87c0*/  FADD.FTZ R9, R28, R9 ;  /* 0x000000091c097221 */ /* 0x000fe20000010000 */
[-C--:B------:R-:W-:Y:S01]  /*87d0*/  FFMA.FTZ R21, R4, R14.reuse, -R21 ;  /* 0x0000000e04157223 */ /* 0x080fe20000010815 */
[----:B------:R-:W-:Y:S01]  /*87e0*/  FADD.FTZ R8, R8, R17 ;  /* 0x0000001108087221 */ /* 0x000fe20000010000 */
[----:B------:R-:W-:Y:S01]  /*87f0*/  FFMA.FTZ R20, R5, R14, R20 ;  /* 0x0000000e05147223 */ /* 0x000fe20000010014 */
[----:B------:R-:W-:Y:S01]  /*8800*/  FADD.FTZ R9, R9, R16 ;  /* 0x0000001009097221 */ /* 0x000fe20000010000 */
[CC--:B------:R-:W-:Y:S01]  /*8810*/  FMUL.FTZ R15, R5.reuse, R19.reuse ;  /* 0x00000013050f7220 */ /* 0x0c0fe20000410000 */
[C---:B------:R-:W-:Y:S01]  /*8820*/  FMUL.FTZ R14, R4.reuse, R19 ;  /* 0x00000013040e7220 */ /* 0x040fe20000410000 */
[-C--:B------:R-:W-:Y:S01]  /*8830*/  FMUL.FTZ R17, R5, R11.reuse ;  /* 0x0000000b05117220 */ /* 0x080fe20000410000 */
[----:B------:R-:W-:Y:S01]  /*8840*/  FMUL.FTZ R16, R4, R11 ;  /* 0x0000000b04107220 */ /* 0x000fe20000410000 */
[----:B------:R-:W-:Y:S01]  /*8850*/  FADD.FTZ R8, R8, R21 ;  /* 0x0000001508087221 */ /* 0x000fe20000010000 */
[----:B------:R-:W-:Y:S01]  /*8860*/  FADD.FTZ R9, R9, R20 ;  /* 0x0000001409097221 */ /* 0x000fe20000010000 */
        /* <DEDUP_REMOVED lines=21> */
.L_x_3835:
        /* <DEDUP_REMOVED lines=14> */
[----:B------:R-:W4:Y:S01]  /*8aa0*/  LDG.E.64 R10, desc[UR6][R2.64+0x18] ;  /* 0x00001806020a7981 */ /* 0x000f22000c1e1b00 */
        /* <DEDUP_REMOVED lines=20> */
[----:B------:R-:W-:Y:S01]  /*8bf0*/  IMAD R27, R10, UR5, R27 ;  /* 0x000000050a1b7c24 */ /* 0x000fe2000f8e021b */
[----:B------:R-:W-:Y:S02]  /*8c00*/  LEA.HI.X R19, R14, R7, R11, 0x3, P1 ;  /* 0x000000070e137211 */ /* 0x000fe400008f1c0b */
[----:B------:R-:W-:Y:S01]  /*8c10*/  LEA R6, P1, R20, R6, 0x3 ;  /* 0x0000000614067211 */ /* 0x000fe200078218ff */
[----:B------:R-:W3:Y:S01]  /*8c20*/  LDG.E.64 R10, desc[UR6][R16.64] ;  /* 0x00000006100a7981 */ /* 0x000ee2000c1e1b00 */
[----:B------:R-:W-:-:S03]  /*8c30*/  IADD3 R21, PT, PT, R21, R27, RZ ;  /* 0x0000001b15157210 */ /* 0x000fc60007ffe0ff */
[----:B------:R-:W4:Y:S01]  /*8c40*/  LDG.E.64 R14, desc[UR6][R18.64] ;  /* 0x00000006120e7981 */ /* 0x000f22000c1e1b00 */
[----:B------:R-:W-:-:S06]  /*8c50*/  LEA.HI.X R7, R20, R7, R21, 0x3, P1 ;  /* 0x0000000714077211 */ /* 0x000fcc00008f1c15 */
[----:B------:R-:W4:Y:S01]  /*8c60*/  LDG.E.64 R6, desc[UR6][R6.64] ;  /* 0x0000000606067981 */ /* 0x000f22000c1e1b00 */
        /* <DEDUP_REMOVED lines=26> */
.L_x_3837:
        /* <DEDUP_REMOVED lines=29> */
[CC--:B------:R-:W-:Y:S01]  /*8fe0*/  FFMA.FTZ R0, R5.reuse, R6.reuse, R0 ;  /* 0x0000000605007223 */ /* 0x0c0fe20000010000 */
[C---:B------:R-:W-:Y:S01]  /*8ff0*/  FFMA.FTZ R11, R4.reuse, R6, -R11 ;  /* 0x00000006040b7223 */ /* 0x040fe2000001080b */
        /* <DEDUP_REMOVED lines=8> */
.L_x_3838:
        /* <DEDUP_REMOVED lines=10> */
[----:B------:R-:W2:Y:S02]  /*9120*/  LDG.E.64 R6, desc[UR6][R2.64] ;  /* 0x0000000602067981 */ /* 0x000ea4000c1e1b00 */
[-C--:B--2--5:R-:W-:Y:S01]  /*9130*/  FMUL.FTZ R11, R5, R7.reuse ;  /* 0x00000007050b7220 */ /* 0x0a4fe20000410000 */
[----:B------:R-:W-:-:S03]  /*9140*/  FMUL.FTZ R0, R4, R7 ;  /* 0x0000000704007220 */ /* 0x000fc60000410000 */
[-C--:B------:R-:W-:Y:S01]  /*9150*/  FFMA.FTZ R11, R4, R6.reuse, -R11 ;  /* 0x00000006040b7223 */ /* 0x080fe2000001080b */
[----:B------:R-:W-:-:S03]  /*9160*/  FFMA.FTZ R0, R5, R6, R0 ;  /* 0x0000000605007223 */ /* 0x000fc60000010000 */
[----:B------:R-:W-:Y:S01]  /*9170*/  FADD.FTZ R8, R8, R11 ;  /* 0x0000000b08087221 */ /* 0x000fe20000010000 */
[----:B------:R-:W-:-:S07]  /*9180*/  FADD.FTZ R9, R9, R0 ;  /* 0x0000000009097221 */ /* 0x000fce0000010000 */
.L_x_3834:
[----:B------:R-:W0:Y:S02]  /*9190*/  LDC.64 R2, c[0x0][0x710] ;  /* 0x0001c400ff027b82 */ /* 0x000e240000000a00 */
[----:B0-----:R-:W-:Y:S01]  /*91a0*/  STG.E.64 desc[UR6][R2.64], R8 ;  /* 0x0000000802007986 */ /* 0x001fe2000c101b06 */
[----:B------:R-:W-:Y:S05]  /*91b0*/  EXIT ;  /* 0x000000000000794d */ /* 0x000fea0003800000 */
.L_x_3790:
        /* <DEDUP_REMOVED lines=433> */
.L_x_3842:
        /* <DEDUP_REMOVED lines=23> */
[----:B------:R-:W-:-:S02]  /*ae40*/  IADD3.X R10, PT, PT, RZ, UR11, RZ, P1, !PT ;  /* 0x0000000bff0a7c10 */ /* 0x000fc40008ffe4ff */
[----:B------:R-:W-:Y:S02]  /*ae50*/  ISETP.GE.AND.EX P0, PT, R15, RZ, PT, P0 ;  /* 0x000000ff0f00720c */ /* 0x000fe40003f06300 */
[----:B------:R-:W-:Y:S02]  /*ae60*/  LEA R12, P1, R8, R17, 0x3 ;  /* 0x00000011080c7211 */ /* 0x000fe400078218ff */
[----:B------:R-:W-:-:S04]  /*ae70*/  IADD3 R9, PT, PT, R9, R19, RZ ;  /* 0x0000001309097210 */ /* 0x000fc80007ffe0ff */
[----:B------:R-:W-:Y:S02]  /*ae80*/  LEA.HI.X R13, R8, R10, R9, 0x3, P1 ;  /* 0x0000000a080d7211 */ /* 0x000fe400008f1c09 */
[----:B------:R-:W-:-:S03]  /*ae90*/  CS2R R10, SRZ ;  /* 0x00000000000a7805 */ /* 0x000fc6000001ff00 */
[----:B------:R-:W-:Y:S05]  /*aea0*/  @!P0 BRA `(.L_x_3844) ;  /* 0x0000001000388947 */ /* 0x000fea0003800000 */
[----:B------:R-:W0:Y:S01]  /*aeb0*/  LDCU.64 UR10, c[0x0][0x730] ;  /* 0x0000e600ff0a77ac */ /* 0x000e220008000a00 */
[----:B------:R1:W5:Y:S01]  /*aec0*/  LDG.E.64 R8, desc[UR6][R12.64] ;  /* 0x000000060c087981 */ /* 0x000362000c1e1b00 */
[----:B------:R-:W2:Y:S01]  /*aed0*/  LDCU.64 UR12, c[0x0][0x748] ;  /* 0x0000e900ff0c77ac */ /* 0x000ea20008000a00 */
[----:B0-----:R-:W-:-:S04]  /*aee0*/  IADD3 R10, P0, PT, R7, UR10, RZ ;  /* 0x0000000a070a7c10 */ /* 0x001fc8000ff1e0ff */
[----:B------:R-:W-:Y:S01]  /*aef0*/  IADD3.X R11, PT, PT, RZ, UR11, RZ, P0, !PT ;  /* 0x0000000bff0b7c10 */ /* 0x000fe200087fe4ff */
[----:B------:R-:W0:Y:S05]  /*af00*/  LDCU.64 UR10, c[0x0][0x728] ;  /* 0x0000e500ff0a77ac */ /* 0x000e2a0008000a00 */
[----:B------:R-:W2:Y:S01]  /*af10*/  LDG.E.64 R10, desc[UR6][R10.64] ;  /* 0x000000060a0a7981 */ /* 0x000ea2000c1e1b00 */
[----:B------:R-:W-:-:S04]  /*af20*/  ISETP.GE.U32.AND P0, PT, R5, 0x8, PT ;  /* 0x000000080500780c */ /* 0x000fc80003f06070 */
[----:B------:R-:W-:Y:S01]  /*af30*/  ISETP.GE.U32.AND.EX P0, PT, R15, RZ, PT, P0 ;  /* 0x000000ff0f00720c */ /* 0x000fe20003f06100 */
[----:B------:R-:W-:Y:S01]  /*af40*/  BSSY.RECONVERGENT B3, `(.L_x_3845) ;  /* 0x0000086000037945 */ /* 0x000fe20003800200 */
[----:B0-----:R-:W-:-:S04]  /*af50*/  IADD3 R6, P1, PT, R6, UR10, RZ ;  /* 0x0000000a06067c10 */ /* 0x001fc8000ff3e0ff */
[----:B------:R-:W-:Y:S02]  /*af60*/  IADD3.X R7, PT, PT, RZ, UR11, RZ, P1, !PT ;  /* 0x0000000bff077c10 */ /* 0x000fe40008ffe4ff */
[----:B------:R-:W-:Y:S02]  /*af70*/  LOP3.LUT R30, R5, 0x7, RZ, 0xc0, !PT ;  /* 0x00000007051e7812 */ /* 0x000fe400078ec0ff */
[----:B--2---:R-:W-:-:S04]  /*af80*/  LEA R22, P2, R10, UR12, 0x3 ;  /* 0x0000000c0a167c11 */ /* 0x004fc8000f8418ff */
[----:B------:R-:W-:Y:S02]  /*af90*/  LEA.HI.X R23, R10, UR13, R11, 0x3, P2 ;  /* 0x0000000d0a177c11 */ /* 0x000fe400090f1c0b */
[----:B------:R-:W-:Y:S01]  /*afa0*/  CS2R R10, SRZ ;  /* 0x00000000000a7805 */ /* 0x000fe2000001ff00 */
[----:B-1----:R-:W-:Y:S06]  /*afb0*/  @!P0 BRA `(.L_x_3846) ;  /* 0x0000000400f88947 */ /* 0x002fec0003800000 */
[----:B------:R-:W-:Y:S01]  /*afc0*/  HFMA2 R11, -RZ, RZ, 0, 0 ;  /* 0x00000000ff0b7431 */ /* 0x000fe200000001ff */
[----:B------:R-:W-:Y:S01]  /*afd0*/  BSSY.RECONVERGENT B4, `(.L_x_3846) ;  /* 0x000007c000047945 */ /* 0x000fe20003800200 */
[----:B------:R-:W-:Y:S02]  /*afe0*/  LOP3.LUT R32, R15, 0x7fffffff, RZ, 0xc0, !PT ;  /* 0x7fffffff0f207812 */ /* 0x000fe400078ec0ff */
[----:B------:R-:W-:-:S07]  /*aff0*/  LOP3.LUT R31, R5, 0xfffffff8, RZ, 0xc0, !PT ;  /* 0xfffffff8051f7812 */ /* 0x000fce00078ec0ff */
.L_x_3847:
        /* <DEDUP_REMOVED lines=13> */
[----:B------:R-:W-:Y:S01]  /*b0d0*/  LEA R14, P0, R18, R6, 0x3 ;  /* 0x00000006120e7211 */ /* 0x000fe200078018ff */
[----:B---3--:R-:W-:Y:S02]  /*b0e0*/  IMAD R20, R29, UR8, RZ ;  /* 0x000000081d147c24 */ /* 0x008fe4000f8e02ff */
[----:B------:R-:W-:Y:S01]  /*b0f0*/  IMAD.WIDE.U32 R34, R28, UR8, RZ ;  /* 0x000000081c227c25 */ /* 0x000fe2000f8e00ff */
[----:B------:R-:W-:-:S03]  /*b100*/  IADD3 R15, PT, PT, R19, R15, RZ ;  /* 0x0000000f130f7210 */ /* 0x000fc60007ffe0ff */
[----:B----4-:R-:W-:Y:S01]  /*b110*/  IMAD R19, R17, UR8, RZ ;  /* 0x0000000811137c24 */ /* 0x010fe2000f8e02ff */
        /* <DEDUP_REMOVED lines=16> */
[----:B------:R-:W-:Y:S01]  /*b220*/  LEA R20, P0, R34, R6, 0x3 ;  /* 0x0000000622147211 */ /* 0x000fe200078018ff */
[----:B------:R-:W3:Y:S01]  /*b230*/  LDG.E.64 R16, desc[UR6][R16.64] ;  /* 0x0000000610107981 */ /* 0x000ee2000c1e1b00 */
[----:B------:R-:W-:Y:S01]  /*b240*/  IADD3 R21, PT, PT, R35, R21, RZ ;  /* 0x0000001523157210 */ /* 0x000fe20007ffe0ff */
[----:B------:R-:W-:-:S02]  /*b250*/  IMAD R33, R36, UR9, R33 ;  /* 0x0000000924217c24 */ /* 0x000fc4000f8e0221 */
[----:B------:R-:W4:Y:S01]  /*b260*/  LDG.E.64 R18, desc[UR6][R18.64] ;  /* 0x0000000612127981 */ /* 0x000f22000c1e1b00 */
[----:B------:R-:W-:Y:S02]  /*b270*/  LEA.HI.X R21, R34, R7, R21, 0x3, P0 ;  /* 0x0000000722157211 */ /* 0x000fe400000f1c15 */
[----:B------:R-:W-:Y:S01]  /*b280*/  IADD3 R33, PT, PT, R29, R33, RZ ;  /* 0x000000211d217210 */ /* 0x000fe20007ffe0ff */
[----:B------:R-:W-:Y:S01]  /*b290*/  IMAD R29, R23, UR8, RZ ;  /* 0x00000008171d7c24 */ /* 0x000fe2000f8e02ff */
[----:B------:R-:W-:Y:S02]  /*b2a0*/  LEA R34, P0, R28, R6, 0x3 ;  /* 0x000000061c227211 */ /* 0x000fe400078018ff */
[----:B------:R-:W4:Y:S01]  /*b2b0*/  LDG.E.64 R20, desc[UR6][R20.64] ;  /* 0x0000000614147981 */ /* 0x000f22000c1e1b00 */
[----:B------:R-:W-:Y:S01]  /*b2c0*/  IMAD R29, R22, UR9, R29 ;  /* 0x00000009161d7c24 */ /* 0x000fe2000f8e021d */
[----:B------:R-:W-:Y:S01]  /*b2d0*/  LEA.HI.X R35, R28, R7, R33, 0x3, P0 ;  /* 0x000000071c237211 */ /* 0x000fe200000f1c21 */
[----:B------:R-:W-:-:S02]  /*b2e0*/  IMAD R33, R25, UR8, RZ ;  /* 0x0000000819217c24 */ /* 0x000fc4000f8e02ff */
[----:B------:R-:W-:-:S04]  /*b2f0*/  IMAD.WIDE.U32 R22, R22, UR8, RZ ;  /* 0x0000000816167c25 */ /* 0x000fc8000f8e00ff */
[----:B------:R-:W-:Y:S01]  /*b300*/  IMAD R33, R24, UR9, R33 ;  /* 0x0000000918217c24 */ /* 0x000fe2000f8e0221 */
[----:B------:R-:W-:Y:S01]  /*b310*/  LEA R28, P0, R22, R6, 0x3 ;  /* 0x00000006161c7211 */ /* 0x000fe200078018ff */
[----:B------:R-:W-:Y:S01]  /*b320*/  IMAD.WIDE.U32 R24, R24, UR8, RZ ;  /* 0x0000000818187c25 */ /* 0x000fe2000f8e00ff */
[----:B------:R-:W-:-:S04]  /*b330*/  IADD3 R23, PT, PT, R23, R29, RZ ;  /* 0x0000001d17177210 */ /* 0x000fc80007ffe0ff */
[----:B------:R-:W-:Y:S01]  /*b340*/  LEA.HI.X R29, R22, R7, R23, 0x3, P0 ;  /* 0x00000007161d7211 */ /* 0x000fe200000f1c17 */
[----:B------:R-:W-:Y:S01]  /*b350*/  IMAD R27, R27, UR8, RZ ;  /* 0x000000081b1b7c24 */ /* 0x000fe2000f8e02ff */
[----:B------:R-:W-:Y:S01]  /*b360*/  LEA R36, P0, R24, R6, 0x3 ;  /* 0x0000000618247211 */ /* 0x000fe200078018ff */
[----:B------:R0:W4:Y:S01]  /*b370*/  LDG.E.64 R22, desc[UR6][R34.64] ;  /* 0x0000000622167981 */ /* 0x000122000c1e1b00 */
[----:B------:R-:W-:-:S04]  /*b380*/  IADD3 R33, PT, PT, R25, R33, RZ ;  /* 0x0000002119217210 */ /* 0x000fc80007ffe0ff */
[----:B------:R-:W-:Y:S01]  /*b390*/  LEA.HI.X R37, R24, R7, R33, 0x3, P0 ;  /* 0x0000000718257211 */ /* 0x000fe200000f1c21 */
[C---:B------:R-:W-:Y:S01]  /*b3a0*/  IMAD R33, R26.reuse, UR9, R27 ;  /* 0x000000091a217c24 */ /* 0x040fe2000f8e021b */
[----:B------:R1:W4:Y:S01]  /*b3b0*/  LDG.E.64 R24, desc[UR6][R28.64] ;  /* 0x000000061c187981 */ /* 0x000322000c1e1b00 */
[----:B0-----:R-:W-:-:S03]  /*b3c0*/  IMAD.WIDE.U32 R34, R26, UR8, RZ ;  /* 0x000000081a227c25 */ /* 0x001fc6000f8e00ff */
[----:B------:R-:W4:Y:S02]  /*b3d0*/  LDG.E.64 R26, desc[UR6][R36.64] ;  /* 0x00000006241a7981 */ /* 0x000f24000c1e1b00 */
[----:B------:R-:W-:Y:S02]  /*b3e0*/  IADD3 R33, PT, PT, R35, R33, RZ ;  /* 0x0000002123217210 */ /* 0x000fe40007ffe0ff */
[----:B-1----:R-:W-:-:S04]  /*b3f0*/  LEA R28, P0, R34, R6, 0x3 ;  /* 0x00000006221c7211 */ /* 0x002fc800078018ff */
[----:B------:R-:W-:-:S06]  /*b400*/  LEA.HI.X R29, R34, R7, R33, 0x3, P0 ;  /* 0x00000007221d7211 */ /* 0x000fcc00000f1c21 */
[----:B------:R-:W4:Y:S01]  /*b410*/  LDG.E.64 R28, desc[UR6][R28.64] ;  /* 0x000000061c1c7981 */ /* 0x000f22000c1e1b00 */
[----:B------:R-:W-:-:S04]  /*b420*/  IADD3 R31, P0, PT, R31, -0x8, RZ ;  /* 0xfffffff81f1f7810 */ /* 0x000fc80007f1e0ff */
[----:B------:R-:W-:Y:S02]  /*b430*/  IADD3.X R32, PT, PT, R32, -0x1, RZ, P0, !PT ;  /* 0xffffffff20207810 */ /* 0x000fe400007fe4ff */
[----:B------:R-:W-:-:S04]  /*b440*/  ISETP.NE.U32.AND P0, PT, R31, RZ, PT ;  /* 0x000000ff1f00720c */ /* 0x000fc80003f05070 */
[----:B------:R-:W-:Y:S01]  /*b450*/  ISETP.NE.AND.EX P0, PT, R32, RZ, PT, P0 ;  /* 0x000000ff2000720c */ /* 0x000fe20003f05300 */
        /* <DEDUP_REMOVED lines=42> */
[----:B------:R-:W-:Y:S01]  /*b700*/  IADD3 R22, P1, PT, R12, 0x40, RZ ;  /* 0x000000400c167810 */ /* 0x000fe20007f3e0ff */
[-C--:B------:R-:W-:Y:S01]  /*b710*/  FMUL.FTZ R15, R9, R29.reuse ;  /* 0x0000001d090f7220 */ /* 0x080fe20000410000 */
[----:B------:R-:W-:-:S03]  /*b720*/  FMUL.FTZ R14, R8, R29 ;  /* 0x0000001d080e7220 */ /* 0x000fc60000410000 */
[-C--:B------:R-:W-:Y:S01]  /*b730*/  FFMA.FTZ R15, R8, R28.reuse, -R15 ;  /* 0x0000001c080f7223 */ /* 0x080fe2000001080f */
[----:B------:R-:W-:Y:S01]  /*b740*/  FFMA.FTZ R14, R9, R28, R14 ;  /* 0x0000001c090e7223 */ /* 0x000fe2000001000e */
[----:B------:R-:W-:Y:S02]  /*b750*/  IADD3.X R23, PT, PT, RZ, R13, RZ, P1, !PT ;  /* 0x0000000dff177210 */ /* 0x000fe40000ffe4ff */
[----:B------:R-:W-:Y:S01]  /*b760*/  FADD.FTZ R10, R10, R15 ;  /* 0x0000000f0a0a7221 */ /* 0x000fe20000010000 */
[----:B------:R-:W-:Y:S01]  /*b770*/  FADD.FTZ R11, R11, R14 ;  /* 0x0000000e0b0b7221 */ /* 0x000fe20000010000 */
[----:B------:R-:W-:Y:S06]  /*b780*/  @P0 BRA `(.L_x_3847) ;  /* 0xfffffff8001c0947 */ /* 0x000fec000383ffff */
[----:B------:R-:W-:Y:S05]  /*b790*/  BSYNC.RECONVERGENT B4 ;  /* 0x0000000000047941 */ /* 0x000fea0003800200 */
.L_x_3846:
[----:B------:R-:W-:Y:S05]  /*b7a0*/  BSYNC.RECONVERGENT B3 ;  /* 0x0000000000037941 */ /* 0x000fea0003800200 */
.L_x_3845:
        /* <DEDUP_REMOVED lines=14> */
[----:B------:R-:W4:Y:S01]  /*b890*/  LDG.E.64 R12, desc[UR6][R22.64+0x18] ;  /* 0x00001806160c7981 */ /* 0x000f22000c1e1b00 */
        /* <DEDUP_REMOVED lines=54> */
.L_x_3849:
[----:B------:R-:W-:Y:S05]  /*bc00*/  BSYNC.RECONVERGENT B3 ;  /* 0x0000000000037941 */ /* 0x000fea0003800200 */
.L_x_3848:
        /* <DEDUP_REMOVED lines=13> */
[----:B---3--:R-:W-:Y:S02]  /*bce0*/  IMAD R17, R17, UR10, RZ ;  /* 0x0000000a11117c24 */ /* 0x008fe4000f8e02ff */
[----:B------:R-:W-:Y:S02]  /*bcf0*/  IMAD R5, R14, UR11, R5 ;  /* 0x0000000b0e057c24 */ /* 0x000fe4000f8e0205 */
[----:B------:R-:W-:-:S03]  /*bd00*/  IMAD.WIDE.U32 R14, R16, UR10, RZ ;  /* 0x0000000a100e7c25 */ /* 0x000fc6000f8e00ff */
[----:B------:R-:W-:Y:S01]  /*bd10*/  IADD3 R5, PT, PT, R13, R5, RZ ;  /* 0x000000050d057210 */ /* 0x000fe20007ffe0ff */
[----:B------:R-:W-:Y:S01]  /*bd20*/  IMAD R17, R16, UR11, R17 ;  /* 0x0000000b10117c24 */ /* 0x000fe2000f8e0211 */
[-C--:B------:R-:W-:Y:S02]  /*bd30*/  LEA R16, P0, R12, R6.reuse, 0x3 ;  /* 0x000000060c107211 */ /* 0x080fe400078018ff */
[----:B------:R-:W-:Y:S02]  /*bd40*/  LEA R18, P2, R14, R6, 0x3 ;  /* 0x000000060e127211 */ /* 0x000fe400078418ff */
[----:B------:R-:W-:Y:S02]  /*bd50*/  IADD3 R13, PT, PT, R15, R17, RZ ;  /* 0x000000110f0d7210 */ /* 0x000fe40007ffe0ff */
[-C--:B------:R-:W-:Y:S02]  /*bd60*/  LEA.HI.X R17, R12, R7.reuse, R5, 0x3, P0 ;  /* 0x000000070c117211 */ /* 0x080fe400000f1c05 */
[----:B------:R-:W-:-:S04]  /*bd70*/  LEA.HI.X R19, R14, R7, R13, 0x3, P2 ;  /* 0x000000070e137211 */ /* 0x000fc800010f1c0d */
[----:B------:R-:W2:Y:S04]  /*bd80*/  LDG.E.64 R16, desc[UR6][R16.64] ;  /* 0x0000000610107981 */ /* 0x000ea8000c1e1b00 */
        /* <DEDUP_REMOVED lines=15> */
.L_x_3851:
[----:B------:R-:W-:Y:S05]  /*be80*/  BSYNC.RECONVERGENT B3 ;  /* 0x0000000000037941 */ /* 0x000fea0003800200 */
.L_x_3850:
        /* <DEDUP_REMOVED lines=16> */
.L_x_3844:
[----:B------:R-:W-:Y:S05]  /*bf90*/  BSYNC.RECONVERGENT B2 ;  /* 0x0000000000027941 */ /* 0x000fea0003800200 */
.L_x_3843:
        /* <DEDUP_REMOVED lines=17> */
[----:B0----5:R-:W-:-:S04]  /*c0b0*/  IMAD R8, R5, UR12, R0 ;  /* 0x0000000c05087c24 */ /* 0x021fc8000f8e0200 */
        /* <DEDUP_REMOVED lines=413> */
.L_x_3853:
        /* <DEDUP_REMOVED lines=47> */
[----:B------:R-:W-:Y:S01]  /*dd80*/  BSSY.RECONVERGENT B4, `(.L_x_3857) ;  /* 0x000007e000047945 */ /* 0x000fe20003800200 */
[----:B------:R-:W-:Y:S02]  /*dd90*/  LOP3.LUT R32, R15, 0x7fffffff, RZ, 0xc0, !PT ;  /* 0x7fffffff0f207812 */ /* 0x000fe400078ec0ff */
[----:B------:R-:W-:Y:S02]  /*dda0*/  LOP3.LUT R31, R5, 0xfffffff8, RZ, 0xc0, !PT ;  /* 0xfffffff8051f7812 */ /* 0x000fe400078ec0ff */
[----:B------:R-:W-:-:S07]  /*ddb0*/  MOV R11, RZ ;  /* 0x000000ff000b7202 */ /* 0x000fce0000000f00 */
.L_x_3858:
[----:B------:R-:W-:Y:S01]  /*ddc0*/  MOV R12, R22 ;  /* 0x00000016000c7202 */ /* 0x000fe20000000f00 */
[----:B------:R-:W0:Y:S01]  /*ddd0*/  LDCU.64 UR10, c[0x0][0x758] ;  /* 0x0000eb00ff0a77ac */ /* 0x000e220008000a00 */
        /* <DEDUP_REMOVED lines=12> */
[----:B------:R-:W-:Y:S01]  /*dea0*/  LEA R14, P0, R18, R6, 0x3 ;  /* 0x00000006120e7211 */ /* 0x000fe200078018ff */
[----:B--2---:R-:W-:Y:S02]  /*deb0*/  IMAD R20, R29, UR10, RZ ;  /* 0x0000000a1d147c24 */ /* 0x004fe4000f8e02ff */
[----:B------:R-:W-:Y:S01]  /*dec0*/  IMAD.WIDE.U32 R34, R28, UR10, RZ ;  /* 0x0000000a1c227c25 */ /* 0x000fe2000f8e00ff */
[----:B------:R-:W-:-:S03]  /*ded0*/  IADD3 R15, PT, PT, R19, R15, RZ ;  /* 0x0000000f130f7210 */ /* 0x000fc60007ffe0ff */
[----:B---3--:R-:W-:Y:S01]  /*dee0*/  IMAD R19, R17, UR10, RZ ;  /* 0x0000000a11137c24 */ /* 0x008fe2000f8e02ff */
[----:B------:R-:W-:Y:S01]  /*def0*/  LEA.HI.X R15, R18, R7, R15, 0x3, P0 ;  /* 0x00000007120f7211 */ /* 0x000fe200000f1c0f */
[----:B------:R-:W-:Y:S02]  /*df00*/  IMAD R17, R28, UR11, R20 ;  /* 0x0000000b1c117c24 */ /* 0x000fe4000f8e0214 */
[----:B------:R-:W-:-:S03]  /*df10*/  IMAD.WIDE.U32 R20, R16, UR10, RZ ;  /* 0x0000000a10147c25 */ /* 0x000fc6000f8e00ff */
[----:B------:R-:W-:Y:S01]  /*df20*/  IADD3 R17, PT, PT, R35, R17, RZ ;  /* 0x0000001123117210 */ /* 0x000fe20007ffe0ff */
[----:B------:R-:W-:Y:S01]  /*df30*/  IMAD R19, R16, UR11, R19 ;  /* 0x0000000b10137c24 */ /* 0x000fe2000f8e0213 */
[-C--:B------:R-:W-:Y:S01]  /*df40*/  LEA R16, P0, R34, R6.reuse, 0x3 ;  /* 0x0000000622107211 */ /* 0x080fe200078018ff */
[----:B----4-:R-:W-:Y:S01]  /*df50*/  IMAD R28, R39, UR10, RZ ;  /* 0x0000000a271c7c24 */ /* 0x010fe2000f8e02ff */
        /* <DEDUP_REMOVED lines=97> */
.L_x_3857:
[----:B------:R-:W-:Y:S05]  /*e570*/  BSYNC.RECONVERGENT B3 ;  /* 0x0000000000037941 */ /* 0x000fea0003800200 */
.L_x_3856:
        /* <DEDUP_REMOVED lines=69> */
.L_x_3860:
[----:B------:R-:W-:Y:S05]  /*e9d0*/  BSYNC.RECONVERGENT B3 ;  /* 0x0000000000037941 */ /* 0x000fea0003800200 */
.L_x_3859:
        /* <DEDUP_REMOVED lines=39> */
.L_x_3862:
[----:B------:R-:W-:Y:S05]  /*ec50*/  BSYNC.RECONVERGENT B3 ;  /* 0x0000000000037941 */ /* 0x000fea0003800200 */
.L_x_3861:
        /* <DEDUP_REMOVED lines=16> */
.L_x_3855:
[----:B------:R-:W-:Y:S05]  /*ed60*/  BSYNC.RECONVERGENT B2 ;  /* 0x0000000000027941 */ /* 0x000fea0003800200 */
.L_x_3854:
[----:B------:R-:W0:Y:S01]  /*ed70*/  LDCU.64 UR10, c[0x0][0x710] ;  /* 0x0000e200ff0a77ac */ /* 0x000e220008000a00 */
[----:B------:R-:W-:Y:S02]  /*ed80*/  IADD3 R0, PT, PT, R0, 0x80, RZ ;  /* 0x0000008000007810 */ /* 0x000fe40007ffe0ff */
[----:B0-----:R-:W-:-:S04]  /*ed90*/  IADD3 R4, P0, PT, R4, UR10, RZ ;  /* 0x0000000a04047c10 */ /* 0x001fc8000ff1e0ff */
[----:B------:R-:W-:-:S05]  /*eda0*/  IADD3.X R5, PT, PT, RZ, UR11, RZ, P0, !PT ;  /* 0x0000000bff057c10 */ /* 0x000fca00087fe4ff */
[----:B------:R0:W-:Y:S04]  /*edb0*/  STG.E.64 desc[UR6][R4.64], R10 ;  /* 0x0000000a04007986 */ /* 0x0001e8000c101b06 */
.L_x_3841:
        /* <DEDUP_REMOVED lines=426> */
.L_x_3864:
        /* <DEDUP_REMOVED lines=51> */
.L_x_3869:
        /* <DEDUP_REMOVED lines=123> */
.L_x_3868:
[----:B------:R-:W-:Y:S05]  /*11340*/  BSYNC.RECONVERGENT B3 ;  /* 0x0000000000037941 */ /* 0x000fea0003800200 */
.L_x_3867:
        /* <DEDUP_REMOVED lines=69> */
.L_x_3871:
[----:B------:R-:W-:Y:S05]  /*117a0*/  BSYNC.RECONVERGENT B3 ;  /* 0x0000000000037941 */ /* 0x000fea0003800200 */
.L_x_3870:
        /* <DEDUP_REMOVED lines=39> */
.L_x_3873:
[----:B------:R-:W-:Y:S05]  /*11a20*/  BSYNC.RECONVERGENT B3 ;  /* 0x0000000000037941 */ /* 0x000fea0003800200 */
.L_x_3872:
        /* <DEDUP_REMOVED lines=16> */
.L_x_3866:
[----:B------:R-:W-:Y:S05]  /*11b30*/  BSYNC.RECONVERGENT B2 ;  /* 0x0000000000027941 */ /* 0x000fea0003800200 */
.L_x_3865:
[----:B------:R-:W0:Y:S01]  /*11b40*/  LDCU.64 UR10, c[0x0][0x710] ;  /* 0x0000e200ff0a77ac */ /* 0x000e220008000a00 */
[----:B------:R-:W-:Y:S02]  /*11b50*/  IADD3 R0, PT, PT, R0, 0x80, RZ ;  /* 0x0000008000007810 */ /* 0x000fe40007ffe0ff */
[----:B0-----:R-:W-:-:S04]  /*11b60*/  IADD3 R4, P0, PT, R4, UR10, RZ ;  /* 0x0000000a04047c10 */ /* 0x001fc8000ff1e0ff */
[----:B------:R-:W-:-:S05]  /*11b70*/  IADD3.X R5, PT, PT, RZ, UR11, RZ, P0, !PT ;  /* 0x0000000bff057c10 */ /* 0x000fca00087fe4ff */
[----:B------:R1:W-:Y:S04]  /*11b80*/  STG.E.64 desc[UR6][R4.64], R10 ;  /* 0x0000000a04007986 */ /* 0x0003e8000c101b06 */
.L_x_3852:
        /* <DEDUP_REMOVED lines=12> */
[----:B0----5:R-:W-:-:S04]  /*11c50*/  IMAD R8, R5, UR12, R0 ;  /* 0x0000000c05087c24 */ /* 0x021fc8000f8e0200 */
        /* <DEDUP_REMOVED lines=413> */
.L_x_3875:
        /* <DEDUP_REMOVED lines=51> */
.L_x_3880:
        /* <DEDUP_REMOVED lines=123> */
.L_x_3879:
[----:B------:R-:W-:Y:S05]  /*14110*/  BSYNC.RECONVERGENT B3 ;  /* 0x0000000000037941 */ /* 0x000fea0003800200 */
.L_x_3878:
        /* <DEDUP_REMOVED lines=69> */
.L_x_3882:
[----:B------:R-:W-:Y:S05]  /*14570*/  BSYNC.RECONVERGENT B3 ;  /* 0x0000000000037941 */ /* 0x000fea0003800200 */
.L_x_3881:
        /* <DEDUP_REMOVED lines=39> */
.L_x_3884:
[----:B------:R-:W-:Y:S05]  /*147f0*/  BSYNC.RECONVERGENT B3 ;  /* 0x0000000000037941 */ /* 0x000fea0003800200 */
.L_x_3883:
        /* <DEDUP_REMOVED lines=16> */
.L_x_3877:
[----:B------:R-:W-:Y:S05]  /*14900*/  BSYNC.RECONVERGENT B2 ;  /* 0x0000000000027941 */ /* 0x000fea0003800200 */
.L_x_3876:
[----:B------:R-:W0:Y:S01]  /*14910*/  LDCU.64 UR10, c[0x0][0x710] ;  /* 0x0000e200ff0a77ac */ /* 0x000e220008000a00 */
[----:B------:R-:W-:Y:S02]  /*14920*/  IADD3 R0, PT, PT, R0, 0x80, RZ ;  /* 0x0000008000007810 */ /* 0x000fe40007ffe0ff */
[----:B0-----:R-:W-:-:S04]  /*14930*/  IADD3 R4, P0, PT, R4, UR10, RZ ;  /* 0x0000000a04047c10 */ /* 0x001fc8000ff1e0ff */
[----:B------:R-:W-:-:S05]  /*14940*/  IADD3.X R5, PT, PT, RZ, UR11, RZ, P0, !PT ;  /* 0x0000000bff057c10 */ /* 0x000fca00087fe4ff */
[----:B------:R1:W-:Y:S04]  /*14950*/  STG.E.64 desc[UR6][R4.64], R10 ;  /* 0x0000000a04007986 */ /* 0x0003e8000c101b06 */
.L_x_3863:
        /* <DEDUP_REMOVED lines=426> */
.L_x_3886:
        /* <DEDUP_REMOVED lines=51> */
.L_x_3891:
        /* <DEDUP_REMOVED lines=123> */
.L_x_3890:
[----:B------:R-:W-:Y:S05]  /*16ee0*/  BSYNC.RECONVERGENT B3 ;  /* 0x0000000000037941 */ /* 0x000fea0003800200 */
.L_x_3889:
        /* <DEDUP_REMOVED lines=69> */
.L_x_3893:
[----:B------:R-:W-:Y:S05]  /*17340*/  BSYNC.RECONVERGENT B3 ;  /* 0x0000000000037941 */ /* 0x000fea0003800200 */
.L_x_3892:
        /* <DEDUP_REMOVED lines=39> */
.L_x_3895:
[----:B------:R-:W-:Y:S05]  /*175c0*/  BSYNC.RECONVERGENT B3 ;  /* 0x0000000000037941 */ /* 0x000fea0003800200 */
.L_x_3894:
        /* <DEDUP_REMOVED lines=16> */
.L_x_3888:
[----:B------:R-:W-:Y:S05]  /*176d0*/  BSYNC.RECONVERGENT B2 ;  /* 0x0000000000027941 */ /* 0x000fea0003800200 */
.L_x_3887:
[----:B------:R-:W0:Y:S01]  /*176e0*/  LDCU.64 UR10, c[0x0][0x710] ;  /* 0x0000e200ff0a77ac */ /* 0x000e220008000a00 */
[----:B------:R-:W-:Y:S02]  /*176f0*/  IADD3 R0, PT, PT, R0, 0x80, RZ ;  /* 0x0000008000007810 */ /* 0x000fe40007ffe0ff */
[----:B0-----:R-:W-:-:S04]  /*17700*/  IADD3 R4, P0, PT, R4, UR10, RZ ;  /* 0x0000000a04047c10 */ /* 0x001fc8000ff1e0ff */
[----:B------:R-:W-:-:S05]  /*17710*/  IADD3.X R5, PT, PT, RZ, UR11, RZ, P0, !PT ;  /* 0x0000000bff057c10 */ /* 0x000fca00087fe4ff */
[----:B------:R2:W-:Y:S04]  /*17720*/  STG.E.64 desc[UR6][R4.64], R10 ;  /* 0x0000000a04007986 */ /* 0x0005e8000c101b06 */
.L_x_3874:
        /* <DEDUP_REMOVED lines=13> */
[----:B0----5:R-:W-:-:S04]  /*17800*/  IMAD R8, R5, UR12, R0 ;  /* 0x0000000c05087c24 */ /* 0x021fc8000f8e0200 */
        /* <DEDUP_REMOVED lines=413> */
.L_x_3897:
        /* <DEDUP_REMOVED lines=51> */
.L_x_3902:
        /* <DEDUP_REMOVED lines=123> */
.L_x_3901:
[----:B------:R-:W-:Y:S05]  /*19cc0*/  BSYNC.RECONVERGENT B3 ;  /* 0x0000000000037941 */ /* 0x000fea0003800200 */
.L_x_3900:
        /* <DEDUP_REMOVED lines=69> */
.L_x_3904:
[----:B------:R-:W-:Y:S05]  /*1a120*/  BSYNC.RECONVERGENT B3 ;  /* 0x0000000000037941 */ /* 0x000fea0003800200 */
.L_x_3903:
        /* <DEDUP_REMOVED lines=39> */
.L_x_3906:
[----:B------:R-:W-:Y:S05]  /*1a3a0*/  BSYNC.RECONVERGENT B3 ;  /* 0x0000000000037941 */ /* 0x000fea0003800200 */
.L_x_3905:
        /* <DEDUP_REMOVED lines=16> */
.L_x_3899:
[----:B------:R-:W-:Y:S05]  /*1a4b0*/  BSYNC.RECONVERGENT B2 ;  /* 0x0000000000027941 */ /* 0x000fea0003800200 */
.L_x_3898:
[----:B------:R-:W0:Y:S01]  /*1a4c0*/  LDCU.64 UR10, c[0x0][0x710] ;  /* 0x0000e200ff0a77ac */ /* 0x000e220008000a00 */
[----:B------:R-:W-:Y:S02]  /*1a4d0*/  IADD3 R0, PT, PT, R0, 0x80, RZ ;  /* 0x0000008000007810 */ /* 0x000fe40007ffe0ff */
[----:B0-----:R-:W-:-:S04]  /*1a4e0*/  IADD3 R4, P0, PT, R4, UR10, RZ ;  /* 0x0000000a04047c10 */ /* 0x001fc8000ff1e0ff */
[----:B------:R-:W-:-:S05]  /*1a4f0*/  IADD3.X R5, PT, PT, RZ, UR11, RZ, P0, !PT ;  /* 0x0000000bff057c10 */ /* 0x000fca00087fe4ff */
[----:B------:R2:W-:Y:S04]  /*1a500*/  STG.E.64 desc[UR6][R4.64], R10 ;  /* 0x0000000a04007986 */ /* 0x0005e8000c101b06 */
.L_x_3885:
[----:B------:R-:W-:-:S13]  /*1a510*/  ISETP.GE.AND P0, PT, R0, UR4, PT ;  /* 0x0000000400007c0c */ /* 0x000fda000bf06270 */
[----:B------:R-:W-:Y:S05]  /*1a520*/  @P0 BREAK.RELIABLE B0 ;  /* 0x0000000000000942 */ /* 0x000fea0003800100 */
[----:B------:R-:W-:Y:S05]  /*1a530*/  @P0 BRA `(.L_x_3896) ;  /* 0x0000002c00700947 */ /* 0x000fea0003800000 */
[----:B------:R-:W-:Y:S05]  /*1a540*/  BSYNC.RELIABLE B0 ;  /* 0x0000000000007941 */ /* 0x000fea0003800100 */
.L_x_3840:
        /* <DEDUP_REMOVED lines=424> */
.L_x_3907:
        /* <DEDUP_REMOVED lines=51> */
.L_x_3912:
        /* <DEDUP_REMOVED lines=123> */
.L_x_3911:
[----:B------:R-:W-:Y:S05]  /*1cab0*/  BSYNC.RECONVERGENT B3 ;  /* 0x0000000000037941 */ /* 0x000fea0003800200 */
.L_x_3910:
        /* <DEDUP_REMOVED lines=69> */
.L_x_3914:
[----:B------:R-:W-:Y:S05]  /*1cf10*/  BSYNC.RECONVERGENT B3 ;  /* 0x0000000000037941 */ /* 0x000fea0003800200 */
.L_x_3913:
        /* <DEDUP_REMOVED lines=39> */
.L_x_3916:
[----:B------:R-:W-:Y:S05]  /*1d190*/  BSYNC.RECONVERGENT B3 ;  /* 0x0000000000037941 */ /* 0x000fea0003800200 */
.L_x_3915:
        /* <DEDUP_REMOVED lines=16> */
.L_x_3909:
[----:B------:R-:W-:Y:S05]  /*1d2a0*/  BSYNC.RECONVERGENT B2 ;  /* 0x0000000000027941 */ /* 0x000fea0003800200 */
.L_x_3908:
[----:B------:R-:W0:Y:S01]  /*1d2b0*/  LDCU.64 UR10, c[0x0][0x710] ;  /* 0x0000e200ff0a77ac */ /* 0x000e220008000a00 */
[----:B------:R-:W-:Y:S02]  /*1d2c0*/  IADD3 R0, PT, PT, R0, 0x80, RZ ;  /* 0x0000008000007810 */ /* 0x000fe40007ffe0ff */
[----:B0-----:R-:W-:-:S04]  /*1d2d0*/  IADD3 R4, P0, PT, R4, UR10, RZ ;  /* 0x0000000a04047c10 */ /* 0x001fc8000ff1e0ff */
[----:B------:R-:W-:-:S05]  /*1d2e0*/  IADD3.X R5, PT, PT, RZ, UR11, RZ, P0, !PT ;  /* 0x0000000bff057c10 */ /* 0x000fca00087fe4ff */
[----:B------:R3:W-:Y:S04]  /*1d2f0*/  STG.E.64 desc[UR6][R4.64], R10 ;  /* 0x0000000a04007986 */ /* 0x0007e8000c101b06 */
.L_x_3896:
[----:B------:R-:W-:Y:S05]  /*1d300*/  BSYNC.RECONVERGENT B1 ;  /* 0x0000000000017941 */ /* 0x000fea0003800200 */
.L_x_3839:
        /* <DEDUP_REMOVED lines=18> */
[C---:B--2--5:R-:W-:Y:S02]  /*1d430*/  IMAD R9, R4.reuse, UR10, RZ ;  /* 0x0000000a04097c24 */ /* 0x064fe4000f8e02ff */
        /* <DEDUP_REMOVED lines=408> */
.L_x_3917:
        /* <DEDUP_REMOVED lines=17> */
[----:B---3--:R-:W-:-:S04]  /*1eed0*/  ISETP.LT.U32.AND P0, PT, R12, 0x1, PT ;  /* 0x000000010c00780c */ /* 0x008fc80003f01070 */
[----:B------:R-:W-:-:S04]  /*1eee0*/  ISETP.LT.AND.EX P0, PT, R13, RZ, PT, P0 ;  /* 0x000000ff0d00720c */ /* 0x000fc80003f01300 */
[----:B------:R-:W-:Y:S02]  /*1eef0*/  SEL R3, R12, 0x1, P0 ;  /* 0x000000010c037807 */ /* 0x000fe40000000000 */
[----:B------:R-:W-:Y:S02]  /*1ef00*/  SEL R5, R13, RZ, P0 ;  /* 0x000000ff0d057207 */ /* 0x000fe40000000000 */
[----:B0-----:R-:W-:Y:S02]  /*1ef10*/  IADD3 R15, P0, PT, R4, UR10, RZ ;  /* 0x0000000a040f7c10 */ /* 0x001fe4000ff1e0ff */
[----:B------:R-:W-:Y:S01]  /*1ef20*/  SEL R0, R3, R12, !P1 ;  /* 0x0000000c03007207 */ /* 0x000fe20004800000 */
[----:B--2---:R-:W-:Y:S01]  /*1ef30*/  IMAD R3, R11, UR16, RZ ;  /* 0x000000100b037c24 */ /* 0x004fe2000f8e02ff */
[----:B------:R-:W-:Y:S02]  /*1ef40*/  IADD3.X R12, PT, PT, RZ, UR11, RZ, P0, !PT ;  /* 0x0000000bff0c7c10 */ /* 0x000fe400087fe4ff */
[----:B------:R-:W-:Y:S01]  /*1ef50*/  SEL R32, R5, R13, !P1 ;  /* 0x0000000d05207207 */ /* 0x000fe20004800000 */
[----:B------:R-:W-:Y:S01]  /*1ef60*/  IMAD R3, R10, UR17, R3 ;  /* 0x000000110a037c24 */ /* 0x000fe2000f8e0203 */
[----:B------:R-:W-:Y:S01]  /*1ef70*/  ISETP.GE.U32.AND P0, PT, R0, 0x1, PT ;  /* 0x000000010000780c */ /* 0x000fe20003f06070 */
[----:B------:R-:W-:Y:S01]  /*1ef80*/  IMAD.WIDE.U32 R10, R10, UR16, RZ ;  /* 0x000000100a0a7c25 */ /* 0x000fe2000f8e00ff */
[----:B------:R-:W-:-:S02]  /*1ef90*/  IADD3 R8, P1, PT, R9, UR8, RZ ;  /* 0x0000000809087c10 */ /* 0x000fc4000ff3e0ff */
[----:B------:R-:W-:Y:S02]  /*1efa0*/  ISETP.GE.AND.EX P0, PT, R32, RZ, PT, P0 ;  /* 0x000000ff2000720c */ /* 0x000fe40003f06300 */
[----:B------:R-:W-:Y:S02]  /*1efb0*/  LEA R14, P4, R10, R15, 0x3 ;  /* 0x0000000f0a0e7211 */ /* 0x000fe400078818ff */
[----:B------:R-:W-:Y:S02]  /*1efc0*/  IADD3 R5, PT, PT, R11, R3, RZ ;  /* 0x000000030b057210 */ /* 0x000fe40007ffe0ff */
[----:B----4-:R-:W-:Y:S02]  /*1efd0*/  LEA R4, P3, R6, UR18, 0x3 ;  /* 0x0000001206047c11 */ /* 0x010fe4000f8618ff */
[----:B------:R-:W-:Y:S02]  /*1efe0*/  LEA.HI.X R15, R10, R12, R5, 0x3, P4 ;  /* 0x0000000c0a0f7211 */ /* 0x000fe400020f1c05 */
[----:B------:R-:W-:-:S02]  /*1eff0*/  CS2R R12, SRZ ;  /* 0x00000000000c7805 */ /* 0x000fc4000001ff00 */
[----:B------:R-:W-:Y:S02]  /*1f000*/  IADD3.X R9, PT, PT, RZ, UR9, RZ, P1, !PT ;  /* 0x00000009ff097c10 */ /* 0x000fe40008ffe4ff */
[----:B------:R-:W-:Y:S02]  /*1f010*/  IADD3.X R3, PT, PT, RZ, UR15, RZ, P2, !PT ;  /* 0x0000000fff037c10 */ /* 0x000fe400097fe4ff */
[----:B------:R-:W-:Y:S01]  /*1f020*/  LEA.HI.X R5, R6, UR19, R7, 0x3, P3 ;  /* 0x0000001306057c11 */ /* 0x000fe200098f1c07 */
[----:B-1----:R-:W-:Y:S06]  /*1f030*/  @!P0 BRA `(.L_x_3919) ;  /* 0x0000001000288947 */ /* 0x002fec0003800000 */
[----:B------:R-:W5:Y:S01]  /*1f040*/  LDG.E.64 R14, desc[UR6][R14.64] ;  /* 0x000000060e0e7981 */ /* 0x000f62000c1e1b00 */
[----:B------:R-:W-:Y:S01]  /*1f050*/  ISETP.GE.U32.AND P0, PT, R0, 0x8, PT ;  /* 0x000000080000780c */ /* 0x000fe20003f06070 */
[----:B------:R-:W-:Y:S01]  /*1f060*/  BSSY.RECONVERGENT B2, `(.L_x_3920) ;  /* 0x0000086000027945 */ /* 0x000fe20003800200 */
[----:B------:R-:W-:Y:S02]  /*1f070*/  MOV R6, R4 ;  /* 0x0000000400067202 */ /* 0x000fe40000000f00 */
[----:B------:R-:W-:Y:S02]  /*1f080*/  CS2R R12, SRZ ;  /* 0x00000000000c7805 */ /* 0x000fe4000001ff00 */
[----:B------:R-:W-:Y:S02]  /*1f090*/  ISETP.GE.U32.AND.EX P0, PT, R32, RZ, PT, P0 ;  /* 0x000000ff2000720c */ /* 0x000fe40003f06100 */
[----:B------:R-:W-:-:S11]  /*1f0a0*/  LOP3.LUT R4, R0, 0x7, RZ, 0xc0, !PT ;  /* 0x0000000700047812 */ /* 0x000fd600078ec0ff */
[----:B------:R-:W-:Y:S05]  /*1f0b0*/  @!P0 BRA `(.L_x_3921) ;  /* 0x0000000800008947 */ /* 0x000fea0003800000 */
[----:B------:R-:W-:Y:S01]  /*1f0c0*/  HFMA2 R13, -RZ, RZ, 0, 0 ;  /* 0x00000000ff0d7431 */ /* 0x000fe200000001ff */
[----:B------:R-:W-:Y:S01]  /*1f0d0*/  BSSY.RECONVERGENT B3, `(.L_x_3922) ;  /* 0x000007c000037945 */ /* 0x000fe20003800200 */
[----:B------:R-:W-:Y:S02]  /*1f0e0*/  MOV R11, R5 ;  /* 0x00000005000b7202 */ /* 0x000fe40000000f00 */
[----:B------:R-:W-:Y:S02]  /*1f0f0*/  LOP3.LUT R32, R32, 0x7fffffff, RZ, 0xc0, !PT ;  /* 0x7fffffff20207812 */ /* 0x000fe400078ec0ff */
[----:B------:R-:W-:Y:S02]  /*1f100*/  MOV R10, R6 ;  /* 0x00000006000a7202 */ /* 0x000fe40000000f00 */
[----:B------:R-:W-:-:S07]  /*1f110*/  LOP3.LUT R5, R0, 0xfffffff8, RZ, 0xc0, !PT ;  /* 0xfffffff800057812 */ /* 0x000fce00078ec0ff */
.L_x_3923:
        /* <DEDUP_REMOVED lines=13> */
[----:B----4-:R-:W-:Y:S01]  /*1f1f0*/  IMAD R27, R21, UR4, RZ ;  /* 0x00000004151b7c24 */ /* 0x010fe2000f8e02ff */
[----:B------:R-:W-:Y:S01]  /*1f200*/  IADD3 R7, PT, PT, R7, R25, RZ ;  /* 0x0000001907077210 */ /* 0x000fe20007ffe0ff */
[----:B------:R-:W-:-:S04]  /*1f210*/  IMAD.WIDE.U32 R24, R26, UR4, RZ ;  /* 0x000000041a187c25 */ /* 0x000fc8000f8e00ff */
[----:B------:R-:W-:Y:S01]  /*1f220*/  IMAD R21, R26, UR5, R17 ;  /* 0x000000051a157c24 */ /* 0x000fe2000f8e0211 */
[----:B------:R-:W-:Y:S01]  /*1f230*/  LEA.HI.X R17, R6, R3, R7, 0x3, P0 ;  /* 0x0000000306117211 */ /* 0x000fe200000f1c07 */
[----:B------:R-:W-:-:S03]  /*1f240*/  IMAD.WIDE.U32 R6, R20, UR4, RZ ;  /* 0x0000000414067c25 */ /* 0x000fc6000f8e00ff */
[----:B------:R-:W-:Y:S01]  /*1f250*/  IADD3 R21, PT, PT, R25, R21, RZ ;  /* 0x0000001519157210 */ /* 0x000fe20007ffe0ff */
[----:B------:R-:W-:Y:S01]  /*1f260*/  IMAD R27, R20, UR5, R27 ;  /* 0x00000005141b7c24 */ /* 0x000fe2000f8e021b */
[-C--:B------:R-:W-:Y:S01]  /*1f270*/  LEA R20, P0, R24, R2.reuse, 0x3 ;  /* 0x0000000218147211 */ /* 0x080fe200078018ff */
[----:B------:R-:W-:Y:S01]  /*1f280*/  IMAD R31, R31, UR4, RZ ;  /* 0x000000041f1f7c24 */ /* 0x000fe2000f8e02ff */
[-C--:B------:R-:W-:Y:S01]  /*1f290*/  LEA R26, P1, R6, R2.reuse, 0x3 ;  /* 0x00000002061a7211 */ /* 0x080fe200078218ff */
[----:B------:R-:W-:Y:S01]  /*1f2a0*/  IMAD R33, R35, UR4, RZ ;  /* 0x0000000423217c24 */ /* 0x000fe2000f8e02ff */
[----:B------:R-:W-:Y:S01]  /*1f2b0*/  LEA.HI.X R21, R24, R3, R21, 0x3, P0 ;  /* 0x0000000318157211 */ /* 0x000fe200000f1c15 */
[C---:B------:R-:W-:Y:S01]  /*1f2c0*/  IMAD.WIDE.U32 R24, R30.reuse, UR4, RZ ;  /* 0x000000041e187c25 */ /* 0x040fe2000f8e00ff */
[----:B------:R-:W-:Y:S01]  /*1f2d0*/  IADD3 R7, PT, PT, R7, R27, RZ ;  /* 0x0000001b07077210 */ /* 0x000fe20007ffe0ff */
[----:B------:R-:W2:Y:S02]  /*1f2e0*/  LDG.E.64 R16, desc[UR6][R16.64] ;  /* 0x0000000610107981 */ /* 0x000ea4000c1e1b00 */
[----:B------:R-:W-:Y:S01]  /*1f2f0*/  IMAD R31, R30, UR5, R31 ;  /* 0x000000051e1f7c24 */ /* 0x000fe2000f8e021f */
[----:B------:R-:W-:Y:S01]  /*1f300*/  LEA.HI.X R27, R6, R3, R7, 0x3, P1 ;  /* 0x00000003061b7211 */ /* 0x000fe200008f1c07 */
[----:B------:R-:W-:Y:S01]  /*1f310*/  IMAD.WIDE.U32 R6, R34, UR4, RZ ;  /* 0x0000000422067c25 */ /* 0x000fe2000f8e00ff */
[----:B------:R-:W-:Y:S01]  /*1f320*/  LEA R30, P0, R24, R2, 0x3 ;  /* 0x00000002181e7211 */ /* 0x000fe200078018ff */
[----:B------:R-:W3:Y:S01]  /*1f330*/  LDG.E.64 R20, desc[UR6][R20.64] ;  /* 0x0000000614147981 */ /* 0x000ee2000c1e1b00 */
[----:B------:R-:W-:Y:S01]  /*1f340*/  IADD3 R31, PT, PT, R25, R31, RZ ;  /* 0x0000001f191f7210 */ /* 0x000fe20007ffe0ff */
[----:B------:R-:W-:-:S02]  /*1f350*/  IMAD R25, R34, UR5, R33 ;  /* 0x0000000522197c24 */ /* 0x000fc4000f8e0221 */
[----:B------:R-:W4:Y:S03]  /*1f360*/  LDG.E.64 R26, desc[UR6][R26.64] ;  /* 0x000000061a1a7981 */ /* 0x000f26000c1e1b00 */
[----:B------:R-:W-:Y:S01]  /*1f370*/  IADD3 R25, PT, PT, R7, R25, RZ ;  /* 0x0000001907197210 */ /* 0x000fe20007ffe0ff */
[----:B------:R-:W-:Y:S01]  /*1f380*/  IMAD R7, R29, UR4, RZ ;  /* 0x000000041d077c24 */ /* 0x000fe2000f8e02ff */
[-C--:B------:R-:W-:Y:S01]  /*1f390*/  LEA.HI.X R31, R24, R3.reuse, R31, 0x3, P0 ;  /* 0x00000003181f7211 */ /* 0x080fe200000f1c1f */
[----:B------:R-:W-:Y:S01]  /*1f3a0*/  IMAD R33, R23, UR4, RZ ;  /* 0x0000000417217c24 */ /* 0x000fe2000f8e02ff */
        /* <DEDUP_REMOVED lines=78> */
[----:B------:R-:W-:Y:S05]  /*1f890*/  BSYNC.RECONVERGENT B3 ;  /* 0x0000000000037941 */ /* 0x000fea0003800200 */
.L_x_3922:
[----:B------:R-:W-:Y:S02]  /*1f8a0*/  MOV R6, R10 ;  /* 0x0000000a00067202 */ /* 0x000fe40000000f00 */
[----:B------:R-:W-:-:S07]  /*1f8b0*/  MOV R5, R11 ;  /* 0x0000000b00057202 */ /* 0x000fce0000000f00 */
.L_x_3921:
[----:B------:R-:W-:Y:S05]  /*1f8c0*/  BSYNC.RECONVERGENT B2 ;  /* 0x0000000000027941 */ /* 0x000fea0003800200 */
.L_x_3920:
        /* <DEDUP_REMOVED lines=15> */
[----:B------:R1:W4:Y:S01]  /*1f9c0*/  LDG.E.64 R10, desc[UR6][R4.64+0x18] ;  /* 0x00001806040a7981 */ /* 0x000322000c1e1b00 */
[----:B0-----:R-:W-:-:S02]  /*1f9d0*/  IMAD R19, R19, UR8, RZ ;  /* 0x0000000813137c24 */ /* 0x001fc4000f8e02ff */
[----:B------:R-:W-:-:S04]  /*1f9e0*/  IMAD.WIDE.U32 R22, R18, UR8, RZ ;  /* 0x0000000812167c25 */ /* 0x000fc8000f8e00ff */
[----:B--2---:R-:W-:Y:S01]  /*1f9f0*/  IMAD R17, R17, UR8, RZ ;  /* 0x0000000811117c24 */ /* 0x004fe2000f8e02ff */
[----:B------:R-:W-:Y:S01]  /*1fa00*/  LEA R26, P1, R22, R2, 0x3 ;  /* 0x00000002161a7211 */ /* 0x000fe200078218ff */
[----:B------:R-:W-:Y:S02]  /*1fa10*/  IMAD R19, R18, UR9, R19 ;  /* 0x0000000912137c24 */ /* 0x000fe4000f8e0213 */
[----:B------:R-:W-:-:S04]  /*1fa20*/  IMAD.WIDE.U32 R24, R16, UR8, RZ ;  /* 0x0000000810187c25 */ /* 0x000fc8000f8e00ff */
[----:B------:R-:W-:Y:S01]  /*1fa30*/  IMAD R27, R16, UR9, R17 ;  /* 0x00000009101b7c24 */ /* 0x000fe2000f8e0211 */
[----:B------:R-:W-:Y:S01]  /*1fa40*/  IADD3 R17, PT, PT, R23, R19, RZ ;  /* 0x0000001317117210 */ /* 0x000fe20007ffe0ff */
[----:B---3--:R-:W-:Y:S01]  /*1fa50*/  IMAD R21, R21, UR8, RZ ;  /* 0x0000000815157c24 */ /* 0x008fe2000f8e02ff */
[-C--:B------:R-:W-:Y:S01]  /*1fa60*/  LEA R16, P2, R24, R2.reuse, 0x3 ;  /* 0x0000000218107211 */ /* 0x080fe200078418ff */
[----:B------:R-:W-:Y:S01]  /*1fa70*/  IMAD.WIDE.U32 R18, R20, UR8, RZ ;  /* 0x0000000814127c25 */ /* 0x000fe2000f8e00ff */
[----:B-1----:R-:W-:Y:S02]  /*1fa80*/  IADD3 R4, PT, PT, R25, R27, RZ ;  /* 0x0000001b19047210 */ /* 0x002fe40007ffe0ff */
[-C--:B------:R-:W-:Y:S01]  /*1fa90*/  LEA.HI.X R27, R22, R3.reuse, R17, 0x3, P1 ;  /* 0x00000003161b7211 */ /* 0x080fe200008f1c11 */
[----:B------:R-:W-:Y:S01]  /*1faa0*/  IMAD R23, R20, UR9, R21 ;  /* 0x0000000914177c24 */ /* 0x000fe2000f8e0215 */
[----:B------:R-:W-:Y:S01]  /*1fab0*/  LEA.HI.X R17, R24, R3, R4, 0x3, P2 ;  /* 0x0000000318117211 */ /* 0x000fe200010f1c04 */
[----:B----4-:R-:W-:Y:S01]  /*1fac0*/  IMAD R11, R11, UR8, RZ ;  /* 0x000000080b0b7c24 */ /* 0x010fe2000f8e02ff */
[----:B------:R-:W-:Y:S01]  /*1fad0*/  LEA R24, P1, R18, R2, 0x3 ;  /* 0x0000000212187211 */ /* 0x000fe200078218ff */
[----:B------:R-:W2:Y:S01]  /*1fae0*/  LDG.E.64 R20, desc[UR6][R26.64] ;  /* 0x000000061a147981 */ /* 0x000ea2000c1e1b00 */
[----:B------:R-:W-:Y:S01]  /*1faf0*/  IADD3 R4, PT, PT, R19, R23, RZ ;  /* 0x0000001713047210 */ /* 0x000fe20007ffe0ff */
[----:B------:R-:W-:-:S02]  /*1fb00*/  IMAD.WIDE.U32 R22, R10, UR8, RZ ;  /* 0x000000080a167c25 */ /* 0x000fc4000f8e00ff */
[----:B------:R-:W3:Y:S01]  /*1fb10*/  LDG.E.64 R16, desc[UR6][R16.64] ;  /* 0x0000000610107981 */ /* 0x000ee2000c1e1b00 */
[----:B------:R-:W-:Y:S01]  /*1fb20*/  LEA.HI.X R25, R18, R3, R4, 0x3, P1 ;  /* 0x0000000312197211 */ /* 0x000fe200008f1c04 */
        /* <DEDUP_REMOVED lines=19> */
[----:B------:R-:W-:Y:S02]  /*1fc60*/  FMUL.FTZ R16, R14, R11 ;  /* 0x0000000b0e107220 */ /* 0x000fe40000410000 */
[----:B------:R-:W-:Y:S01]  /*1fc70*/  FADD.FTZ R4, R4, R13 ;  /* 0x0000000d04047221 */ /* 0x000fe20000010000 */
[----:B------:R-:W-:Y:S01]  /*1fc80*/  FADD.FTZ R12, R23, R12 ;  /* 0x0000000c170c7221 */ /* 0x000fe20000010000 */
[CC--:B------:R-:W-:Y:S01]  /*1fc90*/  FFMA.FTZ R17, R14.reuse, R10.reuse, -R17 ;  /* 0x0000000a0e117223 */ /* 0x0c0fe20000010811 */
        /* <DEDUP_REMOVED lines=9> */
.L_x_3925:
[----:B------:R-:W-:Y:S05]  /*1fd30*/  BSYNC.RECONVERGENT B2 ;  /* 0x0000000000027941 */ /* 0x000fea0003800200 */
.L_x_3924:
        /* <DEDUP_REMOVED lines=14> */
[----:B--2---:R-:W-:Y:S02]  /*1fe20*/  IMAD R17, R19, UR8, RZ ;  /* 0x0000000813117c24 */ /* 0x004fe4000f8e02ff */
[----:B------:R-:W-:Y:S01]  /*1fe30*/  IMAD R7, R16, UR9, R7 ;  /* 0x0000000910077c24 */ /* 0x000fe2000f8e0207 */
[----:B------:R-:W-:Y:S01]  /*1fe40*/  LEA R16, P0, R10, R2, 0x3 ;  /* 0x000000020a107211 */ /* 0x000fe200078018ff */
[----:B------:R-:W-:-:S03]  /*1fe50*/  IMAD.WIDE.U32 R20, R18, UR8, RZ ;  /* 0x0000000812147c25 */ /* 0x000fc6000f8e00ff */
[----:B------:R-:W-:Y:S01]  /*1fe60*/  IADD3 R7, PT, PT, R11, R7, RZ ;  /* 0x000000070b077210 */ /* 0x000fe20007ffe0ff */
[----:B------:R-:W-:Y:S01]  /*1fe70*/  IMAD R17, R18, UR9, R17 ;  /* 0x0000000912117c24 */ /* 0x000fe2000f8e0211 */
[----:B------:R-:W-:-:S04]  /*1fe80*/  LEA R18, P2, R20, R2, 0x3 ;  /* 0x0000000214127211 */ /* 0x000fc800078418ff */
        /* <DEDUP_REMOVED lines=19> */
.L_x_3927:
[----:B------:R-:W-:Y:S05]  /*1ffc0*/  BSYNC.RECONVERGENT B2 ;  /* 0x0000000000027941 */ /* 0x000fea0003800200 */
.L_x_3926:
        /* <DEDUP_REMOVED lines=17> */
.L_x_3919:
[----:B------:R-:W-:Y:S05]  /*200e0*/  BSYNC.RECONVERGENT B1 ;  /* 0x0000000000017941 */ /* 0x000fea0003800200 */
.L_x_3918:
[----:B------:R-:W-:Y:S01]  /*200f0*/  STG.E.64 desc[UR6][R8.64], R12 ;  /* 0x0000000c08007986 */ /* 0x000fe2000c101b06 */
[----:B------:R-:W-:Y:S05]  /*20100*/  EXIT ;  /* 0x000000000000794d */ /* 0x000fea0003800000 */
.L_x_3928:
        /* <DEDUP_REMOVED lines=15> */
.L_x_19017:


//--------------------- .text._ZN2at6native73_GLOBAL__N__c8866d80_35_SparseBinaryOpIntersectionKernel_cu_b2145a98_327112apply_kernelILi128ELi8EZNS1_29binary_op_intersection_kernelINS1_5MulOpEN3c107complexIdEElEEvRNS_14TensorIteratorEllRKNS_6TensorEbEUliE_EEviT1_ --------------------------
	.section	.text._ZN2at6native73_GLOBAL__N__c8866d80_35_SparseBinaryOpIntersectionKernel_cu_b2145a98_327112apply_kernelILi128ELi8EZNS1_29binary_op_intersection_kernelINS1_5MulOpEN3c107complexIdEElEEvRNS_14TensorIteratorEllRKNS_6TensorEbEUliE_EEviT1_,"ax",@progbits
	.align	128
.text._ZN2at6native73_GLOBAL__N__c8866d80_35_SparseBinaryOpIntersectionKernel_cu_b2145a98_327112apply_kernelILi128ELi8EZNS1_29binary_op_intersection_kernelINS1_5MulOpEN3c107complexIdEElEEvRNS_14TensorIteratorEllRKNS_6TensorEbEUliE_EEviT1_:
        .type           _ZN2at6native73_GLOBAL__N__c8866d80_35_SparseBinaryOpIntersectionKernel_cu_b2145a98_327112apply_kernelILi128ELi8EZNS1_29binary_op_intersection_kernelINS1_5MulOpEN3c107complexIdEElEEvRNS_14TensorIteratorEllRKNS_6TensorEbEUliE_EEviT1_,@function
        .size           _ZN2at6native73_GLOBAL__N__c8866d80_35_SparseBinaryOpIntersectionKernel_cu_b2145a98_327112apply_kernelILi128ELi8EZNS1_29binary_op_intersection_kernelINS1_5MulOpEN3c107complexIdEElEEvRNS_14TensorIteratorEllRKNS_6TensorEbEUliE_EEviT1_,(.L_x_19018 - _ZN2at6native73_GLOBAL__N__c8866d80_35_SparseBinaryOpIntersectionKernel_cu_b2145a98_327112apply_kernelILi128ELi8EZNS1_29binary_op_intersection_kernelINS1_5MulOpEN3c107complexIdEElEEvRNS_14TensorIteratorEllRKNS_6TensorEbEUliE_EEviT1_)
        .other          _ZN2at6native73_GLOBAL__N__c8866d80_35_SparseBinaryOpIntersectionKernel_cu_b2145a98_327112apply_kernelILi128ELi8EZNS1_29binary_op_intersection_kernelINS1_5MulOpEN3c107complexIdEElEEvRNS_14TensorIteratorEllRKNS_6TensorEbEUliE_EEviT1_,@"STO_CUDA_ENTRY STV_DEFAULT"
_ZN2at6native73_GLOBAL__N__c8866d80_35_SparseBinaryOpIntersectionKernel_cu_b2145a98_327112apply_kernelILi128ELi8EZNS1_29binary_op_intersection_kernelINS1_5MulOpEN3c107complexIdEElEEvRNS_14TensorIteratorEllRKNS_6TensorEbEUliE_EEviT1_:
        /* <DEDUP_REMOVED lines=50> */
[----:B------:R-:W5:Y:S07]  /*0320*/  LDG.E.128 R4, desc[UR6][R4.64] ;  /* 0x0000000604047981 */ /* 0x000f6e000c1e1d00 */
[----:B------:R-:W2:Y:S01]  /*0330*/  LDC.64 R28, c[0x0][0x748] ;  /* 0x0001d200ff1c7b82 */ /* 0x000ea20000000a00 */
[----:B-1----:R-:W2:Y:S01]  /*0340*/  LDG.E.64 R12, desc[UR6][R12.64] ;  /* 0x000000060c0c7981 */ /* 0x002ea2000c1e1b00 */
[----:B------:R-:W-:-:S04]  /*0350*/  ISETP.GE.U32.AND P0, PT, R0, 0x8, PT ;  /* 0x000000080000780c */ /* 0x000fc80003f06070 */
[----:B------:R-:W-:Y:S02]  /*0360*/  ISETP.GE.U32.AND.EX P0, PT, R48, RZ, PT, P0 ;  /* 0x000000ff3000720c */ /* 0x000fe40003f06100 */
[----:B------:R-:W-:Y:S02]  /*0370*/  CS2R R10, SRZ ;  /* 0x00000000000a7805 */ /* 0x000fe4000001ff00 */
[----:B------:R-:W-:Y:S02]  /*0380*/  LOP3.LUT R2, R0, 0x7, RZ, 0xc0, !PT ;  /* 0x0000000700027812 */ /* 0x000fe400078ec0ff */
[----:B------:R-:W-:Y:S02]  /*0390*/  CS2R R8, SRZ ;  /* 0x0000000000087805 */ /* 0x000fe4000001ff00 */
[----:B--2---:R-:W-:-:S04]  /*03a0*/  LEA R28, P1, R12, R28, 0x3 ;  /* 0x0000001c0c1c7211 */ /* 0x004fc800078218ff */
[----:B------:R-:W-:Y:S01]  /*03b0*/  LEA.HI.X R29, R12, R29, R13, 0x3, P1 ;  /* 0x0000001d0c1d7211 */ /* 0x000fe200008f1c0d */
[----:B------:R-:W-:Y:S08]  /*03c0*/  @!P0 BRA `(.L_x_3934) ;  /* 0x0000000400fc8947 */ /* 0x000ff00003800000 */
[----:B------:R-:W1:Y:S01]  /*03d0*/  LDC.64 R46, c[0x0][0x728] ;  /* 0x0001ca00ff2e7b82 */ /* 0x000e620000000a00 */
[----:B------:R-:W-:Y:S02]  /*03e0*/  LOP3.LUT R48, R48, 0x7fffffff, RZ, 0xc0, !PT ;  /* 0x7fffffff30307812 */ /* 0x000fe400078ec0ff */
[----:B------:R-:W-:Y:S02]  /*03f0*/  CS2R R10, SRZ ;  /* 0x00000000000a7805 */ /* 0x000fe4000001ff00 */
[----:B------:R-:W-:Y:S01]  /*0400*/  LOP3.LUT R49, R0, 0xfffffff8, RZ, 0xc0, !PT ;  /* 0xfffffff800317812 */ /* 0x000fe200078ec0ff */
[----:B------:R-:W2:Y:S01]  /*0410*/  LDCU.64 UR28, c[0x0][0x758] ;  /* 0x0000eb00ff1c77ac */ /* 0x000ea20008000a00 */
[----:B------:R-:W-:-:S05]  /*0420*/  NOP ;  /* 0x0000000000007918 */ /* 0x000fca0000000000 */
.L_x_3935:
        /* <DEDUP_REMOVED lines=20> */
[----:B------:R-:W-:Y:S02]  /*0570*/  LEA R34, P0, R18, R46, 0x4 ;  /* 0x0000002e12227211 */ /* 0x000fe400078020ff */
[----:B------:R-:W-:Y:S02]  /*0580*/  IADD3 R17, PT, PT, R19, R15, RZ ;  /* 0x0000000f13117210 */ /* 0x000fe40007ffe0ff */
[----:B------:R-:W2:Y:S01]  /*0590*/  LDG.E.128 R12, desc[UR6][R12.64] ;  /* 0x000000060c0c7981 */ /* 0x000ea2000c1e1d00 */
[----:B------:R-:W-:Y:S01]  /*05a0*/  IMAD.WIDE.U32 R22, R16, UR28, RZ ;  /* 0x0000001c10167c25 */ /* 0x000fe2000f8e00ff */
[----:B------:R-:W-:-:S03]  /*05b0*/  LEA.HI.X R35, R18, R47, R17, 0x4, P0 ;  /* 0x0000002f12237211 */ /* 0x000fc600000f2411 */
[----:B------:R-:W-:Y:S01]  /*05c0*/  IMAD R27, R16, UR29, R27 ;  /* 0x0000001d101b7c24 */ /* 0x000fe2000f8e021b */
[----:B------:R-:W-:Y:S01]  /*05d0*/  LEA R30, P0, R22, R46, 0x4 ;  /* 0x0000002e161e7211 */ /* 0x000fe200078020ff */
[----:B------:R-:W-:Y:S01]  /*05e0*/  IMAD R31, R21, UR28, RZ ;  /* 0x0000001c151f7c24 */ /* 0x000fe2000f8e02ff */
[----:B------:R1:W3:Y:S02]  /*05f0*/  LDG.E.128 R16, desc[UR6][R34.64] ;  /* 0x0000000622107981 */ /* 0x0002e4000c1e1d00 */
[----:B------:R-:W-:Y:S01]  /*0600*/  IADD3 R21, PT, PT, R23, R27, RZ ;  /* 0x0000001b17157210 */ /* 0x000fe20007ffe0ff */
[----:B------:R-:W-:-:S04]  /*0610*/  IMAD.WIDE.U32 R26, R20, UR28, RZ ;  /* 0x0000001c141a7c25 */ /* 0x000fc8000f8e00ff */
[----:B------:R-:W-:Y:S01]  /*0620*/  IMAD R23, R20, UR29, R31 ;  /* 0x0000001d14177c24 */ /* 0x000fe2000f8e021f */
[----:B------:R-:W-:Y:S01]  /*0630*/  LEA.HI.X R31, R22, R47, R21, 0x4, P0 ;  /* 0x0000002f161f7211 */ /* 0x000fe200000f2415 */
[----:B------:R-:W-:Y:S01]  /*0640*/  IMAD R41, R25, UR28, RZ ;  /* 0x0000001c19297c24 */ /* 0x000fe2000f8e02ff */
[----:B------:R-:W-:Y:S02]  /*0650*/  LEA R40, P0, R26, R46, 0x4 ;  /* 0x0000002e1a287211 */ /* 0x000fe400078020ff */
[----:B------:R-:W-:Y:S02]  /*0660*/  IADD3 R25, PT, PT, R27, R23, RZ ;  /* 0x000000171b197210 */ /* 0x000fe40007ffe0ff */
[----:B------:R-:W4:Y:S01]  /*0670*/  LDG.E.128 R20, desc[UR6][R30.64] ;  /* 0x000000061e147981 */ /* 0x000f22000c1e1d00 */
[----:B------:R-:W-:-:S04]  /*0680*/  IMAD.WIDE.U32 R38, R24, UR28, RZ ;  /* 0x0000001c18267c25 */ /* 0x000fc8000f8e00ff */
[----:B------:R-:W-:Y:S01]  /*0690*/  IMAD R27, R24, UR29, R41 ;  /* 0x0000001d181b7c24 */ /* 0x000fe2000f8e0229 */
[----:B------:R-:W-:Y:S01]  /*06a0*/  LEA.HI.X R41, R26, R47, R25, 0x4, P0 ;  /* 0x0000002f1a297211 */ /* 0x000fe200000f2419 */
[----:B------:R-:W-:Y:S01]  /*06b0*/  IMAD R43, R29, UR28, RZ ;  /* 0x0000001c1d2b7c24 */ /* 0x000fe2000f8e02ff */
[----:B------:R-:W-:Y:S02]  /*06c0*/  LEA R50, P0, R38, R46, 0x4 ;  /* 0x0000002e26327211 */ /* 0x000fe400078020ff */
[----:B------:R-:W-:Y:S02]  /*06d0*/  IADD3 R29, PT, PT, R39, R27, RZ ;  /* 0x0000001b271d7210 */ /* 0x000fe40007ffe0ff */
[----:B------:R0:W4:Y:S01]  /*06e0*/  LDG.E.128 R24, desc[UR6][R40.64] ;  /* 0x0000000628187981 */ /* 0x000122000c1e1d00 */
[----:B-1----:R-:W-:Y:S01]  /*06f0*/  IMAD.WIDE.U32 R34, R28, UR28, RZ ;  /* 0x0000001c1c227c25 */ /* 0x002fe2000f8e00ff */
[----:B------:R-:W-:-:S03]  /*0700*/  LEA.HI.X R51, R38, R47, R29, 0x4, P0 ;  /* 0x0000002f26337211 */ /* 0x000fc600000f241d */
[----:B------:R-:W-:Y:S01]  /*0710*/  IMAD R43, R28, UR29, R43 ;  /* 0x0000001d1c2b7c24 */ /* 0x000fe2000f8e022b */
[----:B------:R-:W-:Y:S01]  /*0720*/  LEA R52, P0, R34, R46, 0x4 ;  /* 0x0000002e22347211 */ /* 0x000fe200078020ff */
[----:B------:R-:W-:Y:S01]  /*0730*/  IMAD R39, R33, UR28, RZ ;  /* 0x0000001c21277c24 */ /* 0x000fe2000f8e02ff */
[----:B------:R2:W4:Y:S02]  /*0740*/  LDG.E.128 R28, desc[UR6][R50.64] ;  /* 0x00000006321c7981 */ /* 0x000524000c1e1d00 */
[----:B------:R-:W-:Y:S01]  /*0750*/  IADD3 R33, PT, PT, R35, R43, RZ ;  /* 0x0000002b23217210 */ /* 0x000fe20007ffe0ff */
[----:B------:R-:W-:-:S03]  /*0760*/  IMAD.WIDE.U32 R42, R32, UR28, RZ ;  /* 0x0000001c202a7c25 */ /* 0x000fc6000f8e00ff */
[----:B------:R-:W-:Y:S01]  /*0770*/  LEA.HI.X R53, R34, R47, R33, 0x4, P0 ;  /* 0x0000002f22357211 */ /* 0x000fe200000f2421 */
[----:B------:R-:W-:Y:S01]  /*0780*/  IMAD R39, R32, UR29, R39 ;  /* 0x0000001d20277c24 */ /* 0x000fe2000f8e0227 */
[----:B------:R-:W-:Y:S01]  /*0790*/  LEA R38, P0, R42, R46, 0x4 ;  /* 0x0000002e2a267211 */ /* 0x000fe200078020ff */
[----:B------:R-:W-:Y:S02]  /*07a0*/  IMAD R55, R37, UR28, RZ ;  /* 0x0000001c25377c24 */ /* 0x000fe4000f8e02ff */
[----:B------:R-:W4:Y:S01]  /*07b0*/  LDG.E.128 R32, desc[UR6][R52.64] ;  /* 0x0000000634207981 */ /* 0x000f22000c1e1d00 */
[----:B------:R-:W-:Y:S01]  /*07c0*/  IADD3 R37, PT, PT, R43, R39, RZ ;  /* 0x000000272b257210 */ /* 0x000fe20007ffe0ff */
[----:B0-----:R-:W-:-:S03]  /*07d0*/  IMAD.WIDE.U32 R40, R36, UR28, RZ ;  /* 0x0000001c24287c25 */ /* 0x001fc6000f8e00ff */
[----:B------:R-:W-:Y:S01]  /*07e0*/  LEA.HI.X R39, R42, R47, R37, 0x4, P0 ;  /* 0x0000002f2a277211 */ /* 0x000fe200000f2425 */
[----:B------:R-:W-:Y:S01]  /*07f0*/  IMAD R55, R36, UR29, R55 ;  /* 0x0000001d24377c24 */ /* 0x000fe2000f8e0237 */
[----:B------:R-:W-:-:S04]  /*0800*/  LEA R42, P0, R40, R46, 0x4 ;  /* 0x0000002e282a7211 */ /* 0x000fc800078020ff */
[----:B------:R-:W-:Y:S01]  /*0810*/  IADD3 R41, PT, PT, R41, R55, RZ ;  /* 0x0000003729297210 */ /* 0x000fe20007ffe0ff */
[----:B------:R-:W4:Y:S03]  /*0820*/  LDG.E.128 R36, desc[UR6][R38.64] ;  /* 0x0000000626247981 */ /* 0x000f26000c1e1d00 */
[----:B------:R-:W-:-:S06]  /*0830*/  LEA.HI.X R43, R40, R47, R41, 0x4, P0 ;  /* 0x0000002f282b7211 */ /* 0x000fcc00000f2429 */
[----:B------:R-:W4:Y:S01]  /*0840*/  LDG.E.128 R40, desc[UR6][R42.64] ;  /* 0x000000062a287981 */ /* 0x000f22000c1e1d00 */
[----:B------:R-:W-:-:S04]  /*0850*/  IADD3 R49, P0, PT, R49, -0x8, RZ ;  /* 0xfffffff831317810 */ /* 0x000fc80007f1e0ff */
[----:B------:R-:W-:Y:S02]  /*0860*/  IADD3.X R48, PT, PT, R48, -0x1, RZ, P0, !PT ;  /* 0xffffffff30307810 */ /* 0x000fe400007fe4ff */
[----:B------:R-:W-:-:S04]  /*0870*/  ISETP.NE.U32.AND P0, PT, R49, RZ, PT ;  /* 0x000000ff3100720c */ /* 0x000fc80003f05070 */
[----:B------:R-:W-:Y:S01]  /*0880*/  ISETP.NE.AND.EX P0, PT, R48, RZ, PT, P0 ;  /* 0x000000ff3000720c */ /* 0x000fe20003f05300 */
[-C--:B--2--5:R-:W-:Y:S02]  /*0890*/  DMUL R50, R6, R14.reuse ;  /* 0x0000000e06327228 */ /* 0x0a4fe40000000000 */
[----:B------:R-:W-:-:S06]  /*08a0*/  DMUL R54, R4, R14 ;  /* 0x0000000e04367228 */ /* 0x000fcc0000000000 */
[-C--:B------:R-:W-:Y:S02]  /*08b0*/  DFMA R14, R4, R12.reuse, -R50 ;  /* 0x0000000c040e722b */ /* 0x080fe40000000832 */
[C---:B------:R-:W-:Y:S02]  /*08c0*/  DFMA R54, R6.reuse, R12, R54 ;  /* 0x0000000c0636722b */ /* 0x040fe40000000036 */
[-C--:B---3--:R-:W-:Y:S02]  /*08d0*/  DMUL R12, R6, R18.reuse ;  /* 0x00000012060c7228 */ /* 0x088fe40000000000 */
[----:B------:R-:W-:Y:S02]  /*08e0*/  DMUL R18, R4, R18 ;  /* 0x0000001204127228 */ /* 0x000fe40000000000 */
[----:B------:R-:W-:-:S04]  /*08f0*/  DADD R14, R14, R8 ;  /* 0x000000000e0e7229 */ /* 0x000fc80000000008 */
[----:B------:R-:W-:Y:S02]  /*0900*/  DFMA R12, R4, R16, -R12 ;  /* 0x00000010040c722b */ /* 0x000fe4000000080c */
[----:B----4-:R-:W-:Y:S02]  /*0910*/  DMUL R8, R6, R22 ;  /* 0x0000001606087228 */ /* 0x010fe40000000000 */
[----:B------:R-:W-:Y:S02]  /*0920*/  DADD R10, R54, R10 ;  /* 0x00000000360a7229 */ /* 0x000fe4000000000a */
[----:B------:R-:W-:Y:S02]  /*0930*/  DFMA R18, R6, R16, R18 ;  /* 0x000000100612722b */ /* 0x000fe40000000012 */
[----:B------:R-:W-:Y:S02]  /*0940*/  DMUL R22, R4, R22 ;  /* 0x0000001604167228 */ /* 0x000fe40000000000 */
[----:B------:R-:W-:-:S02]  /*0950*/  DADD R12, R14, R12 ;  /* 0x000000000e0c7229 */ /* 0x000fc4000000000c */
[----:B------:R-:W-:Y:S02]  /*0960*/  DFMA R8, R4, R20, -R8 ;  /* 0x000000140408722b */ /* 0x000fe40000000808 */
[----:B------:R-:W-:Y:S02]  /*0970*/  DMUL R14, R6, R26 ;  /* 0x0000001a060e7228 */ /* 0x000fe40000000000 */
        /* <DEDUP_REMOVED lines=22> */
[----:B------:R-:W-:Y:S02]  /*0ae0*/  DMUL R14, R6, R42 ;  /* 0x0000002a060e7228 */ /* 0x000fe40000000000 */
[----:B------:R-:W-:Y:S02]  /*0af0*/  DADD R10, R10, R34 ;  /* 0x000000000a0a7229 */ /* 0x000fe40000000022 */
[-C--:B------:R-:W-:Y:S02]  /*0b00*/  DFMA R12, R4, R36.reuse, -R12 ;  /* 0x00000024040c722b */ /* 0x080fe4000000080c */
[----:B------:R-:W-:Y:S02]  /*0b10*/  DFMA R38, R6, R36, R38 ;  /* 0x000000240626722b */ /* 0x000fe40000000026 */
[C---:B------:R-:W-:Y:S02]  /*0b20*/  DMUL R42, R4.reuse, R42 ;  /* 0x0000002a042a7228 */ /* 0x040fe40000000000 */
[----:B------:R-:W-:-:S02]  /*0b30*/  DFMA R14, R4, R40, -R14 ;  /* 0x00000028040e722b */ /* 0x000fc4000000080e */
[----:B------:R-:W-:Y:S02]  /*0b40*/  DADD R8, R8, R12 ;  /* 0x0000000008087229 */ /* 0x000fe4000000000c */
[----:B------:R-:W-:Y:S02]  /*0b50*/  DADD R10, R10, R38 ;  /* 0x000000000a0a7229 */ /* 0x000fe40000000026 */
[----:B------:R-:W-:Y:S01]  /*0b60*/  DFMA R42, R6, R40, R42 ;  /* 0x00000028062a722b */ /* 0x000fe2000000002a */
[----:B------:R-:W-:-:S03]  /*0b70*/  IADD3 R28, P1, PT, R44, 0x40, RZ ;  /* 0x000000402c1c7810 */ /* 0x000fc60007f3e0ff */
[----:B------:R-:W-:Y:S01]  /*0b80*/  DADD R8, R8, R14 ;  /* 0x0000000008087229 */ /* 0x000fe2000000000e */
[----:B------:R-:W-:-:S03]  /*0b90*/  IADD3.X R29, PT, PT, RZ, R45, RZ, P1, !PT ;  /* 0x0000002dff1d7210 */ /* 0x000fc60000ffe4ff */
[----:B------:R-:W-:Y:S01]  /*0ba0*/  DADD R10, R10, R42 ;  /* 0x000000000a0a7229 */ /* 0x000fe2000000002a */
[----:B------:R-:W-:Y:S10]  /*0bb0*/  @P0 BRA `(.L_x_3935) ;  /* 0xfffffff8001c0947 */ /* 0x000ff4000383ffff */
.L_x_3934:
        /* <DEDUP_REMOVED lines=28> */
[----:B------:R-:W2:Y:S01]  /*0d80*/  LDG.E.128 R16, desc[UR6][R18.64] ;  /* 0x0000000612107981 */ /* 0x000ea2000c1e1d00 */
[----:B------:R-:W-:Y:S02]  /*0d90*/  IMAD R23, R22, UR29, R23 ;  /* 0x0000001d16177c24 */ /* 0x000fe4000f8e0217 */
[----:B------:R-:W-:Y:S01]  /*0da0*/  LEA.HI.X R15, R12, R25, R2, 0x4, P1 ;  /* 0x000000190c0f7211 */ /* 0x000fe200008f2402 */
[----:B------:R-:W-:Y:S01]  /*0db0*/  IMAD R21, R21, UR28, RZ ;  /* 0x0000001c15157c24 */ /* 0x000fe2000f8e02ff */
[-C--:B------:R-:W-:Y:S02]  /*0dc0*/  LEA R22, P1, R26, R24.reuse, 0x4 ;  /* 0x000000181a167211 */ /* 0x080fe400078220ff */
[----:B------:R-:W-:Y:S01]  /*0dd0*/  IADD3 R2, PT, PT, R27, R23, RZ ;  /* 0x000000171b027210 */ /* 0x000fe20007ffe0ff */
        /* <DEDUP_REMOVED lines=8> */
[----:B------:R-:W4:Y:S01]  /*0e60*/  LDG.E.128 R24, desc[UR6][R24.64] ;  /* 0x0000000618187981 */ /* 0x000f22000c1e1d00 */
[----:B------:R-:W-:-:S04]  /*0e70*/  IADD3 R28, P1, PT, R28, 0x20, RZ ;  /* 0x000000201c1c7810 */ /* 0x000fc80007f3e0ff */
[----:B------:R-:W-:Y:S01]  /*0e80*/  IADD3.X R29, PT, PT, RZ, R29, RZ, P1, !PT ;  /* 0x0000001dff1d7210 */ /* 0x000fe20000ffe4ff */
[-C--:B--2--5:R-:W-:Y:S02]  /*0e90*/  DMUL R30, R6, R18.reuse ;  /* 0x00000012061e7228 */ /* 0x0a4fe40000000000 */
[----:B------:R-:W-:-:S06]  /*0ea0*/  DMUL R18, R4, R18 ;  /* 0x0000001204127228 */ /* 0x000fcc0000000000 */
[-C--:B------:R-:W-:Y:S02]  /*0eb0*/  DFMA R30, R4, R16.reuse, -R30 ;  /* 0x00000010041e722b */ /* 0x080fe4000000081e */
[C---:B------:R-:W-:Y:S02]  /*0ec0*/  DFMA R18, R6.reuse, R16, R18 ;  /* 0x000000100612722b */ /* 0x040fe40000000012 */
[-C--:B---3--:R-:W-:Y:S02]  /*0ed0*/  DMUL R16, R6, R14.reuse ;  /* 0x0000000e06107228 */ /* 0x088fe40000000000 */
[----:B------:R-:W-:Y:S02]  /*0ee0*/  DMUL R14, R4, R14 ;  /* 0x0000000e040e7228 */ /* 0x000fe40000000000 */
[----:B------:R-:W-:Y:S02]  /*0ef0*/  DADD R30, R8, R30 ;  /* 0x00000000081e7229 */ /* 0x000fe4000000001e */
[----:B------:R-:W-:-:S02]  /*0f00*/  DADD R18, R10, R18 ;  /* 0x000000000a127229 */ /* 0x000fc40000000012 */
[----:B------:R-:W-:Y:S02]  /*0f10*/  DFMA R16, R4, R12, -R16 ;  /* 0x0000000c0410722b */ /* 0x000fe40000000810 */
[C---:B----4-:R-:W-:Y:S02]  /*0f20*/  DMUL R8, R6.reuse, R22 ;  /* 0x0000001606087228 */ /* 0x050fe40000000000 */
[----:B------:R-:W-:Y:S02]  /*0f30*/  DFMA R14, R6, R12, R14 ;  /* 0x0000000c060e722b */ /* 0x000fe4000000000e */
[----:B------:R-:W-:Y:S02]  /*0f40*/  DMUL R22, R4, R22 ;  /* 0x0000001604167228 */ /* 0x000fe40000000000 */
[----:B------:R-:W-:Y:S02]  /*0f50*/  DADD R16, R30, R16 ;  /* 0x000000001e107229 */ /* 0x000fe40000000010 */
[----:B------:R-:W-:-:S02]  /*0f60*/  DFMA R8, R4, R20, -R8 ;  /* 0x000000140408722b */ /* 0x000fc40000000808 */
[----:B------:R-:W-:Y:S02]  /*0f70*/  DMUL R10, R6, R26 ;  /* 0x0000001a060a7228 */ /* 0x000fe40000000000 */
[----:B------:R-:W-:Y:S02]  /*0f80*/  DADD R14, R18, R14 ;  /* 0x00000000120e7229 */ /* 0x000fe4000000000e */
[----:B------:R-:W-:Y:S02]  /*0f90*/  DFMA R22, R6, R20, R22 ;  /* 0x000000140616722b */ /* 0x000fe40000000016 */
[----:B------:R-:W-:Y:S02]  /*0fa0*/  DMUL R26, R4, R26 ;  /* 0x0000001a041a7228 */ /* 0x000fe40000000000 */
[----:B------:R-:W-:Y:S02]  /*0fb0*/  DADD R8, R16, R8 ;  /* 0x0000000010087229 */ /* 0x000fe40000000008 */
[----:B------:R-:W-:-:S02]  /*0fc0*/  DFMA R10, R4, R24, -R10 ;  /* 0x00000018040a722b */ /* 0x000fc4000000080a */
[----:B------:R-:W-:Y:S02]  /*0fd0*/  DADD R14, R14, R22 ;  /* 0x000000000e0e7229 */ /* 0x000fe40000000016 */
[----:B------:R-:W-:-:S04]  /*0fe0*/  DFMA R26, R6, R24, R26 ;  /* 0x00000018061a722b */ /* 0x000fc8000000001a */
[----:B------:R-:W-:-:S04]  /*0ff0*/  DADD R8, R8, R10 ;  /* 0x0000000008087229 */ /* 0x000fc8000000000a */
[----:B------:R-:W-:-:S11]  /*1000*/  DADD R10, R14, R26 ;  /* 0x000000000e0a7229 */ /* 0x000fd6000000001a */
.L_x_3936:
        /* <DEDUP_REMOVED lines=15> */
[----:B---3--:R-:W-:-:S03]  /*1100*/  IMAD R17, R19, UR28, RZ ;  /* 0x0000001c13117c24 */ /* 0x008fc6000f8e02ff */
[----:B------:R-:W-:Y:S01]  /*1110*/  IADD3 R0, PT, PT, R15, R13, RZ ;  /* 0x0000000d0f007210 */ /* 0x000fe20007ffe0ff */
[C---:B------:R-:W-:Y:S02]  /*1120*/  IMAD R19, R18.reuse, UR29, R17 ;  /* 0x0000001d12137c24 */ /* 0x040fe4000f8e0211 */
[----:B------:R-:W-:Y:S01]  /*1130*/  IMAD.WIDE.U32 R12, R18, UR28, RZ ;  /* 0x0000001c120c7c25 */ /* 0x000fe2000f8e00ff */
[----:B------:R-:W-:Y:S02]  /*1140*/  LEA.HI.X R17, R14, R21, R0, 0x4, P0 ;  /* 0x000000150e117211 */ /* 0x000fe400000f2400 */
[C---:B------:R-:W-:Y:S02]  /*1150*/  LEA R14, P0, R12.reuse, R20, 0x4 ;  /* 0x000000140c0e7211 */ /* 0x040fe400078020ff */
[----:B------:R-:W-:Y:S02]  /*1160*/  IADD3 R0, PT, PT, R13, R19, RZ ;  /* 0x000000130d007210 */ /* 0x000fe40007ffe0ff */
[----:B------:R-:W2:Y:S02]  /*1170*/  LDG.E.128 R16, desc[UR6][R16.64] ;  /* 0x0000000610107981 */ /* 0x000ea4000c1e1d00 */
[----:B------:R-:W-:-:S06]  /*1180*/  LEA.HI.X R15, R12, R21, R0, 0x4, P0 ;  /* 0x000000150c0f7211 */ /* 0x000fcc00000f2400 */
[----:B------:R-:W3:Y:S01]  /*1190*/  LDG.E.128 R12, desc[UR6][R14.64] ;  /* 0x000000060e0c7981 */ /* 0x000ee2000c1e1d00 */
[----:B------:R-:W-:-:S04]  /*11a0*/  IADD3 R28, P0, PT, R28, 0x10, RZ ;  /* 0x000000101c1c7810 */ /* 0x000fc80007f1e0ff */
[----:B------:R-:W-:Y:S01]  /*11b0*/  IADD3.X R29, PT, PT, RZ, R29, RZ, P0, !PT ;  /* 0x0000001dff1d7210 */ /* 0x000fe200007fe4ff */
[-C--:B--2--5:R-:W-:Y:S02]  /*11c0*/  DMUL R20, R6, R18.reuse ;  /* 0x0000001206147228 */ /* 0x0a4fe40000000000 */
[----:B------:R-:W-:-:S06]  /*11d0*/  DMUL R18, R4, R18 ;  /* 0x0000001204127228 */ /* 0x000fcc0000000000 */
[----:B------:R-:W-:Y:S02]  /*11e0*/  DFMA R20, R4, R16, -R20 ;  /* 0x000000100414722b */ /* 0x000fe40000000814 */
[-C--:B---3--:R-:W-:Y:S02]  /*11f0*/  DMUL R22, R6, R14.reuse ;  /* 0x0000000e06167228 */ /* 0x088fe40000000000 */
[----:B------:R-:W-:Y:S02]  /*1200*/  DMUL R24, R4, R14 ;  /* 0x0000000e04187228 */ /* 0x000fe40000000000 */
[----:B------:R-:W-:Y:S02]  /*1210*/  DFMA R18, R6, R16, R18 ;  /* 0x000000100612722b */ /* 0x000fe40000000012 */
[----:B------:R-:W-:Y:S02]  /*1220*/  DADD R8, R8, R20 ;  /* 0x0000000008087229 */ /* 0x000fe40000000014 */
[----:B------:R-:W-:-:S02]  /*1230*/  DFMA R22, R4, R12, -R22 ;  /* 0x0000000c0416722b */ /* 0x000fc40000000816 */
[----:B------:R-:W-:Y:S02]  /*1240*/  DFMA R24, R6, R12, R24 ;  /* 0x0000000c0618722b */ /* 0x000fe40000000018 */
[----:B------:R-:W-:-:S04]  /*1250*/  DADD R10, R10, R18 ;  /* 0x000000000a0a7229 */ /* 0x000fc80000000012 */
[----:B------:R-:W-:-:S04]  /*1260*/  DADD R8, R8, R22 ;  /* 0x0000000008087229 */ /* 0x000fc80000000016 */
[----:B------:R-:W-:-:S11]  /*1270*/  DADD R10, R10, R24 ;  /* 0x000000000a0a7229 */ /* 0x000fd60000000018 */
.L_x_3937:
        /* <DEDUP_REMOVED lines=10> */
[----:B------:R-:W2:Y:S02]  /*1320*/  LDG.E.128 R12, desc[UR6][R12.64] ;  /* 0x000000060c0c7981 */ /* 0x000ea4000c1e1d00 */
[-C--:B--2--5:R-:W-:Y:S02]  /*1330*/  DMUL R16, R6, R14.reuse ;  /* 0x0000000e06107228 */ /* 0x0a4fe40000000000 */
[----:B------:R-:W-:-:S06]  /*1340*/  DMUL R14, R4, R14 ;  /* 0x0000000e040e7228 */ /* 0x000fcc0000000000 */
[-C--:B------:R-:W-:Y:S02]  /*1350*/  DFMA R16, R4, R12.reuse, -R16 ;  /* 0x0000000c0410722b */ /* 0x080fe40000000810 */
[----:B------:R-:W-:-:S06]  /*1360*/  DFMA R14, R6, R12, R14 ;  /* 0x0000000c060e722b */ /* 0x000fcc000000000e */
[----:B------:R-:W-:Y:S02]  /*1370*/  DADD R8, R8, R16 ;  /* 0x0000000008087229 */ /* 0x000fe40000000010 */
[----:B------:R-:W-:-:S11]  /*1380*/  DADD R10, R10, R14 ;  /* 0x000000000a0a7229 */ /* 0x000fd6000000000e */
.L_x_3933:
[----:B-----5:R-:W1:Y:S01]  /*1390*/  LDC.64 R4, c[0x0][0x710] ;  /* 0x0001c400ff047b82 */ /* 0x020e620000000a00 */
[----:B------:R-:W-:-:S04]  /*13a0*/  IADD3 R3, PT, PT, R3, 0x80, RZ ;  /* 0x0000008003037810 */ /* 0x000fc80007ffe0ff */
[----:B------:R-:W-:Y:S01]  /*13b0*/  ISETP.GE.AND P0, PT, R3, UR4, PT ;  /* 0x0000000403007c0c */ /* 0x000fe2000bf06270 */
[----:B-1----:R1:W-:-:S12]  /*13c0*/  STG.E.128 desc[UR6][R4.64], R8 ;  /* 0x0000000804007986 */ /* 0x0023d8000c101d06 */
        /* <DEDUP_REMOVED lines=33> */
[----:B--2---:R-:W-:-:S04]  /*15e0*/  LEA R28, P1, R8, R28, 0x3 ;  /* 0x0000001c081c7211 */ /* 0x004fc800078218ff */
[----:B------:R-:W-:Y:S02]  /*15f0*/  LEA.HI.X R29, R8, R29, R9, 0x3, P1 ;  /* 0x0000001d081d7211 */ /* 0x000fe400008f1c09 */
[----:B------:R-:W-:Y:S01]  /*1600*/  CS2R R8, SRZ ;  /* 0x0000000000087805 */ /* 0x000fe2000001ff00 */
[----:B------:R-:W-:Y:S06]  /*1610*/  @!P0 BRA `(.L_x_3940) ;  /* 0x0000000400fc8947 */ /* 0x000fec0003800000 */
[----:B------:R-:W1:Y:S01]  /*1620*/  LDC.64 R46, c[0x0][0x728] ;  /* 0x0001ca00ff2e7b82 */ /* 0x000e620000000a00 */
[----:B------:R-:W-:Y:S02]  /*1630*/  LOP3.LUT R48, R48, 0x7fffffff, RZ, 0xc0, !PT ;  /* 0x7fffffff30307812 */ /* 0x000fe400078ec0ff */
[----:B------:R-:W-:Y:S02]  /*1640*/  CS2R R10, SRZ ;  /* 0x00000000000a7805 */ /* 0x000fe4000001ff00 */
[----:B------:R-:W-:Y:S01]  /*1650*/  LOP3.LUT R49, R0, 0xfffffff8, RZ, 0xc0, !PT ;  /* 0xfffffff800317812 */ /* 0x000fe200078ec0ff */
[----:B------:R-:W2:Y:S01]  /*1660*/  LDCU.64 UR28, c[0x0][0x758] ;  /* 0x0000eb00ff1c77ac */ /* 0x000ea20008000a00 */
[----:B------:R-:W-:-:S05]  /*1670*/  NOP ;  /* 0x0000000000007918 */ /* 0x000fca0000000000 */
.L_x_3941:
        /* <DEDUP_REMOVED lines=53> */
[----:B------:R-:W-:Y:S02]  /*19d0*/  IMAD R39, R32, UR29, R39 ;  /* 0x0000001d20277c24 */ /* 0x000fe4000f8e0227 */
[----:B------:R-:W-:Y:S01]  /*19e0*/  IMAD R55, R37, UR28, RZ ;  /* 0x0000001c25377c24 */ /* 0x000fe2000f8e02ff */
[----:B------:R-:W-:Y:S01]  /*19f0*/  LEA R38, P0, R42, R46, 0x4 ;  /* 0x0000002e2a267211 */ /* 0x000fe200078020ff */
[----:B------:R-:W-:Y:S01]  /*1a00*/  IMAD.IADD R37, R43, 0x1, R39 ;  /* 0x000000012b257824 */ /* 0x000fe200078e0227 */
[----:B------:R-:W4:Y:S01]  /*1a10*/  LDG.E.128 R32, desc[UR6][R52.64] ;  /* 0x0000000634207981 */ /* 0x000f22000c1e1d00 */
        /* <DEDUP_REMOVED lines=63> */
.L_x_3940:
        /* <DEDUP_REMOVED lines=69> */
.L_x_3942:
        /* <DEDUP_REMOVED lines=39> */
.L_x_3943:
        /* <DEDUP_REMOVED lines=17> */
.L_x_3939:
[----:B-----5:R-:W1:Y:S01]  /*25e0*/  LDC.64 R4, c[0x0][0x710] ;  /* 0x0001c400ff047b82 */ /* 0x020e620000000a00 */
[----:B------:R-:W-:Y:S01]  /*25f0*/  IADD3 R3, PT, PT, R3, 0x80, RZ ;  /* 0x0000008003037810 */ /* 0x000fe20007ffe0ff */
[----:B-1----:R1:W-:Y:S06]  /*2600*/  STG.E.128 desc[UR6][R4.64], R8 ;  /* 0x0000000804007986 */ /* 0x0023ec000c101d06 */
.L_x_3932:
        /* <DEDUP_REMOVED lines=38> */
[----:B------:R-:W-:Y:S01]  /*2870*/  BSSY.RECONVERGENT B2, `(.L_x_3946) ;  /* 0x000007d000027945 */ /* 0x000fe20003800200 */
[----:B------:R-:W-:Y:S02]  /*2880*/  LOP3.LUT R46, R46, 0x7fffffff, RZ, 0xc0, !PT ;  /* 0x7fffffff2e2e7812 */ /* 0x000fe400078ec0ff */
[----:B------:R-:W-:Y:S02]  /*2890*/  CS2R R10, SRZ ;  /* 0x00000000000a7805 */ /* 0x000fe4000001ff00 */
[----:B------:R-:W-:-:S07]  /*28a0*/  LOP3.LUT R47, R0, 0xfffffff8, RZ, 0xc0, !PT ;  /* 0xfffffff8002f7812 */ /* 0x000fce00078ec0ff */
.L_x_3947:
        /* <DEDUP_REMOVED lines=20> */
[----:B------:R-:W-:Y:S02]  /*29f0*/  LEA R18, P0, R26, UR26, 0x4 ;  /* 0x0000001a1a127c11 */ /* 0x000fe4000f8020ff */
[----:B------:R-:W-:Y:S02]  /*2a00*/  IADD3 R17, PT, PT, R27, R15, RZ ;  /* 0x0000000f1b117210 */ /* 0x000fe40007ffe0ff */
[----:B------:R-:W2:Y:S01]  /*2a10*/  LDG.E.128 R12, desc[UR6][R12.64] ;  /* 0x000000060c0c7981 */ /* 0x000ea2000c1e1d00 */
[----:B------:R-:W-:Y:S01]  /*2a20*/  IMAD R27, R16, UR17, R19 ;  /* 0x00000011101b7c24 */ /* 0x000fe2000f8e0213 */
[----:B------:R-:W-:Y:S01]  /*2a30*/  LEA.HI.X R19, R26, UR27, R17, 0x4, P0 ;  /* 0x0000001b1a137c11 */ /* 0x000fe200080f2411 */
[----:B------:R-:W-:-:S04]  /*2a40*/  IMAD.WIDE.U32 R22, R16, UR16, RZ ;  /* 0x0000001010167c25 */ /* 0x000fc8000f8e00ff */
[----:B----4-:R-:W-:Y:S01]  /*2a50*/  IMAD R31, R21, UR16, RZ ;  /* 0x00000010151f7c24 */ /* 0x010fe2000f8e02ff */
[----:B------:R-:W-:Y:S01]  /*2a60*/  LEA R38, P0, R22, UR26, 0x4 ;  /* 0x0000001a16267c11 */ /* 0x000fe2000f8020ff */
[----:B------:R-:W3:Y:S01]  /*2a70*/  LDG.E.128 R16, desc[UR6][R18.64] ;  /* 0x0000000612107981 */ /* 0x000ee2000c1e1d00 */
[----:B------:R-:W-:Y:S01]  /*2a80*/  IADD3 R21, PT, PT, R23, R27, RZ ;  /* 0x0000001b17157210 */ /* 0x000fe20007ffe0ff */
[----:B------:R-:W-:-:S03]  /*2a90*/  IMAD.WIDE.U32 R26, R20, UR16, RZ ;  /* 0x00000010141a7c25 */ /* 0x000fc6000f8e00ff */
[----:B------:R-:W-:Y:S01]  /*2aa0*/  LEA.HI.X R39, R22, UR27, R21, 0x4, P0 ;  /* 0x0000001b16277c11 */ /* 0x000fe200080f2415 */
[----:B------:R-:W-:Y:S01]  /*2ab0*/  IMAD R31, R20, UR17, R31 ;  /* 0x00000011141f7c24 */ /* 0x000fe2000f8e021f */
[----:B------:R-:W-:Y:S01]  /*2ac0*/  LEA R34, P0, R26, UR26, 0x4 ;  /* 0x0000001a1a227c11 */ /* 0x000fe2000f8020ff */
[----:B------:R-:W-:Y:S02]  /*2ad0*/  IMAD R35, R25, UR16, RZ ;  /* 0x0000001019237c24 */ /* 0x000fe4000f8e02ff */
[----:B------:R0:W4:Y:S01]  /*2ae0*/  LDG.E.128 R20, desc[UR6][R38.64] ;  /* 0x0000000626147981 */ /* 0x000122000c1e1d00 */
[----:B------:R-:W-:Y:S01]  /*2af0*/  IADD3 R25, PT, PT, R27, R31, RZ ;  /* 0x0000001f1b197210 */ /* 0x000fe20007ffe0ff */
[----:B------:R-:W-:-:S04]  /*2b00*/  IMAD.WIDE.U32 R30, R24, UR16, RZ ;  /* 0x00000010181e7c25 */ /* 0x000fc8000f8e00ff */
[----:B------:R-:W-:Y:S01]  /*2b10*/  IMAD R27, R24, UR17, R35 ;  /* 0x00000011181b7c24 */ /* 0x000fe2000f8e0223 */
[----:B------:R-:W-:Y:S01]  /*2b20*/  LEA.HI.X R35, R26, UR27, R25, 0x4, P0 ;  /* 0x0000001b1a237c11 */ /* 0x000fe200080f2419 */
[----:B------:R-:W-:Y:S01]  /*2b30*/  IMAD R43, R29, UR16, RZ ;  /* 0x000000101d2b7c24 */ /* 0x000fe2000f8e02ff */
[----:B------:R-:W-:Y:S02]  /*2b40*/  LEA R42, P0, R30, UR26, 0x4 ;  /* 0x0000001a1e2a7c11 */ /* 0x000fe4000f8020ff */
[----:B------:R-:W-:Y:S02]  /*2b50*/  IADD3 R29, PT, PT, R31, R27, RZ ;  /* 0x0000001b1f1d7210 */ /* 0x000fe40007ffe0ff */
[----:B------:R-:W4:Y:S01]  /*2b60*/  LDG.E.128 R24, desc[UR6][R34.64] ;  /* 0x0000000622187981 */ /* 0x000f22000c1e1d00 */
[----:B------:R-:W-:-:S04]  /*2b70*/  IMAD.WIDE.U32 R40, R28, UR16, RZ ;  /* 0x000000101c287c25 */ /* 0x000fc8000f8e00ff */
[----:B------:R-:W-:Y:S01]  /*2b80*/  IMAD R31, R28, UR17, R43 ;  /* 0x000000111c1f7c24 */ /* 0x000fe2000f8e022b */
[----:B------:R-:W-:Y:S01]  /*2b90*/  LEA.HI.X R43, R30, UR27, R29, 0x4, P0 ;  /* 0x0000001b1e2b7c11 */ /* 0x000fe200080f241d */
[----:B------:R-:W-:Y:S01]  /*2ba0*/  IMAD R49, R33, UR16, RZ ;  /* 0x0000001021317c24 */ /* 0x000fe2000f8e02ff */
[----:B------:R-:W-:Y:S02]  /*2bb0*/  LEA R48, P0, R40, UR26, 0x4 ;  /* 0x0000001a28307c11 */ /* 0x000fe4000f8020ff */
[----:B------:R-:W-:Y:S02]  /*2bc0*/  IADD3 R33, PT, PT, R41, R31, RZ ;  /* 0x0000001f29217210 */ /* 0x000fe40007ffe0ff */
[----:B------:R1:W4:Y:S01]  /*2bd0*/  LDG.E.128 R28, desc[UR6][R42.64] ;  /* 0x000000062a1c7981 */ /* 0x000322000c1e1d00 */
[----:B------:R-:W-:Y:S01]  /*2be0*/  IMAD R41, R32, UR17, R49 ;  /* 0x0000001120297c24 */ /* 0x000fe2000f8e0231 */
[----:B------:R-:W-:Y:S01]  /*2bf0*/  LEA.HI.X R49, R40, UR27, R33, 0x4, P0 ;  /* 0x0000001b28317c11 */ /* 0x000fe200080f2421 */
[----:B0-----:R-:W-:-:S04]  /*2c00*/  IMAD.WIDE.U32 R38, R32, UR16, RZ ;  /* 0x0000001020267c25 */ /* 0x001fc8000f8e00ff */
[----:B------:R-:W-:Y:S01]  /*2c10*/  IMAD R51, R37, UR16, RZ ;  /* 0x0000001025337c24 */ /* 0x000fe2000f8e02ff */
[----:B------:R-:W-:Y:S01]  /*2c20*/  LEA R50, P0, R38, UR26, 0x4 ;  /* 0x0000001a26327c11 */ /* 0x000fe2000f8020ff */
[----:B------:R-:W4:Y:S01]  /*2c30*/  LDG.E.128 R32, desc[UR6][R48.64] ;  /* 0x0000000630207981 */ /* 0x000f22000c1e1d00 */
[----:B------:R-:W-:Y:S01]  /*2c40*/  IADD3 R37, PT, PT, R39, R41, RZ ;  /* 0x0000002927257210 */ /* 0x000fe20007ffe0ff */
[----:B------:R-:W-:-:S04]  /*2c50*/  IMAD.WIDE.U32 R40, R36, UR16, RZ ;  /* 0x0000001024287c25 */ /* 0x000fc8000f8e00ff */
[----:B------:R-:W-:Y:S01]  /*2c60*/  IMAD R39, R36, UR17, R51 ;  /* 0x0000001124277c24 */ /* 0x000fe2000f8e0233 */
[----:B------:R-:W-:Y:S02]  /*2c70*/  LEA.HI.X R51, R38, UR27, R37, 0x4, P0 ;  /* 0x0000001b26337c11 */ /* 0x000fe400080f2425 */
[C---:B-1----:R-:W-:Y:S02]  /*2c80*/  LEA R42, P0, R40.reuse, UR26, 0x4 ;  /* 0x0000001a282a7c11 */ /* 0x042fe4000f8020ff */
[----:B------:R-:W-:Y:S02]  /*2c90*/  IADD3 R41, PT, PT, R41, R39, RZ ;  /* 0x0000002729297210 */ /* 0x000fe40007ffe0ff */
[----:B------:R-:W4:Y:S02]  /*2ca0*/  LDG.E.128 R36, desc[UR6][R50.64] ;  /* 0x0000000632247981 */ /* 0x000f24000c1e1d00 */
[----:B------:R-:W-:-:S06]  /*2cb0*/  LEA.HI.X R43, R40, UR27, R41, 0x4, P0 ;  /* 0x0000001b282b7c11 */ /* 0x000fcc00080f2429 */
        /* <DEDUP_REMOVED lines=42> */
[----:B------:R-:W-:-:S02]  /*2f60*/  DMUL R12, R6, R42 ;  /* 0x0000002a060c7228 */ /* 0x000fc40000000000 */
[----:B------:R-:W-:Y:S02]  /*2f70*/  DADD R14, R14, R34 ;  /* 0x000000000e0e7229 */ /* 0x000fe40000000022 */
[-C--:B------:R-:W-:Y:S02]  /*2f80*/  DFMA R10, R4, R36.reuse, -R10 ;  /* 0x00000024040a722b */ /* 0x080fe4000000080a */
[----:B------:R-:W-:Y:S02]  /*2f90*/  DFMA R38, R6, R36, R38 ;  /* 0x000000240626722b */ /* 0x000fe40000000026 */
[C---:B------:R-:W-:Y:S02]  /*2fa0*/  DMUL R42, R4.reuse, R42 ;  /* 0x0000002a042a7228 */ /* 0x040fe40000000000 */
[----:B------:R-:W-:Y:S02]  /*2fb0*/  DFMA R12, R4, R40, -R12 ;  /* 0x00000028040c722b */ /* 0x000fe4000000080c */
[----:B------:R-:W-:-:S02]  /*2fc0*/  DADD R8, R8, R10 ;  /* 0x0000000008087229 */ /* 0x000fc4000000000a */
[----:B------:R-:W-:Y:S02]  /*2fd0*/  DADD R14, R14, R38 ;  /* 0x000000000e0e7229 */ /* 0x000fe40000000026 */
[----:B------:R-:W-:Y:S01]  /*2fe0*/  DFMA R42, R6, R40, R42 ;  /* 0x00000028062a722b */ /* 0x000fe2000000002a */
[----:B------:R-:W-:-:S03]  /*2ff0*/  IADD3 R24, P1, PT, R44, 0x40, RZ ;  /* 0x000000402c187810 */ /* 0x000fc60007f3e0ff */
[----:B------:R-:W-:Y:S01]  /*3000*/  DADD R8, R8, R12 ;  /* 0x0000000008087229 */ /* 0x000fe2000000000c */
[----:B------:R-:W-:-:S03]  /*3010*/  IADD3.X R25, PT, PT, RZ, R45, RZ, P1, !PT ;  /* 0x0000002dff197210 */ /* 0x000fc60000ffe4ff */
[----:B------:R-:W-:Y:S01]  /*3020*/  DADD R10, R14, R42 ;  /* 0x000000000e0a7229 */ /* 0x000fe2000000002a */
[----:B------:R-:W-:Y:S10]  /*3030*/  @P0 BRA `(.L_x_3947) ;  /* 0xfffffff8001c0947 */ /* 0x000ff4000383ffff */
[----:B------:R-:W-:Y:S05]  /*3040*/  BSYNC.RECONVERGENT B2 ;  /* 0x0000000000027941 */ /* 0x000fea0003800200 */
.L_x_3946:
        /* <DEDUP_REMOVED lines=17> */
[----:B------:R-:W-:Y:S01]  /*3160*/  IMAD R13, R12, UR29, R13 ;  /* 0x0000001d0c0d7c24 */ /* 0x000fe2000f8e020d */
[----:B-1----:R-:W-:Y:S01]  /*3170*/  LEA R28, P1, R20, UR30, 0x4 ;  /* 0x0000001e141c7c11 */ /* 0x002fe2000f8220ff */
[----:B---3--:R-:W-:-:S03]  /*3180*/  IMAD R23, R15, UR28, RZ ;  /* 0x0000001c0f177c24 */ /* 0x008fc6000f8e02ff */
[----:B------:R-:W-:Y:S01]  /*3190*/  IADD3 R15, PT, PT, R21, R13, RZ ;  /* 0x0000000d150f7210 */ /* 0x000fe20007ffe0ff */
[----:B------:R-:W-:-:S03]  /*31a0*/  IMAD.WIDE.U32 R12, R14, UR28, RZ ;  /* 0x0000001c0e0c7c25 */ /* 0x000fc6000f8e00ff */
[----:B------:R-:W-:Y:S01]  /*31b0*/  LEA.HI.X R29, R20, UR31, R15, 0x4, P1 ;  /* 0x0000001f141d7c11 */ /* 0x000fe200088f240f */
[----:B------:R-:W-:Y:S01]  /*31c0*/  IMAD R23, R14, UR29, R23 ;  /* 0x0000001d0e177c24 */ /* 0x000fe2000f8e0217 */
[----:B------:R-:W-:Y:S01]  /*31d0*/  LEA R14, P1, R12, UR30, 0x4 ;  /* 0x0000001e0c0e7c11 */ /* 0x000fe2000f8220ff */
[----:B----4-:R-:W-:-:S03]  /*31e0*/  IMAD R15, R19, UR28, RZ ;  /* 0x0000001c130f7c24 */ /* 0x010fc6000f8e02ff */
[----:B------:R-:W-:Y:S01]  /*31f0*/  IADD3 R13, PT, PT, R13, R23, RZ ;  /* 0x000000170d0d7210 */ /* 0x000fe20007ffe0ff */
[----:B------:R-:W2:Y:S01]  /*3200*/  LDG.E.128 R28, desc[UR6][R28.64] ;  /* 0x000000061c1c7981 */ /* 0x000ea2000c1e1d00 */
[----:B------:R-:W-:-:S04]  /*3210*/  IMAD.WIDE.U32 R20, R18, UR28, RZ ;  /* 0x0000001c12147c25 */ /* 0x000fc8000f8e00ff */
[----:B------:R-:W-:Y:S01]  /*3220*/  IMAD R19, R18, UR29, R15 ;  /* 0x0000001d12137c24 */ /* 0x000fe2000f8e020f */
[----:B------:R-:W-:Y:S01]  /*3230*/  LEA.HI.X R15, R12, UR31, R13, 0x4, P1 ;  /* 0x0000001f0c0f7c11 */ /* 0x000fe200088f240d */
[----:B------:R-:W-:Y:S01]  /*3240*/  IMAD R23, R17, UR28, RZ ;  /* 0x0000001c11177c24 */ /* 0x000fe2000f8e02ff */
[----:B------:R-:W-:Y:S02]  /*3250*/  LEA R22, P1, R20, UR30, 0x4 ;  /* 0x0000001e14167c11 */ /* 0x000fe4000f8220ff */
[----:B------:R-:W-:Y:S01]  /*3260*/  IADD3 R17, PT, PT, R21, R19, RZ ;  /* 0x0000001315117210 */ /* 0x000fe20007ffe0ff */
[C---:B------:R-:W-:Y:S01]  /*3270*/  IMAD.WIDE.U32 R18, R16.reuse, UR28, RZ ;  /* 0x0000001c10127c25 */ /* 0x040fe2000f8e00ff */
[----:B------:R-:W3:Y:S03]  /*3280*/  LDG.E.128 R12, desc[UR6][R14.64] ;  /* 0x000000060e0c7981 */ /* 0x000ee6000c1e1d00 */
[----:B------:R-:W-:Y:S01]  /*3290*/  IMAD R21, R16, UR29, R23 ;  /* 0x0000001d10157c24 */ /* 0x000fe2000f8e0217 */
[----:B------:R-:W-:-:S02]  /*32a0*/  LEA.HI.X R23, R20, UR31, R17, 0x4, P1 ;  /* 0x0000001f14177c11 */ /* 0x000fc400088f2411 */
[C---:B------:R-:W-:Y:S02]  /*32b0*/  LEA R16, P1, R18.reuse, UR30, 0x4 ;  /* 0x0000001e12107c11 */ /* 0x040fe4000f8220ff */
[----:B------:R-:W-:Y:S02]  /*32c0*/  IADD3 R17, PT, PT, R19, R21, RZ ;  /* 0x0000001513117210 */ /* 0x000fe40007ffe0ff */
[----:B------:R-:W4:Y:S02]  /*32d0*/  LDG.E.128 R20, desc[UR6][R22.64] ;  /* 0x0000000616147981 */ /* 0x000f24000c1e1d00 */
[----:B------:R-:W-:-:S06]  /*32e0*/  LEA.HI.X R17, R18, UR31, R17, 0x4, P1 ;  /* 0x0000001f12117c11 */ /* 0x000fcc00088f2411 */
        /* <DEDUP_REMOVED lines=27> */
.L_x_3948:
        /* <DEDUP_REMOVED lines=13> */
[----:B------:R-:W-:Y:S01]  /*3570*/  IMAD R13, R12, UR29, R13 ;  /* 0x0000001d0c0d7c24 */ /* 0x000fe2000f8e020d */
[----:B-1----:R-:W-:Y:S01]  /*3580*/  LEA R16, P0, R14, UR30, 0x4 ;  /* 0x0000001e0e107c11 */ /* 0x002fe2000f8020ff */
[----:B---3--:R-:W-:-:S03]  /*3590*/  IMAD R17, R19, UR28, RZ ;  /* 0x0000001c13117c24 */ /* 0x008fc6000f8e02ff */
[----:B------:R-:W-:Y:S01]  /*35a0*/  IADD3 R15, PT, PT, R15, R13, RZ ;  /* 0x0000000d0f0f7210 */ /* 0x000fe20007ffe0ff */
[C---:B------:R-:W-:Y:S02]  /*35b0*/  IMAD R19, R18.reuse, UR29, R17 ;  /* 0x0000001d12137c24 */ /* 0x040fe4000f8e0211 */
[----:B------:R-:W-:Y:S01]  /*35c0*/  IMAD.WIDE.U32 R12, R18, UR28, RZ ;  /* 0x0000001c120c7c25 */ /* 0x000fe2000f8e00ff */
[----:B------:R-:W-:-:S03]  /*35d0*/  LEA.HI.X R17, R14, UR31, R15, 0x4, P0 ;  /* 0x0000001f0e117c11 */ /* 0x000fc600080f240f */
[----:B------:R-:W-:Y:S01]  /*35e0*/  IMAD.IADD R13, R13, 0x1, R19 ;  /* 0x000000010d0d7824 */ /* 0x000fe200078e0213 */
[C---:B------:R-:W-:Y:S02]  /*35f0*/  LEA R14, P0, R12.reuse, UR30, 0x4 ;  /* 0x0000001e0c0e7c11 */ /* 0x040fe4000f8020ff */
[----:B------:R-:W2:Y:S02]  /*3600*/  LDG.E.128 R16, desc[UR6][R16.64] ;  /* 0x0000000610107981 */ /* 0x000ea4000c1e1d00 */
[----:B------:R-:W-:-:S06]  /*3610*/  LEA.HI.X R15, R12, UR31, R13, 0x4, P0 ;  /* 0x0000001f0c0f7c11 */ /* 0x000fcc00080f240d */
[----:B------:R-:W3:Y:S01]  /*3620*/  LDG.E.128 R12, desc[UR6][R14.64] ;  /* 0x000000060e0c7981 */ /* 0x000ee2000c1e1d00 */
[----:B------:R-:W-:-:S04]  /*3630*/  IADD3 R24, P0, PT, R24, 0x10, RZ ;  /* 0x0000001018187810 */ /* 0x000fc80007f1e0ff */
[----:B------:R-:W-:Y:S01]  /*3640*/  IADD3.X R25, PT, PT, RZ, R25, RZ, P0, !PT ;  /* 0x00000019ff197210 */ /* 0x000fe200007fe4ff */
[-C--:B--2--5:R-:W-:Y:S02]  /*3650*/  DMUL R20, R6, R18.reuse ;  /* 0x0000001206147228 */ /* 0x0a4fe40000000000 */
[----:B------:R-:W-:-:S06]  /*3660*/  DMUL R18, R4, R18 ;  /* 0x0000001204127228 */ /* 0x000fcc0000000000 */
[----:B------:R-:W-:Y:S02]  /*3670*/  DFMA R20, R4, R16, -R20 ;  /* 0x000000100414722b */ /* 0x000fe40000000814 */
[C---:B---3--:R-:W-:Y:S02]  /*3680*/  DMUL R22, R6.reuse, R14 ;  /* 0x0000000e06167228 */ /* 0x048fe40000000000 */
        /* <DEDUP_REMOVED lines=8> */
.L_x_3949:
        /* <DEDUP_REMOVED lines=10> */
[----:B------:R-:W2:Y:S02]  /*37b0*/  LDG.E.128 R12, desc[UR6][R12.64] ;  /* 0x000000060c0c7981 */ /* 0x000ea4000c1e1d00 */
[-C--:B--2--5:R-:W-:Y:S02]  /*37c0*/  DMUL R16, R6, R14.reuse ;  /* 0x0000000e06107228 */ /* 0x0a4fe40000000000 */
[----:B------:R-:W-:-:S06]  /*37d0*/  DMUL R14, R4, R14 ;  /* 0x0000000e040e7228 */ /* 0x000fcc0000000000 */
[-C--:B------:R-:W-:Y:S02]  /*37e0*/  DFMA R16, R4, R12.reuse, -R16 ;  /* 0x0000000c0410722b */ /* 0x080fe40000000810 */
[----:B------:R-:W-:-:S06]  /*37f0*/  DFMA R14, R6, R12, R14 ;  /* 0x0000000c060e722b */ /* 0x000fcc000000000e */
[----:B------:R-:W-:Y:S02]  /*3800*/  DADD R8, R8, R16 ;  /* 0x0000000008087229 */ /* 0x000fe40000000010 */
[----:B------:R-:W-:-:S11]  /*3810*/  DADD R10, R10, R14 ;  /* 0x000000000a0a7229 */ /* 0x000fd6000000000e */
.L_x_3945:
[----:B-----5:R-:W1:Y:S01]  /*3820*/  LDC.64 R4, c[0x0][0x710] ;  /* 0x0001c400ff047b82 */ /* 0x020e620000000a00 */
[----:B------:R-:W-:Y:S01]  /*3830*/  IADD3 R3, PT, PT, R3, 0x80, RZ ;  /* 0x0000008003037810 */ /* 0x000fe20007ffe0ff */
[----:B-1----:R2:W-:Y:S06]  /*3840*/  STG.E.128 desc[UR6][R4.64], R8 ;  /* 0x0000000804007986 */ /* 0x0025ec000c101d06 */
.L_x_3938:
        /* <DEDUP_REMOVED lines=42> */
.L_x_3953:
        /* <DEDUP_REMOVED lines=20> */
[----:B------:R-:W-:Y:S02]  /*3c30*/  LEA R18, P0, R26, UR24, 0x4 ;  /* 0x000000181a127c11 */ /* 0x000fe4000f8020ff */
[----:B------:R-:W-:Y:S02]  /*3c40*/  IADD3 R17, PT, PT, R27, R15, RZ ;  /* 0x0000000f1b117210 */ /* 0x000fe40007ffe0ff */
[----:B------:R-:W2:Y:S01]  /*3c50*/  LDG.E.128 R12, desc[UR6][R12.64] ;  /* 0x000000060c0c7981 */ /* 0x000ea2000c1e1d00 */
[----:B------:R-:W-:Y:S01]  /*3c60*/  IMAD R27, R16, UR9, R19 ;  /* 0x00000009101b7c24 */ /* 0x000fe2000f8e0213 */
[----:B------:R-:W-:Y:S01]  /*3c70*/  LEA.HI.X R19, R26, UR25, R17, 0x4, P0 ;  /* 0x000000191a137c11 */ /* 0x000fe200080f2411 */
[----:B------:R-:W-:-:S04]  /*3c80*/  IMAD.WIDE.U32 R22, R16, UR8, RZ ;  /* 0x0000000810167c25 */ /* 0x000fc8000f8e00ff */
[----:B------:R-:W-:Y:S01]  /*3c90*/  IMAD R31, R21, UR8, RZ ;  /* 0x00000008151f7c24 */ /* 0x000fe2000f8e02ff */
        /* <DEDUP_REMOVED lines=95> */
.L_x_3952:
        /* <DEDUP_REMOVED lines=69> */
.L_x_3954:
        /* <DEDUP_REMOVED lines=19> */
[----:B------:R-:W-:Y:S02]  /*4810*/  LEA.HI.X R17, R14, UR31, R15, 0x4, P0 ;  /* 0x0000001f0e117c11 */ /* 0x000fe400080f240f */
[C---:B------:R-:W-:Y:S02]  /*4820*/  LEA R14, P0, R12.reuse, UR30, 0x4 ;  /* 0x0000001e0c0e7c11 */ /* 0x040fe4000f8020ff */
[----:B------:R-:W-:Y:S02]  /*4830*/  IADD3 R13, PT, PT, R13, R19, RZ ;  /* 0x000000130d0d7210 */ /* 0x000fe40007ffe0ff */
        /* <DEDUP_REMOVED lines=17> */
.L_x_3955:
        /* <DEDUP_REMOVED lines=17> */
.L_x_3951:
[----:B-----5:R-:W1:Y:S01]  /*4a60*/  LDC.64 R4, c[0x0][0x710] ;  /* 0x0001c400ff047b82 */ /* 0x020e620000000a00 */
[----:B------:R-:W-:Y:S01]  /*4a70*/  IADD3 R3, PT, PT, R3, 0x80, RZ ;  /* 0x0000008003037810 */ /* 0x000fe20007ffe0ff */
[----:B-1----:R2:W-:Y:S06]  /*4a80*/  STG.E.128 desc[UR6][R4.64], R8 ;  /* 0x0000000804007986 */ /* 0x0025ec000c101d06 */
.L_x_3944:
        /* <DEDUP_REMOVED lines=42> */
.L_x_3959:
        /* <DEDUP_REMOVED lines=28> */
[----:B------:R-:W-:Y:S01]  /*4ef0*/  IMAD.IADD R21, R23, 0x1, R27 ;  /* 0x0000000117157824 */ /* 0x000fe200078e021b */
[----:B------:R-:W3:Y:S01]  /*4f00*/  LDG.E.128 R16, desc[UR6][R18.64] ;  /* 0x0000000612107981 */ /* 0x000ee2000c1e1d00 */
        /* <DEDUP_REMOVED lines=92> */
.L_x_3958:
        /* <DEDUP_REMOVED lines=69> */
.L_x_3960:
        /* <DEDUP_REMOVED lines=39> */
.L_x_3961:
        /* <DEDUP_REMOVED lines=17> */
.L_x_3957:
[----:B-----5:R-:W1:Y:S01]  /*5ca0*/  LDC.64 R4, c[0x0][0x710] ;  /* 0x0001c400ff047b82 */ /* 0x020e620000000a00 */
[----:B------:R-:W-:Y:S01]  /*5cb0*/  IADD3 R3, PT, PT, R3, 0x80, RZ ;  /* 0x0000008003037810 */ /* 0x000fe20007ffe0ff */
[----:B-1----:R3:W-:Y:S06]  /*5cc0*/  STG.E.128 desc[UR6][R4.64], R8 ;  /* 0x0000000804007986 */ /* 0x0027ec000c101d06 */
.L_x_3950:
        /* <DEDUP_REMOVED lines=9> */
[----:B------:R-:W-:-:S02]  /*5d60*/  ISETP.NE.AND P1, PT, RZ, UR5, PT ;  /* 0x00000005ff007c0c */ /* 0x000fc4000bf25270 */
        /* <DEDUP_REMOVED lines=33> */
.L_x_3965:
        /* <DEDUP_REMOVED lines=122> */
.L_x_3964:
        /* <DEDUP_REMOVED lines=32> */
[----:B------:R-:W-:Y:S01]  /*6920*/  LEA R22, P1, R20, UR30, 0x4 ;  /* 0x0000001e14167c11 */ /* 0x000fe2000f8220ff */
[----:B------:R-:W-:Y:S02]  /*6930*/  IMAD.IADD R17, R21, 0x1, R19 ;  /* 0x0000000115117824 */ /* 0x000fe400078e0213 */
        /* <DEDUP_REMOVED lines=35> */
.L_x_3966:
        /* <DEDUP_REMOVED lines=39> */
.L_x_3967:
        /* <DEDUP_REMOVED lines=17> */
.L_x_3963:
[----:B-----5:R-:W1:Y:S01]  /*6ef0*/  LDC.64 R4, c[0x0][0x710] ;  /* 0x0001c400ff047b82 */ /* 0x020e620000000a00 */
[----:B------:R-:W-:Y:S01]  /*6f00*/  IADD3 R3, PT, PT, R3, 0x80, RZ ;  /* 0x0000008003037810 */ /* 0x000fe20007ffe0ff */
[----:B-1----:R3:W-:Y:S06]  /*6f10*/  STG.E.128 desc[UR6][R4.64], R8 ;  /* 0x0000000804007986 */ /* 0x0027ec000c101d06 */
.L_x_3956:
[----:B------:R-:W-:-:S13]  /*6f20*/  ISETP.GE.AND P0, PT, R3, UR4, PT ;  /* 0x0000000403007c0c */ /* 0x000fda000bf06270 */
[----:B------:R-:W-:Y:S05]  /*6f30*/  @P0 BREAK.RELIABLE B0 ;  /* 0x0000000000000942 */ /* 0x000fea0003800100 */
[----:B------:R-:W-:Y:S05]  /*6f40*/  @P0 BRA `(.L_x_3962) ;  /* 0x00000010008c0947 */ /* 0x000fea0003800000 */
[----:B0-----:R-:W-:Y:S05]  /*6f50*/  BSYNC.RELIABLE B0 ;  /* 0x0000000000007941 */ /* 0x001fea0003800100 */
.L_x_3931:
[----:B------:R-:W0:Y:S01]  /*6f60*/  LDC.64 R6, c[0x0][0x738] ;  /* 0x0001ce00ff067b82 */ /* 0x000e220000000a00 */
        /* <DEDUP_REMOVED lines=24> */
[----:B------:R-:W5:Y:S07]  /*70f0*/  LDG.E.128 R4, desc[UR6][R4.64] ;  /* 0x0000000604047981 */ /* 0x000f6e000c1e1d00 */
[----:B------:R-:W1:Y:S01]  /*7100*/  LDC.64 R24, c[0x0][0x748] ;  /* 0x0001d200ff187b82 */ /* 0x000e620000000a00 */
[----:B0-----:R-:W1:Y:S01]  /*7110*/  LDG.E.64 R8, desc[UR6][R12.64] ;  /* 0x000000060c087981 */ /* 0x001e62000c1e1b00 */
[----:B------:R-:W-:-:S04]  /*7120*/  ISETP.GE.U32.AND P0, PT, R0, 0x8, PT ;  /* 0x000000080000780c */ /* 0x000fc80003f06070 */
[----:B------:R-:W-:Y:S02]  /*7130*/  ISETP.GE.U32.AND.EX P0, PT, R46, RZ, PT, P0 ;  /* 0x000000ff2e00720c */ /* 0x000fe40003f06100 */
[----:B------:R-:W-:Y:S02]  /*7140*/  CS2R R10, SRZ ;  /* 0x00000000000a7805 */ /* 0x000fe4000001ff00 */
[----:B------:R-:W-:Y:S02]  /*7150*/  LOP3.LUT R2, R0, 0x7, RZ, 0xc0, !PT ;  /* 0x0000000700027812 */ /* 0x000fe400078ec0ff */
[----:B-1----:R-:W-:-:S04]  /*7160*/  LEA R24, P1, R8, R24, 0x3 ;  /* 0x0000001808187211 */ /* 0x002fc800078218ff */
[----:B------:R-:W-:Y:S02]  /*7170*/  LEA.HI.X R25, R8, R25, R9, 0x3, P1 ;  /* 0x0000001908197211 */ /* 0x000fe400008f1c09 */
[----:B------:R-:W-:Y:S01]  /*7180*/  CS2R R8, SRZ ;  /* 0x0000000000087805 */ /* 0x000fe2000001ff00 */
[----:B------:R-:W-:Y:S06]  /*7190*/  @!P0 BRA `(.L_x_3969) ;  /* 0x0000000400f88947 */ /* 0x000fec0003800000 */
[----:B------:R-:W-:Y:S01]  /*71a0*/  BSSY.RECONVERGENT B2, `(.L_x_3969) ;  /* 0x000007d000027945 */ /* 0x000fe20003800200 */
[----:B------:R-:W-:Y:S02]  /*71b0*/  LOP3.LUT R46, R46, 0x7fffffff, RZ, 0xc0, !PT ;  /* 0x7fffffff2e2e7812 */ /* 0x000fe400078ec0ff */
[----:B------:R-:W-:Y:S02]  /*71c0*/  CS2R R10, SRZ ;  /* 0x00000000000a7805 */ /* 0x000fe4000001ff00 */
[----:B------:R-:W-:-:S07]  /*71d0*/  LOP3.LUT R47, R0, 0xfffffff8, RZ, 0xc0, !PT ;  /* 0xfffffff8002f7812 */ /* 0x000fce00078ec0ff */
.L_x_3970:
        /* <DEDUP_REMOVED lines=122> */
.L_x_3969:
        /* <DEDUP_REMOVED lines=17> */
[----:B------:R-:W-:Y:S01]  /*7a90*/  IMAD R13, R12, UR29, R13 ;  /* 0x0000001d0c0d7c24 */ /* 0x000fe2000f8e020d */
[----:B0-----:R-:W-:Y:S01]  /*7aa0*/  LEA R28, P1, R20, UR30, 0x4 ;  /* 0x0000001e141c7c11 */ /* 0x001fe2000f8220ff */
        /* <DEDUP_REMOVED lines=50> */
.L_x_3971:
        /* <DEDUP_REMOVED lines=13> */
[----:B------:R-:W-:Y:S01]  /*7ea0*/  IMAD R13, R12, UR29, R13 ;  /* 0x0000001d0c0d7c24 */ /* 0x000fe2000f8e020d */
[----:B0-----:R-:W-:Y:S01]  /*7eb0*/  LEA R16, P0, R14, UR30, 0x4 ;  /* 0x0000001e0e107c11 */ /* 0x001fe2000f8020ff */
        /* <DEDUP_REMOVED lines=24> */
.L_x_3972:
        /* <DEDUP_REMOVED lines=17> */
.L_x_3968:
[----:B-----5:R-:W0:Y:S01]  /*8150*/  LDC.64 R4, c[0x0][0x710] ;  /* 0x0001c400ff047b82 */ /* 0x020e220000000a00 */
[----:B------:R-:W-:Y:S01]  /*8160*/  IADD3 R3, PT, PT, R3, 0x80, RZ ;  /* 0x0000008003037810 */ /* 0x000fe20007ffe0ff */
[----:B0-----:R4:W-:Y:S06]  /*8170*/  STG.E.128 desc[UR6][R4.64], R8 ;  /* 0x0000000804007986 */ /* 0x0019ec000c101d06 */
.L_x_3962:
[----:B0-----:R-:W-:Y:S05]  /*8180*/  BSYNC.RECONVERGENT B1 ;  /* 0x0000000000017941 */ /* 0x001fea0003800200 */
.L_x_3930:
        /* <DEDUP_REMOVED lines=10> */
[----:B-1----:R-:W4:Y:S07]  /*8230*/  LDG.E.64 R4, desc[UR6][R4.64] ;  /* 0x0000000604047981 */ /* 0x002f2e000c1e1b00 */
[----:B------:R-:W4:Y:S01]  /*8240*/  LDC.64 R24, c[0x0][0x748] ;  /* 0x0001d200ff187b82 */ /* 0x000f220000000a00 */
[----:B------:R-:W-:-:S02]  /*8250*/  ISETP.NE.AND P1, PT, RZ, UR5, PT ;  /* 0x00000005ff007c0c */ /* 0x000fc4000bf25270 */
        /* <DEDUP_REMOVED lines=11> */
[----:B------:R-:W-:Y:S02]  /*8310*/  CS2R R10, SRZ ;  /* 0x00000000000a7805 */ /* 0x000fe4000001ff00 */
[----:B------:R-:W-:Y:S02]  /*8320*/  ISETP.GE.AND.EX P0, PT, R46, RZ, PT, P0 ;  /* 0x000000ff2e00720c */ /* 0x000fe40003f06300 */
[----:B------:R-:W-:Y:S02]  /*8330*/  IADD3 R2, PT, PT, R9, R3, RZ ;  /* 0x0000000309027210 */ /* 0x000fe40007ffe0ff */
[----:B----4-:R-:W-:Y:S02]  /*8340*/  LEA R24, P2, R4, R24, 0x3 ;  /* 0x0000001804187211 */ /* 0x010fe400078418ff */
[----:B------:R-:W-:Y:S02]  /*8350*/  LEA.HI.X R7, R8, R15, R2, 0x4, P1 ;  /* 0x0000000f08077211 */ /* 0x000fe400008f2402 */
[----:B------:R-:W-:-:S02]  /*8360*/  CS2R R8, SRZ ;  /* 0x0000000000087805 */ /* 0x000fc4000001ff00 */
[----:B------:R-:W-:-:S03]  /*8370*/  LEA.HI.X R25, R4, R25, R5, 0x3, P2 ;  /* 0x0000001904197211 */ /* 0x000fc600010f1c05 */
        /* <DEDUP_REMOVED lines=13> */
.L_x_3975:
[----:B------:R-:W-:Y:S01]  /*8450*/  IMAD.MOV.U32 R44, RZ, RZ, R24 ;  /* 0x000000ffff2c7224 */ /* 0x000fe200078e0018 */
[----:B------:R-:W-:-:S05]  /*8460*/  MOV R45, R25 ;  /* 0x00000019002d7202 */ /* 0x000fca0000000f00 */
        /* <DEDUP_REMOVED lines=18> */
[----:B------:R-:W-:Y:S02]  /*8590*/  LEA R18, P0, R26, R2, 0x4 ;  /* 0x000000021a127211 */ /* 0x000fe400078020ff */
[----:B------:R-:W-:Y:S02]  /*85a0*/  IADD3 R17, PT, PT, R27, R15, RZ ;  /* 0x0000000f1b117210 */ /* 0x000fe40007ffe0ff */
[----:B------:R-:W2:Y:S01]  /*85b0*/  LDG.E.128 R12, desc[UR6][R12.64] ;  /* 0x000000060c0c7981 */ /* 0x000ea2000c1e1d00 */
[----:B------:R-:W-:Y:S01]  /*85c0*/  IMAD R27, R16, UR5, R19 ;  /* 0x00000005101b7c24 */ /* 0x000fe2000f8e0213 */
[----:B------:R-:W-:Y:S01]  /*85d0*/  LEA.HI.X R19, R26, R3, R17, 0x4, P0 ;  /* 0x000000031a137211 */ /* 0x000fe200000f2411 */
[----:B------:R-:W-:-:S04]  /*85e0*/  IMAD.WIDE.U32 R22, R16, UR4, RZ ;  /* 0x0000000410167c25 */ /* 0x000fc8000f8e00ff */
[----:B----4-:R-:W-:Y:S01]  /*85f0*/  IMAD R31, R21, UR4, RZ ;  /* 0x00000004151f7c24 */ /* 0x010fe2000f8e02ff */
[----:B------:R-:W-:Y:S01]  /*8600*/  LEA R38, P0, R22, R2, 0x4 ;  /* 0x0000000216267211 */ /* 0x000fe200078020ff */
[----:B------:R-:W3:Y:S01]  /*8610*/  LDG.E.128 R16, desc[UR6][R18.64] ;  /* 0x0000000612107981 */ /* 0x000ee2000c1e1d00 */
[----:B------:R-:W-:Y:S01]  /*8620*/  IADD3 R21, PT, PT, R23, R27, RZ ;  /* 0x0000001b17157210 */ /* 0x000fe20007ffe0ff */
[----:B------:R-:W-:-:S03]  /*8630*/  IMAD.WIDE.U32 R26, R20, UR4, RZ ;  /* 0x00000004141a7c25 */ /* 0x000fc6000f8e00ff */
[----:B------:R-:W-:Y:S01]  /*8640*/  LEA.HI.X R39, R22, R3, R21, 0x4, P0 ;  /* 0x0000000316277211 */ /* 0x000fe200000f2415 */
[----:B------:R-:W-:Y:S01]  /*8650*/  IMAD R31, R20, UR5, R31 ;  /* 0x00000005141f7c24 */ /* 0x000fe2000f8e021f */
[----:B------:R-:W-:Y:S01]  /*8660*/  LEA R34, P0, R26, R2, 0x4 ;  /* 0x000000021a227211 */ /* 0x000fe200078020ff */
[----:B------:R-:W-:Y:S02]  /*8670*/  IMAD R35, R25, UR4, RZ ;  /* 0x0000000419237c24 */ /* 0x000fe4000f8e02ff */
[----:B------:R0:W4:Y:S01]  /*8680*/  LDG.E.128 R20, desc[UR6][R38.64] ;  /* 0x0000000626147981 */ /* 0x000122000c1e1d00 */
        /* <DEDUP_REMOVED lines=15> */
[----:B0-----:R-:W-:Y:S01]  /*8780*/  IMAD.WIDE.U32 R38, R32, UR4, RZ ;  /* 0x0000000420267c25 */ /* 0x001fe2000f8e00ff */
[----:B------:R-:W-:-:S03]  /*8790*/  LEA.HI.X R51, R40, R3, R33, 0x4, P0 ;  /* 0x0000000328337211 */ /* 0x000fc600000f2421 */
[----:B------:R-:W-:Y:S02]  /*87a0*/  IMAD R49, R32, UR5, R49 ;  /* 0x0000000520317c24 */ /* 0x000fe4000f8e0231 */
[----:B------:R-:W-:Y:S01]  /*87b0*/  IMAD R53, R37, UR4, RZ ;  /* 0x0000000425357c24 */ /* 0x000fe2000f8e02ff */
[----:B------:R-:W-:Y:S01]  /*87c0*/  LEA R52, P0, R38, R2, 0x4 ;  /* 0x0000000226347211 */ /* 0x000fe200078020ff */
[----:B------:R-:W4:Y:S01]  /*87d0*/  LDG.E.128 R32, desc[UR6][R50.64] ;  /* 0x0000000632207981 */ /* 0x000f22000c1e1d00 */
[----:B------:R-:W-:Y:S01]  /*87e0*/  IADD3 R37, PT, PT, R39, R49, RZ ;  /* 0x0000003127257210 */ /* 0x000fe20007ffe0ff */
[----:B------:R-:W-:-:S04]  /*87f0*/  IMAD.WIDE.U32 R40, R36, UR4, RZ ;  /* 0x0000000424287c25 */ /* 0x000fc8000f8e00ff */
[----:B------:R-:W-:Y:S01]  /*8800*/  IMAD R39, R36, UR5, R53 ;  /* 0x0000000524277c24 */ /* 0x000fe2000f8e0235 */
[----:B------:R-:W-:Y:S02]  /*8810*/  LEA.HI.X R53, R38, R3, R37, 0x4, P0 ;  /* 0x0000000326357211 */ /* 0x000fe400000f2425 */
[C---:B-1----:R-:W-:Y:S02]  /*8820*/  LEA R42, P0, R40.reuse, R2, 0x4 ;  /* 0x00000002282a7211 */ /* 0x042fe400078020ff */
[----:B------:R-:W-:Y:S02]  /*8830*/  IADD3 R41, PT, PT, R41, R39, RZ ;  /* 0x0000002729297210 */ /* 0x000fe40007ffe0ff */
[----:B------:R-:W4:Y:S02]  /*8840*/  LDG.E.128 R36, desc[UR6][R52.64] ;  /* 0x0000000634247981 */ /* 0x000f24000c1e1d00 */
        /* <DEDUP_REMOVED lines=57> */
.L_x_3974:
        /* <DEDUP_REMOVED lines=19> */
[----:B---3--:R-:W-:-:S03]  /*8d10*/  IMAD R23, R15, UR4, RZ ;  /* 0x000000040f177c24 */ /* 0x008fc6000f8e02ff */
[----:B------:R-:W-:Y:S01]  /*8d20*/  IADD3 R15, PT, PT, R21, R13, RZ ;  /* 0x0000000d150f7210 */ /* 0x000fe20007ffe0ff */
[----:B------:R-:W-:-:S03]  /*8d30*/  IMAD.WIDE.U32 R12, R14, UR4, RZ ;  /* 0x000000040e0c7c25 */ /* 0x000fc6000f8e00ff */
[----:B------:R-:W-:Y:S01]  /*8d40*/  LEA.HI.X R29, R20, R3, R15, 0x4, P1 ;  /* 0x00000003141d7211 */ /* 0x000fe200008f240f */
[----:B------:R-:W-:Y:S01]  /*8d50*/  IMAD R23, R14, UR5, R23 ;  /* 0x000000050e177c24 */ /* 0x000fe2000f8e0217 */
[----:B------:R-:W-:Y:S01]  /*8d60*/  LEA R14, P1, R12, R2, 0x4 ;  /* 0x000000020c0e7211 */ /* 0x000fe200078220ff */
[----:B----4-:R-:W-:-:S03]  /*8d70*/  IMAD R15, R19, UR4, RZ ;  /* 0x00000004130f7c24 */ /* 0x010fc6000f8e02ff */
[----:B------:R-:W-:Y:S01]  /*8d80*/  IADD3 R13, PT, PT, R13, R23, RZ ;  /* 0x000000170d0d7210 */ /* 0x000fe20007ffe0ff */
[----:B------:R-:W2:Y:S01]  /*8d90*/  LDG.E.128 R28, desc[UR6][R28.64] ;  /* 0x000000061c1c7981 */ /* 0x000ea2000c1e1d00 */
[----:B------:R-:W-:-:S04]  /*8da0*/  IMAD.WIDE.U32 R20, R18, UR4, RZ ;  /* 0x0000000412147c25 */ /* 0x000fc8000f8e00ff */
[----:B------:R-:W-:Y:S01]  /*8db0*/  IMAD R19, R18, UR5, R15 ;  /* 0x0000000512137c24 */ /* 0x000fe2000f8e020f */
        /* <DEDUP_REMOVED lines=9> */
[----:B------:R-:W-:Y:S01]  /*8e50*/  IADD3 R2, PT, PT, R23, R27, RZ ;  /* 0x0000001b17027210 */ /* 0x000fe20007ffe0ff */
[----:B------:R-:W4:Y:S03]  /*8e60*/  LDG.E.128 R16, desc[UR6][R18.64] ;  /* 0x0000000612107981 */ /* 0x000f26000c1e1d00 */
        /* <DEDUP_REMOVED lines=28> */
.L_x_3976:
        /* <DEDUP_REMOVED lines=15> */
[----:B---3--:R-:W-:-:S03]  /*9120*/  IMAD R15, R17, UR4, RZ ;  /* 0x00000004110f7c24 */ /* 0x008fc6000f8e02ff */
[----:B------:R-:W-:Y:S01]  /*9130*/  IADD3 R0, PT, PT, R13, R3, RZ ;  /* 0x000000030d007210 */ /* 0x000fe20007ffe0ff */
[----:B------:R-:W-:-:S04]  /*9140*/  IMAD.WIDE.U32 R2, R16, UR4, RZ ;  /* 0x0000000410027c25 */ /* 0x000fc8000f8e00ff */
[----:B------:R-:W-:Y:S01]  /*9150*/  IMAD R17, R16, UR5, R15 ;  /* 0x0000000510117c24 */ /* 0x000fe2000f8e020f */
[----:B------:R-:W-:Y:S02]  /*9160*/  LEA.HI.X R15, R12, R19, R0, 0x4, P0 ;  /* 0x000000130c0f7211 */ /* 0x000fe400000f2400 */
[C---:B------:R-:W-:Y:S02]  /*9170*/  LEA R18, P0, R2.reuse, R18, 0x4 ;  /* 0x0000001202127211 */ /* 0x040fe400078020ff */
[----:B------:R-:W-:Y:S02]  /*9180*/  IADD3 R17, PT, PT, R3, R17, RZ ;  /* 0x0000001103117210 */ /* 0x000fe40007ffe0ff */
[----:B------:R-:W2:Y:S02]  /*9190*/  LDG.E.128 R12, desc[UR6][R14.64] ;  /* 0x000000060e0c7981 */ /* 0x000ea4000c1e1d00 */
[----:B------:R-:W-:-:S05]  /*91a0*/  LEA.HI.X R19, R2, R19, R17, 0x4, P0 ;  /* 0x0000001302137211 */ /* 0x000fca00000f2411 */
[----:B------:R-:W3:Y:S01]  /*91b0*/  LDG.E.128 R20, desc[UR6][R18.64] ;  /* 0x0000000612147981 */ /* 0x000ee2000c1e1d00 */
[----:B------:R-:W-:-:S04]  /*91c0*/  IADD3 R24, P0, PT, R24, 0x10, RZ ;  /* 0x0000001018187810 */ /* 0x000fc80007f1e0ff */
[----:B------:R-:W-:Y:S01]  /*91d0*/  IADD3.X R25, PT, PT, RZ, R25, RZ, P0, !PT ;  /* 0x00000019ff197210 */ /* 0x000fe200007fe4ff */
[-C--:B--2--5:R-:W-:Y:S02]  /*91e0*/  DMUL R2, R6, R14.reuse ;  /* 0x0000000e06027228 */ /* 0x0a4fe40000000000 */
[----:B------:R-:W-:Y:S02]  /*91f0*/  DMUL R16, R4, R14 ;  /* 0x0000000e04107228 */ /* 0x000fe40000000000 */
[----:B---3--:R-:W-:-:S04]  /*9200*/  DMUL R26, R6, R22 ;  /* 0x00000016061a7228 */ /* 0x008fc80000000000 */
[C---:B------:R-:W-:Y:S02]  /*9210*/  DFMA R2, R4.reuse, R12, -R2 ;  /* 0x0000000c0402722b */ /* 0x040fe40000000802 */
[----:B------:R-:W-:Y:S02]  /*9220*/  DMUL R22, R4, R22 ;  /* 0x0000001604167228 */ /* 0x000fe40000000000 */
[----:B------:R-:W-:Y:S02]  /*9230*/  DFMA R16, R6, R12, R16 ;  /* 0x0000000c0610722b */ /* 0x000fe40000000010 */
[-C--:B------:R-:W-:Y:S02]  /*9240*/  DFMA R26, R4, R20.reuse, -R26 ;  /* 0x00000014041a722b */ /* 0x080fe4000000081a */
[----:B------:R-:W-:Y:S02]  /*9250*/  DADD R2, R8, R2 ;  /* 0x0000000008027229 */ /* 0x000fe40000000002 */
[----:B------:R-:W-:-:S02]  /*9260*/  DFMA R22, R6, R20, R22 ;  /* 0x000000140616722b */ /* 0x000fc40000000016 */
[----:B------:R-:W-:-:S04]  /*9270*/  DADD R10, R10, R16 ;  /* 0x000000000a0a7229 */ /* 0x000fc80000000010 */
[----:B------:R-:W-:-:S04]  /*9280*/  DADD R8, R2, R26 ;  /* 0x0000000002087229 */ /* 0x000fc8000000001a */
[----:B------:R-:W-:-:S11]  /*9290*/  DADD R10, R10, R22 ;  /* 0x000000000a0a7229 */ /* 0x000fd60000000016 */
.L_x_3977:
        /* <DEDUP_REMOVED lines=10> */
[----:B------:R-:W2:Y:S02]  /*9340*/  LDG.E.128 R12, desc[UR6][R16.64] ;  /* 0x00000006100c7981 */ /* 0x000ea4000c1e1d00 */
[-C--:B--2--5:R-:W-:Y:S02]  /*9350*/  DMUL R2, R6, R14.reuse ;  /* 0x0000000e06027228 */ /* 0x0a4fe40000000000 */
[----:B------:R-:W-:-:S06]  /*9360*/  DMUL R14, R4, R14 ;  /* 0x0000000e040e7228 */ /* 0x000fcc0000000000 */
[-C--:B------:R-:W-:Y:S02]  /*9370*/  DFMA R2, R4, R12.reuse, -R2 ;  /* 0x0000000c0402722b */ /* 0x080fe40000000802 */
[----:B------:R-:W-:-:S06]  /*9380*/  DFMA R14, R6, R12, R14 ;  /* 0x0000000c060e722b */ /* 0x000fcc000000000e */
[----:B------:R-:W-:Y:S02]  /*9390*/  DADD R8, R8, R2 ;  /* 0x0000000008087229 */ /* 0x000fe40000000002 */
[----:B------:R-:W-:-:S11]  /*93a0*/  DADD R10, R10, R14 ;  /* 0x000000000a0a7229 */ /* 0x000fd6000000000e */
.L_x_3973:
[----:B------:R-:W0:Y:S02]  /*93b0*/  LDC.64 R2, c[0x0][0x710] ;  /* 0x0001c400ff027b82 */ /* 0x000e240000000a00 */
[----:B0-----:R-:W-:Y:S01]  /*93c0*/  STG.E.128 desc[UR6][R2.64], R8 ;  /* 0x0000000802007986 */ /* 0x001fe2000c101d06 */
[----:B------:R-:W-:Y:S05]  /*93d0*/  EXIT ;  /* 0x000000000000794d */ /* 0x000fea0003800000 */
.L_x_3929:
        /* <DEDUP_REMOVED lines=433> */
.L_x_3981:
        /* <DEDUP_REMOVED lines=23> */
[----:B------:R-:W-:-:S02]  /*b060*/  ISETP.GE.U32.AND P0, PT, R4, 0x1, PT ;  /* 0x000000010400780c */ /* 0x000fc40003f06070 */
[----:B------:R-:W-:Y:S02]  /*b070*/  IADD3.X R8, PT, PT, RZ, UR11, RZ, P1, !PT ;  /* 0x0000000bff087c10 */ /* 0x000fe40008ffe4ff */
[----:B------:R-:W-:Y:S02]  /*b080*/  ISETP.GE.AND.EX P0, PT, R54, RZ, PT, P0 ;  /* 0x000000ff3600720c */ /* 0x000fe40003f06300 */
[----:B------:R-:W-:Y:S02]  /*b090*/  LEA R14, P1, R12, R17, 0x4 ;  /* 0x000000110c0e7211 */ /* 0x000fe400078220ff */
[----:B------:R-:W-:-:S04]  /*b0a0*/  IADD3 R9, PT, PT, R13, R9, RZ ;  /* 0x000000090d097210 */ /* 0x000fc80007ffe0ff */
[----:B------:R-:W-:Y:S02]  /*b0b0*/  LEA.HI.X R15, R12, R8, R9, 0x4, P1 ;  /* 0x000000080c0f7211 */ /* 0x000fe400008f2409 */
[----:B------:R-:W-:-:S03]  /*b0c0*/  CS2R R8, SRZ ;  /* 0x0000000000087805 */ /* 0x000fc6000001ff00 */
[----:B------:R-:W-:Y:S05]  /*b0d0*/  @!P0 BRA `(.L_x_3983) ;  /* 0x00000010003c8947 */ /* 0x000fea0003800000 */
[----:B------:R-:W0:Y:S01]  /*b0e0*/  LDCU.64 UR10, c[0x0][0x730] ;  /* 0x0000e600ff0a77ac */ /* 0x000e220008000a00 */
[----:B------:R-:W5:Y:S01]  /*b0f0*/  LDG.E.128 R12, desc[UR6][R14.64] ;  /* 0x000000060e0c7981 */ /* 0x000f62000c1e1d00 */
[----:B------:R-:W1:Y:S01]  /*b100*/  LDCU.64 UR12, c[0x0][0x748] ;  /* 0x0000e900ff0c77ac */ /* 0x000e620008000a00 */
[----:B0-----:R-:W-:-:S04]  /*b110*/  IADD3 R8, P0, PT, R7, UR10, RZ ;  /* 0x0000000a07087c10 */ /* 0x001fc8000ff1e0ff */
[----:B------:R-:W-:Y:S01]  /*b120*/  IADD3.X R9, PT, PT, RZ, UR11, RZ, P0, !PT ;  /* 0x0000000bff097c10 */ /* 0x000fe200087fe4ff */
[----:B------:R-:W0:Y:S05]  /*b130*/  LDCU.64 UR10, c[0x0][0x728] ;  /* 0x0000e500ff0a77ac */ /* 0x000e2a0008000a00 */
[----:B------:R-:W1:Y:S01]  /*b140*/  LDG.E.64 R8, desc[UR6][R8.64] ;  /* 0x0000000608087981 */ /* 0x000e62000c1e1b00 */
[----:B------:R-:W-:-:S04]  /*b150*/  ISETP.GE.U32.AND P0, PT, R4, 0x8, PT ;  /* 0x000000080400780c */ /* 0x000fc80003f06070 */
[----:B------:R-:W-:Y:S01]  /*b160*/  ISETP.GE.U32.AND.EX P0, PT, R54, RZ, PT, P0 ;  /* 0x000000ff3600720c */ /* 0x000fe20003f06100 */
[----:B------:R-:W-:Y:S01]  /*b170*/  BSSY.RECONVERGENT B3, `(.L_x_3984) ;  /* 0x0000087000037945 */ /* 0x000fe20003800200 */
[----:B0-----:R-:W-:Y:S02]  /*b180*/  IADD3 R6, P1, PT, R6, UR10, RZ ;  /* 0x0000000a06067c10 */ /* 0x001fe4000ff3e0ff */
[----:B------:R-:W-:Y:S02]  /*b190*/  CS2R R10, SRZ ;  /* 0x00000000000a7805 */ /* 0x000fe4000001ff00 */
[----:B------:R-:W-:Y:S02]  /*b1a0*/  IADD3.X R7, PT, PT, RZ, UR11, RZ, P1, !PT ;  /* 0x0000000bff077c10 */ /* 0x000fe40008ffe4ff */
[----:B------:R-:W-:Y:S02]  /*b1b0*/  LOP3.LUT R48, R4, 0x7, RZ, 0xc0, !PT ;  /* 0x0000000704307812 */ /* 0x000fe400078ec0ff */
        /* <DEDUP_REMOVED lines=8> */
.L_x_3986:
        /* <DEDUP_REMOVED lines=30> */
[C---:B------:R-:W-:Y:S02]  /*b420*/  IMAD R35, R24.reuse, UR9, R27 ;  /* 0x0000000918237c24 */ /* 0x040fe4000f8e021b */
[----:B------:R-:W-:Y:S01]  /*b430*/  IMAD.WIDE.U32 R30, R24, UR8, RZ ;  /* 0x00000008181e7c25 */ /* 0x000fe2000f8e00ff */
[----:B------:R-:W-:-:S03]  /*b440*/  LEA.HI.X R27, R34, R7, R25, 0x4, P0 ;  /* 0x00000007221b7211 */ /* 0x000fc600000f2419 */
[----:B------:R-:W-:Y:S01]  /*b450*/  IMAD R41, R29, UR8, RZ ;  /* 0x000000081d297c24 */ /* 0x000fe2000f8e02ff */
[-C--:B------:R-:W-:Y:S02]  /*b460*/  LEA R46, P0, R30, R6.reuse, 0x4 ;  /* 0x000000061e2e7211 */ /* 0x080fe400078020ff */
[----:B------:R-:W-:Y:S01]  /*b470*/  IADD3 R29, PT, PT, R31, R35, RZ ;  /* 0x000000231f1d7210 */ /* 0x000fe20007ffe0ff */
[----:B------:R-:W4:Y:S01]  /*b480*/  LDG.E.128 R24, desc[UR6][R26.64] ;  /* 0x000000061a187981 */ /* 0x000f22000c1e1d00 */
[----:B------:R-:W-:Y:S02]  /*b490*/  IMAD.WIDE.U32 R34, R28, UR8, RZ ;  /* 0x000000081c227c25 */ /* 0x000fe4000f8e00ff */
[----:B------:R-:W-:Y:S02]  /*b4a0*/  LEA.HI.X R47, R30, R7, R29, 0x4, P0 ;  /* 0x000000071e2f7211 */ /* 0x000fe400000f241d */
[----:B------:R-:W-:Y:S02]  /*b4b0*/  IMAD R41, R28, UR9, R41 ;  /* 0x000000091c297c24 */ /* 0x000fe4000f8e0229 */
[----:B0-----:R-:W-:Y:S01]  /*b4c0*/  IMAD R37, R33, UR8, RZ ;  /* 0x0000000821257c24 */ /* 0x001fe2000f8e02ff */
[----:B------:R-:W-:Y:S01]  /*b4d0*/  LEA R52, P0, R34, R6, 0x4 ;  /* 0x0000000622347211 */ /* 0x000fe200078020ff */
[----:B------:R0:W4:Y:S01]  /*b4e0*/  LDG.E.128 R28, desc[UR6][R46.64] ;  /* 0x000000062e1c7981 */ /* 0x000122000c1e1d00 */
[----:B------:R-:W-:Y:S01]  /*b4f0*/  IADD3 R33, PT, PT, R35, R41, RZ ;  /* 0x0000002923217210 */ /* 0x000fe20007ffe0ff */
[----:B------:R-:W-:-:S04]  /*b500*/  IMAD.WIDE.U32 R40, R32, UR8, RZ ;  /* 0x0000000820287c25 */ /* 0x000fc8000f8e00ff */
[----:B------:R-:W-:Y:S01]  /*b510*/  IMAD R37, R32, UR9, R37 ;  /* 0x0000000920257c24 */ /* 0x000fe2000f8e0225 */
[----:B------:R-:W-:Y:S01]  /*b520*/  LEA.HI.X R53, R34, R7, R33, 0x4, P0 ;  /* 0x0000000722357211 */ /* 0x000fe200000f2421 */
[----:B------:R-:W-:Y:S01]  /*b530*/  IMAD R39, R39, UR8, RZ ;  /* 0x0000000827277c24 */ /* 0x000fe2000f8e02ff */
[-C--:B------:R-:W-:Y:S02]  /*b540*/  LEA R36, P0, R40, R6.reuse, 0x4 ;  /* 0x0000000628247211 */ /* 0x080fe400078020ff */
[----:B------:R-:W-:Y:S01]  /*b550*/  IADD3 R37, PT, PT, R41, R37, RZ ;  /* 0x0000002529257210 */ /* 0x000fe20007ffe0ff */
[----:B------:R2:W4:Y:S01]  /*b560*/  LDG.E.128 R32, desc[UR6][R52.64] ;  /* 0x0000000634207981 */ /* 0x000522000c1e1d00 */
[----:B------:R-:W-:Y:S02]  /*b570*/  IMAD.WIDE.U32 R42, R38, UR8, RZ ;  /* 0x00000008262a7c25 */ /* 0x000fe4000f8e00ff */
[----:B------:R-:W-:Y:S02]  /*b580*/  LEA.HI.X R37, R40, R7, R37, 0x4, P0 ;  /* 0x0000000728257211 */ /* 0x000fe400000f2425 */
[----:B------:R-:W-:Y:S01]  /*b590*/  IMAD R39, R38, UR9, R39 ;  /* 0x0000000926277c24 */ /* 0x000fe2000f8e0227 */
[----:B------:R-:W-:Y:S01]  /*b5a0*/  LEA R40, P0, R42, R6, 0x4 ;  /* 0x000000062a287211 */ /* 0x000fe200078020ff */
[----:B------:R-:W-:-:S03]  /*b5b0*/  IMAD R45, R45, UR8, RZ ;  /* 0x000000082d2d7c24 */ /* 0x000fc6000f8e02ff */
[----:B------:R-:W-:Y:S02]  /*b5c0*/  IADD3 R41, PT, PT, R43, R39, RZ ;  /* 0x000000272b297210 */ /* 0x000fe40007ffe0ff */
[----:B------:R-:W4:Y:S01]  /*b5d0*/  LDG.E.128 R36, desc[UR6][R36.64] ;  /* 0x0000000624247981 */ /* 0x000f22000c1e1d00 */
[----:B0-----:R-:W-:Y:S01]  /*b5e0*/  IMAD.WIDE.U32 R46, R44, UR8, RZ ;  /* 0x000000082c2e7c25 */ /* 0x001fe2000f8e00ff */
[----:B------:R-:W-:-:S03]  /*b5f0*/  LEA.HI.X R41, R42, R7, R41, 0x4, P0 ;  /* 0x000000072a297211 */ /* 0x000fc600000f2429 */
[----:B------:R-:W-:Y:S01]  /*b600*/  IMAD R45, R44, UR9, R45 ;  /* 0x000000092c2d7c24 */ /* 0x000fe2000f8e022d */
[----:B------:R-:W-:Y:S02]  /*b610*/  LEA R44, P0, R46, R6, 0x4 ;  /* 0x000000062e2c7211 */ /* 0x000fe400078020ff */
[----:B------:R-:W4:Y:S02]  /*b620*/  LDG.E.128 R40, desc[UR6][R40.64] ;  /* 0x0000000628287981 */ /* 0x000f24000c1e1d00 */
[----:B------:R-:W-:-:S04]  /*b630*/  IADD3 R45, PT, PT, R47, R45, RZ ;  /* 0x0000002d2f2d7210 */ /* 0x000fc80007ffe0ff */
        /* <DEDUP_REMOVED lines=49> */
[-C--:B------:R-:W-:Y:S02]  /*b950*/  DFMA R10, R12, R44.reuse, -R10 ;  /* 0x0000002c0c0a722b */ /* 0x080fe4000000080a */
        /* <DEDUP_REMOVED lines=8> */
.L_x_3985:
[----:B------:R-:W-:Y:S05]  /*b9e0*/  BSYNC.RECONVERGENT B3 ;  /* 0x0000000000037941 */ /* 0x000fea0003800200 */
.L_x_3984:
        /* <DEDUP_REMOVED lines=28> */
[----:B------:R-:W-:Y:S01]  /*bbb0*/  IMAD R29, R20, UR11, R23 ;  /* 0x0000000b141d7c24 */ /* 0x000fe2000f8e0217 */
[----:B------:R-:W-:Y:S01]  /*bbc0*/  LEA.HI.X R23, R28, R7, R21, 0x4, P1 ;  /* 0x000000071c177211 */ /* 0x000fe200008f2415 */
[----:B------:R-:W-:-:S04]  /*bbd0*/  IMAD.WIDE.U32 R26, R20, UR10, RZ ;  /* 0x0000000a141a7c25 */ /* 0x000fc8000f8e00ff */
[----:B------:R-:W-:Y:S01]  /*bbe0*/  IMAD R31, R25, UR10, RZ ;  /* 0x0000000a191f7c24 */ /* 0x000fe2000f8e02ff */
[----:B------:R-:W-:Y:S01]  /*bbf0*/  LEA R38, P1, R26, R6, 0x4 ;  /* 0x000000061a267211 */ /* 0x000fe200078220ff */
[----:B------:R-:W3:Y:S01]  /*bc00*/  LDG.E.128 R20, desc[UR6][R22.64] ;  /* 0x0000000616147981 */ /* 0x000ee2000c1e1d00 */
[----:B------:R-:W-:Y:S01]  /*bc10*/  IADD3 R25, PT, PT, R27, R29, RZ ;  /* 0x0000001d1b197210 */ /* 0x000fe20007ffe0ff */
[----:B------:R-:W-:-:S04]  /*bc20*/  IMAD.WIDE.U32 R28, R24, UR10, RZ ;  /* 0x0000000a181c7c25 */ /* 0x000fc8000f8e00ff */
[----:B------:R-:W-:Y:S01]  /*bc30*/  IMAD R31, R24, UR11, R31 ;  /* 0x0000000b181f7c24 */ /* 0x000fe2000f8e021f */
[-C--:B------:R-:W-:Y:S02]  /*bc40*/  LEA.HI.X R39, R26, R7.reuse, R25, 0x4, P1 ;  /* 0x000000071a277211 */ /* 0x080fe400008f2419 */
[C---:B------:R-:W-:Y:S01]  /*bc50*/  LEA R30, P1, R28.reuse, R6, 0x4 ;  /* 0x000000061c1e7211 */ /* 0x040fe200078220ff */
[----:B------:R-:W-:Y:S02]  /*bc60*/  IMAD.IADD R29, R29, 0x1, R31 ;  /* 0x000000011d1d7824 */ /* 0x000fe400078e021f */
        /* <DEDUP_REMOVED lines=29> */
.L_x_3988:
[----:B------:R-:W-:Y:S05]  /*be40*/  BSYNC.RECONVERGENT B3 ;  /* 0x0000000000037941 */ /* 0x000fea0003800200 */
.L_x_3987:
        /* <DEDUP_REMOVED lines=28> */
[----:B------:R-:W-:Y:S02]  /*c010*/  DMUL R18, R12, R18 ;  /* 0x000000120c127228 */ /* 0x000fe40000000000 */
[----:B---3--:R-:W-:-:S04]  /*c020*/  DMUL R26, R14, R22 ;  /* 0x000000160e1a7228 */ /* 0x008fc80000000000 */
[-C--:B------:R-:W-:Y:S02]  /*c030*/  DFMA R24, R12, R16.reuse, -R24 ;  /* 0x000000100c18722b */ /* 0x080fe40000000818 */
[----:B------:R-:W-:Y:S02]  /*c040*/  DFMA R18, R14, R16, R18 ;  /* 0x000000100e12722b */ /* 0x000fe40000000012 */
[C---:B------:R-:W-:Y:S02]  /*c050*/  DMUL R22, R12.reuse, R22 ;  /* 0x000000160c167228 */ /* 0x040fe40000000000 */
[----:B------:R-:W-:Y:S02]  /*c060*/  DFMA R26, R12, R20, -R26 ;  /* 0x000000140c1a722b */ /* 0x000fe4000000081a */
[----:B------:R-:W-:Y:S02]  /*c070*/  DADD R8, R8, R24 ;  /* 0x0000000008087229 */ /* 0x000fe40000000018 */
[----:B------:R-:W-:-:S02]  /*c080*/  DADD R10, R10, R18 ;  /* 0x000000000a0a7229 */ /* 0x000fc40000000012 */
[----:B------:R-:W-:-:S04]  /*c090*/  DFMA R22, R14, R20, R22 ;  /* 0x000000140e16722b */ /* 0x000fc80000000016 */
[----:B------:R-:W-:-:S04]  /*c0a0*/  DADD R8, R8, R26 ;  /* 0x0000000008087229 */ /* 0x000fc8000000001a */
[----:B------:R-:W-:-:S11]  /*c0b0*/  DADD R10, R10, R22 ;  /* 0x000000000a0a7229 */ /* 0x000fd60000000016 */
.L_x_3990:
[----:B------:R-:W-:Y:S05]  /*c0c0*/  BSYNC.RECONVERGENT B3 ;  /* 0x0000000000037941 */ /* 0x000fea0003800200 */
.L_x_3989:
        /* <DEDUP_REMOVED lines=16> */
.L_x_3983:
[----:B------:R-:W-:Y:S05]  /*c1d0*/  BSYNC.RECONVERGENT B2 ;  /* 0x0000000000027941 */ /* 0x000fea0003800200 */
.L_x_3982:
        /* <DEDUP_REMOVED lines=31> */
[----:B0----5:R-:W-:-:S05]  /*c3d0*/  IMAD.HI.U32 R12, R11, UR13, R10 ;  /* 0x0000000d0b0c7c27 */ /* 0x021fca000f8e000a */
        /* <DEDUP_REMOVED lines=399> */
.L_x_3992:
        /* <DEDUP_REMOVED lines=16> */
[----:B-----5:R-:W-:Y:S02]  /*ddd0*/  SEL R13, R10, 0x1, P0 ;  /* 0x000000010a0d7807 */ /* 0x020fe40000000000 */
        /* <DEDUP_REMOVED lines=9> */
[----:B------:R-:W-:Y:S02]  /*de70*/  ISETP.GE.AND.EX P0, PT, R54, RZ, PT, P0 ;  /* 0x000000ff3600720c */ /* 0x000fe40003f06300 */
[----:B------:R-:W-:-:S04]  /*de80*/  LEA R14, P1, R12, R17, 0x4 ;  /* 0x000000110c0e7211 */ /* 0x000fc800078220ff */
[----:B------:R-:W-:Y:S02]  /*de90*/  LEA.HI.X R15, R12, R8, R9, 0x4, P1 ;  /* 0x000000080c0f7211 */ /* 0x000fe400008f2409 */
[----:B------:R-:W-:-:S05]  /*dea0*/  CS2R R8, SRZ ;  /* 0x0000000000087805 */ /* 0x000fca000001ff00 */
        /* <DEDUP_REMOVED lines=23> */
.L_x_3997:
        /* <DEDUP_REMOVED lines=24> */
[----:B------:R-:W-:Y:S01]  /*e1a0*/  IMAD.WIDE.U32 R34, R20, UR10, RZ ;  /* 0x0000000a14227c25 */ /* 0x000fe2000f8e00ff */
[----:B------:R-:W-:-:S03]  /*e1b0*/  LEA.HI.X R37, R22, R7, R21, 0x4, P0 ;  /* 0x0000000716257211 */ /* 0x000fc600000f2415 */
[----:B------:R-:W-:Y:S01]  /*e1c0*/  IMAD R31, R20, UR11, R31 ;  /* 0x0000000b141f7c24 */ /* 0x000fe2000f8e021f */
[----:B------:R-:W-:Y:S01]  /*e1d0*/  LEA R26, P0, R34, R6, 0x4 ;  /* 0x00000006221a7211 */ /* 0x000fe200078020ff */
[----:B----4-:R-:W-:Y:S01]  /*e1e0*/  IMAD R27, R25, UR10, RZ ;  /* 0x0000000a191b7c24 */ /* 0x010fe2000f8e02ff */
        /* <DEDUP_REMOVED lines=94> */
.L_x_3996:
[----:B------:R-:W-:Y:S05]  /*e7d0*/  BSYNC.RECONVERGENT B3 ;  /* 0x0000000000037941 */ /* 0x000fea0003800200 */
.L_x_3995:
        /* <DEDUP_REMOVED lines=37> */
[----:B------:R-:W-:Y:S02]  /*ea30*/  LEA.HI.X R39, R26, R7, R25, 0x4, P1 ;  /* 0x000000071a277211 */ /* 0x000fe400008f2419 */
[C---:B------:R-:W-:Y:S02]  /*ea40*/  LEA R30, P1, R28.reuse, R6, 0x4 ;  /* 0x000000061c1e7211 */ /* 0x040fe400078220ff */
        /* <DEDUP_REMOVED lines=30> */
.L_x_3999:
[----:B------:R-:W-:Y:S05]  /*ec30*/  BSYNC.RECONVERGENT B3 ;  /* 0x0000000000037941 */ /* 0x000fea0003800200 */
.L_x_3998:
        /* <DEDUP_REMOVED lines=39> */
.L_x_4001:
[----:B------:R-:W-:Y:S05]  /*eeb0*/  BSYNC.RECONVERGENT B3 ;  /* 0x0000000000037941 */ /* 0x000fea0003800200 */
.L_x_4000:
        /* <DEDUP_REMOVED lines=16> */
.L_x_3994:
[----:B------:R-:W-:Y:S05]  /*efc0*/  BSYNC.RECONVERGENT B2 ;  /* 0x0000000000027941 */ /* 0x000fea0003800200 */
.L_x_3993:
[----:B------:R-:W0:Y:S01]  /*efd0*/  LDCU.64 UR10, c[0x0][0x710] ;  /* 0x0000e200ff0a77ac */ /* 0x000e220008000a00 */
[----:B------:R-:W-:Y:S02]  /*efe0*/  IADD3 R3, PT, PT, R3, 0x80, RZ ;  /* 0x0000008003037810 */ /* 0x000fe40007ffe0ff */
[----:B0-----:R-:W-:-:S04]  /*eff0*/  IADD3 R4, P0, PT, R5, UR10, RZ ;  /* 0x0000000a05047c10 */ /* 0x001fc8000ff1e0ff */
[----:B------:R-:W-:-:S05]  /*f000*/  IADD3.X R5, PT, PT, RZ, UR11, RZ, P0, !PT ;  /* 0x0000000bff057c10 */ /* 0x000fca00087fe4ff */
[----:B------:R0:W-:Y:S04]  /*f010*/  STG.E.128 desc[UR6][R4.64], R8 ;  /* 0x0000000804007986 */ /* 0x0001e8000c101d06 */
.L_x_3980:
        /* <DEDUP_REMOVED lines=426> */
.L_x_4003:
        /* <DEDUP_REMOVED lines=53> */
.L_x_4008:
        /* <DEDUP_REMOVED lines=123> */
.L_x_4007:
[----:B------:R-:W-:Y:S05]  /*115c0*/  BSYNC.RECONVERGENT B3 ;  /* 0x0000000000037941 */ /* 0x000fea0003800200 */
.L_x_4006:
        /* <DEDUP_REMOVED lines=25> */
[----:B----4-:R-:W-:-:S03]  /*11760*/  IMAD R23, R21, UR10, RZ ;  /* 0x0000000a15177c24 */ /* 0x010fc6000f8e02ff */
        /* <DEDUP_REMOVED lines=43> */
.L_x_4010:
[----:B------:R-:W-:Y:S05]  /*11a20*/  BSYNC.RECONVERGENT B3 ;  /* 0x0000000000037941 */ /* 0x000fea0003800200 */
.L_x_4009:
        /* <DEDUP_REMOVED lines=39> */
.L_x_4012:
[----:B------:R-:W-:Y:S05]  /*11ca0*/  BSYNC.RECONVERGENT B3 ;  /* 0x0000000000037941 */ /* 0x000fea0003800200 */
.L_x_4011:
        /* <DEDUP_REMOVED lines=16> */
.L_x_4005:
[----:B------:R-:W-:Y:S05]  /*11db0*/  BSYNC.RECONVERGENT B2 ;  /* 0x0000000000027941 */ /* 0x000fea0003800200 */
.L_x_4004:
[----:B------:R-:W0:Y:S01]  /*11dc0*/  LDCU.64 UR10, c[0x0][0x710] ;  /* 0x0000e200ff0a77ac */ /* 0x000e220008000a00 */
[----:B------:R-:W-:Y:S02]  /*11dd0*/  IADD3 R3, PT, PT, R3, 0x80, RZ ;  /* 0x0000008003037810 */ /* 0x000fe40007ffe0ff */
[----:B0-----:R-:W-:-:S04]  /*11de0*/  IADD3 R4, P0, PT, R5, UR10, RZ ;  /* 0x0000000a05047c10 */ /* 0x001fc8000ff1e0ff */
[----:B------:R-:W-:-:S05]  /*11df0*/  IADD3.X R5, PT, PT, RZ, UR11, RZ, P0, !PT ;  /* 0x0000000bff057c10 */ /* 0x000fca00087fe4ff */
[----:B------:R1:W-:Y:S04]  /*11e00*/  STG.E.128 desc[UR6][R4.64], R8 ;  /* 0x0000000804007986 */ /* 0x0003e8000c101d06 */
.L_x_3991:
        /* <DEDUP_REMOVED lines=426> */
.L_x_4014:
        /* <DEDUP_REMOVED lines=53> */
.L_x_4019:
        /* <DEDUP_REMOVED lines=123> */
.L_x_4018:
[----:B------:R-:W-:Y:S05]  /*143b0*/  BSYNC.RECONVERGENT B3 ;  /* 0x0000000000037941 */ /* 0x000fea0003800200 */
.L_x_4017:
        /* <DEDUP_REMOVED lines=69> */
.L_x_4021:
[----:B------:R-:W-:Y:S05]  /*14810*/  BSYNC.RECONVERGENT B3 ;  /* 0x0000000000037941 */ /* 0x000fea0003800200 */
.L_x_4020:
        /* <DEDUP_REMOVED lines=39> */
.L_x_4023:
[----:B------:R-:W-:Y:S05]  /*14a90*/  BSYNC.RECONVERGENT B3 ;  /* 0x0000000000037941 */ /* 0x000fea0003800200 */
.L_x_4022:
        /* <DEDUP_REMOVED lines=16> */
.L_x_4016:
[----:B------:R-:W-:Y:S05]  /*14ba0*/  BSYNC.RECONVERGENT B2 ;  /* 0x0000000000027941 */ /* 0x000fea0003800200 */
.L_x_4015:
[----:B------:R-:W0:Y:S01]  /*14bb0*/  LDCU.64 UR10, c[0x0][0x710] ;  /* 0x0000e200ff0a77ac */ /* 0x000e220008000a00 */
[----:B------:R-:W-:Y:S02]  /*14bc0*/  IADD3 R3, PT, PT, R3, 0x80, RZ ;  /* 0x0000008003037810 */ /* 0x000fe40007ffe0ff */
[----:B0-----:R-:W-:-:S04]  /*14bd0*/  IADD3 R4, P0, PT, R5, UR10, RZ ;  /* 0x0000000a05047c10 */ /* 0x001fc8000ff1e0ff */
[----:B------:R-:W-:-:S05]  /*14be0*/  IADD3.X R5, PT, PT, RZ, UR11, RZ, P0, !PT ;  /* 0x0000000bff057c10 */ /* 0x000fca00087fe4ff */
[----:B------:R1:W-:Y:S04]  /*14bf0*/  STG.E.128 desc[UR6][R4.64], R8 ;  /* 0x0000000804007986 */ /* 0x0003e8000c101d06 */
.L_x_4002:
        /* <DEDUP_REMOVED lines=426> */
.L_x_4025:
        /* <DEDUP_REMOVED lines=53> */
.L_x_4030:
        /* <DEDUP_REMOVED lines=56> */
[----:B------:R-:W-:-:S02]  /*16d70*/  IMAD R45, R45, UR10, RZ ;  /* 0x0000000a2d2d7c24 */ /* 0x000fc4000f8e02ff */
[----:B------:R-:W-:Y:S02]  /*16d80*/  IMAD.IADD R41, R43, 0x1, R39 ;  /* 0x000000012b297824 */ /* 0x000fe400078e0227 */
[----:B------:R-:W4:Y:S01]  /*16d90*/  LDG.E.128 R36, desc[UR6][R36.64] ;  /* 0x0000000624247981 */ /* 0x000f22000c1e1d00 */
[----:B0-----:R-:W-:Y:S02]  /*16da0*/  IMAD.WIDE.U32 R46, R44, UR10, RZ ;  /* 0x0000000a2c2e7c25 */ /* 0x001fe4000f8e00ff */
[----:B------:R-:W-:Y:S02]  /*16db0*/  LEA.HI.X R41, R42, R7, R41, 0x4, P0 ;  /* 0x000000072a297211 */ /* 0x000fe400000f2429 */
[----:B------:R-:W-:Y:S01]  /*16dc0*/  IMAD R45, R44, UR11, R45 ;  /* 0x0000000b2c2d7c24 */ /* 0x000fe2000f8e022d */
[----:B------:R-:W-:-:S03]  /*16dd0*/  LEA R44, P0, R46, R6, 0x4 ;  /* 0x000000062e2c7211 */ /* 0x000fc600078020ff */
[----:B------:R-:W4:Y:S01]  /*16de0*/  LDG.E.128 R40, desc[UR6][R40.64] ;  /* 0x0000000628287981 */ /* 0x000f22000c1e1d00 */
        /* <DEDUP_REMOVED lines=59> */
.L_x_4029:
[----:B------:R-:W-:Y:S05]  /*171a0*/  BSYNC.RECONVERGENT B3 ;  /* 0x0000000000037941 */ /* 0x000fea0003800200 */
.L_x_4028:
        /* <DEDUP_REMOVED lines=69> */
.L_x_4032:
[----:B------:R-:W-:Y:S05]  /*17600*/  BSYNC.RECONVERGENT B3 ;  /* 0x0000000000037941 */ /* 0x000fea0003800200 */
.L_x_4031:
        /* <DEDUP_REMOVED lines=39> */
.L_x_4034:
[----:B------:R-:W-:Y:S05]  /*17880*/  BSYNC.RECONVERGENT B3 ;  /* 0x0000000000037941 */ /* 0x000fea0003800200 */
.L_x_4033:
        /* <DEDUP_REMOVED lines=16> */
.L_x_4027:
[----:B------:R-:W-:Y:S05]  /*17990*/  BSYNC.RECONVERGENT B2 ;  /* 0x0000000000027941 */ /* 0x000fea0003800200 */
.L_x_4026:
[----:B------:R-:W0:Y:S01]  /*179a0*/  LDCU.64 UR10, c[0x0][0x710] ;  /* 0x0000e200ff0a77ac */ /* 0x000e220008000a00 */
[----:B------:R-:W-:Y:S02]  /*179b0*/  IADD3 R3, PT, PT, R3, 0x80, RZ ;  /* 0x0000008003037810 */ /* 0x000fe40007ffe0ff */
[----:B0-----:R-:W-:-:S04]  /*179c0*/  IADD3 R4, P0, PT, R5, UR10, RZ ;  /* 0x0000000a05047c10 */ /* 0x001fc8000ff1e0ff */
[----:B------:R-:W-:-:S05]  /*179d0*/  IADD3.X R5, PT, PT, RZ, UR11, RZ, P0, !PT ;  /* 0x0000000bff057c10 */ /* 0x000fca00087fe4ff */
[----:B------:R2:W-:Y:S04]  /*179e0*/  STG.E.128 desc[UR6][R4.64], R8 ;  /* 0x0000000804007986 */ /* 0x0005e8000c101d06 */
.L_x_4013:
        /* <DEDUP_REMOVED lines=427> */
.L_x_4036:
        /* <DEDUP_REMOVED lines=53> */
.L_x_4041:
        /* <DEDUP_REMOVED lines=123> */
.L_x_4040:
[----:B------:R-:W-:Y:S05]  /*19fa0*/  BSYNC.RECONVERGENT B3 ;  /* 0x0000000000037941 */ /* 0x000fea0003800200 */
.L_x_4039:
        /* <DEDUP_REMOVED lines=69> */
.L_x_4043:
[----:B------:R-:W-:Y:S05]  /*1a400*/  BSYNC.RECONVERGENT B3 ;  /* 0x0000000000037941 */ /* 0x000fea0003800200 */
.L_x_4042:
        /* <DEDUP_REMOVED lines=39> */
.L_x_4045:
[----:B------:R-:W-:Y:S05]  /*1a680*/  BSYNC.RECONVERGENT B3 ;  /* 0x0000000000037941 */ /* 0x000fea0003800200 */
.L_x_4044:
        /* <DEDUP_REMOVED lines=16> */
.L_x_4038:
[----:B------:R-:W-:Y:S05]  /*1a790*/  BSYNC.RECONVERGENT B2 ;  /* 0x0000000000027941 */ /* 0x000fea0003800200 */
.L_x_4037:
[----:B------:R-:W0:Y:S01]  /*1a7a0*/  LDCU.64 UR10, c[0x0][0x710] ;  /* 0x0000e200ff0a77ac */ /* 0x000e220008000a00 */
[----:B------:R-:W-:Y:S02]  /*1a7b0*/  IADD3 R3, PT, PT, R3, 0x80, RZ ;  /* 0x0000008003037810 */ /* 0x000fe40007ffe0ff */
[----:B0-----:R-:W-:-:S04]  /*1a7c0*/  IADD3 R4, P0, PT, R5, UR10, RZ ;  /* 0x0000000a05047c10 */ /* 0x001fc8000ff1e0ff */
[----:B------:R-:W-:-:S05]  /*1a7d0*/  IADD3.X R5, PT, PT, RZ, UR11, RZ, P0, !PT ;  /* 0x0000000bff057c10 */ /* 0x000fca00087fe4ff */
[----:B------:R2:W-:Y:S04]  /*1a7e0*/  STG.E.128 desc[UR6][R4.64], R8 ;  /* 0x0000000804007986 */ /* 0x0005e8000c101d06 */
.L_x_4024:
[----:B------:R-:W-:-:S13]  /*1a7f0*/  ISETP.GE.AND P0, PT, R3, UR4, PT ;  /* 0x0000000403007c0c */ /* 0x000fda000bf06270 */
[----:B------:R-:W-:Y:S05]  /*1a800*/  @P0 BREAK.RELIABLE B0 ;  /* 0x0000000000000942 */ /* 0x000fea0003800100 */
[----:B------:R-:W-:Y:S05]  /*1a810*/  @P0 BRA `(.L_x_4035) ;  /* 0x0000002c00780947 */ /* 0x000fea0003800000 */
[----:B------:R-:W-:Y:S05]  /*1a820*/  BSYNC.RELIABLE B0 ;  /* 0x0000000000007941 */ /* 0x000fea0003800100 */
.L_x_3979:
[----:B------:R-:W3:Y:S01]  /*1a830*/  LDCU.64 UR10, c[0x0][0x390] ;  /* 0x00007200ff0a77ac */ /* 0x000ee20008000a00 */
[----:B012---:R-:W-:Y:S01]  /*1a840*/  MOV R5, R3 ;  /* 0x0000000300057202 */ /* 0x007fe20000000f00 */
[----:B------:R-:W-:Y:S01]  /*1a850*/  IMAD.MOV.U32 R4, RZ, RZ, RZ ;  /* 0x000000ffff047224 */ /* 0x000fe200078e00ff */
[----:B------:R-:W-:Y:S01]  /*1a860*/  ISETP.NE.AND P0, PT, R0, RZ, PT ;  /* 0x000000ff0000720c */ /* 0x000fe20003f05270 */
[----:B------:R-:W0:Y:S01]  /*1a870*/  LDCU UR12, c[0x0][0x38c] ;  /* 0x00007180ff0c77ac */ /* 0x000e220008000800 */
        /* <DEDUP_REMOVED lines=419> */
.L_x_4046:
        /* <DEDUP_REMOVED lines=53> */
.L_x_4051:
        /* <DEDUP_REMOVED lines=35> */
[----:B------:R-:W-:Y:S01]  /*1c830*/  LEA R46, P0, R30, R6, 0x4 ;  /* 0x000000061e2e7211 */ /* 0x000fe200078020ff */
[----:B------:R-:W-:Y:S01]  /*1c840*/  IMAD.IADD R29, R31, 0x1, R35 ;  /* 0x000000011f1d7824 */ /* 0x000fe200078e0223 */
[----:B------:R-:W4:Y:S01]  /*1c850*/  LDG.E.128 R24, desc[UR6][R26.64] ;  /* 0x000000061a187981 */ /* 0x000f22000c1e1d00 */
[----:B------:R-:W-:-:S03]  /*1c860*/  IMAD.WIDE.U32 R34, R28, UR10, RZ ;  /* 0x0000000a1c227c25 */ /* 0x000fc6000f8e00ff */
[----:B------:R-:W-:Y:S01]  /*1c870*/  LEA.HI.X R47, R30, R7, R29, 0x4, P0 ;  /* 0x000000071e2f7211 */ /* 0x000fe200000f241d */
        /* <DEDUP_REMOVED lines=83> */
.L_x_4050:
[----:B------:R-:W-:Y:S05]  /*1cdb0*/  BSYNC.RECONVERGENT B3 ;  /* 0x0000000000037941 */ /* 0x000fea0003800200 */
.L_x_4049:
        /* <DEDUP_REMOVED lines=69> */
.L_x_4053:
[----:B------:R-:W-:Y:S05]  /*1d210*/  BSYNC.RECONVERGENT B3 ;  /* 0x0000000000037941 */ /* 0x000fea0003800200 */
.L_x_4052:
        /* <DEDUP_REMOVED lines=39> */
.L_x_4055:
[----:B------:R-:W-:Y:S05]  /*1d490*/  BSYNC.RECONVERGENT B3 ;  /* 0x0000000000037941 */ /* 0x000fea0003800200 */
.L_x_4054:
        /* <DEDUP_REMOVED lines=16> */
.L_x_4048:
[----:B------:R-:W-:Y:S05]  /*1d5a0*/  BSYNC.RECONVERGENT B2 ;  /* 0x0000000000027941 */ /* 0x000fea0003800200 */
.L_x_4047:
[----:B------:R-:W0:Y:S01]  /*1d5b0*/  LDCU.64 UR10, c[0x0][0x710] ;  /* 0x0000e200ff0a77ac */ /* 0x000e220008000a00 */
[----:B------:R-:W-:Y:S02]  /*1d5c0*/  IADD3 R3, PT, PT, R3, 0x80, RZ ;  /* 0x0000008003037810 */ /* 0x000fe40007ffe0ff */
[----:B0-----:R-:W-:-:S04]  /*1d5d0*/  IADD3 R4, P0, PT, R5, UR10, RZ ;  /* 0x0000000a05047c10 */ /* 0x001fc8000ff1e0ff */
[----:B------:R-:W-:-:S05]  /*1d5e0*/  IADD3.X R5, PT, PT, RZ, UR11, RZ, P0, !PT ;  /* 0x0000000bff057c10 */ /* 0x000fca00087fe4ff */
[----:B------:R3:W-:Y:S04]  /*1d5f0*/  STG.E.128 desc[UR6][R4.64], R8 ;  /* 0x0000000804007986 */ /* 0x0007e8000c101d06 */
.L_x_4035:
[----:B------:R-:W-:Y:S05]  /*1d600*/  BSYNC.RECONVERGENT B1 ;  /* 0x0000000000017941 */ /* 0x000fea0003800200 */
.L_x_3978:
        /* <DEDUP_REMOVED lines=403> */
[----:B-----5:R-:W1:Y:S01]  /*1ef40*/  @P0 LDC.64 R12, c[0x0][0x4b0] ;  /* 0x00012c00ff0c0b82 */ /* 0x020e620000000a00 */
        /* <DEDUP_REMOVED lines=19> */
[C---:B------:R-:W-:Y:S02]  /*1f080*/  @P0 IMAD R7, R10.reuse, R18, R7 ;  /* 0x000000120a070224 */ /* 0x040fe400078e0207 */
[C---:B------:R-:W-:Y:S02]  /*1f090*/  @P0 IMAD R46, R10.reuse, R19, R46 ;  /* 0x000000130a2e0224 */ /* 0x040fe400078e022e */
[C---:B----4-:R-:W-:Y:S02]  /*1f0a0*/  @P0 IMAD R5, R10.reuse, R20, R5 ;  /* 0x000000140a050224 */ /* 0x050fe400078e0205 */
[----:B------:R-:W-:-:S07]  /*1f0b0*/  @P0 IMAD R0, R10, R21, R0 ;  /* 0x000000150a000224 */ /* 0x000fce00078e0200 */
.L_x_4056:
        /* <DEDUP_REMOVED lines=16> */
[----:B------:R-:W-:Y:S03]  /*1f1c0*/  BSSY.RECONVERGENT B1, `(.L_x_4057) ;  /* 0x000011e000017945 */ /* 0x000fe60003800200 */
[----:B------:R-:W-:-:S02]  /*1f1d0*/  IADD3.X R47, PT, PT, RZ, UR15, RZ, P2, !PT ;  /* 0x0000000fff2f7c10 */ /* 0x000fc400097fe4ff */
[----:B---3--:R-:W-:-:S04]  /*1f1e0*/  ISETP.LT.U32.AND P0, PT, R10, 0x1, PT ;  /* 0x000000010a00780c */ /* 0x008fc80003f01070 */
[----:B------:R-:W-:-:S04]  /*1f1f0*/  ISETP.LT.AND.EX P0, PT, R11, RZ, PT, P0 ;  /* 0x000000ff0b00720c */ /* 0x000fc80003f01300 */
[----:B-----5:R-:W-:Y:S02]  /*1f200*/  SEL R13, R11, RZ, P0 ;  /* 0x000000ff0b0d7207 */ /* 0x020fe40000000000 */
[----:B------:R-:W-:Y:S02]  /*1f210*/  SEL R5, R10, 0x1, P0 ;  /* 0x000000010a057807 */ /* 0x000fe40000000000 */
[----:B------:R-:W-:Y:S02]  /*1f220*/  SEL R13, R13, R11, !P1 ;  /* 0x0000000b0d0d7207 */ /* 0x000fe40004800000 */
[----:B0-----:R-:W-:Y:S02]  /*1f230*/  IADD3 R11, P0, PT, R4, UR10, RZ ;  /* 0x0000000a040b7c10 */ /* 0x001fe4000ff1e0ff */
[----:B------:R-:W-:Y:S01]  /*1f240*/  SEL R0, R5, R10, !P1 ;  /* 0x0000000a05007207 */ /* 0x000fe20004800000 */
[----:B--2---:R-:W-:Y:S01]  /*1f250*/  IMAD R5, R7, UR16, RZ ;  /* 0x0000001007057c24 */ /* 0x004fe2000f8e02ff */
[----:B------:R-:W-:-:S02]  /*1f260*/  IADD3.X R4, PT, PT, RZ, UR11, RZ, P0, !PT ;  /* 0x0000000bff047c10 */ /* 0x000fc400087fe4ff */
[----:B------:R-:W-:Y:S01]  /*1f270*/  ISETP.GE.U32.AND P0, PT, R0, 0x1, PT ;  /* 0x000000010000780c */ /* 0x000fe20003f06070 */
[C---:B------:R-:W-:Y:S01]  /*1f280*/  IMAD R5, R6.reuse, UR17, R5 ;  /* 0x0000001106057c24 */ /* 0x040fe2000f8e0205 */
[----:B------:R-:W-:Y:S01]  /*1f290*/  IADD3 R2, P1, PT, R3, UR8, RZ ;  /* 0x0000000803027c10 */ /* 0x000fe2000ff3e0ff */
[----:B------:R-:W-:Y:S01]  /*1f2a0*/  IMAD.WIDE.U32 R6, R6, UR16, RZ ;  /* 0x0000001006067c25 */ /* 0x000fe2000f8e00ff */
[----:B------:R-:W-:Y:S02]  /*1f2b0*/  ISETP.GE.AND.EX P0, PT, R13, RZ, PT, P0 ;  /* 0x000000ff0d00720c */ /* 0x000fe40003f06300 */
[----:B----4-:R-:W-:Y:S02]  /*1f2c0*/  LEA R28, P3, R8, UR18, 0x3 ;  /* 0x00000012081c7c11 */ /* 0x010fe4000f8618ff */
[----:B------:R-:W-:Y:S02]  /*1f2d0*/  LEA R10, P4, R6, R11, 0x4 ;  /* 0x0000000b060a7211 */ /* 0x000fe400078820ff */
[----:B------:R-:W-:-:S02]  /*1f2e0*/  IADD3 R5, PT, PT, R7, R5, RZ ;  /* 0x0000000507057210 */ /* 0x000fc40007ffe0ff */
[----:B------:R-:W-:Y:S02]  /*1f2f0*/  IADD3.X R3, PT, PT, RZ, UR9, RZ, P1, !PT ;  /* 0x00000009ff037c10 */ /* 0x000fe40008ffe4ff */
[----:B------:R-:W-:Y:S02]  /*1f300*/  LEA.HI.X R29, R8, UR19, R9, 0x3, P3 ;  /* 0x00000013081d7c11 */ /* 0x000fe400098f1c09 */
[----:B------:R-:W-:Y:S02]  /*1f310*/  LEA.HI.X R11, R6, R4, R5, 0x4, P4 ;  /* 0x00000004060b7211 */ /* 0x000fe400020f2405 */
[----:B------:R-:W-:Y:S02]  /*1f320*/  CS2R R4, SRZ ;  /* 0x0000000000047805 */ /* 0x000fe4000001ff00 */
[----:B------:R-:W-:Y:S01]  /*1f330*/  CS2R R6, SRZ ;  /* 0x0000000000067805 */ /* 0x000fe2000001ff00 */
[----:B-1----:R-:W-:Y:S06]  /*1f340*/  @!P0 BRA `(.L_x_4058) ;  /* 0x0000001000148947 */ /* 0x002fec0003800000 */
        /* <DEDUP_REMOVED lines=12> */
.L_x_4061:
        /* <DEDUP_REMOVED lines=23> */
[----:B------:R-:W-:-:S04]  /*1f580*/  IMAD.WIDE.U32 R22, R16, UR4, RZ ;  /* 0x0000000410167c25 */ /* 0x000fc8000f8e00ff */
[----:B------:R-:W-:Y:S01]  /*1f590*/  IMAD R19, R16, UR5, R27 ;  /* 0x0000000510137c24 */ /* 0x000fe2000f8e021b */
[----:B------:R-:W-:Y:S01]  /*1f5a0*/  LEA.HI.X R27, R18, R47, R17, 0x4, P0 ;  /* 0x0000002f121b7211 */ /* 0x000fe200000f2411 */
[----:B------:R-:W-:Y:S01]  /*1f5b0*/  IMAD R31, R21, UR4, RZ ;  /* 0x00000004151f7c24 */ /* 0x000fe2000f8e02ff */
[----:B------:R-:W-:Y:S02]  /*1f5c0*/  LEA R38, P0, R22, R46, 0x4 ;  /* 0x0000002e16267211 */ /* 0x000fe400078020ff */
[----:B------:R-:W-:Y:S02]  /*1f5d0*/  IADD3 R21, PT, PT, R23, R19, RZ ;  /* 0x0000001317157210 */ /* 0x000fe40007ffe0ff */
[----:B------:R-:W3:Y:S01]  /*1f5e0*/  LDG.E.128 R16, desc[UR6][R26.64] ;  /* 0x000000061a107981 */ /* 0x000ee2000c1e1d00 */
[----:B------:R-:W-:Y:S01]  /*1f5f0*/  IMAD.WIDE.U32 R34, R20, UR4, RZ ;  /* 0x0000000414227c25 */ /* 0x000fe2000f8e00ff */
        /* <DEDUP_REMOVED lines=11> */
[----:B------:R1:W4:Y:S01]  /*1f6b0*/  LDG.E.128 R24, desc[UR6][R42.64] ;  /* 0x000000062a187981 */ /* 0x000322000c1e1d00 */
[----:B------:R-:W-:Y:S01]  /*1f6c0*/  IADD3 R29, PT, PT, R31, R41, RZ ;  /* 0x000000291f1d7210 */ /* 0x000fe20007ffe0ff */
[----:B------:R-:W-:-:S04]  /*1f6d0*/  IMAD.WIDE.U32 R40, R28, UR4, RZ ;  /* 0x000000041c287c25 */ /* 0x000fc8000f8e00ff */
[----:B------:R-:W-:Y:S01]  /*1f6e0*/  IMAD R35, R28, UR5, R35 ;  /* 0x000000051c237c24 */ /* 0x000fe2000f8e0223 */
[----:B------:R-:W-:Y:S01]  /*1f6f0*/  LEA.HI.X R51, R30, R47, R29, 0x4, P0 ;  /* 0x0000002f1e337211 */ /* 0x000fe200000f241d */
[----:B------:R-:W-:Y:S01]  /*1f700*/  IMAD R53, R33, UR4, RZ ;  /* 0x0000000421357c24 */ /* 0x000fe2000f8e02ff */
[----:B------:R-:W-:Y:S02]  /*1f710*/  LEA R34, P0, R40, R46, 0x4 ;  /* 0x0000002e28227211 */ /* 0x000fe400078020ff */
[----:B------:R-:W-:Y:S01]  /*1f720*/  IADD3 R33, PT, PT, R41, R35, RZ ;  /* 0x0000002329217210 */ /* 0x000fe20007ffe0ff */
[----:B------:R2:W4:Y:S01]  /*1f730*/  LDG.E.128 R28, desc[UR6][R50.64] ;  /* 0x00000006321c7981 */ /* 0x000522000c1e1d00 */
[----:B0-----:R-:W-:Y:S02]  /*1f740*/  IMAD.WIDE.U32 R38, R32, UR4, RZ ;  /* 0x0000000420267c25 */ /* 0x001fe4000f8e00ff */
[----:B------:R-:W-:Y:S02]  /*1f750*/  LEA.HI.X R35, R40, R47, R33, 0x4, P0 ;  /* 0x0000002f28237211 */ /* 0x000fe400000f2421 */
[----:B------:R-:W-:-:S02]  /*1f760*/  IMAD R53, R32, UR5, R53 ;  /* 0x0000000520357c24 */ /* 0x000fc4000f8e0235 */
[----:B-1----:R-:W-:Y:S01]  /*1f770*/  IMAD R43, R37, UR4, RZ ;  /* 0x00000004252b7c24 */ /* 0x002fe2000f8e02ff */
[----:B------:R-:W-:Y:S01]  /*1f780*/  LEA R54, P0, R38, R46, 0x4 ;  /* 0x0000002e26367211 */ /* 0x000fe200078020ff */
[----:B------:R-:W4:Y:S01]  /*1f790*/  LDG.E.128 R32, desc[UR6][R34.64] ;  /* 0x0000000622207981 */ /* 0x000f22000c1e1d00 */
        /* <DEDUP_REMOVED lines=65> */
.L_x_4060:
[----:B------:R-:W-:Y:S05]  /*1fbb0*/  BSYNC.RECONVERGENT B2 ;  /* 0x0000000000027941 */ /* 0x000fea0003800200 */
.L_x_4059:
        /* <DEDUP_REMOVED lines=19> */
[----:B---3--:R-:W-:-:S03]  /*1fcf0*/  IMAD R19, R15, UR8, RZ ;  /* 0x000000080f137c24 */ /* 0x008fc6000f8e02ff */
[----:B------:R-:W-:Y:S01]  /*1fd00*/  IADD3 R15, PT, PT, R17, R13, RZ ;  /* 0x0000000d110f7210 */ /* 0x000fe20007ffe0ff */
[C---:B------:R-:W-:Y:S02]  /*1fd10*/  IMAD R17, R14.reuse, UR9, R19 ;  /* 0x000000090e117c24 */ /* 0x040fe4000f8e0213 */
[----:B------:R-:W-:Y:S01]  /*1fd20*/  IMAD.WIDE.U32 R12, R14, UR8, RZ ;  /* 0x000000080e0c7c25 */ /* 0x000fe2000f8e00ff */
[----:B------:R-:W-:-:S03]  /*1fd30*/  LEA.HI.X R19, R16, R47, R15, 0x4, P1 ;  /* 0x0000002f10137211 */ /* 0x000fc600008f240f */
[----:B----4-:R-:W-:Y:S01]  /*1fd40*/  IMAD R15, R23, UR8, RZ ;  /* 0x00000008170f7c24 */ /* 0x010fe2000f8e02ff */
[----:B------:R-:W-:Y:S02]  /*1fd50*/  IADD3 R13, PT, PT, R13, R17, RZ ;  /* 0x000000110d0d7210 */ /* 0x000fe40007ffe0ff */
[----:B------:R-:W-:Y:S01]  /*1fd60*/  LEA R14, P1, R12, R46, 0x4 ;  /* 0x0000002e0c0e7211 */ /* 0x000fe200078220ff */
[----:B------:R-:W2:Y:S01]  /*1fd70*/  LDG.E.128 R16, desc[UR6][R18.64] ;  /* 0x0000000612107981 */ /* 0x000ea2000c1e1d00 */
[----:B------:R-:W-:-:S04]  /*1fd80*/  IMAD.WIDE.U32 R24, R22, UR8, RZ ;  /* 0x0000000816187c25 */ /* 0x000fc8000f8e00ff */
[----:B------:R-:W-:Y:S01]  /*1fd90*/  IMAD R23, R22, UR9, R15 ;  /* 0x0000000916177c24 */ /* 0x000fe2000f8e020f */
[----:B------:R-:W-:Y:S01]  /*1fda0*/  LEA.HI.X R15, R12, R47, R13, 0x4, P1 ;  /* 0x0000002f0c0f7211 */ /* 0x000fe200008f240d */
[----:B------:R-:W-:Y:S01]  /*1fdb0*/  IMAD R27, R21, UR8, RZ ;  /* 0x00000008151b7c24 */ /* 0x000fe2000f8e02ff */
[----:B------:R-:W-:Y:S02]  /*1fdc0*/  LEA R26, P1, R24, R46, 0x4 ;  /* 0x0000002e181a7211 */ /* 0x000fe400078220ff */
[----:B------:R-:W-:Y:S01]  /*1fdd0*/  IADD3 R21, PT, PT, R25, R23, RZ ;  /* 0x0000001719157210 */ /* 0x000fe20007ffe0ff */
[C---:B------:R-:W-:Y:S01]  /*1fde0*/  IMAD.WIDE.U32 R22, R20.reuse, UR8, RZ ;  /* 0x0000000814167c25 */ /* 0x040fe2000f8e00ff */
[----:B------:R-:W3:Y:S03]  /*1fdf0*/  LDG.E.128 R12, desc[UR6][R14.64] ;  /* 0x000000060e0c7981 */ /* 0x000ee6000c1e1d00 */
[----:B------:R-:W-:Y:S01]  /*1fe00*/  IMAD R25, R20, UR9, R27 ;  /* 0x0000000914197c24 */ /* 0x000fe2000f8e021b */
[----:B------:R-:W-:-:S02]  /*1fe10*/  LEA.HI.X R27, R24, R47, R21, 0x4, P1 ;  /* 0x0000002f181b7211 */ /* 0x000fc400008f2415 */
[C---:B------:R-:W-:Y:S02]  /*1fe20*/  LEA R20, P1, R22.reuse, R46, 0x4 ;  /* 0x0000002e16147211 */ /* 0x040fe400078220ff */
        /* <DEDUP_REMOVED lines=30> */
.L_x_4063:
[----:B------:R-:W-:Y:S05]  /*20010*/  BSYNC.RECONVERGENT B2 ;  /* 0x0000000000027941 */ /* 0x000fea0003800200 */
.L_x_4062:
        /* <DEDUP_REMOVED lines=39> */
.L_x_4065:
[----:B------:R-:W-:Y:S05]  /*20290*/  BSYNC.RECONVERGENT B2 ;  /* 0x0000000000027941 */ /* 0x000fea0003800200 */
.L_x_4064:
        /* <DEDUP_REMOVED lines=16> */
.L_x_4058:
[----:B------:R-:W-:Y:S05]  /*203a0*/  BSYNC.RECONVERGENT B1 ;  /* 0x0000000000017941 */ /* 0x000fea0003800200 */
.L_x_4057:
[----:B------:R-:W-:Y:S01]  /*203b0*/  STG.E.128 desc[UR6][R2.64], R4 ;  /* 0x0000000402007986 */ /* 0x000fe2000c101d06 */
[----:B------:R-:W-:Y:S05]  /*203c0*/  EXIT ;  /* 0x000000000000794d */ /* 0x000fea0003800000 */
.L_x_4066:
        /* <DEDUP_REMOVED lines=11> */
.L_x_19018:


//--------------------- .text._ZN2at6native73_GLOBAL__N__c8866d80_35_SparseBinaryOpIntersectionKernel_cu_b2145a98_327112apply_kernelILi128ELi8EZNS1_29binary_op_intersection_kernelINS1_5MulOpEflEEvRNS_14TensorIteratorEllRKNS_6TensorEbEUliE_EEviT1_ --------------------------
	.section	.text._ZN2at6native73_GLOBAL__N__c8866d80_35_SparseBinaryOpIntersectionKernel_cu_b2145a98_327112apply_kernelILi128ELi8EZNS1_29binary_op_intersection_kernelINS1_5MulOpEflEEvRNS_14TensorIteratorEllRKNS_6TensorEbEUliE_EEviT1_,"ax",@progbits
	.align	128
.text._ZN2at6native73_GLOBAL__N__c8866d80_35_SparseBinaryOpIntersectionKernel_cu_b2145a98_327112apply_kernelILi128ELi8EZNS1_29binary_op_intersection_kernelINS1_5MulOpEflEEvRNS_14TensorIteratorEllRKNS_6TensorEbEUliE_EEviT1_:
        .type           _ZN2at6native73_GLOBAL__N__c8866d80_35_SparseBinaryOpIntersectionKernel_cu_b2145a98_327112apply_kernelILi128ELi8EZNS1_29binary_op_intersection_kernelINS1_5MulOpEflEEvRNS_14TensorIteratorEllRKNS_6TensorEbEUliE_EEviT1_,@function
        .size           _ZN2at6native73_GLOBAL__N__c8866d80_35_SparseBinaryOpIntersectionKernel_cu_b2145a98_327112apply_kernelILi128ELi8EZNS1_29binary_op_intersection_kernelINS1_5MulOpEflEEvRNS_14TensorIteratorEllRKNS_6TensorEbEUliE_EEviT1_,(.L_x_19019 - _ZN2at6native73_GLOBAL__N__c8866d80_35_SparseBinaryOpIntersectionKernel_cu_b2145a98_327112apply_kernelILi128ELi8EZNS1_29binary_op_intersection_kernelINS1_5MulOpEflEEvRNS_14TensorIteratorEllRKNS_6TensorEbEUliE_EEviT1_)
        .other          _ZN2at6native73_GLOBAL__N__c8866d80_35_SparseBinaryOpIntersectionKernel_cu_b2145a98_327112apply_kernelILi128ELi8EZNS1_29binary_op_intersection_kernelINS1_5MulOpEflEEvRNS_14TensorIteratorEllRKNS_6TensorEbEUliE_EEviT1_,@"STO_CUDA_ENTRY STV_DEFAULT"
_ZN2at6native73_GLOBAL__N__c8866d80_35_SparseBinaryOpIntersectionKernel_cu_b2145a98_327112apply_kernelILi128ELi8EZNS1_29binary_op_intersection_kernelINS1_5MulOpEflEEvRNS_14TensorIteratorEllRKNS_6TensorEbEUliE_EEviT1_:
        /* <DEDUP_REMOVED lines=49> */
[----:B------:R2:W5:Y:S07]  /*0310*/  LDG.E R2, desc[UR6][R10.64] ;  /* 0x000000060a027981 */ /* 0x00056e000c1e1900 */
[----:B------:R-:W3:Y:S01]  /*0320*/  LDC.64 R6, c[0x0][0x748] ;  /* 0x0001d200ff067b82 */ /* 0x000ee20000000a00 */
[----:B-1----:R-:W3:Y:S01]  /*0330*/  LDG.E.64 R4, desc[UR6][R4.64] ;  /* 0x0000000604047981 */ /* 0x002ee2000c1e1b00 */
[----:B------:R-:W-:-:S04]  /*0340*/  ISETP.GE.U32.AND P0, PT, R0, 0x10, PT ;  /* 0x000000100000780c */ /* 0x000fc80003f06070 */
[----:B------:R-:W-:Y:S02]  /*0350*/  ISETP.GE.U32.AND.EX P0, PT, R45, RZ, PT, P0 ;  /* 0x000000ff2d00720c */ /* 0x000fe40003f06100 */
[----:B------:R-:W-:Y:S02]  /*0360*/  LOP3.LUT R44, R0, 0xf, RZ, 0xc0, !PT ;  /* 0x0000000f002c7812 */ /* 0x000fe400078ec0ff */
[----:B------:R-:W-:Y:S02]  /*0370*/  MOV R47, RZ ;  /* 0x000000ff002f7202 */ /* 0x000fe40000000f00 */
[----:B---3--:R-:W-:-:S04]  /*0380*/  LEA R6, P1, R4, R6, 0x3 ;  /* 0x0000000604067211 */ /* 0x008fc800078218ff */
[----:B------:R-:W-:-:S03]  /*0390*/  LEA.HI.X R7, R4, R7, R5, 0x3, P1 ;  /* 0x0000000704077211 */ /* 0x000fc600008f1c05 */
[----:B--2---:R-:W-:Y:S06]  /*03a0*/  @!P0 BRA `(.L_x_4072) ;  /* 0x0000000800708947 */ /* 0x004fec0003800000 */
[----:B------:R-:W1:Y:S01]  /*03b0*/  LDC.64 R4, c[0x0][0x728] ;  /* 0x0001ca00ff047b82 */ /* 0x000e620000000a00 */
[----:B------:R-:W-:Y:S01]  /*03c0*/  LOP3.LUT R45, R45, 0x7fffffff, RZ, 0xc0, !PT ;  /* 0x7fffffff2d2d7812 */ /* 0x000fe200078ec0ff */
[----:B------:R-:W2:Y:S01]  /*03d0*/  LDCU.64 UR28, c[0x0][0x758] ;  /* 0x0000eb00ff1c77ac */ /* 0x000ea20008000a00 */
[----:B------:R-:W-:Y:S02]  /*03e0*/  LOP3.LUT R46, R0, 0xfffffff0, RZ, 0xc0, !PT ;  /* 0xfffffff0002e7812 */ /* 0x000fe400078ec0ff */
[----:B------:R-:W-:-:S07]  /*03f0*/  MOV R47, RZ ;  /* 0x000000ff002f7202 */ /* 0x000fce0000000f00 */
.L_x_4073:
[----:B------:R-:W2:Y:S04]  /*0400*/  LDG.E.64 R36, desc[UR6][R6.64] ;  /* 0x0000000606247981 */ /* 0x000ea8000c1e1b00 */
[----:B------:R-:W3:Y:S04]  /*0410*/  LDG.E.64 R34, desc[UR6][R6.64+0x8] ;  /* 0x0000080606227981 */ /* 0x000ee8000c1e1b00 */
        /* <DEDUP_REMOVED lines=32> */
[----:B------:R-:W2:Y:S01]  /*0620*/  LDG.E R34, desc[UR6][R34.64] ;  /* 0x0000000622227981 */ /* 0x000ea2000c1e1900 */
[----:B------:R-:W-:Y:S01]  /*0630*/  IADD3 R9, PT, PT, R39, R43, RZ ;  /* 0x0000002b27097210 */ /* 0x000fe20007ffe0ff */
[----:B------:R-:W-:Y:S02]  /*0640*/  IMAD R49, R8, UR29, R49 ;  /* 0x0000001d08317c24 */ /* 0x000fe4000f8e0231 */
[----:B------:R-:W-:Y:S01]  /*0650*/  IMAD R11, R11, UR28, RZ ;  /* 0x0000001c0b0b7c24 */ /* 0x000fe2000f8e02ff */
[----:B------:R-:W-:Y:S01]  /*0660*/  LEA.HI.X R43, R38, R5, R9, 0x2, P0 ;  /* 0x00000005262b7211 */ /* 0x000fe200000f1409 */
[----:B------:R-:W-:Y:S01]  /*0670*/  IMAD R13, R13, UR28, RZ ;  /* 0x0000001c0d0d7c24 */ /* 0x000fe2000f8e02ff */
[----:B------:R-:W-:Y:S01]  /*0680*/  IADD3 R9, PT, PT, R41, R49, RZ ;  /* 0x0000003129097210 */ /* 0x000fe20007ffe0ff */
[C---:B------:R-:W-:Y:S01]  /*0690*/  IMAD R41, R10.reuse, UR29, R11 ;  /* 0x0000001d0a297c24 */ /* 0x040fe2000f8e020b */
[----:B------:R-:W3:Y:S01]  /*06a0*/  LDG.E R37, desc[UR6][R36.64] ;  /* 0x0000000624257981 */ /* 0x000ee2000c1e1900 */
[----:B------:R-:W-:Y:S01]  /*06b0*/  IMAD.WIDE.U32 R10, R10, UR28, RZ ;  /* 0x0000001c0a0a7c25 */ /* 0x000fe2000f8e00ff */
[----:B------:R-:W-:-:S02]  /*06c0*/  LEA R8, P0, R40, R4, 0x2 ;  /* 0x0000000428087211 */ /* 0x000fc400078010ff */
[----:B------:R-:W4:Y:S01]  /*06d0*/  LDG.E R43, desc[UR6][R42.64] ;  /* 0x000000062a2b7981 */ /* 0x000f22000c1e1900 */
[----:B------:R-:W-:Y:S01]  /*06e0*/  IMAD.WIDE.U32 R38, R12, UR28, RZ ;  /* 0x0000001c0c267c25 */ /* 0x000fe2000f8e00ff */
[----:B------:R-:W-:-:S03]  /*06f0*/  IADD3 R11, PT, PT, R11, R41, RZ ;  /* 0x000000290b0b7210 */ /* 0x000fc60007ffe0ff */
[----:B------:R-:W-:Y:S01]  /*0700*/  IMAD R13, R12, UR29, R13 ;  /* 0x0000001d0c0d7c24 */ /* 0x000fe2000f8e020d */
[----:B------:R-:W-:Y:S01]  /*0710*/  LEA.HI.X R9, R40, R5, R9, 0x2, P0 ;  /* 0x0000000528097211 */ /* 0x000fe200000f1409 */
[----:B------:R-:W-:Y:S01]  /*0720*/  IMAD R41, R15, UR28, RZ ;  /* 0x0000001c0f297c24 */ /* 0x000fe2000f8e02ff */
[-C--:B------:R-:W-:Y:S02]  /*0730*/  LEA R40, P1, R38, R4.reuse, 0x2 ;  /* 0x0000000426287211 */ /* 0x080fe400078210ff */
[----:B------:R-:W-:Y:S01]  /*0740*/  IADD3 R15, PT, PT, R39, R13, RZ ;  /* 0x0000000d270f7210 */ /* 0x000fe20007ffe0ff */
[----:B------:R-:W-:Y:S01]  /*0750*/  IMAD R39, R14, UR29, R41 ;  /* 0x0000001d0e277c24 */ /* 0x000fe2000f8e0229 */
[----:B------:R-:W-:Y:S01]  /*0760*/  LEA R12, P0, R10, R4, 0x2 ;  /* 0x000000040a0c7211 */ /* 0x000fe200078010ff */
[----:B------:R1:W4:Y:S01]  /*0770*/  LDG.E R35, desc[UR6][R8.64] ;  /* 0x0000000608237981 */ /* 0x000322000c1e1900 */
[-C--:B------:R-:W-:Y:S01]  /*0780*/  LEA.HI.X R41, R38, R5.reuse, R15, 0x2, P1 ;  /* 0x0000000526297211 */ /* 0x080fe200008f140f */
[----:B------:R-:W-:Y:S01]  /*0790*/  IMAD R15, R17, UR28, RZ ;  /* 0x0000001c110f7c24 */ /* 0x000fe2000f8e02ff */
[----:B------:R-:W-:Y:S01]  /*07a0*/  LEA.HI.X R13, R10, R5, R11, 0x2, P0 ;  /* 0x000000050a0d7211 */ /* 0x000fe200000f140b */
[----:B------:R-:W-:-:S03]  /*07b0*/  IMAD.WIDE.U32 R10, R14, UR28, RZ ;  /* 0x0000001c0e0a7c25 */ /* 0x000fc6000f8e00ff */
[----:B------:R-:W4:Y:S01]  /*07c0*/  LDG.E R41, desc[UR6][R40.64] ;  /* 0x0000000628297981 */ /* 0x000f22000c1e1900 */
[C---:B------:R-:W-:Y:S02]  /*07d0*/  IMAD R17, R16.reuse, UR29, R15 ;  /* 0x0000001d10117c24 */ /* 0x040fe4000f8e020f */
[----:B-1----:R-:W-:Y:S01]  /*07e0*/  IMAD.WIDE.U32 R8, R16, UR28, RZ ;  /* 0x0000001c10087c25 */ /* 0x002fe2000f8e00ff */
[CC--:B------:R-:W-:Y:S02]  /*07f0*/  LEA R14, P0, R10.reuse, R4.reuse, 0x2 ;  /* 0x000000040a0e7211 */ /* 0x0c0fe400078010ff */
[----:B------:R-:W-:Y:S02]  /*0800*/  IADD3 R11, PT, PT, R11, R39, RZ ;  /* 0x000000270b0b7210 */ /* 0x000fe40007ffe0ff */
[----:B------:R-:W-:Y:S01]  /*0810*/  IADD3 R9, PT, PT, R9, R17, RZ ;  /* 0x0000001109097210 */ /* 0x000fe20007ffe0ff */
[----:B------:R-:W-:Y:S01]  /*0820*/  IMAD R17, R19, UR28, RZ ;  /* 0x0000001c13117c24 */ /* 0x000fe2000f8e02ff */
[-C--:B------:R-:W-:Y:S01]  /*0830*/  LEA.HI.X R15, R10, R5.reuse, R11, 0x2, P0 ;  /* 0x000000050a0f7211 */ /* 0x080fe200000f140b */
[----:B------:R-:W-:Y:S01]  /*0840*/  IMAD R51, R21, UR28, RZ ;  /* 0x0000001c15337c24 */ /* 0x000fe2000f8e02ff */
[----:B------:R-:W-:Y:S01]  /*0850*/  LEA R10, P0, R8, R4, 0x2 ;  /* 0x00000004080a7211 */ /* 0x000fe200078010ff */
[C---:B------:R-:W-:Y:S01]  /*0860*/  IMAD R17, R18.reuse, UR29, R17 ;  /* 0x0000001d12117c24 */ /* 0x040fe2000f8e0211 */
[----:B------:R1:W4:Y:S01]  /*0870*/  LDG.E R39, desc[UR6][R12.64] ;  /* 0x000000060c277981 */ /* 0x000322000c1e1900 */
[----:B------:R-:W-:Y:S01]  /*0880*/  IMAD.WIDE.U32 R18, R18, UR28, RZ ;  /* 0x0000001c12127c25 */ /* 0x000fe2000f8e00ff */
[----:B------:R-:W-:-:S02]  /*0890*/  LEA.HI.X R11, R8, R5, R9, 0x2, P0 ;  /* 0x00000005080b7211 */ /* 0x000fc400000f1409 */
[----:B------:R0:W4:Y:S01]  /*08a0*/  LDG.E R49, desc[UR6][R14.64] ;  /* 0x000000060e317981 */ /* 0x000122000c1e1900 */
[----:B------:R-:W-:-:S03]  /*08b0*/  IMAD.WIDE.U32 R8, R20, UR28, RZ ;  /* 0x0000001c14087c25 */ /* 0x000fc6000f8e00ff */
[----:B------:R0:W4:Y:S01]  /*08c0*/  LDG.E R21, desc[UR6][R10.64] ;  /* 0x000000060a157981 */ /* 0x000122000c1e1900 */
[----:B------:R-:W-:Y:S01]  /*08d0*/  IMAD R51, R20, UR29, R51 ;  /* 0x0000001d14337c24 */ /* 0x000fe2000f8e0233 */
[----:B-1----:R-:W-:Y:S01]  /*08e0*/  IADD3 R13, PT, PT, R19, R17, RZ ;  /* 0x00000011130d7210 */ /* 0x002fe20007ffe0ff */
[----:B------:R-:W-:Y:S01]  /*08f0*/  IMAD R17, R23, UR28, RZ ;  /* 0x0000001c17117c24 */ /* 0x000fe2000f8e02ff */
[-C--:B------:R-:W-:Y:S01]  /*0900*/  LEA R12, P0, R18, R4.reuse, 0x2 ;  /* 0x00000004120c7211 */ /* 0x080fe200078010ff */
[----:B------:R-:W-:Y:S01]  /*0910*/  IMAD R19, R25, UR28, RZ ;  /* 0x0000001c19137c24 */ /* 0x000fe2000f8e02ff */
[----:B------:R-:W-:Y:S01]  /*0920*/  LEA R16, P1, R8, R4, 0x2 ;  /* 0x0000000408107211 */ /* 0x000fe200078210ff */
[----:B0-----:R-:W-:Y:S01]  /*0930*/  IMAD.WIDE.U32 R14, R22, UR28, RZ ;  /* 0x0000001c160e7c25 */ /* 0x001fe2000f8e00ff */
[----:B------:R-:W-:-:S03]  /*0940*/  IADD3 R9, PT, PT, R9, R51, RZ ;  /* 0x0000003309097210 */ /* 0x000fc60007ffe0ff */
[----:B------:R-:W-:Y:S01]  /*0950*/  IMAD R23, R22, UR29, R17 ;  /* 0x0000001d16177c24 */ /* 0x000fe2000f8e0211 */
[-C--:B------:R-:W-:Y:S01]  /*0960*/  LEA.HI.X R13, R18, R5.reuse, R13, 0x2, P0 ;  /* 0x00000005120d7211 */ /* 0x080fe200000f140d */
[----:B------:R-:W-:Y:S01]  /*0970*/  IMAD R19, R24, UR29, R19 ;  /* 0x0000001d18137c24 */ /* 0x000fe2000f8e0213 */
[----:B------:R-:W-:Y:S01]  /*0980*/  LEA.HI.X R17, R8, R5, R9, 0x2, P1 ;  /* 0x0000000508117211 */ /* 0x000fe200008f1409 */
[----:B------:R-:W-:Y:S01]  /*0990*/  IMAD.WIDE.U32 R8, R24, UR28, RZ ;  /* 0x0000001c18087c25 */ /* 0x000fe2000f8e00ff */
[CC--:B------:R-:W-:Y:S02]  /*09a0*/  LEA R10, P0, R14.reuse, R4.reuse, 0x2 ;  /* 0x000000040e0a7211 */ /* 0x0c0fe400078010ff */
[----:B------:R-:W-:Y:S01]  /*09b0*/  IADD3 R11, PT, PT, R15, R23, RZ ;  /* 0x000000170f0b7210 */ /* 0x000fe20007ffe0ff */
[----:B------:R-:W-:Y:S01]  /*09c0*/  IMAD R53, R29, UR28, RZ ;  /* 0x0000001c1d357c24 */ /* 0x000fe2000f8e02ff */
[----:B------:R-:W-:Y:S01]  /*09d0*/  IADD3 R9, PT, PT, R9, R19, RZ ;  /* 0x0000001309097210 */ /* 0x000fe20007ffe0ff */
[----:B------:R0:W4:Y:S01]  /*09e0*/  LDG.E R23, desc[UR6][R12.64] ;  /* 0x000000060c177981 */ /* 0x000122000c1e1900 */
[-C--:B------:R-:W-:Y:S01]  /*09f0*/  LEA.HI.X R11, R14, R5.reuse, R11, 0x2, P0 ;  /* 0x000000050e0b7211 */ /* 0x080fe200000f140b */
[----:B------:R-:W-:Y:S01]  /*0a00*/  IMAD R19, R27, UR28, RZ ;  /* 0x0000001c1b137c24 */ /* 0x000fe2000f8e02ff */
[C---:B------:R-:W-:Y:S01]  /*0a10*/  LEA R14, P0, R8.reuse, R4, 0x2 ;  /* 0x00000004080e7211 */ /* 0x040fe200078010ff */
[----:B------:R1:W4:Y:S03]  /*0a20*/  LDG.E R25, desc[UR6][R16.64] ;  /* 0x0000000610197981 */ /* 0x000326000c1e1900 */
[----:B------:R-:W-:Y:S01]  /*0a30*/  LEA.HI.X R15, R8, R5, R9, 0x2, P0 ;  /* 0x00000005080f7211 */ /* 0x000fe200000f1409 */
[C---:B------:R-:W-:Y:S01]  /*0a40*/  IMAD R9, R26.reuse, UR29, R19 ;  /* 0x0000001d1a097c24 */ /* 0x040fe2000f8e0213 */
[----:B------:R1:W4:Y:S01]  /*0a50*/  LDG.E R51, desc[UR6][R10.64] ;  /* 0x000000060a337981 */ /* 0x000322000c1e1900 */
[----:B------:R-:W-:-:S03]  /*0a60*/  IMAD.WIDE.U32 R26, R26, UR28, RZ ;  /* 0x0000001c1a1a7c25 */ /* 0x000fc6000f8e00ff */
[----:B------:R1:W4:Y:S01]  /*0a70*/  LDG.E R29, desc[UR6][R14.64] ;  /* 0x000000060e1d7981 */ /* 0x000322000c1e1900 */
        /* <DEDUP_REMOVED lines=16> */
[----:B------:R-:W4:Y:S01]  /*0b80*/  LDG.E R12, desc[UR6][R12.64] ;  /* 0x000000060c0c7981 */ /* 0x000f22000c1e1900 */
[----:B------:R-:W-:-:S02]  /*0b90*/  LEA.HI.X R17, R10, R5, R11, 0x2, P0 ;  /* 0x000000050a117211 */ /* 0x000fc400000f140b */
[----:B------:R-:W-:Y:S01]  /*0ba0*/  LEA R10, P0, R14, R4, 0x2 ;  /* 0x000000040e0a7211 */ /* 0x000fe200078010ff */
[----:B------:R-:W4:Y:S01]  /*0bb0*/  LDG.E R8, desc[UR6][R8.64] ;  /* 0x0000000608087981 */ /* 0x000f22000c1e1900 */
[----:B------:R-:W-:-:S03]  /*0bc0*/  IADD3 R11, PT, PT, R15, R19, RZ ;  /* 0x000000130f0b7210 */ /* 0x000fc60007ffe0ff */
[----:B------:R-:W4:Y:S01]  /*0bd0*/  LDG.E R16, desc[UR6][R16.64] ;  /* 0x0000000610107981 */ /* 0x000f22000c1e1900 */
[----:B------:R-:W-:-:S05]  /*0be0*/  LEA.HI.X R11, R14, R5, R11, 0x2, P0 ;  /* 0x000000050e0b7211 */ /* 0x000fca00000f140b */
[----:B------:R-:W4:Y:S01]  /*0bf0*/  LDG.E R10, desc[UR6][R10.64] ;  /* 0x000000060a0a7981 */ /* 0x000f22000c1e1900 */
[----:B------:R-:W-:-:S04]  /*0c00*/  IADD3 R46, P0, PT, R46, -0x10, RZ ;  /* 0xfffffff02e2e7810 */ /* 0x000fc80007f1e0ff */
[----:B------:R-:W-:Y:S02]  /*0c10*/  IADD3.X R45, PT, PT, R45, -0x1, RZ, P0, !PT ;  /* 0xffffffff2d2d7810 */ /* 0x000fe400007fe4ff */
[----:B------:R-:W-:-:S04]  /*0c20*/  ISETP.NE.U32.AND P0, PT, R46, RZ, PT ;  /* 0x000000ff2e00720c */ /* 0x000fc80003f05070 */
[----:B------:R-:W-:Y:S02]  /*0c30*/  ISETP.NE.AND.EX P0, PT, R45, RZ, PT, P0 ;  /* 0x000000ff2d00720c */ /* 0x000fe40003f05300 */
[----:B------:R-:W-:-:S04]  /*0c40*/  IADD3 R6, P1, PT, R6, 0x80, RZ ;  /* 0x0000008006067810 */ /* 0x000fc80007f3e0ff */
[----:B------:R-:W-:Y:S01]  /*0c50*/  IADD3.X R7, PT, PT, RZ, R7, RZ, P1, !PT ;  /* 0x00000007ff077210 */ /* 0x000fe20000ffe4ff */
[----:B--2--5:R-:W-:-:S04]  /*0c60*/  FFMA.FTZ R34, R2, R34, R47 ;  /* 0x0000002202227223 */ /* 0x024fc8000001002f */
[----:B---3--:R-:W-:-:S04]  /*0c70*/  FFMA.FTZ R34, R2, R37, R34 ;  /* 0x0000002502227223 */ /* 0x008fc80000010022 */
[----:B----4-:R-:W-:-:S04]  /*0c80*/  FFMA.FTZ R34, R2, R43, R34 ;  /* 0x0000002b02227223 */ /* 0x010fc80000010022 */
[----:B------:R-:W-:-:S04]  /*0c90*/  FFMA.FTZ R34, R2, R35, R34 ;  /* 0x0000002302227223 */ /* 0x000fc80000010022 */
        /* <DEDUP_REMOVED lines=11> */
[----:B------:R-:W-:Y:S01]  /*0d50*/  FFMA.FTZ R47, R2, R10, R29 ;  /* 0x0000000a022f7223 */ /* 0x000fe2000001001d */
[----:B------:R-:W-:Y:S06]  /*0d60*/  @P0 BRA `(.L_x_4073) ;  /* 0xfffffff400a40947 */ /* 0x000fec000383ffff */
.L_x_4072:
        /* <DEDUP_REMOVED lines=28> */
[----:B------:R-:W-:Y:S01]  /*0f30*/  LEA R18, P2, R26, R10, 0x2 ;  /* 0x0000000a1a127211 */ /* 0x000fe200078410ff */
[----:B------:R-:W-:Y:S01]  /*0f40*/  IMAD R21, R20, UR29, R21 ;  /* 0x0000001d14157c24 */ /* 0x000fe2000f8e0215 */
[----:B------:R-:W-:Y:S01]  /*0f50*/  LEA.HI.X R23, R24, R11, R23, 0x2, P1 ;  /* 0x0000000b18177211 */ /* 0x000fe200008f1417 */
[----:B------:R-:W-:Y:S01]  /*0f60*/  IMAD.WIDE.U32 R24, R20, UR28, RZ ;  /* 0x0000001c14187c25 */ /* 0x000fe2000f8e00ff */
[----:B------:R-:W-:-:S03]  /*0f70*/  IADD3 R19, PT, PT, R27, R29, RZ ;  /* 0x0000001d1b137210 */ /* 0x000fc60007ffe0ff */
[----:B------:R-:W-:Y:S01]  /*0f80*/  IMAD R29, R15, UR28, RZ ;  /* 0x0000001c0f1d7c24 */ /* 0x000fe2000f8e02ff */
[----:B------:R-:W-:Y:S01]  /*0f90*/  LEA.HI.X R19, R26, R11, R19, 0x2, P2 ;  /* 0x0000000b1a137211 */ /* 0x000fe200010f1413 */
[----:B------:R-:W-:Y:S01]  /*0fa0*/  IMAD.WIDE.U32 R26, R14, UR28, RZ ;  /* 0x0000001c0e1a7c25 */ /* 0x000fe2000f8e00ff */
[-C--:B------:R-:W-:Y:S02]  /*0fb0*/  LEA R20, P1, R24, R10.reuse, 0x2 ;  /* 0x0000000a18147211 */ /* 0x080fe400078210ff */
        /* <DEDUP_REMOVED lines=8> */
[----:B------:R-:W-:Y:S01]  /*1040*/  IMAD R17, R16, UR29, R17 ;  /* 0x0000001d10117c24 */ /* 0x000fe2000f8e0211 */
[----:B------:R1:W3:Y:S02]  /*1050*/  LDG.E R14, desc[UR6][R22.64] ;  /* 0x00000006160e7981 */ /* 0x0002e4000c1e1900 */
[----:B------:R-:W-:Y:S01]  /*1060*/  LEA.HI.X R25, R26, R11, R15, 0x2, P1 ;  /* 0x0000000b1a197211 */ /* 0x000fe200008f140f */
[----:B------:R-:W-:Y:S01]  /*1070*/  IMAD.WIDE.U32 R26, R16, UR28, RZ ;  /* 0x0000001c101a7c25 */ /* 0x000fe2000f8e00ff */
[----:B------:R4:W2:Y:S03]  /*1080*/  LDG.E R15, desc[UR6][R20.64] ;  /* 0x00000006140f7981 */ /* 0x0008a6000c1e1900 */
[----:B------:R-:W-:Y:S01]  /*1090*/  IMAD R29, R12, UR29, R13 ;  /* 0x0000001d0c1d7c24 */ /* 0x000fe2000f8e020d */
[----:B------:R-:W-:Y:S01]  /*10a0*/  IADD3 R13, PT, PT, R27, R17, RZ ;  /* 0x000000111b0d7210 */ /* 0x000fe20007ffe0ff */
[----:B------:R-:W-:-:S02]  /*10b0*/  IMAD R27, R5, UR28, RZ ;  /* 0x0000001c051b7c24 */ /* 0x000fc4000f8e02ff */
[----:B-1----:R-:W-:Y:S01]  /*10c0*/  IMAD.WIDE.U32 R22, R12, UR28, RZ ;  /* 0x0000001c0c167c25 */ /* 0x002fe2000f8e00ff */
[-C--:B------:R-:W-:Y:S01]  /*10d0*/  LEA R16, P1, R26, R10.reuse, 0x2 ;  /* 0x0000000a1a107211 */ /* 0x080fe200078210ff */
[----:B------:R-:W2:Y:S02]  /*10e0*/  LDG.E R24, desc[UR6][R24.64] ;  /* 0x0000000618187981 */ /* 0x000ea4000c1e1900 */
[----:B----4-:R-:W-:Y:S01]  /*10f0*/  IMAD.WIDE.U32 R20, R4, UR28, RZ ;  /* 0x0000001c04147c25 */ /* 0x010fe2000f8e00ff */
        /* <DEDUP_REMOVED lines=8> */
[----:B------:R-:W4:Y:S01]  /*1180*/  LDG.E R16, desc[UR6][R16.64] ;  /* 0x0000000610107981 */ /* 0x000f22000c1e1900 */
[----:B------:R-:W-:Y:S01]  /*1190*/  IADD3 R5, PT, PT, R21, R27, RZ ;  /* 0x0000001b15057210 */ /* 0x000fe20007ffe0ff */
[----:B------:R-:W-:-:S02]  /*11a0*/  IMAD R9, R8, UR29, R9 ;  /* 0x0000001d08097c24 */ /* 0x000fc4000f8e0209 */
[----:B------:R-:W4:Y:S01]  /*11b0*/  LDG.E R12, desc[UR6][R12.64] ;  /* 0x000000060c0c7981 */ /* 0x000f22000c1e1900 */
[----:B------:R-:W-:Y:S02]  /*11c0*/  LEA.HI.X R5, R20, R11, R5, 0x2, P1 ;  /* 0x0000000b14057211 */ /* 0x000fe400008f1405 */
[C---:B------:R-:W-:Y:S02]  /*11d0*/  LEA R10, P1, R22.reuse, R10, 0x2 ;  /* 0x0000000a160a7211 */ /* 0x040fe400078210ff */
[----:B------:R-:W-:Y:S01]  /*11e0*/  IADD3 R8, PT, PT, R23, R9, RZ ;  /* 0x0000000917087210 */ /* 0x000fe20007ffe0ff */
[----:B------:R-:W4:Y:S03]  /*11f0*/  LDG.E R4, desc[UR6][R4.64] ;  /* 0x0000000604047981 */ /* 0x000f26000c1e1900 */
[----:B------:R-:W-:-:S05]  /*1200*/  LEA.HI.X R11, R22, R11, R8, 0x2, P1 ;  /* 0x0000000b160b7211 */ /* 0x000fca00008f1408 */
[----:B------:R-:W4:Y:S01]  /*1210*/  LDG.E R10, desc[UR6][R10.64] ;  /* 0x000000060a0a7981 */ /* 0x000f22000c1e1900 */
[----:B------:R-:W-:-:S04]  /*1220*/  IADD3 R6, P1, PT, R6, 0x40, RZ ;  /* 0x0000004006067810 */ /* 0x000fc80007f3e0ff */
[----:B------:R-:W-:Y:S01]  /*1230*/  IADD3.X R7, PT, PT, RZ, R7, RZ, P1, !PT ;  /* 0x00000007ff077210 */ /* 0x000fe20000ffe4ff */
[----:B---3-5:R-:W-:-:S04]  /*1240*/  FFMA.FTZ R14, R2, R14, R47 ;  /* 0x0000000e020e7223 */ /* 0x028fc8000001002f */
[----:B--2---:R-:W-:-:S04]  /*1250*/  FFMA.FTZ R14, R2, R19, R14 ;  /* 0x00000013020e7223 */ /* 0x004fc8000001000e */
[----:B------:R-:W-:-:S04]  /*1260*/  FFMA.FTZ R15, R2, R15, R14 ;  /* 0x0000000f020f7223 */ /* 0x000fc8000001000e */
[----:B------:R-:W-:-:S04]  /*1270*/  FFMA.FTZ R15, R2, R24, R15 ;  /* 0x00000018020f7223 */ /* 0x000fc8000001000f */
[----:B----4-:R-:W-:-:S04]  /*1280*/  FFMA.FTZ R15, R2, R16, R15 ;  /* 0x00000010020f7223 */ /* 0x010fc8000001000f */
[----:B------:R-:W-:-:S04]  /*1290*/  FFMA.FTZ R15, R2, R12, R15 ;  /* 0x0000000c020f7223 */ /* 0x000fc8000001000f */
[----:B------:R-:W-:-:S04]  /*12a0*/  FFMA.FTZ R15, R2, R4, R15 ;  /* 0x00000004020f7223 */ /* 0x000fc8000001000f */
[----:B------:R-:W-:-:S07]  /*12b0*/  FFMA.FTZ R47, R2, R10, R15 ;  /* 0x0000000a022f7223 */ /* 0x000fce000001000f */
.L_x_4074:
        /* <DEDUP_REMOVED lines=40> */
[----:B------:R-:W4:Y:S01]  /*1540*/  LDG.E R4, desc[UR6][R4.64] ;  /* 0x0000000604047981 */ /* 0x000f22000c1e1900 */
[----:B------:R-:W-:-:S04]  /*1550*/  IADD3 R6, P1, PT, R6, 0x20, RZ ;  /* 0x0000002006067810 */ /* 0x000fc80007f3e0ff */
[----:B------:R-:W-:Y:S01]  /*1560*/  IADD3.X R7, PT, PT, RZ, R7, RZ, P1, !PT ;  /* 0x00000007ff077210 */ /* 0x000fe20000ffe4ff */
[----:B--2--5:R-:W-:-:S04]  /*1570*/  FFMA.FTZ R47, R2, R10, R47 ;  /* 0x0000000a022f7223 */ /* 0x024fc8000001002f */
[----:B---3--:R-:W-:-:S04]  /*1580*/  FFMA.FTZ R47, R2, R14, R47 ;  /* 0x0000000e022f7223 */ /* 0x008fc8000001002f */
[----:B----4-:R-:W-:-:S04]  /*1590*/  FFMA.FTZ R47, R2, R16, R47 ;  /* 0x00000010022f7223 */ /* 0x010fc8000001002f */
[----:B------:R-:W-:-:S07]  /*15a0*/  FFMA.FTZ R47, R2, R4, R47 ;  /* 0x00000004022f7223 */ /* 0x000fce000001002f */
.L_x_4075:
        /* <DEDUP_REMOVED lines=10> */
[----:B------:R-:W2:Y:S01]  /*1650*/  LDG.E R4, desc[UR6][R4.64] ;  /* 0x0000000604047981 */ /* 0x000ea2000c1e1900 */
[----:B------:R-:W-:-:S04]  /*1660*/  ISETP.NE.U32.AND P0, PT, R0, 0x1, PT ;  /* 0x000000010000780c */ /* 0x000fc80003f05070 */
[----:B------:R-:W-:Y:S01]  /*1670*/  ISETP.NE.AND.EX P0, PT, RZ, RZ, PT, P0 ;  /* 0x000000ffff00720c */ /* 0x000fe20003f05300 */
[----:B--2--5:R-:W-:-:S12]  /*1680*/  FFMA.FTZ R47, R2, R4, R47 ;  /* 0x00000004022f7223 */ /* 0x024fd8000001002f */
        /* <DEDUP_REMOVED lines=19> */
[----:B--2---:R-:W-:-:S04]  /*17c0*/  FFMA.FTZ R47, R2, R4, R47 ;  /* 0x00000004022f7223 */ /* 0x004fc8000001002f */
[----:B---3--:R-:W-:-:S07]  /*17d0*/  @P0 FFMA.FTZ R47, R2, R8, R47 ;  /* 0x00000008022f0223 */ /* 0x008fce000001002f */
.L_x_4071:
[----:B------:R-:W1:Y:S01]  /*17e0*/  LDC.64 R4, c[0x0][0x710] ;  /* 0x0001c400ff047b82 */ /* 0x000e620000000a00 */
[----:B------:R-:W-:-:S04]  /*17f0*/  IADD3 R3, PT, PT, R3, 0x80, RZ ;  /* 0x0000008003037810 */ /* 0x000fc80007ffe0ff */
[----:B------:R-:W-:Y:S01]  /*1800*/  ISETP.GE.AND P0, PT, R3, UR4, PT ;  /* 0x0000000403007c0c */ /* 0x000fe2000bf06270 */
[----:B-1----:R1:W-:-:S12]  /*1810*/  STG.E desc[UR6][R4.64], R47 ;  /* 0x0000002f04007986 */ /* 0x0023d8000c101906 */
        /* <DEDUP_REMOVED lines=21> */
[----:B-----5:R-:W-:-:S04]  /*1970*/  IADD3 R2, PT, PT, R9, R11, RZ ;  /* 0x0000000b09027210 */ /* 0x020fc80007ffe0ff */
        /* <DEDUP_REMOVED lines=18> */
.L_x_4079:
        /* <DEDUP_REMOVED lines=151> */
.L_x_4078:
        /* <DEDUP_REMOVED lines=85> */
.L_x_4080:
        /* <DEDUP_REMOVED lines=47> */
.L_x_4081:
        /* <DEDUP_REMOVED lines=35> */
.L_x_4077:
[----:B------:R-:W1:Y:S01]  /*2e80*/  LDC.64 R4, c[0x0][0x710] ;  /* 0x0001c400ff047b82 */ /* 0x000e620000000a00 */
[----:B------:R-:W-:Y:S01]  /*2e90*/  IADD3 R3, PT, PT, R3, 0x80, RZ ;  /* 0x0000008003037810 */ /* 0x000fe20007ffe0ff */
[----:B-1----:R1:W-:Y:S06]  /*2ea0*/  STG.E desc[UR6][R4.64], R47 ;  /* 0x0000002f04007986 */ /* 0x0023ec000c101906 */
.L_x_4070:
        /* <DEDUP_REMOVED lines=36> */
[----:B------:R-:W-:Y:S01]  /*30f0*/  BSSY.RECONVERGENT B2, `(.L_x_4084) ;  /* 0x000009b000027945 */ /* 0x000fe20003800200 */
[----:B------:R-:W-:Y:S02]  /*3100*/  LOP3.LUT R35, R35, 0x7fffffff, RZ, 0xc0, !PT ;  /* 0x7fffffff23237812 */ /* 0x000fe400078ec0ff */
[----:B------:R-:W-:Y:S02]  /*3110*/  LOP3.LUT R38, R0, 0xfffffff0, RZ, 0xc0, !PT ;  /* 0xfffffff000267812 */ /* 0x000fe400078ec0ff */
[----:B------:R-:W-:-:S07]  /*3120*/  MOV R37, RZ ;  /* 0x000000ff00257202 */ /* 0x000fce0000000f00 */
.L_x_4085:
[----:B------:R-:W0:Y:S04]  /*3130*/  LDG.E.64 R42, desc[UR6][R4.64] ;  /* 0x00000006042a7981 */ /* 0x000e28000c1e1b00 */
        /* <DEDUP_REMOVED lines=21> */
[C---:B------:R-:W-:Y:S02]  /*3290*/  LEA R44, P0, R28.reuse, UR26, 0x2 ;  /* 0x0000001a1c2c7c11 */ /* 0x040fe4000f8010ff */
[----:B------:R-:W-:Y:S01]  /*32a0*/  IADD3 R29, PT, PT, R29, R39, RZ ;  /* 0x000000271d1d7210 */ /* 0x000fe20007ffe0ff */
[----:B---3--:R-:W-:Y:S01]  /*32b0*/  IMAD R39, R33, UR16, RZ ;  /* 0x0000001021277c24 */ /* 0x008fe2000f8e02ff */
[----:B------:R-:W-:Y:S02]  /*32c0*/  IADD3 R33, PT, PT, R43, R45, RZ ;  /* 0x0000002d2b217210 */ /* 0x000fe40007ffe0ff */
[----:B------:R-:W-:Y:S01]  /*32d0*/  LEA.HI.X R45, R28, UR27, R29, 0x2, P0 ;  /* 0x0000001b1c2d7c11 */ /* 0x000fe200080f141d */
[----:B------:R-:W-:Y:S01]  /*32e0*/  IMAD.WIDE.U32 R28, R32, UR16, RZ ;  /* 0x00000010201c7c25 */ /* 0x000fe2000f8e00ff */
[----:B------:R-:W-:-:S03]  /*32f0*/  LEA R46, P1, R42, UR26, 0x2 ;  /* 0x0000001a2a2e7c11 */ /* 0x000fc6000f8210ff */
[----:B------:R-:W-:Y:S02]  /*3300*/  IMAD R39, R32, UR17, R39 ;  /* 0x0000001120277c24 */ /* 0x000fe4000f8e0227 */
[----:B----4-:R-:W-:Y:S01]  /*3310*/  IMAD R41, R41, UR16, RZ ;  /* 0x0000001029297c24 */ /* 0x010fe2000f8e02ff */
[----:B------:R-:W-:Y:S01]  /*3320*/  LEA.HI.X R47, R42, UR27, R33, 0x2, P1 ;  /* 0x0000001b2a2f7c11 */ /* 0x000fe200088f1421 */
[----:B------:R-:W-:Y:S01]  /*3330*/  IMAD.WIDE.U32 R32, R40, UR16, RZ ;  /* 0x0000001028207c25 */ /* 0x000fe2000f8e00ff */
[----:B------:R-:W-:Y:S01]  /*3340*/  LEA R42, P0, R28, UR26, 0x2 ;  /* 0x0000001a1c2a7c11 */ /* 0x000fe2000f8010ff */
[----:B------:R-:W2:Y:S01]  /*3350*/  LDG.E R36, desc[UR6][R44.64] ;  /* 0x000000062c247981 */ /* 0x000ea2000c1e1900 */
[----:B------:R-:W-:Y:S01]  /*3360*/  IADD3 R29, PT, PT, R29, R39, RZ ;  /* 0x000000271d1d7210 */ /* 0x000fe20007ffe0ff */
        /* <DEDUP_REMOVED lines=8> */
[----:B------:R0:W3:Y:S02]  /*33f0*/  LDG.E R39, desc[UR6][R46.64] ;  /* 0x000000062e277981 */ /* 0x0000e4000c1e1900 */
[----:B------:R-:W-:Y:S01]  /*3400*/  LEA.HI.X R29, R32, UR27, R29, 0x2, P0 ;  /* 0x0000001b201d7c11 */ /* 0x000fe200080f141d */
[----:B------:R-:W-:Y:S01]  /*3410*/  IMAD R49, R26, UR17, R27 ;  /* 0x000000111a317c24 */ /* 0x000fe2000f8e021b */
[----:B------:R-:W-:Y:S01]  /*3420*/  LEA R40, P0, R30, UR26, 0x2 ;  /* 0x0000001a1e287c11 */ /* 0x000fe2000f8010ff */
[----:B------:R-:W-:Y:S01]  /*3430*/  IMAD.WIDE.U32 R32, R26, UR16, RZ ;  /* 0x000000101a207c25 */ /* 0x000fe2000f8e00ff */
[----:B------:R-:W-:Y:S01]  /*3440*/  IADD3 R27, PT, PT, R31, R41, RZ ;  /* 0x000000291f1b7210 */ /* 0x000fe20007ffe0ff */
[----:B------:R1:W4:Y:S02]  /*3450*/  LDG.E R45, desc[UR6][R28.64] ;  /* 0x000000061c2d7981 */ /* 0x000324000c1e1900 */
[----:B0-----:R-:W-:Y:S01]  /*3460*/  IMAD R47, R7, UR16, RZ ;  /* 0x00000010072f7c24 */ /* 0x001fe2000f8e02ff */
[----:B------:R-:W-:Y:S01]  /*3470*/  LEA.HI.X R41, R30, UR27, R27, 0x2, P0 ;  /* 0x0000001b1e297c11 */ /* 0x000fe200080f141b */
[----:B------:R-:W-:Y:S01]  /*3480*/  IMAD.WIDE.U32 R30, R6, UR16, RZ ;  /* 0x00000010061e7c25 */ /* 0x000fe2000f8e00ff */
[----:B------:R-:W-:Y:S01]  /*3490*/  LEA R26, P1, R32, UR26, 0x2 ;  /* 0x0000001a201a7c11 */ /* 0x000fe2000f8210ff */
[----:B------:R-:W4:Y:S01]  /*34a0*/  LDG.E R43, desc[UR6][R42.64] ;  /* 0x000000062a2b7981 */ /* 0x000f22000c1e1900 */
[----:B------:R-:W-:Y:S01]  /*34b0*/  IADD3 R7, PT, PT, R33, R49, RZ ;  /* 0x0000003121077210 */ /* 0x000fe20007ffe0ff */
[----:B------:R-:W-:-:S02]  /*34c0*/  IMAD R47, R6, UR17, R47 ;  /* 0x00000011062f7c24 */ /* 0x000fc4000f8e022f */
[----:B------:R-:W-:Y:S01]  /*34d0*/  IMAD R9, R9, UR16, RZ ;  /* 0x0000001009097c24 */ /* 0x000fe2000f8e02ff */
[----:B------:R-:W-:Y:S01]  /*34e0*/  LEA.HI.X R27, R32, UR27, R7, 0x2, P1 ;  /* 0x0000001b201b7c11 */ /* 0x000fe200088f1407 */
[----:B-1----:R-:W-:Y:S01]  /*34f0*/  IMAD.WIDE.U32 R28, R8, UR16, RZ ;  /* 0x00000010081c7c25 */ /* 0x002fe2000f8e00ff */
[----:B------:R-:W-:Y:S01]  /*3500*/  LEA R6, P0, R30, UR26, 0x2 ;  /* 0x0000001a1e067c11 */ /* 0x000fe2000f8010ff */
[----:B------:R-:W4:Y:S01]  /*3510*/  LDG.E R41, desc[UR6][R40.64] ;  /* 0x0000000628297981 */ /* 0x000f22000c1e1900 */
[----:B------:R-:W-:Y:S01]  /*3520*/  IADD3 R7, PT, PT, R31, R47, RZ ;  /* 0x0000002f1f077210 */ /* 0x000fe20007ffe0ff */
[----:B------:R-:W-:Y:S02]  /*3530*/  IMAD R9, R8, UR17, R9 ;  /* 0x0000001108097c24 */ /* 0x000fe4000f8e0209 */
[----:B------:R-:W-:Y:S01]  /*3540*/  IMAD R11, R11, UR16, RZ ;  /* 0x000000100b0b7c24 */ /* 0x000fe2000f8e02ff */
[----:B------:R-:W-:Y:S01]  /*3550*/  LEA.HI.X R7, R30, UR27, R7, 0x2, P0 ;  /* 0x0000001b1e077c11 */ /* 0x000fe200080f1407 */
[----:B------:R-:W-:Y:S01]  /*3560*/  IMAD R15, R15, UR16, RZ ;  /* 0x000000100f0f7c24 */ /* 0x000fe2000f8e02ff */
[----:B------:R-:W-:Y:S01]  /*3570*/  LEA R8, P0, R28, UR26, 0x2 ;  /* 0x0000001a1c087c11 */ /* 0x000fe2000f8010ff */
[----:B------:R-:W-:Y:S01]  /*3580*/  IMAD R13, R13, UR16, RZ ;  /* 0x000000100d0d7c24 */ /* 0x000fe2000f8e02ff */
[----:B------:R-:W-:Y:S01]  /*3590*/  IADD3 R9, PT, PT, R29, R9, RZ ;  /* 0x000000091d097210 */ /* 0x000fe20007ffe0ff */
[----:B------:R-:W-:Y:S01]  /*35a0*/  IMAD R11, R10, UR17, R11 ;  /* 0x000000110a0b7c24 */ /* 0x000fe2000f8e020b */
[----:B------:R0:W4:Y:S02]  /*35b0*/  LDG.E R33, desc[UR6][R6.64] ;  /* 0x0000000606217981 */ /* 0x000124000c1e1900 */
[----:B------:R-:W-:Y:S01]  /*35c0*/  LEA.HI.X R9, R28, UR27, R9, 0x2, P0 ;  /* 0x0000001b1c097c11 */ /* 0x000fe200080f1409 */
[----:B------:R-:W-:Y:S01]  /*35d0*/  IMAD.WIDE.U32 R28, R10, UR16, RZ ;  /* 0x000000100a1c7c25 */ /* 0x000fe2000f8e00ff */
[----:B------:R-:W4:Y:S04]  /*35e0*/  LDG.E R27, desc[UR6][R26.64] ;  /* 0x000000061a1b7981 */ /* 0x000f28000c1e1900 */
[----:B------:R-:W-:Y:S01]  /*35f0*/  IADD3 R11, PT, PT, R29, R11, RZ ;  /* 0x0000000b1d0b7210 */ /* 0x000fe20007ffe0ff */
[C---:B------:R-:W-:Y:S01]  /*3600*/  IMAD R29, R14.reuse, UR17, R15 ;  /* 0x000000110e1d7c24 */ /* 0x040fe2000f8e020f */
[----:B------:R1:W4:Y:S01]  /*3610*/  LDG.E R47, desc[UR6][R8.64] ;  /* 0x00000006082f7981 */ /* 0x000322000c1e1900 */
[----:B0-----:R-:W-:Y:S01]  /*3620*/  IMAD.WIDE.U32 R6, R14, UR16, RZ ;  /* 0x000000100e067c25 */ /* 0x001fe2000f8e00ff */
[----:B------:R-:W-:-:S03]  /*3630*/  LEA R10, P0, R28, UR26, 0x2 ;  /* 0x0000001a1c0a7c11 */ /* 0x000fc6000f8010ff */
[----:B------:R-:W-:Y:S01]  /*3640*/  IMAD.WIDE.U32 R14, R16, UR16, RZ ;  /* 0x00000010100e7c25 */ /* 0x000fe2000f8e00ff */
[----:B------:R-:W-:-:S03]  /*3650*/  LEA.HI.X R11, R28, UR27, R11, 0x2, P0 ;  /* 0x0000001b1c0b7c11 */ /* 0x000fc600080f140b */
[----:B-1----:R-:W-:Y:S01]  /*3660*/  IMAD R9, R17, UR16, RZ ;  /* 0x0000001011097c24 */ /* 0x002fe2000f8e02ff */
[----:B------:R-:W-:Y:S01]  /*3670*/  IADD3 R7, PT, PT, R7, R29, RZ ;  /* 0x0000001d07077210 */ /* 0x000fe20007ffe0ff */
[----:B------:R-:W-:Y:S01]  /*3680*/  IMAD.WIDE.U32 R30, R12, UR16, RZ ;  /* 0x000000100c1e7c25 */ /* 0x000fe2000f8e00ff */
[----:B------:R-:W-:Y:S01]  /*3690*/  LEA R8, P0, R6, UR26, 0x2 ;  /* 0x0000001a06087c11 */ /* 0x000fe2000f8010ff */
[----:B------:R0:W4:Y:S02]  /*36a0*/  LDG.E R17, desc[UR6][R10.64] ;  /* 0x000000060a117981 */ /* 0x000124000c1e1900 */
[----:B------:R-:W-:Y:S01]  /*36b0*/  IMAD R29, R16, UR17, R9 ;  /* 0x00000011101d7c24 */ /* 0x000fe2000f8e0209 */
[----:B------:R-:W-:Y:S01]  /*36c0*/  LEA.HI.X R9, R6, UR27, R7, 0x2, P0 ;  /* 0x0000001b06097c11 */ /* 0x000fe200080f1407 */
[----:B------:R-:W-:-:S03]  /*36d0*/  IMAD R13, R12, UR17, R13 ;  /* 0x000000110c0d7c24 */ /* 0x000fc6000f8e020d */
[----:B------:R-:W-:Y:S01]  /*36e0*/  IADD3 R7, PT, PT, R15, R29, RZ ;  /* 0x0000001d0f077210 */ /* 0x000fe20007ffe0ff */
[----:B------:R-:W-:Y:S01]  /*36f0*/  IMAD R15, R19, UR16, RZ ;  /* 0x00000010130f7c24 */ /* 0x000fe2000f8e02ff */
[----:B------:R-:W-:Y:S02]  /*3700*/  LEA R12, P1, R30, UR26, 0x2 ;  /* 0x0000001a1e0c7c11 */ /* 0x000fe4000f8210ff */
[----:B------:R-:W-:Y:S01]  /*3710*/  IADD3 R13, PT, PT, R31, R13, RZ ;  /* 0x0000000d1f0d7210 */ /* 0x000fe20007ffe0ff */
[----:B------:R-:W-:Y:S01]  /*3720*/  IMAD R49, R18, UR17, R15 ;  /* 0x0000001112317c24 */ /* 0x000fe2000f8e020f */
[----:B------:R-:W-:Y:S01]  /*3730*/  LEA R6, P0, R14, UR26, 0x2 ;  /* 0x0000001a0e067c11 */ /* 0x000fe2000f8010ff */
[----:B------:R-:W-:Y:S01]  /*3740*/  IMAD.WIDE.U32 R18, R18, UR16, RZ ;  /* 0x0000001012127c25 */ /* 0x000fe2000f8e00ff */
[----:B------:R-:W-:Y:S01]  /*3750*/  LEA.HI.X R13, R30, UR27, R13, 0x2, P1 ;  /* 0x0000001b1e0d7c11 */ /* 0x000fe200088f140d */
[----:B------:R1:W4:Y:S02]  /*3760*/  LDG.E R31, desc[UR6][R8.64] ;  /* 0x00000006081f7981 */ /* 0x000324000c1e1900 */
[----:B------:R-:W-:Y:S01]  /*3770*/  IMAD R51, R21, UR16, RZ ;  /* 0x0000001015337c24 */ /* 0x000fe2000f8e02ff */
[----:B------:R-:W-:Y:S01]  /*3780*/  LEA.HI.X R7, R14, UR27, R7, 0x2, P0 ;  /* 0x0000001b0e077c11 */ /* 0x000fe200080f1407 */
[----:B------:R1:W4:Y:S01]  /*3790*/  LDG.E R29, desc[UR6][R12.64] ;  /* 0x000000060c1d7981 */ /* 0x000322000c1e1900 */
[----:B0-----:R-:W-:Y:S01]  /*37a0*/  IADD3 R11, PT, PT, R19, R49, RZ ;  /* 0x00000031130b7210 */ /* 0x001fe20007ffe0ff */
[----:B------:R-:W-:Y:S01]  /*37b0*/  IMAD.WIDE.U32 R14, R20, UR16, RZ ;  /* 0x00000010140e7c25 */ /* 0x000fe2000f8e00ff */
[----:B------:R-:W-:Y:S01]  /*37c0*/  LEA R10, P0, R18, UR26, 0x2 ;  /* 0x0000001a120a7c11 */ /* 0x000fe2000f8010ff */
[----:B------:R0:W4:Y:S02]  /*37d0*/  LDG.E R21, desc[UR6][R6.64] ;  /* 0x0000000606157981 */ /* 0x000124000c1e1900 */
[----:B------:R-:W-:-:S02]  /*37e0*/  IMAD R51, R20, UR17, R51 ;  /* 0x0000001114337c24 */ /* 0x000fc4000f8e0233 */
[----:B------:R-:W-:Y:S02]  /*37f0*/  IMAD R19, R23, UR16, RZ ;  /* 0x0000001017137c24 */ /* 0x000fe4000f8e02ff */
        /* <DEDUP_REMOVED lines=8> */
[----:B0-----:R-:W-:Y:S01]  /*3880*/  IADD3 R7, PT, PT, R9, R19, RZ ;  /* 0x0000001309077210 */ /* 0x001fe20007ffe0ff */
[----:B------:R-:W4:Y:S01]  /*3890*/  LDG.E R10, desc[UR6][R10.64] ;  /* 0x000000060a0a7981 */ /* 0x000f22000c1e1900 */
[----:B------:R-:W-:Y:S01]  /*38a0*/  LEA R6, P0, R8, UR26, 0x2 ;  /* 0x0000001a08067c11 */ /* 0x000fe2000f8010ff */
[----:B------:R-:W-:-:S02]  /*38b0*/  IMAD R9, R24, UR17, R23 ;  /* 0x0000001118097c24 */ /* 0x000fc4000f8e0217 */
[----:B------:R-:W4:Y:S01]  /*38c0*/  LDG.E R12, desc[UR6][R12.64] ;  /* 0x000000060c0c7981 */ /* 0x000f22000c1e1900 */
[----:B------:R-:W-:Y:S02]  /*38d0*/  LEA.HI.X R7, R8, UR27, R7, 0x2, P0 ;  /* 0x0000001b08077c11 */ /* 0x000fe400080f1407 */
[C---:B------:R-:W-:Y:S02]  /*38e0*/  LEA R8, P0, R14.reuse, UR26, 0x2 ;  /* 0x0000001a0e087c11 */ /* 0x040fe4000f8010ff */
[----:B------:R-:W-:Y:S01]  /*38f0*/  IADD3 R9, PT, PT, R15, R9, RZ ;  /* 0x000000090f097210 */ /* 0x000fe20007ffe0ff */
[----:B------:R-:W4:Y:S03]  /*3900*/  LDG.E R6, desc[UR6][R6.64] ;  /* 0x0000000606067981 */ /* 0x000f26000c1e1900 */
[----:B------:R-:W-:-:S05]  /*3910*/  LEA.HI.X R9, R14, UR27, R9, 0x2, P0 ;  /* 0x0000001b0e097c11 */ /* 0x000fca00080f1409 */
        /* <DEDUP_REMOVED lines=24> */
[----:B------:R-:W-:Y:S05]  /*3aa0*/  BSYNC.RECONVERGENT B2 ;  /* 0x0000000000027941 */ /* 0x000fea0003800200 */
.L_x_4084:
        /* <DEDUP_REMOVED lines=33> */
[----:B------:R-:W-:Y:S01]  /*3cc0*/  IMAD R27, R13, UR28, RZ ;  /* 0x0000001c0d1b7c24 */ /* 0x000fe2000f8e02ff */
[----:B------:R-:W-:Y:S01]  /*3cd0*/  LEA.HI.X R17, R24, UR31, R17, 0x2, P2 ;  /* 0x0000001f18117c11 */ /* 0x000fe200090f1411 */
[----:B------:R-:W-:Y:S01]  /*3ce0*/  IMAD.WIDE.U32 R24, R12, UR28, RZ ;  /* 0x0000001c0c187c25 */ /* 0x000fe2000f8e00ff */
[----:B------:R-:W-:Y:S02]  /*3cf0*/  LEA R20, P1, R22, UR30, 0x2 ;  /* 0x0000001e16147c11 */ /* 0x000fe4000f8210ff */
[----:B------:R-:W-:Y:S01]  /*3d00*/  IADD3 R13, PT, PT, R23, R21, RZ ;  /* 0x00000015170d7210 */ /* 0x000fe20007ffe0ff */
[----:B------:R-:W-:Y:S01]  /*3d10*/  IMAD R27, R12, UR29, R27 ;  /* 0x0000001d0c1b7c24 */ /* 0x000fe2000f8e021b */
[----:B------:R-:W2:Y:S02]  /*3d20*/  LDG.E R17, desc[UR6][R16.64] ;  /* 0x0000000610117981 */ /* 0x000ea4000c1e1900 */
[----:B------:R-:W-:Y:S01]  /*3d30*/  LEA.HI.X R21, R22, UR31, R13, 0x2, P1 ;  /* 0x0000001f16157c11 */ /* 0x000fe200088f140d */
[----:B------:R-:W-:Y:S01]  /*3d40*/  IMAD R15, R15, UR28, RZ ;  /* 0x0000001c0f0f7c24 */ /* 0x000fe2000f8e02ff */
[----:B------:R-:W-:Y:S01]  /*3d50*/  LEA R22, P1, R24, UR30, 0x2 ;  /* 0x0000001e18167c11 */ /* 0x000fe2000f8210ff */
[----:B------:R-:W-:Y:S01]  /*3d60*/  IMAD R11, R11, UR28, RZ ;  /* 0x0000001c0b0b7c24 */ /* 0x000fe2000f8e02ff */
[----:B------:R-:W-:Y:S01]  /*3d70*/  IADD3 R13, PT, PT, R25, R27, RZ ;  /* 0x0000001b190d7210 */ /* 0x000fe20007ffe0ff */
[----:B------:R-:W-:Y:S01]  /*3d80*/  IMAD R15, R14, UR29, R15 ;  /* 0x0000001d0e0f7c24 */ /* 0x000fe2000f8e020f */
[----:B------:R1:W3:Y:S02]  /*3d90*/  LDG.E R12, desc[UR6][R18.64] ;  /* 0x00000006120c7981 */ /* 0x0002e4000c1e1900 */
[----:B------:R-:W-:Y:S01]  /*3da0*/  LEA.HI.X R23, R24, UR31, R13, 0x2, P1 ;  /* 0x0000001f18177c11 */ /* 0x000fe200088f140d */
[----:B------:R-:W-:Y:S01]  /*3db0*/  IMAD.WIDE.U32 R24, R14, UR28, RZ ;  /* 0x0000001c0e187c25 */ /* 0x000fe2000f8e00ff */
[----:B------:R4:W2:Y:S03]  /*3dc0*/  LDG.E R13, desc[UR6][R20.64] ;  /* 0x00000006140d7981 */ /* 0x0008a6000c1e1900 */
[----:B------:R-:W-:Y:S01]  /*3dd0*/  IMAD R27, R10, UR29, R11 ;  /* 0x0000001d0a1b7c24 */ /* 0x000fe2000f8e020b */
[----:B------:R-:W-:Y:S01]  /*3de0*/  IADD3 R11, PT, PT, R25, R15, RZ ;  /* 0x0000000f190b7210 */ /* 0x000fe20007ffe0ff */
[----:B------:R-:W-:-:S02]  /*3df0*/  IMAD R25, R7, UR28, RZ ;  /* 0x0000001c07197c24 */ /* 0x000fc4000f8e02ff */
[----:B-1----:R-:W-:Y:S01]  /*3e00*/  IMAD.WIDE.U32 R18, R10, UR28, RZ ;  /* 0x0000001c0a127c25 */ /* 0x002fe2000f8e00ff */
[----:B------:R-:W-:Y:S01]  /*3e10*/  LEA R14, P1, R24, UR30, 0x2 ;  /* 0x0000001e180e7c11 */ /* 0x000fe2000f8210ff */
[----:B------:R-:W2:Y:S02]  /*3e20*/  LDG.E R22, desc[UR6][R22.64] ;  /* 0x0000000616167981 */ /* 0x000ea4000c1e1900 */
[----:B----4-:R-:W-:Y:S01]  /*3e30*/  IMAD.WIDE.U32 R20, R6, UR28, RZ ;  /* 0x0000001c06147c25 */ /* 0x010fe2000f8e00ff */
        /* <DEDUP_REMOVED lines=8> */
[----:B------:R-:W4:Y:S01]  /*3ec0*/  LDG.E R14, desc[UR6][R14.64] ;  /* 0x000000060e0e7981 */ /* 0x000f22000c1e1900 */
[----:B------:R-:W-:Y:S01]  /*3ed0*/  IADD3 R7, PT, PT, R21, R25, RZ ;  /* 0x0000001915077210 */ /* 0x000fe20007ffe0ff */
        /* <DEDUP_REMOVED lines=18> */
.L_x_4086:
        /* <DEDUP_REMOVED lines=37> */
[----:B------:R-:W-:Y:S01]  /*4250*/  IADD3 R17, PT, PT, R15, R17, RZ ;  /* 0x000000110f117210 */ /* 0x000fe20007ffe0ff */
[----:B------:R-:W4:Y:S03]  /*4260*/  LDG.E R12, desc[UR6][R12.64] ;  /* 0x000000060c0c7981 */ /* 0x000f26000c1e1900 */
[----:B------:R-:W-:-:S05]  /*4270*/  LEA.HI.X R9, R14, UR31, R17, 0x2, P1 ;  /* 0x0000001f0e097c11 */ /* 0x000fca00088f1411 */
[----:B------:R-:W4:Y:S01]  /*4280*/  LDG.E R8, desc[UR6][R8.64] ;  /* 0x0000000608087981 */ /* 0x000f22000c1e1900 */
[----:B------:R-:W-:-:S04]  /*4290*/  IADD3 R4, P1, PT, R4, 0x20, RZ ;  /* 0x0000002004047810 */ /* 0x000fc80007f3e0ff */
[----:B------:R-:W-:Y:S01]  /*42a0*/  IADD3.X R5, PT, PT, RZ, R5, RZ, P1, !PT ;  /* 0x00000005ff057210 */ /* 0x000fe20000ffe4ff */
[----:B--2--5:R-:W-:-:S04]  /*42b0*/  FFMA.FTZ R37, R2, R6, R37 ;  /* 0x0000000602257223 */ /* 0x024fc80000010025 */
[----:B---3--:R-:W-:-:S04]  /*42c0*/  FFMA.FTZ R37, R2, R10, R37 ;  /* 0x0000000a02257223 */ /* 0x008fc80000010025 */
[----:B----4-:R-:W-:-:S04]  /*42d0*/  FFMA.FTZ R37, R2, R12, R37 ;  /* 0x0000000c02257223 */ /* 0x010fc80000010025 */
[----:B------:R-:W-:-:S07]  /*42e0*/  FFMA.FTZ R37, R2, R8, R37 ;  /* 0x0000000802257223 */ /* 0x000fce0000010025 */
.L_x_4087:
        /* <DEDUP_REMOVED lines=30> */
[----:B------:R-:W2:Y:S03]  /*44d0*/  LDG.E R6, desc[UR6][R6.64] ;  /* 0x0000000606067981 */ /* 0x000ea6000c1e1900 */
[----:B------:R-:W-:-:S05]  /*44e0*/  @P0 LEA.HI.X R9, R12, UR31, R5, 0x2, P1 ;  /* 0x0000001f0c090c11 */ /* 0x000fca00088f1405 */
[----:B------:R-:W3:Y:S01]  /*44f0*/  @P0 LDG.E R8, desc[UR6][R8.64] ;  /* 0x0000000608080981 */ /* 0x000ee2000c1e1900 */
[----:B--2---:R-:W-:-:S04]  /*4500*/  FFMA.FTZ R37, R2, R6, R37 ;  /* 0x0000000602257223 */ /* 0x004fc80000010025 */
[----:B---3--:R-:W-:-:S07]  /*4510*/  @P0 FFMA.FTZ R37, R2, R8, R37 ;  /* 0x0000000802250223 */ /* 0x008fce0000010025 */
.L_x_4083:
[----:B------:R-:W1:Y:S01]  /*4520*/  LDC.64 R4, c[0x0][0x710] ;  /* 0x0001c400ff047b82 */ /* 0x000e620000000a00 */
[----:B------:R-:W-:Y:S01]  /*4530*/  IADD3 R3, PT, PT, R3, 0x80, RZ ;  /* 0x0000008003037810 */ /* 0x000fe20007ffe0ff */
[----:B-1----:R2:W-:Y:S06]  /*4540*/  STG.E desc[UR6][R4.64], R37 ;  /* 0x0000002504007986 */ /* 0x0025ec000c101906 */
.L_x_4076:
        /* <DEDUP_REMOVED lines=40> */
.L_x_4091:
        /* <DEDUP_REMOVED lines=22> */
[C---:B0-----:R-:W-:Y:S02]  /*4930*/  LEA R44, P0, R28.reuse, UR24, 0x2 ;  /* 0x000000181c2c7c11 */ /* 0x041fe4000f8010ff */
[----:B------:R-:W-:Y:S01]  /*4940*/  IADD3 R29, PT, PT, R29, R39, RZ ;  /* 0x000000271d1d7210 */ /* 0x000fe20007ffe0ff */
[----:B----4-:R-:W-:Y:S01]  /*4950*/  IMAD R39, R33, UR8, RZ ;  /* 0x0000000821277c24 */ /* 0x010fe2000f8e02ff */
[----:B------:R-:W-:Y:S02]  /*4960*/  IADD3 R33, PT, PT, R43, R45, RZ ;  /* 0x0000002d2b217210 */ /* 0x000fe40007ffe0ff */
[----:B------:R-:W-:Y:S01]  /*4970*/  LEA.HI.X R45, R28, UR25, R29, 0x2, P0 ;  /* 0x000000191c2d7c11 */ /* 0x000fe200080f141d */
[----:B------:R-:W-:Y:S01]  /*4980*/  IMAD.WIDE.U32 R28, R32, UR8, RZ ;  /* 0x00000008201c7c25 */ /* 0x000fe2000f8e00ff */
[----:B------:R-:W-:-:S03]  /*4990*/  LEA R46, P1, R42, UR24, 0x2 ;  /* 0x000000182a2e7c11 */ /* 0x000fc6000f8210ff */
[----:B------:R-:W-:Y:S02]  /*49a0*/  IMAD R39, R32, UR9, R39 ;  /* 0x0000000920277c24 */ /* 0x000fe4000f8e0227 */
[----:B------:R-:W-:Y:S01]  /*49b0*/  IMAD R41, R41, UR8, RZ ;  /* 0x0000000829297c24 */ /* 0x000fe2000f8e02ff */
        /* <DEDUP_REMOVED lines=121> */
.L_x_4090:
        /* <DEDUP_REMOVED lines=85> */
.L_x_4092:
        /* <DEDUP_REMOVED lines=47> */
.L_x_4093:
        /* <DEDUP_REMOVED lines=35> */
.L_x_4089:
[----:B------:R-:W1:Y:S01]  /*5bc0*/  LDC.64 R4, c[0x0][0x710] ;  /* 0x0001c400ff047b82 */ /* 0x000e620000000a00 */
[----:B------:R-:W-:Y:S01]  /*5bd0*/  IADD3 R3, PT, PT, R3, 0x80, RZ ;  /* 0x0000008003037810 */ /* 0x000fe20007ffe0ff */
[----:B-1----:R2:W-:Y:S06]  /*5be0*/  STG.E desc[UR6][R4.64], R37 ;  /* 0x0000002504007986 */ /* 0x0025ec000c101906 */
.L_x_4082:
        /* <DEDUP_REMOVED lines=40> */
.L_x_4097:
        /* <DEDUP_REMOVED lines=152> */
.L_x_4096:
        /* <DEDUP_REMOVED lines=85> */
.L_x_4098:
        /* <DEDUP_REMOVED lines=47> */
.L_x_4099:
        /* <DEDUP_REMOVED lines=35> */
.L_x_4095:
[----:B------:R-:W1:Y:S01]  /*7260*/  LDC.64 R4, c[0x0][0x710] ;  /* 0x0001c400ff047b82 */ /* 0x000e620000000a00 */
[----:B------:R-:W-:Y:S01]  /*7270*/  IADD3 R3, PT, PT, R3, 0x80, RZ ;  /* 0x0000008003037810 */ /* 0x000fe20007ffe0ff */
[----:B-1----:R3:W-:Y:S06]  /*7280*/  STG.E desc[UR6][R4.64], R37 ;  /* 0x0000002504007986 */ /* 0x0027ec000c101906 */
.L_x_4088:
        /* <DEDUP_REMOVED lines=9> */
[----:B------:R-:W-:Y:S01]  /*7320*/  ISETP.NE.AND P1, PT, RZ, UR5, PT ;  /* 0x00000005ff007c0c */ /* 0x000fe2000bf25270 */
[----:B------:R-:W-:Y:S01]  /*7330*/  HFMA2 R37, -RZ, RZ, 0, 0 ;  /* 0x00000000ff257431 */ /* 0x000fe200000001ff */
        /* <DEDUP_REMOVED lines=15> */
[----:B------:R-:W0:Y:S01]  /*7430*/  LDC.64 R6, c[0x0][0x730] ;  /* 0x0001cc00ff067b82 */ /* 0x000e220000000a00 */
[----:B------:R1:W5:Y:S07]  /*7440*/  LDG.E R2, desc[UR6][R10.64] ;  /* 0x000000060a027981 */ /* 0x00036e000c1e1900 */
[----:B------:R-:W2:Y:S01]  /*7450*/  LDC.64 R4, c[0x0][0x748] ;  /* 0x0001d200ff047b82 */ /* 0x000ea20000000a00 */
[----:B0-----:R-:W2:Y:S01]  /*7460*/  LDG.E.64 R6, desc[UR6][R6.64] ;  /* 0x0000000606067981 */ /* 0x001ea2000c1e1b00 */
[----:B------:R-:W-:-:S04]  /*7470*/  ISETP.GE.U32.AND P0, PT, R0, 0x10, PT ;  /* 0x000000100000780c */ /* 0x000fc80003f06070 */
[----:B------:R-:W-:Y:S02]  /*7480*/  ISETP.GE.U32.AND.EX P0, PT, R35, RZ, PT, P0 ;  /* 0x000000ff2300720c */ /* 0x000fe40003f06100 */
[----:B------:R-:W-:Y:S02]  /*7490*/  LOP3.LUT R34, R0, 0xf, RZ, 0xc0, !PT ;  /* 0x0000000f00227812 */ /* 0x000fe400078ec0ff */
[----:B------:R-:W-:Y:S02]  /*74a0*/  MOV R37, RZ ;  /* 0x000000ff00257202 */ /* 0x000fe40000000f00 */
[----:B--2---:R-:W-:-:S04]  /*74b0*/  LEA R4, P1, R6, R4, 0x3 ;  /* 0x0000000406047211 */ /* 0x004fc800078218ff */
[----:B------:R-:W-:-:S03]  /*74c0*/  LEA.HI.X R5, R6, R5, R7, 0x3, P1 ;  /* 0x0000000506057211 */ /* 0x000fc600008f1c07 */
[----:B-1----:R-:W-:Y:S06]  /*74d0*/  @!P0 BRA `(.L_x_4102) ;  /* 0x0000000800708947 */ /* 0x002fec0003800000 */
[----:B------:R-:W-:Y:S01]  /*74e0*/  BSSY.RECONVERGENT B2, `(.L_x_4102) ;  /* 0x000009b000027945 */ /* 0x000fe20003800200 */
[----:B------:R-:W-:Y:S02]  /*74f0*/  LOP3.LUT R35, R35, 0x7fffffff, RZ, 0xc0, !PT ;  /* 0x7fffffff23237812 */ /* 0x000fe400078ec0ff */
[----:B------:R-:W-:Y:S02]  /*7500*/  LOP3.LUT R38, R0, 0xfffffff0, RZ, 0xc0, !PT ;  /* 0xfffffff000267812 */ /* 0x000fe400078ec0ff */
[----:B------:R-:W-:-:S07]  /*7510*/  MOV R37, RZ ;  /* 0x000000ff00257202 */ /* 0x000fce0000000f00 */
.L_x_4103:
        /* <DEDUP_REMOVED lines=22> */
[C---:B------:R-:W-:Y:S02]  /*7680*/  LEA R44, P0, R28.reuse, UR20, 0x2 ;  /* 0x000000141c2c7c11 */ /* 0x040fe4000f8010ff */
        /* <DEDUP_REMOVED lines=129> */
.L_x_4102:
        /* <DEDUP_REMOVED lines=49> */
[----:B------:R1:W4:Y:S03]  /*81b0*/  LDG.E R13, desc[UR6][R20.64] ;  /* 0x00000006140d7981 */ /* 0x000326000c1e1900 */
[----:B------:R-:W-:Y:S01]  /*81c0*/  IMAD R27, R10, UR29, R11 ;  /* 0x0000001d0a1b7c24 */ /* 0x000fe2000f8e020b */
[----:B------:R-:W-:Y:S01]  /*81d0*/  IADD3 R11, PT, PT, R25, R15, RZ ;  /* 0x0000000f190b7210 */ /* 0x000fe20007ffe0ff */
[----:B------:R-:W-:-:S02]  /*81e0*/  IMAD R25, R7, UR28, RZ ;  /* 0x0000001c07197c24 */ /* 0x000fc4000f8e02ff */
[----:B0-----:R-:W-:Y:S01]  /*81f0*/  IMAD.WIDE.U32 R18, R10, UR28, RZ ;  /* 0x0000001c0a127c25 */ /* 0x001fe2000f8e00ff */
[----:B------:R-:W-:Y:S01]  /*8200*/  LEA R14, P1, R24, UR30, 0x2 ;  /* 0x0000001e180e7c11 */ /* 0x000fe2000f8210ff */
[----:B------:R-:W4:Y:S02]  /*8210*/  LDG.E R22, desc[UR6][R22.64] ;  /* 0x0000000616167981 */ /* 0x000f24000c1e1900 */
        /* <DEDUP_REMOVED lines=23> */
[----:B----4-:R-:W-:-:S04]  /*8390*/  FFMA.FTZ R13, R2, R13, R12 ;  /* 0x0000000d020d7223 */ /* 0x010fc8000001000c */
[----:B------:R-:W-:-:S04]  /*83a0*/  FFMA.FTZ R13, R2, R22, R13 ;  /* 0x00000016020d7223 */ /* 0x000fc8000001000d */
[----:B------:R-:W-:-:S04]  /*83b0*/  FFMA.FTZ R13, R2, R14, R13 ;  /* 0x0000000e020d7223 */ /* 0x000fc8000001000d */
[----:B------:R-:W-:-:S04]  /*83c0*/  FFMA.FTZ R13, R2, R10, R13 ;  /* 0x0000000a020d7223 */ /* 0x000fc8000001000d */
[----:B------:R-:W-:-:S04]  /*83d0*/  FFMA.FTZ R13, R2, R6, R13 ;  /* 0x00000006020d7223 */ /* 0x000fc8000001000d */
[----:B------:R-:W-:-:S07]  /*83e0*/  FFMA.FTZ R37, R2, R8, R13 ;  /* 0x0000000802257223 */ /* 0x000fce000001000d */
.L_x_4104:
        /* <DEDUP_REMOVED lines=47> */
.L_x_4105:
        /* <DEDUP_REMOVED lines=35> */
.L_x_4101:
[----:B------:R-:W0:Y:S01]  /*8910*/  LDC.64 R4, c[0x0][0x710] ;  /* 0x0001c400ff047b82 */ /* 0x000e220000000a00 */
[----:B------:R-:W-:Y:S01]  /*8920*/  IADD3 R3, PT, PT, R3, 0x80, RZ ;  /* 0x0000008003037810 */ /* 0x000fe20007ffe0ff */
[----:B0-----:R3:W-:Y:S06]  /*8930*/  STG.E desc[UR6][R4.64], R37 ;  /* 0x0000002504007986 */ /* 0x0017ec000c101906 */
.L_x_4094:
[----:B------:R-:W-:-:S13]  /*8940*/  ISETP.GE.AND P0, PT, R3, UR4, PT ;  /* 0x0000000403007c0c */ /* 0x000fda000bf06270 */
[----:B------:R-:W-:Y:S05]  /*8950*/  @P0 BREAK.RELIABLE B0 ;  /* 0x0000000000000942 */ /* 0x000fea0003800100 */
[----:B------:R-:W-:Y:S05]  /*8960*/  @P0 BRA `(.L_x_4100) ;  /* 0x0000001400a40947 */ /* 0x000fea0003800000 */
[----:B0-----:R-:W-:Y:S05]  /*8970*/  BSYNC.RELIABLE B0 ;  /* 0x0000000000007941 */ /* 0x001fea0003800100 */
.L_x_4069:
        /* <DEDUP_REMOVED lines=38> */
.L_x_4108:
        /* <DEDUP_REMOVED lines=152> */
.L_x_4107:
        /* <DEDUP_REMOVED lines=85> */
.L_x_4109:
        /* <DEDUP_REMOVED lines=47> */
.L_x_4110:
        /* <DEDUP_REMOVED lines=35> */
.L_x_4106:
[----:B------:R-:W0:Y:S01]  /*9fd0*/  LDC.64 R4, c[0x0][0x710] ;  /* 0x0001c400ff047b82 */ /* 0x000e220000000a00 */
[----:B------:R-:W-:Y:S01]  /*9fe0*/  IADD3 R3, PT, PT, R3, 0x80, RZ ;  /* 0x0000008003037810 */ /* 0x000fe20007ffe0ff */
[----:B0-----:R4:W-:Y:S06]  /*9ff0*/  STG.E desc[UR6][R4.64], R37 ;  /* 0x0000002504007986 */ /* 0x0019ec000c101906 */
.L_x_4100:
[----:B0-----:R-:W-:Y:S05]  /*a000*/  BSYNC.RECONVERGENT B1 ;  /* 0x0000000000017941 */ /* 0x001fea0003800200 */
.L_x_4068:
[----:B------:R-:W-:Y:S05]  /*a010*/  WARPSYNC.ALL ;  /* 0x0000000000007948 */ /* 0x000fea0003800000 */
[----:B------:R-:W-:-:S13]  /*a020*/  ISETP.GE.AND P0, PT, R3, UR4, PT ;  /* 0x0000000403007c0c */ /* 0x000fda000bf06270 */
[----:B------:R-:W-:Y:S05]  /*a030*/  @P0 EXIT ;  /* 0x000000000000094d */ /* 0x000fea0003800000 */
[----:B------:R-:W0:Y:S08]  /*a040*/  LDC.64 R6, c[0x0][0x738] ;  /* 0x0001ce00ff067b82 */ /* 0x000e300000000a00 */
[----:B-----5:R-:W0:Y:S08]  /*a050*/  LDC.64 R2, c[0x0][0x720] ;  /* 0x0001c800ff027b82 */ /* 0x020e300000000a00 */
[----:B-1234-:R-:W1:Y:S01]  /*a060*/  LDC.64 R4, c[0x0][0x730] ;  /* 0x0001cc00ff047b82 */ /* 0x01ee620000000a00 */
[----:B0-----:R-:W2:Y:S07]  /*a070*/  LDG.E.64 R6, desc[UR6][R6.64] ;  /* 0x0000000606067981 */ /* 0x001eae000c1e1b00 */
[----:B------:R-:W0:Y:S01]  /*a080*/  LDC.64 R12, c[0x0][0x740] ;  /* 0x0001d000ff0c7b82 */ /* 0x000e220000000a00 */
[----:B------:R-:W0:Y:S07]  /*a090*/  LDG.E.64 R2, desc[UR6][R2.64] ;  /* 0x0000000602027981 */ /* 0x000e2e000c1e1b00 */
        /* <DEDUP_REMOVED lines=22> */
[----:B------:R0:W5:Y:S01]  /*a200*/  LDG.E R34, desc[UR6][R2.64] ;  /* 0x0000000602227981 */ /* 0x000162000c1e1900 */
[----:B------:R-:W-:Y:S02]  /*a210*/  ISETP.GE.U32.AND P0, PT, R0, 0x10, PT ;  /* 0x000000100000780c */ /* 0x000fe40003f06070 */
[----:B------:R-:W-:Y:S02]  /*a220*/  MOV R4, R6 ;  /* 0x0000000600047202 */ /* 0x000fe40000000f00 */
[----:B------:R-:W-:Y:S02]  /*a230*/  ISETP.GE.U32.AND.EX P0, PT, R36, RZ, PT, P0 ;  /* 0x000000ff2400720c */ /* 0x000fe40003f06100 */
[----:B------:R-:W-:Y:S02]  /*a240*/  MOV R5, R7 ;  /* 0x0000000700057202 */ /* 0x000fe40000000f00 */
[----:B------:R-:W-:Y:S02]  /*a250*/  LOP3.LUT R35, R0, 0xf, RZ, 0xc0, !PT ;  /* 0x0000000f00237812 */ /* 0x000fe400078ec0ff */
[----:B------:R-:W-:-:S07]  /*a260*/  MOV R37, RZ ;  /* 0x000000ff00257202 */ /* 0x000fce0000000f00 */
[----:B0-----:R-:W-:Y:S05]  /*a270*/  @!P0 BRA `(.L_x_4112) ;  /* 0x0000000800788947 */ /* 0x001fea0003800000 */
[----:B------:R-:W0:Y:S01]  /*a280*/  LDC.64 R2, c[0x0][0x728] ;  /* 0x0001ca00ff027b82 */ /* 0x000e220000000a00 */
[----:B------:R-:W-:Y:S01]  /*a290*/  LOP3.LUT R36, R36, 0x7fffffff, RZ, 0xc0, !PT ;  /* 0x7fffffff24247812 */ /* 0x000fe200078ec0ff */
[----:B------:R-:W1:Y:S01]  /*a2a0*/  LDCU.64 UR4, c[0x0][0x758] ;  /* 0x0000eb00ff0477ac */ /* 0x000e620008000a00 */
[----:B------:R-:W-:Y:S02]  /*a2b0*/  LOP3.LUT R42, R0, 0xfffffff0, RZ, 0xc0, !PT ;  /* 0xfffffff0002a7812 */ /* 0x000fe400078ec0ff */
[----:B------:R-:W-:-:S07]  /*a2c0*/  MOV R37, RZ ;  /* 0x000000ff00257202 */ /* 0x000fce0000000f00 */
.L_x_4113:
[----:B------:R-:W-:Y:S02]  /*a2d0*/  MOV R6, R4 ;  /* 0x0000000400067202 */ /* 0x000fe40000000f00 */
        /* <DEDUP_REMOVED lines=27> */
[----:B------:R-:W-:Y:S01]  /*a490*/  LEA R46, P1, R40, R2, 0x2 ;  /* 0x00000002282e7211 */ /* 0x000fe200078210ff */
        /* <DEDUP_REMOVED lines=11> */
[C---:B------:R-:W-:Y:S01]  /*a550*/  LEA R40, P0, R28.reuse, R2, 0x2 ;  /* 0x000000021c287211 */ /* 0x040fe200078010ff */
[----:B------:R-:W-:Y:S01]  /*a560*/  IMAD R27, R27, UR4, RZ ;  /* 0x000000041b1b7c24 */ /* 0x000fe2000f8e02ff */
[----:B------:R-:W-:Y:S01]  /*a570*/  IADD3 R29, PT, PT, R29, R39, RZ ;  /* 0x000000271d1d7210 */ /* 0x000fe20007ffe0ff */
[----:B------:R0:W2:Y:S03]  /*a580*/  LDG.E R38, desc[UR6][R48.64] ;  /* 0x0000000630267981 */ /* 0x0000a6000c1e1900 */
[----:B------:R-:W-:Y:S01]  /*a590*/  LEA.HI.X R41, R28, R3, R29, 0x2, P0 ;  /* 0x000000031c297211 */ /* 0x000fe200000f141d */
[C---:B------:R-:W-:Y:S01]  /*a5a0*/  IMAD R29, R30.reuse, UR5, R31 ;  /* 0x000000051e1d7c24 */ /* 0x040fe2000f8e021f */
[----:B------:R1:W3:Y:S01]  /*a5b0*/  LDG.E R43, desc[UR6][R44.64] ;  /* 0x000000062c2b7981 */ /* 0x0002e2000c1e1900 */
[----:B------:R-:W-:-:S03]  /*a5c0*/  IMAD.WIDE.U32 R30, R30, UR4, RZ ;  /* 0x000000041e1e7c25 */ /* 0x000fc6000f8e00ff */
[----:B------:R-:W4:Y:S01]  /*a5d0*/  LDG.E R39, desc[UR6][R46.64] ;  /* 0x000000062e277981 */ /* 0x000f22000c1e1900 */
[----:B------:R-:W-:-:S03]  /*a5e0*/  IMAD.WIDE.U32 R32, R26, UR4, RZ ;  /* 0x000000041a207c25 */ /* 0x000fc6000f8e00ff */
[----:B------:R-:W3:Y:S01]  /*a5f0*/  LDG.E R41, desc[UR6][R40.64] ;  /* 0x0000000628297981 */ /* 0x000ee2000c1e1900 */
        /* <DEDUP_REMOVED lines=14> */
[----:B------:R-:W3:Y:S02]  /*a6e0*/  LDG.E R27, desc[UR6][R26.64] ;  /* 0x000000061a1b7981 */ /* 0x000ee4000c1e1900 */
[----:B------:R-:W-:Y:S01]  /*a6f0*/  IMAD R31, R20, UR5, R23 ;  /* 0x00000005141f7c24 */ /* 0x000fe2000f8e0217 */
[----:B------:R-:W-:Y:S01]  /*a700*/  LEA.HI.X R23, R30, R3, R21, 0x2, P0 ;  /* 0x000000031e177211 */ /* 0x000fe200000f1415 */
[----:B------:R-:W-:Y:S01]  /*a710*/  IMAD R9, R9, UR4, RZ ;  /* 0x0000000409097c24 */ /* 0x000fe2000f8e02ff */
[----:B------:R-:W-:Y:S01]  /*a720*/  LEA R20, P0, R32, R2, 0x2 ;  /* 0x0000000220147211 */ /* 0x000fe200078010ff */
[----:B------:R-:W-:Y:S01]  /*a730*/  IMAD R19, R19, UR4, RZ ;  /* 0x0000000413137c24 */ /* 0x000fe2000f8e02ff */
[----:B------:R-:W-:Y:S01]  /*a740*/  IADD3 R21, PT, PT, R33, R31, RZ ;  /* 0x0000001f21157210 */ /* 0x000fe20007ffe0ff */
[C---:B------:R-:W-:Y:S01]  /*a750*/  IMAD R9, R8.reuse, UR5, R9 ;  /* 0x0000000508097c24 */ /* 0x040fe2000f8e0209 */
[----:B------:R0:W3:Y:S01]  /*a760*/  LDG.E R45, desc[UR6][R22.64] ;  /* 0x00000006162d7981 */ /* 0x0000e2000c1e1900 */
[----:B------:R-:W-:Y:S01]  /*a770*/  IMAD.WIDE.U32 R30, R8, UR4, RZ ;  /* 0x00000004081e7c25 */ /* 0x000fe2000f8e00ff */
[----:B------:R-:W-:-:S02]  /*a780*/  LEA.HI.X R21, R32, R3, R21, 0x2, P0 ;  /* 0x0000000320157211 */ /* 0x000fc400000f1415 */
[----:B------:R-:W3:Y:S01]  /*a790*/  LDG.E R29, desc[UR6][R28.64] ;  /* 0x000000061c1d7981 */ /* 0x000ee2000c1e1900 */
[----:B------:R-:W-:Y:S01]  /*a7a0*/  IMAD.WIDE.U32 R32, R18, UR4, RZ ;  /* 0x0000000412207c25 */ /* 0x000fe2000f8e00ff */
[----:B------:R-:W-:-:S03]  /*a7b0*/  IADD3 R9, PT, PT, R31, R9, RZ ;  /* 0x000000091f097210 */ /* 0x000fc60007ffe0ff */
[----:B------:R-:W-:Y:S01]  /*a7c0*/  IMAD R19, R18, UR5, R19 ;  /* 0x0000000512137c24 */ /* 0x000fe2000f8e0213 */
[-C--:B------:R-:W-:Y:S01]  /*a7d0*/  LEA R18, P1, R32, R2.reuse, 0x2 ;  /* 0x0000000220127211 */ /* 0x080fe200078210ff */
[----:B------:R-:W-:Y:S01]  /*a7e0*/  IMAD R31, R17, UR4, RZ ;  /* 0x00000004111f7c24 */ /* 0x000fe2000f8e02ff */
[----:B------:R-:W-:Y:S01]  /*a7f0*/  LEA R8, P0, R30, R2, 0x2 ;  /* 0x000000021e087211 */ /* 0x000fe200078010ff */
[C---:B0-----:R-:W-:Y:S01]  /*a800*/  IMAD.WIDE.U32 R22, R16.reuse, UR4, RZ ;  /* 0x0000000410167c25 */ /* 0x041fe2000f8e00ff */
[----:B------:R-:W-:Y:S01]  /*a810*/  IADD3 R17, PT, PT, R33, R19, RZ ;  /* 0x0000001321117210 */ /* 0x000fe20007ffe0ff */
[----:B------:R0:W3:Y:S02]  /*a820*/  LDG.E R47, desc[UR6][R20.64] ;  /* 0x00000006142f7981 */ /* 0x0000e4000c1e1900 */
[----:B------:R-:W-:Y:S01]  /*a830*/  IMAD R31, R16, UR5, R31 ;  /* 0x00000005101f7c24 */ /* 0x000fe2000f8e021f */
[-C--:B------:R-:W-:Y:S01]  /*a840*/  LEA.HI.X R19, R32, R3.reuse, R17, 0x2, P1 ;  /* 0x0000000320137211 */ /* 0x080fe200008f1411 */
[----:B------:R-:W-:Y:S01]  /*a850*/  IMAD R17, R15, UR4, RZ ;  /* 0x000000040f117c24 */ /* 0x000fe2000f8e02ff */
[----:B------:R-:W-:-:S02]  /*a860*/  LEA.HI.X R9, R30, R3, R9, 0x2, P0 ;  /* 0x000000031e097211 */ /* 0x000fc400000f1409 */
[----:B------:R-:W-:Y:S01]  /*a870*/  IADD3 R15, PT, PT, R23, R31, RZ ;  /* 0x0000001f170f7210 */ /* 0x000fe20007ffe0ff */
[----:B------:R-:W-:Y:S01]  /*a880*/  IMAD R23, R14, UR5, R17 ;  /* 0x000000050e177c24 */ /* 0x000fe2000f8e0211 */
[-C--:B------:R-:W-:Y:S01]  /*a890*/  LEA R16, P0, R22, R2.reuse, 0x2 ;  /* 0x0000000216107211 */ /* 0x080fe200078010ff */
[----:B0-----:R-:W-:Y:S01]  /*a8a0*/  IMAD.WIDE.U32 R20, R14, UR4, RZ ;  /* 0x000000040e147c25 */ /* 0x001fe2000f8e00ff */
[----:B------:R0:W3:Y:S02]  /*a8b0*/  LDG.E R31, desc[UR6][R8.64] ;  /* 0x00000006081f7981 */ /* 0x0000e4000c1e1900 */
[----:B------:R-:W-:Y:S01]  /*a8c0*/  LEA.HI.X R17, R22, R3, R15, 0x2, P0 ;  /* 0x0000000316117211 */ /* 0x000fe200000f140f */
[----:B------:R-:W-:Y:S01]  /*a8d0*/  IMAD R5, R5, UR4, RZ ;  /* 0x0000000405057c24 */ /* 0x000fe2000f8e02ff */
[----:B------:R-:W-:Y:S01]  /*a8e0*/  LEA R14, P0, R20, R2, 0x2 ;  /* 0x00000002140e7211 */ /* 0x000fe200078010ff */
[----:B------:R-:W-:Y:S01]  /*a8f0*/  IMAD R13, R13, UR4, RZ ;  /* 0x000000040d0d7c24 */ /* 0x000fe2000f8e02ff */
[----:B------:R-:W-:Y:S01]  /*a900*/  IADD3 R15, PT, PT, R21, R23, RZ ;  /* 0x00000017150f7210 */ /* 0x000fe20007ffe0ff */
[----:B------:R-:W-:Y:S01]  /*a910*/  IMAD R5, R4, UR5, R5 ;  /* 0x0000000504057c24 */ /* 0x000fe2000f8e0205 */
[----:B------:R-:W3:Y:S02]  /*a920*/  LDG.E R19, desc[UR6][R18.64] ;  /* 0x0000000612137981 */ /* 0x000ee4000c1e1900 */
[----:B------:R-:W-:Y:S01]  /*a930*/  LEA.HI.X R15, R20, R3, R15, 0x2, P0 ;  /* 0x00000003140f7211 */ /* 0x000fe200000f140f */
[----:B------:R-:W-:Y:S01]  /*a940*/  IMAD.WIDE.U32 R20, R4, UR4, RZ ;  /* 0x0000000404147c25 */ /* 0x000fe2000f8e00ff */
[----:B------:R-:W3:Y:S03]  /*a950*/  LDG.E R33, desc[UR6][R16.64] ;  /* 0x0000000610217981 */ /* 0x000ee6000c1e1900 */
[C---:B------:R-:W-:Y:S01]  /*a960*/  IMAD.WIDE.U32 R22, R12.reuse, UR4, RZ ;  /* 0x000000040c167c25 */ /* 0x040fe2000f8e00ff */
[----:B------:R-:W-:Y:S01]  /*a970*/  IADD3 R5, PT, PT, R21, R5, RZ ;  /* 0x0000000515057210 */ /* 0x000fe20007ffe0ff */
[----:B------:R1:W3:Y:S02]  /*a980*/  LDG.E R49, desc[UR6][R14.64] ;  /* 0x000000060e317981 */ /* 0x0002e4000c1e1900 */
[----:B------:R-:W-:-:S02]  /*a990*/  IMAD R13, R12, UR5, R13 ;  /* 0x000000050c0d7c24 */ /* 0x000fc4000f8e020d */
[----:B------:R-:W-:Y:S01]  /*a9a0*/  IMAD R21, R25, UR4, RZ ;  /* 0x0000000419157c24 */ /* 0x000fe2000f8e02ff */
[-C--:B------:R-:W-:Y:S02]  /*a9b0*/  LEA R4, P0, R20, R2.reuse, 0x2 ;  /* 0x0000000214047211 */ /* 0x080fe400078010ff */
[----:B0-----:R-:W-:Y:S01]  /*a9c0*/  IADD3 R9, PT, PT, R23, R13, RZ ;  /* 0x0000000d17097210 */ /* 0x001fe20007ffe0ff */
[----:B------:R-:W-:Y:S01]  /*a9d0*/  IMAD.WIDE.U32 R12, R24, UR4, RZ ;  /* 0x00000004180c7c25 */ /* 0x000fe2000f8e00ff */
[----:B------:R-:W-:-:S03]  /*a9e0*/  LEA R8, P1, R22, R2, 0x2 ;  /* 0x0000000216087211 */ /* 0x000fc600078210ff */
[----:B------:R-:W-:Y:S01]  /*a9f0*/  IMAD R21, R24, UR5, R21 ;  /* 0x0000000518157c24 */ /* 0x000fe2000f8e0215 */
[----:B------:R-:W-:Y:S01]  /*aa00*/  LEA.HI.X R5, R20, R3, R5, 0x2, P0 ;  /* 0x0000000314057211 */ /* 0x000fe200000f1405 */
[----:B-1----:R-:W-:Y:S01]  /*aa10*/  IMAD R15, R11, UR4, RZ ;  /* 0x000000040b0f7c24 */ /* 0x002fe2000f8e02ff */
[-C--:B------:R-:W-:Y:S01]  /*aa20*/  LEA R14, P0, R12, R2.reuse, 0x2 ;  /* 0x000000020c0e7211 */ /* 0x080fe200078010ff */
[----:B------:R-:W-:Y:S01]  /*aa30*/  IMAD.WIDE.U32 R16, R10, UR4, RZ ;  /* 0x000000040a107c25 */ /* 0x000fe2000f8e00ff */
[----:B------:R-:W-:Y:S01]  /*aa40*/  IADD3 R11, PT, PT, R13, R21, RZ ;  /* 0x000000150d0b7210 */ /* 0x000fe20007ffe0ff */
[----:B------:R-:W3:Y:S01]  /*aa50*/  LDG.E R4, desc[UR6][R4.64] ;  /* 0x0000000604047981 */ /* 0x000ee2000c1e1900 */
[-C--:B------:R-:W-:Y:S01]  /*aa60*/  LEA.HI.X R9, R22, R3.reuse, R9, 0x2, P1 ;  /* 0x0000000316097211 */ /* 0x080fe200008f1409 */
[----:B------:R-:W-:Y:S01]  /*aa70*/  IMAD R13, R10, UR5, R15 ;  /* 0x000000050a0d7c24 */ /* 0x000fe2000f8e020f */
[----:B------:R-:W-:Y:S02]  /*aa80*/  LEA.HI.X R15, R12, R3, R11, 0x2, P0 ;  /* 0x000000030c0f7211 */ /* 0x000fe400000f140b */
[----:B------:R-:W-:Y:S01]  /*aa90*/  LEA R10, P0, R16, R2, 0x2 ;  /* 0x00000002100a7211 */ /* 0x000fe200078010ff */
[----:B------:R-:W3:Y:S01]  /*aaa0*/  LDG.E R8, desc[UR6][R8.64] ;  /* 0x0000000608087981 */ /* 0x000ee2000c1e1900 */
[----:B------:R-:W-:-:S03]  /*aab0*/  IADD3 R11, PT, PT, R17, R13, RZ ;  /* 0x0000000d110b7210 */ /* 0x000fc60007ffe0ff */
[----:B------:R-:W3:Y:S01]  /*aac0*/  LDG.E R14, desc[UR6][R14.64] ;  /* 0x000000060e0e7981 */ /* 0x000ee2000c1e1900 */
[----:B------:R-:W-:-:S05]  /*aad0*/  LEA.HI.X R11, R16, R3, R11, 0x2, P0 ;  /* 0x00000003100b7211 */ /* 0x000fca00000f140b */
[----:B------:R-:W3:Y:S01]  /*aae0*/  LDG.E R10, desc[UR6][R10.64] ;  /* 0x000000060a0a7981 */ /* 0x000ee2000c1e1900 */
[----:B------:R-:W-:-:S04]  /*aaf0*/  IADD3 R42, P0, PT, R42, -0x10, RZ ;  /* 0xfffffff02a2a7810 */ /* 0x000fc80007f1e0ff */
[----:B------:R-:W-:Y:S02]  /*ab00*/  IADD3.X R36, PT, PT, R36, -0x1, RZ, P0, !PT ;  /* 0xffffffff24247810 */ /* 0x000fe400007fe4ff */
[----:B------:R-:W-:-:S04]  /*ab10*/  ISETP.NE.U32.AND P0, PT, R42, RZ, PT ;  /* 0x000000ff2a00720c */ /* 0x000fc80003f05070 */
[----:B------:R-:W-:Y:S01]  /*ab20*/  ISETP.NE.AND.EX P0, PT, R36, RZ, PT, P0 ;  /* 0x000000ff2400720c */ /* 0x000fe20003f05300 */
[----:B--2--5:R-:W-:-:S04]  /*ab30*/  FFMA.FTZ R38, R34, R38, R37 ;  /* 0x0000002622267223 */ /* 0x024fc80000010025 */
[----:B----4-:R-:W-:-:S04]  /*ab40*/  FFMA.FTZ R38, R34, R39, R38 ;  /* 0x0000002722267223 */ /* 0x010fc80000010026 */
[----:B---3--:R-:W-:-:S04]  /*ab50*/  FFMA.FTZ R38, R34, R43, R38 ;  /* 0x0000002b22267223 */ /* 0x008fc80000010026 */
        /* <DEDUP_REMOVED lines=10> */
[----:B------:R-:W-:-:S03]  /*ac00*/  IADD3 R4, P1, PT, R6, 0x80, RZ ;  /* 0x0000008006047810 */ /* 0x000fc60007f3e0ff */
[----:B------:R-:W-:-:S04]  /*ac10*/  FFMA.FTZ R49, R34, R8, R49 ;  /* 0x0000000822317223 */ /* 0x000fc80000010031 */
[----:B------:R-:W-:Y:S01]  /*ac20*/  FFMA.FTZ R49, R34, R14, R49 ;  /* 0x0000000e22317223 */ /* 0x000fe20000010031 */
[----:B------:R-:W-:-:S03]  /*ac30*/  IADD3.X R5, PT, PT, RZ, R7, RZ, P1, !PT ;  /* 0x00000007ff057210 */ /* 0x000fc60000ffe4ff */
[----:B------:R-:W-:Y:S01]  /*ac40*/  FFMA.FTZ R37, R34, R10, R49 ;  /* 0x0000000a22257223 */ /* 0x000fe20000010031 */
[----:B------:R-:W-:Y:S06]  /*ac50*/  @P0 BRA `(.L_x_4113) ;  /* 0xfffffff4009c0947 */ /* 0x000fec000383ffff */
.L_x_4112:
        /* <DEDUP_REMOVED lines=49> */
[----:B------:R1:W4:Y:S03]  /*af70*/  LDG.E R13, desc[UR6][R20.64] ;  /* 0x00000006140d7981 */ /* 0x000326000c1e1900 */
[----:B------:R-:W-:Y:S01]  /*af80*/  IMAD R27, R10, UR5, R11 ;  /* 0x000000050a1b7c24 */ /* 0x000fe2000f8e020b */
[----:B------:R-:W-:Y:S01]  /*af90*/  IADD3 R11, PT, PT, R25, R15, RZ ;  /* 0x0000000f190b7210 */ /* 0x000fe20007ffe0ff */
[----:B------:R-:W-:-:S02]  /*afa0*/  IMAD R25, R3, UR4, RZ ;  /* 0x0000000403197c24 */ /* 0x000fc4000f8e02ff */
[----:B0-----:R-:W-:Y:S01]  /*afb0*/  IMAD.WIDE.U32 R18, R10, UR4, RZ ;  /* 0x000000040a127c25 */ /* 0x001fe2000f8e00ff */
[-C--:B------:R-:W-:Y:S01]  /*afc0*/  LEA R14, P1, R24, R8.reuse, 0x2 ;  /* 0x00000008180e7211 */ /* 0x080fe200078210ff */
[----:B------:R-:W4:Y:S02]  /*afd0*/  LDG.E R22, desc[UR6][R22.64] ;  /* 0x0000000616167981 */ /* 0x000f24000c1e1900 */
        /* <DEDUP_REMOVED lines=29> */
.L_x_4114:
        /* <DEDUP_REMOVED lines=47> */
.L_x_4115:
        /* <DEDUP_REMOVED lines=35> */
.L_x_4111:
[----:B------:R-:W0:Y:S02]  /*b6d0*/  LDC.64 R2, c[0x0][0x710] ;  /* 0x0001c400ff027b82 */ /* 0x000e240000000a00 */
[----:B0-----:R-:W-:Y:S01]  /*b6e0*/  STG.E desc[UR6][R2.64], R37 ;  /* 0x0000002502007986 */ /* 0x001fe2000c101906 */
[----:B------:R-:W-:Y:S05]  /*b6f0*/  EXIT ;  /* 0x000000000000794d */ /* 0x000fea0003800000 */
.L_x_4067:
        /* <DEDUP_REMOVED lines=433> */
.L_x_4119:
        /* <DEDUP_REMOVED lines=30> */
[----:B------:R-:W0:Y:S01]  /*d3f0*/  LDCU.64 UR10, c[0x0][0x730] ;  /* 0x0000e600ff0a77ac */ /* 0x000e220008000a00 */
[----:B------:R-:W1:Y:S01]  /*d400*/  LDCU.64 UR12, c[0x0][0x748] ;  /* 0x0000e900ff0c77ac */ /* 0x000e620008000a00 */
[----:B0-----:R-:W-:Y:S02]  /*d410*/  IADD3 R10, P0, PT, R7, UR10, RZ ;  /* 0x0000000a070a7c10 */ /* 0x001fe4000ff1e0ff */
[----:B------:R0:W5:Y:S02]  /*d420*/  LDG.E R7, desc[UR6][R14.64] ;  /* 0x000000060e077981 */ /* 0x000164000c1e1900 */
[----:B------:R-:W-:Y:S01]  /*d430*/  IADD3.X R11, PT, PT, RZ, UR11, RZ, P0, !PT ;  /* 0x0000000bff0b7c10 */ /* 0x000fe200087fe4ff */
[----:B------:R-:W2:Y:S05]  /*d440*/  LDCU.64 UR10, c[0x0][0x728] ;  /* 0x0000e500ff0a77ac */ /* 0x000eaa0008000a00 */
[----:B------:R-:W1:Y:S01]  /*d450*/  LDG.E.64 R10, desc[UR6][R10.64] ;  /* 0x000000060a0a7981 */ /* 0x000e62000c1e1b00 */
[----:B------:R-:W-:-:S04]  /*d460*/  ISETP.GE.U32.AND P0, PT, R4, 0x10, PT ;  /* 0x000000100400780c */ /* 0x000fc80003f06070 */
[----:B------:R-:W-:Y:S01]  /*d470*/  ISETP.GE.U32.AND.EX P0, PT, R48, RZ, PT, P0 ;  /* 0x000000ff3000720c */ /* 0x000fe20003f06100 */
[----:B------:R-:W-:Y:S01]  /*d480*/  BSSY.RECONVERGENT B3, `(.L_x_4122) ;  /* 0x00000a4000037945 */ /* 0x000fe20003800200 */
[----:B------:R-:W-:Y:S01]  /*d490*/  HFMA2 R50, -RZ, RZ, 0, 0 ;  /* 0x00000000ff327431 */ /* 0x000fe200000001ff */
[----:B--2---:R-:W-:-:S04]  /*d4a0*/  IADD3 R47, P1, PT, R6, UR10, RZ ;  /* 0x0000000a062f7c10 */ /* 0x004fc8000ff3e0ff */
[----:B------:R-:W-:Y:S02]  /*d4b0*/  IADD3.X R49, PT, PT, RZ, UR11, RZ, P1, !PT ;  /* 0x0000000bff317c10 */ /* 0x000fe40008ffe4ff */
[----:B------:R-:W-:Y:S02]  /*d4c0*/  LOP3.LUT R46, R4, 0xf, RZ, 0xc0, !PT ;  /* 0x0000000f042e7812 */ /* 0x000fe400078ec0ff */
[----:B-1----:R-:W-:-:S04]  /*d4d0*/  LEA R8, P2, R10, UR12, 0x3 ;  /* 0x0000000c0a087c11 */ /* 0x002fc8000f8418ff */
[----:B------:R-:W-:Y:S01]  /*d4e0*/  LEA.HI.X R9, R10, UR13, R11, 0x3, P2 ;  /* 0x0000000d0a097c11 */ /* 0x000fe200090f1c0b */
[----:B0-----:R-:W-:Y:S08]  /*d4f0*/  @!P0 BRA `(.L_x_4123) ;  /* 0x0000000800708947 */ /* 0x001ff00003800000 */
[----:B------:R-:W-:Y:S01]  /*d500*/  BSSY.RECONVERGENT B4, `(.L_x_4123) ;  /* 0x000009b000047945 */ /* 0x000fe20003800200 */
[----:B------:R-:W-:Y:S02]  /*d510*/  LOP3.LUT R48, R48, 0x7fffffff, RZ, 0xc0, !PT ;  /* 0x7fffffff30307812 */ /* 0x000fe400078ec0ff */
[----:B------:R-:W-:Y:S02]  /*d520*/  LOP3.LUT R6, R4, 0xfffffff0, RZ, 0xc0, !PT ;  /* 0xfffffff004067812 */ /* 0x000fe400078ec0ff */
[----:B------:R-:W-:-:S07]  /*d530*/  MOV R50, RZ ;  /* 0x000000ff00327202 */ /* 0x000fce0000000f00 */
.L_x_4124:
        /* <DEDUP_REMOVED lines=29> */
[----:B------:R-:W-:Y:S02]  /*d710*/  IMAD R51, R10, UR9, R11 ;  /* 0x000000090a337c24 */ /* 0x000fe4000f8e020b */
[----:B------:R-:W-:Y:S01]  /*d720*/  IMAD R13, R13, UR8, RZ ;  /* 0x000000080d0d7c24 */ /* 0x000fe2000f8e02ff */
        /* <DEDUP_REMOVED lines=16> */
[----:B------:R-:W4:Y:S03]  /*d830*/  LDG.E R38, desc[UR6][R38.64] ;  /* 0x0000000626267981 */ /* 0x000f26000c1e1900 */
[C---:B------:R-:W-:Y:S01]  /*d840*/  IMAD R45, R14.reuse, UR9, R15 ;  /* 0x000000090e2d7c24 */ /* 0x040fe2000f8e020f */
[----:B------:R0:W4:Y:S01]  /*d850*/  LDG.E R12, desc[UR6][R12.64] ;  /* 0x000000060c0c7981 */ /* 0x000122000c1e1900 */
[----:B------:R-:W-:Y:S01]  /*d860*/  IMAD.WIDE.U32 R14, R14, UR8, RZ ;  /* 0x000000080e0e7c25 */ /* 0x000fe2000f8e00ff */
[----:B------:R-:W-:-:S02]  /*d870*/  LEA R16, P1, R10, R47, 0x2 ;  /* 0x0000002f0a107211 */ /* 0x000fc400078210ff */
[----:B------:R-:W-:Y:S01]  /*d880*/  IADD3 R11, PT, PT, R11, R17, RZ ;  /* 0x000000110b0b7210 */ /* 0x000fe20007ffe0ff */
[----:B------:R-:W-:Y:S01]  /*d890*/  IMAD R19, R19, UR8, RZ ;  /* 0x0000000813137c24 */ /* 0x000fe2000f8e02ff */
[----:B------:R-:W-:Y:S02]  /*d8a0*/  LEA R44, P0, R14, R47, 0x2 ;  /* 0x0000002f0e2c7211 */ /* 0x000fe400078010ff */
[----:B------:R-:W-:Y:S01]  /*d8b0*/  IADD3 R15, PT, PT, R15, R45, RZ ;  /* 0x0000002d0f0f7210 */ /* 0x000fe20007ffe0ff */
[----:B------:R-:W-:Y:S01]  /*d8c0*/  IMAD R21, R20, UR9, R21 ;  /* 0x0000000914157c24 */ /* 0x000fe2000f8e0215 */
[-C--:B------:R-:W-:Y:S01]  /*d8d0*/  LEA.HI.X R17, R10, R49.reuse, R11, 0x2, P1 ;  /* 0x000000310a117211 */ /* 0x080fe200008f140b */
[----:B------:R-:W-:Y:S01]  /*d8e0*/  IMAD.WIDE.U32 R10, R20, UR8, RZ ;  /* 0x00000008140a7c25 */ /* 0x000fe2000f8e00ff */
[----:B------:R-:W-:-:S03]  /*d8f0*/  LEA.HI.X R45, R14, R49, R15, 0x2, P0 ;  /* 0x000000310e2d7211 */ /* 0x000fc600000f140f */
[C---:B------:R-:W-:Y:S01]  /*d900*/  IMAD.WIDE.U32 R14, R18.reuse, UR8, RZ ;  /* 0x00000008120e7c25 */ /* 0x040fe2000f8e00ff */
[----:B------:R-:W-:Y:S01]  /*d910*/  IADD3 R11, PT, PT, R11, R21, RZ ;  /* 0x000000150b0b7210 */ /* 0x000fe20007ffe0ff */
[----:B------:R1:W4:Y:S02]  /*d920*/  LDG.E R52, desc[UR6][R16.64] ;  /* 0x0000000610347981 */ /* 0x000324000c1e1900 */
[----:B------:R-:W-:Y:S01]  /*d930*/  IMAD R19, R18, UR9, R19 ;  /* 0x0000000912137c24 */ /* 0x000fe2000f8e0213 */
[----:B------:R-:W-:Y:S01]  /*d940*/  LEA R18, P0, R14, R47, 0x2 ;  /* 0x0000002f0e127211 */ /* 0x000fe200078010ff */
[----:B------:R-:W-:Y:S01]  /*d950*/  IMAD R21, R23, UR8, RZ ;  /* 0x0000000817157c24 */ /* 0x000fe2000f8e02ff */
[----:B------:R-:W4:Y:S02]  /*d960*/  LDG.E R44, desc[UR6][R44.64] ;  /* 0x000000062c2c7981 */ /* 0x000f24000c1e1900 */
[----:B0-----:R-:W-:Y:S01]  /*d970*/  IADD3 R13, PT, PT, R15, R19, RZ ;  /* 0x000000130f0d7210 */ /* 0x001fe20007ffe0ff */
[----:B------:R-:W-:-:S02]  /*d980*/  IMAD R21, R22, UR9, R21 ;  /* 0x0000000916157c24 */ /* 0x000fc4000f8e0215 */
[----:B------:R-:W-:Y:S01]  /*d990*/  IMAD.WIDE.U32 R22, R22, UR8, RZ ;  /* 0x0000000816167c25 */ /* 0x000fe2000f8e00ff */
[----:B------:R-:W-:Y:S02]  /*d9a0*/  LEA.HI.X R19, R14, R49, R13, 0x2, P0 ;  /* 0x000000310e137211 */ /* 0x000fe400000f140d */
[C---:B------:R-:W-:Y:S01]  /*d9b0*/  LEA R14, P0, R10.reuse, R47, 0x2 ;  /* 0x0000002f0a0e7211 */ /* 0x040fe200078010ff */
[----:B------:R-:W-:Y:S01]  /*d9c0*/  IMAD R39, R25, UR8, RZ ;  /* 0x0000000819277c24 */ /* 0x000fe2000f8e02ff */
[----:B-1----:R-:W-:Y:S01]  /*d9d0*/  IADD3 R17, PT, PT, R23, R21, RZ ;  /* 0x0000001517117210 */ /* 0x002fe20007ffe0ff */
[----:B------:R-:W-:Y:S01]  /*d9e0*/  IMAD R23, R27, UR8, RZ ;  /* 0x000000081b177c24 */ /* 0x000fe2000f8e02ff */
[----:B------:R-:W-:Y:S01]  /*d9f0*/  LEA.HI.X R15, R10, R49, R11, 0x2, P0 ;  /* 0x000000310a0f7211 */ /* 0x000fe200000f140b */
[C---:B------:R-:W-:Y:S01]  /*da00*/  IMAD.WIDE.U32 R10, R24.reuse, UR8, RZ ;  /* 0x00000008180a7c25 */ /* 0x040fe2000f8e00ff */
[----:B------:R0:W4:Y:S03]  /*da10*/  LDG.E R13, desc[UR6][R18.64] ;  /* 0x00000006120d7981 */ /* 0x000126000c1e1900 */
[----:B------:R-:W-:Y:S01]  /*da20*/  IMAD R39, R24, UR9, R39 ;  /* 0x0000000918277c24 */ /* 0x000fe2000f8e0227 */
[-C--:B------:R-:W-:Y:S01]  /*da30*/  LEA R20, P0, R22, R47.reuse, 0x2 ;  /* 0x0000002f16147211 */ /* 0x080fe200078010ff */
[----:B------:R-:W-:Y:S01]  /*da40*/  IMAD R23, R26, UR9, R23 ;  /* 0x000000091a177c24 */ /* 0x000fe2000f8e0217 */
[----:B------:R-:W-:Y:S01]  /*da50*/  LEA R16, P1, R10, R47, 0x2 ;  /* 0x0000002f0a107211 */ /* 0x000fe200078210ff */
[----:B------:R-:W-:Y:S01]  /*da60*/  IMAD R27, R29, UR8, RZ ;  /* 0x000000081d1b7c24 */ /* 0x000fe2000f8e02ff */
[----:B------:R-:W-:Y:S01]  /*da70*/  IADD3 R11, PT, PT, R11, R39, RZ ;  /* 0x000000270b0b7210 */ /* 0x000fe20007ffe0ff */
[----:B------:R1:W4:Y:S01]  /*da80*/  LDG.E R25, desc[UR6][R14.64] ;  /* 0x000000060e197981 */ /* 0x000322000c1e1900 */
[----:B0-----:R-:W-:Y:S01]  /*da90*/  IMAD.WIDE.U32 R18, R26, UR8, RZ ;  /* 0x000000081a127c25 */ /* 0x001fe2000f8e00ff */
[----:B------:R-:W-:-:S02]  /*daa0*/  LEA.HI.X R21, R22, R49, R17, 0x2, P0 ;  /* 0x0000003116157211 */ /* 0x000fc400000f1411 */
[----:B------:R-:W-:Y:S01]  /*dab0*/  LEA.HI.X R17, R10, R49, R11, 0x2, P1 ;  /* 0x000000310a117211 */ /* 0x000fe200008f140b */
[C---:B------:R-:W-:Y:S02]  /*dac0*/  IMAD.WIDE.U32 R10, R28.reuse, UR8, RZ ;  /* 0x000000081c0a7c25 */ /* 0x040fe4000f8e00ff */
[----:B------:R-:W4:Y:S02]  /*dad0*/  LDG.E R22, desc[UR6][R20.64] ;  /* 0x0000000614167981 */ /* 0x000f24000c1e1900 */
[----:B------:R-:W-:Y:S01]  /*dae0*/  IMAD R27, R28, UR9, R27 ;  /* 0x000000091c1b7c24 */ /* 0x000fe2000f8e021b */
[----:B-1----:R-:W-:Y:S01]  /*daf0*/  IADD3 R15, PT, PT, R19, R23, RZ ;  /* 0x00000017130f7210 */ /* 0x002fe20007ffe0ff */
[----:B------:R-:W-:Y:S01]  /*db00*/  IMAD R23, R31, UR8, RZ ;  /* 0x000000081f177c24 */ /* 0x000fe2000f8e02ff */
[----:B------:R-:W-:Y:S01]  /*db10*/  LEA R14, P0, R18, R47, 0x2 ;  /* 0x0000002f120e7211 */ /* 0x000fe200078010ff */
[----:B------:R0:W4:Y:S01]  /*db20*/  LDG.E R24, desc[UR6][R16.64] ;  /* 0x0000000610187981 */ /* 0x000122000c1e1900 */
[----:B------:R-:W-:Y:S01]  /*db30*/  IADD3 R11, PT, PT, R11, R27, RZ ;  /* 0x0000001b0b0b7210 */ /* 0x000fe20007ffe0ff */
[----:B------:R-:W-:Y:S01]  /*db40*/  IMAD R23, R30, UR9, R23 ;  /* 0x000000091e177c24 */ /* 0x000fe2000f8e0217 */
[----:B------:R-:W-:Y:S01]  /*db50*/  LEA.HI.X R15, R18, R49, R15, 0x2, P0 ;  /* 0x00000031120f7211 */ /* 0x000fe200000f140f */
[----:B------:R-:W-:Y:S01]  /*db60*/  IMAD.WIDE.U32 R30, R30, UR8, RZ ;  /* 0x000000081e1e7c25 */ /* 0x000fe2000f8e00ff */
[----:B------:R-:W-:-:S03]  /*db70*/  LEA R18, P0, R10, R47, 0x2 ;  /* 0x0000002f0a127211 */ /* 0x000fc600078010ff */
[----:B------:R-:W-:Y:S01]  /*db80*/  IMAD R27, R33, UR8, RZ ;  /* 0x00000008211b7c24 */ /* 0x000fe2000f8e02ff */
[----:B------:R-:W-:Y:S01]  /*db90*/  LEA.HI.X R19, R10, R49, R11, 0x2, P0 ;  /* 0x000000310a137211 */ /* 0x000fe200000f140b */
[C---:B------:R-:W-:Y:S01]  /*dba0*/  IMAD.WIDE.U32 R10, R32.reuse, UR8, RZ ;  /* 0x00000008200a7c25 */ /* 0x040fe2000f8e00ff */
[----:B0-----:R-:W-:Y:S01]  /*dbb0*/  IADD3 R17, PT, PT, R31, R23, RZ ;  /* 0x000000171f117210 */ /* 0x001fe20007ffe0ff */
[----:B------:R0:W4:Y:S02]  /*dbc0*/  LDG.E R26, desc[UR6][R14.64] ;  /* 0x000000060e1a7981 */ /* 0x000124000c1e1900 */
[----:B------:R-:W-:Y:S02]  /*dbd0*/  IMAD R27, R32, UR9, R27 ;  /* 0x00000009201b7c24 */ /* 0x000fe4000f8e021b */
[----:B------:R-:W-:Y:S01]  /*dbe0*/  IMAD R23, R35, UR8, RZ ;  /* 0x0000000823177c24 */ /* 0x000fe2000f8e02ff */
[-C--:B------:R-:W-:Y:S01]  /*dbf0*/  LEA R20, P0, R30, R47.reuse, 0x2 ;  /* 0x0000002f1e147211 */ /* 0x080fe200078010ff */
[----:B------:R1:W4:Y:S01]  /*dc00*/  LDG.E R28, desc[UR6][R18.64] ;  /* 0x00000006121c7981 */ /* 0x000322000c1e1900 */
[----:B------:R-:W-:Y:S01]  /*dc10*/  LEA R16, P1, R10, R47, 0x2 ;  /* 0x0000002f0a107211 */ /* 0x000fe200078210ff */
[C---:B------:R-:W-:Y:S01]  /*dc20*/  IMAD R23, R34.reuse, UR9, R23 ;  /* 0x0000000922177c24 */ /* 0x040fe2000f8e0217 */
[----:B------:R-:W-:Y:S01]  /*dc30*/  IADD3 R11, PT, PT, R11, R27, RZ ;  /* 0x0000001b0b0b7210 */ /* 0x000fe20007ffe0ff */
[----:B0-----:R-:W-:Y:S01]  /*dc40*/  IMAD.WIDE.U32 R14, R34, UR8, RZ ;  /* 0x00000008220e7c25 */ /* 0x001fe2000f8e00ff */
[----:B------:R-:W-:-:S02]  /*dc50*/  LEA.HI.X R21, R30, R49, R17, 0x2, P0 ;  /* 0x000000311e157211 */ /* 0x000fc400000f1411 */
[----:B------:R-:W-:Y:S01]  /*dc60*/  LEA.HI.X R17, R10, R49, R11, 0x2, P1 ;  /* 0x000000310a117211 */ /* 0x000fe200008f140b */
[----:B-1----:R-:W-:Y:S01]  /*dc70*/  IMAD R19, R37, UR8, RZ ;  /* 0x0000000825137c24 */ /* 0x002fe2000f8e02ff */
[----:B------:R-:W-:Y:S01]  /*dc80*/  LEA R18, P0, R14, R47, 0x2 ;  /* 0x0000002f0e127211 */ /* 0x000fe200078010ff */
[C---:B------:R-:W-:Y:S01]  /*dc90*/  IMAD.WIDE.U32 R10, R36.reuse, UR8, RZ ;  /* 0x00000008240a7c25 */ /* 0x040fe2000f8e00ff */
[----:B------:R-:W-:Y:S01]  /*dca0*/  IADD3 R15, PT, PT, R15, R23, RZ ;  /* 0x000000170f0f7210 */ /* 0x000fe20007ffe0ff */
[----:B------:R-:W4:Y:S02]  /*dcb0*/  LDG.E R20, desc[UR6][R20.64] ;  /* 0x0000000614147981 */ /* 0x000f24000c1e1900 */
[----:B------:R-:W-:Y:S01]  /*dcc0*/  IMAD R37, R36, UR9, R19 ;  /* 0x0000000924257c24 */ /* 0x000fe2000f8e0213 */
[----:B------:R-:W-:Y:S01]  /*dcd0*/  LEA.HI.X R19, R14, R49, R15, 0x2, P0 ;  /* 0x000000310e137211 */ /* 0x000fe200000f140f */
[----:B------:R-:W4:Y:S01]  /*dce0*/  LDG.E R17, desc[UR6][R16.64] ;  /* 0x0000000610117981 */ /* 0x000f22000c1e1900 */
[----:B------:R-:W-:-:S02]  /*dcf0*/  LEA R14, P0, R10, R47, 0x2 ;  /* 0x0000002f0a0e7211 */ /* 0x000fc400078010ff */
[----:B------:R-:W-:Y:S02]  /*dd00*/  IADD3 R11, PT, PT, R11, R37, RZ ;  /* 0x000000250b0b7210 */ /* 0x000fe40007ffe0ff */
[----:B------:R-:W4:Y:S02]  /*dd10*/  LDG.E R19, desc[UR6][R18.64] ;  /* 0x0000000612137981 */ /* 0x000f24000c1e1900 */
[----:B------:R-:W-:-:S06]  /*dd20*/  LEA.HI.X R15, R10, R49, R11, 0x2, P0 ;  /* 0x000000310a0f7211 */ /* 0x000fcc00000f140b */
        /* <DEDUP_REMOVED lines=25> */
.L_x_4123:
[----:B------:R-:W-:Y:S05]  /*dec0*/  BSYNC.RECONVERGENT B3 ;  /* 0x0000000000037941 */ /* 0x000fea0003800200 */
.L_x_4122:
        /* <DEDUP_REMOVED lines=29> */
[----:B------:R-:W-:Y:S01]  /*e0a0*/  IMAD R31, R21, UR10, RZ ;  /* 0x0000000a151f7c24 */ /* 0x000fe2000f8e02ff */
[----:B------:R-:W-:Y:S01]  /*e0b0*/  IADD3 R6, PT, PT, R29, R23, RZ ;  /* 0x000000171d067210 */ /* 0x000fe20007ffe0ff */
[----:B------:R-:W-:Y:S01]  /*e0c0*/  IMAD R29, R24, UR11, R25 ;  /* 0x0000000b181d7c24 */ /* 0x000fe2000f8e0219 */
[-C--:B------:R-:W-:Y:S01]  /*e0d0*/  LEA.HI.X R23, R26, R49.reuse, R19, 0x2, P1 ;  /* 0x000000311a177211 */ /* 0x080fe200008f1413 */
[----:B------:R-:W-:Y:S01]  /*e0e0*/  IMAD.WIDE.U32 R26, R24, UR10, RZ ;  /* 0x0000000a181a7c25 */ /* 0x000fe2000f8e00ff */
[----:B------:R-:W-:-:S03]  /*e0f0*/  LEA.HI.X R19, R28, R49, R6, 0x2, P2 ;  /* 0x000000311c137211 */ /* 0x000fc600010f1406 */
[----:B------:R-:W-:Y:S01]  /*e100*/  IMAD.WIDE.U32 R24, R20, UR10, RZ ;  /* 0x0000000a14187c25 */ /* 0x000fe2000f8e00ff */
[----:B------:R-:W-:Y:S01]  /*e110*/  LEA R28, P1, R26, R47, 0x2 ;  /* 0x0000002f1a1c7211 */ /* 0x000fe200078210ff */
[----:B------:R0:W2:Y:S01]  /*e120*/  LDG.E R6, desc[UR6][R22.64] ;  /* 0x0000000616067981 */ /* 0x0000a2000c1e1900 */
[----:B------:R-:W-:Y:S01]  /*e130*/  IADD3 R21, PT, PT, R27, R29, RZ ;  /* 0x0000001d1b157210 */ /* 0x000fe20007ffe0ff */
        /* <DEDUP_REMOVED lines=8> */
[----:B0-----:R-:W-:Y:S01]  /*e1c0*/  IMAD.WIDE.U32 R22, R16, UR10, RZ ;  /* 0x0000000a10167c25 */ /* 0x001fe2000f8e00ff */
[----:B------:R-:W-:Y:S01]  /*e1d0*/  LEA.HI.X R21, R24, R49, R21, 0x2, P1 ;  /* 0x0000003118157211 */ /* 0x000fe200008f1415 */
[----:B------:R-:W4:Y:S02]  /*e1e0*/  LDG.E R28, desc[UR6][R28.64] ;  /* 0x000000061c1c7981 */ /* 0x000f24000c1e1900 */
[----:B------:R-:W-:Y:S02]  /*e1f0*/  IMAD.WIDE.U32 R24, R14, UR10, RZ ;  /* 0x0000000a0e187c25 */ /* 0x000fe4000f8e00ff */
[----:B------:R0:W4:Y:S02]  /*e200*/  LDG.E R20, desc[UR6][R20.64] ;  /* 0x0000000614147981 */ /* 0x000124000c1e1900 */
[----:B------:R-:W-:Y:S01]  /*e210*/  IMAD R17, R16, UR11, R17 ;  /* 0x0000000b10117c24 */ /* 0x000fe2000f8e0211 */
[----:B------:R-:W-:Y:S01]  /*e220*/  LEA R16, P1, R24, R47, 0x2 ;  /* 0x0000002f18107211 */ /* 0x000fe200078210ff */
[----:B-1----:R-:W-:Y:S01]  /*e230*/  IMAD R19, R13, UR10, RZ ;  /* 0x0000000a0d137c24 */ /* 0x002fe2000f8e02ff */
[----:B------:R-:W-:-:S02]  /*e240*/  IADD3 R15, PT, PT, R25, R15, RZ ;  /* 0x0000000f190f7210 */ /* 0x000fc40007ffe0ff */
[----:B------:R-:W-:Y:S01]  /*e250*/  IADD3 R13, PT, PT, R23, R17, RZ ;  /* 0x00000011170d7210 */ /* 0x000fe20007ffe0ff */
[----:B------:R-:W-:Y:S01]  /*e260*/  IMAD R19, R12, UR11, R19 ;  /* 0x0000000b0c137c24 */ /* 0x000fe2000f8e0213 */
[----:B------:R-:W-:Y:S01]  /*e270*/  LEA.HI.X R17, R24, R49, R15, 0x2, P1 ;  /* 0x0000003118117211 */ /* 0x000fe200008f140f */
[----:B------:R-:W-:Y:S01]  /*e280*/  IMAD.WIDE.U32 R24, R12, UR10, RZ ;  /* 0x0000000a0c187c25 */ /* 0x000fe2000f8e00ff */
[----:B------:R-:W-:-:S03]  /*e290*/  LEA R14, P2, R22, R47, 0x2 ;  /* 0x0000002f160e7211 */ /* 0x000fc600078410ff */
[----:B0-----:R-:W-:Y:S01]  /*e2a0*/  IMAD R21, R11, UR10, RZ ;  /* 0x0000000a0b157c24 */ /* 0x001fe2000f8e02ff */
[----:B------:R-:W-:Y:S01]  /*e2b0*/  LEA.HI.X R15, R22, R49, R13, 0x2, P2 ;  /* 0x00000031160f7211 */ /* 0x000fe200010f140d */
[----:B------:R-:W-:Y:S01]  /*e2c0*/  IMAD.WIDE.U32 R12, R10, UR10, RZ ;  /* 0x0000000a0a0c7c25 */ /* 0x000fe2000f8e00ff */
[----:B------:R-:W-:Y:S01]  /*e2d0*/  LEA R22, P1, R24, R47, 0x2 ;  /* 0x0000002f18167211 */ /* 0x000fe200078210ff */
[----:B------:R-:W4:Y:S01]  /*e2e0*/  LDG.E R17, desc[UR6][R16.64] ;  /* 0x0000000610117981 */ /* 0x000f22000c1e1900 */
[----:B------:R-:W-:Y:S01]  /*e2f0*/  IADD3 R11, PT, PT, R25, R19, RZ ;  /* 0x00000013190b7210 */ /* 0x000fe20007ffe0ff */
[----:B------:R-:W-:Y:S02]  /*e300*/  IMAD R21, R10, UR11, R21 ;  /* 0x0000000b0a157c24 */ /* 0x000fe4000f8e0215 */
[----:B------:R-:W4:Y:S01]  /*e310*/  LDG.E R15, desc[UR6][R14.64] ;  /* 0x000000060e0f7981 */ /* 0x000f22000c1e1900 */
[----:B------:R-:W-:Y:S02]  /*e320*/  LEA.HI.X R23, R24, R49, R11, 0x2, P1 ;  /* 0x0000003118177211 */ /* 0x000fe400008f140b */
[----:B------:R-:W-:-:S02]  /*e330*/  LEA R10, P1, R12, R47, 0x2 ;  /* 0x0000002f0c0a7211 */ /* 0x000fc400078210ff */
[----:B------:R-:W-:Y:S02]  /*e340*/  IADD3 R11, PT, PT, R13, R21, RZ ;  /* 0x000000150d0b7210 */ /* 0x000fe40007ffe0ff */
[----:B------:R-:W4:Y:S02]  /*e350*/  LDG.E R23, desc[UR6][R22.64] ;  /* 0x0000000616177981 */ /* 0x000f24000c1e1900 */
[----:B------:R-:W-:-:S06]  /*e360*/  LEA.HI.X R11, R12, R49, R11, 0x2, P1 ;  /* 0x000000310c0b7211 */ /* 0x000fcc00008f140b */
[----:B------:R-:W4:Y:S01]  /*e370*/  LDG.E R11, desc[UR6][R10.64] ;  /* 0x000000060a0b7981 */ /* 0x000f22000c1e1900 */
        /* <DEDUP_REMOVED lines=9> */
[----:B------:R-:W-:-:S07]  /*e410*/  FFMA.FTZ R50, R7, R11, R20 ;  /* 0x0000000b07327223 */ /* 0x000fce0000010014 */
.L_x_4126:
[----:B------:R-:W-:Y:S05]  /*e420*/  BSYNC.RECONVERGENT B3 ;  /* 0x0000000000037941 */ /* 0x000fea0003800200 */
.L_x_4125:
        /* <DEDUP_REMOVED lines=33> */
[----:B------:R-:W-:Y:S02]  /*e640*/  IMAD R11, R10, UR11, R11 ;  /* 0x0000000b0a0b7c24 */ /* 0x000fe4000f8e020b */
[----:B------:R-:W3:Y:S01]  /*e650*/  LDG.E R13, desc[UR6][R12.64] ;  /* 0x000000060c0d7981 */ /* 0x000ee2000c1e1900 */
[----:B------:R-:W-:Y:S02]  /*e660*/  LEA.HI.X R19, R16, R49, R19, 0x2, P1 ;  /* 0x0000003110137211 */ /* 0x000fe400008f1413 */
[----:B------:R-:W-:Y:S02]  /*e670*/  LEA R10, P1, R20, R47, 0x2 ;  /* 0x0000002f140a7211 */ /* 0x000fe400078210ff */
[----:B------:R-:W-:-:S02]  /*e680*/  IADD3 R11, PT, PT, R21, R11, RZ ;  /* 0x0000000b150b7210 */ /* 0x000fc40007ffe0ff */
        /* <DEDUP_REMOVED lines=8> */
[----:B------:R-:W-:-:S07]  /*e710*/  FFMA.FTZ R50, R7, R11, R50 ;  /* 0x0000000b07327223 */ /* 0x000fce0000010032 */
.L_x_4128:
[----:B------:R-:W-:Y:S05]  /*e720*/  BSYNC.RECONVERGENT B3 ;  /* 0x0000000000037941 */ /* 0x000fea0003800200 */
.L_x_4127:
        /* <DEDUP_REMOVED lines=30> */
[----:B------:R-:W-:-:S06]  /*e910*/  @P0 LEA.HI.X R11, R18, R49, R4, 0x2, P1 ;  /* 0x00000031120b0211 */ /* 0x000fcc00008f1404 */
[----:B------:R-:W3:Y:S01]  /*e920*/  @P0 LDG.E R11, desc[UR6][R10.64] ;  /* 0x000000060a0b0981 */ /* 0x000ee2000c1e1900 */
[----:B--2---:R-:W-:-:S04]  /*e930*/  FFMA.FTZ R50, R7, R12, R50 ;  /* 0x0000000c07327223 */ /* 0x004fc80000010032 */
[----:B---3--:R-:W-:-:S07]  /*e940*/  @P0 FFMA.FTZ R50, R7, R11, R50 ;  /* 0x0000000b07320223 */ /* 0x008fce0000010032 */
.L_x_4121:
[----:B------:R-:W-:Y:S05]  /*e950*/  BSYNC.RECONVERGENT B2 ;  /* 0x0000000000027941 */ /* 0x000fea0003800200 */
.L_x_4120:
        /* <DEDUP_REMOVED lines=431> */
.L_x_4130:
        /* <DEDUP_REMOVED lines=40> */
[----:B--2---:R-:W-:-:S04]  /*106d0*/  IADD3 R47, P1, PT, R6, UR10, RZ ;  /* 0x0000000a062f7c10 */ /* 0x004fc8000ff3e0ff */
[----:B------:R-:W-:Y:S02]  /*106e0*/  IADD3.X R49, PT, PT, RZ, UR11, RZ, P1, !PT ;  /* 0x0000000bff317c10 */ /* 0x000fe40008ffe4ff */
[----:B------:R-:W-:Y:S02]  /*106f0*/  LOP3.LUT R46, R4, 0xf, RZ, 0xc0, !PT ;  /* 0x0000000f042e7812 */ /* 0x000fe400078ec0ff */
[----:B------:R-:W-:Y:S02]  /*10700*/  MOV R50, RZ ;  /* 0x000000ff00327202 */ /* 0x000fe40000000f00 */
[----:B-1----:R-:W-:-:S04]  /*10710*/  LEA R8, P2, R10, UR12, 0x3 ;  /* 0x0000000c0a087c11 */ /* 0x002fc8000f8418ff */
[----:B------:R-:W-:Y:S01]  /*10720*/  LEA.HI.X R9, R10, UR13, R11, 0x3, P2 ;  /* 0x0000000d0a097c11 */ /* 0x000fe200090f1c0b */
[----:B0-----:R-:W-:Y:S08]  /*10730*/  @!P0 BRA `(.L_x_4134) ;  /* 0x0000000800748947 */ /* 0x001ff00003800000 */
[----:B------:R-:W-:Y:S01]  /*10740*/  HFMA2 R50, -RZ, RZ, 0, 0 ;  /* 0x00000000ff327431 */ /* 0x000fe200000001ff */
[----:B------:R-:W-:Y:S01]  /*10750*/  BSSY.RECONVERGENT B4, `(.L_x_4134) ;  /* 0x000009b000047945 */ /* 0x000fe20003800200 */
[----:B------:R-:W-:Y:S02]  /*10760*/  LOP3.LUT R48, R48, 0x7fffffff, RZ, 0xc0, !PT ;  /* 0x7fffffff30307812 */ /* 0x000fe400078ec0ff */
[----:B------:R-:W-:-:S07]  /*10770*/  LOP3.LUT R6, R4, 0xfffffff0, RZ, 0xc0, !PT ;  /* 0xfffffff004067812 */ /* 0x000fce00078ec0ff */
.L_x_4135:
        /* <DEDUP_REMOVED lines=153> */
.L_x_4134:
[----:B------:R-:W-:Y:S05]  /*11110*/  BSYNC.RECONVERGENT B3 ;  /* 0x0000000000037941 */ /* 0x000fea0003800200 */
.L_x_4133:
        /* <DEDUP_REMOVED lines=85> */
.L_x_4137:
[----:B------:R-:W-:Y:S05]  /*11670*/  BSYNC.RECONVERGENT B3 ;  /* 0x0000000000037941 */ /* 0x000fea0003800200 */
.L_x_4136:
        /* <DEDUP_REMOVED lines=47> */
.L_x_4139:
[----:B------:R-:W-:Y:S05]  /*11970*/  BSYNC.RECONVERGENT B3 ;  /* 0x0000000000037941 */ /* 0x000fea0003800200 */
.L_x_4138:
        /* <DEDUP_REMOVED lines=34> */
.L_x_4132:
[----:B------:R-:W-:Y:S05]  /*11ba0*/  BSYNC.RECONVERGENT B2 ;  /* 0x0000000000027941 */ /* 0x000fea0003800200 */
.L_x_4131:
[----:B------:R-:W0:Y:S01]  /*11bb0*/  LDCU.64 UR10, c[0x0][0x710] ;  /* 0x0000e200ff0a77ac */ /* 0x000e220008000a00 */
[----:B------:R-:W-:Y:S02]  /*11bc0*/  IADD3 R3, PT, PT, R3, 0x80, RZ ;  /* 0x0000008003037810 */ /* 0x000fe40007ffe0ff */
[----:B0-----:R-:W-:-:S04]  /*11bd0*/  IADD3 R4, P0, PT, R5, UR10, RZ ;  /* 0x0000000a05047c10 */ /* 0x001fc8000ff1e0ff */
[----:B------:R-:W-:-:S05]  /*11be0*/  IADD3.X R5, PT, PT, RZ, UR11, RZ, P0, !PT ;  /* 0x0000000bff057c10 */ /* 0x000fca00087fe4ff */
[----:B------:R0:W-:Y:S04]  /*11bf0*/  STG.E desc[UR6][R4.64], R50 ;  /* 0x0000003204007986 */ /* 0x0001e8000c101906 */
.L_x_4118:
        /* <DEDUP_REMOVED lines=426> */
.L_x_4141:
        /* <DEDUP_REMOVED lines=51> */
.L_x_4146:
        /* <DEDUP_REMOVED lines=153> */
.L_x_4145:
[----:B------:R-:W-:Y:S05]  /*14360*/  BSYNC.RECONVERGENT B3 ;  /* 0x0000000000037941 */ /* 0x000fea0003800200 */
.L_x_4144:
        /* <DEDUP_REMOVED lines=85> */
.L_x_4148:
[----:B------:R-:W-:Y:S05]  /*148c0*/  BSYNC.RECONVERGENT B3 ;  /* 0x0000000000037941 */ /* 0x000fea0003800200 */
.L_x_4147:
        /* <DEDUP_REMOVED lines=47> */
.L_x_4150:
[----:B------:R-:W-:Y:S05]  /*14bc0*/  BSYNC.RECONVERGENT B3 ;  /* 0x0000000000037941 */ /* 0x000fea0003800200 */
.L_x_4149:
        /* <DEDUP_REMOVED lines=34> */
.L_x_4143:
[----:B------:R-:W-:Y:S05]  /*14df0*/  BSYNC.RECONVERGENT B2 ;  /* 0x0000000000027941 */ /* 0x000fea0003800200 */
.L_x_4142:
[----:B------:R-:W0:Y:S01]  /*14e00*/  LDCU.64 UR10, c[0x0][0x710] ;  /* 0x0000e200ff0a77ac */ /* 0x000e220008000a00 */
[----:B------:R-:W-:Y:S02]  /*14e10*/  IADD3 R3, PT, PT, R3, 0x80, RZ ;  /* 0x0000008003037810 */ /* 0x000fe40007ffe0ff */
[----:B0-----:R-:W-:-:S04]  /*14e20*/  IADD3 R4, P0, PT, R5, UR10, RZ ;  /* 0x0000000a05047c10 */ /* 0x001fc8000ff1e0ff */
[----:B------:R-:W-:-:S05]  /*14e30*/  IADD3.X R5, PT, PT, RZ, UR11, RZ, P0, !PT ;  /* 0x0000000bff057c10 */ /* 0x000fca00087fe4ff */
[----:B------:R1:W-:Y:S04]  /*14e40*/  STG.E desc[UR6][R4.64], R50 ;  /* 0x0000003204007986 */ /* 0x0003e8000c101906 */
.L_x_4129:
        /* <DEDUP_REMOVED lines=426> */
.L_x_4152:
        /* <DEDUP_REMOVED lines=51> */
.L_x_4157:
        /* <DEDUP_REMOVED lines=153> */
.L_x_4156:
[----:B------:R-:W-:Y:S05]  /*175b0*/  BSYNC.RECONVERGENT B3 ;  /* 0x0000000000037941 */ /* 0x000fea0003800200 */
.L_x_4155:
        /* <DEDUP_REMOVED lines=85> */
.L_x_4159:
[----:B------:R-:W-:Y:S05]  /*17b10*/  BSYNC.RECONVERGENT B3 ;  /* 0x0000000000037941 */ /* 0x000fea0003800200 */
.L_x_4158:
        /* <DEDUP_REMOVED lines=47> */
.L_x_4161:
[----:B------:R-:W-:Y:S05]  /*17e10*/  BSYNC.RECONVERGENT B3 ;  /* 0x0000000000037941 */ /* 0x000fea0003800200 */
.L_x_4160:
        /* <DEDUP_REMOVED lines=34> */
.L_x_4154:
[----:B------:R-:W-:Y:S05]  /*18040*/  BSYNC.RECONVERGENT B2 ;  /* 0x0000000000027941 */ /* 0x000fea0003800200 */
.L_x_4153:
[----:B------:R-:W0:Y:S01]  /*18050*/  LDCU.64 UR10, c[0x0][0x710] ;  /* 0x0000e200ff0a77ac */ /* 0x000e220008000a00 */
[----:B------:R-:W-:Y:S02]  /*18060*/  IADD3 R3, PT, PT, R3, 0x80, RZ ;  /* 0x0000008003037810 */ /* 0x000fe40007ffe0ff */
[----:B0-----:R-:W-:-:S04]  /*18070*/  IADD3 R4, P0, PT, R5, UR10, RZ ;  /* 0x0000000a05047c10 */ /* 0x001fc8000ff1e0ff */
[----:B------:R-:W-:-:S05]  /*18080*/  IADD3.X R5, PT, PT, RZ, UR11, RZ, P0, !PT ;  /* 0x0000000bff057c10 */ /* 0x000fca00087fe4ff */
[----:B------:R1:W-:Y:S04]  /*18090*/  STG.E desc[UR6][R4.64], R50 ;  /* 0x0000003204007986 */ /* 0x0003e8000c101906 */
.L_x_4140:
        /* <DEDUP_REMOVED lines=426> */
.L_x_4163:
        /* <DEDUP_REMOVED lines=51> */
.L_x_4168:
        /* <DEDUP_REMOVED lines=153> */
.L_x_4167:
[----:B------:R-:W-:Y:S05]  /*1a800*/  BSYNC.RECONVERGENT B3 ;  /* 0x0000000000037941 */ /* 0x000fea0003800200 */
.L_x_4166:
        /* <DEDUP_REMOVED lines=85> */
.L_x_4170:
[----:B------:R-:W-:Y:S05]  /*1ad60*/  BSYNC.RECONVERGENT B3 ;  /* 0x0000000000037941 */ /* 0x000fea0003800200 */
.L_x_4169:
        /* <DEDUP_REMOVED lines=47> */
.L_x_4172:
[----:B------:R-:W-:Y:S05]  /*1b060*/  BSYNC.RECONVERGENT B3 ;  /* 0x0000000000037941 */ /* 0x000fea0003800200 */
.L_x_4171:
        /* <DEDUP_REMOVED lines=34> */
.L_x_4165:
[----:B------:R-:W-:Y:S05]  /*1b290*/  BSYNC.RECONVERGENT B2 ;  /* 0x0000000000027941 */ /* 0x000fea0003800200 */
.L_x_4164:
[----:B------:R-:W0:Y:S01]  /*1b2a0*/  LDCU.64 UR10, c[0x0][0x710] ;  /* 0x0000e200ff0a77ac */ /* 0x000e220008000a00 */
[----:B------:R-:W-:Y:S02]  /*1b2b0*/  IADD3 R3, PT, PT, R3, 0x80, RZ ;  /* 0x0000008003037810 */ /* 0x000fe40007ffe0ff */
[----:B0-----:R-:W-:-:S04]  /*1b2c0*/  IADD3 R4, P0, PT, R5, UR10, RZ ;  /* 0x0000000a05047c10 */ /* 0x001fc8000ff1e0ff */
[----:B------:R-:W-:-:S05]  /*1b2d0*/  IADD3.X R5, PT, PT, RZ, UR11, RZ, P0, !PT ;  /* 0x0000000bff057c10 */ /* 0x000fca00087fe4ff */
[----:B------:R2:W-:Y:S04]  /*1b2e0*/  STG.E desc[UR6][R4.64], R50 ;  /* 0x0000003204007986 */ /* 0x0005e8000c101906 */
.L_x_4151:
        /* <DEDUP_REMOVED lines=427> */
.L_x_4174:
        /* <DEDUP_REMOVED lines=51> */
.L_x_4179:
        /* <DEDUP_REMOVED lines=153> */
.L_x_4178:
[----:B------:R-:W-:Y:S05]  /*1da60*/  BSYNC.RECONVERGENT B3 ;  /* 0x0000000000037941 */ /* 0x000fea0003800200 */
.L_x_4177:
        /* <DEDUP_REMOVED lines=85> */
.L_x_4181:
[----:B------:R-:W-:Y:S05]  /*1dfc0*/  BSYNC.RECONVERGENT B3 ;  /* 0x0000000000037941 */ /* 0x000fea0003800200 */
.L_x_4180:
        /* <DEDUP_REMOVED lines=47> */
.L_x_4183:
[----:B------:R-:W-:Y:S05]  /*1e2c0*/  BSYNC.RECONVERGENT B3 ;  /* 0x0000000000037941 */ /* 0x000fea0003800200 */
.L_x_4182:
        /* <DEDUP_REMOVED lines=34> */
.L_x_4176:
[----:B------:R-:W-:Y:S05]  /*1e4f0*/  BSYNC.RECONVERGENT B2 ;  /* 0x0000000000027941 */ /* 0x000fea0003800200 */
.L_x_4175:
[----:B------:R-:W0:Y:S01]  /*1e500*/  LDCU.64 UR10, c[0x0][0x710] ;  /* 0x0000e200ff0a77ac */ /* 0x000e220008000a00 */
[----:B------:R-:W-:Y:S02]  /*1e510*/  IADD3 R3, PT, PT, R3, 0x80, RZ ;  /* 0x0000008003037810 */ /* 0x000fe40007ffe0ff */
[----:B0-----:R-:W-:-:S04]  /*1e520*/  IADD3 R4, P0, PT, R5, UR10, RZ ;  /* 0x0000000a05047c10 */ /* 0x001fc8000ff1e0ff */
[----:B------:R-:W-:-:S05]  /*1e530*/  IADD3.X R5, PT, PT, RZ, UR11, RZ, P0, !PT ;  /* 0x0000000bff057c10 */ /* 0x000fca00087fe4ff */
[----:B------:R2:W-:Y:S04]  /*1e540*/  STG.E desc[UR6][R4.64], R50 ;  /* 0x0000003204007986 */ /* 0x0005e8000c101906 */
.L_x_4162:
[----:B------:R-:W-:-:S13]  /*1e550*/  ISETP.GE.AND P0, PT, R3, UR4, PT ;  /* 0x0000000403007c0c */ /* 0x000fda000bf06270 */
[----:B------:R-:W-:Y:S05]  /*1e560*/  @P0 BREAK.RELIABLE B0 ;  /* 0x0000000000000942 */ /* 0x000fea0003800100 */
[----:B------:R-:W-:Y:S05]  /*1e570*/  @P0 BRA `(.L_x_4173) ;  /* 0x0000003000900947 */ /* 0x000fea0003800000 */
[----:B------:R-:W-:Y:S05]  /*1e580*/  BSYNC.RELIABLE B0 ;  /* 0x0000000000007941 */ /* 0x000fea0003800100 */
.L_x_4117:
        /* <DEDUP_REMOVED lines=424> */
.L_x_4184:
        /* <DEDUP_REMOVED lines=51> */
.L_x_4189:
        /* <DEDUP_REMOVED lines=153> */
.L_x_4188:
[----:B------:R-:W-:Y:S05]  /*20cd0*/  BSYNC.RECONVERGENT B3 ;  /* 0x0000000000037941 */ /* 0x000fea0003800200 */
.L_x_4187:
        /* <DEDUP_REMOVED lines=85> */
.L_x_4191:
[----:B------:R-:W-:Y:S05]  /*21230*/  BSYNC.RECONVERGENT B3 ;  /* 0x0000000000037941 */ /* 0x000fea0003800200 */
.L_x_4190:
        /* <DEDUP_REMOVED lines=47> */
.L_x_4193:
[----:B------:R-:W-:Y:S05]  /*21530*/  BSYNC.RECONVERGENT B3 ;  /* 0x0000000000037941 */ /* 0x000fea0003800200 */
.L_x_4192:
        /* <DEDUP_REMOVED lines=34> */
.L_x_4186:
[----:B------:R-:W-:Y:S05]  /*21760*/  BSYNC.RECONVERGENT B2 ;  /* 0x0000000000027941 */ /* 0x000fea0003800200 */
.L_x_4185:
[----:B------:R-:W0:Y:S01]  /*21770*/  LDCU.64 UR10, c[0x0][0x710] ;  /* 0x0000e200ff0a77ac */ /* 0x000e220008000a00 */
[----:B------:R-:W-:Y:S02]  /*21780*/  IADD3 R3, PT, PT, R3, 0x80, RZ ;  /* 0x0000008003037810 */ /* 0x000fe40007ffe0ff */
[----:B0-----:R-:W-:-:S04]  /*21790*/  IADD3 R4, P0, PT, R5, UR10, RZ ;  /* 0x0000000a05047c10 */ /* 0x001fc8000ff1e0ff */
[----:B------:R-:W-:-:S05]  /*217a0*/  IADD3.X R5, PT, PT, RZ, UR11, RZ, P0, !PT ;  /* 0x0000000bff057c10 */ /* 0x000fca00087fe4ff */
[----:B------:R3:W-:Y:S04]  /*217b0*/  STG.E desc[UR6][R4.64], R50 ;  /* 0x0000003204007986 */ /* 0x0007e8000c101906 */
.L_x_4173:
[----:B------:R-:W-:Y:S05]  /*217c0*/  BSYNC.RECONVERGENT B1 ;  /* 0x0000000000017941 */ /* 0x000fea0003800200 */
.L_x_4116:
        /* <DEDUP_REMOVED lines=427> */
.L_x_4194:
        /* <DEDUP_REMOVED lines=20> */
[----:B------:R-:W-:Y:S02]  /*233c0*/  SEL R5, R12, 0x1, P0 ;  /* 0x000000010c057807 */ /* 0x000fe40000000000 */
[----:B-----5:R-:W-:Y:S01]  /*233d0*/  SEL R7, R13, RZ, P0 ;  /* 0x000000ff0d077207 */ /* 0x020fe20000000000 */
        /* <DEDUP_REMOVED lines=18> */
[----:B------:R0:W5:Y:S01]  /*23500*/  LDG.E R5, desc[UR6][R4.64] ;  /* 0x0000000604057981 */ /* 0x000162000c1e1900 */
[----:B------:R-:W-:Y:S01]  /*23510*/  ISETP.GE.U32.AND P0, PT, R0, 0x10, PT ;  /* 0x000000100000780c */ /* 0x000fe20003f06070 */
[----:B------:R-:W-:Y:S01]  /*23520*/  BSSY.RECONVERGENT B2, `(.L_x_4197) ;  /* 0x00000a6000027945 */ /* 0x000fe20003800200 */
[----:B------:R-:W-:Y:S01]  /*23530*/  HFMA2 R48, -RZ, RZ, 0, 0 ;  /* 0x00000000ff307431 */ /* 0x000fe200000001ff */
[----:B------:R-:W-:Y:S02]  /*23540*/  MOV R10, R12 ;  /* 0x0000000c000a7202 */ /* 0x000fe40000000f00 */
[----:B------:R-:W-:Y:S02]  /*23550*/  ISETP.GE.U32.AND.EX P0, PT, R14, RZ, PT, P0 ;  /* 0x000000ff0e00720c */ /* 0x000fe40003f06100 */
[----:B------:R-:W-:Y:S02]  /*23560*/  MOV R11, R13 ;  /* 0x0000000d000b7202 */ /* 0x000fe40000000f00 */
[----:B------:R-:W-:-:S09]  /*23570*/  LOP3.LUT R6, R0, 0xf, RZ, 0xc0, !PT ;  /* 0x0000000f00067812 */ /* 0x000fd200078ec0ff */
[----:B0-----:R-:W-:Y:S05]  /*23580*/  @!P0 BRA `(.L_x_4198) ;  /* 0x00000008007c8947 */ /* 0x001fea0003800000 */
[----:B------:R-:W-:Y:S01]  /*23590*/  BSSY.RECONVERGENT B3, `(.L_x_4198) ;  /* 0x000009e000037945 */ /* 0x000fe20003800200 */
[----:B------:R-:W-:Y:S02]  /*235a0*/  MOV R13, R11 ;  /* 0x0000000b000d7202 */ /* 0x000fe40000000f00 */
[----:B------:R-:W-:Y:S02]  /*235b0*/  LOP3.LUT R7, R14, 0x7fffffff, RZ, 0xc0, !PT ;  /* 0x7fffffff0e077812 */ /* 0x000fe400078ec0ff */
[----:B------:R-:W-:Y:S02]  /*235c0*/  LOP3.LUT R4, R0, 0xfffffff0, RZ, 0xc0, !PT ;  /* 0xfffffff000047812 */ /* 0x000fe400078ec0ff */
[----:B------:R-:W-:-:S07]  /*235d0*/  MOV R48, RZ ;  /* 0x000000ff00307202 */ /* 0x000fce0000000f00 */
.L_x_4199:
        /* <DEDUP_REMOVED lines=26> */
[----:B------:R-:W-:Y:S01]  /*23780*/  IMAD R37, R45, UR4, RZ ;  /* 0x000000042d257c24 */ /* 0x000fe2000f8e02ff */
        /* <DEDUP_REMOVED lines=9> */
[----:B------:R0:W2:Y:S01]  /*23820*/  LDG.E R28, desc[UR6][R28.64] ;  /* 0x000000061c1c7981 */ /* 0x0000a2000c1e1900 */
[----:B------:R-:W-:Y:S01]  /*23830*/  IADD3 R41, PT, PT, R41, R47, RZ ;  /* 0x0000002f29297210 */ /* 0x000fe20007ffe0ff */
[----:B------:R-:W-:Y:S02]  /*23840*/  IMAD R21, R21, UR4, RZ ;  /* 0x0000000415157c24 */ /* 0x000fe4000f8e02ff */
[----:B------:R-:W-:Y:S01]  /*23850*/  IMAD R35, R35, UR4, RZ ;  /* 0x0000000423237c24 */ /* 0x000fe2000f8e02ff */
[----:B------:R-:W-:Y:S01]  /*23860*/  LEA.HI.X R47, R40, R3, R41, 0x2, P0 ;  /* 0x00000003282f7211 */ /* 0x000fe200000f1429 */
[----:B------:R-:W-:Y:S01]  /*23870*/  IMAD R33, R33, UR4, RZ ;  /* 0x0000000421217c24 */ /* 0x000fe2000f8e02ff */
[----:B------:R-:W-:Y:S01]  /*23880*/  IADD3 R41, PT, PT, R45, R43, RZ ;  /* 0x0000002b2d297210 */ /* 0x000fe20007ffe0ff */
[----:B------:R-:W-:Y:S01]  /*23890*/  IMAD R45, R20, UR5, R21 ;  /* 0x00000005142d7c24 */ /* 0x000fe2000f8e0215 */
[-C--:B------:R-:W-:Y:S01]  /*238a0*/  LEA R40, P0, R44, R2.reuse, 0x2 ;  /* 0x000000022c287211 */ /* 0x080fe200078010ff */
[----:B------:R-:W-:Y:S01]  /*238b0*/  IMAD.WIDE.U32 R20, R20, UR4, RZ ;  /* 0x0000000414147c25 */ /* 0x000fe2000f8e00ff */
[----:B------:R1:W3:Y:S03]  /*238c0*/  LDG.E R36, desc[UR6][R36.64] ;  /* 0x0000000624247981 */ /* 0x0002e6000c1e1900 */
[----:B------:R-:W-:Y:S01]  /*238d0*/  IMAD.WIDE.U32 R42, R34, UR4, RZ ;  /* 0x00000004222a7c25 */ /* 0x000fe2000f8e00ff */
[----:B------:R-:W-:Y:S01]  /*238e0*/  LEA.HI.X R41, R44, R3, R41, 0x2, P0 ;  /* 0x000000032c297211 */ /* 0x000fe200000f1429 */
[----:B------:R-:W4:Y:S02]  /*238f0*/  LDG.E R46, desc[UR6][R46.64] ;  /* 0x000000062e2e7981 */ /* 0x000f24000c1e1900 */
[----:B------:R-:W-:Y:S01]  /*23900*/  IMAD R35, R34, UR5, R35 ;  /* 0x0000000522237c24 */ /* 0x000fe2000f8e0223 */
[----:B------:R-:W-:Y:S01]  /*23910*/  LEA R44, P0, R20, R2, 0x2 ;  /* 0x00000002142c7211 */ /* 0x000fe200078010ff */
[----:B------:R1:W4:Y:S01]  /*23920*/  LDG.E R50, desc[UR6][R40.64] ;  /* 0x0000000628327981 */ /* 0x000322000c1e1900 */
[----:B------:R-:W-:-:S02]  /*23930*/  IADD3 R21, PT, PT, R21, R45, RZ ;  /* 0x0000002d15157210 */ /* 0x000fc40007ffe0ff */
[----:B------:R-:W-:Y:S02]  /*23940*/  LEA R34, P1, R42, R2, 0x2 ;  /* 0x000000022a227211 */ /* 0x000fe400078210ff */
[----:B0-----:R-:W-:Y:S01]  /*23950*/  IADD3 R29, PT, PT, R43, R35, RZ ;  /* 0x000000232b1d7210 */ /* 0x001fe20007ffe0ff */
[----:B-1----:R-:W-:Y:S01]  /*23960*/  IMAD R37, R32, UR5, R33 ;  /* 0x0000000520257c24 */ /* 0x002fe2000f8e0221 */
[-C--:B------:R-:W-:Y:S01]  /*23970*/  LEA.HI.X R45, R20, R3.reuse, R21, 0x2, P0 ;  /* 0x00000003142d7211 */ /* 0x080fe200000f1415 */
[----:B------:R-:W-:Y:S01]  /*23980*/  IMAD.WIDE.U32 R20, R32, UR4, RZ ;  /* 0x0000000420147c25 */ /* 0x000fe2000f8e00ff */
[----:B------:R-:W-:-:S03]  /*23990*/  LEA.HI.X R35, R42, R3, R29, 0x2, P1 ;  /* 0x000000032a237211 */ /* 0x000fc600008f141d */
[----:B------:R-:W-:Y:S01]  /*239a0*/  IMAD R29, R31, UR4, RZ ;  /* 0x000000041f1d7c24 */ /* 0x000fe2000f8e02ff */
[-C--:B------:R-:W-:Y:S01]  /*239b0*/  LEA R40, P0, R20, R2.reuse, 0x2 ;  /* 0x0000000214287211 */ /* 0x080fe200078010ff */
[C---:B------:R-:W-:Y:S01]  /*239c0*/  IMAD.WIDE.U32 R32, R30.reuse, UR4, RZ ;  /* 0x000000041e207c25 */ /* 0x040fe2000f8e00ff */
[----:B------:R-:W-:Y:S01]  /*239d0*/  IADD3 R21, PT, PT, R21, R37, RZ ;  /* 0x0000002515157210 */ /* 0x000fe20007ffe0ff */
[----:B------:R-:W4:Y:S02]  /*239e0*/  LDG.E R44, desc[UR6][R44.64] ;  /* 0x000000062c2c7981 */ /* 0x000f24000c1e1900 */
        /* <DEDUP_REMOVED lines=8> */
[----:B------:R-:W4:Y:S02]  /*23a70*/  LDG.E R34, desc[UR6][R34.64] ;  /* 0x0000000622227981 */ /* 0x000f24000c1e1900 */
[----:B------:R-:W-:Y:S01]  /*23a80*/  LEA.HI.X R21, R32, R3, R21, 0x2, P0 ;  /* 0x0000000320157211 */ /* 0x000fe200000f1415 */
[C---:B------:R-:W-:Y:S01]  /*23a90*/  IMAD.WIDE.U32 R30, R26.reuse, UR4, RZ ;  /* 0x000000041a1e7c25 */ /* 0x040fe2000f8e00ff */
[----:B------:R-:W-:Y:S01]  /*23aa0*/  IADD3 R15, PT, PT, R15, R29, RZ ;  /* 0x0000001d0f0f7210 */ /* 0x000fe20007ffe0ff */
[----:B------:R-:W4:Y:S02]  /*23ab0*/  LDG.E R40, desc[UR6][R40.64] ;  /* 0x0000000628287981 */ /* 0x000f24000c1e1900 */
[----:B------:R-:W-:Y:S01]  /*23ac0*/  IMAD R27, R26, UR5, R27 ;  /* 0x000000051a1b7c24 */ /* 0x000fe2000f8e021b */
[-C--:B------:R-:W-:Y:S01]  /*23ad0*/  LEA R26, P0, R14, R2.reuse, 0x2 ;  /* 0x000000020e1a7211 */ /* 0x080fe200078010ff */
[----:B------:R-:W-:Y:S01]  /*23ae0*/  IMAD R29, R25, UR4, RZ ;  /* 0x00000004191d7c24 */ /* 0x000fe2000f8e02ff */
[----:B------:R0:W4:Y:S02]  /*23af0*/  LDG.E R42, desc[UR6][R20.64] ;  /* 0x00000006142a7981 */ /* 0x000124000c1e1900 */
        /* <DEDUP_REMOVED lines=9> */
[----:B------:R-:W4:Y:S02]  /*23b90*/  LDG.E R26, desc[UR6][R26.64] ;  /* 0x000000061a1a7981 */ /* 0x000f24000c1e1900 */
[----:B------:R-:W-:Y:S01]  /*23ba0*/  IMAD R23, R22, UR5, R23 ;  /* 0x0000000516177c24 */ /* 0x000fe2000f8e0217 */
[-C--:B------:R-:W-:Y:S01]  /*23bb0*/  LEA.HI.X R33, R30, R3.reuse, R25, 0x2, P1 ;  /* 0x000000031e217211 */ /* 0x080fe200008f1419 */
[----:B------:R-:W-:Y:S01]  /*23bc0*/  IMAD R11, R11, UR4, RZ ;  /* 0x000000040b0b7c24 */ /* 0x000fe2000f8e02ff */
[----:B------:R-:W-:Y:S01]  /*23bd0*/  LEA.HI.X R25, R14, R3, R15, 0x2, P0 ;  /* 0x000000030e197211 */ /* 0x000fe200000f140f */
[----:B------:R-:W-:Y:S01]  /*23be0*/  IMAD R19, R19, UR4, RZ ;  /* 0x0000000413137c24 */ /* 0x000fe2000f8e02ff */
[----:B------:R-:W-:Y:S01]  /*23bf0*/  LEA R14, P0, R20, R2, 0x2 ;  /* 0x00000002140e7211 */ /* 0x000fe200078010ff */
[----:B------:R-:W4:Y:S01]  /*23c00*/  LDG.E R32, desc[UR6][R32.64] ;  /* 0x0000000620207981 */ /* 0x000f22000c1e1900 */
[----:B------:R-:W-:Y:S01]  /*23c10*/  IADD3 R15, PT, PT, R21, R23, RZ ;  /* 0x00000017150f7210 */ /* 0x000fe20007ffe0ff */
[----:B------:R-:W-:-:S02]  /*23c20*/  IMAD R23, R10, UR5, R11 ;  /* 0x000000050a177c24 */ /* 0x000fc4000f8e020b */
[----:B------:R-:W-:Y:S01]  /*23c30*/  IMAD.WIDE.U32 R10, R10, UR4, RZ ;  /* 0x000000040a0a7c25 */ /* 0x000fe2000f8e00ff */
[----:B------:R-:W-:Y:S01]  /*23c40*/  LEA.HI.X R15, R20, R3, R15, 0x2, P0 ;  /* 0x00000003140f7211 */ /* 0x000fe200000f140f */
[----:B------:R-:W4:Y:S02]  /*23c50*/  LDG.E R24, desc[UR6][R24.64] ;  /* 0x0000000618187981 */ /* 0x000f24000c1e1900 */
[C---:B------:R-:W-:Y:S01]  /*23c60*/  IMAD.WIDE.U32 R20, R18.reuse, UR4, RZ ;  /* 0x0000000412147c25 */ /* 0x040fe2000f8e00ff */
[----:B------:R-:W-:Y:S01]  /*23c70*/  IADD3 R11, PT, PT, R11, R23, RZ ;  /* 0x000000170b0b7210 */ /* 0x000fe20007ffe0ff */
[----:B------:R0:W4:Y:S02]  /*23c80*/  LDG.E R30, desc[UR6][R14.64] ;  /* 0x000000060e1e7981 */ /* 0x000124000c1e1900 */
[----:B------:R-:W-:Y:S01]  /*23c90*/  IMAD R19, R18, UR5, R19 ;  /* 0x0000000512137c24 */ /* 0x000fe2000f8e0213 */
[-C--:B------:R-:W-:Y:S01]  /*23ca0*/  LEA R18, P0, R10, R2.reuse, 0x2 ;  /* 0x000000020a127211 */ /* 0x080fe200078010ff */
[----:B------:R-:W-:Y:S01]  /*23cb0*/  IMAD R23, R39, UR4, RZ ;  /* 0x0000000427177c24 */ /* 0x000fe2000f8e02ff */
[----:B------:R-:W-:-:S02]  /*23cc0*/  LEA R22, P1, R20, R2, 0x2 ;  /* 0x0000000214167211 */ /* 0x000fc400078210ff */
[----:B------:R-:W-:Y:S01]  /*23cd0*/  IADD3 R21, PT, PT, R21, R19, RZ ;  /* 0x0000001315157210 */ /* 0x000fe20007ffe0ff */
[----:B------:R-:W-:Y:S01]  /*23ce0*/  IMAD R39, R38, UR5, R23 ;  /* 0x0000000526277c24 */ /* 0x000fe2000f8e0217 */
[-C--:B------:R-:W-:Y:S01]  /*23cf0*/  LEA.HI.X R19, R10, R3.reuse, R11, 0x2, P0 ;  /* 0x000000030a137211 */ /* 0x080fe200000f140b */
[----:B------:R-:W-:Y:S01]  /*23d00*/  IMAD.WIDE.U32 R10, R38, UR4, RZ ;  /* 0x00000004260a7c25 */ /* 0x000fe2000f8e00ff */
[----:B------:R-:W-:-:S03]  /*23d10*/  LEA.HI.X R23, R20, R3, R21, 0x2, P1 ;  /* 0x0000000314177211 */ /* 0x000fc600008f1415 */
[----:B------:R-:W-:Y:S01]  /*23d20*/  IMAD R17, R17, UR4, RZ ;  /* 0x0000000411117c24 */ /* 0x000fe2000f8e02ff */
[-C--:B------:R-:W-:Y:S01]  /*23d30*/  LEA R20, P0, R10, R2.reuse, 0x2 ;  /* 0x000000020a147211 */ /* 0x080fe200078010ff */
[C---:B0-----:R-:W-:Y:S01]  /*23d40*/  IMAD.WIDE.U32 R14, R16.reuse, UR4, RZ ;  /* 0x00000004100e7c25 */ /* 0x041fe2000f8e00ff */
[----:B------:R-:W-:Y:S01]  /*23d50*/  IADD3 R11, PT, PT, R11, R39, RZ ;  /* 0x000000270b0b7210 */ /* 0x000fe20007ffe0ff */
[----:B------:R-:W4:Y:S02]  /*23d60*/  LDG.E R19, desc[UR6][R18.64] ;  /* 0x0000000612137981 */ /* 0x000f24000c1e1900 */
[----:B------:R-:W-:Y:S01]  /*23d70*/  IMAD R17, R16, UR5, R17 ;  /* 0x0000000510117c24 */ /* 0x000fe2000f8e0211 */
[----:B------:R-:W-:Y:S01]  /*23d80*/  LEA.HI.X R21, R10, R3, R11, 0x2, P0 ;  /* 0x000000030a157211 */ /* 0x000fe200000f140b */
[----:B------:R-:W4:Y:S01]  /*23d90*/  LDG.E R23, desc[UR6][R22.64] ;  /* 0x0000000616177981 */ /* 0x000f22000c1e1900 */
[----:B------:R-:W-:Y:S02]  /*23da0*/  LEA R10, P0, R14, R2, 0x2 ;  /* 0x000000020e0a7211 */ /* 0x000fe400078010ff */
[----:B------:R-:W-:-:S02]  /*23db0*/  IADD3 R11, PT, PT, R15, R17, RZ ;  /* 0x000000110f0b7210 */ /* 0x000fc40007ffe0ff */
[----:B------:R-:W4:Y:S02]  /*23dc0*/  LDG.E R21, desc[UR6][R20.64] ;  /* 0x0000000614157981 */ /* 0x000f24000c1e1900 */
[----:B------:R-:W-:-:S06]  /*23dd0*/  LEA.HI.X R11, R14, R3, R11, 0x2, P0 ;  /* 0x000000030e0b7211 */ /* 0x000fcc00000f140b */
[----:B------:R0:W4:Y:S01]  /*23de0*/  LDG.E R11, desc[UR6][R10.64] ;  /* 0x000000060a0b7981 */ /* 0x000122000c1e1900 */
[----:B------:R-:W-:-:S04]  /*23df0*/  IADD3 R4, P0, PT, R4, -0x10, RZ ;  /* 0xfffffff004047810 */ /* 0x000fc80007f1e0ff */
[----:B------:R-:W-:Y:S02]  /*23e00*/  IADD3.X R7, PT, PT, R7, -0x1, RZ, P0, !PT ;  /* 0xffffffff07077810 */ /* 0x000fe400007fe4ff */
[----:B------:R-:W-:-:S04]  /*23e10*/  ISETP.NE.U32.AND P0, PT, R4, RZ, PT ;  /* 0x000000ff0400720c */ /* 0x000fc80003f05070 */
[----:B------:R-:W-:Y:S02]  /*23e20*/  ISETP.NE.AND.EX P0, PT, R7, RZ, PT, P0 ;  /* 0x000000ff0700720c */ /* 0x000fe40003f05300 */
[----:B0-----:R-:W-:-:S04]  /*23e30*/  IADD3 R10, P1, PT, R12, 0x80, RZ ;  /* 0x000000800c0a7810 */ /* 0x001fc80007f3e0ff */
        /* <DEDUP_REMOVED lines=17> */
[----:B------:R-:W-:Y:S01]  /*23f50*/  MOV R11, R13 ;  /* 0x0000000d000b7202 */ /* 0x000fe20000000f00 */
[----:B------:R-:W-:Y:S06]  /*23f60*/  @P0 BRA `(.L_x_4199) ;  /* 0xfffffff4009c0947 */ /* 0x000fec000383ffff */
[----:B------:R-:W-:Y:S05]  /*23f70*/  BSYNC.RECONVERGENT B3 ;  /* 0x0000000000037941 */ /* 0x000fea0003800200 */
.L_x_4198:
[----:B------:R-:W-:Y:S05]  /*23f80*/  BSYNC.RECONVERGENT B2 ;  /* 0x0000000000027941 */ /* 0x000fea0003800200 */
.L_x_4197:
        /* <DEDUP_REMOVED lines=36> */
[-C--:B------:R-:W-:Y:S01]  /*241d0*/  LEA R22, P1, R26, R2.reuse, 0x2 ;  /* 0x000000021a167211 */ /* 0x080fe200078210ff */
[----:B------:R0:W2:Y:S01]  /*241e0*/  LDG.E R4, desc[UR6][R24.64] ;  /* 0x0000000618047981 */ /* 0x0000a2000c1e1900 */
[----:B------:R-:W-:Y:S01]  /*241f0*/  IADD3 R21, PT, PT, R27, R23, RZ ;  /* 0x000000171b157210 */ /* 0x000fe20007ffe0ff */
[----:B------:R-:W-:Y:S02]  /*24200*/  IMAD R31, R20, UR9, R31 ;  /* 0x00000009141f7c24 */ /* 0x000fe4000f8e021f */
[----:B------:R-:W-:Y:S01]  /*24210*/  IMAD R17, R17, UR8, RZ ;  /* 0x0000000811117c24 */ /* 0x000fe2000f8e02ff */
[----:B------:R-:W-:Y:S01]  /*24220*/  LEA.HI.X R23, R26, R3, R21, 0x2, P1 ;  /* 0x000000031a177211 */ /* 0x000fe200008f1415 */
[----:B------:R-:W-:Y:S01]  /*24230*/  IMAD.WIDE.U32 R26, R16, UR8, RZ ;  /* 0x00000008101a7c25 */ /* 0x000fe2000f8e00ff */
[----:B------:R-:W-:Y:S01]  /*24240*/  LEA R32, P1, R28, R2, 0x2 ;  /* 0x000000021c207211 */ /* 0x000fe200078210ff */
[----:B------:R1:W3:Y:S01]  /*24250*/  LDG.E R18, desc[UR6][R18.64] ;  /* 0x0000000612127981 */ /* 0x0002e2000c1e1900 */
[----:B------:R-:W-:Y:S01]  /*24260*/  IADD3 R20, PT, PT, R29, R31, RZ ;  /* 0x0000001f1d147210 */ /* 0x000fe20007ffe0ff */
[----:B------:R-:W-:-:S02]  /*24270*/  IMAD R17, R16, UR9, R17 ;  /* 0x0000000910117c24 */ /* 0x000fc4000f8e0211 */
[----:B------:R-:W-:Y:S01]  /*24280*/  IMAD R15, R15, UR8, RZ ;  /* 0x000000080f0f7c24 */ /* 0x000fe2000f8e02ff */
[----:B------:R-:W-:Y:S01]  /*24290*/  LEA.HI.X R33, R28, R3, R20, 0x2, P1 ;  /* 0x000000031c217211 */ /* 0x000fe200008f1414 */
[----:B------:R-:W-:Y:S01]  /*242a0*/  IMAD.WIDE.U32 R20, R14, UR8, RZ ;  /* 0x000000080e147c25 */ /* 0x000fe2000f8e00ff */
[-C--:B------:R-:W-:Y:S01]  /*242b0*/  LEA R16, P1, R26, R2.reuse, 0x2 ;  /* 0x000000021a107211 */ /* 0x080fe200078210ff */
[----:B------:R-:W4:Y:S02]  /*242c0*/  LDG.E R22, desc[UR6][R22.64] ;  /* 0x0000000616167981 */ /* 0x000f24000c1e1900 */
[----:B0-----:R-:W-:Y:S01]  /*242d0*/  IMAD R25, R14, UR9, R15 ;  /* 0x000000090e197c24 */ /* 0x001fe2000f8e020f */
[----:B------:R-:W-:Y:S01]  /*242e0*/  IADD3 R15, PT, PT, R27, R17, RZ ;  /* 0x000000111b0f7210 */ /* 0x000fe20007ffe0ff */
[----:B-1----:R-:W-:Y:S01]  /*242f0*/  IMAD R19, R7, UR8, RZ ;  /* 0x0000000807137c24 */ /* 0x002fe2000f8e02ff */
[-C--:B------:R-:W-:Y:S01]  /*24300*/  LEA R14, P2, R20, R2.reuse, 0x2 ;  /* 0x00000002140e7211 */ /* 0x080fe200078410ff */
[----:B------:R-:W-:Y:S01]  /*24310*/  IMAD R13, R13, UR8, RZ ;  /* 0x000000080d0d7c24 */ /* 0x000fe2000f8e02ff */
[----:B------:R-:W-:Y:S01]  /*24320*/  LEA.HI.X R17, R26, R3, R15, 0x2, P1 ;  /* 0x000000031a117211 */ /* 0x000fe200008f140f */
[C---:B------:R-:W-:Y:S01]  /*24330*/  IMAD.WIDE.U32 R26, R6.reuse, UR8, RZ ;  /* 0x00000008061a7c25 */ /* 0x040fe2000f8e00ff */
[----:B------:R-:W-:Y:S01]  /*24340*/  IADD3 R7, PT, PT, R21, R25, RZ ;  /* 0x0000001915077210 */ /* 0x000fe20007ffe0ff */
[----:B------:R-:W4:Y:S02]  /*24350*/  LDG.E R24, desc[UR6][R32.64] ;  /* 0x0000000620187981 */ /* 0x000f24000c1e1900 */
[----:B------:R-:W-:Y:S01]  /*24360*/  IMAD R19, R6, UR9, R19 ;  /* 0x0000000906137c24 */ /* 0x000fe2000f8e0213 */
        /* <DEDUP_REMOVED lines=23> */
.L_x_4201:
[----:B------:R-:W-:Y:S05]  /*244e0*/  BSYNC.RECONVERGENT B2 ;  /* 0x0000000000027941 */ /* 0x000fea0003800200 */
.L_x_4200:
        /* <DEDUP_REMOVED lines=47> */
.L_x_4203:
[----:B------:R-:W-:Y:S05]  /*247e0*/  BSYNC.RECONVERGENT B2 ;  /* 0x0000000000027941 */ /* 0x000fea0003800200 */
.L_x_4202:
        /* <DEDUP_REMOVED lines=34> */
.L_x_4196:
[----:B------:R-:W-:Y:S05]  /*24a10*/  BSYNC.RECONVERGENT B1 ;  /* 0x0000000000017941 */ /* 0x000fea0003800200 */
.L_x_4195:
[----:B------:R-:W-:Y:S01]  /*24a20*/  STG.E desc[UR6][R8.64], R48 ;  /* 0x0000003008007986 */ /* 0x000fe2000c101906 */
[----:B------:R-:W-:Y:S05]  /*24a30*/  EXIT ;  /* 0x000000000000794d */ /* 0x000fea0003800000 */
.L_x_4204:
        /* <DEDUP_REMOVED lines=12> */
.L_x_19019:


//--------------------- .text._ZN2at6native73_GLOBAL__N__c8866d80_35_SparseBinaryOpIntersectionKernel_cu_b2145a98_327112apply_kernelILi128ELi8EZNS1_29binary_op_intersection_kernelINS1_5MulOpEdlEEvRNS_14TensorIteratorEllRKNS_6TensorEbEUliE_EEviT1_ --------------------------
	.section	.text._ZN2at6native73_GLOBAL__N__c8866d80_35_SparseBinaryOpIntersectionKernel_cu_b2145a98_327112apply_kernelILi128ELi8EZNS1_29binary_op_intersection_kernelINS1_5MulOpEdlEEvRNS_14TensorIteratorEllRKNS_6TensorEbEUliE_EEviT1_,"ax",@progbits
	.align	128
.text._ZN2at6native73_GLOBAL__N__c8866d80_35_SparseBinaryOpIntersectionKernel_cu_b2145a98_327112apply_kernelILi128ELi8EZNS1_29binary_op_intersection_kernelINS1_5MulOpEdlEEvRNS_14TensorIteratorEllRKNS_6TensorEbEUliE_EEviT1_:
        .type           _ZN2at6native73_GLOBAL__N__c8866d80_35_SparseBinaryOpIntersectionKernel_cu_b2145a98_327112apply_kernelILi128ELi8EZNS1_29binary_op_intersection_kernelINS1_5MulOpEdlEEvRNS_14TensorIteratorEllRKNS_6TensorEbEUliE_EEviT1_,@function
        .size           _ZN2at6native73_GLOBAL__N__c8866d80_35_SparseBinaryOpIntersectionKernel_cu_b2145a98_327112apply_kernelILi128ELi8EZNS1_29binary_op_intersection_kernelINS1_5MulOpEdlEEvRNS_14TensorIteratorEllRKNS_6TensorEbEUliE_EEviT1_,(.L_x_19020 - _ZN2at6native73_GLOBAL__N__c8866d80_35_SparseBinaryOpIntersectionKernel_cu_b2145a98_327112apply_kernelILi128ELi8EZNS1_29binary_op_intersection_kernelINS1_5MulOpEdlEEvRNS_14TensorIteratorEllRKNS_6TensorEbEUliE_EEviT1_)
        .other          _ZN2at6native73_GLOBAL__N__c8866d80_35_SparseBinaryOpIntersectionKernel_cu_b2145a98_327112apply_kernelILi128ELi8EZNS1_29binary_op_intersection_kernelINS1_5MulOpEdlEEvRNS_14TensorIteratorEllRKNS_6TensorEbEUliE_EEviT1_,@"STO_CUDA_ENTRY STV_DEFAULT"
_ZN2at6native73_GLOBAL__N__c8866d80_35_SparseBinaryOpIntersectionKernel_cu_b2145a98_327112apply_kernelILi128ELi8EZNS1_29binary_op_intersection_kernelINS1_5MulOpEdlEEvRNS_14TensorIteratorEllRKNS_6TensorEbEUliE_EEviT1_:
        /* <DEDUP_REMOVED lines=44> */
[----:B------:R-:W-:Y:S02]  /*02c0*/  IADD3 R2, PT, PT, R9, R13, RZ ;  /* 0x0000000d09027210 */ /* 0x000fe40007ffe0ff */
[----:B------:R-:W-:Y:S02]  /*02d0*/  CS2R R12, SRZ ;  /* 0x00000000000c7805 */ /* 0x000fe4000001ff00 */
        /* <DEDUP_REMOVED lines=14> */
[----:B------:R-:W-:Y:S02]  /*03c0*/  LOP3.LUT R3, R3, 0x7fffffff, RZ, 0xc0, !PT ;  /* 0x7fffffff03037812 */ /* 0x000fe400078ec0ff */
[----:B------:R-:W-:Y:S02]  /*03d0*/  CS2R R12, SRZ ;  /* 0x00000000000c7805 */ /* 0x000fe4000001ff00 */
[----:B------:R-:W-:Y:S01]  /*03e0*/  LOP3.LUT R4, R0, 0xfffffff0, RZ, 0xc0, !PT ;  /* 0xfffffff000047812 */ /* 0x000fe200078ec0ff */
[----:B------:R-:W2:Y:S01]  /*03f0*/  LDCU.64 UR28, c[0x0][0x758] ;  /* 0x0000eb00ff1c77ac */ /* 0x000ea20008000a00 */
[----:B------:R-:W-:-:S05]  /*0400*/  NOP ;  /* 0x0000000000007918 */ /* 0x000fca0000000000 */
.L_x_4211:
        /* <DEDUP_REMOVED lines=32> */
[----:B------:R-:W-:Y:S01]  /*0610*/  IMAD R33, R33, UR28, RZ ;  /* 0x0000001c21217c24 */ /* 0x000fe2000f8e02ff */
        /* <DEDUP_REMOVED lines=84> */
[----:B------:R-:W-:Y:S01]  /*0b60*/  LEA R48, P0, R42, R10, 0x3 ;  /* 0x0000000a2a307211 */ /* 0x000fe200078018ff */
[C---:B------:R-:W-:Y:S01]  /*0b70*/  IMAD.WIDE.U32 R46, R44.reuse, UR28, RZ ;  /* 0x0000001c2c2e7c25 */ /* 0x040fe2000f8e00ff */
[----:B------:R-:W-:Y:S02]  /*0b80*/  IADD3 R49, PT, PT, R43, R49, RZ ;  /* 0x000000312b317210 */ /* 0x000fe40007ffe0ff */
[----:B------:R-:W4:Y:S01]  /*0b90*/  LDG.E.64 R40, desc[UR6][R40.64] ;  /* 0x0000000628287981 */ /* 0x000f22000c1e1b00 */
[----:B------:R-:W-:Y:S01]  /*0ba0*/  IMAD R45, R44, UR29, R45 ;  /* 0x0000001d2c2d7c24 */ /* 0x000fe2000f8e022d */
[----:B------:R-:W-:-:S02]  /*0bb0*/  LEA.HI.X R49, R42, R11, R49, 0x3, P0 ;  /* 0x0000000b2a317211 */ /* 0x000fc400000f1c31 */
[C---:B------:R-:W-:Y:S02]  /*0bc0*/  LEA R42, P0, R46.reuse, R10, 0x3 ;  /* 0x0000000a2e2a7211 */ /* 0x040fe400078018ff */
[----:B------:R-:W-:Y:S02]  /*0bd0*/  IADD3 R43, PT, PT, R47, R45, RZ ;  /* 0x0000002d2f2b7210 */ /* 0x000fe40007ffe0ff */
[----:B------:R-:W4:Y:S02]  /*0be0*/  LDG.E.64 R48, desc[UR6][R48.64] ;  /* 0x0000000630307981 */ /* 0x000f24000c1e1b00 */
[----:B------:R-:W-:-:S06]  /*0bf0*/  LEA.HI.X R43, R46, R11, R43, 0x3, P0 ;  /* 0x0000000b2e2b7211 */ /* 0x000fcc00000f1c2b */
[----:B------:R-:W4:Y:S01]  /*0c00*/  LDG.E.64 R42, desc[UR6][R42.64] ;  /* 0x000000062a2a7981 */ /* 0x000f22000c1e1b00 */
[----:B------:R-:W-:Y:S02]  /*0c10*/  IADD3 R4, P0, PT, R4, -0x10, RZ ;  /* 0xfffffff004047810 */ /* 0x000fe40007f1e0ff */
[----:B------:R-:W-:Y:S02]  /*0c20*/  IADD3 R6, P1, PT, R6, 0x80, RZ ;  /* 0x0000008006067810 */ /* 0x000fe40007f3e0ff */
[----:B------:R-:W-:Y:S02]  /*0c30*/  IADD3.X R3, PT, PT, R3, -0x1, RZ, P0, !PT ;  /* 0xffffffff03037810 */ /* 0x000fe400007fe4ff */
[----:B------:R-:W-:Y:S02]  /*0c40*/  ISETP.NE.U32.AND P0, PT, R4, RZ, PT ;  /* 0x000000ff0400720c */ /* 0x000fe40003f05070 */
[----:B------:R-:W-:Y:S02]  /*0c50*/  IADD3.X R7, PT, PT, RZ, R7, RZ, P1, !PT ;  /* 0x00000007ff077210 */ /* 0x000fe40000ffe4ff */
[----:B------:R-:W-:Y:S01]  /*0c60*/  ISETP.NE.AND.EX P0, PT, R3, RZ, PT, P0 ;  /* 0x000000ff0300720c */ /* 0x000fe20003f05300 */
[----:B--2--5:R-:W-:-:S08]  /*0c70*/  DFMA R38, R8, R38, R12 ;  /* 0x000000260826722b */ /* 0x024fd0000000000c */
[----:B---3--:R-:W-:-:S08]  /*0c80*/  DFMA R36, R8, R36, R38 ;  /* 0x000000240824722b */ /* 0x008fd00000000026 */
[----:B----4-:R-:W-:-:S08]  /*0c90*/  DFMA R34, R8, R34, R36 ;  /* 0x000000220822722b */ /* 0x010fd00000000024 */
[----:B------:R-:W-:-:S08]  /*0ca0*/  DFMA R32, R8, R32, R34 ;  /* 0x000000200820722b */ /* 0x000fd00000000022 */
        /* <DEDUP_REMOVED lines=11> */
[----:B------:R-:W-:Y:S01]  /*0d60*/  DFMA R12, R8, R42, R14 ;  /* 0x0000002a080c722b */ /* 0x000fe2000000000e */
[----:B------:R-:W-:Y:S10]  /*0d70*/  @P0 BRA `(.L_x_4211) ;  /* 0xfffffff400a40947 */ /* 0x000ff4000383ffff */
.L_x_4210:
        /* <DEDUP_REMOVED lines=35> */
[----:B------:R-:W-:Y:S01]  /*0fb0*/  IMAD R35, R25, UR28, RZ ;  /* 0x0000001c19237c24 */ /* 0x000fe2000f8e02ff */
[-C--:B------:R-:W-:Y:S01]  /*0fc0*/  LEA R30, P1, R26, R2.reuse, 0x3 ;  /* 0x000000021a1e7211 */ /* 0x080fe200078218ff */
[C---:B------:R-:W-:Y:S01]  /*0fd0*/  IMAD.WIDE.U32 R28, R24.reuse, UR28, RZ ;  /* 0x0000001c181c7c25 */ /* 0x040fe2000f8e00ff */
[----:B------:R-:W-:Y:S01]  /*0fe0*/  IADD3 R25, PT, PT, R27, R31, RZ ;  /* 0x0000001f1b197210 */ /* 0x000fe20007ffe0ff */
[----:B------:R1:W3:Y:S02]  /*0ff0*/  LDG.E.64 R20, desc[UR6][R32.64] ;  /* 0x0000000620147981 */ /* 0x0002e4000c1e1b00 */
        /* <DEDUP_REMOVED lines=10> */
[-C--:B-1----:R-:W-:Y:S01]  /*10a0*/  LEA R32, P1, R26, R2.reuse, 0x3 ;  /* 0x000000021a207211 */ /* 0x082fe200078218ff */
[C---:B------:R-:W-:Y:S01]  /*10b0*/  IMAD.WIDE.U32 R28, R18.reuse, UR28, RZ ;  /* 0x0000001c121c7c25 */ /* 0x040fe2000f8e00ff */
[----:B------:R-:W-:Y:S01]  /*10c0*/  IADD3 R19, PT, PT, R27, R37, RZ ;  /* 0x000000251b137210 */ /* 0x000fe20007ffe0ff */
[----:B------:R1:W3:Y:S02]  /*10d0*/  LDG.E.64 R22, desc[UR6][R34.64] ;  /* 0x0000000622167981 */ /* 0x0002e4000c1e1b00 */
[----:B------:R-:W-:Y:S01]  /*10e0*/  IMAD R39, R18, UR29, R39 ;  /* 0x0000001d12277c24 */ /* 0x000fe2000f8e0227 */
[----:B------:R-:W-:Y:S01]  /*10f0*/  LEA.HI.X R33, R26, R3, R19, 0x3, P1 ;  /* 0x000000031a217211 */ /* 0x000fe200008f1c13 */
[----:B------:R-:W-:Y:S01]  /*1100*/  IMAD R37, R15, UR28, RZ ;  /* 0x0000001c0f257c24 */ /* 0x000fe2000f8e02ff */
[-C--:B----4-:R-:W-:Y:S01]  /*1110*/  LEA R30, P1, R28, R2.reuse, 0x3 ;  /* 0x000000021c1e7211 */ /* 0x090fe200078218ff */
[C---:B------:R-:W-:Y:S01]  /*1120*/  IMAD.WIDE.U32 R26, R14.reuse, UR28, RZ ;  /* 0x0000001c0e1a7c25 */ /* 0x040fe2000f8e00ff */
[----:B------:R-:W-:Y:S01]  /*1130*/  IADD3 R15, PT, PT, R29, R39, RZ ;  /* 0x000000271d0f7210 */ /* 0x000fe20007ffe0ff */
[----:B------:R-:W4:Y:S02]  /*1140*/  LDG.E.64 R18, desc[UR6][R32.64] ;  /* 0x0000000620127981 */ /* 0x000f24000c1e1b00 */
[----:B------:R-:W-:Y:S01]  /*1150*/  IMAD R37, R14, UR29, R37 ;  /* 0x0000001d0e257c24 */ /* 0x000fe2000f8e0225 */
[----:B------:R-:W-:Y:S01]  /*1160*/  LEA.HI.X R31, R28, R3, R15, 0x3, P1 ;  /* 0x000000031c1f7211 */ /* 0x000fe200008f1c0f */
[----:B------:R-:W-:Y:S01]  /*1170*/  IMAD R29, R11, UR28, RZ ;  /* 0x0000001c0b1d7c24 */ /* 0x000fe2000f8e02ff */
[----:B------:R-:W-:Y:S01]  /*1180*/  LEA R28, P1, R26, R2, 0x3 ;  /* 0x000000021a1c7211 */ /* 0x000fe200078218ff */
[C---:B-1----:R-:W-:Y:S01]  /*1190*/  IMAD.WIDE.U32 R34, R10.reuse, UR28, RZ ;  /* 0x0000001c0a227c25 */ /* 0x042fe2000f8e00ff */
[----:B------:R-:W-:Y:S01]  /*11a0*/  IADD3 R11, PT, PT, R27, R37, RZ ;  /* 0x000000251b0b7210 */ /* 0x000fe20007ffe0ff */
[----:B------:R-:W4:Y:S02]  /*11b0*/  LDG.E.64 R14, desc[UR6][R30.64] ;  /* 0x000000061e0e7981 */ /* 0x000f24000c1e1b00 */
[----:B------:R-:W-:Y:S01]  /*11c0*/  IMAD R27, R10, UR29, R29 ;  /* 0x0000001d0a1b7c24 */ /* 0x000fe2000f8e021d */
[----:B------:R-:W-:-:S02]  /*11d0*/  LEA.HI.X R29, R26, R3, R11, 0x3, P1 ;  /* 0x000000031a1d7211 */ /* 0x000fc400008f1c0b */
[C---:B------:R-:W-:Y:S02]  /*11e0*/  LEA R2, P1, R34.reuse, R2, 0x3 ;  /* 0x0000000222027211 */ /* 0x040fe400078218ff */
[----:B------:R-:W-:Y:S01]  /*11f0*/  IADD3 R26, PT, PT, R35, R27, RZ ;  /* 0x0000001b231a7210 */ /* 0x000fe20007ffe0ff */
[----:B------:R-:W4:Y:S03]  /*1200*/  LDG.E.64 R10, desc[UR6][R28.64] ;  /* 0x000000061c0a7981 */ /* 0x000f26000c1e1b00 */
[----:B------:R-:W-:-:S06]  /*1210*/  LEA.HI.X R3, R34, R3, R26, 0x3, P1 ;  /* 0x0000000322037211 */ /* 0x000fcc00008f1c1a */
[----:B------:R-:W4:Y:S01]  /*1220*/  LDG.E.64 R2, desc[UR6][R2.64] ;  /* 0x0000000602027981 */ /* 0x000f22000c1e1b00 */
[----:B------:R-:W-:-:S04]  /*1230*/  IADD3 R6, P1, PT, R6, 0x40, RZ ;  /* 0x0000004006067810 */ /* 0x000fc80007f3e0ff */
[----:B------:R-:W-:Y:S01]  /*1240*/  IADD3.X R7, PT, PT, RZ, R7, RZ, P1, !PT ;  /* 0x00000007ff077210 */ /* 0x000fe20000ffe4ff */
[----:B--2--5:R-:W-:-:S08]  /*1250*/  DFMA R16, R8, R16, R12 ;  /* 0x000000100810722b */ /* 0x024fd0000000000c */
[----:B---3--:R-:W-:-:S08]  /*1260*/  DFMA R16, R8, R20, R16 ;  /* 0x000000140810722b */ /* 0x008fd00000000010 */
[----:B------:R-:W-:-:S08]  /*1270*/  DFMA R16, R8, R24, R16 ;  /* 0x000000180810722b */ /* 0x000fd00000000010 */
[----:B------:R-:W-:-:S08]  /*1280*/  DFMA R16, R8, R22, R16 ;  /* 0x000000160810722b */ /* 0x000fd00000000010 */
[----:B----4-:R-:W-:-:S08]  /*1290*/  DFMA R16, R8, R18, R16 ;  /* 0x000000120810722b */ /* 0x010fd00000000010 */
[----:B------:R-:W-:-:S08]  /*12a0*/  DFMA R14, R8, R14, R16 ;  /* 0x0000000e080e722b */ /* 0x000fd00000000010 */
[----:B------:R-:W-:-:S08]  /*12b0*/  DFMA R10, R8, R10, R14 ;  /* 0x0000000a080a722b */ /* 0x000fd0000000000e */
[----:B------:R-:W-:-:S11]  /*12c0*/  DFMA R12, R8, R2, R10 ;  /* 0x00000002080c722b */ /* 0x000fd6000000000a */
.L_x_4212:
        /* <DEDUP_REMOVED lines=40> */
[----:B------:R-:W4:Y:S01]  /*1550*/  LDG.E.64 R2, desc[UR6][R2.64] ;  /* 0x0000000602027981 */ /* 0x000f22000c1e1b00 */
[----:B------:R-:W-:-:S04]  /*1560*/  IADD3 R6, P1, PT, R6, 0x20, RZ ;  /* 0x0000002006067810 */ /* 0x000fc80007f3e0ff */
[----:B------:R-:W-:Y:S01]  /*1570*/  IADD3.X R7, PT, PT, RZ, R7, RZ, P1, !PT ;  /* 0x00000007ff077210 */ /* 0x000fe20000ffe4ff */
[----:B--2--5:R-:W-:-:S08]  /*1580*/  DFMA R14, R8, R14, R12 ;  /* 0x0000000e080e722b */ /* 0x024fd0000000000c */
[----:B---3--:R-:W-:-:S08]  /*1590*/  DFMA R14, R8, R16, R14 ;  /* 0x00000010080e722b */ /* 0x008fd0000000000e */
[----:B----4-:R-:W-:-:S08]  /*15a0*/  DFMA R14, R8, R20, R14 ;  /* 0x00000014080e722b */ /* 0x010fd0000000000e */
[----:B------:R-:W-:-:S11]  /*15b0*/  DFMA R12, R8, R2, R14 ;  /* 0x00000002080c722b */ /* 0x000fd6000000000e */
.L_x_4213:
        /* <DEDUP_REMOVED lines=13> */
[----:B--2--5:R-:W-:-:S12]  /*1690*/  DFMA R12, R8, R10, R12 ;  /* 0x0000000a080c722b */ /* 0x024fd8000000000c */
        /* <DEDUP_REMOVED lines=15> */
[----:B------:R-:W2:Y:S03]  /*1790*/  LDG.E.64 R6, desc[UR6][R10.64] ;  /* 0x000000060a067981 */ /* 0x000ea6000c1e1b00 */
[----:B------:R-:W-:-:S04]  /*17a0*/  @P0 IADD3 R0, PT, PT, R19, R15, RZ ;  /* 0x0000000f13000210 */ /* 0x000fc80007ffe0ff */
[----:B------:R-:W-:-:S06]  /*17b0*/  @P0 LEA.HI.X R3, R18, R3, R0, 0x3, P1 ;  /* 0x0000000312030211 */ /* 0x000fcc00008f1c00 */
[----:B------:R-:W3:Y:S01]  /*17c0*/  @P0 LDG.E.64 R2, desc[UR6][R2.64] ;  /* 0x0000000602020981 */ /* 0x000ee2000c1e1b00 */
[----:B--2---:R-:W-:-:S08]  /*17d0*/  DFMA R12, R8, R6, R12 ;  /* 0x00000006080c722b */ /* 0x004fd0000000000c */
[----:B---3--:R-:W-:-:S11]  /*17e0*/  @P0 DFMA R12, R8, R2, R12 ;  /* 0x00000002080c022b */ /* 0x008fd6000000000c */
.L_x_4209:
[----:B------:R-:W1:Y:S01]  /*17f0*/  LDC.64 R2, c[0x0][0x710] ;  /* 0x0001c400ff027b82 */ /* 0x000e620000000a00 */
[----:B------:R-:W-:-:S04]  /*1800*/  IADD3 R5, PT, PT, R5, 0x80, RZ ;  /* 0x0000008005057810 */ /* 0x000fc80007ffe0ff */
[----:B------:R-:W-:Y:S01]  /*1810*/  ISETP.GE.AND P0, PT, R5, UR4, PT ;  /* 0x0000000405007c0c */ /* 0x000fe2000bf06270 */
[----:B-1----:R1:W-:-:S12]  /*1820*/  STG.E.64 desc[UR6][R2.64], R12 ;  /* 0x0000000c02007986 */ /* 0x0023d8000c101b06 */
        /* <DEDUP_REMOVED lines=10> */
[----:B-----5:R-:W-:Y:S01]  /*18d0*/  SEL R9, R6, 0x1, P0 ;  /* 0x0000000106097807 */ /* 0x020fe20000000000 */
        /* <DEDUP_REMOVED lines=20> */
[----:B---3--:R-:W-:-:S04]  /*1a20*/  LEA R6, P1, R2, R6, 0x3 ;  /* 0x0000000602067211 */ /* 0x008fc800078218ff */
[----:B------:R-:W-:Y:S02]  /*1a30*/  LEA.HI.X R7, R2, R7, R3, 0x3, P1 ;  /* 0x0000000702077211 */ /* 0x000fe400008f1c03 */
[----:B------:R-:W-:-:S03]  /*1a40*/  LOP3.LUT R2, R0, 0xf, RZ, 0xc0, !PT ;  /* 0x0000000f00027812 */ /* 0x000fc600078ec0ff */
[----:B--2---:R-:W-:Y:S05]  /*1a50*/  @!P0 BRA `(.L_x_4216) ;  /* 0x0000000800748947 */ /* 0x004fea0003800000 */
[----:B------:R-:W1:Y:S01]  /*1a60*/  LDC.64 R10, c[0x0][0x728] ;  /* 0x0001ca00ff0a7b82 */ /* 0x000e620000000a00 */
[----:B------:R-:W-:Y:S02]  /*1a70*/  LOP3.LUT R3, R4, 0x7fffffff, RZ, 0xc0, !PT ;  /* 0x7fffffff04037812 */ /* 0x000fe400078ec0ff */
[----:B------:R-:W-:Y:S02]  /*1a80*/  CS2R R12, SRZ ;  /* 0x00000000000c7805 */ /* 0x000fe4000001ff00 */
[----:B------:R-:W-:Y:S01]  /*1a90*/  LOP3.LUT R4, R0, 0xfffffff0, RZ, 0xc0, !PT ;  /* 0xfffffff000047812 */ /* 0x000fe200078ec0ff */
[----:B------:R-:W2:Y:S01]  /*1aa0*/  LDCU.64 UR28, c[0x0][0x758] ;  /* 0x0000eb00ff1c77ac */ /* 0x000ea20008000a00 */
[----:B------:R-:W-:-:S05]  /*1ab0*/  NOP ;  /* 0x0000000000007918 */ /* 0x000fca0000000000 */
.L_x_4217:
        /* <DEDUP_REMOVED lines=41> */
[----:B------:R-:W-:-:S02]  /*1d50*/  IMAD.IADD R15, R15, 0x1, R33 ;  /* 0x000000010f0f7824 */ /* 0x000fc400078e0221 */
[----:B------:R-:W-:Y:S01]  /*1d60*/  IMAD.WIDE.U32 R16, R30, UR28, RZ ;  /* 0x0000001c1e107c25 */ /* 0x000fe2000f8e00ff */
[----:B------:R-:W4:Y:S02]  /*1d70*/  LDG.E.64 R34, desc[UR6][R34.64] ;  /* 0x0000000622227981 */ /* 0x000f24000c1e1b00 */
[----:B------:R-:W-:Y:S01]  /*1d80*/  LEA.HI.X R33, R14, R11, R15, 0x3, P0 ;  /* 0x0000000b0e217211 */ /* 0x000fe200000f1c0f */
[----:B------:R-:W-:Y:S01]  /*1d90*/  IMAD R31, R30, UR29, R31 ;  /* 0x0000001d1e1f7c24 */ /* 0x000fe2000f8e021f */
[-C--:B------:R-:W-:Y:S01]  /*1da0*/  LEA R30, P0, R16, R10.reuse, 0x3 ;  /* 0x0000000a101e7211 */ /* 0x080fe200078018ff */
[----:B------:R-:W-:Y:S02]  /*1db0*/  IMAD R29, R29, UR28, RZ ;  /* 0x0000001c1d1d7c24 */ /* 0x000fe4000f8e02ff */
[C---:B------:R-:W-:Y:S01]  /*1dc0*/  IMAD.WIDE.U32 R14, R28.reuse, UR28, RZ ;  /* 0x0000001c1c0e7c25 */ /* 0x040fe2000f8e00ff */
[----:B------:R-:W-:Y:S01]  /*1dd0*/  IADD3 R17, PT, PT, R17, R31, RZ ;  /* 0x0000001f11117210 */ /* 0x000fe20007ffe0ff */
[----:B------:R-:W4:Y:S02]  /*1de0*/  LDG.E.64 R32, desc[UR6][R32.64] ;  /* 0x0000000620207981 */ /* 0x000f24000c1e1b00 */
        /* <DEDUP_REMOVED lines=100> */
.L_x_4216:
        /* <DEDUP_REMOVED lines=85> */
.L_x_4218:
        /* <DEDUP_REMOVED lines=47> */
.L_x_4219:
        /* <DEDUP_REMOVED lines=35> */
.L_x_4215:
[----:B------:R-:W1:Y:S01]  /*2ea0*/  LDC.64 R2, c[0x0][0x710] ;  /* 0x0001c400ff027b82 */ /* 0x000e620000000a00 */
[----:B------:R-:W-:Y:S01]  /*2eb0*/  IADD3 R5, PT, PT, R5, 0x80, RZ ;  /* 0x0000008005057810 */ /* 0x000fe20007ffe0ff */
[----:B-1----:R1:W-:Y:S06]  /*2ec0*/  STG.E.64 desc[UR6][R2.64], R12 ;  /* 0x0000000c02007986 */ /* 0x0023ec000c101b06 */
.L_x_4208:
        /* <DEDUP_REMOVED lines=36> */
[----:B------:R-:W-:Y:S01]  /*3110*/  BSSY.RECONVERGENT B2, `(.L_x_4222) ;  /* 0x000009b000027945 */ /* 0x000fe20003800200 */
[----:B------:R-:W-:Y:S02]  /*3120*/  LOP3.LUT R46, R46, 0x7fffffff, RZ, 0xc0, !PT ;  /* 0x7fffffff2e2e7812 */ /* 0x000fe400078ec0ff */
[----:B------:R-:W-:Y:S02]  /*3130*/  CS2R R8, SRZ ;  /* 0x0000000000087805 */ /* 0x000fe4000001ff00 */
[----:B------:R-:W-:-:S07]  /*3140*/  LOP3.LUT R47, R0, 0xfffffff0, RZ, 0xc0, !PT ;  /* 0xfffffff0002f7812 */ /* 0x000fce00078ec0ff */
.L_x_4223:
        /* <DEDUP_REMOVED lines=28> */
[----:B------:R-:W-:Y:S02]  /*3310*/  IADD3 R29, PT, PT, R45, R49, RZ ;  /* 0x000000312d1d7210 */ /* 0x000fe40007ffe0ff */
[----:B------:R-:W2:Y:S01]  /*3320*/  LDG.E.64 R32, desc[UR6][R32.64] ;  /* 0x0000000620207981 */ /* 0x000ea2000c1e1b00 */
        /* <DEDUP_REMOVED lines=20> */
[----:B------:R-:W4:Y:S01]  /*3470*/  LDG.E.64 R26, desc[UR6][R26.64] ;  /* 0x000000061a1a7981 */ /* 0x000f22000c1e1b00 */
        /* <DEDUP_REMOVED lines=13> */
[----:B------:R-:W4:Y:S02]  /*3550*/  LDG.E.64 R22, desc[UR6][R22.64] ;  /* 0x0000000616167981 */ /* 0x000f24000c1e1b00 */
[----:B------:R-:W-:Y:S01]  /*3560*/  LEA.HI.X R21, R38, UR27, R21, 0x3, P0 ;  /* 0x0000001b26157c11 */ /* 0x000fe200080f1c15 */
[----:B------:R-:W-:Y:S01]  /*3570*/  IMAD R35, R34, UR17, R35 ;  /* 0x0000001122237c24 */ /* 0x000fe2000f8e0223 */
[----:B------:R-:W-:Y:S01]  /*3580*/  LEA R34, P0, R44, UR26, 0x3 ;  /* 0x0000001a2c227c11 */ /* 0x000fe2000f8018ff */
[----:B------:R-:W-:Y:S02]  /*3590*/  IMAD R43, R43, UR16, RZ ;  /* 0x000000102b2b7c24 */ /* 0x000fe4000f8e02ff */
[C---:B------:R-:W-:Y:S01]  /*35a0*/  IMAD.WIDE.U32 R38, R42.reuse, UR16, RZ ;  /* 0x000000102a267c25 */ /* 0x040fe2000f8e00ff */
[----:B------:R-:W-:Y:S01]  /*35b0*/  IADD3 R35, PT, PT, R45, R35, RZ ;  /* 0x000000232d237210 */ /* 0x000fe20007ffe0ff */
[----:B------:R-:W4:Y:S02]  /*35c0*/  LDG.E.64 R20, desc[UR6][R20.64] ;  /* 0x0000000614147981 */ /* 0x000f24000c1e1b00 */
        /* <DEDUP_REMOVED lines=50> */
[----:B------:R-:W-:Y:S02]  /*38f0*/  LEA.HI.X R11, R40, UR27, R11, 0x3, P0 ;  /* 0x0000001b280b7c11 */ /* 0x000fe400080f1c0b */
[C---:B------:R-:W-:Y:S02]  /*3900*/  LEA R36, P0, R44.reuse, UR26, 0x3 ;  /* 0x0000001a2c247c11 */ /* 0x040fe4000f8018ff */
[----:B------:R-:W-:Y:S02]  /*3910*/  IADD3 R37, PT, PT, R45, R37, RZ ;  /* 0x000000252d257210 */ /* 0x000fe40007ffe0ff */
[----:B------:R-:W4:Y:S02]  /*3920*/  LDG.E.64 R10, desc[UR6][R10.64] ;  /* 0x000000060a0a7981 */ /* 0x000f24000c1e1b00 */
[----:B------:R-:W-:-:S06]  /*3930*/  LEA.HI.X R37, R44, UR27, R37, 0x3, P0 ;  /* 0x0000001b2c257c11 */ /* 0x000fcc00080f1c25 */
        /* <DEDUP_REMOVED lines=24> */
[----:B------:R-:W-:Y:S05]  /*3ac0*/  BSYNC.RECONVERGENT B2 ;  /* 0x0000000000027941 */ /* 0x000fea0003800200 */
.L_x_4222:
        /* <DEDUP_REMOVED lines=35> */
[----:B------:R-:W-:Y:S01]  /*3d00*/  IMAD R31, R21, UR28, RZ ;  /* 0x0000001c151f7c24 */ /* 0x000fe2000f8e02ff */
[----:B------:R-:W-:Y:S01]  /*3d10*/  LEA R30, P1, R24, UR30, 0x3 ;  /* 0x0000001e181e7c11 */ /* 0x000fe2000f8218ff */
[C---:B------:R-:W-:Y:S01]  /*3d20*/  IMAD.WIDE.U32 R26, R20.reuse, UR28, RZ ;  /* 0x0000001c141a7c25 */ /* 0x040fe2000f8e00ff */
[----:B------:R-:W-:Y:S01]  /*3d30*/  IADD3 R21, PT, PT, R25, R29, RZ ;  /* 0x0000001d19157210 */ /* 0x000fe20007ffe0ff */
[----:B------:R1:W3:Y:S02]  /*3d40*/  LDG.E.64 R18, desc[UR6][R32.64] ;  /* 0x0000000620127981 */ /* 0x0002e4000c1e1b00 */
        /* <DEDUP_REMOVED lines=10> */
[----:B-1----:R-:W-:Y:S01]  /*3df0*/  LEA R32, P1, R24, UR30, 0x3 ;  /* 0x0000001e18207c11 */ /* 0x002fe2000f8218ff */
[C---:B------:R-:W-:Y:S01]  /*3e00*/  IMAD.WIDE.U32 R26, R16.reuse, UR28, RZ ;  /* 0x0000001c101a7c25 */ /* 0x040fe2000f8e00ff */
[----:B------:R-:W-:Y:S01]  /*3e10*/  IADD3 R17, PT, PT, R25, R29, RZ ;  /* 0x0000001d19117210 */ /* 0x000fe20007ffe0ff */
[----:B------:R1:W3:Y:S02]  /*3e20*/  LDG.E.64 R22, desc[UR6][R34.64] ;  /* 0x0000000622167981 */ /* 0x0002e4000c1e1b00 */
[----:B------:R-:W-:Y:S01]  /*3e30*/  IMAD R37, R16, UR29, R37 ;  /* 0x0000001d10257c24 */ /* 0x000fe2000f8e0225 */
[----:B------:R-:W-:Y:S01]  /*3e40*/  LEA.HI.X R33, R24, UR31, R17, 0x3, P1 ;  /* 0x0000001f18217c11 */ /* 0x000fe200088f1c11 */
[----:B------:R-:W-:Y:S01]  /*3e50*/  IMAD R29, R13, UR28, RZ ;  /* 0x0000001c0d1d7c24 */ /* 0x000fe2000f8e02ff */
[----:B----4-:R-:W-:Y:S01]  /*3e60*/  LEA R30, P1, R26, UR30, 0x3 ;  /* 0x0000001e1a1e7c11 */ /* 0x010fe2000f8218ff */
[C---:B------:R-:W-:Y:S01]  /*3e70*/  IMAD.WIDE.U32 R24, R12.reuse, UR28, RZ ;  /* 0x0000001c0c187c25 */ /* 0x040fe2000f8e00ff */
[----:B------:R-:W-:Y:S01]  /*3e80*/  IADD3 R13, PT, PT, R27, R37, RZ ;  /* 0x000000251b0d7210 */ /* 0x000fe20007ffe0ff */
[----:B------:R-:W4:Y:S02]  /*3e90*/  LDG.E.64 R16, desc[UR6][R32.64] ;  /* 0x0000000620107981 */ /* 0x000f24000c1e1b00 */
[----:B------:R-:W-:Y:S01]  /*3ea0*/  IMAD R29, R12, UR29, R29 ;  /* 0x0000001d0c1d7c24 */ /* 0x000fe2000f8e021d */
[----:B------:R-:W-:Y:S01]  /*3eb0*/  LEA.HI.X R31, R26, UR31, R13, 0x3, P1 ;  /* 0x0000001f1a1f7c11 */ /* 0x000fe200088f1c0d */
[----:B------:R-:W-:Y:S01]  /*3ec0*/  IMAD R27, R11, UR28, RZ ;  /* 0x0000001c0b1b7c24 */ /* 0x000fe2000f8e02ff */
[----:B------:R-:W-:Y:S01]  /*3ed0*/  LEA R26, P1, R24, UR30, 0x3 ;  /* 0x0000001e181a7c11 */ /* 0x000fe2000f8218ff */
[C---:B-1----:R-:W-:Y:S01]  /*3ee0*/  IMAD.WIDE.U32 R34, R10.reuse, UR28, RZ ;  /* 0x0000001c0a227c25 */ /* 0x042fe2000f8e00ff */
[----:B------:R-:W-:Y:S01]  /*3ef0*/  IADD3 R11, PT, PT, R25, R29, RZ ;  /* 0x0000001d190b7210 */ /* 0x000fe20007ffe0ff */
[----:B------:R-:W4:Y:S02]  /*3f00*/  LDG.E.64 R12, desc[UR6][R30.64] ;  /* 0x000000061e0c7981 */ /* 0x000f24000c1e1b00 */
[----:B------:R-:W-:Y:S01]  /*3f10*/  IMAD R25, R10, UR29, R27 ;  /* 0x0000001d0a197c24 */ /* 0x000fe2000f8e021b */
[----:B------:R-:W-:-:S02]  /*3f20*/  LEA.HI.X R27, R24, UR31, R11, 0x3, P1 ;  /* 0x0000001f181b7c11 */ /* 0x000fc400088f1c0b */
[C---:B------:R-:W-:Y:S02]  /*3f30*/  LEA R24, P1, R34.reuse, UR30, 0x3 ;  /* 0x0000001e22187c11 */ /* 0x040fe4000f8218ff */
[----:B------:R-:W-:Y:S01]  /*3f40*/  IADD3 R25, PT, PT, R35, R25, RZ ;  /* 0x0000001923197210 */ /* 0x000fe20007ffe0ff */
[----:B------:R-:W4:Y:S03]  /*3f50*/  LDG.E.64 R10, desc[UR6][R26.64] ;  /* 0x000000061a0a7981 */ /* 0x000f26000c1e1b00 */
[----:B------:R-:W-:-:S06]  /*3f60*/  LEA.HI.X R25, R34, UR31, R25, 0x3, P1 ;  /* 0x0000001f22197c11 */ /* 0x000fcc00088f1c19 */
        /* <DEDUP_REMOVED lines=11> */
.L_x_4224:
        /* <DEDUP_REMOVED lines=40> */
[----:B------:R-:W4:Y:S01]  /*42a0*/  LDG.E.64 R10, desc[UR6][R10.64] ;  /* 0x000000060a0a7981 */ /* 0x000f22000c1e1b00 */
[----:B------:R-:W-:-:S04]  /*42b0*/  IADD3 R2, P1, PT, R2, 0x20, RZ ;  /* 0x0000002002027810 */ /* 0x000fc80007f3e0ff */
[----:B------:R-:W-:Y:S01]  /*42c0*/  IADD3.X R3, PT, PT, RZ, R3, RZ, P1, !PT ;  /* 0x00000003ff037210 */ /* 0x000fe20000ffe4ff */
[----:B--2--5:R-:W-:-:S08]  /*42d0*/  DFMA R12, R6, R12, R8 ;  /* 0x0000000c060c722b */ /* 0x024fd00000000008 */
[----:B---3--:R-:W-:-:S08]  /*42e0*/  DFMA R12, R6, R14, R12 ;  /* 0x0000000e060c722b */ /* 0x008fd0000000000c */
[----:B----4-:R-:W-:-:S08]  /*42f0*/  DFMA R12, R6, R18, R12 ;  /* 0x00000012060c722b */ /* 0x010fd0000000000c */
[----:B------:R-:W-:-:S11]  /*4300*/  DFMA R8, R6, R10, R12 ;  /* 0x0000000a0608722b */ /* 0x000fd6000000000c */
.L_x_4225:
        /* <DEDUP_REMOVED lines=33> */
[----:B--2---:R-:W-:-:S08]  /*4520*/  DFMA R8, R6, R2, R8 ;  /* 0x000000020608722b */ /* 0x004fd00000000008 */
[----:B---3--:R-:W-:-:S11]  /*4530*/  @P0 DFMA R8, R6, R10, R8 ;  /* 0x0000000a0608022b */ /* 0x008fd60000000008 */
.L_x_4221:
[----:B------:R-:W1:Y:S01]  /*4540*/  LDC.64 R2, c[0x0][0x710] ;  /* 0x0001c400ff027b82 */ /* 0x000e620000000a00 */
[----:B------:R-:W-:Y:S01]  /*4550*/  IADD3 R5, PT, PT, R5, 0x80, RZ ;  /* 0x0000008005057810 */ /* 0x000fe20007ffe0ff */
[----:B-1----:R2:W-:Y:S06]  /*4560*/  STG.E.64 desc[UR6][R2.64], R8 ;  /* 0x0000000802007986 */ /* 0x0025ec000c101b06 */
.L_x_4214:
        /* <DEDUP_REMOVED lines=40> */
.L_x_4229:
        /* <DEDUP_REMOVED lines=152> */
.L_x_4228:
        /* <DEDUP_REMOVED lines=85> */
.L_x_4230:
        /* <DEDUP_REMOVED lines=47> */
.L_x_4231:
        /* <DEDUP_REMOVED lines=35> */
.L_x_4227:
[----:B------:R-:W1:Y:S01]  /*5be0*/  LDC.64 R2, c[0x0][0x710] ;  /* 0x0001c400ff027b82 */ /* 0x000e620000000a00 */
[----:B------:R-:W-:Y:S01]  /*5bf0*/  IADD3 R5, PT, PT, R5, 0x80, RZ ;  /* 0x0000008005057810 */ /* 0x000fe20007ffe0ff */
[----:B-1----:R2:W-:Y:S06]  /*5c00*/  STG.E.64 desc[UR6][R2.64], R8 ;  /* 0x0000000802007986 */ /* 0x0025ec000c101b06 */
.L_x_4220:
        /* <DEDUP_REMOVED lines=40> */
.L_x_4235:
        /* <DEDUP_REMOVED lines=105> */
[C---:B------:R-:W-:Y:S01]  /*6520*/  IMAD.WIDE.U32 R44, R12.reuse, UR10, RZ ;  /* 0x0000000a0c2c7c25 */ /* 0x040fe2000f8e00ff */
[----:B------:R-:W4:Y:S03]  /*6530*/  LDG.E.64 R16, desc[UR6][R16.64] ;  /* 0x0000000610107981 */ /* 0x000f26000c1e1b00 */
        /* <DEDUP_REMOVED lines=45> */
.L_x_4234:
        /* <DEDUP_REMOVED lines=85> */
.L_x_4236:
        /* <DEDUP_REMOVED lines=47> */
.L_x_4237:
        /* <DEDUP_REMOVED lines=35> */
.L_x_4233:
[----:B------:R-:W1:Y:S01]  /*7280*/  LDC.64 R2, c[0x0][0x710] ;  /* 0x0001c400ff027b82 */ /* 0x000e620000000a00 */
[----:B------:R-:W-:Y:S01]  /*7290*/  IADD3 R5, PT, PT, R5, 0x80, RZ ;  /* 0x0000008005057810 */ /* 0x000fe20007ffe0ff */
[----:B-1----:R3:W-:Y:S06]  /*72a0*/  STG.E.64 desc[UR6][R2.64], R8 ;  /* 0x0000000802007986 */ /* 0x0027ec000c101b06 */
.L_x_4226:
        /* <DEDUP_REMOVED lines=37> */
[----:B------:R-:W-:Y:S01]  /*7500*/  BSSY.RECONVERGENT B2, `(.L_x_4240) ;  /* 0x000009b000027945 */ /* 0x000fe20003800200 */
[----:B------:R-:W-:Y:S02]  /*7510*/  LOP3.LUT R46, R46, 0x7fffffff, RZ, 0xc0, !PT ;  /* 0x7fffffff2e2e7812 */ /* 0x000fe400078ec0ff */
[----:B------:R-:W-:Y:S02]  /*7520*/  CS2R R8, SRZ ;  /* 0x0000000000087805 */ /* 0x000fe4000001ff00 */
[----:B------:R-:W-:-:S07]  /*7530*/  LOP3.LUT R47, R0, 0xfffffff0, RZ, 0xc0, !PT ;  /* 0xfffffff0002f7812 */ /* 0x000fce00078ec0ff */
.L_x_4241:
        /* <DEDUP_REMOVED lines=123> */
[----:B------:R-:W-:Y:S01]  /*7cf0*/  LEA R36, P0, R44, UR20, 0x3 ;  /* 0x000000142c247c11 */ /* 0x000fe2000f8018ff */
[----:B------:R-:W-:-:S03]  /*7d00*/  IMAD.IADD R37, R45, 0x1, R37 ;  /* 0x000000012d257824 */ /* 0x000fc600078e0225 */
        /* <DEDUP_REMOVED lines=27> */
.L_x_4240:
        /* <DEDUP_REMOVED lines=50> */
[----:B0-----:R-:W-:Y:S01]  /*81e0*/  LEA R32, P1, R24, UR30, 0x3 ;  /* 0x0000001e18207c11 */ /* 0x001fe2000f8218ff */
[C---:B------:R-:W-:Y:S01]  /*81f0*/  IMAD.WIDE.U32 R26, R16.reuse, UR28, RZ ;  /* 0x0000001c101a7c25 */ /* 0x040fe2000f8e00ff */
[----:B------:R-:W-:Y:S01]  /*8200*/  IADD3 R17, PT, PT, R25, R29, RZ ;  /* 0x0000001d19117210 */ /* 0x000fe20007ffe0ff */
[----:B------:R0:W4:Y:S02]  /*8210*/  LDG.E.64 R22, desc[UR6][R34.64] ;  /* 0x0000000622167981 */ /* 0x000124000c1e1b00 */
[----:B------:R-:W-:Y:S01]  /*8220*/  IMAD R37, R16, UR29, R37 ;  /* 0x0000001d10257c24 */ /* 0x000fe2000f8e0225 */
[----:B------:R-:W-:Y:S01]  /*8230*/  LEA.HI.X R33, R24, UR31, R17, 0x3, P1 ;  /* 0x0000001f18217c11 */ /* 0x000fe200088f1c11 */
[----:B------:R-:W-:Y:S01]  /*8240*/  IMAD R29, R13, UR28, RZ ;  /* 0x0000001c0d1d7c24 */ /* 0x000fe2000f8e02ff */
[----:B-1----:R-:W-:Y:S01]  /*8250*/  LEA R30, P1, R26, UR30, 0x3 ;  /* 0x0000001e1a1e7c11 */ /* 0x002fe2000f8218ff */
[C---:B------:R-:W-:Y:S01]  /*8260*/  IMAD.WIDE.U32 R24, R12.reuse, UR28, RZ ;  /* 0x0000001c0c187c25 */ /* 0x040fe2000f8e00ff */
[----:B------:R-:W-:Y:S01]  /*8270*/  IADD3 R13, PT, PT, R27, R37, RZ ;  /* 0x000000251b0d7210 */ /* 0x000fe20007ffe0ff */
[----:B------:R-:W4:Y:S02]  /*8280*/  LDG.E.64 R16, desc[UR6][R32.64] ;  /* 0x0000000620107981 */ /* 0x000f24000c1e1b00 */
[----:B------:R-:W-:Y:S01]  /*8290*/  IMAD R29, R12, UR29, R29 ;  /* 0x0000001d0c1d7c24 */ /* 0x000fe2000f8e021d */
[----:B------:R-:W-:Y:S01]  /*82a0*/  LEA.HI.X R31, R26, UR31, R13, 0x3, P1 ;  /* 0x0000001f1a1f7c11 */ /* 0x000fe200088f1c0d */
[----:B------:R-:W-:Y:S01]  /*82b0*/  IMAD R27, R11, UR28, RZ ;  /* 0x0000001c0b1b7c24 */ /* 0x000fe2000f8e02ff */
[----:B------:R-:W-:Y:S01]  /*82c0*/  LEA R26, P1, R24, UR30, 0x3 ;  /* 0x0000001e181a7c11 */ /* 0x000fe2000f8218ff */
[C---:B0-----:R-:W-:Y:S01]  /*82d0*/  IMAD.WIDE.U32 R34, R10.reuse, UR28, RZ ;  /* 0x0000001c0a227c25 */ /* 0x041fe2000f8e00ff */
        /* <DEDUP_REMOVED lines=13> */
[----:B----4-:R-:W-:-:S08]  /*83b0*/  DFMA R14, R6, R20, R14 ;  /* 0x00000014060e722b */ /* 0x010fd0000000000e */
[----:B------:R-:W-:-:S08]  /*83c0*/  DFMA R14, R6, R22, R14 ;  /* 0x00000016060e722b */ /* 0x000fd0000000000e */
[----:B------:R-:W-:-:S08]  /*83d0*/  DFMA R14, R6, R16, R14 ;  /* 0x00000010060e722b */ /* 0x000fd0000000000e */
[----:B------:R-:W-:-:S08]  /*83e0*/  DFMA R12, R6, R12, R14 ;  /* 0x0000000c060c722b */ /* 0x000fd0000000000e */
[----:B------:R-:W-:-:S08]  /*83f0*/  DFMA R10, R6, R10, R12 ;  /* 0x0000000a060a722b */ /* 0x000fd0000000000c */
[----:B------:R-:W-:-:S11]  /*8400*/  DFMA R8, R6, R24, R10 ;  /* 0x000000180608722b */ /* 0x000fd6000000000a */
.L_x_4242:
        /* <DEDUP_REMOVED lines=47> */
.L_x_4243:
        /* <DEDUP_REMOVED lines=35> */
.L_x_4239:
[----:B------:R-:W0:Y:S01]  /*8930*/  LDC.64 R2, c[0x0][0x710] ;  /* 0x0001c400ff027b82 */ /* 0x000e220000000a00 */
[----:B------:R-:W-:Y:S01]  /*8940*/  IADD3 R5, PT, PT, R5, 0x80, RZ ;  /* 0x0000008005057810 */ /* 0x000fe20007ffe0ff */
[----:B0-----:R3:W-:Y:S06]  /*8950*/  STG.E.64 desc[UR6][R2.64], R8 ;  /* 0x0000000802007986 */ /* 0x0017ec000c101b06 */
.L_x_4232:
[----:B------:R-:W-:-:S13]  /*8960*/  ISETP.GE.AND P0, PT, R5, UR4, PT ;  /* 0x0000000405007c0c */ /* 0x000fda000bf06270 */
[----:B------:R-:W-:Y:S05]  /*8970*/  @P0 BREAK.RELIABLE B0 ;  /* 0x0000000000000942 */ /* 0x000fea0003800100 */
[----:B------:R-:W-:Y:S05]  /*8980*/  @P0 BRA `(.L_x_4238) ;  /* 0x0000001400a40947 */ /* 0x000fea0003800000 */
[----:B0-----:R-:W-:Y:S05]  /*8990*/  BSYNC.RELIABLE B0 ;  /* 0x0000000000007941 */ /* 0x001fea0003800100 */
.L_x_4207:
        /* <DEDUP_REMOVED lines=38> */
.L_x_4246:
        /* <DEDUP_REMOVED lines=152> */
.L_x_4245:
        /* <DEDUP_REMOVED lines=36> */
[----:B------:R-:W-:-:S02]  /*97c0*/  IMAD R31, R21, UR28, RZ ;  /* 0x0000001c151f7c24 */ /* 0x000fc4000f8e02ff */
[----:B------:R0:W3:Y:S01]  /*97d0*/  LDG.E.64 R18, desc[UR6][R32.64] ;  /* 0x0000000620127981 */ /* 0x0000e2000c1e1b00 */
        /* <DEDUP_REMOVED lines=12> */
[----:B0-----:R-:W-:Y:S02]  /*98a0*/  LEA R32, P1, R24, UR30, 0x3 ;  /* 0x0000001e18207c11 */ /* 0x001fe4000f8218ff */
[----:B------:R-:W-:Y:S01]  /*98b0*/  IADD3 R17, PT, PT, R25, R29, RZ ;  /* 0x0000001d19117210 */ /* 0x000fe20007ffe0ff */
[----:B------:R0:W4:Y:S01]  /*98c0*/  LDG.E.64 R22, desc[UR6][R34.64] ;  /* 0x0000000622167981 */ /* 0x000122000c1e1b00 */
[----:B------:R-:W-:Y:S02]  /*98d0*/  IMAD.WIDE.U32 R26, R16, UR28, RZ ;  /* 0x0000001c101a7c25 */ /* 0x000fe4000f8e00ff */
[----:B------:R-:W-:Y:S02]  /*98e0*/  LEA.HI.X R33, R24, UR31, R17, 0x3, P1 ;  /* 0x0000001f18217c11 */ /* 0x000fe400088f1c11 */
[----:B------:R-:W-:Y:S01]  /*98f0*/  IMAD R37, R16, UR29, R37 ;  /* 0x0000001d10257c24 */ /* 0x000fe2000f8e0225 */
[----:B-1----:R-:W-:Y:S01]  /*9900*/  LEA R30, P1, R26, UR30, 0x3 ;  /* 0x0000001e1a1e7c11 */ /* 0x002fe2000f8218ff */
[----:B------:R-:W-:Y:S01]  /*9910*/  IMAD R29, R13, UR28, RZ ;  /* 0x0000001c0d1d7c24 */ /* 0x000fe2000f8e02ff */
[----:B------:R-:W4:Y:S02]  /*9920*/  LDG.E.64 R16, desc[UR6][R32.64] ;  /* 0x0000000620107981 */ /* 0x000f24000c1e1b00 */
[----:B------:R-:W-:Y:S01]  /*9930*/  IADD3 R13, PT, PT, R27, R37, RZ ;  /* 0x000000251b0d7210 */ /* 0x000fe20007ffe0ff */
[----:B------:R-:W-:-:S03]  /*9940*/  IMAD.WIDE.U32 R24, R12, UR28, RZ ;  /* 0x0000001c0c187c25 */ /* 0x000fc6000f8e00ff */
[----:B------:R-:W-:Y:S01]  /*9950*/  LEA.HI.X R31, R26, UR31, R13, 0x3, P1 ;  /* 0x0000001f1a1f7c11 */ /* 0x000fe200088f1c0d */
[----:B------:R-:W-:Y:S02]  /*9960*/  IMAD R29, R12, UR29, R29 ;  /* 0x0000001d0c1d7c24 */ /* 0x000fe4000f8e021d */
[----:B------:R-:W-:Y:S01]  /*9970*/  IMAD R27, R11, UR28, RZ ;  /* 0x0000001c0b1b7c24 */ /* 0x000fe2000f8e02ff */
[----:B------:R-:W-:Y:S01]  /*9980*/  LEA R26, P1, R24, UR30, 0x3 ;  /* 0x0000001e181a7c11 */ /* 0x000fe2000f8218ff */
[----:B------:R-:W4:Y:S01]  /*9990*/  LDG.E.64 R12, desc[UR6][R30.64] ;  /* 0x000000061e0c7981 */ /* 0x000f22000c1e1b00 */
[----:B------:R-:W-:Y:S01]  /*99a0*/  IADD3 R11, PT, PT, R25, R29, RZ ;  /* 0x0000001d190b7210 */ /* 0x000fe20007ffe0ff */
[----:B0-----:R-:W-:-:S04]  /*99b0*/  IMAD.WIDE.U32 R34, R10, UR28, RZ ;  /* 0x0000001c0a227c25 */ /* 0x001fc8000f8e00ff */
[----:B------:R-:W-:Y:S01]  /*99c0*/  IMAD R25, R10, UR29, R27 ;  /* 0x0000001d0a197c24 */ /* 0x000fe2000f8e021b */
[----:B------:R-:W-:Y:S02]  /*99d0*/  LEA.HI.X R27, R24, UR31, R11, 0x3, P1 ;  /* 0x0000001f181b7c11 */ /* 0x000fe400088f1c0b */
        /* <DEDUP_REMOVED lines=15> */
.L_x_4247:
        /* <DEDUP_REMOVED lines=47> */
.L_x_4248:
        /* <DEDUP_REMOVED lines=35> */
.L_x_4244:
[----:B------:R-:W0:Y:S01]  /*9ff0*/  LDC.64 R2, c[0x0][0x710] ;  /* 0x0001c400ff027b82 */ /* 0x000e220000000a00 */
[----:B------:R-:W-:Y:S01]  /*a000*/  IADD3 R5, PT, PT, R5, 0x80, RZ ;  /* 0x0000008005057810 */ /* 0x000fe20007ffe0ff */
[----:B0-----:R4:W-:Y:S06]  /*a010*/  STG.E.64 desc[UR6][R2.64], R8 ;  /* 0x0000000802007986 */ /* 0x0019ec000c101b06 */
.L_x_4238:
[----:B0-----:R-:W-:Y:S05]  /*a020*/  BSYNC.RECONVERGENT B1 ;  /* 0x0000000000017941 */ /* 0x001fea0003800200 */
.L_x_4206:
[----:B------:R-:W-:Y:S05]  /*a030*/  WARPSYNC.ALL ;  /* 0x0000000000007948 */ /* 0x000fea0003800000 */
[----:B------:R-:W-:-:S13]  /*a040*/  ISETP.GE.AND P0, PT, R5, UR4, PT ;  /* 0x0000000405007c0c */ /* 0x000fda000bf06270 */
[----:B------:R-:W-:Y:S05]  /*a050*/  @P0 EXIT ;  /* 0x000000000000094d */ /* 0x000fea0003800000 */
[----:B-----5:R-:W0:Y:S08]  /*a060*/  LDC.64 R6, c[0x0][0x738] ;  /* 0x0001ce00ff067b82 */ /* 0x020e300000000a00 */
[----:B-1234-:R-:W1:Y:S08]  /*a070*/  LDC.64 R2, c[0x0][0x720] ;  /* 0x0001c800ff027b82 */ /* 0x01ee700000000a00 */
[----:B------:R-:W2:Y:S01]  /*a080*/  LDC.64 R4, c[0x0][0x730] ;  /* 0x0001cc00ff047b82 */ /* 0x000ea20000000a00 */
        /* <DEDUP_REMOVED lines=32> */
[----:B------:R-:W-:Y:S02]  /*a290*/  LOP3.LUT R43, R43, 0x7fffffff, RZ, 0xc0, !PT ;  /* 0x7fffffff2b2b7812 */ /* 0x000fe400078ec0ff */
[----:B------:R-:W-:Y:S02]  /*a2a0*/  CS2R R8, SRZ ;  /* 0x0000000000087805 */ /* 0x000fe4000001ff00 */
[----:B------:R-:W-:Y:S01]  /*a2b0*/  LOP3.LUT R48, R0, 0xfffffff0, RZ, 0xc0, !PT ;  /* 0xfffffff000307812 */ /* 0x000fe200078ec0ff */
[----:B------:R-:W1:Y:S06]  /*a2c0*/  LDCU.64 UR4, c[0x0][0x758] ;  /* 0x0000eb00ff0477ac */ /* 0x000e6c0008000a00 */
.L_x_4251:
        /* <DEDUP_REMOVED lines=28> */
[----:B------:R-:W-:Y:S02]  /*a490*/  IADD3 R29, PT, PT, R47, R49, RZ ;  /* 0x000000312f1d7210 */ /* 0x000fe40007ffe0ff */
[----:B------:R-:W2:Y:S01]  /*a4a0*/  LDG.E.64 R32, desc[UR6][R32.64] ;  /* 0x0000000620207981 */ /* 0x000ea2000c1e1b00 */
        /* <DEDUP_REMOVED lines=92> */
[----:B------:R-:W-:Y:S02]  /*aa70*/  LEA.HI.X R11, R40, R7, R11, 0x3, P0 ;  /* 0x00000007280b7211 */ /* 0x000fe400000f1c0b */
        /* <DEDUP_REMOVED lines=28> */
.L_x_4250:
        /* <DEDUP_REMOVED lines=46> */
[----:B------:R1:W4:Y:S02]  /*af20*/  LDG.E.64 R20, desc[UR6][R30.64] ;  /* 0x000000061e147981 */ /* 0x000324000c1e1b00 */
[----:B------:R-:W-:Y:S01]  /*af30*/  IMAD R29, R22, UR5, R35 ;  /* 0x00000005161d7c24 */ /* 0x000fe2000f8e0223 */
[----:B------:R-:W-:Y:S01]  /*af40*/  LEA.HI.X R35, R26, R7, R23, 0x3, P1 ;  /* 0x000000071a237211 */ /* 0x000fe200008f1c17 */
[----:B------:R-:W-:Y:S01]  /*af50*/  IMAD R37, R17, UR4, RZ ;  /* 0x0000000411257c24 */ /* 0x000fe2000f8e02ff */
[----:B0-----:R-:W-:Y:S01]  /*af60*/  LEA R32, P1, R24, R6, 0x3 ;  /* 0x0000000618207211 */ /* 0x001fe200078218ff */
[----:B------:R-:W-:-:S02]  /*af70*/  IMAD.IADD R17, R25, 0x1, R29 ;  /* 0x0000000119117824 */ /* 0x000fc400078e021d */
[----:B------:R0:W4:Y:S01]  /*af80*/  LDG.E.64 R22, desc[UR6][R34.64] ;  /* 0x0000000622167981 */ /* 0x000122000c1e1b00 */
[----:B------:R-:W-:Y:S02]  /*af90*/  IMAD.WIDE.U32 R26, R16, UR4, RZ ;  /* 0x00000004101a7c25 */ /* 0x000fe4000f8e00ff */
[----:B------:R-:W-:Y:S02]  /*afa0*/  LEA.HI.X R33, R24, R7, R17, 0x3, P1 ;  /* 0x0000000718217211 */ /* 0x000fe400008f1c11 */
[----:B------:R-:W-:Y:S01]  /*afb0*/  IMAD R37, R16, UR5, R37 ;  /* 0x0000000510257c24 */ /* 0x000fe2000f8e0225 */
[----:B-1----:R-:W-:Y:S01]  /*afc0*/  LEA R30, P1, R26, R6, 0x3 ;  /* 0x000000061a1e7211 */ /* 0x002fe200078218ff */
[----:B------:R-:W-:Y:S01]  /*afd0*/  IMAD R29, R13, UR4, RZ ;  /* 0x000000040d1d7c24 */ /* 0x000fe2000f8e02ff */
[----:B------:R-:W4:Y:S02]  /*afe0*/  LDG.E.64 R16, desc[UR6][R32.64] ;  /* 0x0000000620107981 */ /* 0x000f24000c1e1b00 */
[----:B------:R-:W-:Y:S01]  /*aff0*/  IADD3 R13, PT, PT, R27, R37, RZ ;  /* 0x000000251b0d7210 */ /* 0x000fe20007ffe0ff */
[----:B------:R-:W-:-:S03]  /*b000*/  IMAD.WIDE.U32 R24, R12, UR4, RZ ;  /* 0x000000040c187c25 */ /* 0x000fc6000f8e00ff */
[----:B------:R-:W-:Y:S01]  /*b010*/  LEA.HI.X R31, R26, R7, R13, 0x3, P1 ;  /* 0x000000071a1f7211 */ /* 0x000fe200008f1c0d */
[----:B------:R-:W-:Y:S02]  /*b020*/  IMAD R29, R12, UR5, R29 ;  /* 0x000000050c1d7c24 */ /* 0x000fe4000f8e021d */
[----:B------:R-:W-:Y:S01]  /*b030*/  IMAD R27, R11, UR4, RZ ;  /* 0x000000040b1b7c24 */ /* 0x000fe2000f8e02ff */
[----:B------:R-:W-:Y:S01]  /*b040*/  LEA R26, P1, R24, R6, 0x3 ;  /* 0x00000006181a7211 */ /* 0x000fe200078218ff */
[----:B------:R-:W4:Y:S01]  /*b050*/  LDG.E.64 R12, desc[UR6][R30.64] ;  /* 0x000000061e0c7981 */ /* 0x000f22000c1e1b00 */
[----:B------:R-:W-:Y:S01]  /*b060*/  IADD3 R11, PT, PT, R25, R29, RZ ;  /* 0x0000001d190b7210 */ /* 0x000fe20007ffe0ff */
[----:B0-----:R-:W-:-:S04]  /*b070*/  IMAD.WIDE.U32 R34, R10, UR4, RZ ;  /* 0x000000040a227c25 */ /* 0x001fc8000f8e00ff */
[----:B------:R-:W-:Y:S01]  /*b080*/  IMAD R25, R10, UR5, R27 ;  /* 0x000000050a197c24 */ /* 0x000fe2000f8e021b */
[----:B------:R-:W-:Y:S02]  /*b090*/  LEA.HI.X R27, R24, R7, R11, 0x3, P1 ;  /* 0x00000007181b7211 */ /* 0x000fe400008f1c0b */
        /* <DEDUP_REMOVED lines=15> */
.L_x_4252:
        /* <DEDUP_REMOVED lines=47> */
.L_x_4253:
        /* <DEDUP_REMOVED lines=33> */
[----:B--2---:R-:W-:-:S08]  /*b690*/  DFMA R8, R4, R2, R8 ;  /* 0x000000020408722b */ /* 0x004fd00000000008 */
[----:B---3--:R-:W-:-:S11]  /*b6a0*/  @P0 DFMA R8, R4, R6, R8 ;  /* 0x000000060408022b */ /* 0x008fd60000000008 */
.L_x_4249:
[----:B------:R-:W0:Y:S02]  /*b6b0*/  LDC.64 R2, c[0x0][0x710] ;  /* 0x0001c400ff027b82 */ /* 0x000e240000000a00 */
[----:B0-----:R-:W-:Y:S01]  /*b6c0*/  STG.E.64 desc[UR6][R2.64], R8 ;  /* 0x0000000802007986 */ /* 0x001fe2000c101b06 */
[----:B------:R-:W-:Y:S05]  /*b6d0*/  EXIT ;  /* 0x000000000000794d */ /* 0x000fea0003800000 */
.L_x_4205:
        /* <DEDUP_REMOVED lines=433> */
.L_x_4257:
        /* <DEDUP_REMOVED lines=12> */
[----:B------:R-:W-:-:S02]  /*d2b0*/  CS2R R52, SRZ ;  /* 0x0000000000347805 */ /* 0x000fc4000001ff00 */
        /* <DEDUP_REMOVED lines=18> */
[----:B------:R-:W5:Y:S01]  /*d3e0*/  LDG.E.64 R8, desc[UR6][R8.64] ;  /* 0x0000000608087981 */ /* 0x000f62000c1e1b00 */
        /* <DEDUP_REMOVED lines=13> */
[----:B------:R-:W-:Y:S01]  /*d4c0*/  LEA.HI.X R11, R12, UR13, R13, 0x3, P2 ;  /* 0x0000000d0c0b7c11 */ /* 0x000fe200090f1c0d */
[----:B------:R-:W-:Y:S08]  /*d4d0*/  @!P0 BRA `(.L_x_4261) ;  /* 0x0000000800708947 */ /* 0x000ff00003800000 */
[----:B------:R-:W-:Y:S01]  /*d4e0*/  BSSY.RECONVERGENT B4, `(.L_x_4261) ;  /* 0x000009b000047945 */ /* 0x000fe20003800200 */
[----:B------:R-:W-:Y:S02]  /*d4f0*/  LOP3.LUT R49, R15, 0x7fffffff, RZ, 0xc0, !PT ;  /* 0x7fffffff0f317812 */ /* 0x000fe400078ec0ff */
[----:B------:R-:W-:Y:S02]  /*d500*/  CS2R R52, SRZ ;  /* 0x0000000000347805 */ /* 0x000fe4000001ff00 */
[----:B------:R-:W-:-:S07]  /*d510*/  LOP3.LUT R50, R0, 0xfffffff0, RZ, 0xc0, !PT ;  /* 0xfffffff000327812 */ /* 0x000fce00078ec0ff */
.L_x_4262:
        /* <DEDUP_REMOVED lines=152> */
.L_x_4261:
[----:B------:R-:W-:Y:S05]  /*dea0*/  BSYNC.RECONVERGENT B3 ;  /* 0x0000000000037941 */ /* 0x000fea0003800200 */
.L_x_4260:
        /* <DEDUP_REMOVED lines=50> */
[-C--:B0-----:R-:W-:Y:S01]  /*e1d0*/  LEA R32, P1, R26, R6.reuse, 0x3 ;  /* 0x000000061a207211 */ /* 0x081fe200078218ff */
[C---:B------:R-:W-:Y:S01]  /*e1e0*/  IMAD.WIDE.U32 R28, R22.reuse, UR10, RZ ;  /* 0x0000000a161c7c25 */ /* 0x040fe2000f8e00ff */
[----:B------:R-:W-:Y:S01]  /*e1f0*/  IADD3 R23, PT, PT, R27, R31, RZ ;  /* 0x0000001f1b177210 */ /* 0x000fe20007ffe0ff */
[----:B------:R0:W4:Y:S02]  /*e200*/  LDG.E.64 R24, desc[UR6][R36.64] ;  /* 0x0000000624187981 */ /* 0x000124000c1e1b00 */
[----:B------:R-:W-:Y:S01]  /*e210*/  IMAD R39, R22, UR11, R39 ;  /* 0x0000000b16277c24 */ /* 0x000fe2000f8e0227 */
[----:B------:R-:W-:Y:S01]  /*e220*/  LEA.HI.X R33, R26, R7, R23, 0x3, P1 ;  /* 0x000000071a217211 */ /* 0x000fe200008f1c17 */
[----:B------:R-:W-:Y:S01]  /*e230*/  IMAD R31, R21, UR10, RZ ;  /* 0x0000000a151f7c24 */ /* 0x000fe2000f8e02ff */
[-C--:B-1----:R-:W-:Y:S01]  /*e240*/  LEA R34, P1, R28, R6.reuse, 0x3 ;  /* 0x000000061c227211 */ /* 0x082fe200078218ff */
[C---:B------:R-:W-:Y:S01]  /*e250*/  IMAD.WIDE.U32 R26, R20.reuse, UR10, RZ ;  /* 0x0000000a141a7c25 */ /* 0x040fe2000f8e00ff */
[----:B------:R-:W-:Y:S01]  /*e260*/  IADD3 R21, PT, PT, R29, R39, RZ ;  /* 0x000000271d157210 */ /* 0x000fe20007ffe0ff */
[----:B------:R-:W4:Y:S02]  /*e270*/  LDG.E.64 R22, desc[UR6][R32.64] ;  /* 0x0000000620167981 */ /* 0x000f24000c1e1b00 */
[----:B------:R-:W-:Y:S01]  /*e280*/  IMAD R31, R20, UR11, R31 ;  /* 0x0000000b141f7c24 */ /* 0x000fe2000f8e021f */
[----:B------:R-:W-:Y:S01]  /*e290*/  LEA.HI.X R35, R28, R7, R21, 0x3, P1 ;  /* 0x000000071c237211 */ /* 0x000fe200008f1c15 */
[----:B------:R-:W-:Y:S01]  /*e2a0*/  IMAD R39, R17, UR10, RZ ;  /* 0x0000000a11277c24 */ /* 0x000fe2000f8e02ff */
[----:B0-----:R-:W-:Y:S01]  /*e2b0*/  LEA R36, P1, R26, R6, 0x3 ;  /* 0x000000061a247211 */ /* 0x001fe200078218ff */
[C---:B------:R-:W-:Y:S01]  /*e2c0*/  IMAD.WIDE.U32 R28, R16.reuse, UR10, RZ ;  /* 0x0000000a101c7c25 */ /* 0x040fe2000f8e00ff */
        /* <DEDUP_REMOVED lines=19> */
.L_x_4264:
[----:B------:R-:W-:Y:S05]  /*e400*/  BSYNC.RECONVERGENT B3 ;  /* 0x0000000000037941 */ /* 0x000fea0003800200 */
.L_x_4263:
        /* <DEDUP_REMOVED lines=47> */
.L_x_4266:
[----:B------:R-:W-:Y:S05]  /*e700*/  BSYNC.RECONVERGENT B3 ;  /* 0x0000000000037941 */ /* 0x000fea0003800200 */
.L_x_4265:
        /* <DEDUP_REMOVED lines=34> */
.L_x_4259:
[----:B------:R-:W-:Y:S05]  /*e930*/  BSYNC.RECONVERGENT B2 ;  /* 0x0000000000027941 */ /* 0x000fea0003800200 */
.L_x_4258:
        /* <DEDUP_REMOVED lines=18> */
[C---:B--2--5:R-:W-:Y:S02]  /*ea60*/  IMAD R9, R0.reuse, UR16, RZ ;  /* 0x0000001000097c24 */ /* 0x064fe4000f8e02ff */
        /* <DEDUP_REMOVED lines=412> */
.L_x_4268:
        /* <DEDUP_REMOVED lines=51> */
.L_x_4273:
        /* <DEDUP_REMOVED lines=153> */
.L_x_4272:
[----:B------:R-:W-:Y:S05]  /*110f0*/  BSYNC.RECONVERGENT B3 ;  /* 0x0000000000037941 */ /* 0x000fea0003800200 */
.L_x_4271:
        /* <DEDUP_REMOVED lines=85> */
.L_x_4275:
[----:B------:R-:W-:Y:S05]  /*11650*/  BSYNC.RECONVERGENT B3 ;  /* 0x0000000000037941 */ /* 0x000fea0003800200 */
.L_x_4274:
        /* <DEDUP_REMOVED lines=47> */
.L_x_4277:
[----:B------:R-:W-:Y:S05]  /*11950*/  BSYNC.RECONVERGENT B3 ;  /* 0x0000000000037941 */ /* 0x000fea0003800200 */
.L_x_4276:
        /* <DEDUP_REMOVED lines=30> */
[----:B------:R-:W-:-:S06]  /*11b40*/  @P0 LEA.HI.X R7, R20, R7, R0, 0x3, P1 ;  /* 0x0000000714070211 */ /* 0x000fcc00008f1c00 */
[----:B------:R-:W3:Y:S01]  /*11b50*/  @P0 LDG.E.64 R6, desc[UR6][R6.64] ;  /* 0x0000000606060981 */ /* 0x000ee2000c1e1b00 */
[----:B--2---:R-:W-:-:S08]  /*11b60*/  DFMA R52, R8, R10, R52 ;  /* 0x0000000a0834722b */ /* 0x004fd00000000034 */
[----:B---3--:R-:W-:-:S11]  /*11b70*/  @P0 DFMA R52, R8, R6, R52 ;  /* 0x000000060834022b */ /* 0x008fd60000000034 */
.L_x_4270:
[----:B------:R-:W-:Y:S05]  /*11b80*/  BSYNC.RECONVERGENT B2 ;  /* 0x0000000000027941 */ /* 0x000fea0003800200 */
.L_x_4269:
[----:B------:R-:W0:Y:S01]  /*11b90*/  LDCU.64 UR10, c[0x0][0x710] ;  /* 0x0000e200ff0a77ac */ /* 0x000e220008000a00 */
[----:B------:R-:W-:Y:S02]  /*11ba0*/  IADD3 R5, PT, PT, R5, 0x80, RZ ;  /* 0x0000008005057810 */ /* 0x000fe40007ffe0ff */
[----:B0-----:R-:W-:-:S04]  /*11bb0*/  IADD3 R6, P0, PT, R2, UR10, RZ ;  /* 0x0000000a02067c10 */ /* 0x001fc8000ff1e0ff */
[----:B------:R-:W-:-:S05]  /*11bc0*/  IADD3.X R7, PT, PT, RZ, UR11, RZ, P0, !PT ;  /* 0x0000000bff077c10 */ /* 0x000fca00087fe4ff */
[----:B------:R0:W-:Y:S04]  /*11bd0*/  STG.E.64 desc[UR6][R6.64], R52 ;  /* 0x0000003406007986 */ /* 0x0001e8000c101b06 */
.L_x_4256:
        /* <DEDUP_REMOVED lines=426> */
.L_x_4279:
        /* <DEDUP_REMOVED lines=51> */
.L_x_4284:
        /* <DEDUP_REMOVED lines=153> */
.L_x_4283:
[----:B------:R-:W-:Y:S05]  /*14340*/  BSYNC.RECONVERGENT B3 ;  /* 0x0000000000037941 */ /* 0x000fea0003800200 */
.L_x_4282:
        /* <DEDUP_REMOVED lines=64> */
[----:B0-----:R-:W-:Y:S01]  /*14750*/  LEA R36, P1, R26, R6, 0x3 ;  /* 0x000000061a247211 */ /* 0x001fe200078218ff */
[----:B------:R-:W4:Y:S01]  /*14760*/  LDG.E.64 R20, desc[UR6][R34.64] ;  /* 0x0000000622147981 */ /* 0x000f22000c1e1b00 */
[----:B------:R-:W-:Y:S01]  /*14770*/  IADD3 R17, PT, PT, R27, R31, RZ ;  /* 0x0000001f1b117210 */ /* 0x000fe20007ffe0ff */
[----:B------:R-:W-:-:S04]  /*14780*/  IMAD.WIDE.U32 R28, R16, UR10, RZ ;  /* 0x0000000a101c7c25 */ /* 0x000fc8000f8e00ff */
        /* <DEDUP_REMOVED lines=17> */
.L_x_4286:
[----:B------:R-:W-:Y:S05]  /*148a0*/  BSYNC.RECONVERGENT B3 ;  /* 0x0000000000037941 */ /* 0x000fea0003800200 */
.L_x_4285:
        /* <DEDUP_REMOVED lines=47> */
.L_x_4288:
[----:B------:R-:W-:Y:S05]  /*14ba0*/  BSYNC.RECONVERGENT B3 ;  /* 0x0000000000037941 */ /* 0x000fea0003800200 */
.L_x_4287:
        /* <DEDUP_REMOVED lines=34> */
.L_x_4281:
[----:B------:R-:W-:Y:S05]  /*14dd0*/  BSYNC.RECONVERGENT B2 ;  /* 0x0000000000027941 */ /* 0x000fea0003800200 */
.L_x_4280:
[----:B------:R-:W0:Y:S01]  /*14de0*/  LDCU.64 UR10, c[0x0][0x710] ;  /* 0x0000e200ff0a77ac */ /* 0x000e220008000a00 */
[----:B------:R-:W-:Y:S02]  /*14df0*/  IADD3 R5, PT, PT, R5, 0x80, RZ ;  /* 0x0000008005057810 */ /* 0x000fe40007ffe0ff */
[----:B0-----:R-:W-:-:S04]  /*14e00*/  IADD3 R6, P0, PT, R2, UR10, RZ ;  /* 0x0000000a02067c10 */ /* 0x001fc8000ff1e0ff */
[----:B------:R-:W-:-:S05]  /*14e10*/  IADD3.X R7, PT, PT, RZ, UR11, RZ, P0, !PT ;  /* 0x0000000bff077c10 */ /* 0x000fca00087fe4ff */
[----:B------:R1:W-:Y:S04]  /*14e20*/  STG.E.64 desc[UR6][R6.64], R52 ;  /* 0x0000003406007986 */ /* 0x0003e8000c101b06 */
.L_x_4267:
        /* <DEDUP_REMOVED lines=13> */
[C---:B-1---5:R-:W-:Y:S02]  /*14f00*/  IMAD R9, R0.reuse, UR16, RZ ;  /* 0x0000001000097c24 */ /* 0x062fe4000f8e02ff */
        /* <DEDUP_REMOVED lines=412> */
.L_x_4290:
        /* <DEDUP_REMOVED lines=51> */
.L_x_4295:
        /* <DEDUP_REMOVED lines=72> */
[----:B------:R-:W4:Y:S02]  /*17080*/  LDG.E.64 R26, desc[UR6][R26.64] ;  /* 0x000000061a1a7981 */ /* 0x000f24000c1e1b00 */
[----:B------:R-:W-:Y:S01]  /*17090*/  LEA.HI.X R29, R30, R7, R29, 0x3, P0 ;  /* 0x000000071e1d7211 */ /* 0x000fe200000f1c1d */
[----:B------:R-:W-:Y:S01]  /*170a0*/  IMAD R31, R36, UR11, R34 ;  /* 0x0000000b241f7c24 */ /* 0x000fe2000f8e0222 */
[----:B------:R-:W-:Y:S01]  /*170b0*/  LEA R30, P0, R32, R6, 0x3 ;  /* 0x00000006201e7211 */ /* 0x000fe200078018ff */
[----:B------:R-:W-:-:S02]  /*170c0*/  IMAD R36, R39, UR10, RZ ;  /* 0x0000000a27247c24 */ /* 0x000fc4000f8e02ff */
[C---:B------:R-:W-:Y:S01]  /*170d0*/  IMAD.WIDE.U32 R34, R38.reuse, UR10, RZ ;  /* 0x0000000a26227c25 */ /* 0x040fe2000f8e00ff */
[----:B------:R-:W-:Y:S01]  /*170e0*/  IADD3 R31, PT, PT, R33, R31, RZ ;  /* 0x0000001f211f7210 */ /* 0x000fe20007ffe0ff */
[----:B------:R-:W4:Y:S02]  /*170f0*/  LDG.E.64 R28, desc[UR6][R28.64] ;  /* 0x000000061c1c7981 */ /* 0x000f24000c1e1b00 */
        /* <DEDUP_REMOVED lines=73> */
.L_x_4294:
[----:B------:R-:W-:Y:S05]  /*17590*/  BSYNC.RECONVERGENT B3 ;  /* 0x0000000000037941 */ /* 0x000fea0003800200 */
.L_x_4293:
        /* <DEDUP_REMOVED lines=85> */
.L_x_4297:
[----:B------:R-:W-:Y:S05]  /*17af0*/  BSYNC.RECONVERGENT B3 ;  /* 0x0000000000037941 */ /* 0x000fea0003800200 */
.L_x_4296:
        /* <DEDUP_REMOVED lines=47> */
.L_x_4299:
[----:B------:R-:W-:Y:S05]  /*17df0*/  BSYNC.RECONVERGENT B3 ;  /* 0x0000000000037941 */ /* 0x000fea0003800200 */
.L_x_4298:
        /* <DEDUP_REMOVED lines=34> */
.L_x_4292:
[----:B------:R-:W-:Y:S05]  /*18020*/  BSYNC.RECONVERGENT B2 ;  /* 0x0000000000027941 */ /* 0x000fea0003800200 */
.L_x_4291:
[----:B------:R-:W0:Y:S01]  /*18030*/  LDCU.64 UR10, c[0x0][0x710] ;  /* 0x0000e200ff0a77ac */ /* 0x000e220008000a00 */
[----:B------:R-:W-:Y:S02]  /*18040*/  IADD3 R5, PT, PT, R5, 0x80, RZ ;  /* 0x0000008005057810 */ /* 0x000fe40007ffe0ff */
[----:B0-----:R-:W-:-:S04]  /*18050*/  IADD3 R6, P0, PT, R2, UR10, RZ ;  /* 0x0000000a02067c10 */ /* 0x001fc8000ff1e0ff */
[----:B------:R-:W-:-:S05]  /*18060*/  IADD3.X R7, PT, PT, RZ, UR11, RZ, P0, !PT ;  /* 0x0000000bff077c10 */ /* 0x000fca00087fe4ff */
[----:B------:R1:W-:Y:S04]  /*18070*/  STG.E.64 desc[UR6][R6.64], R52 ;  /* 0x0000003406007986 */ /* 0x0003e8000c101b06 */
.L_x_4278:
        /* <DEDUP_REMOVED lines=426> */
.L_x_4301:
        /* <DEDUP_REMOVED lines=51> */
.L_x_4306:
        /* <DEDUP_REMOVED lines=153> */
.L_x_4305:
[----:B------:R-:W-:Y:S05]  /*1a7e0*/  BSYNC.RECONVERGENT B3 ;  /* 0x0000000000037941 */ /* 0x000fea0003800200 */
.L_x_4304:
        /* <DEDUP_REMOVED lines=85> */
.L_x_4308:
[----:B------:R-:W-:Y:S05]  /*1ad40*/  BSYNC.RECONVERGENT B3 ;  /* 0x0000000000037941 */ /* 0x000fea0003800200 */
.L_x_4307:
        /* <DEDUP_REMOVED lines=47> */
.L_x_4310:
[----:B------:R-:W-:Y:S05]  /*1b040*/  BSYNC.RECONVERGENT B3 ;  /* 0x0000000000037941 */ /* 0x000fea0003800200 */
.L_x_4309:
        /* <DEDUP_REMOVED lines=34> */
.L_x_4303:
[----:B------:R-:W-:Y:S05]  /*1b270*/  BSYNC.RECONVERGENT B2 ;  /* 0x0000000000027941 */ /* 0x000fea0003800200 */
.L_x_4302:
[----:B------:R-:W0:Y:S01]  /*1b280*/  LDCU.64 UR10, c[0x0][0x710] ;  /* 0x0000e200ff0a77ac */ /* 0x000e220008000a00 */
[----:B------:R-:W-:Y:S02]  /*1b290*/  IADD3 R5, PT, PT, R5, 0x80, RZ ;  /* 0x0000008005057810 */ /* 0x000fe40007ffe0ff */
[----:B0-----:R-:W-:-:S05]  /*1b2a0*/  IADD3 R6, P0, PT, R2, UR10, RZ ;  /* 0x0000000a02067c10 */ /* 0x001fca000ff1e0ff */
[----:B------:R-:W-:-:S05]  /*1b2b0*/  IMAD.X R7, RZ, RZ, UR11, P0 ;  /* 0x0000000bff077e24 */ /* 0x000fca00080e06ff */
[----:B------:R2:W-:Y:S03]  /*1b2c0*/  STG.E.64 desc[UR6][R6.64], R52 ;  /* 0x0000003406007986 */ /* 0x0005e6000c101b06 */
.L_x_4289:
        /* <DEDUP_REMOVED lines=14> */
[C---:B-1---5:R-:W-:Y:S02]  /*1b3b0*/  IMAD R9, R0.reuse, UR16, RZ ;  /* 0x0000001000097c24 */ /* 0x062fe4000f8e02ff */
        /* <DEDUP_REMOVED lines=412> */
.L_x_4312:
        /* <DEDUP_REMOVED lines=51> */
.L_x_4317:
        /* <DEDUP_REMOVED lines=153> */
.L_x_4316:
[----:B------:R-:W-:Y:S05]  /*1da40*/  BSYNC.RECONVERGENT B3 ;  /* 0x0000000000037941 */ /* 0x000fea0003800200 */
.L_x_4315:
        /* <DEDUP_REMOVED lines=85> */
.L_x_4319:
[----:B------:R-:W-:Y:S05]  /*1dfa0*/  BSYNC.RECONVERGENT B3 ;  /* 0x0000000000037941 */ /* 0x000fea0003800200 */
.L_x_4318:
        /* <DEDUP_REMOVED lines=47> */
.L_x_4321:
[----:B------:R-:W-:Y:S05]  /*1e2a0*/  BSYNC.RECONVERGENT B3 ;  /* 0x0000000000037941 */ /* 0x000fea0003800200 */
.L_x_4320:
        /* <DEDUP_REMOVED lines=34> */
.L_x_4314:
[----:B------:R-:W-:Y:S05]  /*1e4d0*/  BSYNC.RECONVERGENT B2 ;  /* 0x0000000000027941 */ /* 0x000fea0003800200 */
.L_x_4313:
[----:B------:R-:W0:Y:S01]  /*1e4e0*/  LDCU.64 UR10, c[0x0][0x710] ;  /* 0x0000e200ff0a77ac */ /* 0x000e220008000a00 */
[----:B------:R-:W-:Y:S02]  /*1e4f0*/  IADD3 R5, PT, PT, R5, 0x80, RZ ;  /* 0x0000008005057810 */ /* 0x000fe40007ffe0ff */
[----:B0-----:R-:W-:-:S04]  /*1e500*/  IADD3 R6, P0, PT, R2, UR10, RZ ;  /* 0x0000000a02067c10 */ /* 0x001fc8000ff1e0ff */
[----:B------:R-:W-:-:S05]  /*1e510*/  IADD3.X R7, PT, PT, RZ, UR11, RZ, P0, !PT ;  /* 0x0000000bff077c10 */ /* 0x000fca00087fe4ff */
[----:B------:R2:W-:Y:S04]  /*1e520*/  STG.E.64 desc[UR6][R6.64], R52 ;  /* 0x0000003406007986 */ /* 0x0005e8000c101b06 */
.L_x_4300:
[----:B------:R-:W-:-:S13]  /*1e530*/  ISETP.GE.AND P0, PT, R5, UR4, PT ;  /* 0x0000000405007c0c */ /* 0x000fda000bf06270 */
[----:B------:R-:W-:Y:S05]  /*1e540*/  @P0 BREAK.RELIABLE B0 ;  /* 0x0000000000000942 */ /* 0x000fea0003800100 */
[----:B------:R-:W-:Y:S05]  /*1e550*/  @P0 BRA `(.L_x_4311) ;  /* 0x0000003000900947 */ /* 0x000fea0003800000 */
[----:B------:R-:W-:Y:S05]  /*1e560*/  BSYNC.RELIABLE B0 ;  /* 0x0000000000007941 */ /* 0x000fea0003800100 */
.L_x_4255:
        /* <DEDUP_REMOVED lines=424> */
.L_x_4322:
        /* <DEDUP_REMOVED lines=51> */
.L_x_4327:
        /* <DEDUP_REMOVED lines=153> */
.L_x_4326:
[----:B------:R-:W-:Y:S05]  /*20cb0*/  BSYNC.RECONVERGENT B3 ;  /* 0x0000000000037941 */ /* 0x000fea0003800200 */
.L_x_4325:
        /* <DEDUP_REMOVED lines=85> */
.L_x_4329:
[----:B------:R-:W-:Y:S05]  /*21210*/  BSYNC.RECONVERGENT B3 ;  /* 0x0000000000037941 */ /* 0x000fea0003800200 */
.L_x_4328:
        /* <DEDUP_REMOVED lines=47> */
.L_x_4331:
[----:B------:R-:W-:Y:S05]  /*21510*/  BSYNC.RECONVERGENT B3 ;  /* 0x0000000000037941 */ /* 0x000fea0003800200 */
.L_x_4330:
        /* <DEDUP_REMOVED lines=34> */
.L_x_4324:
[----:B------:R-:W-:Y:S05]  /*21740*/  BSYNC.RECONVERGENT B2 ;  /* 0x0000000000027941 */ /* 0x000fea0003800200 */
.L_x_4323:
[----:B------:R-:W0:Y:S01]  /*21750*/  LDCU.64 UR10, c[0x0][0x710] ;  /* 0x0000e200ff0a77ac */ /* 0x000e220008000a00 */
[----:B------:R-:W-:Y:S02]  /*21760*/  IADD3 R5, PT, PT, R5, 0x80, RZ ;  /* 0x0000008005057810 */ /* 0x000fe40007ffe0ff */
[----:B0-----:R-:W-:-:S04]  /*21770*/  IADD3 R6, P0, PT, R2, UR10, RZ ;  /* 0x0000000a02067c10 */ /* 0x001fc8000ff1e0ff */
[----:B------:R-:W-:-:S05]  /*21780*/  IADD3.X R7, PT, PT, RZ, UR11, RZ, P0, !PT ;  /* 0x0000000bff077c10 */ /* 0x000fca00087fe4ff */
[----:B------:R3:W-:Y:S04]  /*21790*/  STG.E.64 desc[UR6][R6.64], R52 ;  /* 0x0000003406007986 */ /* 0x0007e8000c101b06 */
.L_x_4311:
[----:B------:R-:W-:Y:S05]  /*217a0*/  BSYNC.RECONVERGENT B1 ;  /* 0x0000000000017941 */ /* 0x000fea0003800200 */
.L_x_4254:
        /* <DEDUP_REMOVED lines=10> */
[----:B----45:R-:W-:-:S05]  /*21850*/  IMAD.HI.U32 R8, R5, UR8, R6 ;  /* 0x0000000805087c27 */ /* 0x030fca000f8e0006 */
        /* <DEDUP_REMOVED lines=416> */
.L_x_4332:
[----:B------:R-:W0:Y:S01]  /*23260*/  LDCU.128 UR8, c[0x0][0x730] ;  /* 0x0000e600ff0877ac */ /* 0x000e220008000c00 */
[----:B------:R-:W1:Y:S01]  /*23270*/  LDCU.128 UR12, c[0x0][0x720] ;  /* 0x0000e400ff0c77ac */ /* 0x000e620008000c00 */
[----:B------:R-:W2:Y:S01]  /*23280*/  LDCU.128 UR16, c[0x0][0x740] ;  /* 0x0000e800ff1077ac */ /* 0x000ea20008000c00 */
[----:B0-----:R-:W-:-:S04]  /*23290*/  IADD3 R12, P0, PT, R0, UR10, RZ ;  /* 0x0000000a000c7c10 */ /* 0x001fc8000ff1e0ff */
[----:B------:R-:W-:-:S06]  /*232a0*/  IADD3.X R13, PT, PT, RZ, UR11, RZ, P0, !PT ;  /* 0x0000000bff0d7c10 */ /* 0x000fcc00087fe4ff */
[----:B------:R-:W3:Y:S01]  /*232b0*/  LDG.E.64 R12, desc[UR6][R12.64] ;  /* 0x000000060c0c7981 */ /* 0x000ee2000c1e1b00 */
[----:B-1----:R-:W-:-:S05]  /*232c0*/  IADD3 R6, P0, PT, R7, UR12, RZ ;  /* 0x0000000c07067c10 */ /* 0x002fca000ff1e0ff */
[----:B------:R-:W-:Y:S01]  /*232d0*/  IMAD.X R7, RZ, RZ, UR13, P0 ;  /* 0x0000000dff077e24 */ /* 0x000fe200080e06ff */
[----:B------:R-:W-:-:S05]  /*232e0*/  IADD3 R8, P0, PT, R5, UR8, RZ ;  /* 0x0000000805087c10 */ /* 0x000fca000ff1e0ff */
[----:B------:R-:W2:Y:S01]  /*232f0*/  LDG.E.64 R6, desc[UR6][R6.64] ;  /* 0x0000000606067981 */ /* 0x000ea2000c1e1b00 */
[----:B------:R-:W-:Y:S01]  /*23300*/  IADD3.X R9, PT, PT, RZ, UR9, RZ, P0, !PT ;  /* 0x00000009ff097c10 */ /* 0x000fe200087fe4ff */
[----:B------:R-:W0:Y:S05]  /*23310*/  LDCU.128 UR8, c[0x0][0x710] ;  /* 0x0000e200ff0877ac */ /* 0x000e2a0008000c00 */
[----:B------:R-:W4:Y:S01]  /*23320*/  LDG.E.64 R8, desc[UR6][R8.64] ;  /* 0x0000000608087981 */ /* 0x000f22000c1e1b00 */
[----:B------:R-:W-:Y:S01]  /*23330*/  ISETP.NE.AND P1, PT, RZ, UR5, PT ;  /* 0x00000005ff007c0c */ /* 0x000fe2000bf25270 */
[----:B------:R-:W1:Y:S01]  /*23340*/  LDCU.64 UR4, c[0x0][0x758] ;  /* 0x0000eb00ff0477ac */ /* 0x000e620008000a00 */
[----:B------:R-:W-:Y:S01]  /*23350*/  BSSY.RECONVERGENT B1, `(.L_x_4333) ;  /* 0x0000165000017945 */ /* 0x000fe20003800200 */
[----:B0-----:R-:W-:-:S04]  /*23360*/  IADD3 R10, P2, PT, R11, UR8, RZ ;  /* 0x000000080b0a7c10 */ /* 0x001fc8000ff5e0ff */
[----:B------:R-:W-:Y:S02]  /*23370*/  IADD3.X R11, PT, PT, RZ, UR9, RZ, P2, !PT ;  /* 0x00000009ff0b7c10 */ /* 0x000fe400097fe4ff */
[----:B---3--:R-:W-:-:S04]  /*23380*/  ISETP.LT.U32.AND P0, PT, R12, 0x1, PT ;  /* 0x000000010c00780c */ /* 0x008fc80003f01070 */
[----:B------:R-:W-:-:S04]  /*23390*/  ISETP.LT.AND.EX P0, PT, R13, RZ, PT, P0 ;  /* 0x000000ff0d00720c */ /* 0x000fc80003f01300 */
[----:B------:R-:W-:Y:S02]  /*233a0*/  SEL R3, R12, 0x1, P0 ;  /* 0x000000010c037807 */ /* 0x000fe40000000000 */
[----:B------:R-:W-:Y:S02]  /*233b0*/  SEL R5, R13, RZ, P0 ;  /* 0x000000ff0d057207 */ /* 0x000fe40000000000 */
[----:B------:R-:W-:Y:S02]  /*233c0*/  IADD3 R15, P0, PT, R4, UR10, RZ ;  /* 0x0000000a040f7c10 */ /* 0x000fe4000ff1e0ff */
        /* <DEDUP_REMOVED lines=13> */
[----:B------:R-:W-:-:S02]  /*234a0*/  LEA.HI.X R13, R8, UR19, R9, 0x3, P3 ;  /* 0x00000013080d7c11 */ /* 0x000fc400098f1c09 */
[----:B------:R-:W-:Y:S02]  /*234b0*/  CS2R R8, SRZ ;  /* 0x0000000000087805 */ /* 0x000fe4000001ff00 */
[----:B------:R-:W-:Y:S01]  /*234c0*/  IADD3.X R3, PT, PT, RZ, UR15, RZ, P1, !PT ;  /* 0x0000000fff037c10 */ /* 0x000fe20008ffe4ff */
[----:B-1----:R-:W-:Y:S06]  /*234d0*/  @!P0 BRA `(.L_x_4334) ;  /* 0x0000001400308947 */ /* 0x002fec0003800000 */
[----:B------:R0:W5:Y:S01]  /*234e0*/  LDG.E.64 R6, desc[UR6][R14.64] ;  /* 0x000000060e067981 */ /* 0x000162000c1e1b00 */
[C---:B------:R-:W-:Y:S01]  /*234f0*/  ISETP.GE.U32.AND P0, PT, R0.reuse, 0x10, PT ;  /* 0x000000100000780c */ /* 0x040fe20003f06070 */
[----:B------:R-:W-:Y:S01]  /*23500*/  BSSY.RECONVERGENT B2, `(.L_x_4335) ;  /* 0x00000a1000027945 */ /* 0x000fe20003800200 */
[----:B------:R-:W-:Y:S02]  /*23510*/  LOP3.LUT R4, R0, 0xf, RZ, 0xc0, !PT ;  /* 0x0000000f00047812 */ /* 0x000fe400078ec0ff */
[----:B------:R-:W-:Y:S02]  /*23520*/  CS2R R8, SRZ ;  /* 0x0000000000087805 */ /* 0x000fe4000001ff00 */
[----:B------:R-:W-:-:S13]  /*23530*/  ISETP.GE.U32.AND.EX P0, PT, R5, RZ, PT, P0 ;  /* 0x000000ff0500720c */ /* 0x000fda0003f06100 */
[----:B0-----:R-:W-:Y:S05]  /*23540*/  @!P0 BRA `(.L_x_4336) ;  /* 0x0000000800708947 */ /* 0x001fea0003800000 */
[----:B------:R-:W-:Y:S01]  /*23550*/  BSSY.RECONVERGENT B3, `(.L_x_4336) ;  /* 0x000009b000037945 */ /* 0x000fe20003800200 */
[----:B------:R-:W-:Y:S02]  /*23560*/  LOP3.LUT R5, R5, 0x7fffffff, RZ, 0xc0, !PT ;  /* 0x7fffffff05057812 */ /* 0x000fe400078ec0ff */
[----:B------:R-:W-:Y:S02]  /*23570*/  CS2R R8, SRZ ;  /* 0x0000000000087805 */ /* 0x000fe4000001ff00 */
[----:B------:R-:W-:-:S07]  /*23580*/  LOP3.LUT R50, R0, 0xfffffff0, RZ, 0xc0, !PT ;  /* 0xfffffff000327812 */ /* 0x000fce00078ec0ff */
.L_x_4337:
        /* <DEDUP_REMOVED lines=152> */
.L_x_4336:
[----:B------:R-:W-:Y:S05]  /*23f10*/  BSYNC.RECONVERGENT B2 ;  /* 0x0000000000027941 */ /* 0x000fea0003800200 */
.L_x_4335:
        /* <DEDUP_REMOVED lines=64> */
[----:B------:R-:W-:Y:S01]  /*24320*/  LEA R28, P1, R26, R2, 0x3 ;  /* 0x000000021a1c7211 */ /* 0x000fe200078218ff */
[C---:B0-----:R-:W-:Y:S01]  /*24330*/  IMAD.WIDE.U32 R34, R4.reuse, UR8, RZ ;  /* 0x0000000804227c25 */ /* 0x041fe2000f8e00ff */
        /* <DEDUP_REMOVED lines=19> */
.L_x_4339:
[----:B------:R-:W-:Y:S05]  /*24470*/  BSYNC.RECONVERGENT B2 ;  /* 0x0000000000027941 */ /* 0x000fea0003800200 */
.L_x_4338:
        /* <DEDUP_REMOVED lines=47> */
.L_x_4341:
[----:B------:R-:W-:Y:S05]  /*24770*/  BSYNC.RECONVERGENT B2 ;  /* 0x0000000000027941 */ /* 0x000fea0003800200 */
.L_x_4340:
        /* <DEDUP_REMOVED lines=34> */
.L_x_4334:
[----:B------:R-:W-:Y:S05]  /*249a0*/  BSYNC.RECONVERGENT B1 ;  /* 0x0000000000017941 */ /* 0x000fea0003800200 */
.L_x_4333:
[----:B------:R-:W-:Y:S01]  /*249b0*/  STG.E.64 desc[UR6][R10.64], R8 ;  /* 0x000000080a007986 */ /* 0x000fe2000c101b06 */
[----:B------:R-:W-:Y:S05]  /*249c0*/  EXIT ;  /* 0x000000000000794d */ /* 0x000fea0003800000 */
.L_x_4342:
        /* <DEDUP_REMOVED lines=11> */
.L_x_19020:


//--------------------- .text._ZN2at6native73_GLOBAL__N__c8866d80_35_SparseBinaryOpIntersectionKernel_cu_b2145a98_327112apply_kernelILi128ELi8EZNS1_29binary_op_intersection_kernelINS1_5MulOpEslEEvRNS_14TensorIteratorEllRKNS_6TensorEbEUliE_EEviT1_ --------------------------
	.section	.text._ZN2at6native73_GLOBAL__N__c8866d80_35_SparseBinaryOpIntersectionKernel_cu_b2145a98_327112apply_kernelILi128ELi8EZNS1_29binary_op_intersection_kernelINS1_5MulOpEslEEvRNS_14TensorIteratorEllRKNS_6TensorEbEUliE_EEviT1_,"ax",@progbits
	.align	128
.text._ZN2at6native73_GLOBAL__N__c8866d80_35_SparseBinaryOpIntersectionKernel_cu_b2145a98_327112apply_kernelILi128ELi8EZNS1_29binary_op_intersection_kernelINS1_5MulOpEslEEvRNS_14TensorIteratorEllRKNS_6TensorEbEUliE_EEviT1_:
        .type           _ZN2at6native73_GLOBAL__N__c8866d80_35_SparseBinaryOpIntersectionKernel_cu_b2145a98_327112apply_kernelILi128ELi8EZNS1_29binary_op_intersection_kernelINS1_5MulOpEslEEvRNS_14TensorIteratorEllRKNS_6TensorEbEUliE_EEviT1_,@function
        .size           _ZN2at6native73_GLOBAL__N__c8866d80_35_SparseBinaryOpIntersectionKernel_cu_b2145a98_327112apply_kernelILi128ELi8EZNS1_29binary_op_intersection_kernelINS1_5MulOpEslEEvRNS_14TensorIteratorEllRKNS_6TensorEbEUliE_EEviT1_,(.L_x_19021 - _ZN2at6native73_GLOBAL__N__c8866d80_35_SparseBinaryOpIntersectionKernel_cu_b2145a98_327112apply_kernelILi128ELi8EZNS1_29binary_op_intersection_kernelINS1_5MulOpEslEEvRNS_14TensorIteratorEllRKNS_6TensorEbEUliE_EEviT1_)
        .other          _ZN2at6native73_GLOBAL__N__c8866d80_35_SparseBinaryOpIntersectionKernel_cu_b2145a98_327112apply_kernelILi128ELi8EZNS1_29binary_op_intersection_kernelINS1_5MulOpEslEEvRNS_14TensorIteratorEllRKNS_6TensorEbEUliE_EEviT1_,@"STO_CUDA_ENTRY STV_DEFAULT"
_ZN2at6native73_GLOBAL__N__c8866d80_35_SparseBinaryOpIntersectionKernel_cu_b2145a98_327112apply_kernelILi128ELi8EZNS1_29binary_op_intersection_kernelINS1_5MulOpEslEEvRNS_14TensorIteratorEllRKNS_6TensorEbEUliE_EEviT1_:
        /* <DEDUP_REMOVED lines=45> */
[--C-:B------:R-:W-:Y:S02]  /*02d0*/  LEA.HI.X R13, R8, R17, R2.reuse, 0x1, P1 ;  /* 0x00000011080d7211 */ /* 0x100fe400008f0c02 */
[----:B------:R-:W-:-:S05]  /*02e0*/  PRMT R2, RZ, 0x7610, R2 ;  /* 0x00007610ff027816 */ /* 0x000fca0000000002 */
[----:B------:R-:W-:Y:S05]  /*02f0*/  @!P0 BRA `(.L_x_4347) ;  /* 0x0000001800c08947 */ /* 0x000fea0003800000 */
[----:B------:R-:W1:Y:S01]  /*0300*/  LDC.64 R10, c[0x0][0x730] ;  /* 0x0001cc00ff0a7b82 */ /* 0x000e620000000a00 */
[----:B------:R-:W2:Y:S07]  /*0310*/  LDG.E.S16 R2, desc[UR6][R12.64] ;  /* 0x000000060c027981 */ /* 0x000eae000c1e1700 */
[----:B------:R-:W3:Y:S01]  /*0320*/  LDC.64 R6, c[0x0][0x748] ;  /* 0x0001d200ff067b82 */ /* 0x000ee20000000a00 */
[----:B-1----:R-:W3:Y:S01]  /*0330*/  LDG.E.64 R10, desc[UR6][R10.64] ;  /* 0x000000060a0a7981 */ /* 0x002ee2000c1e1b00 */
[----:B------:R-:W-:-:S04]  /*0340*/  ISETP.GE.U32.AND P0, PT, R0, 0x10, PT ;  /* 0x000000100000780c */ /* 0x000fc80003f06070 */
[----:B------:R-:W-:Y:S02]  /*0350*/  ISETP.GE.U32.AND.EX P0, PT, R14, RZ, PT, P0 ;  /* 0x000000ff0e00720c */ /* 0x000fe40003f06100 */
[----:B------:R-:W-:Y:S02]  /*0360*/  CS2R R8, SRZ ;  /* 0x0000000000087805 */ /* 0x000fe4000001ff00 */
[----:B------:R-:W-:Y:S02]  /*0370*/  LOP3.LUT R4, R0, 0xf, RZ, 0xc0, !PT ;  /* 0x0000000f00047812 */ /* 0x000fe400078ec0ff */
[----:B--2---:R-:W-:Y:S02]  /*0380*/  SHF.R.S32.HI R5, RZ, 0x1f, R2 ;  /* 0x0000001fff057819 */ /* 0x004fe40000011402 */
[----:B---3--:R-:W-:-:S04]  /*0390*/  LEA R6, P1, R10, R6, 0x3 ;  /* 0x000000060a067211 */ /* 0x008fc800078218ff */
[----:B------:R-:W-:Y:S01]  /*03a0*/  LEA.HI.X R7, R10, R7, R11, 0x3, P1 ;  /* 0x000000070a077211 */ /* 0x000fe200008f1c0b */
[----:B------:R-:W-:Y:S08]  /*03b0*/  @!P0 BRA `(.L_x_4348) ;  /* 0x0000000c00808947 */ /* 0x000ff00003800000 */
[----:B------:R-:W1:Y:S01]  /*03c0*/  LDC.64 R10, c[0x0][0x728] ;  /* 0x0001ca00ff0a7b82 */ /* 0x000e620000000a00 */
[----:B------:R-:W-:Y:S02]  /*03d0*/  MOV R12, R6 ;  /* 0x00000006000c7202 */ /* 0x000fe40000000f00 */
[----:B------:R-:W-:Y:S02]  /*03e0*/  CS2R R8, SRZ ;  /* 0x0000000000087805 */ /* 0x000fe4000001ff00 */
[----:B------:R-:W-:Y:S01]  /*03f0*/  MOV R13, R7 ;  /* 0x00000007000d7202 */ /* 0x000fe20000000f00 */
[----:B------:R-:W2:Y:S01]  /*0400*/  LDCU.64 UR28, c[0x0][0x758] ;  /* 0x0000eb00ff1c77ac */ /* 0x000ea20008000a00 */
[----:B------:R-:W-:Y:S02]  /*0410*/  LOP3.LUT R6, R14, 0x7fffffff, RZ, 0xc0, !PT ;  /* 0x7fffffff0e067812 */ /* 0x000fe400078ec0ff */
[----:B------:R-:W-:-:S07]  /*0420*/  LOP3.LUT R7, R0, 0xfffffff0, RZ, 0xc0, !PT ;  /* 0xfffffff000077812 */ /* 0x000fce00078ec0ff */
.L_x_4349:
        /* <DEDUP_REMOVED lines=20> */
[----:B---3--:R-:W-:-:S03]  /*0570*/  IMAD R15, R15, UR28, RZ ;  /* 0x0000001c0f0f7c24 */ /* 0x008fc6000f8e02ff */
[----:B------:R-:W-:Y:S01]  /*0580*/  IADD3 R45, PT, PT, R45, R47, RZ ;  /* 0x0000002f2d2d7210 */ /* 0x000fe20007ffe0ff */
[----:B------:R-:W-:-:S03]  /*0590*/  IMAD R15, R14, UR29, R15 ;  /* 0x0000001d0e0f7c24 */ /* 0x000fc6000f8e020f */
[----:B------:R-:W-:Y:S01]  /*05a0*/  LEA.HI.X R47, R44, R11, R45, 0x1, P0 ;  /* 0x0000000b2c2f7211 */ /* 0x000fe200000f0c2d */
[----:B------:R-:W-:-:S04]  /*05b0*/  IMAD.WIDE.U32 R44, R14, UR28, RZ ;  /* 0x0000001c0e2c7c25 */ /* 0x000fc8000f8e00ff */
[----:B------:R-:W2:Y:S01]  /*05c0*/  LDG.E.S16 R46, desc[UR6][R46.64] ;  /* 0x000000062e2e7981 */ /* 0x000ea2000c1e1700 */
[----:B------:R-:W-:Y:S01]  /*05d0*/  LEA R14, P0, R44, R10, 0x1 ;  /* 0x0000000a2c0e7211 */ /* 0x000fe200078008ff */
[----:B----4-:R-:W-:Y:S01]  /*05e0*/  IMAD R17, R17, UR28, RZ ;  /* 0x0000001c11117c24 */ /* 0x010fe2000f8e02ff */
[----:B------:R-:W-:-:S03]  /*05f0*/  IADD3 R15, PT, PT, R45, R15, RZ ;  /* 0x0000000f2d0f7210 */ /* 0x000fc60007ffe0ff */
[----:B------:R-:W-:Y:S01]  /*0600*/  IMAD R17, R16, UR29, R17 ;  /* 0x0000001d10117c24 */ /* 0x000fe2000f8e0211 */
[----:B------:R-:W-:Y:S01]  /*0610*/  LEA.HI.X R15, R44, R11, R15, 0x1, P0 ;  /* 0x0000000b2c0f7211 */ /* 0x000fe200000f0c0f */
[----:B------:R-:W-:-:S04]  /*0620*/  IMAD.WIDE.U32 R44, R16, UR28, RZ ;  /* 0x0000001c102c7c25 */ /* 0x000fc8000f8e00ff */
[----:B------:R1:W3:Y:S01]  /*0630*/  LDG.E.S16 R48, desc[UR6][R14.64] ;  /* 0x000000060e307981 */ /* 0x0002e2000c1e1700 */
[----:B------:R-:W-:Y:S01]  /*0640*/  LEA R16, P0, R44, R10, 0x1 ;  /* 0x0000000a2c107211 */ /* 0x000fe200078008ff */
[----:B-----5:R-:W-:Y:S01]  /*0650*/  IMAD R19, R19, UR28, RZ ;  /* 0x0000001c13137c24 */ /* 0x020fe2000f8e02ff */
[----:B------:R-:W-:-:S03]  /*0660*/  IADD3 R17, PT, PT, R45, R17, RZ ;  /* 0x000000112d117210 */ /* 0x000fc60007ffe0ff */
[----:B------:R-:W-:Y:S01]  /*0670*/  IMAD R19, R18, UR29, R19 ;  /* 0x0000001d12137c24 */ /* 0x000fe2000f8e0213 */
[----:B------:R-:W-:Y:S01]  /*0680*/  LEA.HI.X R17, R44, R11, R17, 0x1, P0 ;  /* 0x0000000b2c117211 */ /* 0x000fe200000f0c11 */
[----:B------:R-:W-:-:S04]  /*0690*/  IMAD.WIDE.U32 R44, R18, UR28, RZ ;  /* 0x0000001c122c7c25 */ /* 0x000fc8000f8e00ff */
[----:B------:R4:W5:Y:S01]  /*06a0*/  LDG.E.S16 R47, desc[UR6][R16.64] ;  /* 0x00000006102f7981 */ /* 0x000962000c1e1700 */
[----:B------:R-:W-:Y:S01]  /*06b0*/  LEA R18, P0, R44, R10, 0x1 ;  /* 0x0000000a2c127211 */ /* 0x000fe200078008ff */
[----:B------:R-:W-:Y:S01]  /*06c0*/  IMAD R21, R21, UR28, RZ ;  /* 0x0000001c15157c24 */ /* 0x000fe2000f8e02ff */
[----:B------:R-:W-:Y:S01]  /*06d0*/  IADD3 R19, PT, PT, R45, R19, RZ ;  /* 0x000000132d137210 */ /* 0x000fe20007ffe0ff */
[----:B-1----:R-:W-:-:S03]  /*06e0*/  IMAD.WIDE.U32 R14, R20, UR28, RZ ;  /* 0x0000001c140e7c25 */ /* 0x002fc6000f8e00ff */
[----:B------:R-:W-:Y:S01]  /*06f0*/  LEA.HI.X R19, R44, R11, R19, 0x1, P0 ;  /* 0x0000000b2c137211 */ /* 0x000fe200000f0c13 */
[----:B------:R-:W-:Y:S01]  /*0700*/  IMAD R21, R20, UR29, R21 ;  /* 0x0000001d14157c24 */ /* 0x000fe2000f8e0215 */
[----:B------:R-:W-:-:S03]  /*0710*/  LEA R20, P0, R14, R10, 0x1 ;  /* 0x0000000a0e147211 */ /* 0x000fc600078008ff */
[----:B------:R1:W5:Y:S01]  /*0720*/  LDG.E.S16 R44, desc[UR6][R18.64] ;  /* 0x00000006122c7981 */ /* 0x000362000c1e1700 */
[----:B------:R-:W-:Y:S01]  /*0730*/  IADD3 R15, PT, PT, R15, R21, RZ ;  /* 0x000000150f0f7210 */ /* 0x000fe20007ffe0ff */
[----:B------:R-:W-:-:S03]  /*0740*/  IMAD R23, R23, UR28, RZ ;  /* 0x0000001c17177c24 */ /* 0x000fc6000f8e02ff */
[----:B------:R-:W-:Y:S01]  /*0750*/  LEA.HI.X R21, R14, R11, R15, 0x1, P0 ;  /* 0x0000000b0e157211 */ /* 0x000fe200000f0c0f */
[----:B------:R-:W-:-:S04]  /*0760*/  IMAD.WIDE.U32 R14, R22, UR28, RZ ;  /* 0x0000001c160e7c25 */ /* 0x000fc8000f8e00ff */
[----:B------:R-:W-:Y:S01]  /*0770*/  IMAD R23, R22, UR29, R23 ;  /* 0x0000001d16177c24 */ /* 0x000fe2000f8e0217 */
[----:B----4-:R-:W-:Y:S01]  /*0780*/  LEA R16, P0, R14, R10, 0x1 ;  /* 0x0000000a0e107211 */ /* 0x010fe200078008ff */
[----:B------:R4:W5:Y:S03]  /*0790*/  LDG.E.S16 R22, desc[UR6][R20.64] ;  /* 0x0000000614167981 */ /* 0x000966000c1e1700 */
[----:B------:R-:W-:Y:S01]  /*07a0*/  IADD3 R15, PT, PT, R15, R23, RZ ;  /* 0x000000170f0f7210 */ /* 0x000fe20007ffe0ff */
[----:B------:R-:W-:-:S03]  /*07b0*/  IMAD R23, R25, UR28, RZ ;  /* 0x0000001c19177c24 */ /* 0x000fc6000f8e02ff */
[----:B------:R-:W-:Y:S01]  /*07c0*/  LEA.HI.X R17, R14, R11, R15, 0x1, P0 ;  /* 0x0000000b0e117211 */ /* 0x000fe200000f0c0f */
[----:B------:R-:W-:-:S04]  /*07d0*/  IMAD.WIDE.U32 R14, R24, UR28, RZ ;  /* 0x0000001c180e7c25 */ /* 0x000fc8000f8e00ff */
[----:B------:R-:W-:Y:S01]  /*07e0*/  IMAD R25, R24, UR29, R23 ;  /* 0x0000001d18197c24 */ /* 0x000fe2000f8e0217 */
[----:B-1----:R-:W-:Y:S01]  /*07f0*/  LEA R18, P0, R14, R10, 0x1 ;  /* 0x0000000a0e127211 */ /* 0x002fe200078008ff */
[----:B------:R1:W5:Y:S03]  /*0800*/  LDG.E.S16 R23, desc[UR6][R16.64] ;  /* 0x0000000610177981 */ /* 0x000366000c1e1700 */
[----:B------:R-:W-:Y:S01]  /*0810*/  IADD3 R15, PT, PT, R15, R25, RZ ;  /* 0x000000190f0f7210 */ /* 0x000fe20007ffe0ff */
[----:B------:R-:W-:-:S03]  /*0820*/  IMAD R25, R27, UR28, RZ ;  /* 0x0000001c1b197c24 */ /* 0x000fc6000f8e02ff */
[----:B------:R-:W-:Y:S01]  /*0830*/  LEA.HI.X R19, R14, R11, R15, 0x1, P0 ;  /* 0x0000000b0e137211 */ /* 0x000fe200000f0c0f */
[----:B------:R-:W-:-:S04]  /*0840*/  IMAD.WIDE.U32 R14, R26, UR28, RZ ;  /* 0x0000001c1a0e7c25 */ /* 0x000fc8000f8e00ff */
[----:B------:R-:W-:Y:S01]  /*0850*/  IMAD R25, R26, UR29, R25 ;  /* 0x0000001d1a197c24 */ /* 0x000fe2000f8e0219 */
[----:B------:R0:W5:Y:S01]  /*0860*/  LDG.E.S16 R24, desc[UR6][R18.64] ;  /* 0x0000000612187981 */ /* 0x000162000c1e1700 */
[----:B----4-:R-:W-:-:S03]  /*0870*/  LEA R20, P0, R14, R10, 0x1 ;  /* 0x0000000a0e147211 */ /* 0x010fc600078008ff */
[----:B------:R-:W-:Y:S01]  /*0880*/  IADD3 R15, PT, PT, R15, R25, RZ ;  /* 0x000000190f0f7210 */ /* 0x000fe20007ffe0ff */
[----:B------:R-:W-:-:S03]  /*0890*/  IMAD R25, R29, UR28, RZ ;  /* 0x0000001c1d197c24 */ /* 0x000fc6000f8e02ff */
[----:B------:R-:W-:Y:S01]  /*08a0*/  LEA.HI.X R21, R14, R11, R15, 0x1, P0 ;  /* 0x0000000b0e157211 */ /* 0x000fe200000f0c0f */
[----:B------:R-:W-:-:S04]  /*08b0*/  IMAD.WIDE.U32 R14, R28, UR28, RZ ;  /* 0x0000001c1c0e7c25 */ /* 0x000fc8000f8e00ff */
[----:B------:R-:W-:Y:S01]  /*08c0*/  IMAD R29, R28, UR29, R25 ;  /* 0x0000001d1c1d7c24 */ /* 0x000fe2000f8e0219 */
[----:B-1----:R-:W-:Y:S01]  /*08d0*/  LEA R16, P0, R14, R10, 0x1 ;  /* 0x0000000a0e107211 */ /* 0x002fe200078008ff */
[----:B------:R1:W4:Y:S01]  /*08e0*/  LDG.E.S16 R25, desc[UR6][R20.64] ;  /* 0x0000000614197981 */ /* 0x000322000c1e1700 */
[----:B------:R-:W-:Y:S02]  /*08f0*/  IMAD R27, R31, UR28, RZ ;  /* 0x0000001c1f1b7c24 */ /* 0x000fe4000f8e02ff */
[----:B------:R-:W-:Y:S02]  /*0900*/  IADD3 R15, PT, PT, R15, R29, RZ ;  /* 0x0000001d0f0f7210 */ /* 0x000fe40007ffe0ff */
[----:B------:R-:W-:Y:S02]  /*0910*/  IMAD R27, R30, UR29, R27 ;  /* 0x0000001d1e1b7c24 */ /* 0x000fe4000f8e021b */
[----:B------:R-:W-:Y:S01]  /*0920*/  LEA.HI.X R17, R14, R11, R15, 0x1, P0 ;  /* 0x0000000b0e117211 */ /* 0x000fe200000f0c0f */
[----:B------:R-:W-:-:S04]  /*0930*/  IMAD.WIDE.U32 R14, R30, UR28, RZ ;  /* 0x0000001c1e0e7c25 */ /* 0x000fc8000f8e00ff */
[----:B------:R1:W4:Y:S01]  /*0940*/  LDG.E.S16 R26, desc[UR6][R16.64] ;  /* 0x00000006101a7981 */ /* 0x000322000c1e1700 */
[----:B0-----:R-:W-:Y:S02]  /*0950*/  LEA R18, P0, R14, R10, 0x1 ;  /* 0x0000000a0e127211 */ /* 0x001fe400078008ff */
        /* <DEDUP_REMOVED lines=13> */
[----:B------:R-:W-:Y:S02]  /*0a30*/  LEA R16, P0, R14, R10, 0x1 ;  /* 0x0000000a0e107211 */ /* 0x000fe400078008ff */
[----:B------:R-:W-:Y:S01]  /*0a40*/  IADD3 R15, PT, PT, R15, R29, RZ ;  /* 0x0000001d0f0f7210 */ /* 0x000fe20007ffe0ff */
[----:B------:R-:W-:-:S03]  /*0a50*/  IMAD R29, R37, UR28, RZ ;  /* 0x0000001c251d7c24 */ /* 0x000fc6000f8e02ff */
[----:B------:R-:W-:Y:S01]  /*0a60*/  LEA.HI.X R17, R14, R11, R15, 0x1, P0 ;  /* 0x0000000b0e117211 */ /* 0x000fe200000f0c0f */
[----:B------:R-:W-:-:S04]  /*0a70*/  IMAD.WIDE.U32 R14, R36, UR28, RZ ;  /* 0x0000001c240e7c25 */ /* 0x000fc8000f8e00ff */
[----:B------:R-:W-:Y:S01]  /*0a80*/  IMAD R37, R36, UR29, R29 ;  /* 0x0000001d24257c24 */ /* 0x000fe2000f8e021d */
[----:B0-----:R-:W-:Y:S01]  /*0a90*/  LEA R18, P0, R14, R10, 0x1 ;  /* 0x0000000a0e127211 */ /* 0x001fe200078008ff */
[----:B------:R0:W4:Y:S01]  /*0aa0*/  LDG.E.S16 R29, desc[UR6][R16.64] ;  /* 0x00000006101d7981 */ /* 0x000122000c1e1700 */
[----:B-1----:R-:W-:Y:S02]  /*0ab0*/  IMAD R21, R39, UR28, RZ ;  /* 0x0000001c27157c24 */ /* 0x002fe4000f8e02ff */
[----:B------:R-:W-:Y:S02]  /*0ac0*/  IADD3 R15, PT, PT, R15, R37, RZ ;  /* 0x000000250f0f7210 */ /* 0x000fe40007ffe0ff */
[----:B------:R-:W-:Y:S02]  /*0ad0*/  IMAD R21, R38, UR29, R21 ;  /* 0x0000001d26157c24 */ /* 0x000fe4000f8e0215 */
[----:B------:R-:W-:Y:S01]  /*0ae0*/  LEA.HI.X R19, R14, R11, R15, 0x1, P0 ;  /* 0x0000000b0e137211 */ /* 0x000fe200000f0c0f */
[----:B------:R-:W-:-:S04]  /*0af0*/  IMAD.WIDE.U32 R14, R38, UR28, RZ ;  /* 0x0000001c260e7c25 */ /* 0x000fc8000f8e00ff */
[----:B------:R1:W4:Y:S01]  /*0b00*/  LDG.E.S16 R30, desc[UR6][R18.64] ;  /* 0x00000006121e7981 */ /* 0x000322000c1e1700 */
[----:B------:R-:W-:Y:S01]  /*0b10*/  LEA R20, P0, R14, R10, 0x1 ;  /* 0x0000000a0e147211 */ /* 0x000fe200078008ff */
[----:B------:R-:W-:Y:S01]  /*0b20*/  IMAD R31, R41, UR28, RZ ;  /* 0x0000001c291f7c24 */ /* 0x000fe2000f8e02ff */
[----:B------:R-:W-:Y:S01]  /*0b30*/  IADD3 R15, PT, PT, R15, R21, RZ ;  /* 0x000000150f0f7210 */ /* 0x000fe20007ffe0ff */
[----:B0-----:R-:W-:-:S03]  /*0b40*/  IMAD.WIDE.U32 R16, R40, UR28, RZ ;  /* 0x0000001c28107c25 */ /* 0x001fc6000f8e00ff */
[----:B------:R-:W-:Y:S01]  /*0b50*/  LEA.HI.X R21, R14, R11, R15, 0x1, P0 ;  /* 0x0000000b0e157211 */ /* 0x000fe200000f0c0f */
[----:B------:R-:W-:Y:S01]  /*0b60*/  IMAD R31, R40, UR29, R31 ;  /* 0x0000001d281f7c24 */ /* 0x000fe2000f8e021f */
[----:B------:R-:W-:Y:S01]  /*0b70*/  LEA R14, P0, R16, R10, 0x1 ;  /* 0x0000000a100e7211 */ /* 0x000fe200078008ff */
[----:B-1----:R-:W-:Y:S02]  /*0b80*/  IMAD R19, R43, UR28, RZ ;  /* 0x0000001c2b137c24 */ /* 0x002fe4000f8e02ff */
[----:B------:R-:W4:Y:S01]  /*0b90*/  LDG.E.S16 R20, desc[UR6][R20.64] ;  /* 0x0000000614147981 */ /* 0x000f22000c1e1700 */
[----:B------:R-:W-:Y:S01]  /*0ba0*/  IADD3 R15, PT, PT, R17, R31, RZ ;  /* 0x0000001f110f7210 */ /* 0x000fe20007ffe0ff */
[----:B------:R-:W-:-:S03]  /*0bb0*/  IMAD R19, R42, UR29, R19 ;  /* 0x0000001d2a137c24 */ /* 0x000fc6000f8e0213 */
[----:B------:R-:W-:Y:S01]  /*0bc0*/  LEA.HI.X R15, R16, R11, R15, 0x1, P0 ;  /* 0x0000000b100f7211 */ /* 0x000fe200000f0c0f */
[----:B------:R-:W-:-:S04]  /*0bd0*/  IMAD.WIDE.U32 R16, R42, UR28, RZ ;  /* 0x0000001c2a107c25 */ /* 0x000fc8000f8e00ff */
[----:B------:R3:W4:Y:S01]  /*0be0*/  LDG.E.S16 R14, desc[UR6][R14.64] ;  /* 0x000000060e0e7981 */ /* 0x000722000c1e1700 */
[----:B------:R-:W-:Y:S02]  /*0bf0*/  LEA R18, P0, R16, R10, 0x1 ;  /* 0x0000000a10127211 */ /* 0x000fe400078008ff */
[----:B------:R-:W-:-:S04]  /*0c00*/  IADD3 R17, PT, PT, R17, R19, RZ ;  /* 0x0000001311117210 */ /* 0x000fc80007ffe0ff */
[----:B------:R-:W-:-:S05]  /*0c10*/  LEA.HI.X R19, R16, R11, R17, 0x1, P0 ;  /* 0x0000000b10137211 */ /* 0x000fca00000f0c11 */
[----:B------:R-:W4:Y:S01]  /*0c20*/  LDG.E.S16 R18, desc[UR6][R18.64] ;  /* 0x0000000612127981 */ /* 0x000f22000c1e1700 */
[----:B--2---:R-:W-:Y:S01]  /*0c30*/  SHF.R.S32.HI R17, RZ, 0x1f, R46 ;  /* 0x0000001fff117819 */ /* 0x004fe2000001142e */
[----:B------:R-:W-:-:S04]  /*0c40*/  IMAD.WIDE.U32 R8, R2, R46, R8 ;  /* 0x0000002e02087225 */ /* 0x000fc800078e0008 */
[----:B------:R-:W-:-:S04]  /*0c50*/  IMAD R17, R17, R2, RZ ;  /* 0x0000000211117224 */ /* 0x000fc800078e02ff */
[----:B------:R-:W-:Y:S01]  /*0c60*/  IMAD R17, R46, R5, R17 ;  /* 0x000000052e117224 */ /* 0x000fe200078e0211 */
[----:B---3--:R-:W-:-:S04]  /*0c70*/  SHF.R.S32.HI R15, RZ, 0x1f, R48 ;  /* 0x0000001fff0f7819 */ /* 0x008fc80000011430 */
[----:B------:R-:W-:Y:S01]  /*0c80*/  IADD3 R9, PT, PT, R9, R17, RZ ;  /* 0x0000001109097210 */ /* 0x000fe20007ffe0ff */
[----:B------:R-:W-:Y:S02]  /*0c90*/  IMAD R15, R15, R2, RZ ;  /* 0x000000020f0f7224 */ /* 0x000fe400078e02ff */
[----:B------:R-:W-:-:S04]  /*0ca0*/  IMAD.WIDE.U32 R8, R2, R48, R8 ;  /* 0x0000003002087225 */ /* 0x000fc800078e0008 */
[----:B------:R-:W-:Y:S01]  /*0cb0*/  IMAD R17, R48, R5, R15 ;  /* 0x0000000530117224 */ /* 0x000fe200078e020f */
[----:B-----5:R-:W-:-:S04]  /*0cc0*/  SHF.R.S32.HI R15, RZ, 0x1f, R47 ;  /* 0x0000001fff0f7819 */ /* 0x020fc8000001142f */
[----:B------:R-:W-:Y:S01]  /*0cd0*/  IADD3 R9, PT, PT, R9, R17, RZ ;  /* 0x0000001109097210 */ /* 0x000fe20007ffe0ff */
[----:B------:R-:W-:-:S04]  /*0ce0*/  IMAD R16, R15, R2, RZ ;  /* 0x000000020f107224 */ /* 0x000fc800078e02ff */
[----:B------:R-:W-:Y:S02]  /*0cf0*/  IMAD R17, R47, R5, R16 ;  /* 0x000000052f117224 */ /* 0x000fe400078e0210 */
[----:B------:R-:W-:Y:S01]  /*0d00*/  IMAD.WIDE.U32 R8, R2, R47, R8 ;  /* 0x0000002f02087225 */ /* 0x000fe200078e0008 */
[----:B------:R-:W-:-:S04]  /*0d10*/  SHF.R.S32.HI R15, RZ, 0x1f, R44 ;  /* 0x0000001fff0f7819 */ /* 0x000fc8000001142c */
        /* <DEDUP_REMOVED lines=11> */
[----:B------:R-:W-:Y:S02]  /*0dd0*/  IMAD R16, R15, R2, RZ ;  /* 0x000000020f107224 */ /* 0x000fe400078e02ff */
[----:B------:R-:W-:-:S04]  /*0de0*/  IMAD.WIDE.U32 R8, R2, R23, R8 ;  /* 0x0000001702087225 */ /* 0x000fc800078e0008 */
[----:B------:R-:W-:Y:S01]  /*0df0*/  IMAD R17, R23, R5, R16 ;  /* 0x0000000517117224 */ /* 0x000fe200078e0210 */
[----:B------:R-:W-:-:S04]  /*0e00*/  SHF.R.S32.HI R15, RZ, 0x1f, R24 ;  /* 0x0000001fff0f7819 */ /* 0x000fc80000011418 */
[----:B------:R-:W-:Y:S01]  /*0e10*/  IADD3 R9, PT, PT, R9, R17, RZ ;  /* 0x0000001109097210 */ /* 0x000fe20007ffe0ff */
[----:B------:R-:W-:Y:S02]  /*0e20*/  IMAD R15, R15, R2, RZ ;  /* 0x000000020f0f7224 */ /* 0x000fe400078e02ff */
[----:B------:R-:W-:-:S04]  /*0e30*/  IMAD.WIDE.U32 R8, R2, R24, R8 ;  /* 0x0000001802087225 */ /* 0x000fc800078e0008 */
[----:B------:R-:W-:Y:S01]  /*0e40*/  IMAD R17, R24, R5, R15 ;  /* 0x0000000518117224 */ /* 0x000fe200078e020f */
[----:B----4-:R-:W-:-:S04]  /*0e50*/  SHF.R.S32.HI R15, RZ, 0x1f, R25 ;  /* 0x0000001fff0f7819 */ /* 0x010fc80000011419 */
[----:B------:R-:W-:Y:S01]  /*0e60*/  IADD3 R9, PT, PT, R9, R17, RZ ;  /* 0x0000001109097210 */ /* 0x000fe20007ffe0ff */
[----:B------:R-:W-:Y:S02]  /*0e70*/  IMAD R16, R15, R2, RZ ;  /* 0x000000020f107224 */ /* 0x000fe400078e02ff */
[----:B------:R-:W-:-:S04]  /*0e80*/  IMAD.WIDE.U32 R8, R2, R25, R8 ;  /* 0x0000001902087225 */ /* 0x000fc800078e0008 */
[----:B------:R-:W-:Y:S01]  /*0e90*/  IMAD R17, R25, R5, R16 ;  /* 0x0000000519117224 */ /* 0x000fe200078e0210 */
        /* <DEDUP_REMOVED lines=27> */
[----:B------:R-:W-:Y:S01]  /*1050*/  IMAD R8, R9, R2, RZ ;  /* 0x0000000209087224 */ /* 0x000fe200078e02ff */
[----:B------:R-:W-:-:S03]  /*1060*/  IADD3 R7, P0, PT, R7, -0x10, RZ ;  /* 0xfffffff007077810 */ /* 0x000fc60007f1e0ff */
[----:B------:R-:W-:Y:S01]  /*1070*/  IMAD R15, R20, R5, R8 ;  /* 0x00000005140f7224 */ /* 0x000fe200078e0208 */
[----:B------:R-:W-:Y:S01]  /*1080*/  SHF.R.S32.HI R9, RZ, 0x1f, R14 ;  /* 0x0000001fff097819 */ /* 0x000fe2000001140e */
[----:B------:R-:W-:Y:S01]  /*1090*/  IMAD.WIDE.U32 R20, R2, R20, R30 ;  /* 0x0000001402147225 */ /* 0x000fe200078e001e */
[----:B------:R-:W-:Y:S02]  /*10a0*/  IADD3.X R6, PT, PT, R6, -0x1, RZ, P0, !PT ;  /* 0xffffffff06067810 */ /* 0x000fe400007fe4ff */
[----:B------:R-:W-:Y:S01]  /*10b0*/  ISETP.NE.U32.AND P0, PT, R7, RZ, PT ;  /* 0x000000ff0700720c */ /* 0x000fe20003f05070 */
[----:B------:R-:W-:Y:S01]  /*10c0*/  IMAD R9, R9, R2, RZ ;  /* 0x0000000209097224 */ /* 0x000fe200078e02ff */
[----:B------:R-:W-:Y:S02]  /*10d0*/  IADD3 R21, PT, PT, R21, R15, RZ ;  /* 0x0000000f15157210 */ /* 0x000fe40007ffe0ff */
[----:B------:R-:W-:Y:S01]  /*10e0*/  ISETP.NE.AND.EX P0, PT, R6, RZ, PT, P0 ;  /* 0x000000ff0600720c */ /* 0x000fe20003f05300 */
[----:B------:R-:W-:-:S02]  /*10f0*/  IMAD R17, R14, R5, R9 ;  /* 0x000000050e117224 */ /* 0x000fc400078e0209 */
[----:B------:R-:W-:Y:S01]  /*1100*/  IMAD.WIDE.U32 R14, R2, R14, R20 ;  /* 0x0000000e020e7225 */ /* 0x000fe200078e0014 */
[----:B------:R-:W-:-:S04]  /*1110*/  SHF.R.S32.HI R9, RZ, 0x1f, R18 ;  /* 0x0000001fff097819 */ /* 0x000fc80000011412 */
[----:B------:R-:W-:Y:S01]  /*1120*/  IADD3 R15, PT, PT, R15, R17, RZ ;  /* 0x000000110f0f7210 */ /* 0x000fe20007ffe0ff */
[----:B------:R-:W-:Y:S01]  /*1130*/  IMAD R9, R9, R2, RZ ;  /* 0x0000000209097224 */ /* 0x000fe200078e02ff */
[----:B------:R-:W-:-:S03]  /*1140*/  IADD3 R12, P1, PT, R12, 0x80, RZ ;  /* 0x000000800c0c7810 */ /* 0x000fc60007f3e0ff */
[----:B------:R-:W-:Y:S02]  /*1150*/  IMAD R17, R18, R5, R9 ;  /* 0x0000000512117224 */ /* 0x000fe400078e0209 */
[----:B------:R-:W-:Y:S01]  /*1160*/  IMAD.WIDE.U32 R8, R2, R18, R14 ;  /* 0x0000001202087225 */ /* 0x000fe200078e000e */
[----:B------:R-:W-:-:S04]  /*1170*/  IADD3.X R13, PT, PT, RZ, R13, RZ, P1, !PT ;  /* 0x0000000dff0d7210 */ /* 0x000fc80000ffe4ff */
[----:B------:R-:W-:Y:S01]  /*1180*/  IADD3 R9, PT, PT, R9, R17, RZ ;  /* 0x0000001109097210 */ /* 0x000fe20007ffe0ff */
[----:B------:R-:W-:Y:S06]  /*1190*/  @P0 BRA `(.L_x_4349) ;  /* 0xfffffff000a40947 */ /* 0x000fec000383ffff */
[----:B------:R-:W-:Y:S02]  /*11a0*/  MOV R6, R12 ;  /* 0x0000000c00067202 */ /* 0x000fe40000000f00 */
[----:B------:R-:W-:-:S07]  /*11b0*/  MOV R7, R13 ;  /* 0x0000000d00077202 */ /* 0x000fce0000000f00 */
.L_x_4348:
        /* <DEDUP_REMOVED lines=28> */
[----:B------:R1:W2:Y:S01]  /*1380*/  LDG.E.S16 R4, desc[UR6][R24.64] ;  /* 0x0000000618047981 */ /* 0x0002a2000c1e1700 */
[----:B------:R-:W-:Y:S01]  /*1390*/  LEA R26, P1, R28, R10, 0x1 ;  /* 0x0000000a1c1a7211 */ /* 0x000fe200078208ff */
[----:B----4-:R-:W-:Y:S01]  /*13a0*/  IMAD R21, R21, UR28, RZ ;  /* 0x0000001c15157c24 */ /* 0x010fe2000f8e02ff */
[----:B------:R-:W-:-:S03]  /*13b0*/  IADD3 R27, PT, PT, R29, R27, RZ ;  /* 0x0000001b1d1b7210 */ /* 0x000fc60007ffe0ff */
[----:B------:R-:W-:Y:S01]  /*13c0*/  IMAD R21, R20, UR29, R21 ;  /* 0x0000001d14157c24 */ /* 0x000fe2000f8e0215 */
[----:B------:R-:W-:Y:S01]  /*13d0*/  LEA.HI.X R27, R28, R11, R27, 0x1, P1 ;  /* 0x0000000b1c1b7211 */ /* 0x000fe200008f0c1b */
[----:B------:R-:W-:-:S04]  /*13e0*/  IMAD.WIDE.U32 R28, R20, UR28, RZ ;  /* 0x0000001c141c7c25 */ /* 0x000fc8000f8e00ff */
[----:B------:R3:W4:Y:S01]  /*13f0*/  LDG.E.S16 R20, desc[UR6][R26.64] ;  /* 0x000000061a147981 */ /* 0x000722000c1e1700 */
[----:B------:R-:W-:Y:S01]  /*1400*/  LEA R32, P1, R28, R10, 0x1 ;  /* 0x0000000a1c207211 */ /* 0x000fe200078208ff */
[----:B-----5:R-:W-:Y:S01]  /*1410*/  IMAD R23, R23, UR28, RZ ;  /* 0x0000001c17177c24 */ /* 0x020fe2000f8e02ff */
[----:B------:R-:W-:Y:S01]  /*1420*/  IADD3 R21, PT, PT, R29, R21, RZ ;  /* 0x000000151d157210 */ /* 0x000fe20007ffe0ff */
[----:B-1----:R-:W-:-:S03]  /*1430*/  IMAD.WIDE.U32 R24, R22, UR28, RZ ;  /* 0x0000001c16187c25 */ /* 0x002fc6000f8e00ff */
[----:B------:R-:W-:Y:S01]  /*1440*/  LEA.HI.X R33, R28, R11, R21, 0x1, P1 ;  /* 0x0000000b1c217211 */ /* 0x000fe200008f0c15 */
[----:B------:R-:W-:Y:S01]  /*1450*/  IMAD R23, R22, UR29, R23 ;  /* 0x0000001d16177c24 */ /* 0x000fe2000f8e0217 */
[----:B------:R-:W-:Y:S01]  /*1460*/  LEA R22, P1, R24, R10, 0x1 ;  /* 0x0000000a18167211 */ /* 0x000fe200078208ff */
[----:B------:R-:W-:Y:S02]  /*1470*/  IMAD R19, R19, UR28, RZ ;  /* 0x0000001c13137c24 */ /* 0x000fe4000f8e02ff */
[----:B------:R-:W5:Y:S01]  /*1480*/  LDG.E.S16 R21, desc[UR6][R32.64] ;  /* 0x0000000620157981 */ /* 0x000f62000c1e1700 */
[----:B------:R-:W-:Y:S01]  /*1490*/  IADD3 R23, PT, PT, R25, R23, RZ ;  /* 0x0000001719177210 */ /* 0x000fe20007ffe0ff */
[----:B------:R-:W-:-:S03]  /*14a0*/  IMAD R19, R18, UR29, R19 ;  /* 0x0000001d12137c24 */ /* 0x000fc6000f8e0213 */
[----:B------:R-:W-:Y:S01]  /*14b0*/  LEA.HI.X R23, R24, R11, R23, 0x1, P1 ;  /* 0x0000000b18177211 */ /* 0x000fe200008f0c17 */
[----:B------:R-:W-:-:S04]  /*14c0*/  IMAD.WIDE.U32 R24, R18, UR28, RZ ;  /* 0x0000001c12187c25 */ /* 0x000fc8000f8e00ff */
[----:B------:R1:W5:Y:S01]  /*14d0*/  LDG.E.S16 R18, desc[UR6][R22.64] ;  /* 0x0000000616127981 */ /* 0x000362000c1e1700 */
[----:B---3--:R-:W-:Y:S01]  /*14e0*/  LEA R26, P1, R24, R10, 0x1 ;  /* 0x0000000a181a7211 */ /* 0x008fe200078208ff */
[----:B------:R-:W-:Y:S01]  /*14f0*/  IMAD R17, R17, UR28, RZ ;  /* 0x0000001c11117c24 */ /* 0x000fe2000f8e02ff */
[----:B------:R-:W-:-:S03]  /*1500*/  IADD3 R19, PT, PT, R25, R19, RZ ;  /* 0x0000001319137210 */ /* 0x000fc60007ffe0ff */
[----:B------:R-:W-:Y:S01]  /*1510*/  IMAD R17, R16, UR29, R17 ;  /* 0x0000001d10117c24 */ /* 0x000fe2000f8e0211 */
[----:B------:R-:W-:Y:S01]  /*1520*/  LEA.HI.X R27, R24, R11, R19, 0x1, P1 ;  /* 0x0000000b181b7211 */ /* 0x000fe200008f0c13 */
[----:B------:R-:W-:-:S04]  /*1530*/  IMAD.WIDE.U32 R24, R16, UR28, RZ ;  /* 0x0000001c10187c25 */ /* 0x000fc8000f8e00ff */
[----:B------:R-:W3:Y:S01]  /*1540*/  LDG.E.S16 R16, desc[UR6][R26.64] ;  /* 0x000000061a107981 */ /* 0x000ee2000c1e1700 */
[----:B------:R-:W-:Y:S01]  /*1550*/  IMAD R19, R15, UR28, RZ ;  /* 0x0000001c0f137c24 */ /* 0x000fe2000f8e02ff */
[----:B------:R-:W-:Y:S01]  /*1560*/  LEA R28, P1, R24, R10, 0x1 ;  /* 0x0000000a181c7211 */ /* 0x000fe200078208ff */
[----:B-1----:R-:W-:Y:S01]  /*1570*/  IMAD.WIDE.U32 R22, R14, UR28, RZ ;  /* 0x0000001c0e167c25 */ /* 0x002fe2000f8e00ff */
[----:B------:R-:W-:-:S03]  /*1580*/  IADD3 R15, PT, PT, R25, R17, RZ ;  /* 0x00000011190f7210 */ /* 0x000fc60007ffe0ff */
[----:B------:R-:W-:Y:S01]  /*1590*/  IMAD R19, R14, UR29, R19 ;  /* 0x0000001d0e137c24 */ /* 0x000fe2000f8e0213 */
[----:B------:R-:W-:Y:S02]  /*15a0*/  LEA.HI.X R29, R24, R11, R15, 0x1, P1 ;  /* 0x0000000b181d7211 */ /* 0x000fe400008f0c0f */
[C---:B------:R-:W-:Y:S02]  /*15b0*/  LEA R24, P1, R22.reuse, R10, 0x1 ;  /* 0x0000000a16187211 */ /* 0x040fe400078208ff */
[----:B------:R-:W-:Y:S01]  /*15c0*/  IADD3 R15, PT, PT, R23, R19, RZ ;  /* 0x00000013170f7210 */ /* 0x000fe20007ffe0ff */
[----:B------:R-:W3:Y:S03]  /*15d0*/  LDG.E.S16 R14, desc[UR6][R28.64] ;  /* 0x000000061c0e7981 */ /* 0x000ee6000c1e1700 */
[----:B------:R-:W-:Y:S01]  /*15e0*/  LEA.HI.X R25, R22, R11, R15, 0x1, P1 ;  /* 0x0000000b16197211 */ /* 0x000fe200008f0c0f */
[----:B------:R-:W-:-:S04]  /*15f0*/  IMAD R13, R13, UR28, RZ ;  /* 0x0000001c0d0d7c24 */ /* 0x000fc8000f8e02ff */
[----:B------:R-:W3:Y:S01]  /*1600*/  LDG.E.S16 R15, desc[UR6][R24.64] ;  /* 0x00000006180f7981 */ /* 0x000ee2000c1e1700 */
[----:B------:R-:W-:-:S04]  /*1610*/  IMAD.WIDE.U32 R22, R12, UR28, RZ ;  /* 0x0000001c0c167c25 */ /* 0x000fc8000f8e00ff */
[----:B------:R-:W-:Y:S01]  /*1620*/  IMAD R13, R12, UR29, R13 ;  /* 0x0000001d0c0d7c24 */ /* 0x000fe2000f8e020d */
[----:B------:R-:W-:-:S04]  /*1630*/  LEA R10, P1, R22, R10, 0x1 ;  /* 0x0000000a160a7211 */ /* 0x000fc800078208ff */
[----:B------:R-:W-:-:S04]  /*1640*/  IADD3 R12, PT, PT, R23, R13, RZ ;  /* 0x0000000d170c7210 */ /* 0x000fc80007ffe0ff */
[----:B------:R-:W-:-:S06]  /*1650*/  LEA.HI.X R11, R22, R11, R12, 0x1, P1 ;  /* 0x0000000b160b7211 */ /* 0x000fcc00008f0c0c */
[----:B------:R-:W3:Y:S01]  /*1660*/  LDG.E.S16 R11, desc[UR6][R10.64] ;  /* 0x000000060a0b7981 */ /* 0x000ee2000c1e1700 */
[----:B------:R-:W-:-:S04]  /*1670*/  IADD3 R6, P1, PT, R6, 0x40, RZ ;  /* 0x0000004006067810 */ /* 0x000fc80007f3e0ff */
[----:B------:R-:W-:Y:S02]  /*1680*/  IADD3.X R7, PT, PT, RZ, R7, RZ, P1, !PT ;  /* 0x00000007ff077210 */ /* 0x000fe40000ffe4ff */
[----:B--2---:R-:W-:Y:S01]  /*1690*/  SHF.R.S32.HI R13, RZ, 0x1f, R4 ;  /* 0x0000001fff0d7819 */ /* 0x004fe20000011404 */
[----:B------:R-:W-:-:S04]  /*16a0*/  IMAD.WIDE.U32 R8, R2, R4, R8 ;  /* 0x0000000402087225 */ /* 0x000fc800078e0008 */
[----:B------:R-:W-:-:S04]  /*16b0*/  IMAD R13, R13, R2, RZ ;  /* 0x000000020d0d7224 */ /* 0x000fc800078e02ff */
[----:B------:R-:W-:Y:S01]  /*16c0*/  IMAD R17, R4, R5, R13 ;  /* 0x0000000504117224 */ /* 0x000fe200078e020d */
[----:B----4-:R-:W-:-:S04]  /*16d0*/  SHF.R.S32.HI R13, RZ, 0x1f, R20 ;  /* 0x0000001fff0d7819 */ /* 0x010fc80000011414 */
[----:B------:R-:W-:Y:S01]  /*16e0*/  IADD3 R9, PT, PT, R9, R17, RZ ;  /* 0x0000001109097210 */ /* 0x000fe20007ffe0ff */
[----:B------:R-:W-:Y:S02]  /*16f0*/  IMAD R13, R13, R2, RZ ;  /* 0x000000020d0d7224 */ /* 0x000fe400078e02ff */
[----:B------:R-:W-:-:S04]  /*1700*/  IMAD.WIDE.U32 R8, R2, R20, R8 ;  /* 0x0000001402087225 */ /* 0x000fc800078e0008 */
[----:B------:R-:W-:Y:S01]  /*1710*/  IMAD R17, R20, R5, R13 ;  /* 0x0000000514117224 */ /* 0x000fe200078e020d */
[----:B-----5:R-:W-:-:S04]  /*1720*/  SHF.R.S32.HI R13, RZ, 0x1f, R21 ;  /* 0x0000001fff0d7819 */ /* 0x020fc80000011415 */
[----:B------:R-:W-:Y:S01]  /*1730*/  IADD3 R9, PT, PT, R9, R17, RZ ;  /* 0x0000001109097210 */ /* 0x000fe20007ffe0ff */
[----:B------:R-:W-:-:S04]  /*1740*/  IMAD R4, R13, R2, RZ ;  /* 0x000000020d047224 */ /* 0x000fc800078e02ff */
[----:B------:R-:W-:Y:S01]  /*1750*/  IMAD R17, R21, R5, R4 ;  /* 0x0000000515117224 */ /* 0x000fe200078e0204 */
[----:B------:R-:W-:Y:S01]  /*1760*/  SHF.R.S32.HI R13, RZ, 0x1f, R18 ;  /* 0x0000001fff0d7819 */ /* 0x000fe20000011412 */
[----:B------:R-:W-:-:S04]  /*1770*/  IMAD.WIDE.U32 R8, R2, R21, R8 ;  /* 0x0000001502087225 */ /* 0x000fc800078e0008 */
[----:B------:R-:W-:Y:S01]  /*1780*/  IMAD R13, R13, R2, RZ ;  /* 0x000000020d0d7224 */ /* 0x000fe200078e02ff */
[----:B------:R-:W-:-:S03]  /*1790*/  IADD3 R9, PT, PT, R9, R17, RZ ;  /* 0x0000001109097210 */ /* 0x000fc60007ffe0ff */
[----:B------:R-:W-:Y:S02]  /*17a0*/  IMAD R13, R18, R5, R13 ;  /* 0x00000005120d7224 */ /* 0x000fe400078e020d */
[----:B------:R-:W-:Y:S01]  /*17b0*/  IMAD.WIDE.U32 R18, R2, R18, R8 ;  /* 0x0000001202127225 */ /* 0x000fe200078e0008 */
[----:B---3--:R-:W-:-:S04]  /*17c0*/  SHF.R.S32.HI R9, RZ, 0x1f, R16 ;  /* 0x0000001fff097819 */ /* 0x008fc80000011410 */
[----:B------:R-:W-:Y:S01]  /*17d0*/  IADD3 R19, PT, PT, R19, R13, RZ ;  /* 0x0000000d13137210 */ /* 0x000fe20007ffe0ff */
[----:B------:R-:W-:-:S04]  /*17e0*/  IMAD R9, R9, R2, RZ ;  /* 0x0000000209097224 */ /* 0x000fc800078e02ff */
[----:B------:R-:W-:Y:S02]  /*17f0*/  IMAD R13, R16, R5, R9 ;  /* 0x00000005100d7224 */ /* 0x000fe400078e0209 */
[----:B------:R-:W-:Y:S01]  /*1800*/  IMAD.WIDE.U32 R16, R2, R16, R18 ;  /* 0x0000001002107225 */ /* 0x000fe200078e0012 */
[----:B------:R-:W-:-:S04]  /*1810*/  SHF.R.S32.HI R9, RZ, 0x1f, R14 ;  /* 0x0000001fff097819 */ /* 0x000fc8000001140e */
[----:B------:R-:W-:Y:S01]  /*1820*/  IADD3 R17, PT, PT, R17, R13, RZ ;  /* 0x0000000d11117210 */ /* 0x000fe20007ffe0ff */
[----:B------:R-:W-:Y:S01]  /*1830*/  IMAD R9, R9, R2, RZ ;  /* 0x0000000209097224 */ /* 0x000fe200078e02ff */
[----:B------:R-:W-:-:S03]  /*1840*/  SHF.R.S32.HI R13, RZ, 0x1f, R15 ;  /* 0x0000001fff0d7819 */ /* 0x000fc6000001140f */
[----:B------:R-:W-:Y:S02]  /*1850*/  IMAD R19, R14, R5, R9 ;  /* 0x000000050e137224 */ /* 0x000fe400078e0209 */
[----:B------:R-:W-:-:S04]  /*1860*/  IMAD.WIDE.U32 R8, R2, R14, R16 ;  /* 0x0000000e02087225 */ /* 0x000fc800078e0010 */
[----:B------:R-:W-:Y:S01]  /*1870*/  IMAD R4, R13, R2, RZ ;  /* 0x000000020d047224 */ /* 0x000fe200078e02ff */
[----:B------:R-:W-:-:S03]  /*1880*/  IADD3 R9, PT, PT, R9, R19, RZ ;  /* 0x0000001309097210 */ /* 0x000fc60007ffe0ff */
[----:B------:R-:W-:Y:S02]  /*1890*/  IMAD R13, R15, R5, R4 ;  /* 0x000000050f0d7224 */ /* 0x000fe400078e0204 */
[----:B------:R-:W-:-:S05]  /*18a0*/  IMAD.WIDE.U32 R4, R2, R15, R8 ;  /* 0x0000000f02047225 */ /* 0x000fca00078e0008 */
[----:B------:R-:W-:-:S03]  /*18b0*/  IADD3 R5, PT, PT, R5, R13, RZ ;  /* 0x0000000d05057210 */ /* 0x000fc60007ffe0ff */
[----:B------:R-:W-:-:S07]  /*18c0*/  IMAD.WIDE.U32 R8, R2, R11, R4 ;  /* 0x0000000b02087225 */ /* 0x000fce00078e0004 */
.L_x_4351:
        /* <DEDUP_REMOVED lines=22> */
[----:B----4-:R-:W-:Y:S02]  /*1a30*/  IMAD R21, R21, UR28, RZ ;  /* 0x0000001c15157c24 */ /* 0x010fe4000f8e02ff */
[----:B-----5:R-:W-:Y:S01]  /*1a40*/  IMAD R11, R11, UR28, RZ ;  /* 0x0000001c0b0b7c24 */ /* 0x020fe2000f8e02ff */
[----:B------:R-:W-:Y:S02]  /*1a50*/  IADD3 R17, PT, PT, R19, R13, RZ ;  /* 0x0000000d13117210 */ /* 0x000fe40007ffe0ff */
[-C--:B------:R-:W-:Y:S01]  /*1a60*/  LEA.HI.X R13, R14, R5.reuse, R9, 0x1, P1 ;  /* 0x000000050e0d7211 */ /* 0x080fe200008f0c09 */
[----:B------:R-:W-:Y:S01]  /*1a70*/  IMAD.WIDE.U32 R14, R20, UR28, RZ ;  /* 0x0000001c140e7c25 */ /* 0x000fe2000f8e00ff */
[----:B------:R-:W-:-:S03]  /*1a80*/  LEA.HI.X R17, R18, R5, R17, 0x1, P2 ;  /* 0x0000000512117211 */ /* 0x000fc600010f0c11 */
[----:B------:R-:W-:Y:S01]  /*1a90*/  IMAD R9, R20, UR29, R21 ;  /* 0x0000001d14097c24 */ /* 0x000fe2000f8e0215 */
[-C--:B------:R-:W-:Y:S01]  /*1aa0*/  LEA R18, P1, R14, R4.reuse, 0x1 ;  /* 0x000000040e127211 */ /* 0x080fe200078208ff */
[C---:B------:R-:W-:Y:S01]  /*1ab0*/  IMAD.WIDE.U32 R20, R10.reuse, UR28, RZ ;  /* 0x0000001c0a147c25 */ /* 0x040fe2000f8e00ff */
[----:B------:R-:W2:Y:S02]  /*1ac0*/  LDG.E.S16 R13, desc[UR6][R12.64] ;  /* 0x000000060c0d7981 */ /* 0x000ea4000c1e1700 */
[----:B------:R-:W-:Y:S01]  /*1ad0*/  IADD3 R9, PT, PT, R15, R9, RZ ;  /* 0x000000090f097210 */ /* 0x000fe20007ffe0ff */
[----:B------:R-:W-:Y:S01]  /*1ae0*/  IMAD R11, R10, UR29, R11 ;  /* 0x0000001d0a0b7c24 */ /* 0x000fe2000f8e020b */
[----:B------:R-:W3:Y:S02]  /*1af0*/  LDG.E.S16 R16, desc[UR6][R16.64] ;  /* 0x0000000610107981 */ /* 0x000ee4000c1e1700 */
[----:B------:R-:W-:Y:S02]  /*1b00*/  LEA.HI.X R19, R14, R5, R9, 0x1, P1 ;  /* 0x000000050e137211 */ /* 0x000fe400008f0c09 */
[----:B------:R-:W-:-:S02]  /*1b10*/  LEA R4, P1, R20, R4, 0x1 ;  /* 0x0000000414047211 */ /* 0x000fc400078208ff */
[----:B------:R-:W-:Y:S01]  /*1b20*/  IADD3 R11, PT, PT, R21, R11, RZ ;  /* 0x0000000b150b7210 */ /* 0x000fe20007ffe0ff */
[----:B------:R-:W4:Y:S03]  /*1b30*/  LDG.E.S16 R18, desc[UR6][R18.64] ;  /* 0x0000000612127981 */ /* 0x000f26000c1e1700 */
[----:B------:R-:W-:-:S05]  /*1b40*/  LEA.HI.X R5, R20, R5, R11, 0x1, P1 ;  /* 0x0000000514057211 */ /* 0x000fca00008f0c0b */
[----:B------:R-:W5:Y:S01]  /*1b50*/  LDG.E.S16 R4, desc[UR6][R4.64] ;  /* 0x0000000604047981 */ /* 0x000f62000c1e1700 */
[----:B------:R-:W-:-:S04]  /*1b60*/  IADD3 R6, P1, PT, R6, 0x20, RZ ;  /* 0x0000002006067810 */ /* 0x000fc80007f3e0ff */
[----:B------:R-:W-:Y:S01]  /*1b70*/  IADD3.X R7, PT, PT, RZ, R7, RZ, P1, !PT ;  /* 0x00000007ff077210 */ /* 0x000fe20000ffe4ff */
[----:B--2---:R-:W-:-:S04]  /*1b80*/  IMAD R9, R2, R13, R8 ;  /* 0x0000000d02097224 */ /* 0x004fc800078e0208 */
[----:B---3--:R-:W-:-:S04]  /*1b90*/  IMAD R9, R2, R16, R9 ;  /* 0x0000001002097224 */ /* 0x008fc800078e0209 */
[----:B----4-:R-:W-:-:S04]  /*1ba0*/  IMAD R9, R2, R18, R9 ;  /* 0x0000001202097224 */ /* 0x010fc800078e0209 */
[----:B-----5:R-:W-:-:S07]  /*1bb0*/  IMAD R8, R2, R4, R9 ;  /* 0x0000000402087224 */ /* 0x020fce00078e0209 */
.L_x_4352:
        /* <DEDUP_REMOVED lines=10> */
[----:B------:R-:W2:Y:S01]  /*1c60*/  LDG.E.S16 R11, desc[UR6][R10.64] ;  /* 0x000000060a0b7981 */ /* 0x000ea2000c1e1700 */
[----:B------:R-:W-:-:S04]  /*1c70*/  ISETP.NE.U32.AND P0, PT, R0, 0x1, PT ;  /* 0x000000010000780c */ /* 0x000fc80003f05070 */
[----:B------:R-:W-:Y:S01]  /*1c80*/  ISETP.NE.AND.EX P0, PT, RZ, RZ, PT, P0 ;  /* 0x000000ffff00720c */ /* 0x000fe20003f05300 */
[----:B--2---:R-:W-:-:S12]  /*1c90*/  IMAD R8, R2, R11, R8 ;  /* 0x0000000b02087224 */ /* 0x004fd800078e0208 */
        /* <DEDUP_REMOVED lines=16> */
[----:B------:R-:W2:Y:S02]  /*1da0*/  LDG.E.S16 R11, desc[UR6][R10.64] ;  /* 0x000000060a0b7981 */ /* 0x000ea4000c1e1700 */
[----:B------:R-:W-:-:S06]  /*1db0*/  @P0 LEA.HI.X R5, R16, R5, R0, 0x1, P1 ;  /* 0x0000000510050211 */ /* 0x000fcc00008f0c00 */
[----:B------:R-:W3:Y:S01]  /*1dc0*/  @P0 LDG.E.S16 R5, desc[UR6][R4.64] ;  /* 0x0000000604050981 */ /* 0x000ee2000c1e1700 */
[----:B--2---:R-:W-:-:S04]  /*1dd0*/  IMAD R8, R2, R11, R8 ;  /* 0x0000000b02087224 */ /* 0x004fc800078e0208 */
[----:B---3--:R-:W-:-:S07]  /*1de0*/  @P0 IMAD R8, R2, R5, R8 ;  /* 0x0000000502080224 */ /* 0x008fce00078e0208 */
.L_x_4350:
[----:B------:R-:W-:-:S07]  /*1df0*/  PRMT R2, R8, 0x7610, R2 ;  /* 0x0000761008027816 */ /* 0x000fce0000000002 */
.L_x_4347:
[----:B------:R-:W1:Y:S01]  /*1e00*/  LDC.64 R4, c[0x0][0x710] ;  /* 0x0001c400ff047b82 */ /* 0x000e620000000a00 */
        /* <DEDUP_REMOVED lines=34> */
[----:B--2---:R-:W-:Y:S02]  /*2030*/  SHF.R.S32.HI R6, RZ, 0x1f, R2 ;  /* 0x0000001fff067819 */ /* 0x004fe40000011402 */
[----:B---3--:R-:W-:-:S04]  /*2040*/  LEA R10, P1, R4, R10, 0x3 ;  /* 0x0000000a040a7211 */ /* 0x008fc800078218ff */
[----:B------:R-:W-:Y:S02]  /*2050*/  LEA.HI.X R11, R4, R11, R5, 0x3, P1 ;  /* 0x0000000b040b7211 */ /* 0x000fe400008f1c05 */
[----:B------:R-:W-:Y:S01]  /*2060*/  LOP3.LUT R4, R0, 0xf, RZ, 0xc0, !PT ;  /* 0x0000000f00047812 */ /* 0x000fe200078ec0ff */
[----:B------:R-:W-:Y:S06]  /*2070*/  @!P0 BRA `(.L_x_4355) ;  /* 0x0000000c00748947 */ /* 0x000fec0003800000 */
[----:B------:R-:W1:Y:S01]  /*2080*/  LDC.64 R8, c[0x0][0x728] ;  /* 0x0001ca00ff087b82 */ /* 0x000e620000000a00 */
[----:B------:R-:W-:Y:S02]  /*2090*/  LOP3.LUT R7, R7, 0x7fffffff, RZ, 0xc0, !PT ;  /* 0x7fffffff07077812 */ /* 0x000fe400078ec0ff */
[----:B------:R-:W-:Y:S02]  /*20a0*/  CS2R R46, SRZ ;  /* 0x00000000002e7805 */ /* 0x000fe4000001ff00 */
[----:B------:R-:W-:Y:S01]  /*20b0*/  LOP3.LUT R5, R0, 0xfffffff0, RZ, 0xc0, !PT ;  /* 0xfffffff000057812 */ /* 0x000fe200078ec0ff */
[----:B------:R-:W2:Y:S01]  /*20c0*/  LDCU.64 UR28, c[0x0][0x758] ;  /* 0x0000eb00ff1c77ac */ /* 0x000ea20008000a00 */
[----:B------:R-:W-:-:S05]  /*20d0*/  NOP ;  /* 0x0000000000007918 */ /* 0x000fca0000000000 */
.L_x_4356:
        /* <DEDUP_REMOVED lines=24> */
[----:B------:R-:W-:-:S05]  /*2260*/  IMAD.WIDE.U32 R42, R12, UR28, RZ ;  /* 0x0000001c0c2a7c25 */ /* 0x000fca000f8e00ff */
        /* <DEDUP_REMOVED lines=21> */
[----:B------:R-:W-:Y:S01]  /*23c0*/  LEA R18, P0, R12, R8, 0x1 ;  /* 0x000000080c127211 */ /* 0x000fe200078008ff */
[----:B------:R-:W-:Y:S02]  /*23d0*/  IMAD R21, R21, UR28, RZ ;  /* 0x0000001c15157c24 */ /* 0x000fe4000f8e02ff */
[----:B------:R1:W5:Y:S01]  /*23e0*/  LDG.E.S16 R43, desc[UR6][R16.64] ;  /* 0x00000006102b7981 */ /* 0x000362000c1e1700 */
[----:B------:R-:W-:Y:S01]  /*23f0*/  IADD3 R13, PT, PT, R13, R19, RZ ;  /* 0x000000130d0d7210 */ /* 0x000fe20007ffe0ff */
[----:B----4-:R-:W-:-:S03]  /*2400*/  IMAD R15, R20, UR29, R21 ;  /* 0x0000001d140f7c24 */ /* 0x010fc6000f8e0215 */
[----:B------:R-:W-:Y:S01]  /*2410*/  LEA.HI.X R19, R12, R9, R13, 0x1, P0 ;  /* 0x000000090c137211 */ /* 0x000fe200000f0c0d */
[----:B------:R-:W-:-:S04]  /*2420*/  IMAD.WIDE.U32 R12, R20, UR28, RZ ;  /* 0x0000001c140c7c25 */ /* 0x000fc8000f8e00ff */
[----:B------:R4:W5:Y:S01]  /*2430*/  LDG.E.S16 R21, desc[UR6][R18.64] ;  /* 0x0000000612157981 */ /* 0x000962000c1e1700 */
[----:B------:R-:W-:Y:S01]  /*2440*/  LEA R14, P0, R12, R8, 0x1 ;  /* 0x000000080c0e7211 */ /* 0x000fe200078008ff */
[----:B------:R-:W-:Y:S01]  /*2450*/  IMAD R23, R23, UR28, RZ ;  /* 0x0000001c17177c24 */ /* 0x000fe2000f8e02ff */
[----:B------:R-:W-:-:S03]  /*2460*/  IADD3 R13, PT, PT, R13, R15, RZ ;  /* 0x0000000f0d0d7210 */ /* 0x000fc60007ffe0ff */
[----:B-1----:R-:W-:Y:S01]  /*2470*/  IMAD R17, R22, UR29, R23 ;  /* 0x0000001d16117c24 */ /* 0x002fe2000f8e0217 */
[----:B------:R-:W-:Y:S01]  /*2480*/  LEA.HI.X R15, R12, R9, R13, 0x1, P0 ;  /* 0x000000090c0f7211 */ /* 0x000fe200000f0c0d */
[----:B------:R-:W-:-:S04]  /*2490*/  IMAD.WIDE.U32 R12, R22, UR28, RZ ;  /* 0x0000001c160c7c25 */ /* 0x000fc8000f8e00ff */
[----:B------:R1:W5:Y:S01]  /*24a0*/  LDG.E.S16 R23, desc[UR6][R14.64] ;  /* 0x000000060e177981 */ /* 0x000362000c1e1700 */
[----:B------:R-:W-:Y:S01]  /*24b0*/  LEA R16, P0, R12, R8, 0x1 ;  /* 0x000000080c107211 */ /* 0x000fe200078008ff */
[----:B------:R-:W-:Y:S01]  /*24c0*/  IMAD R25, R25, UR28, RZ ;  /* 0x0000001c19197c24 */ /* 0x000fe2000f8e02ff */
[----:B------:R-:W-:-:S03]  /*24d0*/  IADD3 R13, PT, PT, R13, R17, RZ ;  /* 0x000000110d0d7210 */ /* 0x000fc60007ffe0ff */
[----:B----4-:R-:W-:Y:S01]  /*24e0*/  IMAD R19, R24, UR29, R25 ;  /* 0x0000001d18137c24 */ /* 0x010fe2000f8e0219 */
        /* <DEDUP_REMOVED lines=39> */
[----:B----4-:R-:W-:Y:S01]  /*2760*/  IMAD R19, R37, UR28, RZ ;  /* 0x0000001c25137c24 */ /* 0x010fe2000f8e02ff */
[----:B------:R-:W-:-:S03]  /*2770*/  IADD3 R13, PT, PT, R13, R17, RZ ;  /* 0x000000110d0d7210 */ /* 0x000fc60007ffe0ff */
[----:B------:R-:W-:Y:S01]  /*2780*/  IMAD R19, R36, UR29, R19 ;  /* 0x0000001d24137c24 */ /* 0x000fe2000f8e0213 */
[----:B------:R-:W-:Y:S01]  /*2790*/  LEA.HI.X R17, R12, R9, R13, 0x1, P0 ;  /* 0x000000090c117211 */ /* 0x000fe200000f0c0d */
[----:B------:R-:W-:-:S04]  /*27a0*/  IMAD.WIDE.U32 R12, R36, UR28, RZ ;  /* 0x0000001c240c7c25 */ /* 0x000fc8000f8e00ff */
[----:B------:R4:W5:Y:S01]  /*27b0*/  LDG.E.S16 R37, desc[UR6][R16.64] ;  /* 0x0000000610257981 */ /* 0x000962000c1e1700 */
        /* <DEDUP_REMOVED lines=8> */
[----:B----4-:R-:W-:Y:S01]  /*2840*/  IMAD R17, R41, UR28, RZ ;  /* 0x0000001c29117c24 */ /* 0x010fe2000f8e02ff */
[----:B------:R1:W4:Y:S02]  /*2850*/  LDG.E.S16 R19, desc[UR6][R18.64] ;  /* 0x0000000612137981 */ /* 0x000324000c1e1700 */
[----:B------:R-:W-:Y:S01]  /*2860*/  LEA.HI.X R13, R14, R9, R13, 0x1, P0 ;  /* 0x000000090e0d7211 */ /* 0x000fe200000f0c0d */
[----:B------:R-:W-:-:S04]  /*2870*/  IMAD.WIDE.U32 R14, R40, UR28, RZ ;  /* 0x0000001c280e7c25 */ /* 0x000fc8000f8e00ff */
[----:B------:R-:W-:Y:S01]  /*2880*/  IMAD R17, R40, UR29, R17 ;  /* 0x0000001d28117c24 */ /* 0x000fe2000f8e0211 */
[----:B------:R0:W4:Y:S01]  /*2890*/  LDG.E.S16 R13, desc[UR6][R12.64] ;  /* 0x000000060c0d7981 */ /* 0x000122000c1e1700 */
[----:B------:R-:W-:-:S03]  /*28a0*/  LEA R16, P0, R14, R8, 0x1 ;  /* 0x000000080e107211 */ /* 0x000fc600078008ff */
[----:B------:R-:W-:-:S04]  /*28b0*/  IADD3 R15, PT, PT, R15, R17, RZ ;  /* 0x000000110f0f7210 */ /* 0x000fc80007ffe0ff */
[----:B------:R-:W-:-:S06]  /*28c0*/  LEA.HI.X R17, R14, R9, R15, 0x1, P0 ;  /* 0x000000090e117211 */ /* 0x000fcc00000f0c0f */
[----:B------:R-:W4:Y:S01]  /*28d0*/  LDG.E.S16 R17, desc[UR6][R16.64] ;  /* 0x0000000610117981 */ /* 0x000f22000c1e1700 */
[----:B------:R-:W-:Y:S02]  /*28e0*/  IADD3 R5, P0, PT, R5, -0x10, RZ ;  /* 0xfffffff005057810 */ /* 0x000fe40007f1e0ff */
[----:B------:R-:W-:Y:S02]  /*28f0*/  IADD3 R10, P1, PT, R10, 0x80, RZ ;  /* 0x000000800a0a7810 */ /* 0x000fe40007f3e0ff */
[----:B------:R-:W-:Y:S02]  /*2900*/  IADD3.X R7, PT, PT, R7, -0x1, RZ, P0, !PT ;  /* 0xffffffff07077810 */ /* 0x000fe400007fe4ff */
[----:B------:R-:W-:Y:S02]  /*2910*/  ISETP.NE.U32.AND P0, PT, R5, RZ, PT ;  /* 0x000000ff0500720c */ /* 0x000fe40003f05070 */
[----:B------:R-:W-:Y:S02]  /*2920*/  IADD3.X R11, PT, PT, RZ, R11, RZ, P1, !PT ;  /* 0x0000000bff0b7210 */ /* 0x000fe40000ffe4ff */
[----:B------:R-:W-:-:S02]  /*2930*/  ISETP.NE.AND.EX P0, PT, R7, RZ, PT, P0 ;  /* 0x000000ff0700720c */ /* 0x000fc40003f05300 */
[----:B--2---:R-:W-:-:S05]  /*2940*/  SHF.R.S32.HI R15, RZ, 0x1f, R45 ;  /* 0x0000001fff0f7819 */ /* 0x004fca000001142d */
[----:B-1----:R-:W-:Y:S02]  /*2950*/  IMAD R18, R15, R2, RZ ;  /* 0x000000020f127224 */ /* 0x002fe400078e02ff */
[----:B------:R-:W-:-:S04]  /*2960*/  IMAD.WIDE.U32 R14, R2, R45, R46 ;  /* 0x0000002d020e7225 */ /* 0x000fc800078e002e */
[----:B------:R-:W-:Y:S01]  /*2970*/  IMAD R45, R45, R6, R18 ;  /* 0x000000062d2d7224 */ /* 0x000fe200078e0212 */
[----:B---3--:R-:W-:-:S04]  /*2980*/  SHF.R.S32.HI R39, RZ, 0x1f, R49 ;  /* 0x0000001fff277819 */ /* 0x008fc80000011431 */
[----:B------:R-:W-:Y:S01]  /*2990*/  IADD3 R15, PT, PT, R15, R45, RZ ;  /* 0x0000002d0f0f7210 */ /* 0x000fe20007ffe0ff */
[----:B------:R-:W-:-:S04]  /*29a0*/  IMAD R39, R39, R2, RZ ;  /* 0x0000000227277224 */ /* 0x000fc800078e02ff */
[----:B------:R-:W-:Y:S02]  /*29b0*/  IMAD R41, R49, R6, R39 ;  /* 0x0000000631297224 */ /* 0x000fe400078e0227 */
[----:B------:R-:W-:Y:S01]  /*29c0*/  IMAD.WIDE.U32 R14, R2, R49, R14 ;  /* 0x00000031020e7225 */ /* 0x000fe200078e000e */
        /* <DEDUP_REMOVED lines=55> */
[----:B----4-:R-:W-:-:S04]  /*2d40*/  SHF.R.S32.HI R21, RZ, 0x1f, R19 ;  /* 0x0000001fff157819 */ /* 0x010fc80000011413 */
[----:B------:R-:W-:Y:S01]  /*2d50*/  IADD3 R15, PT, PT, R15, R23, RZ ;  /* 0x000000170f0f7210 */ /* 0x000fe20007ffe0ff */
[----:B0-----:R-:W-:Y:S02]  /*2d60*/  IMAD R12, R21, R2, RZ ;  /* 0x00000002150c7224 */ /* 0x001fe400078e02ff */
[----:B------:R-:W-:Y:S01]  /*2d70*/  IMAD.WIDE.U32 R14, R2, R19, R14 ;  /* 0x00000013020e7225 */ /* 0x000fe200078e000e */
[----:B------:R-:W-:-:S03]  /*2d80*/  SHF.R.S32.HI R21, RZ, 0x1f, R13 ;  /* 0x0000001fff157819 */ /* 0x000fc6000001140d */
[----:B------:R-:W-:Y:S02]  /*2d90*/  IMAD R23, R19, R6, R12 ;  /* 0x0000000613177224 */ /* 0x000fe400078e020c */
[----:B------:R-:W-:-:S03]  /*2da0*/  IMAD R21, R21, R2, RZ ;  /* 0x0000000215157224 */ /* 0x000fc600078e02ff */
[----:B------:R-:W-:Y:S01]  /*2db0*/  IADD3 R15, PT, PT, R15, R23, RZ ;  /* 0x000000170f0f7210 */ /* 0x000fe20007ffe0ff */
[----:B------:R-:W-:Y:S02]  /*2dc0*/  IMAD R21, R13, R6, R21 ;  /* 0x000000060d157224 */ /* 0x000fe400078e0215 */
[----:B------:R-:W-:Y:S01]  /*2dd0*/  IMAD.WIDE.U32 R12, R2, R13, R14 ;  /* 0x0000000d020c7225 */ /* 0x000fe200078e000e */
[----:B------:R-:W-:-:S04]  /*2de0*/  SHF.R.S32.HI R15, RZ, 0x1f, R17 ;  /* 0x0000001fff0f7819 */ /* 0x000fc80000011411 */
[----:B------:R-:W-:Y:S01]  /*2df0*/  IADD3 R13, PT, PT, R13, R21, RZ ;  /* 0x000000150d0d7210 */ /* 0x000fe20007ffe0ff */
[----:B------:R-:W-:-:S04]  /*2e00*/  IMAD R15, R15, R2, RZ ;  /* 0x000000020f0f7224 */ /* 0x000fc800078e02ff */
[----:B------:R-:W-:Y:S02]  /*2e10*/  IMAD R15, R17, R6, R15 ;  /* 0x00000006110f7224 */ /* 0x000fe400078e020f */
[----:B------:R-:W-:-:S05]  /*2e20*/  IMAD.WIDE.U32 R46, R2, R17, R12 ;  /* 0x00000011022e7225 */ /* 0x000fca00078e000c */
[----:B------:R-:W-:Y:S01]  /*2e30*/  IADD3 R47, PT, PT, R47, R15, RZ ;  /* 0x0000000f2f2f7210 */ /* 0x000fe20007ffe0ff */
[----:B------:R-:W-:Y:S06]  /*2e40*/  @P0 BRA `(.L_x_4356) ;  /* 0xfffffff000a40947 */ /* 0x000fec000383ffff */
.L_x_4355:
        /* <DEDUP_REMOVED lines=46> */
[----:B---3--:R-:W-:-:S03]  /*3130*/  IMAD R25, R16, UR29, R17 ;  /* 0x0000001d10197c24 */ /* 0x008fc6000f8e0211 */
[----:B------:R-:W-:Y:S01]  /*3140*/  LEA.HI.X R27, R22, R5, R18, 0x1, P1 ;  /* 0x00000005161b7211 */ /* 0x000fe200008f0c12 */
[----:B------:R-:W-:-:S04]  /*3150*/  IMAD.WIDE.U32 R22, R16, UR28, RZ ;  /* 0x0000001c10167c25 */ /* 0x000fc8000f8e00ff */
[----:B------:R3:W5:Y:S01]  /*3160*/  LDG.E.S16 R17, desc[UR6][R26.64] ;  /* 0x000000061a117981 */ /* 0x000762000c1e1700 */
[----:B------:R-:W-:Y:S01]  /*3170*/  LEA R24, P1, R22, R4, 0x1 ;  /* 0x0000000416187211 */ /* 0x000fe200078208ff */
[----:B------:R-:W-:Y:S01]  /*3180*/  IMAD R15, R15, UR28, RZ ;  /* 0x0000001c0f0f7c24 */ /* 0x000fe2000f8e02ff */
[----:B------:R-:W-:-:S03]  /*3190*/  IADD3 R16, PT, PT, R23, R25, RZ ;  /* 0x0000001917107210 */ /* 0x000fc60007ffe0ff */
[----:B------:R-:W-:Y:S01]  /*31a0*/  IMAD R29, R14, UR29, R15 ;  /* 0x0000001d0e1d7c24 */ /* 0x000fe2000f8e020f */
[----:B------:R-:W-:Y:S01]  /*31b0*/  LEA.HI.X R25, R22, R5, R16, 0x1, P1 ;  /* 0x0000000516197211 */ /* 0x000fe200008f0c10 */
[----:B------:R-:W-:-:S04]  /*31c0*/  IMAD.WIDE.U32 R22, R14, UR28, RZ ;  /* 0x0000001c0e167c25 */ /* 0x000fc8000f8e00ff */
[----:B------:R0:W5:Y:S01]  /*31d0*/  LDG.E.S16 R15, desc[UR6][R24.64] ;  /* 0x00000006180f7981 */ /* 0x000162000c1e1700 */
[----:B-1----:R-:W-:Y:S01]  /*31e0*/  IMAD R31, R13, UR28, RZ ;  /* 0x0000001c0d1f7c24 */ /* 0x002fe2000f8e02ff */
[----:B------:R-:W-:Y:S01]  /*31f0*/  LEA R30, P1, R22, R4, 0x1 ;  /* 0x00000004161e7211 */ /* 0x000fe200078208ff */
[----:B---3--:R-:W-:Y:S01]  /*3200*/  IMAD.WIDE.U32 R26, R12, UR28, RZ ;  /* 0x0000001c0c1a7c25 */ /* 0x008fe2000f8e00ff */
[----:B------:R-:W-:-:S03]  /*3210*/  IADD3 R13, PT, PT, R23, R29, RZ ;  /* 0x0000001d170d7210 */ /* 0x000fc60007ffe0ff */
[----:B------:R-:W-:Y:S01]  /*3220*/  IMAD R23, R12, UR29, R31 ;  /* 0x0000001d0c177c24 */ /* 0x000fe2000f8e021f */
[----:B------:R-:W-:Y:S02]  /*3230*/  LEA.HI.X R31, R22, R5, R13, 0x1, P1 ;  /* 0x00000005161f7211 */ /* 0x000fe400008f0c0d */
[C---:B------:R-:W-:Y:S02]  /*3240*/  LEA R22, P1, R26.reuse, R4, 0x1 ;  /* 0x000000041a167211 */ /* 0x040fe400078208ff */
[----:B------:R-:W-:Y:S01]  /*3250*/  IADD3 R12, PT, PT, R27, R23, RZ ;  /* 0x000000171b0c7210 */ /* 0x000fe20007ffe0ff */
[----:B------:R-:W3:Y:S03]  /*3260*/  LDG.E.S16 R13, desc[UR6][R30.64] ;  /* 0x000000061e0d7981 */ /* 0x000ee6000c1e1700 */
[----:B------:R-:W-:Y:S01]  /*3270*/  LEA.HI.X R23, R26, R5, R12, 0x1, P1 ;  /* 0x000000051a177211 */ /* 0x000fe200008f0c0c */
[----:B------:R-:W-:-:S05]  /*3280*/  IMAD R9, R9, UR28, RZ ;  /* 0x0000001c09097c24 */ /* 0x000fca000f8e02ff */
[----:B------:R-:W3:Y:S01]  /*3290*/  LDG.E.S16 R23, desc[UR6][R22.64] ;  /* 0x0000000616177981 */ /* 0x000ee2000c1e1700 */
[----:B0-----:R-:W-:-:S04]  /*32a0*/  IMAD.WIDE.U32 R24, R8, UR28, RZ ;  /* 0x0000001c08187c25 */ /* 0x001fc8000f8e00ff */
[----:B------:R-:W-:Y:S01]  /*32b0*/  IMAD R9, R8, UR29, R9 ;  /* 0x0000001d08097c24 */ /* 0x000fe2000f8e0209 */
[----:B------:R-:W-:-:S04]  /*32c0*/  LEA R4, P1, R24, R4, 0x1 ;  /* 0x0000000418047211 */ /* 0x000fc800078208ff */
[----:B------:R-:W-:-:S04]  /*32d0*/  IADD3 R8, PT, PT, R25, R9, RZ ;  /* 0x0000000919087210 */ /* 0x000fc80007ffe0ff */
[----:B------:R-:W-:-:S06]  /*32e0*/  LEA.HI.X R5, R24, R5, R8, 0x1, P1 ;  /* 0x0000000518057211 */ /* 0x000fcc00008f0c08 */
[----:B------:R0:W3:Y:S01]  /*32f0*/  LDG.E.S16 R5, desc[UR6][R4.64] ;  /* 0x0000000604057981 */ /* 0x0000e2000c1e1700 */
[----:B------:R-:W-:-:S04]  /*3300*/  IADD3 R10, P1, PT, R10, 0x40, RZ ;  /* 0x000000400a0a7810 */ /* 0x000fc80007f3e0ff */
[----:B------:R-:W-:Y:S02]  /*3310*/  IADD3.X R11, PT, PT, RZ, R11, RZ, P1, !PT ;  /* 0x0000000bff0b7210 */ /* 0x000fe40000ffe4ff */
[----:B--2---:R-:W-:-:S05]  /*3320*/  SHF.R.S32.HI R9, RZ, 0x1f, R7 ;  /* 0x0000001fff097819 */ /* 0x004fca0000011407 */
[----:B------:R-:W-:Y:S02]  /*3330*/  IMAD R12, R9, R2, RZ ;  /* 0x00000002090c7224 */ /* 0x000fe400078e02ff */
[----:B------:R-:W-:-:S04]  /*3340*/  IMAD.WIDE.U32 R8, R2, R7, R46 ;  /* 0x0000000702087225 */ /* 0x000fc800078e002e */
[----:B------:R-:W-:Y:S01]  /*3350*/  IMAD R25, R7, R6, R12 ;  /* 0x0000000607197224 */ /* 0x000fe200078e020c */
[----:B----4-:R-:W-:-:S04]  /*3360*/  SHF.R.S32.HI R7, RZ, 0x1f, R19 ;  /* 0x0000001fff077819 */ /* 0x010fc80000011413 */
[----:B------:R-:W-:Y:S01]  /*3370*/  IADD3 R9, PT, PT, R9, R25, RZ ;  /* 0x0000001909097210 */ /* 0x000fe20007ffe0ff */
[----:B------:R-:W-:-:S04]  /*3380*/  IMAD R7, R7, R2, RZ ;  /* 0x0000000207077224 */ /* 0x000fc800078e02ff */
[----:B------:R-:W-:Y:S02]  /*3390*/  IMAD R25, R19, R6, R7 ;  /* 0x0000000613197224 */ /* 0x000fe400078e0207 */
[----:B------:R-:W-:Y:S01]  /*33a0*/  IMAD.WIDE.U32 R8, R2, R19, R8 ;  /* 0x0000001302087225 */ /* 0x000fe200078e0008 */
        /* <DEDUP_REMOVED lines=15> */
[----:B---3--:R-:W-:-:S04]  /*34a0*/  SHF.R.S32.HI R7, RZ, 0x1f, R13 ;  /* 0x0000001fff077819 */ /* 0x008fc8000001140d */
        /* <DEDUP_REMOVED lines=8> */
[----:B------:R-:W-:-:S05]  /*3530*/  IMAD.WIDE.U32 R6, R2, R23, R8 ;  /* 0x0000001702067225 */ /* 0x000fca00078e0008 */
[----:B------:R-:W-:-:S03]  /*3540*/  IADD3 R7, PT, PT, R7, R13, RZ ;  /* 0x0000000d07077210 */ /* 0x000fc60007ffe0ff */
[----:B------:R-:W-:-:S07]  /*3550*/  IMAD.WIDE.U32 R46, R2, R5, R6 ;  /* 0x00000005022e7225 */ /* 0x000fce00078e0006 */
.L_x_4358:
        /* <DEDUP_REMOVED lines=32> */
[----:B------:R-:W2:Y:S02]  /*3760*/  LDG.E.S16 R9, desc[UR6][R8.64] ;  /* 0x0000000608097981 */ /* 0x000ea4000c1e1700 */
[----:B------:R-:W-:Y:S01]  /*3770*/  IMAD R7, R6, UR29, R7 ;  /* 0x0000001d06077c24 */ /* 0x000fe2000f8e0207 */
[----:B------:R-:W-:Y:S01]  /*3780*/  LEA.HI.X R17, R12, R5, R17, 0x1, P1 ;  /* 0x000000050c117211 */ /* 0x000fe200008f0c11 */
[----:B------:R-:W3:Y:S01]  /*3790*/  LDG.E.S16 R14, desc[UR6][R14.64] ;  /* 0x000000060e0e7981 */ /* 0x000ee2000c1e1700 */
        /* <DEDUP_REMOVED lines=11> */
.L_x_4359:
        /* <DEDUP_REMOVED lines=35> */
.L_x_4357:
[----:B------:R-:W-:-:S07]  /*3a80*/  PRMT R2, R46, 0x7610, R2 ;  /* 0x000076102e027816 */ /* 0x000fce0000000002 */
.L_x_4354:
[----:B------:R-:W1:Y:S01]  /*3a90*/  LDC.64 R4, c[0x0][0x710] ;  /* 0x0001c400ff047b82 */ /* 0x000e620000000a00 */
[----:B------:R-:W-:Y:S01]  /*3aa0*/  IADD3 R3, PT, PT, R3, 0x80, RZ ;  /* 0x0000008003037810 */ /* 0x000fe20007ffe0ff */
[----:B-1----:R1:W-:Y:S06]  /*3ab0*/  STG.E.U16 desc[UR6][R4.64], R2 ;  /* 0x0000000204007986 */ /* 0x0023ec000c101506 */
.L_x_4346:
        /* <DEDUP_REMOVED lines=37> */
[----:B------:R-:W-:Y:S01]  /*3d10*/  BSSY.RECONVERGENT B2, `(.L_x_4362) ;  /* 0x00000db000027945 */ /* 0x000fe20003800200 */
[----:B------:R-:W-:Y:S02]  /*3d20*/  LOP3.LUT R42, R42, 0x7fffffff, RZ, 0xc0, !PT ;  /* 0x7fffffff2a2a7812 */ /* 0x000fe400078ec0ff */
[----:B------:R-:W-:Y:S02]  /*3d30*/  CS2R R44, SRZ ;  /* 0x00000000002c7805 */ /* 0x000fe4000001ff00 */
[----:B------:R-:W-:-:S07]  /*3d40*/  LOP3.LUT R43, R0, 0xfffffff0, RZ, 0xc0, !PT ;  /* 0xfffffff0002b7812 */ /* 0x000fce00078ec0ff */
.L_x_4363:
        /* <DEDUP_REMOVED lines=20> */
[----:B--2---:R-:W-:-:S03]  /*3e90*/  IMAD R35, R35, UR16, RZ ;  /* 0x0000001023237c24 */ /* 0x004fc6000f8e02ff */
[----:B------:R-:W-:Y:S01]  /*3ea0*/  IADD3 R37, PT, PT, R37, R39, RZ ;  /* 0x0000002725257210 */ /* 0x000fe20007ffe0ff */
[----:B------:R-:W-:-:S03]  /*3eb0*/  IMAD R35, R34, UR17, R35 ;  /* 0x0000001122237c24 */ /* 0x000fc6000f8e0223 */
[----:B------:R-:W-:Y:S01]  /*3ec0*/  LEA.HI.X R39, R36, UR27, R37, 0x1, P0 ;  /* 0x0000001b24277c11 */ /* 0x000fe200080f0c25 */
[----:B------:R-:W-:-:S04]  /*3ed0*/  IMAD.WIDE.U32 R36, R34, UR16, RZ ;  /* 0x0000001022247c25 */ /* 0x000fc8000f8e00ff */
[----:B------:R-:W2:Y:S01]  /*3ee0*/  LDG.E.S16 R38, desc[UR6][R38.64] ;  /* 0x0000000626267981 */ /* 0x000ea2000c1e1700 */
[----:B------:R-:W-:Y:S01]  /*3ef0*/  LEA R34, P0, R36, UR26, 0x1 ;  /* 0x0000001a24227c11 */ /* 0x000fe2000f8008ff */
[----:B---3--:R-:W-:Y:S01]  /*3f00*/  IMAD R7, R7, UR16, RZ ;  /* 0x0000001007077c24 */ /* 0x008fe2000f8e02ff */
[----:B------:R-:W-:-:S03]  /*3f10*/  IADD3 R35, PT, PT, R37, R35, RZ ;  /* 0x0000002325237210 */ /* 0x000fc60007ffe0ff */
[----:B------:R-:W-:Y:S01]  /*3f20*/  IMAD R7, R6, UR17, R7 ;  /* 0x0000001106077c24 */ /* 0x000fe2000f8e0207 */
[----:B------:R-:W-:Y:S01]  /*3f30*/  LEA.HI.X R35, R36, UR27, R35, 0x1, P0 ;  /* 0x0000001b24237c11 */ /* 0x000fe200080f0c23 */
[----:B------:R-:W-:-:S04]  /*3f40*/  IMAD.WIDE.U32 R36, R6, UR16, RZ ;  /* 0x0000001006247c25 */ /* 0x000fc8000f8e00ff */
[----:B------:R0:W3:Y:S01]  /*3f50*/  LDG.E.S16 R46, desc[UR6][R34.64] ;  /* 0x00000006222e7981 */ /* 0x0000e2000c1e1700 */
[----:B------:R-:W-:Y:S01]  /*3f60*/  LEA R6, P0, R36, UR26, 0x1 ;  /* 0x0000001a24067c11 */ /* 0x000fe2000f8008ff */
[----:B----4-:R-:W-:Y:S01]  /*3f70*/  IMAD R9, R9, UR16, RZ ;  /* 0x0000001009097c24 */ /* 0x010fe2000f8e02ff */
[----:B------:R-:W-:-:S03]  /*3f80*/  IADD3 R7, PT, PT, R37, R7, RZ ;  /* 0x0000000725077210 */ /* 0x000fc60007ffe0ff */
[----:B------:R-:W-:Y:S01]  /*3f90*/  IMAD R9, R8, UR17, R9 ;  /* 0x0000001108097c24 */ /* 0x000fe2000f8e0209 */
[----:B------:R-:W-:Y:S01]  /*3fa0*/  LEA.HI.X R7, R36, UR27, R7, 0x1, P0 ;  /* 0x0000001b24077c11 */ /* 0x000fe200080f0c07 */
[----:B------:R-:W-:-:S04]  /*3fb0*/  IMAD.WIDE.U32 R36, R8, UR16, RZ ;  /* 0x0000001008247c25 */ /* 0x000fc8000f8e00ff */
[----:B------:R1:W4:Y:S01]  /*3fc0*/  LDG.E.S16 R39, desc[UR6][R6.64] ;  /* 0x0000000606277981 */ /* 0x000322000c1e1700 */
[----:B------:R-:W-:Y:S01]  /*3fd0*/  LEA R8, P0, R36, UR26, 0x1 ;  /* 0x0000001a24087c11 */ /* 0x000fe2000f8008ff */
[----:B-----5:R-:W-:Y:S01]  /*3fe0*/  IMAD R11, R11, UR16, RZ ;  /* 0x000000100b0b7c24 */ /* 0x020fe2000f8e02ff */
[----:B------:R-:W-:Y:S01]  /*3ff0*/  IADD3 R9, PT, PT, R37, R9, RZ ;  /* 0x0000000925097210 */ /* 0x000fe20007ffe0ff */
[----:B0-----:R-:W-:-:S03]  /*4000*/  IMAD.WIDE.U32 R34, R10, UR16, RZ ;  /* 0x000000100a227c25 */ /* 0x001fc6000f8e00ff */
[----:B------:R-:W-:Y:S01]  /*4010*/  LEA.HI.X R9, R36, UR27, R9, 0x1, P0 ;  /* 0x0000001b24097c11 */ /* 0x000fe200080f0c09 */
[----:B------:R-:W-:Y:S01]  /*4020*/  IMAD R11, R10, UR17, R11 ;  /* 0x000000110a0b7c24 */ /* 0x000fe2000f8e020b */
[----:B------:R-:W-:Y:S01]  /*4030*/  LEA R10, P0, R34, UR26, 0x1 ;  /* 0x0000001a220a7c11 */ /* 0x000fe2000f8008ff */
[----:B------:R-:W-:Y:S02]  /*4040*/  IMAD R13, R13, UR16, RZ ;  /* 0x000000100d0d7c24 */ /* 0x000fe4000f8e02ff */
[----:B------:R0:W5:Y:S01]  /*4050*/  LDG.E.S16 R8, desc[UR6][R8.64] ;  /* 0x0000000608087981 */ /* 0x000162000c1e1700 */
[----:B------:R-:W-:Y:S01]  /*4060*/  IADD3 R11, PT, PT, R35, R11, RZ ;  /* 0x0000000b230b7210 */ /* 0x000fe20007ffe0ff */
[----:B-1----:R-:W-:-:S03]  /*4070*/  IMAD.WIDE.U32 R6, R12, UR16, RZ ;  /* 0x000000100c067c25 */ /* 0x002fc6000f8e00ff */
[----:B------:R-:W-:Y:S01]  /*4080*/  LEA.HI.X R11, R34, UR27, R11, 0x1, P0 ;  /* 0x0000001b220b7c11 */ /* 0x000fe200080f0c0b */
[----:B------:R-:W-:Y:S01]  /*4090*/  IMAD R13, R12, UR17, R13 ;  /* 0x000000110c0d7c24 */ /* 0x000fe2000f8e020d */
[----:B------:R-:W-:Y:S01]  /*40a0*/  LEA R12, P0, R6, UR26, 0x1 ;  /* 0x0000001a060c7c11 */ /* 0x000fe2000f8008ff */
[----:B------:R-:W-:Y:S02]  /*40b0*/  IMAD R15, R15, UR16, RZ ;  /* 0x000000100f0f7c24 */ /* 0x000fe4000f8e02ff */
[----:B------:R1:W5:Y:S01]  /*40c0*/  LDG.E.S16 R34, desc[UR6][R10.64] ;  /* 0x000000060a227981 */ /* 0x000362000c1e1700 */
[----:B------:R-:W-:Y:S01]  /*40d0*/  IADD3 R7, PT, PT, R7, R13, RZ ;  /* 0x0000000d07077210 */ /* 0x000fe20007ffe0ff */
[----:B------:R-:W-:-:S03]  /*40e0*/  IMAD R15, R14, UR17, R15 ;  /* 0x000000110e0f7c24 */ /* 0x000fc6000f8e020f */
[----:B------:R-:W-:Y:S01]  /*40f0*/  LEA.HI.X R13, R6, UR27, R7, 0x1, P0 ;  /* 0x0000001b060d7c11 */ /* 0x000fe200080f0c07 */
[----:B------:R-:W-:-:S04]  /*4100*/  IMAD.WIDE.U32 R6, R14, UR16, RZ ;  /* 0x000000100e067c25 */ /* 0x000fc8000f8e00ff */
[----:B------:R-:W5:Y:S01]  /*4110*/  LDG.E.S16 R12, desc[UR6][R12.64] ;  /* 0x000000060c0c7981 */ /* 0x000f62000c1e1700 */
[----:B------:R-:W-:Y:S01]  /*4120*/  LEA R14, P0, R6, UR26, 0x1 ;  /* 0x0000001a060e7c11 */ /* 0x000fe2000f8008ff */
[----:B0-----:R-:W-:Y:S01]  /*4130*/  IMAD R9, R17, UR16, RZ ;  /* 0x0000001011097c24 */ /* 0x001fe2000f8e02ff */
[----:B------:R-:W-:-:S03]  /*4140*/  IADD3 R7, PT, PT, R7, R15, RZ ;  /* 0x0000000f07077210 */ /* 0x000fc60007ffe0ff */
[----:B------:R-:W-:Y:S01]  /*4150*/  IMAD R17, R16, UR17, R9 ;  /* 0x0000001110117c24 */ /* 0x000fe2000f8e0209 */
[----:B------:R-:W-:Y:S01]  /*4160*/  LEA.HI.X R15, R6, UR27, R7, 0x1, P0 ;  /* 0x0000001b060f7c11 */ /* 0x000fe200080f0c07 */
[----:B------:R-:W-:-:S04]  /*4170*/  IMAD.WIDE.U32 R6, R16, UR16, RZ ;  /* 0x0000001010067c25 */ /* 0x000fc8000f8e00ff */
[----:B------:R0:W5:Y:S01]  /*4180*/  LDG.E.S16 R9, desc[UR6][R14.64] ;  /* 0x000000060e097981 */ /* 0x000162000c1e1700 */
[----:B-1----:R-:W-:Y:S02]  /*4190*/  LEA R10, P0, R6, UR26, 0x1 ;  /* 0x0000001a060a7c11 */ /* 0x002fe4000f8008ff */
[----:B------:R-:W-:Y:S01]  /*41a0*/  IADD3 R7, PT, PT, R7, R17, RZ ;  /* 0x0000001107077210 */ /* 0x000fe20007ffe0ff */
[----:B------:R-:W-:-:S03]  /*41b0*/  IMAD R17, R19, UR16, RZ ;  /* 0x0000001013117c24 */ /* 0x000fc6000f8e02ff */
[----:B------:R-:W-:Y:S01]  /*41c0*/  LEA.HI.X R11, R6, UR27, R7, 0x1, P0 ;  /* 0x0000001b060b7c11 */ /* 0x000fe200080f0c07 */
[----:B------:R-:W-:-:S04]  /*41d0*/  IMAD.WIDE.U32 R6, R18, UR16, RZ ;  /* 0x0000001012067c25 */ /* 0x000fc8000f8e00ff */
[----:B------:R-:W-:Y:S01]  /*41e0*/  IMAD R17, R18, UR17, R17 ;  /* 0x0000001112117c24 */ /* 0x000fe2000f8e0211 */
[----:B------:R1:W5:Y:S01]  /*41f0*/  LDG.E.S16 R13, desc[UR6][R10.64] ;  /* 0x000000060a0d7981 */ /* 0x000362000c1e1700 */
[----:B------:R-:W-:Y:S01]  /*4200*/  LEA R16, P0, R6, UR26, 0x1 ;  /* 0x0000001a06107c11 */ /* 0x000fe2000f8008ff */
[----:B------:R-:W-:Y:S02]  /*4210*/  IMAD R19, R21, UR16, RZ ;  /* 0x0000001015137c24 */ /* 0x000fe4000f8e02ff */
[----:B------:R-:W-:Y:S02]  /*4220*/  IADD3 R7, PT, PT, R7, R17, RZ ;  /* 0x0000001107077210 */ /* 0x000fe40007ffe0ff */
[----:B------:R-:W-:Y:S02]  /*4230*/  IMAD R19, R20, UR17, R19 ;  /* 0x0000001114137c24 */ /* 0x000fe4000f8e0213 */
[----:B------:R-:W-:Y:S01]  /*4240*/  LEA.HI.X R17, R6, UR27, R7, 0x1, P0 ;  /* 0x0000001b06117c11 */ /* 0x000fe200080f0c07 */
[----:B------:R-:W-:-:S04]  /*4250*/  IMAD.WIDE.U32 R6, R20, UR16, RZ ;  /* 0x0000001014067c25 */ /* 0x000fc8000f8e00ff */
[----:B------:R1:W5:Y:S01]  /*4260*/  LDG.E.S16 R18, desc[UR6][R16.64] ;  /* 0x0000000610127981 */ /* 0x000362000c1e1700 */
[----:B0-----:R-:W-:Y:S02]  /*4270*/  LEA R14, P0, R6, UR26, 0x1 ;  /* 0x0000001a060e7c11 */ /* 0x001fe4000f8008ff */
[----:B------:R-:W-:Y:S01]  /*4280*/  IADD3 R7, PT, PT, R7, R19, RZ ;  /* 0x0000001307077210 */ /* 0x000fe20007ffe0ff */
[----:B------:R-:W-:-:S03]  /*4290*/  IMAD R19, R23, UR16, RZ ;  /* 0x0000001017137c24 */ /* 0x000fc6000f8e02ff */
[----:B------:R-:W-:Y:S01]  /*42a0*/  LEA.HI.X R15, R6, UR27, R7, 0x1, P0 ;  /* 0x0000001b060f7c11 */ /* 0x000fe200080f0c07 */
[----:B------:R-:W-:-:S04]  /*42b0*/  IMAD.WIDE.U32 R6, R22, UR16, RZ ;  /* 0x0000001016067c25 */ /* 0x000fc8000f8e00ff */
[----:B------:R-:W-:Y:S01]  /*42c0*/  IMAD R19, R22, UR17, R19 ;  /* 0x0000001116137c24 */ /* 0x000fe2000f8e0213 */
[----:B------:R-:W5:Y:S01]  /*42d0*/  LDG.E.S16 R14, desc[UR6][R14.64] ;  /* 0x000000060e0e7981 */ /* 0x000f62000c1e1700 */
[----:B-1----:R-:W-:-:S03]  /*42e0*/  LEA R10, P0, R6, UR26, 0x1 ;  /* 0x0000001a060a7c11 */ /* 0x002fc6000f8008ff */
[----:B------:R-:W-:Y:S01]  /*42f0*/  IADD3 R7, PT, PT, R7, R19, RZ ;  /* 0x0000001307077210 */ /* 0x000fe20007ffe0ff */
[----:B------:R-:W-:-:S03]  /*4300*/  IMAD R19, R25, UR16, RZ ;  /* 0x0000001019137c24 */ /* 0x000fc6000f8e02ff */
[----:B------:R-:W-:Y:S01]  /*4310*/  LEA.HI.X R11, R6, UR27, R7, 0x1, P0 ;  /* 0x0000001b060b7c11 */ /* 0x000fe200080f0c07 */
[----:B------:R-:W-:-:S04]  /*4320*/  IMAD.WIDE.U32 R6, R24, UR16, RZ ;  /* 0x0000001018067c25 */ /* 0x000fc8000f8e00ff */
[----:B------:R-:W-:Y:S01]  /*4330*/  IMAD R25, R24, UR17, R19 ;  /* 0x0000001118197c24 */ /* 0x000fe2000f8e0213 */
[----:B------:R-:W-:Y:S01]  /*4340*/  LEA R16, P0, R6, UR26, 0x1 ;  /* 0x0000001a06107c11 */ /* 0x000fe2000f8008ff */
[----:B------:R0:W5:Y:S01]  /*4350*/  LDG.E.S16 R19, desc[UR6][R10.64] ;  /* 0x000000060a137981 */ /* 0x000162000c1e1700 */
[----:B------:R-:W-:Y:S02]  /*4360*/  IMAD R21, R27, UR16, RZ ;  /* 0x000000101b157c24 */ /* 0x000fe4000f8e02ff */
[----:B------:R-:W-:Y:S02]  /*4370*/  IADD3 R7, PT, PT, R7, R25, RZ ;  /* 0x0000001907077210 */ /* 0x000fe40007ffe0ff */
[----:B------:R-:W-:Y:S02]  /*4380*/  IMAD R21, R26, UR17, R21 ;  /* 0x000000111a157c24 */ /* 0x000fe4000f8e0215 */
[----:B------:R-:W-:Y:S01]  /*4390*/  LEA.HI.X R17, R6, UR27, R7, 0x1, P0 ;  /* 0x0000001b06117c11 */ /* 0x000fe200080f0c07 */
[----:B------:R-:W-:-:S04]  /*43a0*/  IMAD.WIDE.U32 R6, R26, UR16, RZ ;  /* 0x000000101a067c25 */ /* 0x000fc8000f8e00ff */
[----:B------:R1:W5:Y:S01]  /*43b0*/  LDG.E.S16 R15, desc[UR6][R16.64] ;  /* 0x00000006100f7981 */ /* 0x000362000c1e1700 */
[----:B------:R-:W-:Y:S01]  /*43c0*/  LEA R20, P0, R6, UR26, 0x1 ;  /* 0x0000001a06147c11 */ /* 0x000fe2000f8008ff */
[----:B0-----:R-:W-:Y:S01]  /*43d0*/  IMAD R11, R29, UR16, RZ ;  /* 0x000000101d0b7c24 */ /* 0x001fe2000f8e02ff */
[----:B------:R-:W-:-:S03]  /*43e0*/  IADD3 R7, PT, PT, R7, R21, RZ ;  /* 0x0000001507077210 */ /* 0x000fc60007ffe0ff */
[----:B------:R-:W-:Y:S01]  /*43f0*/  IMAD R11, R28, UR17, R11 ;  /* 0x000000111c0b7c24 */ /* 0x000fe2000f8e020b */
[----:B------:R-:W-:Y:S01]  /*4400*/  LEA.HI.X R21, R6, UR27, R7, 0x1, P0 ;  /* 0x0000001b06157c11 */ /* 0x000fe200080f0c07 */
[----:B------:R-:W-:-:S04]  /*4410*/  IMAD.WIDE.U32 R6, R28, UR16, RZ ;  /* 0x000000101c067c25 */ /* 0x000fc8000f8e00ff */
[----:B------:R0:W5:Y:S01]  /*4420*/  LDG.E.S16 R22, desc[UR6][R20.64] ;  /* 0x0000000614167981 */ /* 0x000162000c1e1700 */
[----:B------:R-:W-:Y:S01]  /*4430*/  LEA R10, P0, R6, UR26, 0x1 ;  /* 0x0000001a060a7c11 */ /* 0x000fe2000f8008ff */
[----:B------:R-:W-:Y:S01]  /*4440*/  IMAD R23, R31, UR16, RZ ;  /* 0x000000101f177c24 */ /* 0x000fe2000f8e02ff */
[----:B------:R-:W-:Y:S01]  /*4450*/  IADD3 R7, PT, PT, R7, R11, RZ ;  /* 0x0000000b07077210 */ /* 0x000fe20007ffe0ff */
[----:B-1----:R-:W-:-:S03]  /*4460*/  IMAD.WIDE.U32 R16, R30, UR16, RZ ;  /* 0x000000101e107c25 */ /* 0x002fc6000f8e00ff */
[----:B------:R-:W-:Y:S01]  /*4470*/  LEA.HI.X R11, R6, UR27, R7, 0x1, P0 ;  /* 0x0000001b060b7c11 */ /* 0x000fe200080f0c07 */
[----:B------:R-:W-:Y:S01]  /*4480*/  IMAD R23, R30, UR17, R23 ;  /* 0x000000111e177c24 */ /* 0x000fe2000f8e0217 */
[----:B------:R-:W-:-:S03]  /*4490*/  LEA R6, P0, R16, UR26, 0x1 ;  /* 0x0000001a10067c11 */ /* 0x000fc6000f8008ff */
[----:B------:R1:W5:Y:S01]  /*44a0*/  LDG.E.S16 R10, desc[UR6][R10.64] ;  /* 0x000000060a0a7981 */ /* 0x000362000c1e1700 */
[----:B------:R-:W-:Y:S01]  /*44b0*/  IADD3 R7, PT, PT, R17, R23, RZ ;  /* 0x0000001711077210 */ /* 0x000fe20007ffe0ff */
[----:B0-----:R-:W-:-:S03]  /*44c0*/  IMAD R21, R33, UR16, RZ ;  /* 0x0000001021157c24 */ /* 0x001fc6000f8e02ff */
[----:B------:R-:W-:Y:S01]  /*44d0*/  LEA.HI.X R7, R16, UR27, R7, 0x1, P0 ;  /* 0x0000001b10077c11 */ /* 0x000fe200080f0c07 */
[----:B------:R-:W-:-:S04]  /*44e0*/  IMAD.WIDE.U32 R16, R32, UR16, RZ ;  /* 0x0000001020107c25 */ /* 0x000fc8000f8e00ff */
[----:B------:R-:W-:Y:S01]  /*44f0*/  IMAD R21, R32, UR17, R21 ;  /* 0x0000001120157c24 */ /* 0x000fe2000f8e0215 */
[----:B------:R3:W5:Y:S01]  /*4500*/  LDG.E.S16 R6, desc[UR6][R6.64] ;  /* 0x0000000606067981 */ /* 0x000762000c1e1700 */
[----:B------:R-:W-:-:S03]  /*4510*/  LEA R20, P0, R16, UR26, 0x1 ;  /* 0x0000001a10147c11 */ /* 0x000fc6000f8008ff */
[----:B------:R-:W-:-:S04]  /*4520*/  IADD3 R17, PT, PT, R17, R21, RZ ;  /* 0x0000001511117210 */ /* 0x000fc80007ffe0ff */
[----:B------:R-:W-:-:S05]  /*4530*/  LEA.HI.X R21, R16, UR27, R17, 0x1, P0 ;  /* 0x0000001b10157c11 */ /* 0x000fca00080f0c11 */
[----:B------:R-:W5:Y:S01]  /*4540*/  LDG.E.S16 R20, desc[UR6][R20.64] ;  /* 0x0000000614147981 */ /* 0x000f62000c1e1700 */
        /* <DEDUP_REMOVED lines=81> */
[----:B------:R-:W-:Y:S01]  /*4a60*/  IADD3 R4, P1, PT, R4, 0x80, RZ ;  /* 0x0000008004047810 */ /* 0x000fe20007f3e0ff */
[----:B------:R-:W-:-:S04]  /*4a70*/  IMAD.WIDE.U32 R44, R2, R20, R6 ;  /* 0x00000014022c7225 */ /* 0x000fc800078e0006 */
[----:B------:R-:W-:Y:S01]  /*4a80*/  IMAD R9, R20, R41, R9 ;  /* 0x0000002914097224 */ /* 0x000fe200078e0209 */
[----:B------:R-:W-:-:S04]  /*4a90*/  IADD3.X R5, PT, PT, RZ, R5, RZ, P1, !PT ;  /* 0x00000005ff057210 */ /* 0x000fc80000ffe4ff */
[----:B------:R-:W-:Y:S01]  /*4aa0*/  IADD3 R45, PT, PT, R45, R9, RZ ;  /* 0x000000092d2d7210 */ /* 0x000fe20007ffe0ff */
[----:B------:R-:W-:Y:S06]  /*4ab0*/  @P0 BRA `(.L_x_4363) ;  /* 0xfffffff000a40947 */ /* 0x000fec000383ffff */
[----:B------:R-:W-:Y:S05]  /*4ac0*/  BSYNC.RECONVERGENT B2 ;  /* 0x0000000000027941 */ /* 0x000fea0003800200 */
.L_x_4362:
        /* <DEDUP_REMOVED lines=23> */
[----:B---3--:R-:W-:-:S03]  /*4c40*/  IMAD R21, R21, UR28, RZ ;  /* 0x0000001c15157c24 */ /* 0x008fc6000f8e02ff */
[----:B------:R-:W-:Y:S01]  /*4c50*/  IADD3 R15, PT, PT, R23, R15, RZ ;  /* 0x0000000f170f7210 */ /* 0x000fe20007ffe0ff */
[----:B------:R-:W-:-:S03]  /*4c60*/  IMAD R21, R20, UR29, R21 ;  /* 0x0000001d14157c24 */ /* 0x000fc6000f8e0215 */
[----:B------:R-:W-:Y:S01]  /*4c70*/  LEA.HI.X R25, R22, UR31, R15, 0x1, P1 ;  /* 0x0000001f16197c11 */ /* 0x000fe200088f0c0f */
[----:B------:R-:W-:-:S04]  /*4c80*/  IMAD.WIDE.U32 R22, R20, UR28, RZ ;  /* 0x0000001c14167c25 */ /* 0x000fc8000f8e00ff */
[----:B------:R1:W2:Y:S01]  /*4c90*/  LDG.E.S16 R14, desc[UR6][R24.64] ;  /* 0x00000006180e7981 */ /* 0x0002a2000c1e1700 */
        /* <DEDUP_REMOVED lines=9> */
[----:B------:R-:W-:-:S03]  /*4d30*/  IADD3 R19, PT, PT, R23, R19, RZ ;  /* 0x0000001317137210 */ /* 0x000fc60007ffe0ff */
[----:B------:R-:W-:Y:S01]  /*4d40*/  IMAD R17, R16, UR29, R17 ;  /* 0x0000001d10117c24 */ /* 0x000fe2000f8e0211 */
[----:B------:R-:W-:Y:S01]  /*4d50*/  LEA.HI.X R19, R22, UR31, R19, 0x1, P1 ;  /* 0x0000001f16137c11 */ /* 0x000fe200088f0c13 */
[----:B------:R-:W-:-:S04]  /*4d60*/  IMAD.WIDE.U32 R22, R16, UR28, RZ ;  /* 0x0000001c10167c25 */ /* 0x000fc8000f8e00ff */
[----:B------:R5:W4:Y:S01]  /*4d70*/  LDG.E.S16 R16, desc[UR6][R18.64] ;  /* 0x0000000612107981 */ /* 0x000b22000c1e1700 */
[----:B-1----:R-:W-:Y:S01]  /*4d80*/  LEA R24, P1, R22, UR30, 0x1 ;  /* 0x0000001e16187c11 */ /* 0x002fe2000f8208ff */
[----:B------:R-:W-:Y:S01]  /*4d90*/  IMAD R13, R13, UR28, RZ ;  /* 0x0000001c0d0d7c24 */ /* 0x000fe2000f8e02ff */
[----:B------:R-:W-:Y:S01]  /*4da0*/  IADD3 R17, PT, PT, R23, R17, RZ ;  /* 0x0000001117117210 */ /* 0x000fe20007ffe0ff */
[----:B---3--:R-:W-:-:S03]  /*4db0*/  IMAD.WIDE.U32 R20, R12, UR28, RZ ;  /* 0x0000001c0c147c25 */ /* 0x008fc6000f8e00ff */
[----:B------:R-:W-:Y:S01]  /*4dc0*/  LEA.HI.X R25, R22, UR31, R17, 0x1, P1 ;  /* 0x0000001f16197c11 */ /* 0x000fe200088f0c11 */
[----:B------:R-:W-:Y:S01]  /*4dd0*/  IMAD R13, R12, UR29, R13 ;  /* 0x0000001d0c0d7c24 */ /* 0x000fe2000f8e020d */
[----:B------:R-:W-:-:S03]  /*4de0*/  LEA R22, P1, R20, UR30, 0x1 ;  /* 0x0000001e14167c11 */ /* 0x000fc6000f8208ff */
[----:B------:R1:W3:Y:S01]  /*4df0*/  LDG.E.S16 R12, desc[UR6][R24.64] ;  /* 0x00000006180c7981 */ /* 0x0002e2000c1e1700 */
[----:B------:R-:W-:Y:S01]  /*4e00*/  IADD3 R13, PT, PT, R21, R13, RZ ;  /* 0x0000000d150d7210 */ /* 0x000fe20007ffe0ff */
[----:B------:R-:W-:Y:S02]  /*4e10*/  IMAD R11, R11, UR28, RZ ;  /* 0x0000001c0b0b7c24 */ /* 0x000fe4000f8e02ff */
[----:B-----5:R-:W-:Y:S01]  /*4e20*/  IMAD.WIDE.U32 R18, R10, UR28, RZ ;  /* 0x0000001c0a127c25 */ /* 0x020fe2000f8e00ff */
[----:B------:R-:W-:-:S03]  /*4e30*/  LEA.HI.X R23, R20, UR31, R13, 0x1, P1 ;  /* 0x0000001f14177c11 */ /* 0x000fc600088f0c0d */
[----:B------:R-:W-:Y:S02]  /*4e40*/  IMAD R11, R10, UR29, R11 ;  /* 0x0000001d0a0b7c24 */ /* 0x000fe4000f8e020b */
[----:B------:R5:W3:Y:S01]  /*4e50*/  LDG.E.S16 R10, desc[UR6][R22.64] ;  /* 0x00000006160a7981 */ /* 0x000ae2000c1e1700 */
[----:B------:R-:W-:Y:S01]  /*4e60*/  IMAD R13, R9, UR28, RZ ;  /* 0x0000001c090d7c24 */ /* 0x000fe2000f8e02ff */
[----:B------:R-:W-:Y:S01]  /*4e70*/  LEA R20, P1, R18, UR30, 0x1 ;  /* 0x0000001e12147c11 */ /* 0x000fe2000f8208ff */
[----:B-1----:R-:W-:Y:S01]  /*4e80*/  IMAD.WIDE.U32 R24, R8, UR28, RZ ;  /* 0x0000001c08187c25 */ /* 0x002fe2000f8e00ff */
[----:B------:R-:W-:-:S03]  /*4e90*/  IADD3 R9, PT, PT, R19, R11, RZ ;  /* 0x0000000b13097210 */ /* 0x000fc60007ffe0ff */
[----:B------:R-:W-:Y:S01]  /*4ea0*/  IMAD R13, R8, UR29, R13 ;  /* 0x0000001d080d7c24 */ /* 0x000fe2000f8e020d */
[----:B------:R-:W-:Y:S02]  /*4eb0*/  LEA.HI.X R21, R18, UR31, R9, 0x1, P1 ;  /* 0x0000001f12157c11 */ /* 0x000fe400088f0c09 */
[C---:B------:R-:W-:Y:S02]  /*4ec0*/  LEA R18, P1, R24.reuse, UR30, 0x1 ;  /* 0x0000001e18127c11 */ /* 0x040fe4000f8208ff */
[----:B------:R-:W-:Y:S01]  /*4ed0*/  IADD3 R9, PT, PT, R25, R13, RZ ;  /* 0x0000000d19097210 */ /* 0x000fe20007ffe0ff */
[----:B------:R-:W3:Y:S03]  /*4ee0*/  LDG.E.S16 R8, desc[UR6][R20.64] ;  /* 0x0000000614087981 */ /* 0x000ee6000c1e1700 */
[----:B------:R-:W-:Y:S01]  /*4ef0*/  LEA.HI.X R19, R24, UR31, R9, 0x1, P1 ;  /* 0x0000001f18137c11 */ /* 0x000fe200088f0c09 */
[----:B------:R-:W-:-:S04]  /*4f00*/  IMAD R7, R7, UR28, RZ ;  /* 0x0000001c07077c24 */ /* 0x000fc8000f8e02ff */
[----:B------:R1:W3:Y:S01]  /*4f10*/  LDG.E.S16 R9, desc[UR6][R18.64] ;  /* 0x0000000612097981 */ /* 0x0002e2000c1e1700 */
[----:B-----5:R-:W-:-:S04]  /*4f20*/  IMAD.WIDE.U32 R22, R6, UR28, RZ ;  /* 0x0000001c06167c25 */ /* 0x020fc8000f8e00ff */
[----:B------:R-:W-:Y:S01]  /*4f30*/  IMAD R7, R6, UR29, R7 ;  /* 0x0000001d06077c24 */ /* 0x000fe2000f8e0207 */
[----:B------:R-:W-:-:S04]  /*4f40*/  LEA R6, P1, R22, UR30, 0x1 ;  /* 0x0000001e16067c11 */ /* 0x000fc8000f8208ff */
[----:B------:R-:W-:-:S04]  /*4f50*/  IADD3 R7, PT, PT, R23, R7, RZ ;  /* 0x0000000717077210 */ /* 0x000fc80007ffe0ff */
[----:B------:R-:W-:-:S06]  /*4f60*/  LEA.HI.X R7, R22, UR31, R7, 0x1, P1 ;  /* 0x0000001f16077c11 */ /* 0x000fcc00088f0c07 */
[----:B------:R5:W5:Y:S01]  /*4f70*/  LDG.E.S16 R7, desc[UR6][R6.64] ;  /* 0x0000000606077981 */ /* 0x000b62000c1e1700 */
[----:B------:R-:W-:-:S04]  /*4f80*/  IADD3 R4, P1, PT, R4, 0x40, RZ ;  /* 0x0000004004047810 */ /* 0x000fc80007f3e0ff */
[----:B------:R-:W-:Y:S02]  /*4f90*/  IADD3.X R5, PT, PT, RZ, R5, RZ, P1, !PT ;  /* 0x00000005ff057210 */ /* 0x000fe40000ffe4ff */
[----:B--2---:R-:W-:Y:S01]  /*4fa0*/  SHF.R.S32.HI R11, RZ, 0x1f, R14 ;  /* 0x0000001fff0b7819 */ /* 0x004fe2000001140e */
[----:B-1----:R-:W-:-:S04]  /*4fb0*/  IMAD.WIDE.U32 R18, R2, R14, R44 ;  /* 0x0000000e02127225 */ /* 0x002fc800078e002c */
[----:B------:R-:W-:-:S04]  /*4fc0*/  IMAD R11, R11, R2, RZ ;  /* 0x000000020b0b7224 */ /* 0x000fc800078e02ff */
[----:B------:R-:W-:Y:S01]  /*4fd0*/  IMAD R13, R14, R41, R11 ;  /* 0x000000290e0d7224 */ /* 0x000fe200078e020b */
[----:B----4-:R-:W-:-:S04]  /*4fe0*/  SHF.R.S32.HI R11, RZ, 0x1f, R15 ;  /* 0x0000001fff0b7819 */ /* 0x010fc8000001140f */
        /* <DEDUP_REMOVED lines=21> */
[----:B-----5:R-:W-:Y:S01]  /*5140*/  IMAD R6, R13, R2, RZ ;  /* 0x000000020d067224 */ /* 0x020fe200078e02ff */
        /* <DEDUP_REMOVED lines=9> */
.L_x_4365:
        /* <DEDUP_REMOVED lines=32> */
[----:B------:R-:W2:Y:S02]  /*53e0*/  LDG.E.S16 R7, desc[UR6][R6.64] ;  /* 0x0000000606077981 */ /* 0x000ea4000c1e1700 */
[----:B------:R-:W-:Y:S01]  /*53f0*/  IMAD R17, R16, UR29, R17 ;  /* 0x0000001d10117c24 */ /* 0x000fe2000f8e0211 */
[----:B------:R-:W-:Y:S01]  /*5400*/  LEA.HI.X R13, R8, UR31, R13, 0x1, P1 ;  /* 0x0000001f080d7c11 */ /* 0x000fe200088f0c0d */
[----:B------:R-:W3:Y:S01]  /*5410*/  LDG.E.S16 R10, desc[UR6][R10.64] ;  /* 0x000000060a0a7981 */ /* 0x000ee2000c1e1700 */
[----:B------:R-:W-:-:S02]  /*5420*/  LEA R8, P1, R14, UR30, 0x1 ;  /* 0x0000001e0e087c11 */ /* 0x000fc4000f8208ff */
[----:B------:R-:W-:Y:S01]  /*5430*/  IADD3 R17, PT, PT, R15, R17, RZ ;  /* 0x000000110f117210 */ /* 0x000fe20007ffe0ff */
[----:B------:R-:W4:Y:S03]  /*5440*/  LDG.E.S16 R12, desc[UR6][R12.64] ;  /* 0x000000060c0c7981 */ /* 0x000f26000c1e1700 */
[----:B------:R-:W-:-:S05]  /*5450*/  LEA.HI.X R9, R14, UR31, R17, 0x1, P1 ;  /* 0x0000001f0e097c11 */ /* 0x000fca00088f0c11 */
[----:B------:R-:W5:Y:S01]  /*5460*/  LDG.E.S16 R8, desc[UR6][R8.64] ;  /* 0x0000000608087981 */ /* 0x000f62000c1e1700 */
[----:B------:R-:W-:-:S04]  /*5470*/  IADD3 R4, P1, PT, R4, 0x20, RZ ;  /* 0x0000002004047810 */ /* 0x000fc80007f3e0ff */
[----:B------:R-:W-:Y:S01]  /*5480*/  IADD3.X R5, PT, PT, RZ, R5, RZ, P1, !PT ;  /* 0x00000005ff057210 */ /* 0x000fe20000ffe4ff */
[----:B--2---:R-:W-:-:S04]  /*5490*/  IMAD R15, R2, R7, R44 ;  /* 0x00000007020f7224 */ /* 0x004fc800078e022c */
[----:B---3--:R-:W-:-:S04]  /*54a0*/  IMAD R15, R2, R10, R15 ;  /* 0x0000000a020f7224 */ /* 0x008fc800078e020f */
[----:B----4-:R-:W-:-:S04]  /*54b0*/  IMAD R15, R2, R12, R15 ;  /* 0x0000000c020f7224 */ /* 0x010fc800078e020f */
[----:B-----5:R-:W-:-:S07]  /*54c0*/  IMAD R44, R2, R8, R15 ;  /* 0x00000008022c7224 */ /* 0x020fce00078e020f */
.L_x_4366:
        /* <DEDUP_REMOVED lines=33> */
[----:B--2---:R-:W-:-:S04]  /*56e0*/  IMAD R44, R2, R7, R44 ;  /* 0x00000007022c7224 */ /* 0x004fc800078e022c */
[----:B---3--:R-:W-:-:S07]  /*56f0*/  @P0 IMAD R44, R2, R9, R44 ;  /* 0x00000009022c0224 */ /* 0x008fce00078e022c */
.L_x_4364:
[----:B------:R-:W-:-:S07]  /*5700*/  PRMT R2, R44, 0x7610, R2 ;  /* 0x000076102c027816 */ /* 0x000fce0000000002 */
.L_x_4361:
[----:B------:R-:W1:Y:S01]  /*5710*/  LDC.64 R4, c[0x0][0x710] ;  /* 0x0001c400ff047b82 */ /* 0x000e620000000a00 */
[----:B------:R-:W-:Y:S01]  /*5720*/  IADD3 R3, PT, PT, R3, 0x80, RZ ;  /* 0x0000008003037810 */ /* 0x000fe20007ffe0ff */
[----:B-1----:R2:W-:Y:S06]  /*5730*/  STG.E.U16 desc[UR6][R4.64], R2 ;  /* 0x0000000204007986 */ /* 0x0025ec000c101506 */
.L_x_4353:
        /* <DEDUP_REMOVED lines=41> */
.L_x_4370:
        /* <DEDUP_REMOVED lines=20> */
[----:B---3--:R-:W-:-:S03]  /*5b10*/  IMAD R35, R35, UR8, RZ ;  /* 0x0000000823237c24 */ /* 0x008fc6000f8e02ff */
[----:B------:R-:W-:Y:S01]  /*5b20*/  IADD3 R37, PT, PT, R37, R39, RZ ;  /* 0x0000002725257210 */ /* 0x000fe20007ffe0ff */
[----:B------:R-:W-:-:S03]  /*5b30*/  IMAD R35, R34, UR9, R35 ;  /* 0x0000000922237c24 */ /* 0x000fc6000f8e0223 */
[----:B------:R-:W-:Y:S01]  /*5b40*/  LEA.HI.X R39, R36, UR25, R37, 0x1, P0 ;  /* 0x0000001924277c11 */ /* 0x000fe200080f0c25 */
[----:B------:R-:W-:-:S04]  /*5b50*/  IMAD.WIDE.U32 R36, R34, UR8, RZ ;  /* 0x0000000822247c25 */ /* 0x000fc8000f8e00ff */
[----:B------:R-:W2:Y:S01]  /*5b60*/  LDG.E.S16 R38, desc[UR6][R38.64] ;  /* 0x0000000626267981 */ /* 0x000ea2000c1e1700 */
[----:B------:R-:W-:Y:S01]  /*5b70*/  LEA R34, P0, R36, UR24, 0x1 ;  /* 0x0000001824227c11 */ /* 0x000fe2000f8008ff */
[----:B----4-:R-:W-:Y:S01]  /*5b80*/  IMAD R7, R7, UR8, RZ ;  /* 0x0000000807077c24 */ /* 0x010fe2000f8e02ff */
[----:B------:R-:W-:-:S03]  /*5b90*/  IADD3 R35, PT, PT, R37, R35, RZ ;  /* 0x0000002325237210 */ /* 0x000fc60007ffe0ff */
[----:B------:R-:W-:Y:S01]  /*5ba0*/  IMAD R7, R6, UR9, R7 ;  /* 0x0000000906077c24 */ /* 0x000fe2000f8e0207 */
[----:B------:R-:W-:Y:S01]  /*5bb0*/  LEA.HI.X R35, R36, UR25, R35, 0x1, P0 ;  /* 0x0000001924237c11 */ /* 0x000fe200080f0c23 */
[----:B------:R-:W-:-:S04]  /*5bc0*/  IMAD.WIDE.U32 R36, R6, UR8, RZ ;  /* 0x0000000806247c25 */ /* 0x000fc8000f8e00ff */
[----:B------:R0:W3:Y:S01]  /*5bd0*/  LDG.E.S16 R46, desc[UR6][R34.64] ;  /* 0x00000006222e7981 */ /* 0x0000e2000c1e1700 */
[----:B------:R-:W-:Y:S01]  /*5be0*/  LEA R6, P0, R36, UR24, 0x1 ;  /* 0x0000001824067c11 */ /* 0x000fe2000f8008ff */
[----:B-----5:R-:W-:Y:S01]  /*5bf0*/  IMAD R9, R9, UR8, RZ ;  /* 0x0000000809097c24 */ /* 0x020fe2000f8e02ff */
[----:B------:R-:W-:-:S03]  /*5c00*/  IADD3 R7, PT, PT, R37, R7, RZ ;  /* 0x0000000725077210 */ /* 0x000fc60007ffe0ff */
[----:B------:R-:W-:Y:S01]  /*5c10*/  IMAD R9, R8, UR9, R9 ;  /* 0x0000000908097c24 */ /* 0x000fe2000f8e0209 */
[----:B------:R-:W-:Y:S01]  /*5c20*/  LEA.HI.X R7, R36, UR25, R7, 0x1, P0 ;  /* 0x0000001924077c11 */ /* 0x000fe200080f0c07 */
[----:B------:R-:W-:-:S04]  /*5c30*/  IMAD.WIDE.U32 R36, R8, UR8, RZ ;  /* 0x0000000808247c25 */ /* 0x000fc8000f8e00ff */
[----:B------:R1:W4:Y:S01]  /*5c40*/  LDG.E.S16 R39, desc[UR6][R6.64] ;  /* 0x0000000606277981 */ /* 0x000322000c1e1700 */
[----:B------:R-:W-:Y:S01]  /*5c50*/  LEA R8, P0, R36, UR24, 0x1 ;  /* 0x0000001824087c11 */ /* 0x000fe2000f8008ff */
[----:B------:R-:W-:Y:S01]  /*5c60*/  IMAD R11, R11, UR8, RZ ;  /* 0x000000080b0b7c24 */ /* 0x000fe2000f8e02ff */
        /* <DEDUP_REMOVED lines=174> */
.L_x_4369:
        /* <DEDUP_REMOVED lines=113> */
.L_x_4372:
        /* <DEDUP_REMOVED lines=47> */
.L_x_4373:
        /* <DEDUP_REMOVED lines=35> */
.L_x_4371:
[----:B------:R-:W-:-:S07]  /*7380*/  PRMT R2, R44, 0x7610, R2 ;  /* 0x000076102c027816 */ /* 0x000fce0000000002 */
.L_x_4368:
[----:B------:R-:W1:Y:S01]  /*7390*/  LDC.64 R4, c[0x0][0x710] ;  /* 0x0001c400ff047b82 */ /* 0x000e620000000a00 */
[----:B------:R-:W-:Y:S01]  /*73a0*/  IADD3 R3, PT, PT, R3, 0x80, RZ ;  /* 0x0000008003037810 */ /* 0x000fe20007ffe0ff */
[----:B-1----:R2:W-:Y:S06]  /*73b0*/  STG.E.U16 desc[UR6][R4.64], R2 ;  /* 0x0000000204007986 */ /* 0x0025ec000c101506 */
.L_x_4360:
        /* <DEDUP_REMOVED lines=41> */
.L_x_4377:
        /* <DEDUP_REMOVED lines=216> */
.L_x_4376:
        /* <DEDUP_REMOVED lines=113> */
.L_x_4379:
        /* <DEDUP_REMOVED lines=47> */
.L_x_4380:
        /* <DEDUP_REMOVED lines=35> */
.L_x_4378:
[----:B------:R-:W-:-:S07]  /*9000*/  PRMT R2, R44, 0x7610, R2 ;  /* 0x000076102c027816 */ /* 0x000fce0000000002 */
.L_x_4375:
[----:B------:R-:W1:Y:S01]  /*9010*/  LDC.64 R4, c[0x0][0x710] ;  /* 0x0001c400ff047b82 */ /* 0x000e620000000a00 */
[----:B------:R-:W-:Y:S01]  /*9020*/  IADD3 R3, PT, PT, R3, 0x80, RZ ;  /* 0x0000008003037810 */ /* 0x000fe20007ffe0ff */
[----:B-1----:R3:W-:Y:S06]  /*9030*/  STG.E.U16 desc[UR6][R4.64], R2 ;  /* 0x0000000204007986 */ /* 0x0027ec000c101506 */
.L_x_4367:
        /* <DEDUP_REMOVED lines=42> */
.L_x_4384:
        /* <DEDUP_REMOVED lines=216> */
.L_x_4383:
        /* <DEDUP_REMOVED lines=113> */
.L_x_4386:
        /* <DEDUP_REMOVED lines=47> */
.L_x_4387:
        /* <DEDUP_REMOVED lines=35> */
.L_x_4385:
[----:B------:R-:W-:-:S07]  /*ac90*/  PRMT R2, R44, 0x7610, R2 ;  /* 0x000076102c027816 */ /* 0x000fce0000000002 */
.L_x_4382:
[----:B------:R-:W1:Y:S01]  /*aca0*/  LDC.64 R4, c[0x0][0x710] ;  /* 0x0001c400ff047b82 */ /* 0x000e620000000a00 */
[----:B------:R-:W-:Y:S01]  /*acb0*/  IADD3 R3, PT, PT, R3, 0x80, RZ ;  /* 0x0000008003037810 */ /* 0x000fe20007ffe0ff */
[----:B-1----:R3:W-:Y:S06]  /*acc0*/  STG.E.U16 desc[UR6][R4.64], R2 ;  /* 0x0000000204007986 */ /* 0x0027ec000c101506 */
.L_x_4374:
[----:B------:R-:W-:-:S13]  /*acd0*/  ISETP.GE.AND P0, PT, R3, UR4, PT ;  /* 0x0000000403007c0c */ /* 0x000fda000bf06270 */
[----:B------:R-:W-:Y:S05]  /*ace0*/  @P0 BREAK.RELIABLE B0 ;  /* 0x0000000000000942 */ /* 0x000fea0003800100 */
[----:B------:R-:W-:Y:S05]  /*acf0*/  @P0 BRA `(.L_x_4381) ;  /* 0x0000001c001c0947 */ /* 0x000fea0003800000 */
[----:B0-----:R-:W-:Y:S05]  /*ad00*/  BSYNC.RELIABLE B0 ;  /* 0x0000000000007941 */ /* 0x001fea0003800100 */
.L_x_4345:
        /* <DEDUP_REMOVED lines=23> */
[----:B------:R-:W0:Y:S01]  /*ae80*/  LDC.64 R6, c[0x0][0x730] ;  /* 0x0001cc00ff067b82 */ /* 0x000e220000000a00 */
[----:B------:R-:W2:Y:S07]  /*ae90*/  LDG.E.S16 R2, desc[UR6][R10.64] ;  /* 0x000000060a027981 */ /* 0x000eae000c1e1700 */
[----:B------:R-:W1:Y:S01]  /*aea0*/  LDC.64 R4, c[0x0][0x748] ;  /* 0x0001d200ff047b82 */ /* 0x000e620000000a00 */
[----:B0-----:R-:W1:Y:S01]  /*aeb0*/  LDG.E.64 R6, desc[UR6][R6.64] ;  /* 0x0000000606067981 */ /* 0x001e62000c1e1b00 */
[----:B------:R-:W-:-:S04]  /*aec0*/  ISETP.GE.U32.AND P0, PT, R0, 0x10, PT ;  /* 0x000000100000780c */ /* 0x000fc80003f06070 */
[----:B------:R-:W-:Y:S02]  /*aed0*/  ISETP.GE.U32.AND.EX P0, PT, R42, RZ, PT, P0 ;  /* 0x000000ff2a00720c */ /* 0x000fe40003f06100 */
[----:B------:R-:W-:Y:S02]  /*aee0*/  CS2R R44, SRZ ;  /* 0x00000000002c7805 */ /* 0x000fe4000001ff00 */
[----:B------:R-:W-:Y:S02]  /*aef0*/  LOP3.LUT R40, R0, 0xf, RZ, 0xc0, !PT ;  /* 0x0000000f00287812 */ /* 0x000fe400078ec0ff */
[----:B--2---:R-:W-:Y:S02]  /*af00*/  SHF.R.S32.HI R41, RZ, 0x1f, R2 ;  /* 0x0000001fff297819 */ /* 0x004fe40000011402 */
[----:B-1----:R-:W-:-:S04]  /*af10*/  LEA R4, P1, R6, R4, 0x3 ;  /* 0x0000000406047211 */ /* 0x002fc800078218ff */
[----:B------:R-:W-:Y:S01]  /*af20*/  LEA.HI.X R5, R6, R5, R7, 0x3, P1 ;  /* 0x0000000506057211 */ /* 0x000fe200008f1c07 */
[----:B------:R-:W-:Y:S08]  /*af30*/  @!P0 BRA `(.L_x_4389) ;  /* 0x0000000c00708947 */ /* 0x000ff00003800000 */
[----:B------:R-:W-:Y:S01]  /*af40*/  BSSY.RECONVERGENT B2, `(.L_x_4389) ;  /* 0x00000db000027945 */ /* 0x000fe20003800200 */
[----:B------:R-:W-:Y:S02]  /*af50*/  LOP3.LUT R42, R42, 0x7fffffff, RZ, 0xc0, !PT ;  /* 0x7fffffff2a2a7812 */ /* 0x000fe400078ec0ff */
[----:B------:R-:W-:Y:S02]  /*af60*/  CS2R R44, SRZ ;  /* 0x00000000002c7805 */ /* 0x000fe4000001ff00 */
[----:B------:R-:W-:-:S07]  /*af70*/  LOP3.LUT R43, R0, 0xfffffff0, RZ, 0xc0, !PT ;  /* 0xfffffff0002b7812 */ /* 0x000fce00078ec0ff */
.L_x_4390:
        /* <DEDUP_REMOVED lines=216> */
.L_x_4389:
        /* <DEDUP_REMOVED lines=42> */
[----:B------:R4:W5:Y:S01]  /*bfa0*/  LDG.E.S16 R16, desc[UR6][R18.64] ;  /* 0x0000000612107981 */ /* 0x000962000c1e1700 */
[----:B0-----:R-:W-:Y:S01]  /*bfb0*/  LEA R24, P1, R22, UR30, 0x1 ;  /* 0x0000001e16187c11 */ /* 0x001fe2000f8208ff */
        /* <DEDUP_REMOVED lines=8> */
[----:B------:R-:W-:Y:S02]  /*c040*/  IMAD R11, R11, UR28, RZ ;  /* 0x0000001c0b0b7c24 */ /* 0x000fe4000f8e02ff */
[----:B----4-:R-:W-:Y:S01]  /*c050*/  IMAD.WIDE.U32 R18, R10, UR28, RZ ;  /* 0x0000001c0a127c25 */ /* 0x010fe2000f8e00ff */
[----:B------:R-:W-:-:S03]  /*c060*/  LEA.HI.X R23, R20, UR31, R13, 0x1, P1 ;  /* 0x0000001f14177c11 */ /* 0x000fc600088f0c0d */
[----:B------:R-:W-:Y:S02]  /*c070*/  IMAD R11, R10, UR29, R11 ;  /* 0x0000001d0a0b7c24 */ /* 0x000fe4000f8e020b */
[----:B------:R1:W4:Y:S01]  /*c080*/  LDG.E.S16 R10, desc[UR6][R22.64] ;  /* 0x00000006160a7981 */ /* 0x000322000c1e1700 */
[----:B------:R-:W-:Y:S01]  /*c090*/  IMAD R13, R9, UR28, RZ ;  /* 0x0000001c090d7c24 */ /* 0x000fe2000f8e02ff */
[----:B------:R-:W-:Y:S01]  /*c0a0*/  LEA R20, P1, R18, UR30, 0x1 ;  /* 0x0000001e12147c11 */ /* 0x000fe2000f8208ff */
[----:B0-----:R-:W-:Y:S01]  /*c0b0*/  IMAD.WIDE.U32 R24, R8, UR28, RZ ;  /* 0x0000001c08187c25 */ /* 0x001fe2000f8e00ff */
[----:B------:R-:W-:-:S03]  /*c0c0*/  IADD3 R9, PT, PT, R19, R11, RZ ;  /* 0x0000000b13097210 */ /* 0x000fc60007ffe0ff */
[----:B------:R-:W-:Y:S01]  /*c0d0*/  IMAD R13, R8, UR29, R13 ;  /* 0x0000001d080d7c24 */ /* 0x000fe2000f8e020d */
[----:B------:R-:W-:Y:S02]  /*c0e0*/  LEA.HI.X R21, R18, UR31, R9, 0x1, P1 ;  /* 0x0000001f12157c11 */ /* 0x000fe400088f0c09 */
[C---:B------:R-:W-:Y:S02]  /*c0f0*/  LEA R18, P1, R24.reuse, UR30, 0x1 ;  /* 0x0000001e18127c11 */ /* 0x040fe4000f8208ff */
[----:B------:R-:W-:Y:S01]  /*c100*/  IADD3 R9, PT, PT, R25, R13, RZ ;  /* 0x0000000d19097210 */ /* 0x000fe20007ffe0ff */
[----:B------:R-:W4:Y:S03]  /*c110*/  LDG.E.S16 R8, desc[UR6][R20.64] ;  /* 0x0000000614087981 */ /* 0x000f26000c1e1700 */
[----:B------:R-:W-:Y:S01]  /*c120*/  LEA.HI.X R19, R24, UR31, R9, 0x1, P1 ;  /* 0x0000001f18137c11 */ /* 0x000fe200088f0c09 */
[----:B------:R-:W-:-:S04]  /*c130*/  IMAD R7, R7, UR28, RZ ;  /* 0x0000001c07077c24 */ /* 0x000fc8000f8e02ff */
[----:B------:R0:W4:Y:S01]  /*c140*/  LDG.E.S16 R9, desc[UR6][R18.64] ;  /* 0x0000000612097981 */ /* 0x000122000c1e1700 */
[----:B-1----:R-:W-:-:S04]  /*c150*/  IMAD.WIDE.U32 R22, R6, UR28, RZ ;  /* 0x0000001c06167c25 */ /* 0x002fc8000f8e00ff */
[----:B------:R-:W-:Y:S01]  /*c160*/  IMAD R7, R6, UR29, R7 ;  /* 0x0000001d06077c24 */ /* 0x000fe2000f8e0207 */
[----:B------:R-:W-:-:S04]  /*c170*/  LEA R6, P1, R22, UR30, 0x1 ;  /* 0x0000001e16067c11 */ /* 0x000fc8000f8208ff */
[----:B------:R-:W-:-:S04]  /*c180*/  IADD3 R7, PT, PT, R23, R7, RZ ;  /* 0x0000000717077210 */ /* 0x000fc80007ffe0ff */
[----:B------:R-:W-:-:S06]  /*c190*/  LEA.HI.X R7, R22, UR31, R7, 0x1, P1 ;  /* 0x0000001f16077c11 */ /* 0x000fcc00088f0c07 */
[----:B------:R1:W4:Y:S01]  /*c1a0*/  LDG.E.S16 R7, desc[UR6][R6.64] ;  /* 0x0000000606077981 */ /* 0x000322000c1e1700 */
[----:B------:R-:W-:-:S04]  /*c1b0*/  IADD3 R4, P1, PT, R4, 0x40, RZ ;  /* 0x0000004004047810 */ /* 0x000fc80007f3e0ff */
[----:B------:R-:W-:Y:S02]  /*c1c0*/  IADD3.X R5, PT, PT, RZ, R5, RZ, P1, !PT ;  /* 0x00000005ff057210 */ /* 0x000fe40000ffe4ff */
[----:B--2---:R-:W-:Y:S01]  /*c1d0*/  SHF.R.S32.HI R11, RZ, 0x1f, R14 ;  /* 0x0000001fff0b7819 */ /* 0x004fe2000001140e */
[----:B0-----:R-:W-:-:S04]  /*c1e0*/  IMAD.WIDE.U32 R18, R2, R14, R44 ;  /* 0x0000000e02127225 */ /* 0x001fc800078e002c */
[----:B------:R-:W-:-:S04]  /*c1f0*/  IMAD R11, R11, R2, RZ ;  /* 0x000000020b0b7224 */ /* 0x000fc800078e02ff */
        /* <DEDUP_REMOVED lines=15> */
[----:B----4-:R-:W-:Y:S01]  /*c2f0*/  SHF.R.S32.HI R11, RZ, 0x1f, R10 ;  /* 0x0000001fff0b7819 */ /* 0x010fe2000001140a */
[----:B------:R-:W-:-:S04]  /*c300*/  IMAD.WIDE.U32 R12, R2, R12, R16 ;  /* 0x0000000c020c7225 */ /* 0x000fc800078e0010 */
[----:B------:R-:W-:Y:S01]  /*c310*/  IMAD R11, R11, R2, RZ ;  /* 0x000000020b0b7224 */ /* 0x000fe200078e02ff */
[----:B------:R-:W-:-:S03]  /*c320*/  IADD3 R13, PT, PT, R13, R15, RZ ;  /* 0x0000000f0d0d7210 */ /* 0x000fc60007ffe0ff */
[----:B------:R-:W-:Y:S02]  /*c330*/  IMAD R15, R10, R41, R11 ;  /* 0x000000290a0f7224 */ /* 0x000fe400078e020b */
[----:B------:R-:W-:Y:S01]  /*c340*/  IMAD.WIDE.U32 R10, R2, R10, R12 ;  /* 0x0000000a020a7225 */ /* 0x000fe200078e000c */
[----:B------:R-:W-:-:S04]  /*c350*/  SHF.R.S32.HI R13, RZ, 0x1f, R8 ;  /* 0x0000001fff0d7819 */ /* 0x000fc80000011408 */
[----:B------:R-:W-:Y:S01]  /*c360*/  IADD3 R11, PT, PT, R11, R15, RZ ;  /* 0x0000000f0b0b7210 */ /* 0x000fe20007ffe0ff */
[----:B-1----:R-:W-:Y:S01]  /*c370*/  IMAD R6, R13, R2, RZ ;  /* 0x000000020d067224 */ /* 0x002fe200078e02ff */
        /* <DEDUP_REMOVED lines=9> */
.L_x_4392:
        /* <DEDUP_REMOVED lines=47> */
.L_x_4393:
        /* <DEDUP_REMOVED lines=35> */
.L_x_4391:
[----:B------:R-:W-:-:S07]  /*c930*/  PRMT R2, R44, 0x7610, R2 ;  /* 0x000076102c027816 */ /* 0x000fce0000000002 */
.L_x_4388:
[----:B------:R-:W0:Y:S01]  /*c940*/  LDC.64 R4, c[0x0][0x710] ;  /* 0x0001c400ff047b82 */ /* 0x000e220000000a00 */
[----:B------:R-:W-:Y:S01]  /*c950*/  IADD3 R3, PT, PT, R3, 0x80, RZ ;  /* 0x0000008003037810 */ /* 0x000fe20007ffe0ff */
[----:B0-----:R4:W-:Y:S06]  /*c960*/  STG.E.U16 desc[UR6][R4.64], R2 ;  /* 0x0000000204007986 */ /* 0x0019ec000c101506 */
.L_x_4381:
[----:B0-----:R-:W-:Y:S05]  /*c970*/  BSYNC.RECONVERGENT B1 ;  /* 0x0000000000017941 */ /* 0x001fea0003800200 */
.L_x_4344:
        /* <DEDUP_REMOVED lines=12> */
[----:B------:R-:W-:-:S02]  /*ca40*/  ISETP.NE.AND P1, PT, RZ, UR5, PT ;  /* 0x00000005ff007c0c */ /* 0x000fc4000bf25270 */
[----:B------:R-:W-:Y:S02]  /*ca50*/  PRMT R44, RZ, 0x7610, R44 ;  /* 0x00007610ff2c7816 */ /* 0x000fe4000000002c */
        /* <DEDUP_REMOVED lines=12> */
[----:B--2---:R-:W-:Y:S02]  /*cb20*/  LEA R2, P1, R8, R14, 0x1 ;  /* 0x0000000e08027211 */ /* 0x004fe400078208ff */
[----:B------:R-:W-:Y:S02]  /*cb30*/  IADD3 R3, PT, PT, R9, R3, RZ ;  /* 0x0000000309037210 */ /* 0x000fe40007ffe0ff */
[----:B------:R-:W-:Y:S02]  /*cb40*/  LEA.HI.X R7, R4, R17, R5, 0x3, P2 ;  /* 0x0000001104077211 */ /* 0x000fe400010f1c05 */
[----:B------:R-:W-:-:S05]  /*cb50*/  LEA.HI.X R3, R8, R15, R3, 0x1, P1 ;  /* 0x0000000f08037211 */ /* 0x000fca00008f0c03 */
[----:B------:R-:W-:Y:S05]  /*cb60*/  @!P0 BRA `(.L_x_4394) ;  /* 0x0000001800a08947 */ /* 0x000fea0003800000 */
[----:B------:R-:W2:Y:S01]  /*cb70*/  LDG.E.S16 R40, desc[UR6][R2.64] ;  /* 0x0000000602287981 */ /* 0x000ea2000c1e1700 */
[C---:B------:R-:W-:Y:S02]  /*cb80*/  ISETP.GE.U32.AND P0, PT, R0.reuse, 0x10, PT ;  /* 0x000000100000780c */ /* 0x040fe40003f06070 */
[----:B------:R-:W-:Y:S02]  /*cb90*/  CS2R R44, SRZ ;  /* 0x00000000002c7805 */ /* 0x000fe4000001ff00 */
[----:B------:R-:W-:Y:S02]  /*cba0*/  MOV R4, R6 ;  /* 0x0000000600047202 */ /* 0x000fe40000000f00 */
[----:B------:R-:W-:Y:S02]  /*cbb0*/  ISETP.GE.U32.AND.EX P0, PT, R43, RZ, PT, P0 ;  /* 0x000000ff2b00720c */ /* 0x000fe40003f06100 */
[----:B------:R-:W-:Y:S02]  /*cbc0*/  MOV R5, R7 ;  /* 0x0000000700057202 */ /* 0x000fe40000000f00 */
[----:B------:R-:W-:-:S02]  /*cbd0*/  LOP3.LUT R41, R0, 0xf, RZ, 0xc0, !PT ;  /* 0x0000000f00297812 */ /* 0x000fc400078ec0ff */
[----:B--2---:R-:W-:-:S07]  /*cbe0*/  SHF.R.S32.HI R42, RZ, 0x1f, R40 ;  /* 0x0000001fff2a7819 */ /* 0x004fce0000011428 */
[----:B------:R-:W-:Y:S05]  /*cbf0*/  @!P0 BRA `(.L_x_4395) ;  /* 0x0000000c00708947 */ /* 0x000fea0003800000 */
[----:B------:R-:W0:Y:S01]  /*cc00*/  LDC.64 R2, c[0x0][0x728] ;  /* 0x0001ca00ff027b82 */ /* 0x000e220000000a00 */
[----:B------:R-:W-:Y:S02]  /*cc10*/  LOP3.LUT R43, R43, 0x7fffffff, RZ, 0xc0, !PT ;  /* 0x7fffffff2b2b7812 */ /* 0x000fe400078ec0ff */
[----:B------:R-:W-:Y:S02]  /*cc20*/  CS2R R44, SRZ ;  /* 0x00000000002c7805 */ /* 0x000fe4000001ff00 */
[----:B------:R-:W-:Y:S01]  /*cc30*/  LOP3.LUT R46, R0, 0xfffffff0, RZ, 0xc0, !PT ;  /* 0xfffffff0002e7812 */ /* 0x000fe200078ec0ff */
[----:B------:R-:W1:Y:S06]  /*cc40*/  LDCU.64 UR4, c[0x0][0x758] ;  /* 0x0000eb00ff0477ac */ /* 0x000e6c0008000a00 */
.L_x_4396:
        /* <DEDUP_REMOVED lines=20> */
[----:B--2---:R-:W-:-:S03]  /*cd90*/  IMAD R35, R35, UR4, RZ ;  /* 0x0000000423237c24 */ /* 0x004fc6000f8e02ff */
[----:B------:R-:W-:Y:S01]  /*cda0*/  IADD3 R37, PT, PT, R37, R39, RZ ;  /* 0x0000002725257210 */ /* 0x000fe20007ffe0ff */
[----:B------:R-:W-:-:S03]  /*cdb0*/  IMAD R35, R34, UR5, R35 ;  /* 0x0000000522237c24 */ /* 0x000fc6000f8e0223 */
[----:B------:R-:W-:Y:S01]  /*cdc0*/  LEA.HI.X R39, R36, R3, R37, 0x1, P0 ;  /* 0x0000000324277211 */ /* 0x000fe200000f0c25 */
[----:B------:R-:W-:-:S04]  /*cdd0*/  IMAD.WIDE.U32 R36, R34, UR4, RZ ;  /* 0x0000000422247c25 */ /* 0x000fc8000f8e00ff */
[----:B---3--:R-:W-:Y:S01]  /*cde0*/  IMAD R7, R7, UR4, RZ ;  /* 0x0000000407077c24 */ /* 0x008fe2000f8e02ff */
[----:B------:R-:W2:Y:S01]  /*cdf0*/  LDG.E.S16 R39, desc[UR6][R38.64] ;  /* 0x0000000626277981 */ /* 0x000ea2000c1e1700 */
[----:B------:R-:W-:Y:S02]  /*ce00*/  LEA R34, P0, R36, R2, 0x1 ;  /* 0x0000000224227211 */ /* 0x000fe400078008ff */
[----:B------:R-:W-:Y:S01]  /*ce10*/  IADD3 R35, PT, PT, R37, R35, RZ ;  /* 0x0000002325237210 */ /* 0x000fe20007ffe0ff */
[----:B------:R-:W-:-:S03]  /*ce20*/  IMAD R7, R6, UR5, R7 ;  /* 0x0000000506077c24 */ /* 0x000fc6000f8e0207 */
[----:B------:R-:W-:Y:S01]  /*ce30*/  LEA.HI.X R35, R36, R3, R35, 0x1, P0 ;  /* 0x0000000324237211 */ /* 0x000fe200000f0c23 */
[----:B------:R-:W-:-:S04]  /*ce40*/  IMAD.WIDE.U32 R36, R6, UR4, RZ ;  /* 0x0000000406247c25 */ /* 0x000fc8000f8e00ff */
[----:B------:R0:W3:Y:S01]  /*ce50*/  LDG.E.S16 R47, desc[UR6][R34.64] ;  /* 0x00000006222f7981 */ /* 0x0000e2000c1e1700 */
        /* <DEDUP_REMOVED lines=10> */
[----:B0-----:R-:W-:-:S03]  /*cf00*/  IMAD.WIDE.U32 R34, R10, UR4, RZ ;  /* 0x000000040a227c25 */ /* 0x001fc6000f8e00ff */
[----:B------:R-:W-:Y:S01]  /*cf10*/  LEA.HI.X R9, R36, R3, R9, 0x1, P0 ;  /* 0x0000000324097211 */ /* 0x000fe200000f0c09 */
[----:B------:R-:W-:Y:S01]  /*cf20*/  IMAD R11, R10, UR5, R11 ;  /* 0x000000050a0b7c24 */ /* 0x000fe2000f8e020b */
[----:B------:R-:W-:Y:S01]  /*cf30*/  LEA R10, P0, R34, R2, 0x1 ;  /* 0x00000002220a7211 */ /* 0x000fe200078008ff */
[----:B------:R-:W-:Y:S02]  /*cf40*/  IMAD R13, R13, UR4, RZ ;  /* 0x000000040d0d7c24 */ /* 0x000fe4000f8e02ff */
[----:B------:R0:W5:Y:S01]  /*cf50*/  LDG.E.S16 R37, desc[UR6][R8.64] ;  /* 0x0000000608257981 */ /* 0x000162000c1e1700 */
[----:B------:R-:W-:Y:S01]  /*cf60*/  IADD3 R11, PT, PT, R35, R11, RZ ;  /* 0x0000000b230b7210 */ /* 0x000fe20007ffe0ff */
[----:B-1----:R-:W-:-:S03]  /*cf70*/  IMAD.WIDE.U32 R6, R12, UR4, RZ ;  /* 0x000000040c067c25 */ /* 0x002fc6000f8e00ff */
[----:B------:R-:W-:Y:S01]  /*cf80*/  LEA.HI.X R11, R34, R3, R11, 0x1, P0 ;  /* 0x00000003220b7211 */ /* 0x000fe200000f0c0b */
[----:B------:R-:W-:Y:S01]  /*cf90*/  IMAD R13, R12, UR5, R13 ;  /* 0x000000050c0d7c24 */ /* 0x000fe2000f8e020d */
[----:B------:R-:W-:Y:S01]  /*cfa0*/  LEA R12, P0, R6, R2, 0x1 ;  /* 0x00000002060c7211 */ /* 0x000fe200078008ff */
[----:B------:R-:W-:-:S03]  /*cfb0*/  IMAD R15, R15, UR4, RZ ;  /* 0x000000040f0f7c24 */ /* 0x000fc6000f8e02ff */
[----:B------:R-:W5:Y:S01]  /*cfc0*/  LDG.E.S16 R11, desc[UR6][R10.64] ;  /* 0x000000060a0b7981 */ /* 0x000f62000c1e1700 */
[----:B------:R-:W-:Y:S01]  /*cfd0*/  IADD3 R7, PT, PT, R7, R13, RZ ;  /* 0x0000000d07077210 */ /* 0x000fe20007ffe0ff */
[----:B------:R-:W-:-:S03]  /*cfe0*/  IMAD R15, R14, UR5, R15 ;  /* 0x000000050e0f7c24 */ /* 0x000fc6000f8e020f */
[----:B------:R-:W-:Y:S01]  /*cff0*/  LEA.HI.X R13, R6, R3, R7, 0x1, P0 ;  /* 0x00000003060d7211 */ /* 0x000fe200000f0c07 */
[----:B------:R-:W-:-:S04]  /*d000*/  IMAD.WIDE.U32 R6, R14, UR4, RZ ;  /* 0x000000040e067c25 */ /* 0x000fc8000f8e00ff */
[----:B------:R1:W5:Y:S01]  /*d010*/  LDG.E.S16 R35, desc[UR6][R12.64] ;  /* 0x000000060c237981 */ /* 0x000362000c1e1700 */
[----:B0-----:R-:W-:Y:S02]  /*d020*/  LEA R8, P0, R6, R2, 0x1 ;  /* 0x0000000206087211 */ /* 0x001fe400078008ff */
[----:B------:R-:W-:Y:S01]  /*d030*/  IADD3 R7, PT, PT, R7, R15, RZ ;  /* 0x0000000f07077210 */ /* 0x000fe20007ffe0ff */
[----:B------:R-:W-:-:S03]  /*d040*/  IMAD R15, R17, UR4, RZ ;  /* 0x00000004110f7c24 */ /* 0x000fc6000f8e02ff */
[----:B------:R-:W-:Y:S01]  /*d050*/  LEA.HI.X R9, R6, R3, R7, 0x1, P0 ;  /* 0x0000000306097211 */ /* 0x000fe200000f0c07 */
[----:B------:R-:W-:-:S04]  /*d060*/  IMAD.WIDE.U32 R6, R16, UR4, RZ ;  /* 0x0000000410067c25 */ /* 0x000fc8000f8e00ff */
[----:B------:R-:W-:Y:S01]  /*d070*/  IMAD R15, R16, UR5, R15 ;  /* 0x00000005100f7c24 */ /* 0x000fe2000f8e020f */
[----:B------:R-:W5:Y:S01]  /*d080*/  LDG.E.S16 R9, desc[UR6][R8.64] ;  /* 0x0000000608097981 */ /* 0x000f62000c1e1700 */
[----:B------:R-:W-:Y:S01]  /*d090*/  LEA R14, P0, R6, R2, 0x1 ;  /* 0x00000002060e7211 */ /* 0x000fe200078008ff */
[----:B------:R-:W-:Y:S02]  /*d0a0*/  IMAD R17, R19, UR4, RZ ;  /* 0x0000000413117c24 */ /* 0x000fe4000f8e02ff */
[----:B------:R-:W-:Y:S02]  /*d0b0*/  IADD3 R7, PT, PT, R7, R15, RZ ;  /* 0x0000000f07077210 */ /* 0x000fe40007ffe0ff */
[----:B------:R-:W-:Y:S02]  /*d0c0*/  IMAD R17, R18, UR5, R17 ;  /* 0x0000000512117c24 */ /* 0x000fe4000f8e0211 */
[----:B------:R-:W-:Y:S01]  /*d0d0*/  LEA.HI.X R15, R6, R3, R7, 0x1, P0 ;  /* 0x00000003060f7211 */ /* 0x000fe200000f0c07 */
[----:B------:R-:W-:-:S04]  /*d0e0*/  IMAD.WIDE.U32 R6, R18, UR4, RZ ;  /* 0x0000000412067c25 */ /* 0x000fc8000f8e00ff */
[----:B------:R0:W5:Y:S01]  /*d0f0*/  LDG.E.S16 R19, desc[UR6][R14.64] ;  /* 0x000000060e137981 */ /* 0x000162000c1e1700 */
[----:B-1----:R-:W-:Y:S02]  /*d100*/  LEA R12, P0, R6, R2, 0x1 ;  /* 0x00000002060c7211 */ /* 0x002fe400078008ff */
        /* <DEDUP_REMOVED lines=19> */
[----:B------:R0:W5:Y:S01]  /*d240*/  LDG.E.S16 R25, desc[UR6][R14.64] ;  /* 0x000000060e197981 */ /* 0x000162000c1e1700 */
[----:B------:R-:W-:Y:S01]  /*d250*/  LEA R20, P0, R6, R2, 0x1 ;  /* 0x0000000206147211 */ /* 0x000fe200078008ff */
[----:B------:R-:W-:Y:S02]  /*d260*/  IMAD R27, R27, UR4, RZ ;  /* 0x000000041b1b7c24 */ /* 0x000fe4000f8e02ff */
[----:B------:R-:W-:Y:S02]  /*d270*/  IADD3 R7, PT, PT, R7, R21, RZ ;  /* 0x0000001507077210 */ /* 0x000fe40007ffe0ff */
[----:B-1----:R-:W-:Y:S02]  /*d280*/  IMAD R17, R26, UR5, R27 ;  /* 0x000000051a117c24 */ /* 0x002fe4000f8e021b */
[----:B------:R-:W-:Y:S01]  /*d290*/  LEA.HI.X R21, R6, R3, R7, 0x1, P0 ;  /* 0x0000000306157211 */ /* 0x000fe200000f0c07 */
[----:B------:R-:W-:-:S04]  /*d2a0*/  IMAD.WIDE.U32 R6, R26, UR4, RZ ;  /* 0x000000041a067c25 */ /* 0x000fc8000f8e00ff */
[----:B------:R1:W5:Y:S01]  /*d2b0*/  LDG.E.S16 R27, desc[UR6][R20.64] ;  /* 0x00000006141b7981 */ /* 0x000362000c1e1700 */
[----:B------:R-:W-:Y:S01]  /*d2c0*/  LEA R16, P0, R6, R2, 0x1 ;  /* 0x0000000206107211 */ /* 0x000fe200078008ff */
[----:B0-----:R-:W-:Y:S01]  /*d2d0*/  IMAD R15, R29, UR4, RZ ;  /* 0x000000041d0f7c24 */ /* 0x001fe2000f8e02ff */
        /* <DEDUP_REMOVED lines=13> */
[----:B------:R-:W-:Y:S01]  /*d3b0*/  IMAD R21, R33, UR4, RZ ;  /* 0x0000000421157c24 */ /* 0x000fe2000f8e02ff */
[----:B------:R-:W5:Y:S02]  /*d3c0*/  LDG.E.S16 R15, desc[UR6][R14.64] ;  /* 0x000000060e0f7981 */ /* 0x000f64000c1e1700 */
[----:B------:R-:W-:Y:S01]  /*d3d0*/  LEA.HI.X R7, R20, R3, R7, 0x1, P0 ;  /* 0x0000000314077211 */ /* 0x000fe200000f0c07 */
[----:B0-----:R-:W-:-:S04]  /*d3e0*/  IMAD.WIDE.U32 R16, R32, UR4, RZ ;  /* 0x0000000420107c25 */ /* 0x001fc8000f8e00ff */
[----:B------:R-:W-:Y:S01]  /*d3f0*/  IMAD R21, R32, UR5, R21 ;  /* 0x0000000520157c24 */ /* 0x000fe2000f8e0215 */
[----:B------:R0:W5:Y:S01]  /*d400*/  LDG.E.S16 R7, desc[UR6][R6.64] ;  /* 0x0000000606077981 */ /* 0x000162000c1e1700 */
[----:B------:R-:W-:-:S03]  /*d410*/  LEA R20, P0, R16, R2, 0x1 ;  /* 0x0000000210147211 */ /* 0x000fc600078008ff */
[----:B------:R-:W-:-:S04]  /*d420*/  IADD3 R8, PT, PT, R17, R21, RZ ;  /* 0x0000001511087210 */ /* 0x000fc80007ffe0ff */
[----:B------:R-:W-:-:S06]  /*d430*/  LEA.HI.X R21, R16, R3, R8, 0x1, P0 ;  /* 0x0000000310157211 */ /* 0x000fcc00000f0c08 */
[----:B------:R-:W5:Y:S01]  /*d440*/  LDG.E.S16 R21, desc[UR6][R20.64] ;  /* 0x0000000614157981 */ /* 0x000f62000c1e1700 */
[----:B------:R-:W-:Y:S02]  /*d450*/  IADD3 R46, P0, PT, R46, -0x10, RZ ;  /* 0xfffffff02e2e7810 */ /* 0x000fe40007f1e0ff */
[----:B------:R-:W-:Y:S02]  /*d460*/  IADD3 R4, P1, PT, R4, 0x80, RZ ;  /* 0x0000008004047810 */ /* 0x000fe40007f3e0ff */
[----:B------:R-:W-:Y:S02]  /*d470*/  IADD3.X R43, PT, PT, R43, -0x1, RZ, P0, !PT ;  /* 0xffffffff2b2b7810 */ /* 0x000fe400007fe4ff */
[----:B------:R-:W-:Y:S02]  /*d480*/  ISETP.NE.U32.AND P0, PT, R46, RZ, PT ;  /* 0x000000ff2e00720c */ /* 0x000fe40003f05070 */
[----:B------:R-:W-:Y:S02]  /*d490*/  IADD3.X R5, PT, PT, RZ, R5, RZ, P1, !PT ;  /* 0x00000005ff057210 */ /* 0x000fe40000ffe4ff */
[----:B------:R-:W-:-:S02]  /*d4a0*/  ISETP.NE.AND.EX P0, PT, R43, RZ, PT, P0 ;  /* 0x000000ff2b00720c */ /* 0x000fc40003f05300 */
[----:B--2---:R-:W-:-:S05]  /*d4b0*/  SHF.R.S32.HI R17, RZ, 0x1f, R39 ;  /* 0x0000001fff117819 */ /* 0x004fca0000011427 */
[----:B------:R-:W-:Y:S02]  /*d4c0*/  IMAD R8, R17, R40, RZ ;  /* 0x0000002811087224 */ /* 0x000fe400078e02ff */
        /* <DEDUP_REMOVED lines=64> */
[----:B0-----:R-:W-:Y:S01]  /*d8d0*/  IMAD R6, R11, R40, RZ ;  /* 0x000000280b067224 */ /* 0x001fe200078e02ff */
[----:B------:R-:W-:-:S03]  /*d8e0*/  SHF.R.S32.HI R11, RZ, 0x1f, R7 ;  /* 0x0000001fff0b7819 */ /* 0x000fc60000011407 */
[----:B------:R-:W-:Y:S02]  /*d8f0*/  IMAD R13, R15, R42, R6 ;  /* 0x0000002a0f0d7224 */ /* 0x000fe400078e0206 */
        /* <DEDUP_REMOVED lines=12> */
.L_x_4395:
        /* <DEDUP_REMOVED lines=23> */
[----:B---3--:R-:W-:-:S03]  /*db30*/  IMAD R21, R21, UR4, RZ ;  /* 0x0000000415157c24 */ /* 0x008fc6000f8e02ff */
[----:B------:R-:W-:Y:S01]  /*db40*/  IADD3 R15, PT, PT, R23, R15, RZ ;  /* 0x0000000f170f7210 */ /* 0x000fe20007ffe0ff */
[----:B------:R-:W-:-:S03]  /*db50*/  IMAD R21, R20, UR5, R21 ;  /* 0x0000000514157c24 */ /* 0x000fc6000f8e0215 */
[----:B------:R-:W-:Y:S01]  /*db60*/  LEA.HI.X R15, R22, R7, R15, 0x1, P1 ;  /* 0x00000007160f7211 */ /* 0x000fe200008f0c0f */
[----:B------:R-:W-:-:S05]  /*db70*/  IMAD.WIDE.U32 R22, R20, UR4, RZ ;  /* 0x0000000414167c25 */ /* 0x000fca000f8e00ff */
[----:B------:R0:W2:Y:S01]  /*db80*/  LDG.E.S16 R15, desc[UR6][R14.64] ;  /* 0x000000060e0f7981 */ /* 0x0000a2000c1e1700 */
        /* <DEDUP_REMOVED lines=16> */
[----:B0-----:R-:W-:Y:S01]  /*dc90*/  IADD3 R14, PT, PT, R23, R25, RZ ;  /* 0x00000019170e7210 */ /* 0x001fe20007ffe0ff */
[----:B-1----:R-:W-:-:S03]  /*dca0*/  IMAD.WIDE.U32 R20, R12, UR4, RZ ;  /* 0x000000040c147c25 */ /* 0x002fc6000f8e00ff */
[----:B------:R-:W-:Y:S01]  /*dcb0*/  LEA.HI.X R29, R22, R7, R14, 0x1, P1 ;  /* 0x00000007161d7211 */ /* 0x000fe200008f0c0e */
[----:B------:R-:W-:Y:S01]  /*dcc0*/  IMAD R23, R12, UR5, R13 ;  /* 0x000000050c177c24 */ /* 0x000fe2000f8e020d */
[----:B------:R-:W-:Y:S01]  /*dcd0*/  LEA R22, P1, R20, R6, 0x1 ;  /* 0x0000000614167211 */ /* 0x000fe200078208ff */
[----:B------:R-:W-:Y:S02]  /*dce0*/  IMAD R11, R11, UR4, RZ ;  /* 0x000000040b0b7c24 */ /* 0x000fe4000f8e02ff */
[----:B------:R0:W5:Y:S01]  /*dcf0*/  LDG.E.S16 R13, desc[UR6][R28.64] ;  /* 0x000000061c0d7981 */ /* 0x000162000c1e1700 */
[----:B------:R-:W-:Y:S01]  /*dd00*/  IADD3 R12, PT, PT, R21, R23, RZ ;  /* 0x00000017150c7210 */ /* 0x000fe20007ffe0ff */
[----:B------:R-:W-:-:S03]  /*dd10*/  IMAD R25, R10, UR5, R11 ;  /* 0x000000050a197c24 */ /* 0x000fc6000f8e020b */
[----:B------:R-:W-:Y:S01]  /*dd20*/  LEA.HI.X R23, R20, R7, R12, 0x1, P1 ;  /* 0x0000000714177211 */ /* 0x000fe200008f0c0c */
[----:B------:R-:W-:-:S04]  /*dd30*/  IMAD.WIDE.U32 R20, R10, UR4, RZ ;  /* 0x000000040a147c25 */ /* 0x000fc8000f8e00ff */
[----:B------:R1:W5:Y:S01]  /*dd40*/  LDG.E.S16 R11, desc[UR6][R22.64] ;  /* 0x00000006160b7981 */ /* 0x000362000c1e1700 */
[----:B----4-:R-:W-:Y:S01]  /*dd50*/  IMAD R27, R9, UR4, RZ ;  /* 0x00000004091b7c24 */ /* 0x010fe2000f8e02ff */
[----:B------:R-:W-:Y:S01]  /*dd60*/  LEA R26, P1, R20, R6, 0x1 ;  /* 0x00000006141a7211 */ /* 0x000fe200078208ff */
[----:B0-----:R-:W-:Y:S01]  /*dd70*/  IMAD.WIDE.U32 R28, R8, UR4, RZ ;  /* 0x00000004081c7c25 */ /* 0x001fe2000f8e00ff */
[----:B------:R-:W-:-:S03]  /*dd80*/  IADD3 R9, PT, PT, R21, R25, RZ ;  /* 0x0000001915097210 */ /* 0x000fc60007ffe0ff */
[----:B------:R-:W-:Y:S01]  /*dd90*/  IMAD R21, R8, UR5, R27 ;  /* 0x0000000508157c24 */ /* 0x000fe2000f8e021b */
[----:B------:R-:W-:Y:S02]  /*dda0*/  LEA.HI.X R27, R20, R7, R9, 0x1, P1 ;  /* 0x00000007141b7211 */ /* 0x000fe400008f0c09 */
[C---:B------:R-:W-:Y:S02]  /*ddb0*/  LEA R20, P1, R28.reuse, R6, 0x1 ;  /* 0x000000061c147211 */ /* 0x040fe400078208ff */
[----:B------:R-:W-:Y:S01]  /*ddc0*/  IADD3 R8, PT, PT, R29, R21, RZ ;  /* 0x000000151d087210 */ /* 0x000fe20007ffe0ff */
[----:B------:R-:W4:Y:S03]  /*ddd0*/  LDG.E.S16 R9, desc[UR6][R26.64] ;  /* 0x000000061a097981 */ /* 0x000f26000c1e1700 */
[----:B------:R-:W-:Y:S01]  /*dde0*/  LEA.HI.X R21, R28, R7, R8, 0x1, P1 ;  /* 0x000000071c157211 */ /* 0x000fe200008f0c08 */
[----:B------:R-:W-:-:S05]  /*ddf0*/  IMAD R3, R3, UR4, RZ ;  /* 0x0000000403037c24 */ /* 0x000fca000f8e02ff */
[----:B------:R-:W4:Y:S01]  /*de00*/  LDG.E.S16 R21, desc[UR6][R20.64] ;  /* 0x0000000614157981 */ /* 0x000f22000c1e1700 */
[----:B-1----:R-:W-:-:S04]  /*de10*/  IMAD.WIDE.U32 R22, R2, UR4, RZ ;  /* 0x0000000402167c25 */ /* 0x002fc8000f8e00ff */
[----:B------:R-:W-:Y:S01]  /*de20*/  IMAD R3, R2, UR5, R3 ;  /* 0x0000000502037c24 */ /* 0x000fe2000f8e0203 */
[----:B------:R-:W-:-:S04]  /*de30*/  LEA R2, P1, R22, R6, 0x1 ;  /* 0x0000000616027211 */ /* 0x000fc800078208ff */
[----:B------:R-:W-:-:S04]  /*de40*/  IADD3 R3, PT, PT, R23, R3, RZ ;  /* 0x0000000317037210 */ /* 0x000fc80007ffe0ff */
[----:B------:R-:W-:-:S06]  /*de50*/  LEA.HI.X R3, R22, R7, R3, 0x1, P1 ;  /* 0x0000000716037211 */ /* 0x000fcc00008f0c03 */
[----:B------:R0:W4:Y:S01]  /*de60*/  LDG.E.S16 R3, desc[UR6][R2.64] ;  /* 0x0000000602037981 */ /* 0x000122000c1e1700 */
[----:B------:R-:W-:-:S04]  /*de70*/  IADD3 R4, P1, PT, R4, 0x40, RZ ;  /* 0x0000004004047810 */ /* 0x000fc80007f3e0ff */
[----:B------:R-:W-:Y:S02]  /*de80*/  IADD3.X R5, PT, PT, RZ, R5, RZ, P1, !PT ;  /* 0x00000005ff057210 */ /* 0x000fe40000ffe4ff */
        /* <DEDUP_REMOVED lines=36> */
.L_x_4397:
        /* <DEDUP_REMOVED lines=47> */
.L_x_4398:
        /* <DEDUP_REMOVED lines=35> */
.L_x_4394:
[----:B------:R-:W0:Y:S02]  /*e5f0*/  LDC.64 R2, c[0x0][0x710] ;  /* 0x0001c400ff027b82 */ /* 0x000e240000000a00 */
[----:B0-----:R-:W-:Y:S01]  /*e600*/  STG.E.U16 desc[UR6][R2.64], R44 ;  /* 0x0000002c02007986 */ /* 0x001fe2000c101506 */
[----:B------:R-:W-:Y:S05]  /*e610*/  EXIT ;  /* 0x000000000000794d */ /* 0x000fea0003800000 */
.L_x_4343:
        /* <DEDUP_REMOVED lines=433> */
.L_x_4402:
        /* <DEDUP_REMOVED lines=12> */
[----:B------:R-:W-:-:S02]  /*101f0*/  PRMT R50, RZ, 0x7610, R50 ;  /* 0x00007610ff327816 */ /* 0x000fc40000000032 */
        /* <DEDUP_REMOVED lines=14> */
[----:B------:R-:W-:-:S04]  /*102e0*/  IADD3 R9, PT, PT, R15, R9, RZ ;  /* 0x000000090f097210 */ /* 0x000fc80007ffe0ff */
[----:B------:R-:W-:-:S07]  /*102f0*/  LEA.HI.X R17, R14, R6, R9, 0x1, P1 ;  /* 0x000000060e117211 */ /* 0x000fce00008f0c09 */
[----:B------:R-:W-:Y:S05]  /*10300*/  @!P0 BRA `(.L_x_4404) ;  /* 0x0000001800f08947 */ /* 0x000fea0003800000 */
[----:B------:R-:W0:Y:S01]  /*10310*/  LDCU.64 UR10, c[0x0][0x730] ;  /* 0x0000e600ff0a77ac */ /* 0x000e220008000a00 */
[----:B------:R-:W2:Y:S01]  /*10320*/  LDG.E.S16 R6, desc[UR6][R16.64] ;  /* 0x0000000610067981 */ /* 0x000ea2000c1e1700 */
        /* <DEDUP_REMOVED lines=8> */
[----:B------:R-:W-:Y:S01]  /*103b0*/  HFMA2 R50, -RZ, RZ, 0, 0 ;  /* 0x00000000ff327431 */ /* 0x000fe200000001ff */
[----:B0-----:R-:W-:-:S04]  /*103c0*/  IADD3 R7, P1, PT, R8, UR10, RZ ;  /* 0x0000000a08077c10 */ /* 0x001fc8000ff3e0ff */
[----:B------:R-:W-:Y:S02]  /*103d0*/  IADD3.X R8, PT, PT, RZ, UR11, RZ, P1, !PT ;  /* 0x0000000bff087c10 */ /* 0x000fe40008ffe4ff */
[----:B------:R-:W-:Y:S02]  /*103e0*/  LOP3.LUT R9, R4, 0xf, RZ, 0xc0, !PT ;  /* 0x0000000f04097812 */ /* 0x000fe400078ec0ff */
[----:B------:R-:W-:Y:S02]  /*103f0*/  MOV R47, RZ ;  /* 0x000000ff002f7202 */ /* 0x000fe40000000f00 */
[----:B--2---:R-:W-:Y:S02]  /*10400*/  SHF.R.S32.HI R48, RZ, 0x1f, R6 ;  /* 0x0000001fff307819 */ /* 0x004fe40000011406 */
        /* <DEDUP_REMOVED lines=8> */
.L_x_4407:
        /* <DEDUP_REMOVED lines=33> */
[----:B------:R-:W-:-:S05]  /*106a0*/  IMAD.WIDE.U32 R44, R38, UR8, RZ ;  /* 0x00000008262c7c25 */ /* 0x000fca000f8e00ff */
[----:B------:R-:W3:Y:S01]  /*106b0*/  LDG.E.S16 R43, desc[UR6][R42.64] ;  /* 0x000000062a2b7981 */ /* 0x000ee2000c1e1700 */
[----:B------:R-:W-:Y:S01]  /*106c0*/  LEA R38, P0, R44, R7, 0x1 ;  /* 0x000000072c267211 */ /* 0x000fe200078008ff */
[----:B-----5:R-:W-:Y:S01]  /*106d0*/  IMAD R37, R37, UR8, RZ ;  /* 0x0000000825257c24 */ /* 0x020fe2000f8e02ff */
[----:B------:R-:W-:-:S03]  /*106e0*/  IADD3 R39, PT, PT, R45, R39, RZ ;  /* 0x000000272d277210 */ /* 0x000fc60007ffe0ff */
[----:B------:R-:W-:Y:S01]  /*106f0*/  IMAD R37, R36, UR9, R37 ;  /* 0x0000000924257c24 */ /* 0x000fe2000f8e0225 */
[----:B------:R-:W-:Y:S01]  /*10700*/  LEA.HI.X R39, R44, R8, R39, 0x1, P0 ;  /* 0x000000082c277211 */ /* 0x000fe200000f0c27 */
[----:B------:R-:W-:-:S04]  /*10710*/  IMAD.WIDE.U32 R44, R36, UR8, RZ ;  /* 0x00000008242c7c25 */ /* 0x000fc8000f8e00ff */
[----:B------:R0:W4:Y:S01]  /*10720*/  LDG.E.S16 R51, desc[UR6][R38.64] ;  /* 0x0000000626337981 */ /* 0x000122000c1e1700 */
[----:B------:R-:W-:Y:S01]  /*10730*/  LEA R36, P0, R44, R7, 0x1 ;  /* 0x000000072c247211 */ /* 0x000fe200078008ff */
[----:B------:R-:W-:Y:S01]  /*10740*/  IMAD R35, R35, UR8, RZ ;  /* 0x0000000823237c24 */ /* 0x000fe2000f8e02ff */
        /* <DEDUP_REMOVED lines=22> */
[----:B0-----:R-:W-:-:S03]  /*108b0*/  IMAD.WIDE.U32 R34, R28, UR8, RZ ;  /* 0x000000081c227c25 */ /* 0x001fc6000f8e00ff */
[----:B------:R-:W-:Y:S01]  /*108c0*/  LEA.HI.X R31, R36, R8, R31, 0x1, P0 ;  /* 0x00000008241f7211 */ /* 0x000fe200000f0c1f */
[----:B------:R-:W-:Y:S01]  /*108d0*/  IMAD R29, R28, UR9, R29 ;  /* 0x000000091c1d7c24 */ /* 0x000fe2000f8e021d */
[----:B------:R-:W-:-:S03]  /*108e0*/  LEA R28, P0, R34, R7, 0x1 ;  /* 0x00000007221c7211 */ /* 0x000fc600078008ff */
[----:B------:R0:W5:Y:S01]  /*108f0*/  LDG.E.S16 R37, desc[UR6][R30.64] ;  /* 0x000000061e257981 */ /* 0x000162000c1e1700 */
[----:B------:R-:W-:Y:S01]  /*10900*/  IADD3 R29, PT, PT, R35, R29, RZ ;  /* 0x0000001d231d7210 */ /* 0x000fe20007ffe0ff */
[----:B------:R-:W-:Y:S02]  /*10910*/  IMAD R27, R27, UR8, RZ ;  /* 0x000000081b1b7c24 */ /* 0x000fe4000f8e02ff */
[----:B-1----:R-:W-:Y:S01]  /*10920*/  IMAD.WIDE.U32 R32, R26, UR8, RZ ;  /* 0x000000081a207c25 */ /* 0x002fe2000f8e00ff */
[----:B------:R-:W-:-:S03]  /*10930*/  LEA.HI.X R29, R34, R8, R29, 0x1, P0 ;  /* 0x00000008221d7211 */ /* 0x000fc600000f0c1d */
[----:B------:R-:W-:Y:S02]  /*10940*/  IMAD R27, R26, UR9, R27 ;  /* 0x000000091a1b7c24 */ /* 0x000fe4000f8e021b */
        /* <DEDUP_REMOVED lines=36> */
[----:B------:R-:W-:-:S03]  /*10b90*/  IMAD R25, R41, UR8, RZ ;  /* 0x0000000829197c24 */ /* 0x000fc6000f8e02ff */
[----:B------:R-:W5:Y:S01]  /*10ba0*/  LDG.E.S16 R19, desc[UR6][R18.64] ;  /* 0x0000000612137981 */ /* 0x000f62000c1e1700 */
[----:B------:R-:W-:Y:S01]  /*10bb0*/  IADD3 R23, PT, PT, R23, R17, RZ ;  /* 0x0000001117177210 */ /* 0x000fe20007ffe0ff */
[C---:B------:R-:W-:Y:S02]  /*10bc0*/  IMAD R41, R40.reuse, UR9, R25 ;  /* 0x0000000928297c24 */ /* 0x040fe4000f8e0219 */
[----:B------:R-:W-:Y:S01]  /*10bd0*/  IMAD.WIDE.U32 R16, R40, UR8, RZ ;  /* 0x0000000828107c25 */ /* 0x000fe2000f8e00ff */
[-C--:B------:R-:W-:Y:S02]  /*10be0*/  LEA.HI.X R25, R22, R8.reuse, R23, 0x1, P0 ;  /* 0x0000000816197211 */ /* 0x080fe400000f0c17 */
[C---:B-1----:R-:W-:Y:S02]  /*10bf0*/  LEA R20, P0, R16.reuse, R7, 0x1 ;  /* 0x0000000710147211 */ /* 0x042fe400078008ff */
[----:B------:R-:W-:Y:S02]  /*10c00*/  IADD3 R17, PT, PT, R17, R41, RZ ;  /* 0x0000002911117210 */ /* 0x000fe40007ffe0ff */
[----:B------:R-:W5:Y:S01]  /*10c10*/  LDG.E.S16 R25, desc[UR6][R24.64] ;  /* 0x0000000618197981 */ /* 0x000f62000c1e1700 */
[----:B------:R-:W-:Y:S01]  /*10c20*/  IMAD R15, R15, UR8, RZ ;  /* 0x000000080f0f7c24 */ /* 0x000fe2000f8e02ff */
[----:B------:R-:W-:Y:S01]  /*10c30*/  LEA.HI.X R21, R16, R8, R17, 0x1, P0 ;  /* 0x0000000810157211 */ /* 0x000fe200000f0c11 */
[----:B------:R-:W-:-:S04]  /*10c40*/  IMAD.WIDE.U32 R16, R14, UR8, RZ ;  /* 0x000000080e107c25 */ /* 0x000fc8000f8e00ff */
[----:B------:R-:W-:Y:S01]  /*10c50*/  IMAD R15, R14, UR9, R15 ;  /* 0x000000090e0f7c24 */ /* 0x000fe2000f8e020f */
[----:B------:R-:W5:Y:S01]  /*10c60*/  LDG.E.S16 R21, desc[UR6][R20.64] ;  /* 0x0000000614157981 */ /* 0x000f62000c1e1700 */
[----:B------:R-:W-:-:S03]  /*10c70*/  LEA R14, P0, R16, R7, 0x1 ;  /* 0x00000007100e7211 */ /* 0x000fc600078008ff */
[----:B------:R-:W-:-:S04]  /*10c80*/  IADD3 R15, PT, PT, R17, R15, RZ ;  /* 0x0000000f110f7210 */ /* 0x000fc80007ffe0ff */
[----:B------:R-:W-:-:S05]  /*10c90*/  LEA.HI.X R15, R16, R8, R15, 0x1, P0 ;  /* 0x00000008100f7211 */ /* 0x000fca00000f0c0f */
[----:B------:R0:W5:Y:S01]  /*10ca0*/  LDG.E.S16 R23, desc[UR6][R14.64] ;  /* 0x000000060e177981 */ /* 0x000162000c1e1700 */
[----:B------:R-:W-:-:S04]  /*10cb0*/  IADD3 R46, P0, PT, R46, -0x10, RZ ;  /* 0xfffffff02e2e7810 */ /* 0x000fc80007f1e0ff */
[----:B------:R-:W-:Y:S02]  /*10cc0*/  IADD3.X R49, PT, PT, R49, -0x1, RZ, P0, !PT ;  /* 0xffffffff31317810 */ /* 0x000fe400007fe4ff */
[----:B------:R-:W-:Y:S02]  /*10cd0*/  ISETP.NE.U32.AND P0, PT, R46, RZ, PT ;  /* 0x000000ff2e00720c */ /* 0x000fe40003f05070 */
[----:B0-----:R-:W-:Y:S02]  /*10ce0*/  MOV R14, R50 ;  /* 0x00000032000e7202 */ /* 0x001fe40000000f00 */
[----:B------:R-:W-:Y:S02]  /*10cf0*/  MOV R15, R47 ;  /* 0x0000002f000f7202 */ /* 0x000fe40000000f00 */
[----:B------:R-:W-:Y:S02]  /*10d00*/  ISETP.NE.AND.EX P0, PT, R49, RZ, PT, P0 ;  /* 0x000000ff3100720c */ /* 0x000fe40003f05300 */
[----:B--2---:R-:W-:-:S05]  /*10d10*/  SHF.R.S32.HI R17, RZ, 0x1f, R11 ;  /* 0x0000001fff117819 */ /* 0x004fca000001140b */
[----:B------:R-:W-:Y:S02]  /*10d20*/  IMAD R10, R17, R6, RZ ;  /* 0x00000006110a7224 */ /* 0x000fe400078e02ff */
[----:B------:R-:W-:-:S04]  /*10d30*/  IMAD.WIDE.U32 R16, R6, R11, R14 ;  /* 0x0000000b06107225 */ /* 0x000fc800078e000e */
[----:B------:R-:W-:Y:S01]  /*10d40*/  IMAD R41, R11, R48, R10 ;  /* 0x000000300b297224 */ /* 0x000fe200078e020a */
[----:B---3--:R-:W-:-:S04]  /*10d50*/  SHF.R.S32.HI R11, RZ, 0x1f, R43 ;  /* 0x0000001fff0b7819 */ /* 0x008fc8000001142b */
[----:B------:R-:W-:Y:S01]  /*10d60*/  IADD3 R17, PT, PT, R17, R41, RZ ;  /* 0x0000002911117210 */ /* 0x000fe20007ffe0ff */
        /* <DEDUP_REMOVED lines=73> */
[----:B------:R-:W-:-:S04]  /*11200*/  IADD3 R10, P1, PT, R12, 0x80, RZ ;  /* 0x000000800c0a7810 */ /* 0x000fc80007f3e0ff */
[----:B------:R-:W-:Y:S02]  /*11210*/  IADD3.X R11, PT, PT, RZ, R13, RZ, P1, !PT ;  /* 0x0000000dff0b7210 */ /* 0x000fe40000ffe4ff */
[----:B------:R-:W-:Y:S01]  /*11220*/  IADD3 R47, PT, PT, R51, R15, RZ ;  /* 0x0000000f332f7210 */ /* 0x000fe20007ffe0ff */
[----:B------:R-:W-:Y:S06]  /*11230*/  @P0 BRA `(.L_x_4407) ;  /* 0xfffffff000940947 */ /* 0x000fec000383ffff */
[----:B------:R-:W-:Y:S05]  /*11240*/  BSYNC.RECONVERGENT B4 ;  /* 0x0000000000047941 */ /* 0x000fea0003800200 */
.L_x_4406:
[----:B------:R-:W-:Y:S05]  /*11250*/  BSYNC.RECONVERGENT B3 ;  /* 0x0000000000037941 */ /* 0x000fea0003800200 */
.L_x_4405:
        /* <DEDUP_REMOVED lines=40> */
[----:B0-----:R-:W-:Y:S01]  /*114e0*/  IMAD R29, R20, UR11, R21 ;  /* 0x0000000b141d7c24 */ /* 0x001fe2000f8e0215 */
[----:B------:R-:W-:Y:S01]  /*114f0*/  LEA.HI.X R27, R24, R8, R25, 0x1, P1 ;  /* 0x00000008181b7211 */ /* 0x000fe200008f0c19 */
[----:B------:R-:W-:-:S04]  /*11500*/  IMAD.WIDE.U32 R24, R20, UR10, RZ ;  /* 0x0000000a14187c25 */ /* 0x000fc8000f8e00ff */
[----:B------:R0:W4:Y:S01]  /*11510*/  LDG.E.S16 R21, desc[UR6][R26.64] ;  /* 0x000000061a157981 */ /* 0x000122000c1e1700 */
        /* <DEDUP_REMOVED lines=15> */
[----:B------:R-:W5:Y:S01]  /*11610*/  LDG.E.S16 R17, desc[UR6][R30.64] ;  /* 0x000000061e117981 */ /* 0x000f62000c1e1700 */
[----:B------:R-:W-:Y:S01]  /*11620*/  IADD3 R15, PT, PT, R27, R25, RZ ;  /* 0x000000191b0f7210 */ /* 0x000fe20007ffe0ff */
[----:B------:R-:W-:-:S03]  /*11630*/  IMAD.WIDE.U32 R24, R14, UR10, RZ ;  /* 0x0000000a0e187c25 */ /* 0x000fc6000f8e00ff */
[----:B------:R-:W-:Y:S01]  /*11640*/  LEA.HI.X R35, R26, R8, R15, 0x1, P1 ;  /* 0x000000081a237211 */ /* 0x000fe200008f0c0f */
[----:B------:R-:W-:Y:S01]  /*11650*/  IMAD R33, R14, UR11, R33 ;  /* 0x0000000b0e217c24 */ /* 0x000fe2000f8e0221 */
[----:B------:R-:W-:-:S03]  /*11660*/  LEA R26, P1, R24, R7, 0x1 ;  /* 0x00000007181a7211 */ /* 0x000fc600078208ff */
[----:B------:R-:W5:Y:S01]  /*11670*/  LDG.E.S16 R15, desc[UR6][R34.64] ;  /* 0x00000006220f7981 */ /* 0x000f62000c1e1700 */
[----:B------:R-:W-:-:S04]  /*11680*/  IADD3 R25, PT, PT, R25, R33, RZ ;  /* 0x0000002119197210 */ /* 0x000fc80007ffe0ff */
[----:B------:R-:W-:Y:S01]  /*11690*/  LEA.HI.X R27, R24, R8, R25, 0x1, P1 ;  /* 0x00000008181b7211 */ /* 0x000fe200008f0c19 */
[----:B------:R-:W-:-:S04]  /*116a0*/  IMAD R13, R13, UR10, RZ ;  /* 0x0000000a0d0d7c24 */ /* 0x000fc8000f8e02ff */
[----:B------:R0:W5:Y:S01]  /*116b0*/  LDG.E.S16 R25, desc[UR6][R26.64] ;  /* 0x000000061a197981 */ /* 0x000162000c1e1700 */
[----:B-1----:R-:W-:-:S04]  /*116c0*/  IMAD.WIDE.U32 R28, R12, UR10, RZ ;  /* 0x0000000a0c1c7c25 */ /* 0x002fc8000f8e00ff */
[----:B------:R-:W-:Y:S01]  /*116d0*/  IMAD R13, R12, UR11, R13 ;  /* 0x0000000b0c0d7c24 */ /* 0x000fe2000f8e020d */
[----:B------:R-:W-:-:S04]  /*116e0*/  LEA R12, P1, R28, R7, 0x1 ;  /* 0x000000071c0c7211 */ /* 0x000fc800078208ff */
[----:B------:R-:W-:-:S04]  /*116f0*/  IADD3 R13, PT, PT, R29, R13, RZ ;  /* 0x0000000d1d0d7210 */ /* 0x000fc80007ffe0ff */
[----:B------:R-:W-:-:S06]  /*11700*/  LEA.HI.X R13, R28, R8, R13, 0x1, P1 ;  /* 0x000000081c0d7211 */ /* 0x000fcc00008f0c0d */
[----:B------:R1:W5:Y:S01]  /*11710*/  LDG.E.S16 R13, desc[UR6][R12.64] ;  /* 0x000000060c0d7981 */ /* 0x000362000c1e1700 */
[----:B------:R-:W-:Y:S02]  /*11720*/  MOV R51, R47 ;  /* 0x0000002f00337202 */ /* 0x000fe40000000f00 */
        /* <DEDUP_REMOVED lines=27> */
[----:B-1----:R-:W-:Y:S01]  /*118e0*/  IMAD R12, R9, R6, RZ ;  /* 0x00000006090c7224 */ /* 0x002fe200078e02ff */
[----:B------:R-:W-:-:S03]  /*118f0*/  IADD3 R17, PT, PT, R17, R21, RZ ;  /* 0x0000001511117210 */ /* 0x000fc60007ffe0ff */
[----:B------:R-:W-:Y:S01]  /*11900*/  IMAD R19, R15, R48, R12 ;  /* 0x000000300f137224 */ /* 0x000fe200078e020c */
[----:B------:R-:W-:Y:S01]  /*11910*/  SHF.R.S32.HI R9, RZ, 0x1f, R25 ;  /* 0x0000001fff097819 */ /* 0x000fe20000011419 */
[----:B------:R-:W-:-:S04]  /*11920*/  IMAD.WIDE.U32 R14, R6, R15, R16 ;  /* 0x0000000f060e7225 */ /* 0x000fc800078e0010 */
[----:B------:R-:W-:Y:S01]  /*11930*/  IMAD R9, R9, R6, RZ ;  /* 0x0000000609097224 */ /* 0x000fe200078e02ff */
[----:B------:R-:W-:-:S03]  /*11940*/  IADD3 R15, PT, PT, R15, R19, RZ ;  /* 0x000000130f0f7210 */ /* 0x000fc60007ffe0ff */
[----:B------:R-:W-:Y:S02]  /*11950*/  IMAD R9, R25, R48, R9 ;  /* 0x0000003019097224 */ /* 0x000fe400078e0209 */
[----:B------:R-:W-:-:S05]  /*11960*/  IMAD.WIDE.U32 R14, R6, R25, R14 ;  /* 0x00000019060e7225 */ /* 0x000fca00078e000e */
[----:B------:R-:W-:-:S03]  /*11970*/  IADD3 R15, PT, PT, R15, R9, RZ ;  /* 0x000000090f0f7210 */ /* 0x000fc60007ffe0ff */
[----:B------:R-:W-:-:S07]  /*11980*/  IMAD.WIDE.U32 R50, R6, R13, R14 ;  /* 0x0000000d06327225 */ /* 0x000fce00078e000e */
.L_x_4410:
[----:B------:R-:W-:Y:S05]  /*11990*/  BSYNC.RECONVERGENT B4 ;  /* 0x0000000000047941 */ /* 0x000fea0003800200 */
.L_x_4409:
        /* <DEDUP_REMOVED lines=28> */
[-C--:B------:R-:W-:Y:S01]  /*11b60*/  LEA.HI.X R15, R20, R8.reuse, R15, 0x1, P2 ;  /* 0x00000008140f7211 */ /* 0x080fe200010f0c0f */
[----:B------:R-:W-:Y:S01]  /*11b70*/  IMAD.WIDE.U32 R22, R12, UR10, RZ ;  /* 0x0000000a0c167c25 */ /* 0x000fe2000f8e00ff */
[----:B------:R-:W-:Y:S01]  /*11b80*/  LEA R20, P1, R18, R7, 0x1 ;  /* 0x0000000712147211 */ /* 0x000fe200078208ff */
[----:B------:R-:W2:Y:S01]  /*11b90*/  LDG.E.S16 R17, desc[UR6][R16.64] ;  /* 0x0000000610117981 */ /* 0x000ea2000c1e1700 */
[----:B------:R-:W-:Y:S01]  /*11ba0*/  IADD3 R9, PT, PT, R19, R9, RZ ;  /* 0x0000000913097210 */ /* 0x000fe20007ffe0ff */
[----:B------:R-:W-:Y:S02]  /*11bb0*/  IMAD R13, R12, UR11, R13 ;  /* 0x0000000b0c0d7c24 */ /* 0x000fe4000f8e020d */
[----:B------:R-:W3:Y:S01]  /*11bc0*/  LDG.E.S16 R14, desc[UR6][R14.64] ;  /* 0x000000060e0e7981 */ /* 0x000ee2000c1e1700 */
        /* <DEDUP_REMOVED lines=12> */
.L_x_4412:
[----:B------:R-:W-:Y:S05]  /*11c90*/  BSYNC.RECONVERGENT B4 ;  /* 0x0000000000047941 */ /* 0x000fea0003800200 */
.L_x_4411:
        /* <DEDUP_REMOVED lines=28> */
[----:B------:R-:W2:Y:S02]  /*11e60*/  LDG.E.S16 R15, desc[UR6][R14.64] ;  /* 0x000000060e0f7981 */ /* 0x000ea4000c1e1700 */
[----:B------:R-:W-:-:S04]  /*11e70*/  @P0 IADD3 R7, PT, PT, R21, R13, RZ ;  /* 0x0000000d15070210 */ /* 0x000fc80007ffe0ff */
[----:B------:R-:W-:-:S06]  /*11e80*/  @P0 LEA.HI.X R13, R20, R8, R7, 0x1, P1 ;  /* 0x00000008140d0211 */ /* 0x000fcc00008f0c07 */
[----:B------:R-:W3:Y:S01]  /*11e90*/  @P0 LDG.E.S16 R13, desc[UR6][R12.64] ;  /* 0x000000060c0d0981 */ /* 0x000ee2000c1e1700 */
[----:B--2---:R-:W-:-:S04]  /*11ea0*/  IMAD R50, R6, R15, R50 ;  /* 0x0000000f06327224 */ /* 0x004fc800078e0232 */
[----:B---3--:R-:W-:-:S07]  /*11eb0*/  @P0 IMAD R50, R6, R13, R50 ;  /* 0x0000000d06320224 */ /* 0x008fce00078e0232 */
.L_x_4408:
[----:B------:R-:W-:Y:S05]  /*11ec0*/  BSYNC.RECONVERGENT B3 ;  /* 0x0000000000037941 */ /* 0x000fea0003800200 */
.L_x_4404:
[----:B------:R-:W-:Y:S05]  /*11ed0*/  BSYNC.RECONVERGENT B2 ;  /* 0x0000000000027941 */ /* 0x000fea0003800200 */
.L_x_4403:
[----:B------:R-:W0:Y:S01]  /*11ee0*/  LDCU.64 UR10, c[0x0][0x710] ;  /* 0x0000e200ff0a77ac */ /* 0x000e220008000a00 */
        /* <DEDUP_REMOVED lines=430> */
.L_x_4414:
        /* <DEDUP_REMOVED lines=54> */
.L_x_4419:
        /* <DEDUP_REMOVED lines=25> */
[----:B------:R-:W-:-:S03]  /*13ec0*/  IMAD R43, R42, UR11, R43 ;  /* 0x0000000b2a2b7c24 */ /* 0x000fc6000f8e022b */
[----:B------:R-:W-:Y:S01]  /*13ed0*/  LEA.HI.X R11, R44, R8, R11, 0x1, P0 ;  /* 0x000000082c0b7211 */ /* 0x000fe200000f0c0b */
[----:B------:R-:W-:-:S05]  /*13ee0*/  IMAD.WIDE.U32 R44, R42, UR10, RZ ;  /* 0x0000000a2a2c7c25 */ /* 0x000fca000f8e00ff */
[----:B------:R-:W2:Y:S01]  /*13ef0*/  LDG.E.S16 R11, desc[UR6][R10.64] ;  /* 0x000000060a0b7981 */ /* 0x000ea2000c1e1700 */
[----:B------:R-:W-:Y:S01]  /*13f00*/  LEA R42, P0, R44, R7, 0x1 ;  /* 0x000000072c2a7211 */ /* 0x000fe200078008ff */
[----:B---3--:R-:W-:Y:S01]  /*13f10*/  IMAD R39, R39, UR10, RZ ;  /* 0x0000000a27277c24 */ /* 0x008fe2000f8e02ff */
[----:B------:R-:W-:-:S03]  /*13f20*/  IADD3 R43, PT, PT, R45, R43, RZ ;  /* 0x0000002b2d2b7210 */ /* 0x000fc60007ffe0ff */
[----:B------:R-:W-:Y:S01]  /*13f30*/  IMAD R39, R38, UR11, R39 ;  /* 0x0000000b26277c24 */ /* 0x000fe2000f8e0227 */
[----:B------:R-:W-:Y:S01]  /*13f40*/  LEA.HI.X R43, R44, R8, R43, 0x1, P0 ;  /* 0x000000082c2b7211 */ /* 0x000fe200000f0c2b */
[----:B------:R-:W-:-:S05]  /*13f50*/  IMAD.WIDE.U32 R44, R38, UR10, RZ ;  /* 0x0000000a262c7c25 */ /* 0x000fca000f8e00ff */
[----:B------:R-:W3:Y:S01]  /*13f60*/  LDG.E.S16 R43, desc[UR6][R42.64] ;  /* 0x000000062a2b7981 */ /* 0x000ee2000c1e1700 */
        /* <DEDUP_REMOVED lines=185> */
.L_x_4418:
[----:B------:R-:W-:Y:S05]  /*14b00*/  BSYNC.RECONVERGENT B3 ;  /* 0x0000000000037941 */ /* 0x000fea0003800200 */
.L_x_4417:
        /* <DEDUP_REMOVED lines=115> */
.L_x_4422:
[----:B------:R-:W-:Y:S05]  /*15240*/  BSYNC.RECONVERGENT B4 ;  /* 0x0000000000047941 */ /* 0x000fea0003800200 */
.L_x_4421:
        /* <DEDUP_REMOVED lines=47> */
.L_x_4424:
[----:B------:R-:W-:Y:S05]  /*15540*/  BSYNC.RECONVERGENT B4 ;  /* 0x0000000000047941 */ /* 0x000fea0003800200 */
.L_x_4423:
        /* <DEDUP_REMOVED lines=34> */
.L_x_4420:
[----:B------:R-:W-:Y:S05]  /*15770*/  BSYNC.RECONVERGENT B3 ;  /* 0x0000000000037941 */ /* 0x000fea0003800200 */
.L_x_4416:
[----:B------:R-:W-:Y:S05]  /*15780*/  BSYNC.RECONVERGENT B2 ;  /* 0x0000000000027941 */ /* 0x000fea0003800200 */
.L_x_4415:
[----:B------:R-:W0:Y:S01]  /*15790*/  LDCU.64 UR10, c[0x0][0x710] ;  /* 0x0000e200ff0a77ac */ /* 0x000e220008000a00 */
[----:B------:R-:W-:Y:S02]  /*157a0*/  IADD3 R3, PT, PT, R3, 0x80, RZ ;  /* 0x0000008003037810 */ /* 0x000fe40007ffe0ff */
[----:B0-----:R-:W-:-:S04]  /*157b0*/  IADD3 R4, P0, PT, R5, UR10, RZ ;  /* 0x0000000a05047c10 */ /* 0x001fc8000ff1e0ff */
[----:B------:R-:W-:-:S05]  /*157c0*/  IADD3.X R5, PT, PT, RZ, UR11, RZ, P0, !PT ;  /* 0x0000000bff057c10 */ /* 0x000fca00087fe4ff */
[----:B------:R0:W-:Y:S04]  /*157d0*/  STG.E.U16 desc[UR6][R4.64], R50 ;  /* 0x0000003204007986 */ /* 0x0001e8000c101506 */
.L_x_4401:
        /* <DEDUP_REMOVED lines=426> */
.L_x_4426:
        /* <DEDUP_REMOVED lines=54> */
.L_x_4431:
        /* <DEDUP_REMOVED lines=221> */
.L_x_4430:
[----:B------:R-:W-:Y:S05]  /*183b0*/  BSYNC.RECONVERGENT B3 ;  /* 0x0000000000037941 */ /* 0x000fea0003800200 */
.L_x_4429:
        /* <DEDUP_REMOVED lines=115> */
.L_x_4434:
[----:B------:R-:W-:Y:S05]  /*18af0*/  BSYNC.RECONVERGENT B4 ;  /* 0x0000000000047941 */ /* 0x000fea0003800200 */
.L_x_4433:
        /* <DEDUP_REMOVED lines=47> */
.L_x_4436:
[----:B------:R-:W-:Y:S05]  /*18df0*/  BSYNC.RECONVERGENT B4 ;  /* 0x0000000000047941 */ /* 0x000fea0003800200 */
.L_x_4435:
        /* <DEDUP_REMOVED lines=34> */
.L_x_4432:
[----:B------:R-:W-:Y:S05]  /*19020*/  BSYNC.RECONVERGENT B3 ;  /* 0x0000000000037941 */ /* 0x000fea0003800200 */
.L_x_4428:
[----:B------:R-:W-:Y:S05]  /*19030*/  BSYNC.RECONVERGENT B2 ;  /* 0x0000000000027941 */ /* 0x000fea0003800200 */
.L_x_4427:
[----:B------:R-:W0:Y:S01]  /*19040*/  LDCU.64 UR10, c[0x0][0x710] ;  /* 0x0000e200ff0a77ac */ /* 0x000e220008000a00 */
[----:B------:R-:W-:Y:S02]  /*19050*/  IADD3 R3, PT, PT, R3, 0x80, RZ ;  /* 0x0000008003037810 */ /* 0x000fe40007ffe0ff */
[----:B0-----:R-:W-:-:S04]  /*19060*/  IADD3 R4, P0, PT, R5, UR10, RZ ;  /* 0x0000000a05047c10 */ /* 0x001fc8000ff1e0ff */
[----:B------:R-:W-:-:S05]  /*19070*/  IADD3.X R5, PT, PT, RZ, UR11, RZ, P0, !PT ;  /* 0x0000000bff057c10 */ /* 0x000fca00087fe4ff */
[----:B------:R1:W-:Y:S04]  /*19080*/  STG.E.U16 desc[UR6][R4.64], R50 ;  /* 0x0000003204007986 */ /* 0x0003e8000c101506 */
.L_x_4413:
        /* <DEDUP_REMOVED lines=426> */
.L_x_4438:
        /* <DEDUP_REMOVED lines=54> */
.L_x_4443:
        /* <DEDUP_REMOVED lines=221> */
.L_x_4442:
[----:B------:R-:W-:Y:S05]  /*1bc60*/  BSYNC.RECONVERGENT B3 ;  /* 0x0000000000037941 */ /* 0x000fea0003800200 */
.L_x_4441:
        /* <DEDUP_REMOVED lines=115> */
.L_x_4446:
[----:B------:R-:W-:Y:S05]  /*1c3a0*/  BSYNC.RECONVERGENT B4 ;  /* 0x0000000000047941 */ /* 0x000fea0003800200 */
.L_x_4445:
        /* <DEDUP_REMOVED lines=47> */
.L_x_4448:
[----:B------:R-:W-:Y:S05]  /*1c6a0*/  BSYNC.RECONVERGENT B4 ;  /* 0x0000000000047941 */ /* 0x000fea0003800200 */
.L_x_4447:
        /* <DEDUP_REMOVED lines=34> */
.L_x_4444:
[----:B------:R-:W-:Y:S05]  /*1c8d0*/  BSYNC.RECONVERGENT B3 ;  /* 0x0000000000037941 */ /* 0x000fea0003800200 */
.L_x_4440:
[----:B------:R-:W-:Y:S05]  /*1c8e0*/  BSYNC.RECONVERGENT B2 ;  /* 0x0000000000027941 */ /* 0x000fea0003800200 */
.L_x_4439:
[----:B------:R-:W0:Y:S01]  /*1c8f0*/  LDCU.64 UR10, c[0x0][0x710] ;  /* 0x0000e200ff0a77ac */ /* 0x000e220008000a00 */
[----:B------:R-:W-:Y:S02]  /*1c900*/  IADD3 R3, PT, PT, R3, 0x80, RZ ;  /* 0x0000008003037810 */ /* 0x000fe40007ffe0ff */
[----:B0-----:R-:W-:-:S04]  /*1c910*/  IADD3 R4, P0, PT, R5, UR10, RZ ;  /* 0x0000000a05047c10 */ /* 0x001fc8000ff1e0ff */
[----:B------:R-:W-:-:S05]  /*1c920*/  IADD3.X R5, PT, PT, RZ, UR11, RZ, P0, !PT ;  /* 0x0000000bff057c10 */ /* 0x000fca00087fe4ff */
[----:B------:R1:W-:Y:S04]  /*1c930*/  STG.E.U16 desc[UR6][R4.64], R50 ;  /* 0x0000003204007986 */ /* 0x0003e8000c101506 */
.L_x_4425:
        /* <DEDUP_REMOVED lines=426> */
.L_x_4450:
        /* <DEDUP_REMOVED lines=54> */
.L_x_4455:
        /* <DEDUP_REMOVED lines=221> */
.L_x_4454:
[----:B------:R-:W-:Y:S05]  /*1f510*/  BSYNC.RECONVERGENT B3 ;  /* 0x0000000000037941 */ /* 0x000fea0003800200 */
.L_x_4453:
        /* <DEDUP_REMOVED lines=115> */
.L_x_4458:
[----:B------:R-:W-:Y:S05]  /*1fc50*/  BSYNC.RECONVERGENT B4 ;  /* 0x0000000000047941 */ /* 0x000fea0003800200 */
.L_x_4457:
        /* <DEDUP_REMOVED lines=47> */
.L_x_4460:
[----:B------:R-:W-:Y:S05]  /*1ff50*/  BSYNC.RECONVERGENT B4 ;  /* 0x0000000000047941 */ /* 0x000fea0003800200 */
.L_x_4459:
        /* <DEDUP_REMOVED lines=34> */
.L_x_4456:
[----:B------:R-:W-:Y:S05]  /*20180*/  BSYNC.RECONVERGENT B3 ;  /* 0x0000000000037941 */ /* 0x000fea0003800200 */
.L_x_4452:
[----:B------:R-:W-:Y:S05]  /*20190*/  BSYNC.RECONVERGENT B2 ;  /* 0x0000000000027941 */ /* 0x000fea0003800200 */
.L_x_4451:
[----:B------:R-:W0:Y:S01]  /*201a0*/  LDCU.64 UR10, c[0x0][0x710] ;  /* 0x0000e200ff0a77ac */ /* 0x000e220008000a00 */
[----:B------:R-:W-:Y:S02]  /*201b0*/  IADD3 R3, PT, PT, R3, 0x80, RZ ;  /* 0x0000008003037810 */ /* 0x000fe40007ffe0ff */
[----:B0-----:R-:W-:-:S04]  /*201c0*/  IADD3 R4, P0, PT, R5, UR10, RZ ;  /* 0x0000000a05047c10 */ /* 0x001fc8000ff1e0ff */
[----:B------:R-:W-:-:S05]  /*201d0*/  IADD3.X R5, PT, PT, RZ, UR11, RZ, P0, !PT ;  /* 0x0000000bff057c10 */ /* 0x000fca00087fe4ff */
[----:B------:R2:W-:Y:S04]  /*201e0*/  STG.E.U16 desc[UR6][R4.64], R50 ;  /* 0x0000003204007986 */ /* 0x0005e8000c101506 */
.L_x_4437:
        /* <DEDUP_REMOVED lines=427> */
.L_x_4462:
        /* <DEDUP_REMOVED lines=54> */
.L_x_4467:
        /* <DEDUP_REMOVED lines=221> */
.L_x_4466:
[----:B------:R-:W-:Y:S05]  /*22dd0*/  BSYNC.RECONVERGENT B3 ;  /* 0x0000000000037941 */ /* 0x000fea0003800200 */
.L_x_4465:
        /* <DEDUP_REMOVED lines=115> */
.L_x_4470:
[----:B------:R-:W-:Y:S05]  /*23510*/  BSYNC.RECONVERGENT B4 ;  /* 0x0000000000047941 */ /* 0x000fea0003800200 */
.L_x_4469:
        /* <DEDUP_REMOVED lines=47> */
.L_x_4472:
[----:B------:R-:W-:Y:S05]  /*23810*/  BSYNC.RECONVERGENT B4 ;  /* 0x0000000000047941 */ /* 0x000fea0003800200 */
.L_x_4471:
        /* <DEDUP_REMOVED lines=34> */
.L_x_4468:
[----:B------:R-:W-:Y:S05]  /*23a40*/  BSYNC.RECONVERGENT B3 ;  /* 0x0000000000037941 */ /* 0x000fea0003800200 */
.L_x_4464:
[----:B------:R-:W-:Y:S05]  /*23a50*/  BSYNC.RECONVERGENT B2 ;  /* 0x0000000000027941 */ /* 0x000fea0003800200 */
.L_x_4463:
[----:B------:R-:W0:Y:S01]  /*23a60*/  LDCU.64 UR10, c[0x0][0x710] ;  /* 0x0000e200ff0a77ac */ /* 0x000e220008000a00 */
[----:B------:R-:W-:Y:S02]  /*23a70*/  IADD3 R3, PT, PT, R3, 0x80, RZ ;  /* 0x0000008003037810 */ /* 0x000fe40007ffe0ff */
[----:B0-----:R-:W-:-:S04]  /*23a80*/  IADD3 R4, P0, PT, R5, UR10, RZ ;  /* 0x0000000a05047c10 */ /* 0x001fc8000ff1e0ff */
[----:B------:R-:W-:-:S05]  /*23a90*/  IADD3.X R5, PT, PT, RZ, UR11, RZ, P0, !PT ;  /* 0x0000000bff057c10 */ /* 0x000fca00087fe4ff */
[----:B------:R2:W-:Y:S04]  /*23aa0*/  STG.E.U16 desc[UR6][R4.64], R50 ;  /* 0x0000003204007986 */ /* 0x0005e8000c101506 */
.L_x_4449:
[----:B------:R-:W-:-:S13]  /*23ab0*/  ISETP.GE.AND P0, PT, R3, UR4, PT ;  /* 0x0000000403007c0c */ /* 0x000fda000bf06270 */
[----:B------:R-:W-:Y:S05]  /*23ac0*/  @P0 BREAK.RELIABLE B0 ;  /* 0x0000000000000942 */ /* 0x000fea0003800100 */
[----:B------:R-:W-:Y:S05]  /*23ad0*/  @P0 BRA `(.L_x_4461) ;  /* 0x0000003800280947 */ /* 0x000fea0003800000 */
[----:B------:R-:W-:Y:S05]  /*23ae0*/  BSYNC.RELIABLE B0 ;  /* 0x0000000000007941 */ /* 0x000fea0003800100 */
.L_x_4400:
        /* <DEDUP_REMOVED lines=424> */
.L_x_4473:
        /* <DEDUP_REMOVED lines=54> */
.L_x_4478:
        /* <DEDUP_REMOVED lines=221> */
.L_x_4477:
[----:B------:R-:W-:Y:S05]  /*266a0*/  BSYNC.RECONVERGENT B3 ;  /* 0x0000000000037941 */ /* 0x000fea0003800200 */
.L_x_4476:
        /* <DEDUP_REMOVED lines=115> */
.L_x_4481:
[----:B------:R-:W-:Y:S05]  /*26de0*/  BSYNC.RECONVERGENT B4 ;  /* 0x0000000000047941 */ /* 0x000fea0003800200 */
.L_x_4480:
        /* <DEDUP_REMOVED lines=47> */
.L_x_4483:
[----:B------:R-:W-:Y:S05]  /*270e0*/  BSYNC.RECONVERGENT B4 ;  /* 0x0000000000047941 */ /* 0x000fea0003800200 */
.L_x_4482:
        /* <DEDUP_REMOVED lines=34> */
.L_x_4479:
[----:B------:R-:W-:Y:S05]  /*27310*/  BSYNC.RECONVERGENT B3 ;  /* 0x0000000000037941 */ /* 0x000fea0003800200 */
.L_x_4475:
[----:B------:R-:W-:Y:S05]  /*27320*/  BSYNC.RECONVERGENT B2 ;  /* 0x0000000000027941 */ /* 0x000fea0003800200 */
.L_x_4474:
[----:B------:R-:W0:Y:S01]  /*27330*/  LDCU.64 UR10, c[0x0][0x710] ;  /* 0x0000e200ff0a77ac */ /* 0x000e220008000a00 */
[----:B------:R-:W-:Y:S02]  /*27340*/  IADD3 R3, PT, PT, R3, 0x80, RZ ;  /* 0x0000008003037810 */ /* 0x000fe40007ffe0ff */
[----:B0-----:R-:W-:-:S04]  /*27350*/  IADD3 R4, P0, PT, R5, UR10, RZ ;  /* 0x0000000a05047c10 */ /* 0x001fc8000ff1e0ff */
[----:B------:R-:W-:-:S05]  /*27360*/  IADD3.X R5, PT, PT, RZ, UR11, RZ, P0, !PT ;  /* 0x0000000bff057c10 */ /* 0x000fca00087fe4ff */
[----:B------:R3:W-:Y:S04]  /*27370*/  STG.E.U16 desc[UR6][R4.64], R50 ;  /* 0x0000003204007986 */ /* 0x0007e8000c101506 */
.L_x_4461:
[----:B------:R-:W-:Y:S05]  /*27380*/  BSYNC.RECONVERGENT B1 ;  /* 0x0000000000017941 */ /* 0x000fea0003800200 */
.L_x_4399:
        /* <DEDUP_REMOVED lines=427> */
.L_x_4484:
        /* <DEDUP_REMOVED lines=19> */
[----:B------:R-:W-:Y:S01]  /*28f70*/  ISETP.LT.AND.EX P0, PT, R13, RZ, PT, P0 ;  /* 0x000000ff0d00720c */ /* 0x000fe20003f01300 */
[----:B--2---:R-:W-:-:S03]  /*28f80*/  IMAD R3, R3, UR16, RZ ;  /* 0x0000001003037c24 */ /* 0x004fc6000f8e02ff */
[----:B------:R-:W-:Y:S02]  /*28f90*/  SEL R7, R13, RZ, P0 ;  /* 0x000000ff0d077207 */ /* 0x000fe40000000000 */
[----:B------:R-:W-:Y:S01]  /*28fa0*/  SEL R5, R12, 0x1, P0 ;  /* 0x000000010c057807 */ /* 0x000fe20000000000 */
[----:B------:R-:W-:Y:S01]  /*28fb0*/  IMAD R3, R2, UR17, R3 ;  /* 0x0000001102037c24 */ /* 0x000fe2000f8e0203 */
[----:B------:R-:W-:Y:S02]  /*28fc0*/  SEL R46, R7, R13, !P1 ;  /* 0x0000000d072e7207 */ /* 0x000fe40004800000 */
[----:B------:R-:W-:Y:S01]  /*28fd0*/  IADD3 R13, P0, PT, R6, UR10, RZ ;  /* 0x0000000a060d7c10 */ /* 0x000fe2000ff1e0ff */
[----:B------:R-:W-:Y:S01]  /*28fe0*/  IMAD.WIDE.U32 R6, R2, UR16, RZ ;  /* 0x0000001002067c25 */ /* 0x000fe2000f8e00ff */
[----:B------:R-:W-:Y:S02]  /*28ff0*/  SEL R0, R5, R12, !P1 ;  /* 0x0000000c05007207 */ /* 0x000fe40004800000 */
[----:B------:R-:W-:-:S02]  /*29000*/  IADD3 R2, P1, PT, R4, UR14, RZ ;  /* 0x0000000e04027c10 */ /* 0x000fc4000ff3e0ff */
[----:B------:R-:W-:Y:S02]  /*29010*/  IADD3.X R4, PT, PT, RZ, UR11, RZ, P0, !PT ;  /* 0x0000000bff047c10 */ /* 0x000fe400087fe4ff */
[----:B------:R-:W-:Y:S02]  /*29020*/  ISETP.GE.U32.AND P0, PT, R0, 0x1, PT ;  /* 0x000000010000780c */ /* 0x000fe40003f06070 */
[----:B------:R-:W-:Y:S02]  /*29030*/  LEA R12, P4, R6, R13, 0x1 ;  /* 0x0000000d060c7211 */ /* 0x000fe400078808ff */
[----:B------:R-:W-:Y:S02]  /*29040*/  ISETP.GE.AND.EX P0, PT, R46, RZ, PT, P0 ;  /* 0x000000ff2e00720c */ /* 0x000fe40003f06300 */
[----:B------:R-:W-:Y:S02]  /*29050*/  IADD3 R3, PT, PT, R7, R3, RZ ;  /* 0x0000000307037210 */ /* 0x000fe40007ffe0ff */
[----:B----4-:R-:W-:-:S02]  /*29060*/  LEA R14, P3, R10, UR18, 0x3 ;  /* 0x000000120a0e7c11 */ /* 0x010fc4000f8618ff */
[----:B------:R-:W-:Y:S02]  /*29070*/  LEA.HI.X R13, R6, R4, R3, 0x1, P4 ;  /* 0x00000004060d7211 */ /* 0x000fe400020f0c03 */
[----:B------:R-:W-:Y:S02]  /*29080*/  LEA.HI.X R15, R10, UR19, R11, 0x3, P3 ;  /* 0x000000130a0f7c11 */ /* 0x000fe400098f1c0b */
[----:B------:R-:W-:Y:S02]  /*29090*/  IADD3.X R3, PT, PT, RZ, UR15, RZ, P1, !PT ;  /* 0x0000000fff037c10 */ /* 0x000fe40008ffe4ff */
[----:B------:R-:W-:Y:S01]  /*290a0*/  PRMT R4, RZ, 0x7610, R4 ;  /* 0x00007610ff047816 */ /* 0x000fe20000000004 */
[----:B-1----:R-:W-:Y:S06]  /*290b0*/  @!P0 BRA `(.L_x_4486) ;  /* 0x0000001800b88947 */ /* 0x002fec0003800000 */
[----:B------:R-:W2:Y:S01]  /*290c0*/  LDG.E.S16 R4, desc[UR6][R12.64] ;  /* 0x000000060c047981 */ /* 0x000ea2000c1e1700 */
[----:B------:R-:W-:Y:S01]  /*290d0*/  ISETP.GE.U32.AND P0, PT, R0, 0x10, PT ;  /* 0x000000100000780c */ /* 0x000fe20003f06070 */
[----:B------:R-:W-:Y:S01]  /*290e0*/  BSSY.RECONVERGENT B2, `(.L_x_4487) ;  /* 0x00000e4000027945 */ /* 0x000fe20003800200 */
[----:B------:R-:W-:Y:S02]  /*290f0*/  MOV R10, R14 ;  /* 0x0000000e000a7202 */ /* 0x000fe40000000f00 */
[----:B------:R-:W-:Y:S02]  /*29100*/  CS2R R48, SRZ ;  /* 0x0000000000307805 */ /* 0x000fe4000001ff00 */
[----:B------:R-:W-:Y:S02]  /*29110*/  ISETP.GE.U32.AND.EX P0, PT, R46, RZ, PT, P0 ;  /* 0x000000ff2e00720c */ /* 0x000fe40003f06100 */
[----:B------:R-:W-:Y:S02]  /*29120*/  MOV R11, R15 ;  /* 0x0000000f000b7202 */ /* 0x000fe40000000f00 */
[----:B------:R-:W-:-:S02]  /*29130*/  LOP3.LUT R5, R0, 0xf, RZ, 0xc0, !PT ;  /* 0x0000000f00057812 */ /* 0x000fc400078ec0ff */
[----:B--2---:R-:W-:-:S07]  /*29140*/  SHF.R.S32.HI R7, RZ, 0x1f, R4 ;  /* 0x0000001fff077819 */ /* 0x004fce0000011404 */
[----:B------:R-:W-:Y:S05]  /*29150*/  @!P0 BRA `(.L_x_4488) ;  /* 0x0000000c00708947 */ /* 0x000fea0003800000 */
[----:B------:R-:W-:Y:S01]  /*29160*/  BSSY.RECONVERGENT B3, `(.L_x_4488) ;  /* 0x00000db000037945 */ /* 0x000fe20003800200 */
[----:B------:R-:W-:Y:S02]  /*29170*/  LOP3.LUT R46, R46, 0x7fffffff, RZ, 0xc0, !PT ;  /* 0x7fffffff2e2e7812 */ /* 0x000fe400078ec0ff */
[----:B------:R-:W-:Y:S02]  /*29180*/  CS2R R48, SRZ ;  /* 0x0000000000307805 */ /* 0x000fe4000001ff00 */
[----:B------:R-:W-:-:S07]  /*29190*/  LOP3.LUT R6, R0, 0xfffffff0, RZ, 0xc0, !PT ;  /* 0xfffffff000067812 */ /* 0x000fce00078ec0ff */
.L_x_4489:
        /* <DEDUP_REMOVED lines=60> */
[----:B0-----:R-:W-:Y:S01]  /*29560*/  LEA R16, P0, R12, R2, 0x1 ;  /* 0x000000020c107211 */ /* 0x001fe200078008ff */
[----:B------:R0:W5:Y:S03]  /*29570*/  LDG.E.S16 R21, desc[UR6][R14.64] ;  /* 0x000000060e157981 */ /* 0x000166000c1e1700 */
[----:B------:R-:W-:Y:S01]  /*29580*/  IADD3 R13, PT, PT, R13, R23, RZ ;  /* 0x000000170d0d7210 */ /* 0x000fe20007ffe0ff */
[----:B------:R-:W-:-:S03]  /*29590*/  IMAD R23, R25, UR4, RZ ;  /* 0x0000000419177c24 */ /* 0x000fc6000f8e02ff */
[----:B------:R-:W-:Y:S01]  /*295a0*/  LEA.HI.X R17, R12, R3, R13, 0x1, P0 ;  /* 0x000000030c117211 */ /* 0x000fe200000f0c0d */
[----:B------:R-:W-:-:S04]  /*295b0*/  IMAD.WIDE.U32 R12, R24, UR4, RZ ;  /* 0x00000004180c7c25 */ /* 0x000fc8000f8e00ff */
[----:B------:R-:W-:Y:S01]  /*295c0*/  IMAD R23, R24, UR5, R23 ;  /* 0x0000000518177c24 */ /* 0x000fe2000f8e0217 */
[----:B------:R1:W5:Y:S01]  /*295d0*/  LDG.E.S16 R22, desc[UR6][R16.64] ;  /* 0x0000000610167981 */ /* 0x000362000c1e1700 */
[----:B------:R-:W-:-:S03]  /*295e0*/  LEA R18, P0, R12, R2, 0x1 ;  /* 0x000000020c127211 */ /* 0x000fc600078008ff */
[----:B------:R-:W-:Y:S01]  /*295f0*/  IADD3 R13, PT, PT, R13, R23, RZ ;  /* 0x000000170d0d7210 */ /* 0x000fe20007ffe0ff */
[----:B------:R-:W-:-:S03]  /*29600*/  IMAD R23, R27, UR4, RZ ;  /* 0x000000041b177c24 */ /* 0x000fc6000f8e02ff */
[----:B------:R-:W-:Y:S01]  /*29610*/  LEA.HI.X R19, R12, R3, R13, 0x1, P0 ;  /* 0x000000030c137211 */ /* 0x000fe200000f0c0d */
[----:B------:R-:W-:-:S04]  /*29620*/  IMAD.WIDE.U32 R12, R26, UR4, RZ ;  /* 0x000000041a0c7c25 */ /* 0x000fc8000f8e00ff */
[----:B------:R-:W-:Y:S01]  /*29630*/  IMAD R27, R26, UR5, R23 ;  /* 0x000000051a1b7c24 */ /* 0x000fe2000f8e0217 */
[----:B0-----:R-:W-:Y:S01]  /*29640*/  LEA R14, P0, R12, R2, 0x1 ;  /* 0x000000020c0e7211 */ /* 0x001fe200078008ff */
[----:B------:R0:W5:Y:S01]  /*29650*/  LDG.E.S16 R23, desc[UR6][R18.64] ;  /* 0x0000000612177981 */ /* 0x000162000c1e1700 */
        /* <DEDUP_REMOVED lines=20> */
[----:B------:R-:W-:Y:S02]  /*297a0*/  LEA R14, P0, R12, R2, 0x1 ;  /* 0x000000020c0e7211 */ /* 0x000fe400078008ff */
[----:B------:R-:W-:Y:S01]  /*297b0*/  IADD3 R13, PT, PT, R13, R27, RZ ;  /* 0x0000001b0d0d7210 */ /* 0x000fe20007ffe0ff */
[----:B------:R-:W-:-:S03]  /*297c0*/  IMAD R27, R35, UR4, RZ ;  /* 0x00000004231b7c24 */ /* 0x000fc6000f8e02ff */
[----:B------:R-:W-:Y:S01]  /*297d0*/  LEA.HI.X R15, R12, R3, R13, 0x1, P0 ;  /* 0x000000030c0f7211 */ /* 0x000fe200000f0c0d */
[----:B------:R-:W-:-:S04]  /*297e0*/  IMAD.WIDE.U32 R12, R34, UR4, RZ ;  /* 0x00000004220c7c25 */ /* 0x000fc8000f8e00ff */
[----:B------:R-:W-:Y:S01]  /*297f0*/  IMAD R35, R34, UR5, R27 ;  /* 0x0000000522237c24 */ /* 0x000fe2000f8e021b */
[----:B0-----:R-:W-:Y:S01]  /*29800*/  LEA R16, P0, R12, R2, 0x1 ;  /* 0x000000020c107211 */ /* 0x001fe200078008ff */
[----:B------:R0:W5:Y:S01]  /*29810*/  LDG.E.S16 R27, desc[UR6][R14.64] ;  /* 0x000000060e1b7981 */ /* 0x000162000c1e1700 */
[----:B-1----:R-:W-:Y:S02]  /*29820*/  IMAD R19, R37, UR4, RZ ;  /* 0x0000000425137c24 */ /* 0x002fe4000f8e02ff */
[----:B------:R-:W-:Y:S02]  /*29830*/  IADD3 R13, PT, PT, R13, R35, RZ ;  /* 0x000000230d0d7210 */ /* 0x000fe40007ffe0ff */
[----:B------:R-:W-:Y:S02]  /*29840*/  IMAD R19, R36, UR5, R19 ;  /* 0x0000000524137c24 */ /* 0x000fe4000f8e0213 */
        /* <DEDUP_REMOVED lines=9> */
[----:B------:R-:W-:-:S03]  /*298e0*/  LEA R12, P0, R14, R2, 0x1 ;  /* 0x000000020e0c7211 */ /* 0x000fc600078008ff */
[----:B------:R-:W5:Y:S01]  /*298f0*/  LDG.E.S16 R18, desc[UR6][R18.64] ;  /* 0x0000000612127981 */ /* 0x000f62000c1e1700 */
[----:B------:R-:W-:Y:S01]  /*29900*/  IADD3 R13, PT, PT, R15, R29, RZ ;  /* 0x0000001d0f0d7210 */ /* 0x000fe20007ffe0ff */
[----:B-1----:R-:W-:-:S03]  /*29910*/  IMAD R17, R41, UR4, RZ ;  /* 0x0000000429117c24 */ /* 0x002fc6000f8e02ff */
[----:B------:R-:W-:Y:S01]  /*29920*/  LEA.HI.X R13, R14, R3, R13, 0x1, P0 ;  /* 0x000000030e0d7211 */ /* 0x000fe200000f0c0d */
[----:B------:R-:W-:-:S04]  /*29930*/  IMAD.WIDE.U32 R14, R40, UR4, RZ ;  /* 0x00000004280e7c25 */ /* 0x000fc8000f8e00ff */
[----:B------:R-:W-:Y:S01]  /*29940*/  IMAD R17, R40, UR5, R17 ;  /* 0x0000000528117c24 */ /* 0x000fe2000f8e0211 */
[----:B------:R3:W5:Y:S01]  /*29950*/  LDG.E.S16 R12, desc[UR6][R12.64] ;  /* 0x000000060c0c7981 */ /* 0x000762000c1e1700 */
[----:B------:R-:W-:-:S03]  /*29960*/  LEA R16, P0, R14, R2, 0x1 ;  /* 0x000000020e107211 */ /* 0x000fc600078008ff */
[----:B------:R-:W-:-:S04]  /*29970*/  IADD3 R15, PT, PT, R15, R17, RZ ;  /* 0x000000110f0f7210 */ /* 0x000fc80007ffe0ff */
[----:B------:R-:W-:-:S05]  /*29980*/  LEA.HI.X R17, R14, R3, R15, 0x1, P0 ;  /* 0x000000030e117211 */ /* 0x000fca00000f0c0f */
[----:B------:R0:W5:Y:S01]  /*29990*/  LDG.E.S16 R16, desc[UR6][R16.64] ;  /* 0x0000000610107981 */ /* 0x000162000c1e1700 */
        /* <DEDUP_REMOVED lines=22> */
[----:B0-----:R-:W-:Y:S02]  /*29b00*/  IMAD R17, R20, R7, R13 ;  /* 0x0000000714117224 */ /* 0x001fe400078e020d */
        /* <DEDUP_REMOVED lines=65> */
.L_x_4488:
[----:B------:R-:W-:Y:S05]  /*29f20*/  BSYNC.RECONVERGENT B2 ;  /* 0x0000000000027941 */ /* 0x000fea0003800200 */
.L_x_4487:
        /* <DEDUP_REMOVED lines=45> */
[----:B------:R0:W4:Y:S01]  /*2a200*/  LDG.E.S16 R20, desc[UR6][R22.64] ;  /* 0x0000000616147981 */ /* 0x000122000c1e1700 */
[----:B------:R-:W-:Y:S01]  /*2a210*/  IADD3 R21, PT, PT, R25, R21, RZ ;  /* 0x0000001519157210 */ /* 0x000fe20007ffe0ff */
[----:B------:R-:W-:-:S03]  /*2a220*/  IMAD R19, R18, UR9, R19 ;  /* 0x0000000912137c24 */ /* 0x000fc6000f8e0213 */
[----:B------:R-:W-:Y:S01]  /*2a230*/  LEA.HI.X R29, R24, R3, R21, 0x1, P1 ;  /* 0x00000003181d7211 */ /* 0x000fe200008f0c15 */
[----:B------:R-:W-:-:S04]  /*2a240*/  IMAD.WIDE.U32 R24, R18, UR8, RZ ;  /* 0x0000000812187c25 */ /* 0x000fc8000f8e00ff */
[----:B------:R5:W4:Y:S01]  /*2a250*/  LDG.E.S16 R18, desc[UR6][R28.64] ;  /* 0x000000061c127981 */ /* 0x000b22000c1e1700 */
[----:B-1----:R-:W-:Y:S01]  /*2a260*/  LEA R26, P1, R24, R2, 0x1 ;  /* 0x00000002181a7211 */ /* 0x002fe200078208ff */
[----:B------:R-:W-:Y:S01]  /*2a270*/  IMAD R17, R17, UR8, RZ ;  /* 0x0000000811117c24 */ /* 0x000fe2000f8e02ff */
        /* <DEDUP_REMOVED lines=8> */
[----:B-----5:R-:W-:-:S03]  /*2a300*/  IMAD.WIDE.U32 R28, R14, UR8, RZ ;  /* 0x000000080e1c7c25 */ /* 0x020fc6000f8e00ff */
        /* <DEDUP_REMOVED lines=8> */
[----:B0-----:R-:W-:-:S04]  /*2a390*/  IMAD.WIDE.U32 R26, R12, UR8, RZ ;  /* 0x000000080c1a7c25 */ /* 0x001fc8000f8e00ff */
[----:B------:R-:W-:Y:S01]  /*2a3a0*/  IMAD R13, R12, UR9, R13 ;  /* 0x000000090c0d7c24 */ /* 0x000fe2000f8e020d */
[----:B------:R-:W-:-:S04]  /*2a3b0*/  LEA R12, P1, R26, R2, 0x1 ;  /* 0x000000021a0c7211 */ /* 0x000fc800078208ff */
[----:B------:R-:W-:-:S04]  /*2a3c0*/  IADD3 R13, PT, PT, R27, R13, RZ ;  /* 0x0000000d1b0d7210 */ /* 0x000fc80007ffe0ff */
[----:B------:R-:W-:-:S06]  /*2a3d0*/  LEA.HI.X R13, R26, R3, R13, 0x1, P1 ;  /* 0x000000031a0d7211 */ /* 0x000fcc00008f0c0d */
[----:B------:R-:W5:Y:S01]  /*2a3e0*/  LDG.E.S16 R13, desc[UR6][R12.64] ;  /* 0x000000060c0d7981 */ /* 0x000f62000c1e1700 */
[----:B------:R-:W-:-:S04]  /*2a3f0*/  IADD3 R10, P1, PT, R10, 0x40, RZ ;  /* 0x000000400a0a7810 */ /* 0x000fc80007f3e0ff */
[----:B------:R-:W-:Y:S02]  /*2a400*/  IADD3.X R11, PT, PT, RZ, R11, RZ, P1, !PT ;  /* 0x0000000bff0b7210 */ /* 0x000fe40000ffe4ff */
[----:B--2---:R-:W-:Y:S01]  /*2a410*/  SHF.R.S32.HI R17, RZ, 0x1f, R5 ;  /* 0x0000001fff117819 */ /* 0x004fe20000011405 */
[----:B-1----:R-:W-:-:S04]  /*2a420*/  IMAD.WIDE.U32 R22, R4, R5, R48 ;  /* 0x0000000504167225 */ /* 0x002fc800078e0030 */
        /* <DEDUP_REMOVED lines=21> */
[----:B-----5:R-:W-:Y:S01]  /*2a580*/  SHF.R.S32.HI R5, RZ, 0x1f, R14 ;  /* 0x0000001fff057819 */ /* 0x020fe2000001140e */
        /* <DEDUP_REMOVED lines=12> */
.L_x_4493:
[----:B------:R-:W-:Y:S05]  /*2a650*/  BSYNC.RECONVERGENT B3 ;  /* 0x0000000000037941 */ /* 0x000fea0003800200 */
.L_x_4492:
        /* <DEDUP_REMOVED lines=47> */
.L_x_4495:
[----:B------:R-:W-:Y:S05]  /*2a950*/  BSYNC.RECONVERGENT B3 ;  /* 0x0000000000037941 */ /* 0x000fea0003800200 */
.L_x_4494:
        /* <DEDUP_REMOVED lines=34> */
.L_x_4491:
[----:B------:R-:W-:Y:S05]  /*2ab80*/  BSYNC.RECONVERGENT B2 ;  /* 0x0000000000027941 */ /* 0x000fea0003800200 */
.L_x_4490:
[----:B------:R-:W-:-:S07]  /*2ab90*/  PRMT R4, R48, 0x7610, R4 ;  /* 0x0000761030047816 */ /* 0x000fce0000000004 */
.L_x_4486:
[----:B------:R-:W-:Y:S05]  /*2aba0*/  BSYNC.RECONVERGENT B1 ;  /* 0x0000000000017941 */ /* 0x000fea0003800200 */
.L_x_4485:
[----:B------:R-:W-:Y:S01]  /*2abb0*/  STG.E.U16 desc[UR6][R8.64], R4 ;  /* 0x0000000408007986 */ /* 0x000fe2000c101506 */
[----:B------:R-:W-:Y:S05]  /*2abc0*/  EXIT ;  /* 0x000000000000794d */ /* 0x000fea0003800000 */
.L_x_4496:
        /* <DEDUP_REMOVED lines=11> */
.L_x_19021:


//--------------------- .text._ZN2at6native73_GLOBAL__N__c8866d80_35_SparseBinaryOpIntersectionKernel_cu_b2145a98_327112apply_kernelILi128ELi8EZNS1_29binary_op_intersection_kernelINS1_5MulOpEllEEvRNS_14TensorIteratorEllRKNS_6TensorEbEUliE_EEviT1_ --------------------------
	.section	.text._ZN2at6native73_GLOBAL__N__c8866d80_35_SparseBinaryOpIntersectionKernel_cu_b2145a98_327112apply_kernelILi128ELi8EZNS1_29binary_op_intersection_kernelINS1_5MulOpEllEEvRNS_14TensorIteratorEllRKNS_6TensorEbEUliE_EEviT1_,"ax",@progbits
	.align	128
.text._ZN2at6native73_GLOBAL__N__c8866d80_35_SparseBinaryOpIntersectionKernel_cu_b2145a98_327112apply_kernelILi128ELi8EZNS1_29binary_op_intersection_kernelINS1_5MulOpEllEEvRNS_14TensorIteratorEllRKNS_6TensorEbEUliE_EEviT1_:
        .type           _ZN2at6native73_GLOBAL__N__c8866d80_35_SparseBinaryOpIntersectionKernel_cu_b2145a98_327112apply_kernelILi128ELi8EZNS1_29binary_op_intersection_kernelINS1_5MulOpEllEEvRNS_14TensorIteratorEllRKNS_6TensorEbEUliE_EEviT1_,@function
        .size           _ZN2at6native73_GLOBAL__N__c8866d80_35_SparseBinaryOpIntersectionKernel_cu_b2145a98_327112apply_kernelILi128ELi8EZNS1_29binary_op_intersection_kernelINS1_5MulOpEllEEvRNS_14TensorIteratorEllRKNS_6TensorEbEUliE_EEviT1_,(.L_x_19022 - _ZN2at6native73_GLOBAL__N__c8866d80_35_SparseBinaryOpIntersectionKernel_cu_b2145a98_327112apply_kernelILi128ELi8EZNS1_29binary_op_intersection_kernelINS1_5MulOpEllEEvRNS_14TensorIteratorEllRKNS_6TensorEbEUliE_EEviT1_)
        .other          _ZN2at6native73_GLOBAL__N__c8866d80_35_SparseBinaryOpIntersectionKernel_cu_b2145a98_327112apply_kernelILi128ELi8EZNS1_29binary_op_intersection_kernelINS1_5MulOpEllEEvRNS_14TensorIteratorEllRKNS_6TensorEbEUliE_EEviT1_,@"STO_CUDA_ENTRY STV_DEFAULT"
_ZN2at6native73_GLOBAL__N__c8866d80_35_SparseBinaryOpIntersectionKernel_cu_b2145a98_327112apply_kernelILi128ELi8EZNS1_29binary_op_intersection_kernelINS1_5MulOpEllEEvRNS_14TensorIteratorEllRKNS_6TensorEbEUliE_EEviT1_:
        /* <DEDUP_REMOVED lines=46> */
[----:B------:R-:W-:Y:S02]  /*02e0*/  MOV R5, RZ ;  /* 0x000000ff00057202 */ /* 0x000fe40000000f00 */
        /* <DEDUP_REMOVED lines=8> */
[----:B------:R-:W-:Y:S02]  /*0370*/  LOP3.LUT R4, R0, 0xf, RZ, 0xc0, !PT ;  /* 0x0000000f00047812 */ /* 0x000fe400078ec0ff */
[----:B------:R-:W-:Y:S02]  /*0380*/  MOV R52, RZ ;  /* 0x000000ff00347202 */ /* 0x000fe40000000f00 */
[----:B------:R-:W-:Y:S02]  /*0390*/  MOV R5, RZ ;  /* 0x000000ff00057202 */ /* 0x000fe40000000f00 */
[----:B---3--:R-:W-:-:S04]  /*03a0*/  LEA R10, P1, R6, R10, 0x3 ;  /* 0x0000000a060a7211 */ /* 0x008fc800078218ff */
[----:B------:R-:W-:Y:S01]  /*03b0*/  LEA.HI.X R11, R6, R11, R7, 0x3, P1 ;  /* 0x0000000b060b7211 */ /* 0x000fe200008f1c07 */
[----:B--2---:R-:W-:Y:S08]  /*03c0*/  @!P0 BRA `(.L_x_4502) ;  /* 0x0000000c00388947 */ /* 0x004ff00003800000 */
[----:B------:R-:W1:Y:S01]  /*03d0*/  LDC.64 R6, c[0x0][0x728] ;  /* 0x0001ca00ff067b82 */ /* 0x000e620000000a00 */
[----:B------:R-:W-:Y:S01]  /*03e0*/  HFMA2 R52, -RZ, RZ, 0, 0 ;  /* 0x00000000ff347431 */ /* 0x000fe200000001ff */
[----:B------:R-:W-:Y:S01]  /*03f0*/  LOP3.LUT R48, R48, 0x7fffffff, RZ, 0xc0, !PT ;  /* 0x7fffffff30307812 */ /* 0x000fe200078ec0ff */
[----:B------:R-:W2:Y:S01]  /*0400*/  LDCU.64 UR28, c[0x0][0x758] ;  /* 0x0000eb00ff1c77ac */ /* 0x000ea20008000a00 */
[----:B------:R-:W-:Y:S02]  /*0410*/  LOP3.LUT R2, R0, 0xfffffff0, RZ, 0xc0, !PT ;  /* 0xfffffff000027812 */ /* 0x000fe400078ec0ff */
[----:B------:R-:W-:-:S07]  /*0420*/  MOV R5, RZ ;  /* 0x000000ff00057202 */ /* 0x000fce0000000f00 */
.L_x_4503:
        /* <DEDUP_REMOVED lines=20> */
[----:B---3--:R-:W-:-:S03]  /*0570*/  IMAD.WIDE.U32 R40, R46, UR28, RZ ;  /* 0x0000001c2e287c25 */ /* 0x008fc6000f8e00ff */
[----:B------:R-:W-:Y:S01]  /*0580*/  IADD3 R17, PT, PT, R19, R17, RZ ;  /* 0x0000001113117210 */ /* 0x000fe20007ffe0ff */
[----:B------:R-:W-:-:S03]  /*0590*/  IMAD R19, R47, UR28, RZ ;  /* 0x0000001c2f137c24 */ /* 0x000fc6000f8e02ff */
[----:B------:R-:W-:Y:S01]  /*05a0*/  LEA.HI.X R17, R18, R7, R17, 0x3, P0 ;  /* 0x0000000712117211 */ /* 0x000fe200000f1c11 */
[----:B------:R-:W-:Y:S01]  /*05b0*/  IMAD R19, R46, UR29, R19 ;  /* 0x0000001d2e137c24 */ /* 0x000fe2000f8e0213 */
[----:B------:R-:W-:Y:S01]  /*05c0*/  LEA R18, P0, R40, R6, 0x3 ;  /* 0x0000000628127211 */ /* 0x000fe200078018ff */
[----:B----4-:R-:W-:-:S03]  /*05d0*/  IMAD R21, R21, UR28, RZ ;  /* 0x0000001c15157c24 */ /* 0x010fc6000f8e02ff */
[----:B------:R-:W-:Y:S01]  /*05e0*/  IADD3 R19, PT, PT, R41, R19, RZ ;  /* 0x0000001329137210 */ /* 0x000fe20007ffe0ff */
[----:B------:R-:W2:Y:S01]  /*05f0*/  LDG.E.64 R16, desc[UR6][R16.64] ;  /* 0x0000000610107981 */ /* 0x000ea2000c1e1b00 */
[----:B------:R-:W-:Y:S02]  /*0600*/  IMAD R21, R20, UR29, R21 ;  /* 0x0000001d14157c24 */ /* 0x000fe4000f8e0215 */
[----:B------:R-:W-:Y:S01]  /*0610*/  LEA.HI.X R19, R40, R7, R19, 0x3, P0 ;  /* 0x0000000728137211 */ /* 0x000fe200000f1c13 */
[----:B------:R-:W-:-:S05]  /*0620*/  IMAD.WIDE.U32 R40, R20, UR28, RZ ;  /* 0x0000001c14287c25 */ /* 0x000fca000f8e00ff */
[----:B------:R-:W3:Y:S01]  /*0630*/  LDG.E.64 R18, desc[UR6][R18.64] ;  /* 0x0000000612127981 */ /* 0x000ee2000c1e1b00 */
[----:B------:R-:W-:Y:S01]  /*0640*/  LEA R20, P0, R40, R6, 0x3 ;  /* 0x0000000628147211 */ /* 0x000fe200078018ff */
[----:B------:R-:W-:Y:S01]  /*0650*/  IMAD R23, R23, UR28, RZ ;  /* 0x0000001c17177c24 */ /* 0x000fe2000f8e02ff */
[----:B------:R-:W-:-:S03]  /*0660*/  IADD3 R21, PT, PT, R41, R21, RZ ;  /* 0x0000001529157210 */ /* 0x000fc60007ffe0ff */
[----:B------:R-:W-:Y:S01]  /*0670*/  IMAD R23, R22, UR29, R23 ;  /* 0x0000001d16177c24 */ /* 0x000fe2000f8e0217 */
[----:B------:R-:W-:Y:S01]  /*0680*/  LEA.HI.X R21, R40, R7, R21, 0x3, P0 ;  /* 0x0000000728157211 */ /* 0x000fe200000f1c15 */
[----:B------:R-:W-:-:S05]  /*0690*/  IMAD.WIDE.U32 R40, R22, UR28, RZ ;  /* 0x0000001c16287c25 */ /* 0x000fca000f8e00ff */
[----:B------:R-:W4:Y:S01]  /*06a0*/  LDG.E.64 R20, desc[UR6][R20.64] ;  /* 0x0000000614147981 */ /* 0x000f22000c1e1b00 */
        /* <DEDUP_REMOVED lines=65> */
[----:B------:R-:W-:Y:S01]  /*0ac0*/  IADD3 R41, PT, PT, R41, R45, RZ ;  /* 0x0000002d29297210 */ /* 0x000fe20007ffe0ff */
[----:B------:R-:W-:Y:S02]  /*0ad0*/  IMAD R13, R13, UR28, RZ ;  /* 0x0000001c0d0d7c24 */ /* 0x000fe4000f8e02ff */
[----:B------:R-:W-:Y:S01]  /*0ae0*/  IMAD R45, R42, UR29, R43 ;  /* 0x0000001d2a2d7c24 */ /* 0x000fe2000f8e022b */
[----:B------:R-:W-:Y:S01]  /*0af0*/  LEA.HI.X R51, R40, R7, R41, 0x3, P0 ;  /* 0x0000000728337211 */ /* 0x000fe200000f1c29 */
[----:B------:R-:W-:-:S04]  /*0b00*/  IMAD.WIDE.U32 R40, R42, UR28, RZ ;  /* 0x0000001c2a287c25 */ /* 0x000fc8000f8e00ff */
[----:B------:R-:W4:Y:S01]  /*0b10*/  LDG.E.64 R42, desc[UR6][R50.64] ;  /* 0x00000006322a7981 */ /* 0x000f22000c1e1b00 */
[----:B------:R-:W-:Y:S01]  /*0b20*/  LEA R44, P0, R40, R6, 0x3 ;  /* 0x00000006282c7211 */ /* 0x000fe200078018ff */
[----:B------:R-:W-:Y:S01]  /*0b30*/  IMAD.WIDE.U32 R46, R12, UR28, RZ ;  /* 0x0000001c0c2e7c25 */ /* 0x000fe2000f8e00ff */
[----:B------:R-:W-:-:S03]  /*0b40*/  IADD3 R41, PT, PT, R41, R45, RZ ;  /* 0x0000002d29297210 */ /* 0x000fc60007ffe0ff */
[----:B------:R-:W-:Y:S01]  /*0b50*/  IMAD R13, R12, UR29, R13 ;  /* 0x0000001d0c0d7c24 */ /* 0x000fe2000f8e020d */
[----:B------:R-:W-:Y:S01]  /*0b60*/  LEA.HI.X R45, R40, R7, R41, 0x3, P0 ;  /* 0x00000007282d7211 */ /* 0x000fe200000f1c29 */
[----:B------:R-:W-:Y:S01]  /*0b70*/  IMAD R15, R15, UR28, RZ ;  /* 0x0000001c0f0f7c24 */ /* 0x000fe2000f8e02ff */
[----:B------:R-:W-:Y:S02]  /*0b80*/  LEA R12, P0, R46, R6, 0x3 ;  /* 0x000000062e0c7211 */ /* 0x000fe400078018ff */
[----:B------:R-:W-:Y:S02]  /*0b90*/  IADD3 R13, PT, PT, R47, R13, RZ ;  /* 0x0000000d2f0d7210 */ /* 0x000fe40007ffe0ff */
[----:B------:R-:W4:Y:S01]  /*0ba0*/  LDG.E.64 R44, desc[UR6][R44.64] ;  /* 0x000000062c2c7981 */ /* 0x000f22000c1e1b00 */
[----:B------:R-:W-:Y:S01]  /*0bb0*/  IMAD R41, R14, UR29, R15 ;  /* 0x0000001d0e297c24 */ /* 0x000fe2000f8e020f */
[----:B------:R-:W-:Y:S01]  /*0bc0*/  LEA.HI.X R13, R46, R7, R13, 0x3, P0 ;  /* 0x000000072e0d7211 */ /* 0x000fe200000f1c0d */
[----:B------:R-:W-:-:S05]  /*0bd0*/  IMAD.WIDE.U32 R14, R14, UR28, RZ ;  /* 0x0000001c0e0e7c25 */ /* 0x000fca000f8e00ff */
[----:B------:R-:W4:Y:S01]  /*0be0*/  LDG.E.64 R12, desc[UR6][R12.64] ;  /* 0x000000060c0c7981 */ /* 0x000f22000c1e1b00 */
[----:B------:R-:W-:Y:S02]  /*0bf0*/  LEA R40, P0, R14, R6, 0x3 ;  /* 0x000000060e287211 */ /* 0x000fe400078018ff */
[----:B------:R-:W-:-:S04]  /*0c00*/  IADD3 R15, PT, PT, R15, R41, RZ ;  /* 0x000000290f0f7210 */ /* 0x000fc80007ffe0ff */
[----:B------:R-:W-:-:S06]  /*0c10*/  LEA.HI.X R41, R14, R7, R15, 0x3, P0 ;  /* 0x000000070e297211 */ /* 0x000fcc00000f1c0f */
[----:B------:R-:W4:Y:S01]  /*0c20*/  LDG.E.64 R40, desc[UR6][R40.64] ;  /* 0x0000000628287981 */ /* 0x000f22000c1e1b00 */
[----:B------:R-:W-:Y:S02]  /*0c30*/  MOV R53, R5 ;  /* 0x0000000500357202 */ /* 0x000fe40000000f00 */
[----:B------:R-:W-:Y:S02]  /*0c40*/  IADD3 R2, P0, PT, R2, -0x10, RZ ;  /* 0xfffffff002027810 */ /* 0x000fe40007f1e0ff */
[----:B------:R-:W-:Y:S02]  /*0c50*/  IADD3 R10, P1, PT, R10, 0x80, RZ ;  /* 0x000000800a0a7810 */ /* 0x000fe40007f3e0ff */
[----:B------:R-:W-:Y:S02]  /*0c60*/  IADD3.X R48, PT, PT, R48, -0x1, RZ, P0, !PT ;  /* 0xffffffff30307810 */ /* 0x000fe400007fe4ff */
[----:B------:R-:W-:Y:S02]  /*0c70*/  ISETP.NE.U32.AND P0, PT, R2, RZ, PT ;  /* 0x000000ff0200720c */ /* 0x000fe40003f05070 */
[----:B------:R-:W-:-:S02]  /*0c80*/  IADD3.X R11, PT, PT, RZ, R11, RZ, P1, !PT ;  /* 0x0000000bff0b7210 */ /* 0x000fc40000ffe4ff */
[----:B------:R-:W-:Y:S01]  /*0c90*/  ISETP.NE.AND.EX P0, PT, R48, RZ, PT, P0 ;  /* 0x000000ff3000720c */ /* 0x000fe20003f05300 */
[----:B--2--5:R-:W-:Y:S02]  /*0ca0*/  IMAD R17, R17, R8, RZ ;  /* 0x0000000811117224 */ /* 0x024fe400078e02ff */
[----:B------:R-:W-:-:S04]  /*0cb0*/  IMAD.WIDE.U32 R14, R8, R16, R52 ;  /* 0x00000010080e7225 */ /* 0x000fc800078e0034 */
[----:B------:R-:W-:Y:S02]  /*0cc0*/  IMAD R17, R9, R16, R17 ;  /* 0x0000001009117224 */ /* 0x000fe400078e0211 */
[----:B---3--:R-:W-:-:S03]  /*0cd0*/  IMAD R5, R19, R8, RZ ;  /* 0x0000000813057224 */ /* 0x008fc600078e02ff */
[----:B------:R-:W-:Y:S01]  /*0ce0*/  IADD3 R15, PT, PT, R15, R17, RZ ;  /* 0x000000110f0f7210 */ /* 0x000fe20007ffe0ff */
[-C--:B------:R-:W-:Y:S02]  /*0cf0*/  IMAD R5, R9, R18.reuse, R5 ;  /* 0x0000001209057224 */ /* 0x080fe400078e0205 */
[----:B------:R-:W-:-:S05]  /*0d00*/  IMAD.WIDE.U32 R18, R8, R18, R14 ;  /* 0x0000001208127225 */ /* 0x000fca00078e000e */
[----:B------:R-:W-:Y:S01]  /*0d10*/  IADD3 R19, PT, PT, R19, R5, RZ ;  /* 0x0000000513137210 */ /* 0x000fe20007ffe0ff */
[----:B----4-:R-:W-:-:S04]  /*0d20*/  IMAD R5, R21, R8, RZ ;  /* 0x0000000815057224 */ /* 0x010fc800078e02ff */
[-C--:B------:R-:W-:Y:S02]  /*0d30*/  IMAD R5, R9, R20.reuse, R5 ;  /* 0x0000001409057224 */ /* 0x080fe400078e0205 */
[----:B------:R-:W-:-:S05]  /*0d40*/  IMAD.WIDE.U32 R20, R8, R20, R18 ;  /* 0x0000001408147225 */ /* 0x000fca00078e0012 */
[----:B------:R-:W-:Y:S01]  /*0d50*/  IADD3 R21, PT, PT, R21, R5, RZ ;  /* 0x0000000515157210 */ /* 0x000fe20007ffe0ff */
[----:B------:R-:W-:-:S04]  /*0d60*/  IMAD R5, R23, R8, RZ ;  /* 0x0000000817057224 */ /* 0x000fc800078e02ff */
        /* <DEDUP_REMOVED lines=41> */
[----:B------:R-:W-:-:S04]  /*1000*/  IMAD.WIDE.U32 R44, R8, R44, R42 ;  /* 0x0000002c082c7225 */ /* 0x000fc800078e002a */
[----:B------:R-:W-:Y:S01]  /*1010*/  IMAD R13, R13, R8, RZ ;  /* 0x000000080d0d7224 */ /* 0x000fe200078e02ff */
[----:B------:R-:W-:-:S03]  /*1020*/  IADD3 R45, PT, PT, R45, R5, RZ ;  /* 0x000000052d2d7210 */ /* 0x000fc60007ffe0ff */
[-C--:B------:R-:W-:Y:S02]  /*1030*/  IMAD R5, R9, R12.reuse, R13 ;  /* 0x0000000c09057224 */ /* 0x080fe400078e020d */
[----:B------:R-:W-:-:S05]  /*1040*/  IMAD.WIDE.U32 R12, R8, R12, R44 ;  /* 0x0000000c080c7225 */ /* 0x000fca00078e002c */
[----:B------:R-:W-:Y:S01]  /*1050*/  IADD3 R13, PT, PT, R13, R5, RZ ;  /* 0x000000050d0d7210 */ /* 0x000fe20007ffe0ff */
[----:B------:R-:W-:-:S04]  /*1060*/  IMAD R5, R41, R8, RZ ;  /* 0x0000000829057224 */ /* 0x000fc800078e02ff */
[-C--:B------:R-:W-:Y:S02]  /*1070*/  IMAD R5, R9, R40.reuse, R5 ;  /* 0x0000002809057224 */ /* 0x080fe400078e0205 */
[----:B------:R-:W-:-:S05]  /*1080*/  IMAD.WIDE.U32 R52, R8, R40, R12 ;  /* 0x0000002808347225 */ /* 0x000fca00078e000c */
[----:B------:R-:W-:Y:S01]  /*1090*/  IADD3 R5, PT, PT, R53, R5, RZ ;  /* 0x0000000535057210 */ /* 0x000fe20007ffe0ff */
[----:B------:R-:W-:Y:S06]  /*10a0*/  @P0 BRA `(.L_x_4503) ;  /* 0xfffffff000e00947 */ /* 0x000fec000383ffff */
.L_x_4502:
        /* <DEDUP_REMOVED lines=31> */
[----:B------:R-:W2:Y:S01]  /*12a0*/  LDG.E.64 R12, desc[UR6][R12.64] ;  /* 0x000000060c0c7981 */ /* 0x000ea2000c1e1b00 */
[----:B------:R-:W-:Y:S01]  /*12b0*/  IMAD.WIDE.U32 R28, R20, UR28, RZ ;  /* 0x0000001c141c7c25 */ /* 0x000fe2000f8e00ff */
[----:B------:R-:W-:-:S03]  /*12c0*/  LEA.HI.X R27, R30, R7, R4, 0x3, P1 ;  /* 0x000000071e1b7211 */ /* 0x000fc600008f1c04 */
[----:B------:R-:W-:Y:S01]  /*12d0*/  IMAD R31, R20, UR29, R21 ;  /* 0x0000001d141f7c24 */ /* 0x000fe2000f8e0215 */
[----:B------:R-:W-:Y:S01]  /*12e0*/  LEA R30, P1, R28, R6, 0x3 ;  /* 0x000000061c1e7211 */ /* 0x000fe200078218ff */
[----:B------:R1:W3:Y:S01]  /*12f0*/  LDG.E.64 R20, desc[UR6][R26.64] ;  /* 0x000000061a147981 */ /* 0x0002e2000c1e1b00 */
[----:B------:R-:W-:Y:S02]  /*1300*/  IMAD R23, R23, UR28, RZ ;  /* 0x0000001c17177c24 */ /* 0x000fe4000f8e02ff */
[----:B------:R-:W-:Y:S02]  /*1310*/  IADD3 R4, PT, PT, R29, R31, RZ ;  /* 0x0000001f1d047210 */ /* 0x000fe40007ffe0ff */
[----:B------:R-:W-:Y:S02]  /*1320*/  IMAD R33, R22, UR29, R23 ;  /* 0x0000001d16217c24 */ /* 0x000fe4000f8e0217 */
[----:B------:R-:W-:Y:S01]  /*1330*/  LEA.HI.X R31, R28, R7, R4, 0x3, P1 ;  /* 0x000000071c1f7211 */ /* 0x000fe200008f1c04 */
[----:B------:R-:W-:-:S04]  /*1340*/  IMAD.WIDE.U32 R28, R22, UR28, RZ ;  /* 0x0000001c161c7c25 */ /* 0x000fc8000f8e00ff */
[----:B------:R4:W3:Y:S01]  /*1350*/  LDG.E.64 R22, desc[UR6][R30.64] ;  /* 0x000000061e167981 */ /* 0x0008e2000c1e1b00 */
[----:B------:R-:W-:Y:S01]  /*1360*/  LEA R32, P1, R28, R6, 0x3 ;  /* 0x000000061c207211 */ /* 0x000fe200078218ff */
[----:B------:R-:W-:Y:S01]  /*1370*/  IMAD R25, R25, UR28, RZ ;  /* 0x0000001c19197c24 */ /* 0x000fe2000f8e02ff */
[----:B------:R-:W-:Y:S01]  /*1380*/  IADD3 R4, PT, PT, R29, R33, RZ ;  /* 0x000000211d047210 */ /* 0x000fe20007ffe0ff */
[----:B-1----:R-:W-:-:S03]  /*1390*/  IMAD.WIDE.U32 R26, R24, UR28, RZ ;  /* 0x0000001c181a7c25 */ /* 0x002fc6000f8e00ff */
[----:B------:R-:W-:Y:S01]  /*13a0*/  LEA.HI.X R33, R28, R7, R4, 0x3, P1 ;  /* 0x000000071c217211 */ /* 0x000fe200008f1c04 */
[----:B------:R-:W-:Y:S01]  /*13b0*/  IMAD R29, R24, UR29, R25 ;  /* 0x0000001d181d7c24 */ /* 0x000fe2000f8e0219 */
[----:B------:R-:W-:-:S03]  /*13c0*/  LEA R28, P1, R26, R6, 0x3 ;  /* 0x000000061a1c7211 */ /* 0x000fc600078218ff */
[----:B------:R1:W3:Y:S01]  /*13d0*/  LDG.E.64 R24, desc[UR6][R32.64] ;  /* 0x0000000620187981 */ /* 0x0002e2000c1e1b00 */
[----:B------:R-:W-:Y:S01]  /*13e0*/  IADD3 R4, PT, PT, R27, R29, RZ ;  /* 0x0000001d1b047210 */ /* 0x000fe20007ffe0ff */
[----:B------:R-:W-:Y:S02]  /*13f0*/  IMAD R19, R19, UR28, RZ ;  /* 0x0000001c13137c24 */ /* 0x000fe4000f8e02ff */
[----:B------:R-:W-:Y:S01]  /*1400*/  IMAD R17, R17, UR28, RZ ;  /* 0x0000001c11117c24 */ /* 0x000fe2000f8e02ff */
[----:B------:R-:W-:Y:S01]  /*1410*/  LEA.HI.X R29, R26, R7, R4, 0x3, P1 ;  /* 0x000000071a1d7211 */ /* 0x000fe200008f1c04 */
[----:B------:R-:W-:-:S04]  /*1420*/  IMAD.WIDE.U32 R26, R18, UR28, RZ ;  /* 0x0000001c121a7c25 */ /* 0x000fc8000f8e00ff */
[----:B----4-:R-:W-:Y:S02]  /*1430*/  IMAD R31, R18, UR29, R19 ;  /* 0x0000001d121f7c24 */ /* 0x010fe4000f8e0213 */
[----:B------:R4:W3:Y:S01]  /*1440*/  LDG.E.64 R18, desc[UR6][R28.64] ;  /* 0x000000061c127981 */ /* 0x0008e2000c1e1b00 */
[----:B------:R-:W-:Y:S01]  /*1450*/  LEA R30, P1, R26, R6, 0x3 ;  /* 0x000000061a1e7211 */ /* 0x000fe200078218ff */
[----:B-1----:R-:W-:Y:S01]  /*1460*/  IMAD.WIDE.U32 R32, R16, UR28, RZ ;  /* 0x0000001c10207c25 */ /* 0x002fe2000f8e00ff */
[----:B------:R-:W-:-:S03]  /*1470*/  IADD3 R4, PT, PT, R27, R31, RZ ;  /* 0x0000001f1b047210 */ /* 0x000fc60007ffe0ff */
[----:B------:R-:W-:Y:S01]  /*1480*/  IMAD R17, R16, UR29, R17 ;  /* 0x0000001d10117c24 */ /* 0x000fe2000f8e0211 */
[----:B------:R-:W-:Y:S01]  /*1490*/  LEA.HI.X R31, R26, R7, R4, 0x3, P1 ;  /* 0x000000071a1f7211 */ /* 0x000fe200008f1c04 */
[----:B------:R-:W-:Y:S01]  /*14a0*/  IMAD R15, R15, UR28, RZ ;  /* 0x0000001c0f0f7c24 */ /* 0x000fe2000f8e02ff */
[----:B------:R-:W-:Y:S02]  /*14b0*/  LEA R26, P1, R32, R6, 0x3 ;  /* 0x00000006201a7211 */ /* 0x000fe400078218ff */
[----:B------:R-:W-:Y:S02]  /*14c0*/  IADD3 R4, PT, PT, R33, R17, RZ ;  /* 0x0000001121047210 */ /* 0x000fe40007ffe0ff */
[----:B------:R-:W3:Y:S01]  /*14d0*/  LDG.E.64 R16, desc[UR6][R30.64] ;  /* 0x000000061e107981 */ /* 0x000ee2000c1e1b00 */
[----:B------:R-:W-:Y:S01]  /*14e0*/  IMAD.WIDE.U32 R34, R14, UR28, RZ ;  /* 0x0000001c0e227c25 */ /* 0x000fe2000f8e00ff */
[----:B------:R-:W-:-:S03]  /*14f0*/  LEA.HI.X R27, R32, R7, R4, 0x3, P1 ;  /* 0x00000007201b7211 */ /* 0x000fc600008f1c04 */
[----:B----4-:R-:W-:Y:S01]  /*1500*/  IMAD R29, R14, UR29, R15 ;  /* 0x0000001d0e1d7c24 */ /* 0x010fe2000f8e020f */
[----:B------:R-:W-:Y:S01]  /*1510*/  LEA R6, P1, R34, R6, 0x3 ;  /* 0x0000000622067211 */ /* 0x000fe200078218ff */
[----:B------:R-:W4:Y:S03]  /*1520*/  LDG.E.64 R14, desc[UR6][R26.64] ;  /* 0x000000061a0e7981 */ /* 0x000f26000c1e1b00 */
[----:B------:R-:W-:-:S04]  /*1530*/  IADD3 R4, PT, PT, R35, R29, RZ ;  /* 0x0000001d23047210 */ /* 0x000fc80007ffe0ff */
[----:B------:R-:W-:-:S06]  /*1540*/  LEA.HI.X R7, R34, R7, R4, 0x3, P1 ;  /* 0x0000000722077211 */ /* 0x000fcc00008f1c04 */
[----:B------:R-:W4:Y:S01]  /*1550*/  LDG.E.64 R6, desc[UR6][R6.64] ;  /* 0x0000000606067981 */ /* 0x000f22000c1e1b00 */
[----:B------:R-:W-:Y:S02]  /*1560*/  MOV R4, R52 ;  /* 0x0000003400047202 */ /* 0x000fe40000000f00 */
[----:B------:R-:W-:-:S04]  /*1570*/  IADD3 R10, P1, PT, R10, 0x40, RZ ;  /* 0x000000400a0a7810 */ /* 0x000fc80007f3e0ff */
[----:B------:R-:W-:Y:S01]  /*1580*/  IADD3.X R11, PT, PT, RZ, R11, RZ, P1, !PT ;  /* 0x0000000bff0b7210 */ /* 0x000fe20000ffe4ff */
[----:B--2--5:R-:W-:Y:S02]  /*1590*/  IMAD R13, R13, R8, RZ ;  /* 0x000000080d0d7224 */ /* 0x024fe400078e02ff */
[----:B------:R-:W-:-:S04]  /*15a0*/  IMAD.WIDE.U32 R4, R8, R12, R4 ;  /* 0x0000000c08047225 */ /* 0x000fc800078e0004 */
[----:B------:R-:W-:-:S05]  /*15b0*/  IMAD R13, R9, R12, R13 ;  /* 0x0000000c090d7224 */ /* 0x000fca00078e020d */
[----:B------:R-:W-:Y:S01]  /*15c0*/  IADD3 R5, PT, PT, R5, R13, RZ ;  /* 0x0000000d05057210 */ /* 0x000fe20007ffe0ff */
[----:B---3--:R-:W-:-:S04]  /*15d0*/  IMAD R13, R21, R8, RZ ;  /* 0x00000008150d7224 */ /* 0x008fc800078e02ff */
        /* <DEDUP_REMOVED lines=18> */
[----:B----4-:R-:W-:Y:S01]  /*1700*/  IMAD R13, R15, R8, RZ ;  /* 0x000000080f0d7224 */ /* 0x010fe200078e02ff */
[----:B------:R-:W-:-:S03]  /*1710*/  IADD3 R17, PT, PT, R17, R5, RZ ;  /* 0x0000000511117210 */ /* 0x000fc60007ffe0ff */
[-C--:B------:R-:W-:Y:S02]  /*1720*/  IMAD R13, R9, R14.reuse, R13 ;  /* 0x0000000e090d7224 */ /* 0x080fe400078e020d */
[----:B------:R-:W-:-:S04]  /*1730*/  IMAD.WIDE.U32 R14, R8, R14, R16 ;  /* 0x0000000e080e7225 */ /* 0x000fc800078e0010 */
[----:B------:R-:W-:Y:S01]  /*1740*/  IMAD R5, R7, R8, RZ ;  /* 0x0000000807057224 */ /* 0x000fe200078e02ff */
[----:B------:R-:W-:-:S03]  /*1750*/  IADD3 R15, PT, PT, R15, R13, RZ ;  /* 0x0000000d0f0f7210 */ /* 0x000fc60007ffe0ff */
[-C--:B------:R-:W-:Y:S02]  /*1760*/  IMAD R5, R9, R6.reuse, R5 ;  /* 0x0000000609057224 */ /* 0x080fe400078e0205 */
[----:B------:R-:W-:-:S05]  /*1770*/  IMAD.WIDE.U32 R52, R8, R6, R14 ;  /* 0x0000000608347225 */ /* 0x000fca00078e000e */
[----:B------:R-:W-:-:S07]  /*1780*/  IADD3 R5, PT, PT, R53, R5, RZ ;  /* 0x0000000535057210 */ /* 0x000fce0007ffe0ff */
.L_x_4504:
        /* <DEDUP_REMOVED lines=19> */
[----:B------:R-:W-:Y:S02]  /*18c0*/  IMAD R17, R19, UR28, RZ ;  /* 0x0000001c13117c24 */ /* 0x000fe4000f8e02ff */
[----:B----4-:R-:W-:Y:S01]  /*18d0*/  IMAD R23, R23, UR28, RZ ;  /* 0x0000001c17177c24 */ /* 0x010fe2000f8e02ff */
[----:B------:R-:W-:Y:S01]  /*18e0*/  LEA.HI.X R15, R16, R7, R15, 0x3, P1 ;  /* 0x00000007100f7211 */ /* 0x000fe200008f1c0f */
[----:B------:R-:W-:Y:S01]  /*18f0*/  IMAD R17, R18, UR29, R17 ;  /* 0x0000001d12117c24 */ /* 0x000fe2000f8e0211 */
[----:B------:R-:W-:-:S04]  /*1900*/  LEA R16, P1, R20, R6, 0x3 ;  /* 0x0000000614107211 */ /* 0x000fc800078218ff */
[----:B------:R-:W-:Y:S01]  /*1910*/  IADD3 R17, PT, PT, R21, R17, RZ ;  /* 0x0000001115117210 */ /* 0x000fe20007ffe0ff */
[----:B------:R-:W2:Y:S01]  /*1920*/  LDG.E.64 R14, desc[UR6][R14.64] ;  /* 0x000000060e0e7981 */ /* 0x000ea2000c1e1b00 */
[----:B------:R-:W-:Y:S02]  /*1930*/  IMAD.WIDE.U32 R18, R22, UR28, RZ ;  /* 0x0000001c16127c25 */ /* 0x000fe4000f8e00ff */
[----:B------:R-:W-:Y:S02]  /*1940*/  LEA.HI.X R17, R20, R7, R17, 0x3, P1 ;  /* 0x0000000714117211 */ /* 0x000fe400008f1c11 */
[----:B------:R-:W-:Y:S01]  /*1950*/  IMAD R23, R22, UR29, R23 ;  /* 0x0000001d16177c24 */ /* 0x000fe2000f8e0217 */
[----:B------:R-:W-:Y:S01]  /*1960*/  LEA R20, P1, R18, R6, 0x3 ;  /* 0x0000000612147211 */ /* 0x000fe200078218ff */
[----:B------:R-:W-:Y:S02]  /*1970*/  IMAD R13, R13, UR28, RZ ;  /* 0x0000001c0d0d7c24 */ /* 0x000fe4000f8e02ff */
[----:B------:R-:W3:Y:S01]  /*1980*/  LDG.E.64 R16, desc[UR6][R16.64] ;  /* 0x0000000610107981 */ /* 0x000ee2000c1e1b00 */
[----:B------:R-:W-:Y:S01]  /*1990*/  IADD3 R2, PT, PT, R19, R23, RZ ;  /* 0x0000001713027210 */ /* 0x000fe20007ffe0ff */
[----:B------:R-:W-:-:S03]  /*19a0*/  IMAD.WIDE.U32 R22, R12, UR28, RZ ;  /* 0x0000001c0c167c25 */ /* 0x000fc6000f8e00ff */
[----:B------:R-:W-:Y:S01]  /*19b0*/  LEA.HI.X R21, R18, R7, R2, 0x3, P1 ;  /* 0x0000000712157211 */ /* 0x000fe200008f1c02 */
[----:B------:R-:W-:Y:S01]  /*19c0*/  IMAD R13, R12, UR29, R13 ;  /* 0x0000001d0c0d7c24 */ /* 0x000fe2000f8e020d */
[----:B------:R-:W-:-:S04]  /*19d0*/  LEA R6, P1, R22, R6, 0x3 ;  /* 0x0000000616067211 */ /* 0x000fc800078218ff */
[----:B------:R-:W4:Y:S01]  /*19e0*/  LDG.E.64 R20, desc[UR6][R20.64] ;  /* 0x0000000614147981 */ /* 0x000f22000c1e1b00 */
        /* <DEDUP_REMOVED lines=8> */
[----:B------:R-:W-:Y:S02]  /*1a70*/  IMAD R13, R9, R14, R13 ;  /* 0x0000000e090d7224 */ /* 0x000fe400078e020d */
[----:B---3--:R-:W-:-:S03]  /*1a80*/  IMAD R5, R17, R8, RZ ;  /* 0x0000000811057224 */ /* 0x008fc600078e02ff */
[----:B------:R-:W-:Y:S01]  /*1a90*/  IADD3 R53, PT, PT, R53, R13, RZ ;  /* 0x0000000d35357210 */ /* 0x000fe20007ffe0ff */
[-C--:B------:R-:W-:Y:S02]  /*1aa0*/  IMAD R5, R9, R16.reuse, R5 ;  /* 0x0000001009057224 */ /* 0x080fe400078e0205 */
[----:B------:R-:W-:-:S04]  /*1ab0*/  IMAD.WIDE.U32 R16, R8, R16, R52 ;  /* 0x0000001008107225 */ /* 0x000fc800078e0034 */
[----:B----4-:R-:W-:Y:S01]  /*1ac0*/  IMAD R13, R21, R8, RZ ;  /* 0x00000008150d7224 */ /* 0x010fe200078e02ff */
[----:B------:R-:W-:-:S03]  /*1ad0*/  IADD3 R17, PT, PT, R17, R5, RZ ;  /* 0x0000000511117210 */ /* 0x000fc60007ffe0ff */
[-C--:B------:R-:W-:Y:S02]  /*1ae0*/  IMAD R13, R9, R20.reuse, R13 ;  /* 0x00000014090d7224 */ /* 0x080fe400078e020d */
[----:B------:R-:W-:-:S05]  /*1af0*/  IMAD.WIDE.U32 R16, R8, R20, R16 ;  /* 0x0000001408107225 */ /* 0x000fca00078e0010 */
[----:B------:R-:W-:Y:S01]  /*1b00*/  IADD3 R17, PT, PT, R17, R13, RZ ;  /* 0x0000000d11117210 */ /* 0x000fe20007ffe0ff */
[----:B------:R-:W-:-:S04]  /*1b10*/  IMAD R5, R7, R8, RZ ;  /* 0x0000000807057224 */ /* 0x000fc800078e02ff */
[-C--:B------:R-:W-:Y:S02]  /*1b20*/  IMAD R5, R9, R6.reuse, R5 ;  /* 0x0000000609057224 */ /* 0x080fe400078e0205 */
[----:B------:R-:W-:-:S05]  /*1b30*/  IMAD.WIDE.U32 R52, R8, R6, R16 ;  /* 0x0000000608347225 */ /* 0x000fca00078e0010 */
[----:B------:R-:W-:-:S07]  /*1b40*/  IADD3 R5, PT, PT, R53, R5, RZ ;  /* 0x0000000535057210 */ /* 0x000fce0007ffe0ff */
.L_x_4505:
        /* <DEDUP_REMOVED lines=11> */
[----:B------:R-:W-:Y:S02]  /*1c00*/  ISETP.NE.U32.AND P0, PT, R0, 0x1, PT ;  /* 0x000000010000780c */ /* 0x000fe40003f05070 */
[----:B------:R-:W-:Y:S02]  /*1c10*/  MOV R53, R5 ;  /* 0x0000000500357202 */ /* 0x000fe40000000f00 */
[----:B------:R-:W-:Y:S01]  /*1c20*/  ISETP.NE.AND.EX P0, PT, RZ, RZ, PT, P0 ;  /* 0x000000ffff00720c */ /* 0x000fe20003f05300 */
[----:B--2--5:R-:W-:Y:S02]  /*1c30*/  IMAD R17, R15, R8, RZ ;  /* 0x000000080f117224 */ /* 0x024fe400078e02ff */
[----:B------:R-:W-:-:S04]  /*1c40*/  IMAD.WIDE.U32 R52, R8, R14, R52 ;  /* 0x0000000e08347225 */ /* 0x000fc800078e0034 */
[----:B------:R-:W-:-:S05]  /*1c50*/  IMAD R17, R9, R14, R17 ;  /* 0x0000000e09117224 */ /* 0x000fca00078e0211 */
[----:B------:R-:W-:Y:S01]  /*1c60*/  IADD3 R5, PT, PT, R53, R17, RZ ;  /* 0x0000001135057210 */ /* 0x000fe20007ffe0ff */
[----:B------:R-:W-:Y:S06]  /*1c70*/  @!P0 BRA `(.L_x_4501) ;  /* 0x0000000000748947 */ /* 0x000fec0003800000 */
        /* <DEDUP_REMOVED lines=18> */
[----:B------:R-:W-:Y:S01]  /*1da0*/  MOV R53, R5 ;  /* 0x0000000500357202 */ /* 0x000fe20000000f00 */
[----:B--2---:R-:W-:Y:S02]  /*1db0*/  IMAD R11, R11, R8, RZ ;  /* 0x000000080b0b7224 */ /* 0x004fe400078e02ff */
[----:B------:R-:W-:-:S04]  /*1dc0*/  IMAD.WIDE.U32 R52, R8, R10, R52 ;  /* 0x0000000a08347225 */ /* 0x000fc800078e0034 */
[----:B------:R-:W-:Y:S01]  /*1dd0*/  IMAD R11, R9, R10, R11 ;  /* 0x0000000a090b7224 */ /* 0x000fe200078e020b */
[----:B------:R-:W-:-:S04]  /*1de0*/  @P0 MOV R4, R52 ;  /* 0x0000003400040202 */ /* 0x000fc80000000f00 */
[----:B------:R-:W-:Y:S01]  /*1df0*/  IADD3 R5, PT, PT, R53, R11, RZ ;  /* 0x0000000b35057210 */ /* 0x000fe20007ffe0ff */
[----:B---3--:R-:W-:-:S04]  /*1e00*/  @P0 IMAD R11, R7, R8, RZ ;  /* 0x00000008070b0224 */ /* 0x008fc800078e02ff */
[-C--:B------:R-:W-:Y:S02]  /*1e10*/  @P0 IMAD R11, R9, R6.reuse, R11 ;  /* 0x00000006090b0224 */ /* 0x080fe400078e020b */
[----:B------:R-:W-:-:S05]  /*1e20*/  @P0 IMAD.WIDE.U32 R8, R8, R6, R4 ;  /* 0x0000000608080225 */ /* 0x000fca00078e0004 */
[----:B------:R-:W-:Y:S02]  /*1e30*/  @P0 IADD3 R5, PT, PT, R9, R11, RZ ;  /* 0x0000000b09050210 */ /* 0x000fe40007ffe0ff */
[----:B------:R-:W-:-:S07]  /*1e40*/  @P0 MOV R52, R8 ;  /* 0x0000000800340202 */ /* 0x000fce0000000f00 */
.L_x_4501:
[----:B------:R-:W1:Y:S01]  /*1e50*/  LDC.64 R6, c[0x0][0x710] ;  /* 0x0001c400ff067b82 */ /* 0x000e620000000a00 */
[----:B------:R-:W-:Y:S02]  /*1e60*/  MOV R53, R5 ;  /* 0x0000000500357202 */ /* 0x000fe40000000f00 */
[----:B------:R-:W-:-:S04]  /*1e70*/  IADD3 R3, PT, PT, R3, 0x80, RZ ;  /* 0x0000008003037810 */ /* 0x000fc80007ffe0ff */
[----:B------:R-:W-:Y:S01]  /*1e80*/  ISETP.GE.AND P0, PT, R3, UR4, PT ;  /* 0x0000000403007c0c */ /* 0x000fe2000bf06270 */
[----:B-1----:R1:W-:-:S12]  /*1e90*/  STG.E.64 desc[UR6][R6.64], R52 ;  /* 0x0000003406007986 */ /* 0x0023d8000c101b06 */
[----:B------:R-:W-:Y:S05]  /*1ea0*/  @P0 BRA `(.L_x_4506) ;  /* 0x0000003800980947 */ /* 0x000fea0003800000 */
[----:B-1----:R-:W1:Y:S01]  /*1eb0*/  LDC.64 R6, c[0x0][0x738] ;  /* 0x0001ce00ff067b82 */ /* 0x002e620000000a00 */
[----:B------:R-:W2:Y:S07]  /*1ec0*/  LDCU.64 UR28, c[0x0][0x740] ;  /* 0x0000e800ff1c77ac */ /* 0x000eae0008000a00 */
[----:B------:R-:W3:Y:S08]  /*1ed0*/  LDC.64 R4, c[0x0][0x720] ;  /* 0x0001c800ff047b82 */ /* 0x000ef00000000a00 */
[----:B------:R-:W4:Y:S01]  /*1ee0*/  LDC.64 R14, c[0x0][0x718] ;  /* 0x0001c600ff0e7b82 */ /* 0x000f220000000a00 */
[----:B-1----:R-:W2:Y:S04]  /*1ef0*/  LDG.E.64 R6, desc[UR6][R6.64] ;  /* 0x0000000606067981 */ /* 0x002ea8000c1e1b00 */
[----:B---3--:R-:W3:Y:S01]  /*1f00*/  LDG.E.64 R4, desc[UR6][R4.64] ;  /* 0x0000000604047981 */ /* 0x008ee2000c1e1b00 */
[----:B------:R-:W-:Y:S01]  /*1f10*/  ISETP.NE.AND P1, PT, RZ, UR5, PT ;  /* 0x00000005ff007c0c */ /* 0x000fe2000bf25270 */
[----:B------:R-:W-:Y:S01]  /*1f20*/  HFMA2 R52, -RZ, RZ, 0, 0 ;  /* 0x00000000ff347431 */ /* 0x000fe200000001ff */
        /* <DEDUP_REMOVED lines=22> */
[----:B------:R-:W-:Y:S02]  /*2090*/  MOV R52, RZ ;  /* 0x000000ff00347202 */ /* 0x000fe40000000f00 */
[----:B---3--:R-:W-:-:S04]  /*20a0*/  LEA R10, P1, R4, R10, 0x3 ;  /* 0x0000000a040a7211 */ /* 0x008fc800078218ff */
[----:B------:R-:W-:Y:S02]  /*20b0*/  LEA.HI.X R11, R4, R11, R5, 0x3, P1 ;  /* 0x0000000b040b7211 */ /* 0x000fe400008f1c05 */
[----:B------:R-:W-:Y:S02]  /*20c0*/  LOP3.LUT R4, R0, 0xf, RZ, 0xc0, !PT ;  /* 0x0000000f00047812 */ /* 0x000fe400078ec0ff */
[----:B------:R-:W-:Y:S01]  /*20d0*/  MOV R5, RZ ;  /* 0x000000ff00057202 */ /* 0x000fe20000000f00 */
[----:B--2---:R-:W-:Y:S06]  /*20e0*/  @!P0 BRA `(.L_x_4508) ;  /* 0x0000000c00388947 */ /* 0x004fec0003800000 */
[----:B------:R-:W1:Y:S01]  /*20f0*/  LDC.64 R6, c[0x0][0x728] ;  /* 0x0001ca00ff067b82 */ /* 0x000e620000000a00 */
[----:B------:R-:W-:Y:S01]  /*2100*/  HFMA2 R52, -RZ, RZ, 0, 0 ;  /* 0x00000000ff347431 */ /* 0x000fe200000001ff */
[----:B------:R-:W-:Y:S01]  /*2110*/  LOP3.LUT R48, R48, 0x7fffffff, RZ, 0xc0, !PT ;  /* 0x7fffffff30307812 */ /* 0x000fe200078ec0ff */
[----:B------:R-:W2:Y:S01]  /*2120*/  LDCU.64 UR28, c[0x0][0x758] ;  /* 0x0000eb00ff1c77ac */ /* 0x000ea20008000a00 */
[----:B------:R-:W-:Y:S02]  /*2130*/  LOP3.LUT R2, R0, 0xfffffff0, RZ, 0xc0, !PT ;  /* 0xfffffff000027812 */ /* 0x000fe400078ec0ff */
[----:B------:R-:W-:-:S07]  /*2140*/  MOV R5, RZ ;  /* 0x000000ff00057202 */ /* 0x000fce0000000f00 */
.L_x_4509:
        /* <DEDUP_REMOVED lines=200> */
.L_x_4508:
        /* <DEDUP_REMOVED lines=110> */
.L_x_4510:
        /* <DEDUP_REMOVED lines=60> */
.L_x_4511:
        /* <DEDUP_REMOVED lines=48> */
.L_x_4507:
[----:B------:R-:W1:Y:S01]  /*3b70*/  LDC.64 R6, c[0x0][0x710] ;  /* 0x0001c400ff067b82 */ /* 0x000e620000000a00 */
[----:B------:R-:W-:Y:S02]  /*3b80*/  MOV R53, R5 ;  /* 0x0000000500357202 */ /* 0x000fe40000000f00 */
[----:B------:R-:W-:-:S03]  /*3b90*/  IADD3 R3, PT, PT, R3, 0x80, RZ ;  /* 0x0000008003037810 */ /* 0x000fc60007ffe0ff */
[----:B-1----:R1:W-:Y:S04]  /*3ba0*/  STG.E.64 desc[UR6][R6.64], R52 ;  /* 0x0000003406007986 */ /* 0x0023e8000c101b06 */
.L_x_4500:
[----:B------:R-:W-:-:S13]  /*3bb0*/  ISETP.GE.AND P0, PT, R3, UR4, PT ;  /* 0x0000000403007c0c */ /* 0x000fda000bf06270 */
        /* <DEDUP_REMOVED lines=37> */
[----:B------:R-:W-:Y:S01]  /*3e10*/  MOV R10, R6 ;  /* 0x00000006000a7202 */ /* 0x000fe20000000f00 */
[----:B------:R-:W-:Y:S01]  /*3e20*/  HFMA2 R48, -RZ, RZ, 0, 0 ;  /* 0x00000000ff307431 */ /* 0x000fe200000001ff */
[----:B------:R-:W-:Y:S01]  /*3e30*/  BSSY.RECONVERGENT B2, `(.L_x_4515) ;  /* 0x00000cd000027945 */ /* 0x000fe20003800200 */
[----:B------:R-:W-:Y:S02]  /*3e40*/  LOP3.LUT R6, R2, 0x7fffffff, RZ, 0xc0, !PT ;  /* 0x7fffffff02067812 */ /* 0x000fe400078ec0ff */
[----:B------:R-:W-:Y:S02]  /*3e50*/  MOV R11, R7 ;  /* 0x00000007000b7202 */ /* 0x000fe40000000f00 */
[----:B------:R-:W-:Y:S02]  /*3e60*/  LOP3.LUT R2, R0, 0xfffffff0, RZ, 0xc0, !PT ;  /* 0xfffffff000027812 */ /* 0x000fe400078ec0ff */
[----:B------:R-:W-:-:S07]  /*3e70*/  MOV R5, RZ ;  /* 0x000000ff00057202 */ /* 0x000fce0000000f00 */
.L_x_4516:
        /* <DEDUP_REMOVED lines=20> */
[----:B--2---:R-:W-:-:S03]  /*3fc0*/  IMAD.WIDE.U32 R40, R46, UR16, RZ ;  /* 0x000000102e287c25 */ /* 0x004fc6000f8e00ff */
[----:B------:R-:W-:Y:S01]  /*3fd0*/  IADD3 R7, PT, PT, R45, R7, RZ ;  /* 0x000000072d077210 */ /* 0x000fe20007ffe0ff */
[----:B------:R-:W-:-:S03]  /*3fe0*/  IMAD R45, R47, UR16, RZ ;  /* 0x000000102f2d7c24 */ /* 0x000fc6000f8e02ff */
[----:B------:R-:W-:Y:S01]  /*3ff0*/  LEA.HI.X R17, R44, UR27, R7, 0x3, P0 ;  /* 0x0000001b2c117c11 */ /* 0x000fe200080f1c07 */
[----:B------:R-:W-:Y:S01]  /*4000*/  IMAD R7, R46, UR17, R45 ;  /* 0x000000112e077c24 */ /* 0x000fe2000f8e022d */
[----:B------:R-:W-:Y:S01]  /*4010*/  LEA R44, P0, R40, UR26, 0x3 ;  /* 0x0000001a282c7c11 */ /* 0x000fe2000f8018ff */
[----:B---3--:R-:W-:-:S03]  /*4020*/  IMAD R19, R19, UR16, RZ ;  /* 0x0000001013137c24 */ /* 0x008fc6000f8e02ff */
[----:B------:R-:W2:Y:S01]  /*4030*/  LDG.E.64 R16, desc[UR6][R16.64] ;  /* 0x0000000610107981 */ /* 0x000ea2000c1e1b00 */
[----:B------:R-:W-:-:S04]  /*4040*/  IADD3 R7, PT, PT, R41, R7, RZ ;  /* 0x0000000729077210 */ /* 0x000fc80007ffe0ff */
[----:B------:R-:W-:Y:S01]  /*4050*/  LEA.HI.X R45, R40, UR27, R7, 0x3, P0 ;  /* 0x0000001b282d7c11 */ /* 0x000fe200080f1c07 */
[----:B------:R-:W-:-:S04]  /*4060*/  IMAD.WIDE.U32 R40, R18, UR16, RZ ;  /* 0x0000001012287c25 */ /* 0x000fc8000f8e00ff */
[----:B------:R-:W-:Y:S02]  /*4070*/  IMAD R7, R18, UR17, R19 ;  /* 0x0000001112077c24 */ /* 0x000fe4000f8e0213 */
[----:B------:R0:W3:Y:S01]  /*4080*/  LDG.E.64 R18, desc[UR6][R44.64] ;  /* 0x000000062c127981 */ /* 0x0000e2000c1e1b00 */
[----:B------:R-:W-:Y:S01]  /*4090*/  LEA R46, P0, R40, UR26, 0x3 ;  /* 0x0000001a282e7c11 */ /* 0x000fe2000f8018ff */
[----:B----4-:R-:W-:Y:S01]  /*40a0*/  IMAD R21, R21, UR16, RZ ;  /* 0x0000001015157c24 */ /* 0x010fe2000f8e02ff */
[----:B------:R-:W-:-:S04]  /*40b0*/  IADD3 R7, PT, PT, R41, R7, RZ ;  /* 0x0000000729077210 */ /* 0x000fc80007ffe0ff */
[----:B------:R-:W-:Y:S01]  /*40c0*/  LEA.HI.X R47, R40, UR27, R7, 0x3, P0 ;  /* 0x0000001b282f7c11 */ /* 0x000fe200080f1c07 */
[----:B------:R-:W-:-:S04]  /*40d0*/  IMAD.WIDE.U32 R40, R20, UR16, RZ ;  /* 0x0000001014287c25 */ /* 0x000fc8000f8e00ff */
[----:B------:R-:W-:Y:S02]  /*40e0*/  IMAD R7, R20, UR17, R21 ;  /* 0x0000001114077c24 */ /* 0x000fe4000f8e0215 */
[----:B------:R1:W4:Y:S01]  /*40f0*/  LDG.E.64 R20, desc[UR6][R46.64] ;  /* 0x000000062e147981 */ /* 0x000322000c1e1b00 */
[----:B------:R-:W-:Y:S01]  /*4100*/  LEA R50, P0, R40, UR26, 0x3 ;  /* 0x0000001a28327c11 */ /* 0x000fe2000f8018ff */
[----:B------:R-:W-:Y:S01]  /*4110*/  IMAD R23, R23, UR16, RZ ;  /* 0x0000001017177c24 */ /* 0x000fe2000f8e02ff */
[----:B------:R-:W-:-:S04]  /*4120*/  IADD3 R7, PT, PT, R41, R7, RZ ;  /* 0x0000000729077210 */ /* 0x000fc80007ffe0ff */
[----:B------:R-:W-:Y:S01]  /*4130*/  LEA.HI.X R51, R40, UR27, R7, 0x3, P0 ;  /* 0x0000001b28337c11 */ /* 0x000fe200080f1c07 */
[----:B------:R-:W-:-:S04]  /*4140*/  IMAD.WIDE.U32 R40, R22, UR16, RZ ;  /* 0x0000001016287c25 */ /* 0x000fc8000f8e00ff */
[----:B------:R-:W-:Y:S02]  /*4150*/  IMAD R7, R22, UR17, R23 ;  /* 0x0000001116077c24 */ /* 0x000fe4000f8e0217 */
[----:B------:R1:W4:Y:S01]  /*4160*/  LDG.E.64 R22, desc[UR6][R50.64] ;  /* 0x0000000632167981 */ /* 0x000322000c1e1b00 */
[----:B0-----:R-:W-:Y:S01]  /*4170*/  LEA R44, P0, R40, UR26, 0x3 ;  /* 0x0000001a282c7c11 */ /* 0x001fe2000f8018ff */
[----:B------:R-:W-:Y:S01]  /*4180*/  IMAD R25, R25, UR16, RZ ;  /* 0x0000001019197c24 */ /* 0x000fe2000f8e02ff */
[----:B------:R-:W-:-:S04]  /*4190*/  IADD3 R7, PT, PT, R41, R7, RZ ;  /* 0x0000000729077210 */ /* 0x000fc80007ffe0ff */
[----:B------:R-:W-:Y:S01]  /*41a0*/  LEA.HI.X R45, R40, UR27, R7, 0x3, P0 ;  /* 0x0000001b282d7c11 */ /* 0x000fe200080f1c07 */
[----:B------:R-:W-:-:S04]  /*41b0*/  IMAD.WIDE.U32 R40, R24, UR16, RZ ;  /* 0x0000001018287c25 */ /* 0x000fc8000f8e00ff */
[----:B------:R-:W-:Y:S02]  /*41c0*/  IMAD R7, R24, UR17, R25 ;  /* 0x0000001118077c24 */ /* 0x000fe4000f8e0219 */
[----:B------:R0:W4:Y:S01]  /*41d0*/  LDG.E.64 R24, desc[UR6][R44.64] ;  /* 0x000000062c187981 */ /* 0x000122000c1e1b00 */
[----:B-1----:R-:W-:Y:S01]  /*41e0*/  LEA R46, P0, R40, UR26, 0x3 ;  /* 0x0000001a282e7c11 */ /* 0x002fe2000f8018ff */
[----:B------:R-:W-:Y:S01]  /*41f0*/  IMAD R27, R27, UR16, RZ ;  /* 0x000000101b1b7c24 */ /* 0x000fe2000f8e02ff */
        /* <DEDUP_REMOVED lines=49> */
[----:B------:R-:W-:Y:S01]  /*4510*/  IADD3 R7, PT, PT, R41, R7, RZ ;  /* 0x0000000729077210 */ /* 0x000fe20007ffe0ff */
[----:B------:R-:W-:-:S03]  /*4520*/  IMAD R13, R13, UR16, RZ ;  /* 0x000000100d0d7c24 */ /* 0x000fc6000f8e02ff */
[----:B------:R-:W-:Y:S01]  /*4530*/  LEA.HI.X R51, R40, UR27, R7, 0x3, P0 ;  /* 0x0000001b28337c11 */ /* 0x000fe200080f1c07 */
[----:B------:R-:W-:-:S04]  /*4540*/  IMAD.WIDE.U32 R40, R42, UR16, RZ ;  /* 0x000000102a287c25 */ /* 0x000fc8000f8e00ff */
[----:B------:R-:W-:Y:S01]  /*4550*/  IMAD R7, R42, UR17, R43 ;  /* 0x000000112a077c24 */ /* 0x000fe2000f8e022b */
[----:B0-----:R-:W-:Y:S01]  /*4560*/  LEA R44, P0, R40, UR26, 0x3 ;  /* 0x0000001a282c7c11 */ /* 0x001fe2000f8018ff */
[----:B------:R-:W4:Y:S01]  /*4570*/  LDG.E.64 R42, desc[UR6][R50.64] ;  /* 0x00000006322a7981 */ /* 0x000f22000c1e1b00 */
[C---:B-1----:R-:W-:Y:S02]  /*4580*/  IMAD.WIDE.U32 R46, R12.reuse, UR16, RZ ;  /* 0x000000100c2e7c25 */ /* 0x042fe4000f8e00ff */
[----:B------:R-:W-:Y:S02]  /*4590*/  IADD3 R7, PT, PT, R41, R7, RZ ;  /* 0x0000000729077210 */ /* 0x000fe40007ffe0ff */
[----:B------:R-:W-:Y:S02]  /*45a0*/  IMAD R13, R12, UR17, R13 ;  /* 0x000000110c0d7c24 */ /* 0x000fe4000f8e020d */
[----:B------:R-:W-:Y:S02]  /*45b0*/  LEA.HI.X R45, R40, UR27, R7, 0x3, P0 ;  /* 0x0000001b282d7c11 */ /* 0x000fe400080f1c07 */
[----:B------:R-:W-:-:S02]  /*45c0*/  LEA R12, P0, R46, UR26, 0x3 ;  /* 0x0000001a2e0c7c11 */ /* 0x000fc4000f8018ff */
[----:B------:R-:W-:Y:S02]  /*45d0*/  IADD3 R7, PT, PT, R47, R13, RZ ;  /* 0x0000000d2f077210 */ /* 0x000fe40007ffe0ff */
[----:B------:R-:W4:Y:S01]  /*45e0*/  LDG.E.64 R44, desc[UR6][R44.64] ;  /* 0x000000062c2c7981 */ /* 0x000f22000c1e1b00 */
[----:B------:R-:W-:Y:S01]  /*45f0*/  IMAD R15, R15, UR16, RZ ;  /* 0x000000100f0f7c24 */ /* 0x000fe2000f8e02ff */
[----:B------:R-:W-:-:S03]  /*4600*/  LEA.HI.X R13, R46, UR27, R7, 0x3, P0 ;  /* 0x0000001b2e0d7c11 */ /* 0x000fc600080f1c07 */
[C---:B------:R-:W-:Y:S02]  /*4610*/  IMAD R7, R14.reuse, UR17, R15 ;  /* 0x000000110e077c24 */ /* 0x040fe4000f8e020f */
[----:B------:R-:W-:Y:S01]  /*4620*/  IMAD.WIDE.U32 R14, R14, UR16, RZ ;  /* 0x000000100e0e7c25 */ /* 0x000fe2000f8e00ff */
[----:B------:R-:W4:Y:S02]  /*4630*/  LDG.E.64 R12, desc[UR6][R12.64] ;  /* 0x000000060c0c7981 */ /* 0x000f24000c1e1b00 */
[----:B------:R-:W-:Y:S02]  /*4640*/  LEA R40, P0, R14, UR26, 0x3 ;  /* 0x0000001a0e287c11 */ /* 0x000fe4000f8018ff */
[----:B------:R-:W-:-:S04]  /*4650*/  IADD3 R7, PT, PT, R15, R7, RZ ;  /* 0x000000070f077210 */ /* 0x000fc80007ffe0ff */
[----:B------:R-:W-:-:S05]  /*4660*/  LEA.HI.X R41, R14, UR27, R7, 0x3, P0 ;  /* 0x0000001b0e297c11 */ /* 0x000fca00080f1c07 */
        /* <DEDUP_REMOVED lines=10> */
[----:B------:R-:W-:-:S05]  /*4710*/  IMAD R7, R9, R16, R7 ;  /* 0x0000001009077224 */ /* 0x000fca00078e0207 */
[----:B------:R-:W-:Y:S01]  /*4720*/  IADD3 R47, PT, PT, R47, R7, RZ ;  /* 0x000000072f2f7210 */ /* 0x000fe20007ffe0ff */
[----:B---3--:R-:W-:-:S04]  /*4730*/  IMAD R5, R19, R8, RZ ;  /* 0x0000000813057224 */ /* 0x008fc800078e02ff */
        /* <DEDUP_REMOVED lines=55> */
[----:B------:R-:W-:Y:S02]  /*4ab0*/  IMAD R5, R15, R8, RZ ;  /* 0x000000080f057224 */ /* 0x000fe400078e02ff */
[----:B------:R-:W-:-:S04]  /*4ac0*/  IMAD.WIDE.U32 R48, R8, R14, R12 ;  /* 0x0000000e08307225 */ /* 0x000fc800078e000c */
[----:B------:R-:W-:-:S05]  /*4ad0*/  IMAD R5, R9, R14, R5 ;  /* 0x0000000e09057224 */ /* 0x000fca00078e0205 */
[----:B------:R-:W-:Y:S01]  /*4ae0*/  IADD3 R5, PT, PT, R49, R5, RZ ;  /* 0x0000000531057210 */ /* 0x000fe20007ffe0ff */
[----:B------:R-:W-:Y:S06]  /*4af0*/  @P0 BRA `(.L_x_4516) ;  /* 0xfffffff000e00947 */ /* 0x000fec000383ffff */
[----:B------:R-:W-:Y:S05]  /*4b00*/  BSYNC.RECONVERGENT B2 ;  /* 0x0000000000027941 */ /* 0x000fea0003800200 */
.L_x_4515:
[----:B------:R-:W-:Y:S02]  /*4b10*/  MOV R6, R10 ;  /* 0x0000000a00067202 */ /* 0x000fe40000000f00 */
[----:B------:R-:W-:-:S07]  /*4b20*/  MOV R7, R11 ;  /* 0x0000000b00077202 */ /* 0x000fce0000000f00 */
.L_x_4514:
        /* <DEDUP_REMOVED lines=31> */
[----:B------:R-:W2:Y:S01]  /*4d20*/  LDG.E.64 R12, desc[UR6][R12.64] ;  /* 0x000000060c0c7981 */ /* 0x000ea2000c1e1b00 */
[----:B------:R-:W-:Y:S01]  /*4d30*/  IMAD.WIDE.U32 R26, R18, UR28, RZ ;  /* 0x0000001c121a7c25 */ /* 0x000fe2000f8e00ff */
[----:B------:R-:W-:-:S03]  /*4d40*/  LEA.HI.X R25, R28, UR31, R25, 0x3, P1 ;  /* 0x0000001f1c197c11 */ /* 0x000fc600088f1c19 */
[----:B------:R-:W-:Y:S01]  /*4d50*/  IMAD R29, R18, UR29, R19 ;  /* 0x0000001d121d7c24 */ /* 0x000fe2000f8e0213 */
[----:B------:R-:W-:Y:S01]  /*4d60*/  LEA R28, P1, R26, UR30, 0x3 ;  /* 0x0000001e1a1c7c11 */ /* 0x000fe2000f8218ff */
[----:B------:R1:W3:Y:S01]  /*4d70*/  LDG.E.64 R18, desc[UR6][R24.64] ;  /* 0x0000000618127981 */ /* 0x0002e2000c1e1b00 */
[----:B------:R-:W-:Y:S02]  /*4d80*/  IMAD R21, R21, UR28, RZ ;  /* 0x0000001c15157c24 */ /* 0x000fe4000f8e02ff */
[----:B------:R-:W-:Y:S02]  /*4d90*/  IADD3 R27, PT, PT, R27, R29, RZ ;  /* 0x0000001d1b1b7210 */ /* 0x000fe40007ffe0ff */
[----:B------:R-:W-:Y:S02]  /*4da0*/  IMAD R31, R20, UR29, R21 ;  /* 0x0000001d141f7c24 */ /* 0x000fe4000f8e0215 */
[----:B------:R-:W-:Y:S01]  /*4db0*/  LEA.HI.X R29, R26, UR31, R27, 0x3, P1 ;  /* 0x0000001f1a1d7c11 */ /* 0x000fe200088f1c1b */
[----:B------:R-:W-:-:S04]  /*4dc0*/  IMAD.WIDE.U32 R26, R20, UR28, RZ ;  /* 0x0000001c141a7c25 */ /* 0x000fc8000f8e00ff */
[----:B------:R4:W3:Y:S01]  /*4dd0*/  LDG.E.64 R20, desc[UR6][R28.64] ;  /* 0x000000061c147981 */ /* 0x0008e2000c1e1b00 */
[----:B------:R-:W-:Y:S01]  /*4de0*/  LEA R30, P1, R26, UR30, 0x3 ;  /* 0x0000001e1a1e7c11 */ /* 0x000fe2000f8218ff */
[----:B------:R-:W-:Y:S01]  /*4df0*/  IMAD R23, R23, UR28, RZ ;  /* 0x0000001c17177c24 */ /* 0x000fe2000f8e02ff */
[----:B------:R-:W-:Y:S01]  /*4e00*/  IADD3 R27, PT, PT, R27, R31, RZ ;  /* 0x0000001f1b1b7210 */ /* 0x000fe20007ffe0ff */
[----:B-1----:R-:W-:-:S03]  /*4e10*/  IMAD.WIDE.U32 R24, R22, UR28, RZ ;  /* 0x0000001c16187c25 */ /* 0x002fc6000f8e00ff */
[----:B------:R-:W-:Y:S01]  /*4e20*/  LEA.HI.X R31, R26, UR31, R27, 0x3, P1 ;  /* 0x0000001f1a1f7c11 */ /* 0x000fe200088f1c1b */
[----:B------:R-:W-:Y:S01]  /*4e30*/  IMAD R27, R22, UR29, R23 ;  /* 0x0000001d161b7c24 */ /* 0x000fe2000f8e0217 */
[----:B------:R-:W-:-:S03]  /*4e40*/  LEA R26, P1, R24, UR30, 0x3 ;  /* 0x0000001e181a7c11 */ /* 0x000fc6000f8218ff */
[----:B------:R1:W3:Y:S01]  /*4e50*/  LDG.E.64 R22, desc[UR6][R30.64] ;  /* 0x000000061e167981 */ /* 0x0002e2000c1e1b00 */
[----:B------:R-:W-:Y:S01]  /*4e60*/  IADD3 R25, PT, PT, R25, R27, RZ ;  /* 0x0000001b19197210 */ /* 0x000fe20007ffe0ff */
[----:B------:R-:W-:Y:S02]  /*4e70*/  IMAD R17, R17, UR28, RZ ;  /* 0x0000001c11117c24 */ /* 0x000fe4000f8e02ff */
[----:B------:R-:W-:Y:S01]  /*4e80*/  IMAD R33, R15, UR28, RZ ;  /* 0x0000001c0f217c24 */ /* 0x000fe2000f8e02ff */
[----:B------:R-:W-:Y:S01]  /*4e90*/  LEA.HI.X R27, R24, UR31, R25, 0x3, P1 ;  /* 0x0000001f181b7c11 */ /* 0x000fe200088f1c19 */
[----:B------:R-:W-:-:S04]  /*4ea0*/  IMAD.WIDE.U32 R24, R16, UR28, RZ ;  /* 0x0000001c10187c25 */ /* 0x000fc8000f8e00ff */
[----:B----4-:R-:W-:Y:S02]  /*4eb0*/  IMAD R29, R16, UR29, R17 ;  /* 0x0000001d101d7c24 */ /* 0x010fe4000f8e0211 */
[----:B------:R-:W4:Y:S01]  /*4ec0*/  LDG.E.64 R16, desc[UR6][R26.64] ;  /* 0x000000061a107981 */ /* 0x000f22000c1e1b00 */
[----:B------:R-:W-:Y:S01]  /*4ed0*/  LEA R28, P1, R24, UR30, 0x3 ;  /* 0x0000001e181c7c11 */ /* 0x000fe2000f8218ff */
[----:B-1----:R-:W-:Y:S01]  /*4ee0*/  IMAD.WIDE.U32 R30, R14, UR28, RZ ;  /* 0x0000001c0e1e7c25 */ /* 0x002fe2000f8e00ff */
[----:B------:R-:W-:-:S03]  /*4ef0*/  IADD3 R15, PT, PT, R25, R29, RZ ;  /* 0x0000001d190f7210 */ /* 0x000fc60007ffe0ff */
[----:B------:R-:W-:Y:S01]  /*4f00*/  IMAD R33, R14, UR29, R33 ;  /* 0x0000001d0e217c24 */ /* 0x000fe2000f8e0221 */
[----:B------:R-:W-:Y:S02]  /*4f10*/  LEA.HI.X R29, R24, UR31, R15, 0x3, P1 ;  /* 0x0000001f181d7c11 */ /* 0x000fe400088f1c0f */
[C---:B------:R-:W-:Y:S02]  /*4f20*/  LEA R14, P1, R30.reuse, UR30, 0x3 ;  /* 0x0000001e1e0e7c11 */ /* 0x040fe4000f8218ff */
[----:B------:R-:W-:Y:S01]  /*4f30*/  IADD3 R15, PT, PT, R31, R33, RZ ;  /* 0x000000211f0f7210 */ /* 0x000fe20007ffe0ff */
[----:B------:R-:W4:Y:S01]  /*4f40*/  LDG.E.64 R24, desc[UR6][R28.64] ;  /* 0x000000061c187981 */ /* 0x000f22000c1e1b00 */
[----:B------:R-:W-:Y:S02]  /*4f50*/  IMAD R11, R11, UR28, RZ ;  /* 0x0000001c0b0b7c24 */ /* 0x000fe4000f8e02ff */
[----:B------:R-:W-:Y:S01]  /*4f60*/  LEA.HI.X R15, R30, UR31, R15, 0x3, P1 ;  /* 0x0000001f1e0f7c11 */ /* 0x000fe200088f1c0f */
[----:B------:R-:W-:-:S04]  /*4f70*/  IMAD.WIDE.U32 R32, R10, UR28, RZ ;  /* 0x0000001c0a207c25 */ /* 0x000fc8000f8e00ff */
[----:B------:R-:W-:Y:S01]  /*4f80*/  IMAD R11, R10, UR29, R11 ;  /* 0x0000001d0a0b7c24 */ /* 0x000fe2000f8e020b */
[----:B------:R-:W4:Y:S01]  /*4f90*/  LDG.E.64 R14, desc[UR6][R14.64] ;  /* 0x000000060e0e7981 */ /* 0x000f22000c1e1b00 */
[----:B------:R-:W-:-:S03]  /*4fa0*/  LEA R10, P1, R32, UR30, 0x3 ;  /* 0x0000001e200a7c11 */ /* 0x000fc6000f8218ff */
[----:B------:R-:W-:-:S04]  /*4fb0*/  IADD3 R11, PT, PT, R33, R11, RZ ;  /* 0x0000000b210b7210 */ /* 0x000fc80007ffe0ff */
[----:B------:R-:W-:-:S06]  /*4fc0*/  LEA.HI.X R11, R32, UR31, R11, 0x3, P1 ;  /* 0x0000001f200b7c11 */ /* 0x000fcc00088f1c0b */
        /* <DEDUP_REMOVED lines=36> */
.L_x_4517:
        /* <DEDUP_REMOVED lines=17> */
[----:B---3--:R-:W-:-:S03]  /*5320*/  IMAD.WIDE.U32 R18, R16, UR28, RZ ;  /* 0x0000001c10127c25 */ /* 0x008fc6000f8e00ff */
[----:B------:R-:W-:Y:S01]  /*5330*/  IADD3 R13, PT, PT, R15, R13, RZ ;  /* 0x0000000d0f0d7210 */ /* 0x000fe20007ffe0ff */
[----:B------:R-:W-:Y:S02]  /*5340*/  IMAD R15, R17, UR28, RZ ;  /* 0x0000001c110f7c24 */ /* 0x000fe4000f8e02ff */
[----:B----4-:R-:W-:Y:S01]  /*5350*/  IMAD R21, R21, UR28, RZ ;  /* 0x0000001c15157c24 */ /* 0x010fe2000f8e02ff */
[----:B------:R-:W-:Y:S01]  /*5360*/  LEA.HI.X R13, R14, UR31, R13, 0x3, P1 ;  /* 0x0000001f0e0d7c11 */ /* 0x000fe200088f1c0d */
[----:B------:R-:W-:Y:S01]  /*5370*/  IMAD R15, R16, UR29, R15 ;  /* 0x0000001d100f7c24 */ /* 0x000fe2000f8e020f */
[----:B------:R-:W-:-:S04]  /*5380*/  LEA R14, P1, R18, UR30, 0x3 ;  /* 0x0000001e120e7c11 */ /* 0x000fc8000f8218ff */
[----:B------:R-:W-:Y:S01]  /*5390*/  IADD3 R15, PT, PT, R19, R15, RZ ;  /* 0x0000000f130f7210 */ /* 0x000fe20007ffe0ff */
[----:B------:R-:W2:Y:S01]  /*53a0*/  LDG.E.64 R12, desc[UR6][R12.64] ;  /* 0x000000060c0c7981 */ /* 0x000ea2000c1e1b00 */
[----:B------:R-:W-:Y:S02]  /*53b0*/  IMAD.WIDE.U32 R16, R20, UR28, RZ ;  /* 0x0000001c14107c25 */ /* 0x000fe4000f8e00ff */
[----:B------:R-:W-:Y:S02]  /*53c0*/  LEA.HI.X R15, R18, UR31, R15, 0x3, P1 ;  /* 0x0000001f120f7c11 */ /* 0x000fe400088f1c0f */
[----:B------:R-:W-:Y:S01]  /*53d0*/  IMAD R21, R20, UR29, R21 ;  /* 0x0000001d14157c24 */ /* 0x000fe2000f8e0215 */
[----:B------:R-:W-:Y:S01]  /*53e0*/  LEA R18, P1, R16, UR30, 0x3 ;  /* 0x0000001e10127c11 */ /* 0x000fe2000f8218ff */
[----:B------:R-:W-:Y:S02]  /*53f0*/  IMAD R11, R11, UR28, RZ ;  /* 0x0000001c0b0b7c24 */ /* 0x000fe4000f8e02ff */
[----:B------:R-:W3:Y:S01]  /*5400*/  LDG.E.64 R14, desc[UR6][R14.64] ;  /* 0x000000060e0e7981 */ /* 0x000ee2000c1e1b00 */
[----:B------:R-:W-:Y:S01]  /*5410*/  IADD3 R17, PT, PT, R17, R21, RZ ;  /* 0x0000001511117210 */ /* 0x000fe20007ffe0ff */
[----:B------:R-:W-:-:S03]  /*5420*/  IMAD.WIDE.U32 R20, R10, UR28, RZ ;  /* 0x0000001c0a147c25 */ /* 0x000fc6000f8e00ff */
[----:B------:R-:W-:Y:S01]  /*5430*/  LEA.HI.X R19, R16, UR31, R17, 0x3, P1 ;  /* 0x0000001f10137c11 */ /* 0x000fe200088f1c11 */
[----:B------:R-:W-:Y:S01]  /*5440*/  IMAD R11, R10, UR29, R11 ;  /* 0x0000001d0a0b7c24 */ /* 0x000fe2000f8e020b */
[----:B------:R-:W-:-:S04]  /*5450*/  LEA R10, P1, R20, UR30, 0x3 ;  /* 0x0000001e140a7c11 */ /* 0x000fc8000f8218ff */
[----:B------:R-:W4:Y:S01]  /*5460*/  LDG.E.64 R18, desc[UR6][R18.64] ;  /* 0x0000000612127981 */ /* 0x000f22000c1e1b00 */
        /* <DEDUP_REMOVED lines=22> */
.L_x_4518:
        /* <DEDUP_REMOVED lines=28> */
[----:B---3--:R-:W-:-:S03]  /*5790*/  @P0 IMAD R13, R13, UR28, RZ ;  /* 0x0000001c0d0d0c24 */ /* 0x008fc6000f8e02ff */
[----:B------:R-:W-:Y:S01]  /*57a0*/  LEA.HI.X R17, R14, UR31, R15, 0x3, P1 ;  /* 0x0000001f0e117c11 */ /* 0x000fe200088f1c0f */
[----:B------:R-:W-:-:S04]  /*57b0*/  @P0 IMAD.WIDE.U32 R10, R12, UR28, RZ ;  /* 0x0000001c0c0a0c25 */ /* 0x000fc8000f8e00ff */
[----:B------:R-:W-:Y:S01]  /*57c0*/  @P0 IMAD R13, R12, UR29, R13 ;  /* 0x0000001d0c0d0c24 */ /* 0x000fe2000f8e020d */
[----:B------:R-:W2:Y:S01]  /*57d0*/  LDG.E.64 R6, desc[UR6][R16.64] ;  /* 0x0000000610067981 */ /* 0x000ea2000c1e1b00 */
[----:B------:R-:W-:-:S03]  /*57e0*/  @P0 LEA R12, P1, R10, UR30, 0x3 ;  /* 0x0000001e0a0c0c11 */ /* 0x000fc6000f8218ff */
[----:B------:R-:W-:-:S04]  /*57f0*/  @P0 IADD3 R11, PT, PT, R11, R13, RZ ;  /* 0x0000000d0b0b0210 */ /* 0x000fc80007ffe0ff */
[----:B------:R-:W-:-:S05]  /*5800*/  @P0 LEA.HI.X R13, R10, UR31, R11, 0x3, P1 ;  /* 0x0000001f0a0d0c11 */ /* 0x000fca00088f1c0b */
        /* <DEDUP_REMOVED lines=12> */
.L_x_4513:
[----:B------:R-:W1:Y:S01]  /*58d0*/  LDC.64 R6, c[0x0][0x710] ;  /* 0x0001c400ff067b82 */ /* 0x000e620000000a00 */
[----:B------:R-:W-:Y:S02]  /*58e0*/  MOV R49, R5 ;  /* 0x0000000500317202 */ /* 0x000fe40000000f00 */
[----:B------:R-:W-:-:S03]  /*58f0*/  IADD3 R3, PT, PT, R3, 0x80, RZ ;  /* 0x0000008003037810 */ /* 0x000fc60007ffe0ff */
[----:B-1----:R2:W-:Y:S04]  /*5900*/  STG.E.64 desc[UR6][R6.64], R48 ;  /* 0x0000003006007986 */ /* 0x0025e8000c101b06 */
.L_x_4506:
[----:B------:R-:W-:-:S13]  /*5910*/  ISETP.GE.AND P0, PT, R3, UR4, PT ;  /* 0x0000000403007c0c */ /* 0x000fda000bf06270 */
[----:B------:R-:W-:Y:S05]  /*5920*/  @P0 BRA `(.L_x_4519) ;  /* 0x0000003800a80947 */ /* 0x000fea0003800000 */
[----:B-12---:R-:W1:Y:S01]  /*5930*/  LDC.64 R6, c[0x0][0x738] ;  /* 0x0001ce00ff067b82 */ /* 0x006e620000000a00 */
        /* <DEDUP_REMOVED lines=42> */
.L_x_4523:
        /* <DEDUP_REMOVED lines=20> */
[----:B---3--:R-:W-:-:S03]  /*5d20*/  IMAD.WIDE.U32 R40, R46, UR8, RZ ;  /* 0x000000082e287c25 */ /* 0x008fc6000f8e00ff */
[----:B------:R-:W-:Y:S01]  /*5d30*/  IADD3 R7, PT, PT, R45, R7, RZ ;  /* 0x000000072d077210 */ /* 0x000fe20007ffe0ff */
[----:B------:R-:W-:-:S03]  /*5d40*/  IMAD R45, R47, UR8, RZ ;  /* 0x000000082f2d7c24 */ /* 0x000fc6000f8e02ff */
[----:B------:R-:W-:Y:S01]  /*5d50*/  LEA.HI.X R17, R44, UR25, R7, 0x3, P0 ;  /* 0x000000192c117c11 */ /* 0x000fe200080f1c07 */
[----:B------:R-:W-:Y:S01]  /*5d60*/  IMAD R7, R46, UR9, R45 ;  /* 0x000000092e077c24 */ /* 0x000fe2000f8e022d */
[----:B------:R-:W-:Y:S01]  /*5d70*/  LEA R44, P0, R40, UR24, 0x3 ;  /* 0x00000018282c7c11 */ /* 0x000fe2000f8018ff */
[----:B----4-:R-:W-:-:S03]  /*5d80*/  IMAD R19, R19, UR8, RZ ;  /* 0x0000000813137c24 */ /* 0x010fc6000f8e02ff */
[----:B------:R-:W2:Y:S01]  /*5d90*/  LDG.E.64 R16, desc[UR6][R16.64] ;  /* 0x0000000610107981 */ /* 0x000ea2000c1e1b00 */
[----:B------:R-:W-:-:S04]  /*5da0*/  IADD3 R7, PT, PT, R41, R7, RZ ;  /* 0x0000000729077210 */ /* 0x000fc80007ffe0ff */
[----:B------:R-:W-:Y:S01]  /*5db0*/  LEA.HI.X R45, R40, UR25, R7, 0x3, P0 ;  /* 0x00000019282d7c11 */ /* 0x000fe200080f1c07 */
[----:B------:R-:W-:-:S04]  /*5dc0*/  IMAD.WIDE.U32 R40, R18, UR8, RZ ;  /* 0x0000000812287c25 */ /* 0x000fc8000f8e00ff */
[----:B------:R-:W-:Y:S02]  /*5dd0*/  IMAD R7, R18, UR9, R19 ;  /* 0x0000000912077c24 */ /* 0x000fe4000f8e0213 */
[----:B------:R0:W3:Y:S01]  /*5de0*/  LDG.E.64 R18, desc[UR6][R44.64] ;  /* 0x000000062c127981 */ /* 0x0000e2000c1e1b00 */
[----:B------:R-:W-:Y:S01]  /*5df0*/  LEA R46, P0, R40, UR24, 0x3 ;  /* 0x00000018282e7c11 */ /* 0x000fe2000f8018ff */
        /* <DEDUP_REMOVED lines=167> */
.L_x_4522:
[----:B------:R-:W-:Y:S02]  /*6870*/  MOV R6, R10 ;  /* 0x0000000a00067202 */ /* 0x000fe40000000f00 */
[----:B------:R-:W-:-:S07]  /*6880*/  MOV R7, R11 ;  /* 0x0000000b00077202 */ /* 0x000fce0000000f00 */
.L_x_4521:
        /* <DEDUP_REMOVED lines=110> */
.L_x_4524:
        /* <DEDUP_REMOVED lines=60> */
.L_x_4525:
        /* <DEDUP_REMOVED lines=48> */
.L_x_4520:
[----:B------:R-:W1:Y:S01]  /*7630*/  LDC.64 R6, c[0x0][0x710] ;  /* 0x0001c400ff067b82 */ /* 0x000e620000000a00 */
[----:B------:R-:W-:Y:S02]  /*7640*/  MOV R49, R5 ;  /* 0x0000000500317202 */ /* 0x000fe40000000f00 */
[----:B------:R-:W-:-:S03]  /*7650*/  IADD3 R3, PT, PT, R3, 0x80, RZ ;  /* 0x0000008003037810 */ /* 0x000fc60007ffe0ff */
[----:B-1----:R2:W-:Y:S04]  /*7660*/  STG.E.64 desc[UR6][R6.64], R48 ;  /* 0x0000003006007986 */ /* 0x0025e8000c101b06 */
.L_x_4512:
        /* <DEDUP_REMOVED lines=45> */
.L_x_4530:
        /* <DEDUP_REMOVED lines=201> */
.L_x_4529:
[----:B------:R-:W-:Y:S02]  /*85d0*/  MOV R6, R10 ;  /* 0x0000000a00067202 */ /* 0x000fe40000000f00 */
[----:B------:R-:W-:-:S07]  /*85e0*/  MOV R7, R11 ;  /* 0x0000000b00077202 */ /* 0x000fce0000000f00 */
.L_x_4528:
        /* <DEDUP_REMOVED lines=110> */
.L_x_4531:
        /* <DEDUP_REMOVED lines=60> */
.L_x_4532:
        /* <DEDUP_REMOVED lines=48> */
.L_x_4527:
[----:B------:R-:W1:Y:S01]  /*9390*/  LDC.64 R6, c[0x0][0x710] ;  /* 0x0001c400ff067b82 */ /* 0x000e620000000a00 */
[----:B------:R-:W-:Y:S02]  /*93a0*/  MOV R49, R5 ;  /* 0x0000000500317202 */ /* 0x000fe40000000f00 */
[----:B------:R-:W-:-:S03]  /*93b0*/  IADD3 R3, PT, PT, R3, 0x80, RZ ;  /* 0x0000008003037810 */ /* 0x000fc60007ffe0ff */
[----:B-1----:R3:W-:Y:S04]  /*93c0*/  STG.E.64 desc[UR6][R6.64], R48 ;  /* 0x0000003006007986 */ /* 0x0027e8000c101b06 */
.L_x_4519:
[----:B------:R-:W-:-:S13]  /*93d0*/  ISETP.GE.AND P0, PT, R3, UR4, PT ;  /* 0x0000000403007c0c */ /* 0x000fda000bf06270 */
[----:B------:R-:W-:Y:S05]  /*93e0*/  @P0 BREAK.RELIABLE B0 ;  /* 0x0000000000000942 */ /* 0x000fea0003800100 */
[----:B------:R-:W-:Y:S05]  /*93f0*/  @P0 BRA `(.L_x_4533) ;  /* 0x0000003800b00947 */ /* 0x000fea0003800000 */
[----:B-123--:R-:W1:Y:S01]  /*9400*/  LDC.64 R6, c[0x0][0x738] ;  /* 0x0001ce00ff067b82 */ /* 0x00ee620000000a00 */
        /* <DEDUP_REMOVED lines=42> */
.L_x_4537:
        /* <DEDUP_REMOVED lines=201> */
.L_x_4536:
[----:B------:R-:W-:Y:S02]  /*a340*/  MOV R6, R10 ;  /* 0x0000000a00067202 */ /* 0x000fe40000000f00 */
[----:B------:R-:W-:-:S07]  /*a350*/  MOV R7, R11 ;  /* 0x0000000b00077202 */ /* 0x000fce0000000f00 */
.L_x_4535:
        /* <DEDUP_REMOVED lines=110> */
.L_x_4538:
        /* <DEDUP_REMOVED lines=60> */
.L_x_4539:
        /* <DEDUP_REMOVED lines=48> */
.L_x_4534:
[----:B------:R-:W1:Y:S01]  /*b100*/  LDC.64 R6, c[0x0][0x710] ;  /* 0x0001c400ff067b82 */ /* 0x000e620000000a00 */
[----:B------:R-:W-:Y:S02]  /*b110*/  MOV R49, R5 ;  /* 0x0000000500317202 */ /* 0x000fe40000000f00 */
[----:B------:R-:W-:-:S03]  /*b120*/  IADD3 R3, PT, PT, R3, 0x80, RZ ;  /* 0x0000008003037810 */ /* 0x000fc60007ffe0ff */
[----:B-1----:R3:W-:Y:S04]  /*b130*/  STG.E.64 desc[UR6][R6.64], R48 ;  /* 0x0000003006007986 */ /* 0x0027e8000c101b06 */
.L_x_4526:
[----:B------:R-:W-:-:S13]  /*b140*/  ISETP.GE.AND P0, PT, R3, UR4, PT ;  /* 0x0000000403007c0c */ /* 0x000fda000bf06270 */
[----:B------:R-:W-:Y:S05]  /*b150*/  @P0 BREAK.RELIABLE B0 ;  /* 0x0000000000000942 */ /* 0x000fea0003800100 */
[----:B------:R-:W-:Y:S05]  /*b160*/  @P0 BRA `(.L_x_4533) ;  /* 0x0000001c00540947 */ /* 0x000fea0003800000 */
[----:B0-----:R-:W-:Y:S05]  /*b170*/  BSYNC.RELIABLE B0 ;  /* 0x0000000000007941 */ /* 0x001fea0003800100 */
.L_x_4499:
[----:B-123--:R-:W0:Y:S01]  /*b180*/  LDC.64 R6, c[0x0][0x738] ;  /* 0x0001ce00ff067b82 */ /* 0x00ee220000000a00 */
[----:B------:R-:W1:Y:S07]  /*b190*/  LDCU.64 UR28, c[0x0][0x740] ;  /* 0x0000e800ff1c77ac */ /* 0x000e6e0008000a00 */
[----:B------:R-:W2:Y:S08]  /*b1a0*/  LDC.64 R4, c[0x0][0x720] ;  /* 0x0001c800ff047b82 */ /* 0x000eb00000000a00 */
[----:B------:R-:W3:Y:S01]  /*b1b0*/  LDC.64 R14, c[0x0][0x718] ;  /* 0x0001c600ff0e7b82 */ /* 0x000ee20000000a00 */
[----:B0-----:R-:W4:Y:S04]  /*b1c0*/  LDG.E.64 R6, desc[UR6][R6.64] ;  /* 0x0000000606067981 */ /* 0x001f28000c1e1b00 */
[----:B--2---:R-:W1:Y:S01]  /*b1d0*/  LDG.E.64 R4, desc[UR6][R4.64] ;  /* 0x0000000604047981 */ /* 0x004e62000c1e1b00 */
[----:B------:R-:W-:Y:S01]  /*b1e0*/  ISETP.NE.AND P1, PT, RZ, UR5, PT ;  /* 0x00000005ff007c0c */ /* 0x000fe2000bf25270 */
[----:B------:R-:W-:Y:S01]  /*b1f0*/  HFMA2 R48, -RZ, RZ, 0, 0 ;  /* 0x00000000ff307431 */ /* 0x000fe200000001ff */
[----:B----4-:R-:W-:-:S04]  /*b200*/  ISETP.LT.U32.AND P0, PT, R6, 0x1, PT ;  /* 0x000000010600780c */ /* 0x010fc80003f01070 */
[----:B------:R-:W-:-:S04]  /*b210*/  ISETP.LT.AND.EX P0, PT, R7, RZ, PT, P0 ;  /* 0x000000ff0700720c */ /* 0x000fc80003f01300 */
[----:B-----5:R-:W-:Y:S01]  /*b220*/  SEL R9, R6, 0x1, P0 ;  /* 0x0000000106097807 */ /* 0x020fe20000000000 */
        /* <DEDUP_REMOVED lines=9> */
[----:B------:R-:W-:Y:S02]  /*b2c0*/  IADD3 R4, PT, PT, R9, R13, RZ ;  /* 0x0000000d09047210 */ /* 0x000fe40007ffe0ff */
[----:B------:R-:W-:Y:S02]  /*b2d0*/  MOV R5, RZ ;  /* 0x000000ff00057202 */ /* 0x000fe40000000f00 */
[----:B------:R-:W-:-:S07]  /*b2e0*/  LEA.HI.X R11, R8, R15, R4, 0x3, P1 ;  /* 0x0000000f080b7211 */ /* 0x000fce00008f1c04 */
[----:B------:R-:W-:Y:S05]  /*b2f0*/  @!P0 BRA `(.L_x_4540) ;  /* 0x0000001800e08947 */ /* 0x000fea0003800000 */
[----:B------:R-:W0:Y:S01]  /*b300*/  LDC.64 R12, c[0x0][0x730] ;  /* 0x0001cc00ff0c7b82 */ /* 0x000e220000000a00 */
[----:B------:R1:W5:Y:S07]  /*b310*/  LDG.E.64 R8, desc[UR6][R10.64] ;  /* 0x000000060a087981 */ /* 0x00036e000c1e1b00 */
[----:B------:R-:W2:Y:S01]  /*b320*/  LDC.64 R6, c[0x0][0x748] ;  /* 0x0001d200ff067b82 */ /* 0x000ea20000000a00 */
[----:B0-----:R-:W2:Y:S01]  /*b330*/  LDG.E.64 R4, desc[UR6][R12.64] ;  /* 0x000000060c047981 */ /* 0x001ea2000c1e1b00 */
[----:B------:R-:W-:-:S04]  /*b340*/  ISETP.GE.U32.AND P0, PT, R0, 0x10, PT ;  /* 0x000000100000780c */ /* 0x000fc80003f06070 */
[----:B------:R-:W-:Y:S02]  /*b350*/  ISETP.GE.U32.AND.EX P0, PT, R2, RZ, PT, P0 ;  /* 0x000000ff0200720c */ /* 0x000fe40003f06100 */
[----:B------:R-:W-:Y:S02]  /*b360*/  MOV R48, RZ ;  /* 0x000000ff00307202 */ /* 0x000fe40000000f00 */
[----:B--2---:R-:W-:-:S04]  /*b370*/  LEA R6, P1, R4, R6, 0x3 ;  /* 0x0000000604067211 */ /* 0x004fc800078218ff */
[----:B------:R-:W-:Y:S02]  /*b380*/  LEA.HI.X R7, R4, R7, R5, 0x3, P1 ;  /* 0x0000000704077211 */ /* 0x000fe400008f1c05 */
[----:B------:R-:W-:Y:S02]  /*b390*/  LOP3.LUT R4, R0, 0xf, RZ, 0xc0, !PT ;  /* 0x0000000f00047812 */ /* 0x000fe400078ec0ff */
[----:B------:R-:W-:Y:S01]  /*b3a0*/  MOV R5, RZ ;  /* 0x000000ff00057202 */ /* 0x000fe20000000f00 */
[----:B-1----:R-:W-:Y:S06]  /*b3b0*/  @!P0 BRA `(.L_x_4541) ;  /* 0x0000000c00488947 */ /* 0x002fec0003800000 */
[----:B------:R-:W-:Y:S01]  /*b3c0*/  MOV R10, R6 ;  /* 0x00000006000a7202 */ /* 0x000fe20000000f00 */
[----:B------:R-:W-:Y:S01]  /*b3d0*/  HFMA2 R48, -RZ, RZ, 0, 0 ;  /* 0x00000000ff307431 */ /* 0x000fe200000001ff */
[----:B------:R-:W-:Y:S01]  /*b3e0*/  BSSY.RECONVERGENT B2, `(.L_x_4542) ;  /* 0x00000cd000027945 */ /* 0x000fe20003800200 */
[----:B------:R-:W-:Y:S02]  /*b3f0*/  LOP3.LUT R6, R2, 0x7fffffff, RZ, 0xc0, !PT ;  /* 0x7fffffff02067812 */ /* 0x000fe400078ec0ff */
[----:B------:R-:W-:Y:S02]  /*b400*/  MOV R11, R7 ;  /* 0x00000007000b7202 */ /* 0x000fe40000000f00 */
[----:B------:R-:W-:Y:S02]  /*b410*/  LOP3.LUT R2, R0, 0xfffffff0, RZ, 0xc0, !PT ;  /* 0xfffffff000027812 */ /* 0x000fe400078ec0ff */
[----:B------:R-:W-:-:S07]  /*b420*/  MOV R5, RZ ;  /* 0x000000ff00057202 */ /* 0x000fce0000000f00 */
.L_x_4543:
        /* <DEDUP_REMOVED lines=201> */
.L_x_4542:
[----:B------:R-:W-:Y:S02]  /*c0c0*/  MOV R6, R10 ;  /* 0x0000000a00067202 */ /* 0x000fe40000000f00 */
[----:B------:R-:W-:-:S07]  /*c0d0*/  MOV R7, R11 ;  /* 0x0000000b00077202 */ /* 0x000fce0000000f00 */
.L_x_4541:
        /* <DEDUP_REMOVED lines=42> */
[----:B------:R1:W4:Y:S01]  /*c380*/  LDG.E.64 R20, desc[UR6][R28.64] ;  /* 0x000000061c147981 */ /* 0x000322000c1e1b00 */
[----:B------:R-:W-:Y:S01]  /*c390*/  LEA R30, P1, R26, UR30, 0x3 ;  /* 0x0000001e1a1e7c11 */ /* 0x000fe2000f8218ff */
[----:B------:R-:W-:Y:S01]  /*c3a0*/  IMAD R23, R23, UR28, RZ ;  /* 0x0000001c17177c24 */ /* 0x000fe2000f8e02ff */
[----:B------:R-:W-:Y:S01]  /*c3b0*/  IADD3 R27, PT, PT, R27, R31, RZ ;  /* 0x0000001f1b1b7210 */ /* 0x000fe20007ffe0ff */
[----:B0-----:R-:W-:-:S03]  /*c3c0*/  IMAD.WIDE.U32 R24, R22, UR28, RZ ;  /* 0x0000001c16187c25 */ /* 0x001fc6000f8e00ff */
[----:B------:R-:W-:Y:S01]  /*c3d0*/  LEA.HI.X R31, R26, UR31, R27, 0x3, P1 ;  /* 0x0000001f1a1f7c11 */ /* 0x000fe200088f1c1b */
[----:B------:R-:W-:Y:S01]  /*c3e0*/  IMAD R27, R22, UR29, R23 ;  /* 0x0000001d161b7c24 */ /* 0x000fe2000f8e0217 */
[----:B------:R-:W-:-:S03]  /*c3f0*/  LEA R26, P1, R24, UR30, 0x3 ;  /* 0x0000001e181a7c11 */ /* 0x000fc6000f8218ff */
[----:B------:R0:W4:Y:S01]  /*c400*/  LDG.E.64 R22, desc[UR6][R30.64] ;  /* 0x000000061e167981 */ /* 0x000122000c1e1b00 */
[----:B------:R-:W-:Y:S01]  /*c410*/  IADD3 R25, PT, PT, R25, R27, RZ ;  /* 0x0000001b19197210 */ /* 0x000fe20007ffe0ff */
[----:B------:R-:W-:Y:S02]  /*c420*/  IMAD R17, R17, UR28, RZ ;  /* 0x0000001c11117c24 */ /* 0x000fe4000f8e02ff */
[----:B------:R-:W-:Y:S01]  /*c430*/  IMAD R33, R15, UR28, RZ ;  /* 0x0000001c0f217c24 */ /* 0x000fe2000f8e02ff */
[----:B------:R-:W-:Y:S01]  /*c440*/  LEA.HI.X R27, R24, UR31, R25, 0x3, P1 ;  /* 0x0000001f181b7c11 */ /* 0x000fe200088f1c19 */
[----:B------:R-:W-:-:S04]  /*c450*/  IMAD.WIDE.U32 R24, R16, UR28, RZ ;  /* 0x0000001c10187c25 */ /* 0x000fc8000f8e00ff */
[----:B-1----:R-:W-:Y:S02]  /*c460*/  IMAD R29, R16, UR29, R17 ;  /* 0x0000001d101d7c24 */ /* 0x002fe4000f8e0211 */
[----:B------:R-:W4:Y:S01]  /*c470*/  LDG.E.64 R16, desc[UR6][R26.64] ;  /* 0x000000061a107981 */ /* 0x000f22000c1e1b00 */
[----:B------:R-:W-:Y:S01]  /*c480*/  LEA R28, P1, R24, UR30, 0x3 ;  /* 0x0000001e181c7c11 */ /* 0x000fe2000f8218ff */
[----:B0-----:R-:W-:Y:S01]  /*c490*/  IMAD.WIDE.U32 R30, R14, UR28, RZ ;  /* 0x0000001c0e1e7c25 */ /* 0x001fe2000f8e00ff */
        /* <DEDUP_REMOVED lines=50> */
.L_x_4544:
        /* <DEDUP_REMOVED lines=60> */
.L_x_4545:
        /* <DEDUP_REMOVED lines=48> */
.L_x_4540:
[----:B------:R-:W0:Y:S01]  /*ce80*/  LDC.64 R6, c[0x0][0x710] ;  /* 0x0001c400ff067b82 */ /* 0x000e220000000a00 */
[----:B------:R-:W-:Y:S02]  /*ce90*/  MOV R49, R5 ;  /* 0x0000000500317202 */ /* 0x000fe40000000f00 */
[----:B------:R-:W-:-:S03]  /*cea0*/  IADD3 R3, PT, PT, R3, 0x80, RZ ;  /* 0x0000008003037810 */ /* 0x000fc60007ffe0ff */
[----:B0-----:R4:W-:Y:S04]  /*ceb0*/  STG.E.64 desc[UR6][R6.64], R48 ;  /* 0x0000003006007986 */ /* 0x0019e8000c101b06 */
.L_x_4533:
[----:B0-----:R-:W-:Y:S05]  /*cec0*/  BSYNC.RECONVERGENT B1 ;  /* 0x0000000000017941 */ /* 0x001fea0003800200 */
.L_x_4498:
[----:B------:R-:W-:Y:S05]  /*ced0*/  WARPSYNC.ALL ;  /* 0x0000000000007948 */ /* 0x000fea0003800000 */
[----:B------:R-:W-:-:S13]  /*cee0*/  ISETP.GE.AND P0, PT, R3, UR4, PT ;  /* 0x0000000403007c0c */ /* 0x000fda000bf06270 */
[----:B------:R-:W-:Y:S05]  /*cef0*/  @P0 EXIT ;  /* 0x000000000000094d */ /* 0x000fea0003800000 */
[----:B-1234-:R-:W0:Y:S08]  /*cf00*/  LDC.64 R6, c[0x0][0x738] ;  /* 0x0001ce00ff067b82 */ /* 0x01ee300000000a00 */
[----:B------:R-:W1:Y:S08]  /*cf10*/  LDC.64 R2, c[0x0][0x720] ;  /* 0x0001c800ff027b82 */ /* 0x000e700000000a00 */
[----:B------:R-:W2:Y:S01]  /*cf20*/  LDC.64 R4, c[0x0][0x730] ;  /* 0x0001cc00ff047b82 */ /* 0x000ea20000000a00 */
[----:B0-----:R-:W3:Y:S07]  /*cf30*/  LDG.E.64 R6, desc[UR6][R6.64] ;  /* 0x0000000606067981 */ /* 0x001eee000c1e1b00 */
[----:B------:R-:W0:Y:S01]  /*cf40*/  LDC.64 R12, c[0x0][0x740] ;  /* 0x0001d000ff0c7b82 */ /* 0x000e220000000a00 */
[----:B-1----:R-:W0:Y:S07]  /*cf50*/  LDG.E.64 R2, desc[UR6][R2.64] ;  /* 0x0000000602027981 */ /* 0x002e2e000c1e1b00 */
[----:B------:R-:W1:Y:S01]  /*cf60*/  LDC.64 R14, c[0x0][0x718] ;  /* 0x0001c600ff0e7b82 */ /* 0x000e620000000a00 */
[----:B--2---:R-:W2:Y:S07]  /*cf70*/  LDG.E.64 R4, desc[UR6][R4.64] ;  /* 0x0000000604047981 */ /* 0x004eae000c1e1b00 */
[----:B------:R-:W2:Y:S01]  /*cf80*/  LDC.64 R16, c[0x0][0x748] ;  /* 0x0001d200ff107b82 */ /* 0x000ea20000000a00 */
[----:B------:R-:W-:Y:S01]  /*cf90*/  ISETP.NE.AND P1, PT, RZ, UR5, PT ;  /* 0x00000005ff007c0c */ /* 0x000fe2000bf25270 */
[----:B------:R-:W-:Y:S01]  /*cfa0*/  HFMA2 R48, -RZ, RZ, 0, 0 ;  /* 0x00000000ff307431 */ /* 0x000fe200000001ff */
[----:B---3--:R-:W-:-:S04]  /*cfb0*/  ISETP.LT.U32.AND P0, PT, R6, 0x1, PT ;  /* 0x000000010600780c */ /* 0x008fc80003f01070 */
[----:B------:R-:W-:-:S04]  /*cfc0*/  ISETP.LT.AND.EX P0, PT, R7, RZ, PT, P0 ;  /* 0x000000ff0700720c */ /* 0x000fc80003f01300 */
[----:B-----5:R-:W-:Y:S01]  /*cfd0*/  SEL R9, R6, 0x1, P0 ;  /* 0x0000000106097807 */ /* 0x020fe20000000000 */
[----:B0-----:R-:W-:Y:S01]  /*cfe0*/  IMAD R10, R3, R12, RZ ;  /* 0x0000000c030a7224 */ /* 0x001fe200078e02ff */
[----:B------:R-:W-:Y:S02]  /*cff0*/  SEL R11, R7, RZ, P0 ;  /* 0x000000ff070b7207 */ /* 0x000fe40000000000 */
[----:B------:R-:W-:Y:S01]  /*d000*/  SEL R0, R9, R6, !P1 ;  /* 0x0000000609007207 */ /* 0x000fe20004800000 */
[----:B------:R-:W-:-:S03]  /*d010*/  IMAD.WIDE.U32 R8, R2, R12, RZ ;  /* 0x0000000c02087225 */ /* 0x000fc600078e00ff */
[----:B------:R-:W-:Y:S01]  /*d020*/  ISETP.GE.U32.AND P0, PT, R0, 0x1, PT ;  /* 0x000000010000780c */ /* 0x000fe20003f06070 */
[----:B------:R-:W-:Y:S01]  /*d030*/  IMAD R3, R2, R13, R10 ;  /* 0x0000000d02037224 */ /* 0x000fe200078e020a */
[----:B------:R-:W-:Y:S02]  /*d040*/  SEL R2, R11, R7, !P1 ;  /* 0x000000070b027207 */ /* 0x000fe40004800000 */
[----:B-1----:R-:W-:Y:S02]  /*d050*/  LEA R6, P1, R8, R14, 0x3 ;  /* 0x0000000e08067211 */ /* 0x002fe400078218ff */
[----:B------:R-:W-:Y:S02]  /*d060*/  ISETP.GE.AND.EX P0, PT, R2, RZ, PT, P0 ;  /* 0x000000ff0200720c */ /* 0x000fe40003f06300 */
[----:B------:R-:W-:Y:S02]  /*d070*/  IADD3 R3, PT, PT, R9, R3, RZ ;  /* 0x0000000309037210 */ /* 0x000fe40007ffe0ff */
[----:B--2---:R-:W-:-:S02]  /*d080*/  LEA R10, P2, R4, R16, 0x3 ;  /* 0x00000010040a7211 */ /* 0x004fc400078418ff */
[----:B------:R-:W-:Y:S02]  /*d090*/  LEA.HI.X R7, R8, R15, R3, 0x3, P1 ;  /* 0x0000000f08077211 */ /* 0x000fe400008f1c03 */
[----:B------:R-:W-:Y:S02]  /*d0a0*/  LEA.HI.X R11, R4, R17, R5, 0x3, P2 ;  /* 0x00000011040b7211 */ /* 0x000fe400010f1c05 */
[----:B------:R-:W-:-:S03]  /*d0b0*/  MOV R3, RZ ;  /* 0x000000ff00037202 */ /* 0x000fc60000000f00 */
[----:B------:R-:W-:Y:S05]  /*d0c0*/  @!P0 BRA `(.L_x_4546) ;  /* 0x0000001800bc8947 */ /* 0x000fea0003800000 */
[----:B------:R-:W5:Y:S01]  /*d0d0*/  LDG.E.64 R6, desc[UR6][R6.64] ;  /* 0x0000000606067981 */ /* 0x000f62000c1e1b00 */
        /* <DEDUP_REMOVED lines=8> */
[----:B------:R-:W-:Y:S01]  /*d160*/  LOP3.LUT R5, R2, 0x7fffffff, RZ, 0xc0, !PT ;  /* 0x7fffffff02057812 */ /* 0x000fe200078ec0ff */
[----:B------:R-:W1:Y:S01]  /*d170*/  LDCU.64 UR4, c[0x0][0x758] ;  /* 0x0000eb00ff0477ac */ /* 0x000e620008000a00 */
[----:B------:R-:W-:Y:S02]  /*d180*/  LOP3.LUT R2, R0, 0xfffffff0, RZ, 0xc0, !PT ;  /* 0xfffffff000027812 */ /* 0x000fe400078ec0ff */
[----:B------:R-:W-:-:S07]  /*d190*/  MOV R3, RZ ;  /* 0x000000ff00037202 */ /* 0x000fce0000000f00 */
.L_x_4548:
        /* <DEDUP_REMOVED lines=20> */
[----:B--2---:R-:W-:-:S03]  /*d2e0*/  IMAD.WIDE.U32 R40, R46, UR4, RZ ;  /* 0x000000042e287c25 */ /* 0x004fc6000f8e00ff */
[----:B------:R-:W-:Y:S01]  /*d2f0*/  IADD3 R17, PT, PT, R45, R17, RZ ;  /* 0x000000112d117210 */ /* 0x000fe20007ffe0ff */
[----:B------:R-:W-:-:S03]  /*d300*/  IMAD R45, R47, UR4, RZ ;  /* 0x000000042f2d7c24 */ /* 0x000fc6000f8e02ff */
[----:B------:R-:W-:Y:S01]  /*d310*/  LEA.HI.X R17, R44, R9, R17, 0x3, P0 ;  /* 0x000000092c117211 */ /* 0x000fe200000f1c11 */
[----:B------:R-:W-:Y:S01]  /*d320*/  IMAD R45, R46, UR5, R45 ;  /* 0x000000052e2d7c24 */ /* 0x000fe2000f8e022d */
[----:B------:R-:W-:Y:S01]  /*d330*/  LEA R44, P0, R40, R8, 0x3 ;  /* 0x00000008282c7211 */ /* 0x000fe200078018ff */
[----:B---3--:R-:W-:-:S03]  /*d340*/  IMAD R19, R19, UR4, RZ ;  /* 0x0000000413137c24 */ /* 0x008fc6000f8e02ff */
[----:B------:R-:W2:Y:S01]  /*d350*/  LDG.E.64 R16, desc[UR6][R16.64] ;  /* 0x0000000610107981 */ /* 0x000ea2000c1e1b00 */
[----:B------:R-:W-:Y:S01]  /*d360*/  IADD3 R41, PT, PT, R41, R45, RZ ;  /* 0x0000002d29297210 */ /* 0x000fe20007ffe0ff */
[----:B------:R-:W-:-:S03]  /*d370*/  IMAD R47, R18, UR5, R19 ;  /* 0x00000005122f7c24 */ /* 0x000fc6000f8e0213 */
[----:B------:R-:W-:Y:S01]  /*d380*/  LEA.HI.X R45, R40, R9, R41, 0x3, P0 ;  /* 0x00000009282d7211 */ /* 0x000fe200000f1c29 */
[----:B------:R-:W-:-:S04]  /*d390*/  IMAD.WIDE.U32 R40, R18, UR4, RZ ;  /* 0x0000000412287c25 */ /* 0x000fc8000f8e00ff */
[----:B------:R0:W3:Y:S01]  /*d3a0*/  LDG.E.64 R18, desc[UR6][R44.64] ;  /* 0x000000062c127981 */ /* 0x0000e2000c1e1b00 */
[----:B------:R-:W-:Y:S01]  /*d3b0*/  LEA R46, P0, R40, R8, 0x3 ;  /* 0x00000008282e7211 */ /* 0x000fe200078018ff */
[----:B----4-:R-:W-:Y:S01]  /*d3c0*/  IMAD R21, R21, UR4, RZ ;  /* 0x0000000415157c24 */ /* 0x010fe2000f8e02ff */
[----:B------:R-:W-:-:S03]  /*d3d0*/  IADD3 R41, PT, PT, R41, R47, RZ ;  /* 0x0000002f29297210 */ /* 0x000fc60007ffe0ff */
[----:B------:R-:W-:Y:S01]  /*d3e0*/  IMAD R49, R20, UR5, R21 ;  /* 0x0000000514317c24 */ /* 0x000fe2000f8e0215 */
[----:B------:R-:W-:Y:S01]  /*d3f0*/  LEA.HI.X R47, R40, R9, R41, 0x3, P0 ;  /* 0x00000009282f7211 */ /* 0x000fe200000f1c29 */
[----:B------:R-:W-:-:S04]  /*d400*/  IMAD.WIDE.U32 R40, R20, UR4, RZ ;  /* 0x0000000414287c25 */ /* 0x000fc8000f8e00ff */
[----:B------:R1:W4:Y:S01]  /*d410*/  LDG.E.64 R20, desc[UR6][R46.64] ;  /* 0x000000062e147981 */ /* 0x000322000c1e1b00 */
[----:B------:R-:W-:Y:S01]  /*d420*/  LEA R50, P0, R40, R8, 0x3 ;  /* 0x0000000828327211 */ /* 0x000fe200078018ff */
[----:B------:R-:W-:Y:S01]  /*d430*/  IMAD R23, R23, UR4, RZ ;  /* 0x0000000417177c24 */ /* 0x000fe2000f8e02ff */
[----:B------:R-:W-:-:S03]  /*d440*/  IADD3 R41, PT, PT, R41, R49, RZ ;  /* 0x0000003129297210 */ /* 0x000fc60007ffe0ff */
[----:B0-----:R-:W-:Y:S01]  /*d450*/  IMAD R45, R22, UR5, R23 ;  /* 0x00000005162d7c24 */ /* 0x001fe2000f8e0217 */
[----:B------:R-:W-:Y:S01]  /*d460*/  LEA.HI.X R51, R40, R9, R41, 0x3, P0 ;  /* 0x0000000928337211 */ /* 0x000fe200000f1c29 */
[----:B------:R-:W-:-:S04]  /*d470*/  IMAD.WIDE.U32 R40, R22, UR4, RZ ;  /* 0x0000000416287c25 */ /* 0x000fc8000f8e00ff */
[----:B------:R0:W4:Y:S01]  /*d480*/  LDG.E.64 R22, desc[UR6][R50.64] ;  /* 0x0000000632167981 */ /* 0x000122000c1e1b00 */
[----:B------:R-:W-:Y:S01]  /*d490*/  LEA R44, P0, R40, R8, 0x3 ;  /* 0x00000008282c7211 */ /* 0x000fe200078018ff */
[----:B------:R-:W-:Y:S01]  /*d4a0*/  IMAD R25, R25, UR4, RZ ;  /* 0x0000000419197c24 */ /* 0x000fe2000f8e02ff */
[----:B------:R-:W-:-:S03]  /*d4b0*/  IADD3 R41, PT, PT, R41, R45, RZ ;  /* 0x0000002d29297210 */ /* 0x000fc60007ffe0ff */
[----:B-1----:R-:W-:Y:S01]  /*d4c0*/  IMAD R47, R24, UR5, R25 ;  /* 0x00000005182f7c24 */ /* 0x002fe2000f8e0219 */
[----:B------:R-:W-:Y:S01]  /*d4d0*/  LEA.HI.X R45, R40, R9, R41, 0x3, P0 ;  /* 0x00000009282d7211 */ /* 0x000fe200000f1c29 */
[----:B------:R-:W-:-:S04]  /*d4e0*/  IMAD.WIDE.U32 R40, R24, UR4, RZ ;  /* 0x0000000418287c25 */ /* 0x000fc8000f8e00ff */
[----:B------:R1:W4:Y:S01]  /*d4f0*/  LDG.E.64 R24, desc[UR6][R44.64] ;  /* 0x000000062c187981 */ /* 0x000322000c1e1b00 */
[----:B------:R-:W-:Y:S01]  /*d500*/  LEA R46, P0, R40, R8, 0x3 ;  /* 0x00000008282e7211 */ /* 0x000fe200078018ff */
[----:B------:R-:W-:Y:S01]  /*d510*/  IMAD R27, R27, UR4, RZ ;  /* 0x000000041b1b7c24 */ /* 0x000fe2000f8e02ff */
[----:B------:R-:W-:-:S03]  /*d520*/  IADD3 R41, PT, PT, R41, R47, RZ ;  /* 0x0000002f29297210 */ /* 0x000fc60007ffe0ff */
[----:B------:R-:W-:Y:S01]  /*d530*/  IMAD R49, R26, UR5, R27 ;  /* 0x000000051a317c24 */ /* 0x000fe2000f8e021b */
[----:B------:R-:W-:Y:S01]  /*d540*/  LEA.HI.X R47, R40, R9, R41, 0x3, P0 ;  /* 0x00000009282f7211 */ /* 0x000fe200000f1c29 */
[----:B------:R-:W-:-:S04]  /*d550*/  IMAD.WIDE.U32 R40, R26, UR4, RZ ;  /* 0x000000041a287c25 */ /* 0x000fc8000f8e00ff */
[----:B------:R1:W4:Y:S01]  /*d560*/  LDG.E.64 R26, desc[UR6][R46.64] ;  /* 0x000000062e1a7981 */ /* 0x000322000c1e1b00 */
[----:B0-----:R-:W-:Y:S01]  /*d570*/  LEA R50, P0, R40, R8, 0x3 ;  /* 0x0000000828327211 */ /* 0x001fe200078018ff */
        /* <DEDUP_REMOVED lines=43> */
[----:B------:R-:W-:Y:S01]  /*d830*/  IADD3 R41, PT, PT, R41, R49, RZ ;  /* 0x0000003129297210 */ /* 0x000fe20007ffe0ff */
[----:B------:R-:W-:Y:S02]  /*d840*/  IMAD R49, R13, UR4, RZ ;  /* 0x000000040d317c24 */ /* 0x000fe4000f8e02ff */
[----:B-1----:R-:W-:Y:S01]  /*d850*/  IMAD R45, R42, UR5, R43 ;  /* 0x000000052a2d7c24 */ /* 0x002fe2000f8e022b */
[----:B------:R-:W-:Y:S01]  /*d860*/  LEA.HI.X R51, R40, R9, R41, 0x3, P0 ;  /* 0x0000000928337211 */ /* 0x000fe200000f1c29 */
[----:B------:R-:W-:-:S04]  /*d870*/  IMAD.WIDE.U32 R40, R42, UR4, RZ ;  /* 0x000000042a287c25 */ /* 0x000fc8000f8e00ff */
[----:B------:R-:W4:Y:S01]  /*d880*/  LDG.E.64 R42, desc[UR6][R50.64] ;  /* 0x00000006322a7981 */ /* 0x000f22000c1e1b00 */
[----:B------:R-:W-:Y:S01]  /*d890*/  LEA R44, P0, R40, R8, 0x3 ;  /* 0x00000008282c7211 */ /* 0x000fe200078018ff */
[----:B------:R-:W-:Y:S01]  /*d8a0*/  IMAD.WIDE.U32 R46, R12, UR4, RZ ;  /* 0x000000040c2e7c25 */ /* 0x000fe2000f8e00ff */
[----:B------:R-:W-:-:S03]  /*d8b0*/  IADD3 R13, PT, PT, R41, R45, RZ ;  /* 0x0000002d290d7210 */ /* 0x000fc60007ffe0ff */
[----:B------:R-:W-:Y:S01]  /*d8c0*/  IMAD R49, R12, UR5, R49 ;  /* 0x000000050c317c24 */ /* 0x000fe2000f8e0231 */
[----:B------:R-:W-:Y:S02]  /*d8d0*/  LEA.HI.X R45, R40, R9, R13, 0x3, P0 ;  /* 0x00000009282d7211 */ /* 0x000fe400000f1c0d */
[C---:B------:R-:W-:Y:S02]  /*d8e0*/  LEA R12, P0, R46.reuse, R8, 0x3 ;  /* 0x000000082e0c7211 */ /* 0x040fe400078018ff */
[----:B------:R-:W-:Y:S02]  /*d8f0*/  IADD3 R13, PT, PT, R47, R49, RZ ;  /* 0x000000312f0d7210 */ /* 0x000fe40007ffe0ff */
[----:B------:R-:W4:Y:S01]  /*d900*/  LDG.E.64 R44, desc[UR6][R44.64] ;  /* 0x000000062c2c7981 */ /* 0x000f22000c1e1b00 */
[----:B------:R-:W-:Y:S01]  /*d910*/  IMAD R15, R15, UR4, RZ ;  /* 0x000000040f0f7c24 */ /* 0x000fe2000f8e02ff */
[----:B------:R-:W-:-:S03]  /*d920*/  LEA.HI.X R13, R46, R9, R13, 0x3, P0 ;  /* 0x000000092e0d7211 */ /* 0x000fc600000f1c0d */
[C---:B------:R-:W-:Y:S02]  /*d930*/  IMAD R41, R14.reuse, UR5, R15 ;  /* 0x000000050e297c24 */ /* 0x040fe4000f8e020f */
[----:B------:R-:W-:Y:S01]  /*d940*/  IMAD.WIDE.U32 R14, R14, UR4, RZ ;  /* 0x000000040e0e7c25 */ /* 0x000fe2000f8e00ff */
[----:B------:R-:W4:Y:S02]  /*d950*/  LDG.E.64 R12, desc[UR6][R12.64] ;  /* 0x000000060c0c7981 */ /* 0x000f24000c1e1b00 */
[----:B------:R-:W-:Y:S02]  /*d960*/  LEA R40, P0, R14, R8, 0x3 ;  /* 0x000000080e287211 */ /* 0x000fe400078018ff */
[----:B------:R-:W-:-:S04]  /*d970*/  IADD3 R15, PT, PT, R15, R41, RZ ;  /* 0x000000290f0f7210 */ /* 0x000fc80007ffe0ff */
[----:B------:R-:W-:-:S05]  /*d980*/  LEA.HI.X R41, R14, R9, R15, 0x3, P0 ;  /* 0x000000090e297211 */ /* 0x000fca00000f1c0f */
        /* <DEDUP_REMOVED lines=73> */
.L_x_4547:
        /* <DEDUP_REMOVED lines=42> */
[----:B------:R1:W4:Y:S01]  /*e0c0*/  LDG.E.64 R20, desc[UR6][R30.64] ;  /* 0x000000061e147981 */ /* 0x000322000c1e1b00 */
[----:B------:R-:W-:Y:S01]  /*e0d0*/  LEA R32, P1, R26, R4, 0x3 ;  /* 0x000000041a207211 */ /* 0x000fe200078218ff */
[----:B------:R-:W-:Y:S01]  /*e0e0*/  IMAD R23, R23, UR4, RZ ;  /* 0x0000000417177c24 */ /* 0x000fe2000f8e02ff */
[----:B------:R-:W-:Y:S01]  /*e0f0*/  IADD3 R2, PT, PT, R27, R29, RZ ;  /* 0x0000001d1b027210 */ /* 0x000fe20007ffe0ff */
[----:B0-----:R-:W-:-:S03]  /*e100*/  IMAD.WIDE.U32 R24, R22, UR4, RZ ;  /* 0x0000000416187c25 */ /* 0x001fc6000f8e00ff */
[----:B------:R-:W-:Y:S01]  /*e110*/  LEA.HI.X R33, R26, R5, R2, 0x3, P1 ;  /* 0x000000051a217211 */ /* 0x000fe200008f1c02 */
[----:B------:R-:W-:Y:S01]  /*e120*/  IMAD R27, R22, UR5, R23 ;  /* 0x00000005161b7c24 */ /* 0x000fe2000f8e0217 */
[----:B------:R-:W-:-:S03]  /*e130*/  LEA R26, P1, R24, R4, 0x3 ;  /* 0x00000004181a7211 */ /* 0x000fc600078218ff */
[----:B------:R0:W4:Y:S01]  /*e140*/  LDG.E.64 R22, desc[UR6][R32.64] ;  /* 0x0000000620167981 */ /* 0x000122000c1e1b00 */
[----:B------:R-:W-:Y:S01]  /*e150*/  IADD3 R2, PT, PT, R25, R27, RZ ;  /* 0x0000001b19027210 */ /* 0x000fe20007ffe0ff */
[----:B------:R-:W-:Y:S02]  /*e160*/  IMAD R17, R17, UR4, RZ ;  /* 0x0000000411117c24 */ /* 0x000fe4000f8e02ff */
[----:B------:R-:W-:Y:S01]  /*e170*/  IMAD R15, R15, UR4, RZ ;  /* 0x000000040f0f7c24 */ /* 0x000fe2000f8e02ff */
[----:B------:R-:W-:Y:S01]  /*e180*/  LEA.HI.X R27, R24, R5, R2, 0x3, P1 ;  /* 0x00000005181b7211 */ /* 0x000fe200008f1c02 */
[----:B------:R-:W-:-:S04]  /*e190*/  IMAD.WIDE.U32 R24, R16, UR4, RZ ;  /* 0x0000000410187c25 */ /* 0x000fc8000f8e00ff */
[----:B------:R-:W-:Y:S02]  /*e1a0*/  IMAD R29, R16, UR5, R17 ;  /* 0x00000005101d7c24 */ /* 0x000fe4000f8e0211 */
[----:B------:R0:W4:Y:S01]  /*e1b0*/  LDG.E.64 R16, desc[UR6][R26.64] ;  /* 0x000000061a107981 */ /* 0x000122000c1e1b00 */
[----:B-1----:R-:W-:Y:S01]  /*e1c0*/  LEA R30, P1, R24, R4, 0x3 ;  /* 0x00000004181e7211 */ /* 0x002fe200078218ff */
[----:B0-----:R-:W-:Y:S01]  /*e1d0*/  IMAD.WIDE.U32 R32, R14, UR4, RZ ;  /* 0x000000040e207c25 */ /* 0x001fe2000f8e00ff */
[----:B------:R-:W-:-:S03]  /*e1e0*/  IADD3 R2, PT, PT, R25, R29, RZ ;  /* 0x0000001d19027210 */ /* 0x000fc60007ffe0ff */
[----:B------:R-:W-:Y:S01]  /*e1f0*/  IMAD R15, R14, UR5, R15 ;  /* 0x000000050e0f7c24 */ /* 0x000fe2000f8e020f */
[----:B------:R-:W-:Y:S01]  /*e200*/  LEA.HI.X R31, R24, R5, R2, 0x3, P1 ;  /* 0x00000005181f7211 */ /* 0x000fe200008f1c02 */
[----:B------:R-:W-:Y:S01]  /*e210*/  IMAD R13, R13, UR4, RZ ;  /* 0x000000040d0d7c24 */ /* 0x000fe2000f8e02ff */
[----:B------:R-:W-:Y:S02]  /*e220*/  LEA R24, P1, R32, R4, 0x3 ;  /* 0x0000000420187211 */ /* 0x000fe400078218ff */
[----:B------:R-:W-:Y:S02]  /*e230*/  IADD3 R2, PT, PT, R33, R15, RZ ;  /* 0x0000000f21027210 */ /* 0x000fe40007ffe0ff */
[----:B------:R-:W4:Y:S01]  /*e240*/  LDG.E.64 R14, desc[UR6][R30.64] ;  /* 0x000000061e0e7981 */ /* 0x000f22000c1e1b00 */
[----:B------:R-:W-:Y:S01]  /*e250*/  IMAD.WIDE.U32 R34, R12, UR4, RZ ;  /* 0x000000040c227c25 */ /* 0x000fe2000f8e00ff */
[----:B------:R-:W-:-:S03]  /*e260*/  LEA.HI.X R25, R32, R5, R2, 0x3, P1 ;  /* 0x0000000520197211 */ /* 0x000fc600008f1c02 */
[----:B------:R-:W-:Y:S01]  /*e270*/  IMAD R27, R12, UR5, R13 ;  /* 0x000000050c1b7c24 */ /* 0x000fe2000f8e020d */
        /* <DEDUP_REMOVED lines=40> */
.L_x_4549:
        /* <DEDUP_REMOVED lines=60> */
.L_x_4550:
        /* <DEDUP_REMOVED lines=48> */
.L_x_4546:
[----:B------:R-:W0:Y:S01]  /*ebc0*/  LDC.64 R4, c[0x0][0x710] ;  /* 0x0001c400ff047b82 */ /* 0x000e220000000a00 */
[----:B------:R-:W-:-:S05]  /*ebd0*/  MOV R49, R3 ;  /* 0x0000000300317202 */ /* 0x000fca0000000f00 */
[----:B0-----:R-:W-:Y:S01]  /*ebe0*/  STG.E.64 desc[UR6][R4.64], R48 ;  /* 0x0000003004007986 */ /* 0x001fe2000c101b06 */
[----:B------:R-:W-:Y:S05]  /*ebf0*/  EXIT ;  /* 0x000000000000794d */ /* 0x000fea0003800000 */
.L_x_4497:
        /* <DEDUP_REMOVED lines=433> */
.L_x_4554:
        /* <DEDUP_REMOVED lines=28> */
[----:B------:R-:W-:Y:S02]  /*108d0*/  LEA.HI.X R17, R14, R8, R7, 0x3, P1 ;  /* 0x000000080e117211 */ /* 0x000fe400008f1c07 */
[----:B------:R-:W-:-:S05]  /*108e0*/  MOV R7, RZ ;  /* 0x000000ff00077202 */ /* 0x000fca0000000f00 */
[----:B------:R-:W-:Y:S05]  /*108f0*/  @!P0 BRA `(.L_x_4556) ;  /* 0x0000001800f08947 */ /* 0x000fea0003800000 */
[----:B------:R-:W0:Y:S01]  /*10900*/  LDCU.64 UR10, c[0x0][0x730] ;  /* 0x0000e600ff0a77ac */ /* 0x000e220008000a00 */
[----:B------:R-:W1:Y:S01]  /*10910*/  LDCU.64 UR12, c[0x0][0x748] ;  /* 0x0000e900ff0c77ac */ /* 0x000e620008000a00 */
[----:B0-----:R-:W-:Y:S02]  /*10920*/  IADD3 R12, P0, PT, R9, UR10, RZ ;  /* 0x0000000a090c7c10 */ /* 0x001fe4000ff1e0ff */
[----:B------:R0:W5:Y:S02]  /*10930*/  LDG.E.64 R8, desc[UR6][R16.64] ;  /* 0x0000000610087981 */ /* 0x000164000c1e1b00 */
        /* <DEDUP_REMOVED lines=10> */
[----:B------:R-:W-:Y:S02]  /*109e0*/  MOV R7, RZ ;  /* 0x000000ff00077202 */ /* 0x000fe40000000f00 */
[----:B-1----:R-:W-:-:S04]  /*109f0*/  LEA R10, P2, R12, UR12, 0x3 ;  /* 0x0000000c0c0a7c11 */ /* 0x002fc8000f8418ff */
[----:B------:R-:W-:Y:S01]  /*10a00*/  LEA.HI.X R11, R12, UR13, R13, 0x3, P2 ;  /* 0x0000000d0c0b7c11 */ /* 0x000fe200090f1c0d */
[----:B0-----:R-:W-:Y:S08]  /*10a10*/  @!P0 BRA `(.L_x_4558) ;  /* 0x0000000c00388947 */ /* 0x001ff00003800000 */
[----:B------:R-:W-:Y:S01]  /*10a20*/  BSSY.RECONVERGENT B4, `(.L_x_4558) ;  /* 0x00000cd000047945 */ /* 0x000fe20003800200 */
[----:B------:R-:W-:Y:S02]  /*10a30*/  LOP3.LUT R48, R48, 0x7fffffff, RZ, 0xc0, !PT ;  /* 0x7fffffff30307812 */ /* 0x000fe400078ec0ff */
[----:B------:R-:W-:Y:S02]  /*10a40*/  LOP3.LUT R6, R4, 0xfffffff0, RZ, 0xc0, !PT ;  /* 0xfffffff004067812 */ /* 0x000fe400078ec0ff */
[----:B------:R-:W-:Y:S02]  /*10a50*/  MOV R50, RZ ;  /* 0x000000ff00327202 */ /* 0x000fe40000000f00 */
[----:B------:R-:W-:-:S07]  /*10a60*/  MOV R7, RZ ;  /* 0x000000ff00077202 */ /* 0x000fce0000000f00 */
.L_x_4559:
        /* <DEDUP_REMOVED lines=22> */
[----:B------:R-:W-:-:S03]  /*10bd0*/  IMAD.WIDE.U32 R16, R54, UR8, RZ ;  /* 0x0000000836107c25 */ /* 0x000fc6000f8e00ff */
[----:B------:R-:W-:Y:S01]  /*10be0*/  LEA.HI.X R53, R42, R49, R43, 0x3, P0 ;  /* 0x000000312a357211 */ /* 0x000fe200000f1c2b */
[----:B------:R-:W-:Y:S01]  /*10bf0*/  IMAD R43, R54, UR9, R44 ;  /* 0x00000009362b7c24 */ /* 0x000fe2000f8e022c */
[----:B------:R-:W-:-:S04]  /*10c00*/  LEA R42, P0, R16, R47, 0x3 ;  /* 0x0000002f102a7211 */ /* 0x000fc800078018ff */
[----:B------:R-:W2:Y:S01]  /*10c10*/  LDG.E.64 R52, desc[UR6][R52.64] ;  /* 0x0000000634347981 */ /* 0x000ea2000c1e1b00 */
[----:B------:R-:W-:Y:S01]  /*10c20*/  IADD3 R43, PT, PT, R17, R43, RZ ;  /* 0x0000002b112b7210 */ /* 0x000fe20007ffe0ff */
[----:B----4-:R-:W-:Y:S02]  /*10c30*/  IMAD R17, R39, UR8, RZ ;  /* 0x0000000827117c24 */ /* 0x010fe4000f8e02ff */
        /* <DEDUP_REMOVED lines=10> */
[----:B------:R-:W4:Y:S01]  /*10ce0*/  LDG.E.64 R18, desc[UR6][R56.64] ;  /* 0x0000000638127981 */ /* 0x000f22000c1e1b00 */
        /* <DEDUP_REMOVED lines=160> */
[----:B------:R-:W-:Y:S05]  /*116f0*/  BSYNC.RECONVERGENT B4 ;  /* 0x0000000000047941 */ /* 0x000fea0003800200 */
.L_x_4558:
[----:B------:R-:W-:Y:S05]  /*11700*/  BSYNC.RECONVERGENT B3 ;  /* 0x0000000000037941 */ /* 0x000fea0003800200 */
.L_x_4557:
        /* <DEDUP_REMOVED lines=28> */
[----:B------:R-:W-:Y:S01]  /*118d0*/  LEA R26, P1, R28, R47, 0x3 ;  /* 0x0000002f1c1a7211 */ /* 0x000fe200078218ff */
[----:B----4-:R-:W-:Y:S02]  /*118e0*/  IMAD R23, R23, UR10, RZ ;  /* 0x0000000a17177c24 */ /* 0x010fe4000f8e02ff */
[----:B------:R0:W2:Y:S01]  /*118f0*/  LDG.E.64 R14, desc[UR6][R30.64] ;  /* 0x000000061e0e7981 */ /* 0x0000a2000c1e1b00 */
[----:B------:R-:W-:Y:S01]  /*11900*/  IADD3 R27, PT, PT, R29, R27, RZ ;  /* 0x0000001b1d1b7210 */ /* 0x000fe20007ffe0ff */
[----:B------:R-:W-:-:S03]  /*11910*/  IMAD R33, R22, UR11, R23 ;  /* 0x0000000b16217c24 */ /* 0x000fc6000f8e0217 */
[----:B------:R-:W-:Y:S01]  /*11920*/  LEA.HI.X R27, R28, R49, R27, 0x3, P1 ;  /* 0x000000311c1b7211 */ /* 0x000fe200008f1c1b */
[----:B------:R-:W-:-:S04]  /*11930*/  IMAD.WIDE.U32 R28, R22, UR10, RZ ;  /* 0x0000000a161c7c25 */ /* 0x000fc8000f8e00ff */
[----:B------:R1:W3:Y:S01]  /*11940*/  LDG.E.64 R22, desc[UR6][R26.64] ;  /* 0x000000061a167981 */ /* 0x0002e2000c1e1b00 */
        /* <DEDUP_REMOVED lines=9> */
[----:B------:R-:W-:Y:S01]  /*119e0*/  IADD3 R29, PT, PT, R29, R31, RZ ;  /* 0x0000001f1d1d7210 */ /* 0x000fe20007ffe0ff */
[----:B-1----:R-:W-:-:S03]  /*119f0*/  IMAD.WIDE.U32 R26, R20, UR10, RZ ;  /* 0x0000000a141a7c25 */ /* 0x002fc6000f8e00ff */
[----:B------:R-:W-:Y:S01]  /*11a00*/  LEA.HI.X R35, R28, R49, R29, 0x3, P1 ;  /* 0x000000311c237211 */ /* 0x000fe200008f1c1d */
[----:B------:R-:W-:Y:S01]  /*11a10*/  IMAD R29, R20, UR11, R21 ;  /* 0x0000000b141d7c24 */ /* 0x000fe2000f8e0215 */
[----:B------:R-:W-:-:S03]  /*11a20*/  LEA R30, P1, R26, R47, 0x3 ;  /* 0x0000002f1a1e7211 */ /* 0x000fc600078218ff */
[----:B------:R1:W4:Y:S01]  /*11a30*/  LDG.E.64 R20, desc[UR6][R34.64] ;  /* 0x0000000622147981 */ /* 0x000322000c1e1b00 */
[----:B------:R-:W-:Y:S01]  /*11a40*/  IADD3 R27, PT, PT, R27, R29, RZ ;  /* 0x0000001d1b1b7210 */ /* 0x000fe20007ffe0ff */
[----:B------:R-:W-:Y:S02]  /*11a50*/  IMAD R19, R19, UR10, RZ ;  /* 0x0000000a13137c24 */ /* 0x000fe4000f8e02ff */
[----:B------:R-:W-:Y:S01]  /*11a60*/  IMAD.WIDE.U32 R28, R18, UR10, RZ ;  /* 0x0000000a121c7c25 */ /* 0x000fe2000f8e00ff */
[----:B------:R-:W-:-:S03]  /*11a70*/  LEA.HI.X R31, R26, R49, R27, 0x3, P1 ;  /* 0x000000311a1f7211 */ /* 0x000fc600008f1c1b */
[----:B------:R-:W-:Y:S02]  /*11a80*/  IMAD R27, R18, UR11, R19 ;  /* 0x0000000b121b7c24 */ /* 0x000fe4000f8e0213 */
[----:B------:R2:W4:Y:S01]  /*11a90*/  LDG.E.64 R18, desc[UR6][R30.64] ;  /* 0x000000061e127981 */ /* 0x000522000c1e1b00 */
[----:B0-----:R-:W-:Y:S01]  /*11aa0*/  IMAD R33, R17, UR10, RZ ;  /* 0x0000000a11217c24 */ /* 0x001fe2000f8e02ff */
[----:B------:R-:W-:Y:S02]  /*11ab0*/  LEA R32, P1, R28, R47, 0x3 ;  /* 0x0000002f1c207211 */ /* 0x000fe400078218ff */
[----:B------:R-:W-:Y:S01]  /*11ac0*/  IADD3 R17, PT, PT, R29, R27, RZ ;  /* 0x0000001b1d117210 */ /* 0x000fe20007ffe0ff */
[C---:B------:R-:W-:Y:S02]  /*11ad0*/  IMAD R29, R16.reuse, UR11, R33 ;  /* 0x0000000b101d7c24 */ /* 0x040fe4000f8e0221 */
[----:B------:R-:W-:Y:S01]  /*11ae0*/  IMAD.WIDE.U32 R26, R16, UR10, RZ ;  /* 0x0000000a101a7c25 */ /* 0x000fe2000f8e00ff */
[----:B------:R-:W-:-:S03]  /*11af0*/  LEA.HI.X R33, R28, R49, R17, 0x3, P1 ;  /* 0x000000311c217211 */ /* 0x000fc600008f1c11 */
[----:B------:R-:W-:Y:S01]  /*11b00*/  IMAD R13, R13, UR10, RZ ;  /* 0x0000000a0d0d7c24 */ /* 0x000fe2000f8e02ff */
[----:B------:R-:W-:Y:S01]  /*11b10*/  LEA R28, P1, R26, R47, 0x3 ;  /* 0x0000002f1a1c7211 */ /* 0x000fe200078218ff */
[----:B------:R-:W4:Y:S01]  /*11b20*/  LDG.E.64 R16, desc[UR6][R32.64] ;  /* 0x0000000620107981 */ /* 0x000f22000c1e1b00 */
[----:B------:R-:W-:Y:S01]  /*11b30*/  IADD3 R27, PT, PT, R27, R29, RZ ;  /* 0x0000001d1b1b7210 */ /* 0x000fe20007ffe0ff */
[----:B-1----:R-:W-:-:S03]  /*11b40*/  IMAD.WIDE.U32 R34, R12, UR10, RZ ;  /* 0x0000000a0c227c25 */ /* 0x002fc6000f8e00ff */
[----:B------:R-:W-:Y:S01]  /*11b50*/  LEA.HI.X R29, R26, R49, R27, 0x3, P1 ;  /* 0x000000311a1d7211 */ /* 0x000fe200008f1c1b */
[----:B------:R-:W-:Y:S01]  /*11b60*/  IMAD R27, R12, UR11, R13 ;  /* 0x0000000b0c1b7c24 */ /* 0x000fe2000f8e020d */
[----:B------:R-:W-:-:S03]  /*11b70*/  LEA R26, P1, R34, R47, 0x3 ;  /* 0x0000002f221a7211 */ /* 0x000fc600078218ff */
        /* <DEDUP_REMOVED lines=39> */
.L_x_4561:
[----:B------:R-:W-:Y:S05]  /*11df0*/  BSYNC.RECONVERGENT B3 ;  /* 0x0000000000037941 */ /* 0x000fea0003800200 */
.L_x_4560:
        /* <DEDUP_REMOVED lines=17> */
[----:B---3--:R-:W-:-:S03]  /*11f10*/  IMAD.WIDE.U32 R22, R20, UR10, RZ ;  /* 0x0000000a14167c25 */ /* 0x008fc6000f8e00ff */
[----:B------:R-:W-:Y:S01]  /*11f20*/  IADD3 R15, PT, PT, R19, R15, RZ ;  /* 0x0000000f130f7210 */ /* 0x000fe20007ffe0ff */
[----:B------:R-:W-:Y:S02]  /*11f30*/  IMAD R19, R21, UR10, RZ ;  /* 0x0000000a15137c24 */ /* 0x000fe4000f8e02ff */
[----:B----4-:R-:W-:Y:S01]  /*11f40*/  IMAD R17, R17, UR10, RZ ;  /* 0x0000000a11117c24 */ /* 0x010fe2000f8e02ff */
[----:B------:R-:W-:Y:S01]  /*11f50*/  LEA.HI.X R15, R18, R49, R15, 0x3, P1 ;  /* 0x00000031120f7211 */ /* 0x000fe200008f1c0f */
[----:B------:R-:W-:Y:S01]  /*11f60*/  IMAD R19, R20, UR11, R19 ;  /* 0x0000000b14137c24 */ /* 0x000fe2000f8e0213 */
[----:B------:R-:W-:Y:S01]  /*11f70*/  LEA R20, P1, R22, R47, 0x3 ;  /* 0x0000002f16147211 */ /* 0x000fe200078218ff */
[----:B------:R-:W-:-:S03]  /*11f80*/  IMAD R17, R16, UR11, R17 ;  /* 0x0000000b10117c24 */ /* 0x000fc6000f8e0211 */
[----:B------:R-:W2:Y:S01]  /*11f90*/  LDG.E.64 R14, desc[UR6][R14.64] ;  /* 0x000000060e0e7981 */ /* 0x000ea2000c1e1b00 */
[----:B------:R-:W-:Y:S01]  /*11fa0*/  IADD3 R6, PT, PT, R23, R19, RZ ;  /* 0x0000001317067210 */ /* 0x000fe20007ffe0ff */
[----:B------:R-:W-:-:S03]  /*11fb0*/  IMAD.WIDE.U32 R18, R16, UR10, RZ ;  /* 0x0000000a10127c25 */ /* 0x000fc6000f8e00ff */
[----:B------:R-:W-:Y:S02]  /*11fc0*/  LEA.HI.X R21, R22, R49, R6, 0x3, P1 ;  /* 0x0000003116157211 */ /* 0x000fe400008f1c06 */
[----:B------:R-:W-:Y:S01]  /*11fd0*/  IADD3 R6, PT, PT, R19, R17, RZ ;  /* 0x0000001113067210 */ /* 0x000fe20007ffe0ff */
[----:B------:R-:W-:Y:S01]  /*11fe0*/  IMAD R13, R13, UR10, RZ ;  /* 0x0000000a0d0d7c24 */ /* 0x000fe2000f8e02ff */
[----:B------:R-:W-:Y:S01]  /*11ff0*/  LEA R22, P1, R18, R47, 0x3 ;  /* 0x0000002f12167211 */ /* 0x000fe200078218ff */
[----:B------:R-:W3:Y:S01]  /*12000*/  LDG.E.64 R16, desc[UR6][R20.64] ;  /* 0x0000000614107981 */ /* 0x000ee2000c1e1b00 */
[----:B------:R-:W-:Y:S02]  /*12010*/  IMAD.WIDE.U32 R24, R12, UR10, RZ ;  /* 0x0000000a0c187c25 */ /* 0x000fe4000f8e00ff */
[----:B------:R-:W-:Y:S02]  /*12020*/  LEA.HI.X R23, R18, R49, R6, 0x3, P1 ;  /* 0x0000003112177211 */ /* 0x000fe400008f1c06 */
[----:B------:R-:W-:Y:S01]  /*12030*/  IMAD R13, R12, UR11, R13 ;  /* 0x0000000b0c0d7c24 */ /* 0x000fe2000f8e020d */
[----:B------:R-:W-:-:S02]  /*12040*/  LEA R12, P1, R24, R47, 0x3 ;  /* 0x0000002f180c7211 */ /* 0x000fc400078218ff */
[----:B------:R-:W4:Y:S02]  /*12050*/  LDG.E.64 R18, desc[UR6][R22.64] ;  /* 0x0000000616127981 */ /* 0x000f24000c1e1b00 */
        /* <DEDUP_REMOVED lines=22> */
.L_x_4563:
[----:B------:R-:W-:Y:S05]  /*121c0*/  BSYNC.RECONVERGENT B3 ;  /* 0x0000000000037941 */ /* 0x000fea0003800200 */
.L_x_4562:
        /* <DEDUP_REMOVED lines=47> */
.L_x_4556:
[----:B------:R-:W-:Y:S05]  /*124c0*/  BSYNC.RECONVERGENT B2 ;  /* 0x0000000000027941 */ /* 0x000fea0003800200 */
.L_x_4555:
[----:B------:R-:W0:Y:S01]  /*124d0*/  LDCU.64 UR10, c[0x0][0x710] ;  /* 0x0000e200ff0a77ac */ /* 0x000e220008000a00 */
[----:B------:R-:W-:Y:S02]  /*124e0*/  MOV R51, R7 ;  /* 0x0000000700337202 */ /* 0x000fe40000000f00 */
        /* <DEDUP_REMOVED lines=430> */
.L_x_4565:
        /* <DEDUP_REMOVED lines=54> */
.L_x_4570:
        /* <DEDUP_REMOVED lines=202> */
.L_x_4569:
[----:B------:R-:W-:Y:S05]  /*14fd0*/  BSYNC.RECONVERGENT B3 ;  /* 0x0000000000037941 */ /* 0x000fea0003800200 */
.L_x_4568:
        /* <DEDUP_REMOVED lines=110> */
.L_x_4572:
[----:B------:R-:W-:Y:S05]  /*156c0*/  BSYNC.RECONVERGENT B3 ;  /* 0x0000000000037941 */ /* 0x000fea0003800200 */
.L_x_4571:
        /* <DEDUP_REMOVED lines=60> */
.L_x_4574:
[----:B------:R-:W-:Y:S05]  /*15a90*/  BSYNC.RECONVERGENT B3 ;  /* 0x0000000000037941 */ /* 0x000fea0003800200 */
.L_x_4573:
        /* <DEDUP_REMOVED lines=47> */
.L_x_4567:
[----:B------:R-:W-:Y:S05]  /*15d90*/  BSYNC.RECONVERGENT B2 ;  /* 0x0000000000027941 */ /* 0x000fea0003800200 */
.L_x_4566:
[----:B------:R-:W0:Y:S01]  /*15da0*/  LDCU.64 UR10, c[0x0][0x710] ;  /* 0x0000e200ff0a77ac */ /* 0x000e220008000a00 */
[----:B------:R-:W-:Y:S02]  /*15db0*/  MOV R51, R7 ;  /* 0x0000000700337202 */ /* 0x000fe40000000f00 */
[----:B------:R-:W-:Y:S02]  /*15dc0*/  IADD3 R3, PT, PT, R3, 0x80, RZ ;  /* 0x0000008003037810 */ /* 0x000fe40007ffe0ff */
[----:B0-----:R-:W-:-:S04]  /*15dd0*/  IADD3 R4, P0, PT, R5, UR10, RZ ;  /* 0x0000000a05047c10 */ /* 0x001fc8000ff1e0ff */
[----:B------:R-:W-:-:S05]  /*15de0*/  IADD3.X R5, PT, PT, RZ, UR11, RZ, P0, !PT ;  /* 0x0000000bff057c10 */ /* 0x000fca00087fe4ff */
[----:B------:R0:W-:Y:S04]  /*15df0*/  STG.E.64 desc[UR6][R4.64], R50 ;  /* 0x0000003204007986 */ /* 0x0001e8000c101b06 */
.L_x_4553:
        /* <DEDUP_REMOVED lines=426> */
.L_x_4576:
        /* <DEDUP_REMOVED lines=54> */
.L_x_4581:
        /* <DEDUP_REMOVED lines=202> */
.L_x_4580:
[----:B------:R-:W-:Y:S05]  /*188a0*/  BSYNC.RECONVERGENT B3 ;  /* 0x0000000000037941 */ /* 0x000fea0003800200 */
.L_x_4579:
        /* <DEDUP_REMOVED lines=110> */
.L_x_4583:
[----:B------:R-:W-:Y:S05]  /*18f90*/  BSYNC.RECONVERGENT B3 ;  /* 0x0000000000037941 */ /* 0x000fea0003800200 */
.L_x_4582:
        /* <DEDUP_REMOVED lines=60> */
.L_x_4585:
[----:B------:R-:W-:Y:S05]  /*19360*/  BSYNC.RECONVERGENT B3 ;  /* 0x0000000000037941 */ /* 0x000fea0003800200 */
.L_x_4584:
        /* <DEDUP_REMOVED lines=47> */
.L_x_4578:
[----:B------:R-:W-:Y:S05]  /*19660*/  BSYNC.RECONVERGENT B2 ;  /* 0x0000000000027941 */ /* 0x000fea0003800200 */
.L_x_4577:
[----:B------:R-:W0:Y:S01]  /*19670*/  LDCU.64 UR10, c[0x0][0x710] ;  /* 0x0000e200ff0a77ac */ /* 0x000e220008000a00 */
[----:B------:R-:W-:Y:S02]  /*19680*/  MOV R51, R7 ;  /* 0x0000000700337202 */ /* 0x000fe40000000f00 */
[----:B------:R-:W-:Y:S02]  /*19690*/  IADD3 R3, PT, PT, R3, 0x80, RZ ;  /* 0x0000008003037810 */ /* 0x000fe40007ffe0ff */
[----:B0-----:R-:W-:-:S04]  /*196a0*/  IADD3 R4, P0, PT, R5, UR10, RZ ;  /* 0x0000000a05047c10 */ /* 0x001fc8000ff1e0ff */
[----:B------:R-:W-:-:S05]  /*196b0*/  IADD3.X R5, PT, PT, RZ, UR11, RZ, P0, !PT ;  /* 0x0000000bff057c10 */ /* 0x000fca00087fe4ff */
[----:B------:R1:W-:Y:S04]  /*196c0*/  STG.E.64 desc[UR6][R4.64], R50 ;  /* 0x0000003204007986 */ /* 0x0003e8000c101b06 */
.L_x_4564:
        /* <DEDUP_REMOVED lines=426> */
.L_x_4587:
        /* <DEDUP_REMOVED lines=54> */
.L_x_4592:
        /* <DEDUP_REMOVED lines=202> */
.L_x_4591:
[----:B------:R-:W-:Y:S05]  /*1c170*/  BSYNC.RECONVERGENT B3 ;  /* 0x0000000000037941 */ /* 0x000fea0003800200 */
.L_x_4590:
        /* <DEDUP_REMOVED lines=110> */
.L_x_4594:
[----:B------:R-:W-:Y:S05]  /*1c860*/  BSYNC.RECONVERGENT B3 ;  /* 0x0000000000037941 */ /* 0x000fea0003800200 */
.L_x_4593:
        /* <DEDUP_REMOVED lines=60> */
.L_x_4596:
[----:B------:R-:W-:Y:S05]  /*1cc30*/  BSYNC.RECONVERGENT B3 ;  /* 0x0000000000037941 */ /* 0x000fea0003800200 */
.L_x_4595:
        /* <DEDUP_REMOVED lines=47> */
.L_x_4589:
[----:B------:R-:W-:Y:S05]  /*1cf30*/  BSYNC.RECONVERGENT B2 ;  /* 0x0000000000027941 */ /* 0x000fea0003800200 */
.L_x_4588:
[----:B------:R-:W0:Y:S01]  /*1cf40*/  LDCU.64 UR10, c[0x0][0x710] ;  /* 0x0000e200ff0a77ac */ /* 0x000e220008000a00 */
[----:B------:R-:W-:Y:S02]  /*1cf50*/  MOV R51, R7 ;  /* 0x0000000700337202 */ /* 0x000fe40000000f00 */
[----:B------:R-:W-:Y:S02]  /*1cf60*/  IADD3 R3, PT, PT, R3, 0x80, RZ ;  /* 0x0000008003037810 */ /* 0x000fe40007ffe0ff */
[----:B0-----:R-:W-:-:S04]  /*1cf70*/  IADD3 R4, P0, PT, R5, UR10, RZ ;  /* 0x0000000a05047c10 */ /* 0x001fc8000ff1e0ff */
[----:B------:R-:W-:-:S05]  /*1cf80*/  IADD3.X R5, PT, PT, RZ, UR11, RZ, P0, !PT ;  /* 0x0000000bff057c10 */ /* 0x000fca00087fe4ff */
[----:B------:R1:W-:Y:S04]  /*1cf90*/  STG.E.64 desc[UR6][R4.64], R50 ;  /* 0x0000003204007986 */ /* 0x0003e8000c101b06 */
.L_x_4575:
        /* <DEDUP_REMOVED lines=426> */
.L_x_4598:
        /* <DEDUP_REMOVED lines=54> */
.L_x_4603:
        /* <DEDUP_REMOVED lines=202> */
.L_x_4602:
[----:B------:R-:W-:Y:S05]  /*1fa40*/  BSYNC.RECONVERGENT B3 ;  /* 0x0000000000037941 */ /* 0x000fea0003800200 */
.L_x_4601:
        /* <DEDUP_REMOVED lines=110> */
.L_x_4605:
[----:B------:R-:W-:Y:S05]  /*20130*/  BSYNC.RECONVERGENT B3 ;  /* 0x0000000000037941 */ /* 0x000fea0003800200 */
.L_x_4604:
        /* <DEDUP_REMOVED lines=60> */
.L_x_4607:
[----:B------:R-:W-:Y:S05]  /*20500*/  BSYNC.RECONVERGENT B3 ;  /* 0x0000000000037941 */ /* 0x000fea0003800200 */
.L_x_4606:
        /* <DEDUP_REMOVED lines=47> */
.L_x_4600:
[----:B------:R-:W-:Y:S05]  /*20800*/  BSYNC.RECONVERGENT B2 ;  /* 0x0000000000027941 */ /* 0x000fea0003800200 */
.L_x_4599:
[----:B------:R-:W0:Y:S01]  /*20810*/  LDCU.64 UR10, c[0x0][0x710] ;  /* 0x0000e200ff0a77ac */ /* 0x000e220008000a00 */
[----:B------:R-:W-:Y:S02]  /*20820*/  MOV R51, R7 ;  /* 0x0000000700337202 */ /* 0x000fe40000000f00 */
[----:B------:R-:W-:Y:S02]  /*20830*/  IADD3 R3, PT, PT, R3, 0x80, RZ ;  /* 0x0000008003037810 */ /* 0x000fe40007ffe0ff */
[----:B0-----:R-:W-:-:S04]  /*20840*/  IADD3 R4, P0, PT, R5, UR10, RZ ;  /* 0x0000000a05047c10 */ /* 0x001fc8000ff1e0ff */
[----:B------:R-:W-:-:S05]  /*20850*/  IADD3.X R5, PT, PT, RZ, UR11, RZ, P0, !PT ;  /* 0x0000000bff057c10 */ /* 0x000fca00087fe4ff */
[----:B------:R2:W-:Y:S04]  /*20860*/  STG.E.64 desc[UR6][R4.64], R50 ;  /* 0x0000003204007986 */ /* 0x0005e8000c101b06 */
.L_x_4586:
        /* <DEDUP_REMOVED lines=427> */
.L_x_4609:
        /* <DEDUP_REMOVED lines=54> */
.L_x_4614:
        /* <DEDUP_REMOVED lines=202> */
.L_x_4613:
[----:B------:R-:W-:Y:S05]  /*23320*/  BSYNC.RECONVERGENT B3 ;  /* 0x0000000000037941 */ /* 0x000fea0003800200 */
.L_x_4612:
        /* <DEDUP_REMOVED lines=110> */
.L_x_4616:
[----:B------:R-:W-:Y:S05]  /*23a10*/  BSYNC.RECONVERGENT B3 ;  /* 0x0000000000037941 */ /* 0x000fea0003800200 */
.L_x_4615:
        /* <DEDUP_REMOVED lines=60> */
.L_x_4618:
[----:B------:R-:W-:Y:S05]  /*23de0*/  BSYNC.RECONVERGENT B3 ;  /* 0x0000000000037941 */ /* 0x000fea0003800200 */
.L_x_4617:
        /* <DEDUP_REMOVED lines=47> */
.L_x_4611:
[----:B------:R-:W-:Y:S05]  /*240e0*/  BSYNC.RECONVERGENT B2 ;  /* 0x0000000000027941 */ /* 0x000fea0003800200 */
.L_x_4610:
[----:B------:R-:W0:Y:S01]  /*240f0*/  LDCU.64 UR10, c[0x0][0x710] ;  /* 0x0000e200ff0a77ac */ /* 0x000e220008000a00 */
[----:B------:R-:W-:Y:S02]  /*24100*/  MOV R51, R7 ;  /* 0x0000000700337202 */ /* 0x000fe40000000f00 */
[----:B------:R-:W-:Y:S02]  /*24110*/  IADD3 R3, PT, PT, R3, 0x80, RZ ;  /* 0x0000008003037810 */ /* 0x000fe40007ffe0ff */
[----:B0-----:R-:W-:-:S04]  /*24120*/  IADD3 R4, P0, PT, R5, UR10, RZ ;  /* 0x0000000a05047c10 */ /* 0x001fc8000ff1e0ff */
[----:B------:R-:W-:-:S05]  /*24130*/  IADD3.X R5, PT, PT, RZ, UR11, RZ, P0, !PT ;  /* 0x0000000bff057c10 */ /* 0x000fca00087fe4ff */
[----:B------:R2:W-:Y:S04]  /*24140*/  STG.E.64 desc[UR6][R4.64], R50 ;  /* 0x0000003204007986 */ /* 0x0005e8000c101b06 */
.L_x_4597:
[----:B------:R-:W-:-:S13]  /*24150*/  ISETP.GE.AND P0, PT, R3, UR4, PT ;  /* 0x0000000403007c0c */ /* 0x000fda000bf06270 */
[----:B------:R-:W-:Y:S05]  /*24160*/  @P0 BREAK.RELIABLE B0 ;  /* 0x0000000000000942 */ /* 0x000fea0003800100 */
[----:B------:R-:W-:Y:S05]  /*24170*/  @P0 BRA `(.L_x_4608) ;  /* 0x0000003800300947 */ /* 0x000fea0003800000 */
[----:B------:R-:W-:Y:S05]  /*24180*/  BSYNC.RELIABLE B0 ;  /* 0x0000000000007941 */ /* 0x000fea0003800100 */
.L_x_4552:
        /* <DEDUP_REMOVED lines=424> */
.L_x_4619:
        /* <DEDUP_REMOVED lines=54> */
.L_x_4624:
        /* <DEDUP_REMOVED lines=202> */
.L_x_4623:
[----:B------:R-:W-:Y:S05]  /*26c10*/  BSYNC.RECONVERGENT B3 ;  /* 0x0000000000037941 */ /* 0x000fea0003800200 */
.L_x_4622:
        /* <DEDUP_REMOVED lines=110> */
.L_x_4626:
[----:B------:R-:W-:Y:S05]  /*27300*/  BSYNC.RECONVERGENT B3 ;  /* 0x0000000000037941 */ /* 0x000fea0003800200 */
.L_x_4625:
        /* <DEDUP_REMOVED lines=60> */
.L_x_4628:
[----:B------:R-:W-:Y:S05]  /*276d0*/  BSYNC.RECONVERGENT B3 ;  /* 0x0000000000037941 */ /* 0x000fea0003800200 */
.L_x_4627:
        /* <DEDUP_REMOVED lines=47> */
.L_x_4621:
[----:B------:R-:W-:Y:S05]  /*279d0*/  BSYNC.RECONVERGENT B2 ;  /* 0x0000000000027941 */ /* 0x000fea0003800200 */
.L_x_4620:
[----:B------:R-:W0:Y:S01]  /*279e0*/  LDCU.64 UR10, c[0x0][0x710] ;  /* 0x0000e200ff0a77ac */ /* 0x000e220008000a00 */
[----:B------:R-:W-:Y:S02]  /*279f0*/  MOV R51, R7 ;  /* 0x0000000700337202 */ /* 0x000fe40000000f00 */
[----:B------:R-:W-:Y:S02]  /*27a00*/  IADD3 R3, PT, PT, R3, 0x80, RZ ;  /* 0x0000008003037810 */ /* 0x000fe40007ffe0ff */
[----:B0-----:R-:W-:-:S04]  /*27a10*/  IADD3 R4, P0, PT, R5, UR10, RZ ;  /* 0x0000000a05047c10 */ /* 0x001fc8000ff1e0ff */
[----:B------:R-:W-:-:S05]  /*27a20*/  IADD3.X R5, PT, PT, RZ, UR11, RZ, P0, !PT ;  /* 0x0000000bff057c10 */ /* 0x000fca00087fe4ff */
[----:B------:R3:W-:Y:S04]  /*27a30*/  STG.E.64 desc[UR6][R4.64], R50 ;  /* 0x0000003204007986 */ /* 0x0007e8000c101b06 */
.L_x_4608:
[----:B------:R-:W-:Y:S05]  /*27a40*/  BSYNC.RECONVERGENT B1 ;  /* 0x0000000000017941 */ /* 0x000fea0003800200 */
.L_x_4551:
        /* <DEDUP_REMOVED lines=427> */
.L_x_4629:
        /* <DEDUP_REMOVED lines=17> */
[----:B---3--:R-:W-:-:S04]  /*29610*/  ISETP.LT.U32.AND P0, PT, R12, 0x1, PT ;  /* 0x000000010c00780c */ /* 0x008fc80003f01070 */
[----:B------:R-:W-:Y:S01]  /*29620*/  ISETP.LT.AND.EX P0, PT, R13, RZ, PT, P0 ;  /* 0x000000ff0d00720c */ /* 0x000fe20003f01300 */
[----:B--2---:R-:W-:-:S03]  /*29630*/  IMAD R3, R3, UR16, RZ ;  /* 0x0000001003037c24 */ /* 0x004fc6000f8e02ff */
[----:B------:R-:W-:Y:S02]  /*29640*/  SEL R7, R13, RZ, P0 ;  /* 0x000000ff0d077207 */ /* 0x000fe40000000000 */
[----:B------:R-:W-:Y:S01]  /*29650*/  SEL R5, R12, 0x1, P0 ;  /* 0x000000010c057807 */ /* 0x000fe20000000000 */
[----:B------:R-:W-:Y:S01]  /*29660*/  IMAD R3, R2, UR17, R3 ;  /* 0x0000001102037c24 */ /* 0x000fe2000f8e0203 */
[----:B------:R-:W-:Y:S02]  /*29670*/  SEL R49, R7, R13, !P1 ;  /* 0x0000000d07317207 */ /* 0x000fe40004800000 */
[----:B0-----:R-:W-:Y:S01]  /*29680*/  IADD3 R13, P0, PT, R6, UR10, RZ ;  /* 0x0000000a060d7c10 */ /* 0x001fe2000ff1e0ff */
        /* <DEDUP_REMOVED lines=8> */
[----:B------:R-:W-:-:S02]  /*29710*/  IADD3 R8, P1, PT, R9, UR8, RZ ;  /* 0x0000000809087c10 */ /* 0x000fc4000ff3e0ff */
[----:B----4-:R-:W-:Y:S02]  /*29720*/  LEA R14, P3, R10, UR18, 0x3 ;  /* 0x000000120a0e7c11 */ /* 0x010fe4000f8618ff */
[----:B------:R-:W-:Y:S02]  /*29730*/  LEA.HI.X R13, R6, R4, R3, 0x3, P4 ;  /* 0x00000004060d7211 */ /* 0x000fe400020f1c03 */
[----:B------:R-:W-:Y:S02]  /*29740*/  IADD3.X R9, PT, PT, RZ, UR9, RZ, P1, !PT ;  /* 0x00000009ff097c10 */ /* 0x000fe40008ffe4ff */
[----:B------:R-:W-:Y:S02]  /*29750*/  LEA.HI.X R15, R10, UR19, R11, 0x3, P3 ;  /* 0x000000130a0f7c11 */ /* 0x000fe400098f1c0b */
[----:B------:R-:W-:Y:S02]  /*29760*/  IADD3.X R3, PT, PT, RZ, UR15, RZ, P2, !PT ;  /* 0x0000000fff037c10 */ /* 0x000fe400097fe4ff */
[----:B------:R-:W-:Y:S01]  /*29770*/  MOV R5, RZ ;  /* 0x000000ff00057202 */ /* 0x000fe20000000f00 */
[----:B-1----:R-:W-:Y:S06]  /*29780*/  @!P0 BRA `(.L_x_4631) ;  /* 0x0000001800d08947 */ /* 0x002fec0003800000 */
[----:B------:R0:W5:Y:S01]  /*29790*/  LDG.E.64 R6, desc[UR6][R12.64] ;  /* 0x000000060c067981 */ /* 0x000162000c1e1b00 */
[C---:B------:R-:W-:Y:S01]  /*297a0*/  ISETP.GE.U32.AND P0, PT, R0.reuse, 0x10, PT ;  /* 0x000000100000780c */ /* 0x040fe20003f06070 */
[----:B------:R-:W-:Y:S01]  /*297b0*/  BSSY.RECONVERGENT B2, `(.L_x_4632) ;  /* 0x00000d6000027945 */ /* 0x000fe20003800200 */
[----:B------:R-:W-:Y:S01]  /*297c0*/  HFMA2 R50, -RZ, RZ, 0, 0 ;  /* 0x00000000ff327431 */ /* 0x000fe200000001ff */
[----:B------:R-:W-:Y:S02]  /*297d0*/  MOV R10, R14 ;  /* 0x0000000e000a7202 */ /* 0x000fe40000000f00 */
[----:B------:R-:W-:Y:S02]  /*297e0*/  ISETP.GE.U32.AND.EX P0, PT, R49, RZ, PT, P0 ;  /* 0x000000ff3100720c */ /* 0x000fe40003f06100 */
[----:B------:R-:W-:Y:S02]  /*297f0*/  MOV R11, R15 ;  /* 0x0000000f000b7202 */ /* 0x000fe40000000f00 */
[----:B------:R-:W-:-:S02]  /*29800*/  LOP3.LUT R48, R0, 0xf, RZ, 0xc0, !PT ;  /* 0x0000000f00307812 */ /* 0x000fc400078ec0ff */
[----:B------:R-:W-:-:S07]  /*29810*/  MOV R5, RZ ;  /* 0x000000ff00057202 */ /* 0x000fce0000000f00 */
[----:B0-----:R-:W-:Y:S05]  /*29820*/  @!P0 BRA `(.L_x_4633) ;  /* 0x0000000c00388947 */ /* 0x001fea0003800000 */
[----:B------:R-:W-:Y:S01]  /*29830*/  BSSY.RECONVERGENT B3, `(.L_x_4633) ;  /* 0x00000cd000037945 */ /* 0x000fe20003800200 */
[----:B------:R-:W-:Y:S02]  /*29840*/  LOP3.LUT R49, R49, 0x7fffffff, RZ, 0xc0, !PT ;  /* 0x7fffffff31317812 */ /* 0x000fe400078ec0ff */
[----:B------:R-:W-:Y:S02]  /*29850*/  LOP3.LUT R4, R0, 0xfffffff0, RZ, 0xc0, !PT ;  /* 0xfffffff000047812 */ /* 0x000fe400078ec0ff */
[----:B------:R-:W-:Y:S02]  /*29860*/  MOV R50, RZ ;  /* 0x000000ff00327202 */ /* 0x000fe40000000f00 */
[----:B------:R-:W-:-:S07]  /*29870*/  MOV R5, RZ ;  /* 0x000000ff00057202 */ /* 0x000fce0000000f00 */
.L_x_4634:
        /* <DEDUP_REMOVED lines=109> */
[----:B------:R-:W-:-:S05]  /*29f50*/  IMAD.WIDE.U32 R40, R44, UR4, RZ ;  /* 0x000000042c287c25 */ /* 0x000fca000f8e00ff */
        /* <DEDUP_REMOVED lines=91> */
.L_x_4633:
[----:B------:R-:W-:Y:S05]  /*2a510*/  BSYNC.RECONVERGENT B2 ;  /* 0x0000000000027941 */ /* 0x000fea0003800200 */
.L_x_4632:
        /* <DEDUP_REMOVED lines=30> */
[----:B------:R-:W2:Y:S01]  /*2a700*/  LDG.E.64 R14, desc[UR6][R14.64] ;  /* 0x000000060e0e7981 */ /* 0x000ea2000c1e1b00 */
[----:B----4-:R-:W-:Y:S01]  /*2a710*/  IMAD R19, R19, UR8, RZ ;  /* 0x0000000813137c24 */ /* 0x010fe2000f8e02ff */
[----:B------:R-:W-:Y:S01]  /*2a720*/  LEA.HI.X R27, R30, R3, R27, 0x3, P1 ;  /* 0x000000031e1b7211 */ /* 0x000fe200008f1c1b */
[----:B------:R-:W-:-:S04]  /*2a730*/  IMAD.WIDE.U32 R28, R18, UR8, RZ ;  /* 0x00000008121c7c25 */ /* 0x000fc8000f8e00ff */
[----:B------:R-:W-:Y:S02]  /*2a740*/  IMAD R31, R18, UR9, R19 ;  /* 0x00000009121f7c24 */ /* 0x000fe4000f8e0213 */
[----:B------:R0:W3:Y:S01]  /*2a750*/  LDG.E.64 R18, desc[UR6][R26.64] ;  /* 0x000000061a127981 */ /* 0x0000e2000c1e1b00 */
        /* <DEDUP_REMOVED lines=17> */
[----:B-1----:R-:W-:Y:S01]  /*2a870*/  IMAD.WIDE.U32 R30, R20, UR8, RZ ;  /* 0x00000008141e7c25 */ /* 0x002fe2000f8e00ff */
[----:B------:R-:W-:-:S03]  /*2a880*/  LEA.HI.X R29, R26, R3, R27, 0x3, P1 ;  /* 0x000000031a1d7211 */ /* 0x000fc600008f1c1b */
[----:B------:R-:W-:Y:S02]  /*2a890*/  IMAD R27, R20, UR9, R21 ;  /* 0x00000009141b7c24 */ /* 0x000fe4000f8e0215 */
[----:B------:R1:W4:Y:S01]  /*2a8a0*/  LDG.E.64 R20, desc[UR6][R28.64] ;  /* 0x000000061c147981 */ /* 0x000322000c1e1b00 */
[----:B------:R-:W-:Y:S01]  /*2a8b0*/  IMAD R35, R17, UR8, RZ ;  /* 0x0000000811237c24 */ /* 0x000fe2000f8e02ff */
        /* <DEDUP_REMOVED lines=9> */
[----:B0-----:R-:W-:-:S03]  /*2a950*/  IMAD.WIDE.U32 R32, R12, UR8, RZ ;  /* 0x000000080c207c25 */ /* 0x001fc6000f8e00ff */
        /* <DEDUP_REMOVED lines=11> */
[----:B-1----:R-:W-:-:S04]  /*2aa10*/  IMAD.WIDE.U32 R28, R6, R14, R50 ;  /* 0x0000000e061c7225 */ /* 0x002fc800078e0032 */
        /* <DEDUP_REMOVED lines=30> */
.L_x_4636:
[----:B------:R-:W-:Y:S05]  /*2ac00*/  BSYNC.RECONVERGENT B2 ;  /* 0x0000000000027941 */ /* 0x000fea0003800200 */
.L_x_4635:
        /* <DEDUP_REMOVED lines=60> */
.L_x_4638:
[----:B------:R-:W-:Y:S05]  /*2afd0*/  BSYNC.RECONVERGENT B2 ;  /* 0x0000000000027941 */ /* 0x000fea0003800200 */
.L_x_4637:
        /* <DEDUP_REMOVED lines=47> */
.L_x_4631:
[----:B------:R-:W-:Y:S05]  /*2b2d0*/  BSYNC.RECONVERGENT B1 ;  /* 0x0000000000017941 */ /* 0x000fea0003800200 */
.L_x_4630:
[----:B------:R-:W-:-:S05]  /*2b2e0*/  MOV R51, R5 ;  /* 0x0000000500337202 */ /* 0x000fca0000000f00 */
[----:B------:R-:W-:Y:S01]  /*2b2f0*/  STG.E.64 desc[UR6][R8.64], R50 ;  /* 0x0000003208007986 */ /* 0x000fe2000c101b06 */
[----:B------:R-:W-:Y:S05]  /*2b300*/  EXIT ;  /* 0x000000000000794d */ /* 0x000fea0003800000 */
.L_x_4639:
        /* <DEDUP_REMOVED lines=15> */
.L_x_19022:


//--------------------- .text._ZN2at6native73_GLOBAL__N__c8866d80_35_SparseBinaryOpIntersectionKernel_cu_b2145a98_327112apply_kernelILi128ELi8EZNS1_29binary_op_intersection_kernelINS1_5MulOpEilEEvRNS_14TensorIteratorEllRKNS_6TensorEbEUliE_EEviT1_ --------------------------
	.section	.text._ZN2at6native73_GLOBAL__N__c8866d80_35_SparseBinaryOpIntersectionKernel_cu_b2145a98_327112apply_kernelILi128ELi8EZNS1_29binary_op_intersection_kernelINS1_5MulOpEilEEvRNS_14TensorIteratorEllRKNS_6TensorEbEUliE_EEviT1_,"ax",@progbits
	.align	128
.text._ZN2at6native73_GLOBAL__N__c8866d80_35_SparseBinaryOpIntersectionKernel_cu_b2145a98_327112apply_kernelILi128ELi8EZNS1_29binary_op_intersection_kernelINS1_5MulOpEilEEvRNS_14TensorIteratorEllRKNS_6TensorEbEUliE_EEviT1_:
        .type           _ZN2at6native73_GLOBAL__N__c8866d80_35_SparseBinaryOpIntersectionKernel_cu_b2145a98_327112apply_kernelILi128ELi8EZNS1_29binary_op_intersection_kernelINS1_5MulOpEilEEvRNS_14TensorIteratorEllRKNS_6TensorEbEUliE_EEviT1_,@function
        .size           _ZN2at6native73_GLOBAL__N__c8866d80_35_SparseBinaryOpIntersectionKernel_cu_b2145a98_327112apply_kernelILi128ELi8EZNS1_29binary_op_intersection_kernelINS1_5MulOpEilEEvRNS_14TensorIteratorEllRKNS_6TensorEbEUliE_EEviT1_,(.L_x_19023 - _ZN2at6native73_GLOBAL__N__c8866d80_35_SparseBinaryOpIntersectionKernel_cu_b2145a98_327112apply_kernelILi128ELi8EZNS1_29binary_op_intersection_kernelINS1_5MulOpEilEEvRNS_14TensorIteratorEllRKNS_6TensorEbEUliE_EEviT1_)
        .other          _ZN2at6native73_GLOBAL__N__c8866d80_35_SparseBinaryOpIntersectionKernel_cu_b2145a98_327112apply_kernelILi128ELi8EZNS1_29binary_op_intersection_kernelINS1_5MulOpEilEEvRNS_14TensorIteratorEllRKNS_6TensorEbEUliE_EEviT1_,@"STO_CUDA_ENTRY STV_DEFAULT"
_ZN2at6native73_GLOBAL__N__c8866d80_35_SparseBinaryOpIntersectionKernel_cu_b2145a98_327112apply_kernelILi128ELi8EZNS1_29binary_op_intersection_kernelINS1_5MulOpEilEEvRNS_14TensorIteratorEllRKNS_6TensorEbEUliE_EEviT1_:
        /* <DEDUP_REMOVED lines=45> */
[----:B------:R-:W-:Y:S01]  /*02d0*/  LEA.HI.X R13, R8, R15, R2, 0x2, P1 ;  /* 0x0000000f080d7211 */ /* 0x000fe200008f1402 */
[----:B------:R-:W-:-:S06]  /*02e0*/  HFMA2 R8, -RZ, RZ, 0, 0 ;  /* 0x00000000ff087431 */ /* 0x000fcc00000001ff */
[----:B------:R-:W-:Y:S05]  /*02f0*/  @!P0 BRA `(.L_x_4644) ;  /* 0x00000014003c8947 */ /* 0x000fea0003800000 */
[----:B------:R-:W1:Y:S01]  /*0300*/  LDC.64 R6, c[0x0][0x730] ;  /* 0x0001cc00ff067b82 */ /* 0x000e620000000a00 */
[----:B------:R2:W5:Y:S07]  /*0310*/  LDG.E R2, desc[UR6][R12.64] ;  /* 0x000000060c027981 */ /* 0x00056e000c1e1900 */
        /* <DEDUP_REMOVED lines=15> */
.L_x_4646:
        /* <DEDUP_REMOVED lines=18> */
[----:B------:R-:W-:-:S04]  /*0530*/  IMAD.WIDE.U32 R40, R40, UR28, RZ ;  /* 0x0000001c28287c25 */ /* 0x000fc8000f8e00ff */
[----:B---3--:R-:W-:Y:S01]  /*0540*/  IMAD R49, R45, UR28, RZ ;  /* 0x0000001c2d317c24 */ /* 0x008fe2000f8e02ff */
[----:B-1----:R-:W-:Y:S01]  /*0550*/  LEA R46, P0, R40, R6, 0x2 ;  /* 0x00000006282e7211 */ /* 0x002fe200078010ff */
        /* <DEDUP_REMOVED lines=8> */
[----:B------:R-:W2:Y:S01]  /*05e0*/  LDG.E R47, desc[UR6][R46.64] ;  /* 0x000000062e2f7981 */ /* 0x000ea2000c1e1900 */
[----:B------:R-:W-:Y:S01]  /*05f0*/  IMAD R13, R12, UR29, R13 ;  /* 0x0000001d0c0d7c24 */ /* 0x000fe2000f8e020d */
[----:B------:R-:W-:Y:S01]  /*0600*/  LEA.HI.X R49, R42, R7, R49, 0x2, P1 ;  /* 0x000000072a317211 */ /* 0x000fe200008f1431 */
[----:B------:R-:W-:Y:S01]  /*0610*/  IMAD R15, R15, UR28, RZ ;  /* 0x0000001c0f0f7c24 */ /* 0x000fe2000f8e02ff */
[----:B------:R-:W-:Y:S01]  /*0620*/  LEA R12, P0, R44, R6, 0x2 ;  /* 0x000000062c0c7211 */ /* 0x000fe200078010ff */
[----:B------:R-:W-:Y:S01]  /*0630*/  IMAD.WIDE.U32 R40, R14, UR28, RZ ;  /* 0x0000001c0e287c25 */ /* 0x000fe2000f8e00ff */
[----:B------:R-:W-:-:S02]  /*0640*/  IADD3 R13, PT, PT, R45, R13, RZ ;  /* 0x0000000d2d0d7210 */ /* 0x000fc40007ffe0ff */
[----:B------:R-:W3:Y:S01]  /*0650*/  LDG.E R49, desc[UR6][R48.64] ;  /* 0x0000000630317981 */ /* 0x000ee2000c1e1900 */
[----:B------:R-:W-:Y:S02]  /*0660*/  IMAD R15, R14, UR29, R15 ;  /* 0x0000001d0e0f7c24 */ /* 0x000fe4000f8e020f */
[----:B------:R-:W-:Y:S01]  /*0670*/  IMAD R17, R17, UR28, RZ ;  /* 0x0000001c11117c24 */ /* 0x000fe2000f8e02ff */
[----:B------:R-:W-:Y:S01]  /*0680*/  LEA.HI.X R13, R44, R7, R13, 0x2, P0 ;  /* 0x000000072c0d7211 */ /* 0x000fe200000f140d */
[----:B------:R-:W-:Y:S01]  /*0690*/  IMAD R19, R19, UR28, RZ ;  /* 0x0000001c13137c24 */ /* 0x000fe2000f8e02ff */
[----:B------:R-:W-:Y:S01]  /*06a0*/  LEA R14, P0, R40, R6, 0x2 ;  /* 0x00000006280e7211 */ /* 0x000fe200078010ff */
[C---:B------:R-:W-:Y:S01]  /*06b0*/  IMAD R51, R16.reuse, UR29, R17 ;  /* 0x0000001d10337c24 */ /* 0x040fe2000f8e0211 */
[----:B------:R-:W-:Y:S01]  /*06c0*/  IADD3 R15, PT, PT, R41, R15, RZ ;  /* 0x0000000f290f7210 */ /* 0x000fe20007ffe0ff */
[----:B------:R-:W-:Y:S01]  /*06d0*/  IMAD.WIDE.U32 R16, R16, UR28, RZ ;  /* 0x0000001c10107c25 */ /* 0x000fe2000f8e00ff */
[----:B------:R1:W4:Y:S02]  /*06e0*/  LDG.E R45, desc[UR6][R12.64] ;  /* 0x000000060c2d7981 */ /* 0x000324000c1e1900 */
[----:B------:R-:W-:Y:S01]  /*06f0*/  LEA.HI.X R15, R40, R7, R15, 0x2, P0 ;  /* 0x00000007280f7211 */ /* 0x000fe200000f140f */
[----:B------:R-:W-:-:S02]  /*0700*/  IMAD R19, R18, UR29, R19 ;  /* 0x0000001d12137c24 */ /* 0x000fc4000f8e0213 */
[----:B------:R-:W-:Y:S01]  /*0710*/  IMAD.WIDE.U32 R42, R18, UR28, RZ ;  /* 0x0000001c122a7c25 */ /* 0x000fe2000f8e00ff */
[----:B------:R-:W-:-:S03]  /*0720*/  LEA R18, P0, R16, R6, 0x2 ;  /* 0x0000000610127211 */ /* 0x000fc600078010ff */
[----:B------:R-:W-:Y:S01]  /*0730*/  IMAD R21, R21, UR28, RZ ;  /* 0x0000001c15157c24 */ /* 0x000fe2000f8e02ff */
[----:B------:R-:W-:Y:S01]  /*0740*/  IADD3 R17, PT, PT, R17, R51, RZ ;  /* 0x0000003311117210 */ /* 0x000fe20007ffe0ff */
[C---:B------:R-:W-:Y:S01]  /*0750*/  IMAD.WIDE.U32 R40, R20.reuse, UR28, RZ ;  /* 0x0000001c14287c25 */ /* 0x040fe2000f8e00ff */
[----:B-1----:R-:W-:Y:S01]  /*0760*/  IADD3 R13, PT, PT, R43, R19, RZ ;  /* 0x000000132b0d7210 */ /* 0x002fe20007ffe0ff */
[----:B------:R-:W4:Y:S02]  /*0770*/  LDG.E R15, desc[UR6][R14.64] ;  /* 0x000000060e0f7981 */ /* 0x000f24000c1e1900 */
[----:B------:R-:W-:Y:S01]  /*0780*/  IMAD R21, R20, UR29, R21 ;  /* 0x0000001d14157c24 */ /* 0x000fe2000f8e0215 */
[----:B------:R-:W-:Y:S02]  /*0790*/  LEA.HI.X R19, R16, R7, R17, 0x2, P0 ;  /* 0x0000000710137211 */ /* 0x000fe400000f1411 */
[-C--:B------:R-:W-:Y:S01]  /*07a0*/  LEA R12, P1, R42, R6.reuse, 0x2 ;  /* 0x000000062a0c7211 */ /* 0x080fe200078210ff */
[----:B------:R-:W-:Y:S01]  /*07b0*/  IMAD R23, R23, UR28, RZ ;  /* 0x0000001c17177c24 */ /* 0x000fe2000f8e02ff */
[----:B------:R-:W-:Y:S01]  /*07c0*/  LEA R16, P0, R40, R6, 0x2 ;  /* 0x0000000628107211 */ /* 0x000fe200078010ff */
[----:B------:R1:W4:Y:S01]  /*07d0*/  LDG.E R43, desc[UR6][R18.64] ;  /* 0x00000006122b7981 */ /* 0x000322000c1e1900 */
[----:B------:R-:W-:-:S02]  /*07e0*/  IADD3 R17, PT, PT, R41, R21, RZ ;  /* 0x0000001529117210 */ /* 0x000fc40007ffe0ff */
[-C--:B------:R-:W-:Y:S01]  /*07f0*/  LEA.HI.X R13, R42, R7.reuse, R13, 0x2, P1 ;  /* 0x000000072a0d7211 */ /* 0x080fe200008f140d */
[----:B------:R-:W-:Y:S01]  /*0800*/  IMAD R25, R25, UR28, RZ ;  /* 0x0000001c19197c24 */ /* 0x000fe2000f8e02ff */
[----:B------:R-:W-:Y:S01]  /*0810*/  LEA.HI.X R17, R40, R7, R17, 0x2, P0 ;  /* 0x0000000728117211 */ /* 0x000fe200000f1411 */
[C---:B------:R-:W-:Y:S02]  /*0820*/  IMAD.WIDE.U32 R40, R22.reuse, UR28, RZ ;  /* 0x0000001c16287c25 */ /* 0x040fe4000f8e00ff */
[----:B------:R0:W4:Y:S02]  /*0830*/  LDG.E R51, desc[UR6][R12.64] ;  /* 0x000000060c337981 */ /* 0x000124000c1e1900 */
[----:B------:R-:W-:Y:S01]  /*0840*/  IMAD R23, R22, UR29, R23 ;  /* 0x0000001d16177c24 */ /* 0x000fe2000f8e0217 */
[----:B------:R-:W-:Y:S01]  /*0850*/  LEA R22, P0, R40, R6, 0x2 ;  /* 0x0000000628167211 */ /* 0x000fe200078010ff */
[C---:B------:R-:W-:Y:S01]  /*0860*/  IMAD.WIDE.U32 R20, R24.reuse, UR28, RZ ;  /* 0x0000001c18147c25 */ /* 0x040fe2000f8e00ff */
[----:B------:R0:W4:Y:S02]  /*0870*/  LDG.E R53, desc[UR6][R16.64] ;  /* 0x0000000610357981 */ /* 0x000124000c1e1900 */
[----:B-1----:R-:W-:Y:S01]  /*0880*/  IADD3 R19, PT, PT, R41, R23, RZ ;  /* 0x0000001729137210 */ /* 0x002fe20007ffe0ff */
[----:B------:R-:W-:-:S02]  /*0890*/  IMAD R25, R24, UR29, R25 ;  /* 0x0000001d18197c24 */ /* 0x000fc4000f8e0219 */
[----:B------:R-:W-:Y:S01]  /*08a0*/  IMAD R27, R27, UR28, RZ ;  /* 0x0000001c1b1b7c24 */ /* 0x000fe2000f8e02ff */
[-C--:B------:R-:W-:Y:S01]  /*08b0*/  LEA R18, P1, R20, R6.reuse, 0x2 ;  /* 0x0000000614127211 */ /* 0x080fe200078210ff */
[----:B0-----:R-:W-:Y:S01]  /*08c0*/  IMAD.WIDE.U32 R12, R26, UR28, RZ ;  /* 0x0000001c1a0c7c25 */ /* 0x001fe2000f8e00ff */
[----:B------:R-:W-:Y:S02]  /*08d0*/  IADD3 R14, PT, PT, R21, R25, RZ ;  /* 0x00000019150e7210 */ /* 0x000fe40007ffe0ff */
        /* <DEDUP_REMOVED lines=9> */
[----:B------:R0:W4:Y:S01]  /*0970*/  LDG.E R25, desc[UR6][R18.64] ;  /* 0x0000000612197981 */ /* 0x000122000c1e1900 */
[----:B------:R-:W-:Y:S02]  /*0980*/  LEA.HI.X R17, R12, R7, R13, 0x2, P0 ;  /* 0x000000070c117211 */ /* 0x000fe400000f140d */
[----:B------:R-:W-:Y:S01]  /*0990*/  IADD3 R13, PT, PT, R21, R29, RZ ;  /* 0x0000001d150d7210 */ /* 0x000fe20007ffe0ff */
[----:B------:R-:W-:Y:S01]  /*09a0*/  IMAD R21, R31, UR28, RZ ;  /* 0x0000001c1f157c24 */ /* 0x000fe2000f8e02ff */
[----:B------:R-:W-:Y:S01]  /*09b0*/  LEA R12, P0, R20, R6, 0x2 ;  /* 0x00000006140c7211 */ /* 0x000fe200078010ff */
[----:B------:R-:W-:Y:S01]  /*09c0*/  IMAD R33, R33, UR28, RZ ;  /* 0x0000001c21217c24 */ /* 0x000fe2000f8e02ff */
[----:B------:R1:W4:Y:S01]  /*09d0*/  LDG.E R27, desc[UR6][R16.64] ;  /* 0x00000006101b7981 */ /* 0x000322000c1e1900 */
[----:B------:R-:W-:Y:S01]  /*09e0*/  IMAD R29, R30, UR29, R21 ;  /* 0x0000001d1e1d7c24 */ /* 0x000fe2000f8e0215 */
[----:B------:R-:W-:Y:S01]  /*09f0*/  LEA.HI.X R13, R20, R7, R13, 0x2, P0 ;  /* 0x00000007140d7211 */ /* 0x000fe200000f140d */
[----:B------:R-:W-:-:S04]  /*0a00*/  IMAD.WIDE.U32 R30, R30, UR28, RZ ;  /* 0x0000001c1e1e7c25 */ /* 0x000fc8000f8e00ff */
[----:B------:R-:W-:Y:S01]  /*0a10*/  IMAD.WIDE.U32 R20, R32, UR28, RZ ;  /* 0x0000001c20147c25 */ /* 0x000fe2000f8e00ff */
[----:B0-----:R-:W-:-:S03]  /*0a20*/  LEA R18, P0, R30, R6, 0x2 ;  /* 0x000000061e127211 */ /* 0x001fc600078010ff */
[----:B------:R-:W-:Y:S02]  /*0a30*/  IMAD R33, R32, UR29, R33 ;  /* 0x0000001d20217c24 */ /* 0x000fe4000f8e0221 */
[----:B------:R-:W-:Y:S01]  /*0a40*/  IMAD R35, R35, UR28, RZ ;  /* 0x0000001c23237c24 */ /* 0x000fe2000f8e02ff */
[----:B-1----:R-:W-:Y:S02]  /*0a50*/  IADD3 R17, PT, PT, R31, R29, RZ ;  /* 0x0000001d1f117210 */ /* 0x002fe40007ffe0ff */
[----:B------:R-:W-:Y:S01]  /*0a60*/  IADD3 R14, PT, PT, R21, R33, RZ ;  /* 0x00000021150e7210 */ /* 0x000fe20007ffe0ff */
[----:B------:R-:W-:Y:S01]  /*0a70*/  IMAD R41, R34, UR29, R35 ;  /* 0x0000001d22297c24 */ /* 0x000fe2000f8e0223 */
[----:B------:R-:W-:Y:S01]  /*0a80*/  LEA R16, P1, R20, R6, 0x2 ;  /* 0x0000000614107211 */ /* 0x000fe200078210ff */
[----:B------:R-:W-:Y:S01]  /*0a90*/  IMAD.WIDE.U32 R34, R34, UR28, RZ ;  /* 0x0000001c22227c25 */ /* 0x000fe2000f8e00ff */
[----:B------:R0:W4:Y:S01]  /*0aa0*/  LDG.E R33, desc[UR6][R12.64] ;  /* 0x000000060c217981 */ /* 0x000122000c1e1900 */
[----:B------:R-:W-:-:S02]  /*0ab0*/  LEA.HI.X R19, R30, R7, R17, 0x2, P0 ;  /* 0x000000071e137211 */ /* 0x000fc400000f1411 */
[----:B------:R-:W-:Y:S01]  /*0ac0*/  LEA.HI.X R17, R20, R7, R14, 0x2, P1 ;  /* 0x0000000714117211 */ /* 0x000fe200008f140e */
[----:B------:R-:W-:Y:S01]  /*0ad0*/  IMAD R31, R37, UR28, RZ ;  /* 0x0000001c251f7c24 */ /* 0x000fe2000f8e02ff */
[----:B------:R-:W-:Y:S02]  /*0ae0*/  IADD3 R14, PT, PT, R35, R41, RZ ;  /* 0x00000029230e7210 */ /* 0x000fe40007ffe0ff */
[----:B------:R1:W4:Y:S01]  /*0af0*/  LDG.E R35, desc[UR6][R18.64] ;  /* 0x0000000612237981 */ /* 0x000322000c1e1900 */
[-C--:B------:R-:W-:Y:S01]  /*0b00*/  LEA R20, P0, R34, R6.reuse, 0x2 ;  /* 0x0000000622147211 */ /* 0x080fe200078010ff */
[C---:B------:R-:W-:Y:S02]  /*0b10*/  IMAD.WIDE.U32 R28, R36.reuse, UR28, RZ ;  /* 0x0000001c241c7c25 */ /* 0x040fe4000f8e00ff */
[----:B------:R-:W4:Y:S02]  /*0b20*/  LDG.E R17, desc[UR6][R16.64] ;  /* 0x0000000610117981 */ /* 0x000f24000c1e1900 */
[----:B------:R-:W-:Y:S01]  /*0b30*/  IMAD R31, R36, UR29, R31 ;  /* 0x0000001d241f7c24 */ /* 0x000fe2000f8e021f */
[----:B------:R-:W-:Y:S01]  /*0b40*/  LEA.HI.X R21, R34, R7, R14, 0x2, P0 ;  /* 0x0000000722157211 */ /* 0x000fe200000f140e */
[----:B------:R-:W-:Y:S01]  /*0b50*/  IMAD R37, R39, UR28, RZ ;  /* 0x0000001c27257c24 */ /* 0x000fe2000f8e02ff */
[----:B0-----:R-:W-:-:S02]  /*0b60*/  LEA R12, P0, R28, R6, 0x2 ;  /* 0x000000061c0c7211 */ /* 0x001fc400078010ff */
[----:B------:R-:W-:Y:S01]  /*0b70*/  IADD3 R13, PT, PT, R29, R31, RZ ;  /* 0x0000001f1d0d7210 */ /* 0x000fe20007ffe0ff */
[C---:B------:R-:W-:Y:S01]  /*0b80*/  IMAD.WIDE.U32 R30, R38.reuse, UR28, RZ ;  /* 0x0000001c261e7c25 */ /* 0x040fe2000f8e00ff */
[----:B------:R-:W4:Y:S03]  /*0b90*/  LDG.E R21, desc[UR6][R20.64] ;  /* 0x0000000614157981 */ /* 0x000f26000c1e1900 */
[----:B------:R-:W-:Y:S01]  /*0ba0*/  IMAD R37, R38, UR29, R37 ;  /* 0x0000001d26257c24 */ /* 0x000fe2000f8e0225 */
[----:B------:R-:W-:Y:S02]  /*0bb0*/  LEA.HI.X R13, R28, R7, R13, 0x2, P0 ;  /* 0x000000071c0d7211 */ /* 0x000fe400000f140d */
[----:B-1----:R-:W-:Y:S02]  /*0bc0*/  LEA R18, P0, R30, R6, 0x2 ;  /* 0x000000061e127211 */ /* 0x002fe400078010ff */
[----:B------:R-:W-:-:S02]  /*0bd0*/  IADD3 R14, PT, PT, R31, R37, RZ ;  /* 0x000000251f0e7210 */ /* 0x000fc40007ffe0ff */
        /* <DEDUP_REMOVED lines=9> */
[----:B--2--5:R-:W-:-:S04]  /*0c70*/  IMAD.WIDE R8, R2, R47, R8 ;  /* 0x0000002f02087225 */ /* 0x024fc800078e0208 */
[----:B---3--:R-:W-:-:S04]  /*0c80*/  IMAD.WIDE R8, R2, R49, R8 ;  /* 0x0000003102087225 */ /* 0x008fc800078e0208 */
[----:B----4-:R-:W-:-:S04]  /*0c90*/  IMAD.WIDE R8, R2, R45, R8 ;  /* 0x0000002d02087225 */ /* 0x010fc800078e0208 */
[----:B------:R-:W-:-:S04]  /*0ca0*/  IMAD.WIDE R8, R2, R15, R8 ;  /* 0x0000000f02087225 */ /* 0x000fc800078e0208 */
        /* <DEDUP_REMOVED lines=11> */
[----:B------:R-:W-:Y:S01]  /*0d60*/  IMAD.WIDE R8, R2, R19, R8 ;  /* 0x0000001302087225 */ /* 0x000fe200078e0208 */
[----:B------:R-:W-:Y:S06]  /*0d70*/  @P0 BRA `(.L_x_4646) ;  /* 0xfffffff400a40947 */ /* 0x000fec000383ffff */
.L_x_4645:
        /* <DEDUP_REMOVED lines=22> */
[----:B------:R-:W-:Y:S01]  /*0ee0*/  IMAD R19, R18, UR29, R19 ;  /* 0x0000001d12137c24 */ /* 0x000fe2000f8e0213 */
[----:B-1----:R-:W-:Y:S01]  /*0ef0*/  LEA R18, P1, R30, R12, 0x2 ;  /* 0x0000000c1e127211 */ /* 0x002fe200078210ff */
[----:B----4-:R-:W-:Y:S02]  /*0f00*/  IMAD R29, R27, UR28, RZ ;  /* 0x0000001c1b1d7c24 */ /* 0x010fe4000f8e02ff */
[----:B------:R-:W-:Y:S01]  /*0f10*/  IMAD.WIDE.U32 R22, R24, UR28, RZ ;  /* 0x0000001c18167c25 */ /* 0x000fe2000f8e00ff */
[----:B------:R-:W-:-:S03]  /*0f20*/  IADD3 R19, PT, PT, R31, R19, RZ ;  /* 0x000000131f137210 */ /* 0x000fc60007ffe0ff */
[----:B------:R-:W-:Y:S01]  /*0f30*/  IMAD R27, R24, UR29, R25 ;  /* 0x0000001d181b7c24 */ /* 0x000fe2000f8e0219 */
[----:B------:R-:W-:Y:S01]  /*0f40*/  LEA.HI.X R19, R30, R13, R19, 0x2, P1 ;  /* 0x0000000d1e137211 */ /* 0x000fe200008f1413 */
[----:B------:R-:W-:Y:S01]  /*0f50*/  IMAD.WIDE.U32 R24, R26, UR28, RZ ;  /* 0x0000001c1a187c25 */ /* 0x000fe2000f8e00ff */
[----:B------:R-:W-:-:S03]  /*0f60*/  LEA R30, P1, R22, R12, 0x2 ;  /* 0x0000000c161e7211 */ /* 0x000fc600078210ff */
[----:B------:R-:W-:Y:S01]  /*0f70*/  IMAD R29, R26, UR29, R29 ;  /* 0x0000001d1a1d7c24 */ /* 0x000fe2000f8e021d */
[----:B------:R-:W-:Y:S01]  /*0f80*/  IADD3 R26, PT, PT, R23, R27, RZ ;  /* 0x0000001b171a7210 */ /* 0x000fe20007ffe0ff */
[----:B------:R-:W2:Y:S01]  /*0f90*/  LDG.E R19, desc[UR6][R18.64] ;  /* 0x0000000612137981 */ /* 0x000ea2000c1e1900 */
[----:B------:R-:W-:Y:S02]  /*0fa0*/  LEA R32, P2, R24, R12, 0x2 ;  /* 0x0000000c18207211 */ /* 0x000fe400078410ff */
[----:B------:R-:W-:Y:S02]  /*0fb0*/  IADD3 R23, PT, PT, R25, R29, RZ ;  /* 0x0000001d19177210 */ /* 0x000fe40007ffe0ff */
[-C--:B------:R-:W-:Y:S02]  /*0fc0*/  LEA.HI.X R31, R22, R13.reuse, R26, 0x2, P1 ;  /* 0x0000000d161f7211 */ /* 0x080fe400008f141a */
[----:B------:R-:W-:Y:S01]  /*0fd0*/  LEA.HI.X R33, R24, R13, R23, 0x2, P2 ;  /* 0x0000000d18217211 */ /* 0x000fe200010f1417 */
[----:B------:R-:W-:-:S02]  /*0fe0*/  IMAD R23, R21, UR28, RZ ;  /* 0x0000001c15177c24 */ /* 0x000fc4000f8e02ff */
[C---:B------:R-:W-:Y:S01]  /*0ff0*/  IMAD.WIDE.U32 R34, R20.reuse, UR28, RZ ;  /* 0x0000001c14227c25 */ /* 0x040fe2000f8e00ff */
[----:B------:R1:W3:Y:S03]  /*1000*/  LDG.E R21, desc[UR6][R30.64] ;  /* 0x000000061e157981 */ /* 0x0002e6000c1e1900 */
[----:B------:R-:W-:Y:S02]  /*1010*/  IMAD R25, R20, UR29, R23 ;  /* 0x0000001d14197c24 */ /* 0x000fe4000f8e0217 */
[----:B------:R-:W-:Y:S01]  /*1020*/  IMAD R27, R17, UR28, RZ ;  /* 0x0000001c111b7c24 */ /* 0x000fe2000f8e02ff */
[-C--:B------:R-:W-:Y:S01]  /*1030*/  LEA R26, P1, R34, R12.reuse, 0x2 ;  /* 0x0000000c221a7211 */ /* 0x080fe200078210ff */
[----:B------:R-:W-:Y:S01]  /*1040*/  IMAD R29, R15, UR28, RZ ;  /* 0x0000001c0f1d7c24 */ /* 0x000fe2000f8e02ff */
[----:B------:R-:W-:Y:S01]  /*1050*/  IADD3 R17, PT, PT, R35, R25, RZ ;  /* 0x0000001923117210 */ /* 0x000fe20007ffe0ff */
[C---:B------:R-:W-:Y:S01]  /*1060*/  IMAD.WIDE.U32 R24, R16.reuse, UR28, RZ ;  /* 0x0000001c10187c25 */ /* 0x040fe2000f8e00ff */
[----:B------:R-:W4:Y:S03]  /*1070*/  LDG.E R23, desc[UR6][R32.64] ;  /* 0x0000000620177981 */ /* 0x000f26000c1e1900 */
[----:B------:R-:W-:Y:S01]  /*1080*/  IMAD R15, R16, UR29, R27 ;  /* 0x0000001d100f7c24 */ /* 0x000fe2000f8e021b */
[----:B------:R-:W-:Y:S01]  /*1090*/  LEA.HI.X R27, R34, R13, R17, 0x2, P1 ;  /* 0x0000000d221b7211 */ /* 0x000fe200008f1411 */
[----:B------:R-:W-:Y:S01]  /*10a0*/  IMAD R35, R14, UR29, R29 ;  /* 0x0000001d0e237c24 */ /* 0x000fe2000f8e021d */
[----:B------:R-:W-:Y:S01]  /*10b0*/  LEA R16, P1, R24, R12, 0x2 ;  /* 0x0000000c18107211 */ /* 0x000fe200078210ff */
[----:B-1----:R-:W-:Y:S01]  /*10c0*/  IMAD.WIDE.U32 R30, R14, UR28, RZ ;  /* 0x0000001c0e1e7c25 */ /* 0x002fe2000f8e00ff */
[----:B------:R-:W-:Y:S01]  /*10d0*/  IADD3 R14, PT, PT, R25, R15, RZ ;  /* 0x0000000f190e7210 */ /* 0x000fe20007ffe0ff */
[----:B------:R1:W4:Y:S02]  /*10e0*/  LDG.E R29, desc[UR6][R26.64] ;  /* 0x000000061a1d7981 */ /* 0x000324000c1e1900 */
[----:B------:R-:W-:Y:S01]  /*10f0*/  IMAD R5, R5, UR28, RZ ;  /* 0x0000001c05057c24 */ /* 0x000fe2000f8e02ff */
[----:B------:R-:W-:-:S02]  /*1100*/  LEA.HI.X R17, R24, R13, R14, 0x2, P1 ;  /* 0x0000000d18117211 */ /* 0x000fc400008f140e */
[-C--:B------:R-:W-:Y:S01]  /*1110*/  LEA R14, P1, R30, R12.reuse, 0x2 ;  /* 0x0000000c1e0e7211 */ /* 0x080fe200078210ff */
[C---:B------:R-:W-:Y:S01]  /*1120*/  IMAD R25, R4.reuse, UR29, R5 ;  /* 0x0000001d04197c24 */ /* 0x040fe2000f8e0205 */
[----:B------:R-:W-:Y:S01]  /*1130*/  IADD3 R15, PT, PT, R31, R35, RZ ;  /* 0x000000231f0f7210 */ /* 0x000fe20007ffe0ff */
[----:B------:R-:W-:Y:S01]  /*1140*/  IMAD.WIDE.U32 R4, R4, UR28, RZ ;  /* 0x0000001c04047c25 */ /* 0x000fe2000f8e00ff */
[----:B------:R-:W4:Y:S02]  /*1150*/  LDG.E R17, desc[UR6][R16.64] ;  /* 0x0000000610117981 */ /* 0x000f24000c1e1900 */
[----:B------:R-:W-:Y:S01]  /*1160*/  LEA.HI.X R15, R30, R13, R15, 0x2, P1 ;  /* 0x0000000d1e0f7211 */ /* 0x000fe200008f140f */
[----:B------:R-:W-:Y:S01]  /*1170*/  IMAD R7, R7, UR28, RZ ;  /* 0x0000001c07077c24 */ /* 0x000fe2000f8e02ff */
[----:B------:R-:W-:Y:S01]  /*1180*/  LEA R24, P1, R4, R12, 0x2 ;  /* 0x0000000c04187211 */ /* 0x000fe200078210ff */
[----:B-1----:R-:W-:Y:S01]  /*1190*/  IMAD.WIDE.U32 R26, R6, UR28, RZ ;  /* 0x0000001c061a7c25 */ /* 0x002fe2000f8e00ff */
[----:B------:R-:W-:-:S02]  /*11a0*/  IADD3 R5, PT, PT, R5, R25, RZ ;  /* 0x0000001905057210 */ /* 0x000fc40007ffe0ff */
[----:B------:R-:W4:Y:S01]  /*11b0*/  LDG.E R15, desc[UR6][R14.64] ;  /* 0x000000060e0f7981 */ /* 0x000f22000c1e1900 */
[----:B------:R-:W-:Y:S01]  /*11c0*/  IMAD R7, R6, UR29, R7 ;  /* 0x0000001d06077c24 */ /* 0x000fe2000f8e0207 */
        /* <DEDUP_REMOVED lines=15> */
[----:B------:R-:W-:-:S07]  /*12c0*/  IMAD.WIDE R8, R2, R13, R8 ;  /* 0x0000000d02087225 */ /* 0x000fce00078e0208 */
.L_x_4647:
        /* <DEDUP_REMOVED lines=25> */
[C---:B------:R-:W-:Y:S01]  /*1460*/  IMAD R23, R20.reuse, UR29, R15 ;  /* 0x0000001d14177c24 */ /* 0x040fe2000f8e020f */
[----:B------:R-:W2:Y:S01]  /*1470*/  LDG.E R13, desc[UR6][R12.64] ;  /* 0x000000060c0d7981 */ /* 0x000ea2000c1e1900 */
[----:B------:R-:W-:Y:S01]  /*1480*/  IMAD.WIDE.U32 R20, R20, UR28, RZ ;  /* 0x0000001c14147c25 */ /* 0x000fe2000f8e00ff */
[----:B------:R-:W-:-:S03]  /*1490*/  LEA.HI.X R15, R18, R5, R17, 0x2, P1 ;  /* 0x00000005120f7211 */ /* 0x000fc600008f1411 */
[----:B------:R-:W-:Y:S01]  /*14a0*/  IMAD R7, R7, UR28, RZ ;  /* 0x0000001c07077c24 */ /* 0x000fe2000f8e02ff */
[-C--:B------:R-:W-:Y:S01]  /*14b0*/  LEA R16, P1, R20, R4.reuse, 0x2 ;  /* 0x0000000414107211 */ /* 0x080fe200078210ff */
[C---:B------:R-:W-:Y:S01]  /*14c0*/  IMAD.WIDE.U32 R18, R6.reuse, UR28, RZ ;  /* 0x0000001c06127c25 */ /* 0x040fe2000f8e00ff */
[----:B------:R-:W-:Y:S01]  /*14d0*/  IADD3 R23, PT, PT, R21, R23, RZ ;  /* 0x0000001715177210 */ /* 0x000fe20007ffe0ff */
[----:B------:R-:W3:Y:S02]  /*14e0*/  LDG.E R15, desc[UR6][R14.64] ;  /* 0x000000060e0f7981 */ /* 0x000ee4000c1e1900 */
[----:B------:R-:W-:Y:S01]  /*14f0*/  IMAD R7, R6, UR29, R7 ;  /* 0x0000001d06077c24 */ /* 0x000fe2000f8e0207 */
        /* <DEDUP_REMOVED lines=11> */
[----:B------:R-:W-:-:S07]  /*15b0*/  IMAD.WIDE R8, R2, R5, R8 ;  /* 0x0000000502087225 */ /* 0x000fce00078e0208 */
.L_x_4648:
        /* <DEDUP_REMOVED lines=13> */
[----:B--2--5:R-:W-:-:S12]  /*1690*/  IMAD.WIDE R8, R2, R7, R8 ;  /* 0x0000000702087225 */ /* 0x024fd800078e0208 */
        /* <DEDUP_REMOVED lines=15> */
[----:B------:R-:W2:Y:S02]  /*1790*/  LDG.E R7, desc[UR6][R6.64] ;  /* 0x0000000606077981 */ /* 0x000ea4000c1e1900 */
[----:B------:R-:W-:-:S04]  /*17a0*/  @P0 IADD3 R0, PT, PT, R17, R13, RZ ;  /* 0x0000000d11000210 */ /* 0x000fc80007ffe0ff */
[----:B------:R-:W-:-:S06]  /*17b0*/  @P0 LEA.HI.X R5, R16, R5, R0, 0x2, P1 ;  /* 0x0000000510050211 */ /* 0x000fcc00008f1400 */
[----:B------:R-:W3:Y:S01]  /*17c0*/  @P0 LDG.E R5, desc[UR6][R4.64] ;  /* 0x0000000604050981 */ /* 0x000ee2000c1e1900 */
[----:B--2---:R-:W-:-:S04]  /*17d0*/  IMAD.WIDE R8, R2, R7, R8 ;  /* 0x0000000702087225 */ /* 0x004fc800078e0208 */
[----:B---3--:R-:W-:-:S07]  /*17e0*/  @P0 IMAD.WIDE R8, R2, R5, R8 ;  /* 0x0000000502080225 */ /* 0x008fce00078e0208 */
.L_x_4644:
        /* <DEDUP_REMOVED lines=45> */
.L_x_4652:
        /* <DEDUP_REMOVED lines=151> */
.L_x_4651:
        /* <DEDUP_REMOVED lines=85> */
.L_x_4653:
        /* <DEDUP_REMOVED lines=47> */
.L_x_4654:
        /* <DEDUP_REMOVED lines=35> */
.L_x_4650:
[----:B------:R-:W1:Y:S01]  /*2ea0*/  LDC.64 R4, c[0x0][0x710] ;  /* 0x0001c400ff047b82 */ /* 0x000e620000000a00 */
[----:B------:R-:W-:Y:S01]  /*2eb0*/  IADD3 R3, PT, PT, R3, 0x80, RZ ;  /* 0x0000008003037810 */ /* 0x000fe20007ffe0ff */
[----:B-1----:R1:W-:Y:S06]  /*2ec0*/  STG.E desc[UR6][R4.64], R8 ;  /* 0x0000000804007986 */ /* 0x0023ec000c101906 */
.L_x_4643:
        /* <DEDUP_REMOVED lines=16> */
[----:B------:R-:W-:-:S03]  /*2fd0*/  SEL R46, R11, R7, !P1 ;  /* 0x000000070b2e7207 */ /* 0x000fc60004800000 */
[----:B------:R-:W-:Y:S01]  /*2fe0*/  HFMA2 R7, -RZ, RZ, 0, 0 ;  /* 0x00000000ff077431 */ /* 0x000fe200000001ff */
[----:B------:R-:W-:Y:S01]  /*2ff0*/  ISETP.GE.U32.AND P0, PT, R0, 0x1, PT ;  /* 0x000000010000780c */ /* 0x000fe20003f06070 */
[----:B------:R-:W-:Y:S01]  /*3000*/  IMAD R13, R4, UR29, R13 ;  /* 0x0000001d040d7c24 */ /* 0x000fe2000f8e020d */
[----:B----4-:R-:W-:Y:S02]  /*3010*/  LEA R10, P1, R8, R14, 0x2 ;  /* 0x0000000e080a7211 */ /* 0x010fe400078210ff */
        /* <DEDUP_REMOVED lines=11> */
[----:B---3--:R-:W-:-:S04]  /*30d0*/  LEA R6, P1, R4, R6, 0x3 ;  /* 0x0000000604067211 */ /* 0x008fc800078218ff */
[----:B------:R-:W-:Y:S02]  /*30e0*/  LEA.HI.X R7, R4, R7, R5, 0x3, P1 ;  /* 0x0000000704077211 */ /* 0x000fe400008f1c05 */
[----:B------:R-:W-:-:S03]  /*30f0*/  CS2R R4, SRZ ;  /* 0x0000000000047805 */ /* 0x000fc6000001ff00 */
[----:B--2---:R-:W-:Y:S05]  /*3100*/  @!P0 BRA `(.L_x_4657) ;  /* 0x0000000800708947 */ /* 0x004fea0003800000 */
[----:B------:R-:W-:Y:S01]  /*3110*/  BSSY.RECONVERGENT B2, `(.L_x_4657) ;  /* 0x000009b000027945 */ /* 0x000fe20003800200 */
[----:B------:R-:W-:Y:S02]  /*3120*/  LOP3.LUT R46, R46, 0x7fffffff, RZ, 0xc0, !PT ;  /* 0x7fffffff2e2e7812 */ /* 0x000fe400078ec0ff */
[----:B------:R-:W-:Y:S02]  /*3130*/  CS2R R4, SRZ ;  /* 0x0000000000047805 */ /* 0x000fe4000001ff00 */
[----:B------:R-:W-:-:S07]  /*3140*/  LOP3.LUT R48, R0, 0xfffffff0, RZ, 0xc0, !PT ;  /* 0xfffffff000307812 */ /* 0x000fce00078ec0ff */
.L_x_4658:
        /* <DEDUP_REMOVED lines=16> */
[----:B0-----:R-:W-:-:S04]  /*3250*/  IMAD R37, R43, UR16, RZ ;  /* 0x000000102b257c24 */ /* 0x001fc8000f8e02ff */
[C---:B------:R-:W-:Y:S02]  /*3260*/  IMAD R37, R42.reuse, UR17, R37 ;  /* 0x000000112a257c24 */ /* 0x040fe4000f8e0225 */
[----:B------:R-:W-:-:S04]  /*3270*/  IMAD.WIDE.U32 R42, R42, UR16, RZ ;  /* 0x000000102a2a7c25 */ /* 0x000fc8000f8e00ff */
[----:B--2---:R-:W-:Y:S01]  /*3280*/  IMAD R35, R35, UR16, RZ ;  /* 0x0000001023237c24 */ /* 0x004fe2000f8e02ff */
[----:B------:R-:W-:Y:S01]  /*3290*/  LEA R36, P0, R42, UR26, 0x2 ;  /* 0x0000001a2a247c11 */ /* 0x000fe2000f8010ff */
[----:B---3--:R-:W-:Y:S01]  /*32a0*/  IMAD R41, R41, UR16, RZ ;  /* 0x0000001029297c24 */ /* 0x008fe2000f8e02ff */
[----:B------:R-:W-:Y:S01]  /*32b0*/  IADD3 R37, PT, PT, R43, R37, RZ ;  /* 0x000000252b257210 */ /* 0x000fe20007ffe0ff */
[----:B------:R-:W-:-:S03]  /*32c0*/  IMAD.WIDE.U32 R44, R34, UR16, RZ ;  /* 0x00000010222c7c25 */ /* 0x000fc6000f8e00ff */
[----:B------:R-:W-:Y:S01]  /*32d0*/  LEA.HI.X R37, R42, UR27, R37, 0x2, P0 ;  /* 0x0000001b2a257c11 */ /* 0x000fe200080f1425 */
[----:B------:R-:W-:Y:S01]  /*32e0*/  IMAD R39, R34, UR17, R35 ;  /* 0x0000001122277c24 */ /* 0x000fe2000f8e0223 */
[----:B------:R-:W-:Y:S01]  /*32f0*/  LEA R38, P1, R44, UR26, 0x2 ;  /* 0x0000001a2c267c11 */ /* 0x000fe2000f8210ff */
[C---:B------:R-:W-:Y:S02]  /*3300*/  IMAD.WIDE.U32 R34, R40.reuse, UR16, RZ ;  /* 0x0000001028227c25 */ /* 0x040fe4000f8e00ff */
[----:B------:R0:W2:Y:S01]  /*3310*/  LDG.E R36, desc[UR6][R36.64] ;  /* 0x0000000624247981 */ /* 0x0000a2000c1e1900 */
[----:B------:R-:W-:Y:S01]  /*3320*/  IADD3 R39, PT, PT, R45, R39, RZ ;  /* 0x000000272d277210 */ /* 0x000fe20007ffe0ff */
[----:B------:R-:W-:Y:S01]  /*3330*/  IMAD R41, R40, UR17, R41 ;  /* 0x0000001128297c24 */ /* 0x000fe2000f8e0229 */
[----:B------:R-:W-:Y:S01]  /*3340*/  LEA R40, P0, R34, UR26, 0x2 ;  /* 0x0000001a22287c11 */ /* 0x000fe2000f8010ff */
[----:B----4-:R-:W-:Y:S01]  /*3350*/  IMAD R9, R9, UR16, RZ ;  /* 0x0000001009097c24 */ /* 0x010fe2000f8e02ff */
[----:B------:R-:W-:-:S02]  /*3360*/  LEA.HI.X R39, R44, UR27, R39, 0x2, P1 ;  /* 0x0000001b2c277c11 */ /* 0x000fc400088f1427 */
[----:B------:R-:W-:Y:S01]  /*3370*/  IADD3 R35, PT, PT, R35, R41, RZ ;  /* 0x0000002923237210 */ /* 0x000fe20007ffe0ff */
[----:B------:R-:W-:Y:S02]  /*3380*/  IMAD R9, R8, UR17, R9 ;  /* 0x0000001108097c24 */ /* 0x000fe4000f8e0209 */
[----:B------:R-:W-:Y:S01]  /*3390*/  IMAD R11, R11, UR16, RZ ;  /* 0x000000100b0b7c24 */ /* 0x000fe2000f8e02ff */
[----:B------:R-:W-:Y:S01]  /*33a0*/  LEA.HI.X R41, R34, UR27, R35, 0x2, P0 ;  /* 0x0000001b22297c11 */ /* 0x000fe200080f1423 */
[----:B------:R-:W-:Y:S01]  /*33b0*/  IMAD.WIDE.U32 R34, R8, UR16, RZ ;  /* 0x0000001008227c25 */ /* 0x000fe2000f8e00ff */
[----:B------:R1:W3:Y:S03]  /*33c0*/  LDG.E R42, desc[UR6][R38.64] ;  /* 0x00000006262a7981 */ /* 0x0002e6000c1e1900 */
[----:B0-----:R-:W-:Y:S01]  /*33d0*/  IMAD R37, R10, UR17, R11 ;  /* 0x000000110a257c24 */ /* 0x001fe2000f8e020b */
[----:B------:R-:W-:Y:S01]  /*33e0*/  LEA R8, P0, R34, UR26, 0x2 ;  /* 0x0000001a22087c11 */ /* 0x000fe2000f8010ff */
[----:B------:R-:W-:Y:S01]  /*33f0*/  IMAD.WIDE.U32 R10, R10, UR16, RZ ;  /* 0x000000100a0a7c25 */ /* 0x000fe2000f8e00ff */
[----:B------:R-:W-:Y:S01]  /*3400*/  IADD3 R9, PT, PT, R35, R9, RZ ;  /* 0x0000000923097210 */ /* 0x000fe20007ffe0ff */
[----:B------:R-:W4:Y:S02]  /*3410*/  LDG.E R40, desc[UR6][R40.64] ;  /* 0x0000000628287981 */ /* 0x000f24000c1e1900 */
[----:B------:R-:W-:Y:S01]  /*3420*/  IMAD R13, R13, UR16, RZ ;  /* 0x000000100d0d7c24 */ /* 0x000fe2000f8e02ff */
[----:B------:R-:W-:Y:S01]  /*3430*/  LEA.HI.X R9, R34, UR27, R9, 0x2, P0 ;  /* 0x0000001b22097c11 */ /* 0x000fe200080f1409 */
[----:B------:R-:W-:Y:S01]  /*3440*/  IMAD R15, R15, UR16, RZ ;  /* 0x000000100f0f7c24 */ /* 0x000fe2000f8e02ff */
[----:B-1----:R-:W-:Y:S01]  /*3450*/  LEA R38, P0, R10, UR26, 0x2 ;  /* 0x0000001a0a267c11 */ /* 0x002fe2000f8010ff */
[C---:B------:R-:W-:Y:S01]  /*3460*/  IMAD R43, R12.reuse, UR17, R13 ;  /* 0x000000110c2b7c24 */ /* 0x040fe2000f8e020d */
[----:B------:R-:W-:Y:S01]  /*3470*/  IADD3 R11, PT, PT, R11, R37, RZ ;  /* 0x000000250b0b7210 */ /* 0x000fe20007ffe0ff */
[----:B------:R-:W-:Y:S01]  /*3480*/  IMAD.WIDE.U32 R12, R12, UR16, RZ ;  /* 0x000000100c0c7c25 */ /* 0x000fe2000f8e00ff */
[----:B------:R0:W4:Y:S02]  /*3490*/  LDG.E R8, desc[UR6][R8.64] ;  /* 0x0000000608087981 */ /* 0x000124000c1e1900 */
[----:B------:R-:W-:Y:S01]  /*34a0*/  LEA.HI.X R39, R10, UR27, R11, 0x2, P0 ;  /* 0x0000001b0a277c11 */ /* 0x000fe200080f140b */
[----:B------:R-:W-:Y:S01]  /*34b0*/  IMAD.WIDE.U32 R34, R14, UR16, RZ ;  /* 0x000000100e227c25 */ /* 0x000fe2000f8e00ff */
[----:B------:R-:W-:-:S03]  /*34c0*/  IADD3 R13, PT, PT, R13, R43, RZ ;  /* 0x0000002b0d0d7210 */ /* 0x000fc60007ffe0ff */
[----:B------:R-:W-:Y:S01]  /*34d0*/  IMAD R15, R14, UR17, R15 ;  /* 0x000000110e0f7c24 */ /* 0x000fe2000f8e020f */
[----:B------:R-:W-:Y:S01]  /*34e0*/  LEA R14, P1, R12, UR26, 0x2 ;  /* 0x0000001a0c0e7c11 */ /* 0x000fe2000f8210ff */
[----:B------:R-:W-:Y:S01]  /*34f0*/  IMAD R17, R17, UR16, RZ ;  /* 0x0000001011117c24 */ /* 0x000fe2000f8e02ff */
[----:B------:R-:W4:Y:S01]  /*3500*/  LDG.E R38, desc[UR6][R38.64] ;  /* 0x0000000626267981 */ /* 0x000f22000c1e1900 */
[----:B------:R-:W-:Y:S02]  /*3510*/  LEA R10, P0, R34, UR26, 0x2 ;  /* 0x0000001a220a7c11 */ /* 0x000fe4000f8010ff */
[----:B------:R-:W-:Y:S01]  /*3520*/  IADD3 R11, PT, PT, R35, R15, RZ ;  /* 0x0000000f230b7210 */ /* 0x000fe20007ffe0ff */
[----:B------:R-:W-:Y:S01]  /*3530*/  IMAD R19, R19, UR16, RZ ;  /* 0x0000001013137c24 */ /* 0x000fe2000f8e02ff */
[----:B------:R-:W-:Y:S01]  /*3540*/  LEA.HI.X R15, R12, UR27, R13, 0x2, P1 ;  /* 0x0000001b0c0f7c11 */ /* 0x000fe200088f140d */
[----:B------:R-:W-:Y:S01]  /*3550*/  IMAD.WIDE.U32 R12, R16, UR16, RZ ;  /* 0x00000010100c7c25 */ /* 0x000fe2000f8e00ff */
[----:B------:R-:W-:-:S03]  /*3560*/  LEA.HI.X R11, R34, UR27, R11, 0x2, P0 ;  /* 0x0000001b220b7c11 */ /* 0x000fc600080f140b */
[----:B------:R-:W-:Y:S01]  /*3570*/  IMAD R17, R16, UR17, R17 ;  /* 0x0000001110117c24 */ /* 0x000fe2000f8e0211 */
[----:B------:R-:W4:Y:S01]  /*3580*/  LDG.E R14, desc[UR6][R14.64] ;  /* 0x000000060e0e7981 */ /* 0x000f22000c1e1900 */
[----:B------:R-:W-:Y:S01]  /*3590*/  IMAD.WIDE.U32 R34, R18, UR16, RZ ;  /* 0x0000001012227c25 */ /* 0x000fe2000f8e00ff */
[----:B------:R-:W-:-:S03]  /*35a0*/  LEA R16, P0, R12, UR26, 0x2 ;  /* 0x0000001a0c107c11 */ /* 0x000fc6000f8010ff */
[----:B------:R-:W-:Y:S01]  /*35b0*/  IMAD R19, R18, UR17, R19 ;  /* 0x0000001112137c24 */ /* 0x000fe2000f8e0213 */
[----:B------:R-:W-:Y:S01]  /*35c0*/  IADD3 R13, PT, PT, R13, R17, RZ ;  /* 0x000000110d0d7210 */ /* 0x000fe20007ffe0ff */
[----:B------:R-:W-:Y:S01]  /*35d0*/  IMAD R21, R21, UR16, RZ ;  /* 0x0000001015157c24 */ /* 0x000fe2000f8e02ff */
[----:B------:R1:W4:Y:S01]  /*35e0*/  LDG.E R44, desc[UR6][R10.64] ;  /* 0x000000060a2c7981 */ /* 0x000322000c1e1900 */
[----:B------:R-:W-:Y:S02]  /*35f0*/  LEA R18, P1, R34, UR26, 0x2 ;  /* 0x0000001a22127c11 */ /* 0x000fe4000f8210ff */
[----:B0-----:R-:W-:Y:S01]  /*3600*/  IADD3 R9, PT, PT, R35, R19, RZ ;  /* 0x0000001323097210 */ /* 0x001fe20007ffe0ff */
[----:B------:R-:W-:Y:S01]  /*3610*/  IMAD R21, R20, UR17, R21 ;  /* 0x0000001114157c24 */ /* 0x000fe2000f8e0215 */
[----:B------:R-:W-:Y:S01]  /*3620*/  LEA.HI.X R17, R12, UR27, R13, 0x2, P0 ;  /* 0x0000001b0c117c11 */ /* 0x000fe200080f140d */
[----:B------:R-:W-:Y:S02]  /*3630*/  IMAD R13, R23, UR16, RZ ;  /* 0x00000010170d7c24 */ /* 0x000fe4000f8e02ff */
[----:B-1----:R-:W-:Y:S01]  /*3640*/  IMAD.WIDE.U32 R10, R20, UR16, RZ ;  /* 0x00000010140a7c25 */ /* 0x002fe2000f8e00ff */
[----:B------:R-:W-:-:S02]  /*3650*/  LEA.HI.X R19, R34, UR27, R9, 0x2, P1 ;  /* 0x0000001b22137c11 */ /* 0x000fc400088f1409 */
[----:B------:R0:W4:Y:S01]  /*3660*/  LDG.E R34, desc[UR6][R16.64] ;  /* 0x0000000610227981 */ /* 0x000122000c1e1900 */
[C---:B------:R-:W-:Y:S01]  /*3670*/  IMAD R23, R22.reuse, UR17, R13 ;  /* 0x0000001116177c24 */ /* 0x040fe2000f8e020d */
[----:B------:R-:W-:Y:S01]  /*3680*/  IADD3 R9, PT, PT, R11, R21, RZ ;  /* 0x000000150b097210 */ /* 0x000fe20007ffe0ff */
[----:B------:R-:W-:Y:S01]  /*3690*/  IMAD.WIDE.U32 R20, R22, UR16, RZ ;  /* 0x0000001016147c25 */ /* 0x000fe2000f8e00ff */
[C---:B------:R-:W-:Y:S01]  /*36a0*/  LEA R12, P0, R10.reuse, UR26, 0x2 ;  /* 0x0000001a0a0c7c11 */ /* 0x040fe2000f8010ff */
[----:B------:R-:W4:Y:S03]  /*36b0*/  LDG.E R22, desc[UR6][R18.64] ;  /* 0x0000000612167981 */ /* 0x000f26000c1e1900 */
[----:B------:R-:W-:Y:S01]  /*36c0*/  LEA.HI.X R13, R10, UR27, R9, 0x2, P0 ;  /* 0x0000001b0a0d7c11 */ /* 0x000fe200080f1409 */
[----:B------:R-:W-:Y:S01]  /*36d0*/  IMAD R15, R25, UR16, RZ ;  /* 0x00000010190f7c24 */ /* 0x000fe2000f8e02ff */
[----:B------:R-:W-:-:S02]  /*36e0*/  LEA R10, P0, R20, UR26, 0x2 ;  /* 0x0000001a140a7c11 */ /* 0x000fc4000f8010ff */
[----:B------:R-:W-:Y:S01]  /*36f0*/  IADD3 R9, PT, PT, R21, R23, RZ ;  /* 0x0000001715097210 */ /* 0x000fe20007ffe0ff */
[----:B------:R-:W-:Y:S01]  /*3700*/  IMAD R15, R24, UR17, R15 ;  /* 0x00000011180f7c24 */ /* 0x000fe2000f8e020f */
[----:B------:R1:W4:Y:S02]  /*3710*/  LDG.E R50, desc[UR6][R12.64] ;  /* 0x000000060c327981 */ /* 0x000324000c1e1900 */
[----:B------:R-:W-:Y:S01]  /*3720*/  LEA.HI.X R11, R20, UR27, R9, 0x2, P0 ;  /* 0x0000001b140b7c11 */ /* 0x000fe200080f1409 */
[----:B------:R-:W-:Y:S02]  /*3730*/  IMAD R9, R27, UR16, RZ ;  /* 0x000000101b097c24 */ /* 0x000fe4000f8e02ff */
[----:B------:R-:W-:-:S04]  /*3740*/  IMAD.WIDE.U32 R24, R24, UR16, RZ ;  /* 0x0000001018187c25 */ /* 0x000fc8000f8e00ff */
[----:B------:R-:W-:Y:S02]  /*3750*/  IMAD R21, R29, UR16, RZ ;  /* 0x000000101d157c24 */ /* 0x000fe4000f8e02ff */
[----:B0-----:R-:W-:Y:S01]  /*3760*/  IMAD.WIDE.U32 R16, R26, UR16, RZ ;  /* 0x000000101a107c25 */ /* 0x001fe2000f8e00ff */
[----:B-1----:R-:W-:-:S03]  /*3770*/  LEA R12, P0, R24, UR26, 0x2 ;  /* 0x0000001a180c7c11 */ /* 0x002fc6000f8010ff */
[----:B------:R-:W-:Y:S01]  /*3780*/  IMAD R9, R26, UR17, R9 ;  /* 0x000000111a097c24 */ /* 0x000fe2000f8e0209 */
[----:B------:R-:W-:Y:S01]  /*3790*/  IADD3 R13, PT, PT, R25, R15, RZ ;  /* 0x0000000f190d7210 */ /* 0x000fe20007ffe0ff */
[----:B------:R-:W-:Y:S01]  /*37a0*/  IMAD R21, R28, UR17, R21 ;  /* 0x000000111c157c24 */ /* 0x000fe2000f8e0215 */
[----:B------:R-:W-:Y:S01]  /*37b0*/  LEA R18, P1, R16, UR26, 0x2 ;  /* 0x0000001a10127c11 */ /* 0x000fe2000f8210ff */
[----:B------:R-:W-:Y:S01]  /*37c0*/  IMAD.WIDE.U32 R28, R28, UR16, RZ ;  /* 0x000000101c1c7c25 */ /* 0x000fe2000f8e00ff */
[----:B------:R-:W-:Y:S01]  /*37d0*/  IADD3 R9, PT, PT, R17, R9, RZ ;  /* 0x0000000911097210 */ /* 0x000fe20007ffe0ff */
[----:B------:R0:W4:Y:S01]  /*37e0*/  LDG.E R26, desc[UR6][R10.64] ;  /* 0x000000060a1a7981 */ /* 0x000122000c1e1900 */
[----:B------:R-:W-:Y:S02]  /*37f0*/  LEA.HI.X R13, R24, UR27, R13, 0x2, P0 ;  /* 0x0000001b180d7c11 */ /* 0x000fe400080f140d */
[----:B------:R-:W-:Y:S01]  /*3800*/  LEA.HI.X R19, R16, UR27, R9, 0x2, P1 ;  /* 0x0000001b10137c11 */ /* 0x000fe200088f1409 */
[----:B------:R-:W-:Y:S01]  /*3810*/  IMAD R15, R31, UR16, RZ ;  /* 0x000000101f0f7c24 */ /* 0x000fe2000f8e02ff */
[----:B------:R-:W-:Y:S01]  /*3820*/  LEA R16, P0, R28, UR26, 0x2 ;  /* 0x0000001a1c107c11 */ /* 0x000fe2000f8010ff */
[----:B------:R-:W4:Y:S01]  /*3830*/  LDG.E R12, desc[UR6][R12.64] ;  /* 0x000000060c0c7981 */ /* 0x000f22000c1e1900 */
[----:B------:R-:W-:Y:S01]  /*3840*/  IADD3 R9, PT, PT, R29, R21, RZ ;  /* 0x000000151d097210 */ /* 0x000fe20007ffe0ff */
[----:B------:R-:W-:-:S02]  /*3850*/  IMAD.WIDE.U32 R20, R30, UR16, RZ ;  /* 0x000000101e147c25 */ /* 0x000fc4000f8e00ff */
[----:B------:R-:W4:Y:S01]  /*3860*/  LDG.E R18, desc[UR6][R18.64] ;  /* 0x0000000612127981 */ /* 0x000f22000c1e1900 */
[----:B------:R-:W-:Y:S01]  /*3870*/  LEA.HI.X R17, R28, UR27, R9, 0x2, P0 ;  /* 0x0000001b1c117c11 */ /* 0x000fe200080f1409 */
[----:B------:R-:W-:Y:S02]  /*3880*/  IMAD R9, R30, UR17, R15 ;  /* 0x000000111e097c24 */ /* 0x000fe4000f8e020f */
[----:B0-----:R-:W-:Y:S01]  /*3890*/  IMAD R11, R33, UR16, RZ ;  /* 0x00000010210b7c24 */ /* 0x001fe2000f8e02ff */
[----:B------:R-:W-:Y:S01]  /*38a0*/  LEA R10, P0, R20, UR26, 0x2 ;  /* 0x0000001a140a7c11 */ /* 0x000fe2000f8010ff */
[C---:B------:R-:W-:Y:S01]  /*38b0*/  IMAD.WIDE.U32 R24, R32.reuse, UR16, RZ ;  /* 0x0000001020187c25 */ /* 0x040fe2000f8e00ff */
[----:B------:R-:W-:Y:S01]  /*38c0*/  IADD3 R9, PT, PT, R21, R9, RZ ;  /* 0x0000000915097210 */ /* 0x000fe20007ffe0ff */
[----:B------:R-:W4:Y:S02]  /*38d0*/  LDG.E R16, desc[UR6][R16.64] ;  /* 0x0000000610107981 */ /* 0x000f24000c1e1900 */
[----:B------:R-:W-:Y:S01]  /*38e0*/  IMAD R33, R32, UR17, R11 ;  /* 0x0000001120217c24 */ /* 0x000fe2000f8e020b */
[----:B------:R-:W-:-:S02]  /*38f0*/  LEA.HI.X R11, R20, UR27, R9, 0x2, P0 ;  /* 0x0000001b140b7c11 */ /* 0x000fc400080f1409 */
        /* <DEDUP_REMOVED lines=28> */
[----:B------:R-:W-:Y:S05]  /*3ac0*/  BSYNC.RECONVERGENT B2 ;  /* 0x0000000000027941 */ /* 0x000fea0003800200 */
.L_x_4657:
        /* <DEDUP_REMOVED lines=24> */
[----:B----4-:R-:W-:Y:S01]  /*3c50*/  IMAD R25, R25, UR28, RZ ;  /* 0x0000001c19197c24 */ /* 0x010fe2000f8e02ff */
        /* <DEDUP_REMOVED lines=9> */
[----:B------:R-:W-:Y:S02]  /*3cf0*/  LEA R24, P2, R26, UR30, 0x2 ;  /* 0x0000001e1a187c11 */ /* 0x000fe4000f8410ff */
[----:B------:R-:W-:-:S02]  /*3d00*/  LEA.HI.X R23, R12, UR31, R23, 0x2, P1 ;  /* 0x0000001f0c177c11 */ /* 0x000fc400088f1417 */
[----:B------:R-:W-:Y:S01]  /*3d10*/  IADD3 R13, PT, PT, R27, R25, RZ ;  /* 0x000000191b0d7210 */ /* 0x000fe20007ffe0ff */
[----:B------:R-:W-:Y:S02]  /*3d20*/  IMAD R17, R17, UR28, RZ ;  /* 0x0000001c11117c24 */ /* 0x000fe4000f8e02ff */
[----:B------:R3:W4:Y:S01]  /*3d30*/  LDG.E R12, desc[UR6][R22.64] ;  /* 0x00000006160c7981 */ /* 0x000722000c1e1900 */
[----:B------:R-:W-:Y:S01]  /*3d40*/  LEA.HI.X R25, R26, UR31, R13, 0x2, P2 ;  /* 0x0000001f1a197c11 */ /* 0x000fe200090f140d */
[----:B------:R-:W-:Y:S02]  /*3d50*/  IMAD R13, R19, UR28, RZ ;  /* 0x0000001c130d7c24 */ /* 0x000fe4000f8e02ff */
[----:B------:R-:W-:-:S04]  /*3d60*/  IMAD.WIDE.U32 R26, R18, UR28, RZ ;  /* 0x0000001c121a7c25 */ /* 0x000fc8000f8e00ff */
[----:B------:R-:W-:Y:S01]  /*3d70*/  IMAD R13, R18, UR29, R13 ;  /* 0x0000001d120d7c24 */ /* 0x000fe2000f8e020d */
[----:B------:R-:W-:Y:S01]  /*3d80*/  LEA R30, P1, R26, UR30, 0x2 ;  /* 0x0000001e1a1e7c11 */ /* 0x000fe2000f8210ff */
[----:B------:R-:W-:Y:S01]  /*3d90*/  IMAD R19, R15, UR28, RZ ;  /* 0x0000001c0f137c24 */ /* 0x000fe2000f8e02ff */
[----:B------:R-:W4:Y:S01]  /*3da0*/  LDG.E R18, desc[UR6][R24.64] ;  /* 0x0000000618127981 */ /* 0x000f22000c1e1900 */
[----:B-1----:R-:W-:Y:S01]  /*3db0*/  IMAD.WIDE.U32 R20, R16, UR28, RZ ;  /* 0x0000001c10147c25 */ /* 0x002fe2000f8e00ff */
[----:B------:R-:W-:-:S03]  /*3dc0*/  IADD3 R13, PT, PT, R27, R13, RZ ;  /* 0x0000000d1b0d7210 */ /* 0x000fc60007ffe0ff */
[----:B------:R-:W-:Y:S01]  /*3dd0*/  IMAD R15, R16, UR29, R17 ;  /* 0x0000001d100f7c24 */ /* 0x000fe2000f8e0211 */
[----:B------:R-:W-:Y:S01]  /*3de0*/  LEA.HI.X R31, R26, UR31, R13, 0x2, P1 ;  /* 0x0000001f1a1f7c11 */ /* 0x000fe200088f140d */
[C---:B------:R-:W-:Y:S02]  /*3df0*/  IMAD R19, R14.reuse, UR29, R19 ;  /* 0x0000001d0e137c24 */ /* 0x040fe4000f8e0213 */
[----:B------:R-:W-:Y:S01]  /*3e00*/  IMAD.WIDE.U32 R16, R14, UR28, RZ ;  /* 0x0000001c0e107c25 */ /* 0x000fe2000f8e00ff */
[----:B------:R-:W-:Y:S01]  /*3e10*/  LEA R14, P1, R20, UR30, 0x2 ;  /* 0x0000001e140e7c11 */ /* 0x000fe2000f8210ff */
[----:B------:R-:W4:Y:S01]  /*3e20*/  LDG.E R30, desc[UR6][R30.64] ;  /* 0x000000061e1e7981 */ /* 0x000f22000c1e1900 */
[----:B------:R-:W-:Y:S01]  /*3e30*/  IADD3 R13, PT, PT, R21, R15, RZ ;  /* 0x0000000f150d7210 */ /* 0x000fe20007ffe0ff */
[----:B------:R-:W-:-:S03]  /*3e40*/  IMAD R11, R11, UR28, RZ ;  /* 0x0000001c0b0b7c24 */ /* 0x000fc6000f8e02ff */
[----:B------:R-:W-:Y:S02]  /*3e50*/  LEA.HI.X R15, R20, UR31, R13, 0x2, P1 ;  /* 0x0000001f140f7c11 */ /* 0x000fe400088f140d */
[----:B------:R-:W-:Y:S02]  /*3e60*/  LEA R20, P1, R16, UR30, 0x2 ;  /* 0x0000001e10147c11 */ /* 0x000fe4000f8210ff */
[----:B------:R-:W-:Y:S01]  /*3e70*/  IADD3 R13, PT, PT, R17, R19, RZ ;  /* 0x00000013110d7210 */ /* 0x000fe20007ffe0ff */
[C---:B---3--:R-:W-:Y:S01]  /*3e80*/  IMAD R23, R10.reuse, UR29, R11 ;  /* 0x0000001d0a177c24 */ /* 0x048fe2000f8e020b */
[----:B------:R-:W3:Y:S01]  /*3e90*/  LDG.E R14, desc[UR6][R14.64] ;  /* 0x000000060e0e7981 */ /* 0x000ee2000c1e1900 */
[----:B------:R-:W-:Y:S01]  /*3ea0*/  IMAD.WIDE.U32 R10, R10, UR28, RZ ;  /* 0x0000001c0a0a7c25 */ /* 0x000fe2000f8e00ff */
[----:B------:R-:W-:-:S03]  /*3eb0*/  LEA.HI.X R21, R16, UR31, R13, 0x2, P1 ;  /* 0x0000001f10157c11 */ /* 0x000fc600088f140d */
[----:B------:R-:W-:Y:S01]  /*3ec0*/  IMAD R13, R9, UR28, RZ ;  /* 0x0000001c090d7c24 */ /* 0x000fe2000f8e02ff */
[----:B------:R-:W-:Y:S01]  /*3ed0*/  LEA R16, P1, R10, UR30, 0x2 ;  /* 0x0000001e0a107c11 */ /* 0x000fe2000f8210ff */
[----:B------:R-:W3:Y:S01]  /*3ee0*/  LDG.E R20, desc[UR6][R20.64] ;  /* 0x0000000614147981 */ /* 0x000ee2000c1e1900 */
[----:B------:R-:W-:Y:S01]  /*3ef0*/  IADD3 R9, PT, PT, R11, R23, RZ ;  /* 0x000000170b097210 */ /* 0x000fe20007ffe0ff */
[----:B------:R-:W-:-:S04]  /*3f00*/  IMAD.WIDE.U32 R22, R8, UR28, RZ ;  /* 0x0000001c08167c25 */ /* 0x000fc8000f8e00ff */
[----:B------:R-:W-:Y:S01]  /*3f10*/  IMAD R13, R8, UR29, R13 ;  /* 0x0000001d080d7c24 */ /* 0x000fe2000f8e020d */
[----:B------:R-:W-:Y:S02]  /*3f20*/  LEA.HI.X R17, R10, UR31, R9, 0x2, P1 ;  /* 0x0000001f0a117c11 */ /* 0x000fe400088f1409 */
[C---:B------:R-:W-:Y:S02]  /*3f30*/  LEA R8, P1, R22.reuse, UR30, 0x2 ;  /* 0x0000001e16087c11 */ /* 0x040fe4000f8210ff */
[----:B------:R-:W-:Y:S01]  /*3f40*/  IADD3 R9, PT, PT, R23, R13, RZ ;  /* 0x0000000d17097210 */ /* 0x000fe20007ffe0ff */
[----:B------:R-:W3:Y:S03]  /*3f50*/  LDG.E R16, desc[UR6][R16.64] ;  /* 0x0000000610107981 */ /* 0x000ee6000c1e1900 */
[----:B------:R-:W-:-:S05]  /*3f60*/  LEA.HI.X R9, R22, UR31, R9, 0x2, P1 ;  /* 0x0000001f16097c11 */ /* 0x000fca00088f1409 */
[----:B------:R-:W3:Y:S01]  /*3f70*/  LDG.E R8, desc[UR6][R8.64] ;  /* 0x0000000608087981 */ /* 0x000ee2000c1e1900 */
[----:B------:R-:W-:-:S04]  /*3f80*/  IADD3 R6, P1, PT, R6, 0x40, RZ ;  /* 0x0000004006067810 */ /* 0x000fc80007f3e0ff */
[----:B------:R-:W-:Y:S01]  /*3f90*/  IADD3.X R7, PT, PT, RZ, R7, RZ, P1, !PT ;  /* 0x00000007ff077210 */ /* 0x000fe20000ffe4ff */
[----:B--2--5:R-:W-:-:S04]  /*3fa0*/  IMAD.WIDE R4, R47, R2, R4 ;  /* 0x000000022f047225 */ /* 0x024fc800078e0204 */
[----:B----4-:R-:W-:-:S04]  /*3fb0*/  IMAD.WIDE R4, R47, R12, R4 ;  /* 0x0000000c2f047225 */ /* 0x010fc800078e0204 */
[----:B------:R-:W-:-:S04]  /*3fc0*/  IMAD.WIDE R4, R47, R18, R4 ;  /* 0x000000122f047225 */ /* 0x000fc800078e0204 */
[----:B------:R-:W-:-:S04]  /*3fd0*/  IMAD.WIDE R4, R47, R30, R4 ;  /* 0x0000001e2f047225 */ /* 0x000fc800078e0204 */
[----:B---3--:R-:W-:-:S04]  /*3fe0*/  IMAD.WIDE R4, R47, R14, R4 ;  /* 0x0000000e2f047225 */ /* 0x008fc800078e0204 */
[----:B------:R-:W-:-:S04]  /*3ff0*/  IMAD.WIDE R4, R47, R20, R4 ;  /* 0x000000142f047225 */ /* 0x000fc800078e0204 */
[----:B------:R-:W-:-:S04]  /*4000*/  IMAD.WIDE R4, R47, R16, R4 ;  /* 0x000000102f047225 */ /* 0x000fc800078e0204 */
[----:B------:R-:W-:-:S07]  /*4010*/  IMAD.WIDE R4, R47, R8, R4 ;  /* 0x000000082f047225 */ /* 0x000fce00078e0204 */
.L_x_4660:
        /* <DEDUP_REMOVED lines=24> */
[----:B------:R-:W-:Y:S01]  /*41a0*/  IADD3 R15, PT, PT, R17, R15, RZ ;  /* 0x0000000f110f7210 */ /* 0x000fe20007ffe0ff */
[C---:B------:R-:W-:Y:S01]  /*41b0*/  IMAD R21, R18.reuse, UR29, R13 ;  /* 0x0000001d12157c24 */ /* 0x040fe2000f8e020d */
[----:B------:R-:W2:Y:S01]  /*41c0*/  LDG.E R10, desc[UR6][R10.64] ;  /* 0x000000060a0a7981 */ /* 0x000ea2000c1e1900 */
[----:B------:R-:W-:Y:S01]  /*41d0*/  IMAD.WIDE.U32 R18, R18, UR28, RZ ;  /* 0x0000001c12127c25 */ /* 0x000fe2000f8e00ff */
[----:B------:R-:W-:-:S03]  /*41e0*/  LEA.HI.X R13, R16, UR31, R15, 0x2, P1 ;  /* 0x0000001f100d7c11 */ /* 0x000fc600088f140f */
[----:B------:R-:W-:Y:S01]  /*41f0*/  IMAD R9, R9, UR28, RZ ;  /* 0x0000001c09097c24 */ /* 0x000fe2000f8e02ff */
[----:B------:R-:W-:Y:S01]  /*4200*/  LEA R14, P1, R18, UR30, 0x2 ;  /* 0x0000001e120e7c11 */ /* 0x000fe2000f8210ff */
[C---:B------:R-:W-:Y:S01]  /*4210*/  IMAD.WIDE.U32 R16, R8.reuse, UR28, RZ ;  /* 0x0000001c08107c25 */ /* 0x040fe2000f8e00ff */
[----:B------:R-:W-:Y:S01]  /*4220*/  IADD3 R21, PT, PT, R19, R21, RZ ;  /* 0x0000001513157210 */ /* 0x000fe20007ffe0ff */
[----:B------:R-:W3:Y:S02]  /*4230*/  LDG.E R12, desc[UR6][R12.64] ;  /* 0x000000060c0c7981 */ /* 0x000ee4000c1e1900 */
[----:B------:R-:W-:Y:S01]  /*4240*/  IMAD R9, R8, UR29, R9 ;  /* 0x0000001d08097c24 */ /* 0x000fe2000f8e0209 */
        /* <DEDUP_REMOVED lines=8> */
[----:B--2--5:R-:W-:-:S04]  /*42d0*/  IMAD.WIDE R4, R47, R10, R4 ;  /* 0x0000000a2f047225 */ /* 0x024fc800078e0204 */
[----:B---3--:R-:W-:-:S04]  /*42e0*/  IMAD.WIDE R4, R47, R12, R4 ;  /* 0x0000000c2f047225 */ /* 0x008fc800078e0204 */
[----:B----4-:R-:W-:-:S04]  /*42f0*/  IMAD.WIDE R4, R47, R14, R4 ;  /* 0x0000000e2f047225 */ /* 0x010fc800078e0204 */
[----:B------:R-:W-:-:S07]  /*4300*/  IMAD.WIDE R4, R47, R8, R4 ;  /* 0x000000082f047225 */ /* 0x000fce00078e0204 */
.L_x_4661:
        /* <DEDUP_REMOVED lines=28> */
[----:B------:R-:W-:Y:S01]  /*44d0*/  @P0 LEA R10, P1, R14, UR30, 0x2 ;  /* 0x0000001e0e0a0c11 */ /* 0x000fe2000f8210ff */
[----:B------:R-:W2:Y:S03]  /*44e0*/  LDG.E R8, desc[UR6][R8.64] ;  /* 0x0000000608087981 */ /* 0x000ea6000c1e1900 */
[----:B------:R-:W-:-:S04]  /*44f0*/  @P0 IADD3 R7, PT, PT, R15, R11, RZ ;  /* 0x0000000b0f070210 */ /* 0x000fc80007ffe0ff */
[----:B------:R-:W-:-:S05]  /*4500*/  @P0 LEA.HI.X R11, R14, UR31, R7, 0x2, P1 ;  /* 0x0000001f0e0b0c11 */ /* 0x000fca00088f1407 */
[----:B------:R-:W3:Y:S01]  /*4510*/  @P0 LDG.E R10, desc[UR6][R10.64] ;  /* 0x000000060a0a0981 */ /* 0x000ee2000c1e1900 */
[----:B--2---:R-:W-:-:S04]  /*4520*/  IMAD.WIDE R4, R47, R8, R4 ;  /* 0x000000082f047225 */ /* 0x004fc800078e0204 */
[----:B---3--:R-:W-:-:S07]  /*4530*/  @P0 IMAD.WIDE R4, R47, R10, R4 ;  /* 0x0000000a2f040225 */ /* 0x008fce00078e0204 */
.L_x_4659:
[----:B------:R-:W-:-:S07]  /*4540*/  MOV R7, R4 ;  /* 0x0000000400077202 */ /* 0x000fce0000000f00 */
.L_x_4656:
[----:B------:R-:W1:Y:S01]  /*4550*/  LDC.64 R4, c[0x0][0x710] ;  /* 0x0001c400ff047b82 */ /* 0x000e620000000a00 */
[----:B------:R-:W-:Y:S01]  /*4560*/  IADD3 R3, PT, PT, R3, 0x80, RZ ;  /* 0x0000008003037810 */ /* 0x000fe20007ffe0ff */
[----:B-1----:R2:W-:Y:S06]  /*4570*/  STG.E desc[UR6][R4.64], R7 ;  /* 0x0000000704007986 */ /* 0x0025ec000c101906 */
.L_x_4649:
[----:B------:R-:W-:-:S13]  /*4580*/  ISETP.GE.AND P0, PT, R3, UR4, PT ;  /* 0x0000000403007c0c */ /* 0x000fda000bf06270 */
[----:B------:R-:W-:Y:S05]  /*4590*/  @P0 BRA `(.L_x_4662) ;  /* 0x0000002c00500947 */ /* 0x000fea0003800000 */
[----:B--2---:R-:W2:Y:S01]  /*45a0*/  LDC.64 R6, c[0x0][0x738] ;  /* 0x0001ce00ff067b82 */ /* 0x004ea20000000a00 */
        /* <DEDUP_REMOVED lines=37> */
.L_x_4665:
        /* <DEDUP_REMOVED lines=20> */
[----:B0-----:R-:W-:Y:S01]  /*4940*/  LEA R36, P0, R42, UR24, 0x2 ;  /* 0x000000182a247c11 */ /* 0x001fe2000f8010ff */
        /* <DEDUP_REMOVED lines=11> */
[----:B------:R-:W-:Y:S01]  /*4a00*/  IMAD R9, R9, UR8, RZ ;  /* 0x0000000809097c24 */ /* 0x000fe2000f8e02ff */
        /* <DEDUP_REMOVED lines=119> */
.L_x_4664:
        /* <DEDUP_REMOVED lines=85> */
.L_x_4667:
        /* <DEDUP_REMOVED lines=47> */
.L_x_4668:
        /* <DEDUP_REMOVED lines=35> */
.L_x_4666:
[----:B------:R-:W-:-:S07]  /*5bf0*/  MOV R7, R4 ;  /* 0x0000000400077202 */ /* 0x000fce0000000f00 */
.L_x_4663:
[----:B------:R-:W1:Y:S01]  /*5c00*/  LDC.64 R4, c[0x0][0x710] ;  /* 0x0001c400ff047b82 */ /* 0x000e620000000a00 */
[----:B------:R-:W-:Y:S01]  /*5c10*/  IADD3 R3, PT, PT, R3, 0x80, RZ ;  /* 0x0000008003037810 */ /* 0x000fe20007ffe0ff */
[----:B-1----:R2:W-:Y:S06]  /*5c20*/  STG.E desc[UR6][R4.64], R7 ;  /* 0x0000000704007986 */ /* 0x0025ec000c101906 */
.L_x_4655:
        /* <DEDUP_REMOVED lines=40> */
.L_x_4672:
        /* <DEDUP_REMOVED lines=152> */
.L_x_4671:
        /* <DEDUP_REMOVED lines=85> */
.L_x_4674:
        /* <DEDUP_REMOVED lines=47> */
.L_x_4675:
        /* <DEDUP_REMOVED lines=35> */
.L_x_4673:
[----:B------:R-:W-:-:S07]  /*72a0*/  MOV R7, R4 ;  /* 0x0000000400077202 */ /* 0x000fce0000000f00 */
.L_x_4670:
[----:B------:R-:W1:Y:S01]  /*72b0*/  LDC.64 R4, c[0x0][0x710] ;  /* 0x0001c400ff047b82 */ /* 0x000e620000000a00 */
[----:B------:R-:W-:Y:S01]  /*72c0*/  IADD3 R3, PT, PT, R3, 0x80, RZ ;  /* 0x0000008003037810 */ /* 0x000fe20007ffe0ff */
[----:B-1----:R3:W-:Y:S06]  /*72d0*/  STG.E desc[UR6][R4.64], R7 ;  /* 0x0000000704007986 */ /* 0x0027ec000c101906 */
.L_x_4662:
[----:B------:R-:W-:-:S13]  /*72e0*/  ISETP.GE.AND P0, PT, R3, UR4, PT ;  /* 0x0000000403007c0c */ /* 0x000fda000bf06270 */
[----:B------:R-:W-:Y:S05]  /*72f0*/  @P0 BREAK.RELIABLE B0 ;  /* 0x0000000000000942 */ /* 0x000fea0003800100 */
[----:B------:R-:W-:Y:S05]  /*7300*/  @P0 BRA `(.L_x_4676) ;  /* 0x0000002c00580947 */ /* 0x000fea0003800000 */
[----:B--23--:R-:W2:Y:S01]  /*7310*/  LDC.64 R6, c[0x0][0x738] ;  /* 0x0001ce00ff067b82 */ /* 0x00cea20000000a00 */
        /* <DEDUP_REMOVED lines=37> */
.L_x_4679:
        /* <DEDUP_REMOVED lines=152> */
.L_x_4678:
        /* <DEDUP_REMOVED lines=85> */
.L_x_4681:
        /* <DEDUP_REMOVED lines=47> */
.L_x_4682:
        /* <DEDUP_REMOVED lines=35> */
.L_x_4680:
[----:B------:R-:W-:-:S07]  /*8960*/  MOV R7, R4 ;  /* 0x0000000400077202 */ /* 0x000fce0000000f00 */
.L_x_4677:
[----:B------:R-:W1:Y:S01]  /*8970*/  LDC.64 R4, c[0x0][0x710] ;  /* 0x0001c400ff047b82 */ /* 0x000e620000000a00 */
[----:B------:R-:W-:Y:S01]  /*8980*/  IADD3 R3, PT, PT, R3, 0x80, RZ ;  /* 0x0000008003037810 */ /* 0x000fe20007ffe0ff */
[----:B-1----:R3:W-:Y:S06]  /*8990*/  STG.E desc[UR6][R4.64], R7 ;  /* 0x0000000704007986 */ /* 0x0027ec000c101906 */
.L_x_4669:
[----:B------:R-:W-:-:S13]  /*89a0*/  ISETP.GE.AND P0, PT, R3, UR4, PT ;  /* 0x0000000403007c0c */ /* 0x000fda000bf06270 */
[----:B------:R-:W-:Y:S05]  /*89b0*/  @P0 BREAK.RELIABLE B0 ;  /* 0x0000000000000942 */ /* 0x000fea0003800100 */
[----:B------:R-:W-:Y:S05]  /*89c0*/  @P0 BRA `(.L_x_4676) ;  /* 0x0000001400a80947 */ /* 0x000fea0003800000 */
[----:B0-----:R-:W-:Y:S05]  /*89d0*/  BSYNC.RELIABLE B0 ;  /* 0x0000000000007941 */ /* 0x001fea0003800100 */
.L_x_4642:
[----:B--23--:R-:W0:Y:S01]  /*89e0*/  LDC.64 R6, c[0x0][0x738] ;  /* 0x0001ce00ff067b82 */ /* 0x00ce220000000a00 */
        /* <DEDUP_REMOVED lines=29> */
[----:B--2---:R-:W-:-:S04]  /*8bc0*/  LEA R6, P1, R4, R6, 0x3 ;  /* 0x0000000604067211 */ /* 0x004fc800078218ff */
[----:B------:R-:W-:Y:S02]  /*8bd0*/  LEA.HI.X R7, R4, R7, R5, 0x3, P1 ;  /* 0x0000000704077211 */ /* 0x000fe400008f1c05 */
[----:B------:R-:W-:-:S03]  /*8be0*/  CS2R R4, SRZ ;  /* 0x0000000000047805 */ /* 0x000fc6000001ff00 */
[----:B-1----:R-:W-:Y:S05]  /*8bf0*/  @!P0 BRA `(.L_x_4684) ;  /* 0x0000000800708947 */ /* 0x002fea0003800000 */
[----:B------:R-:W-:Y:S01]  /*8c00*/  BSSY.RECONVERGENT B2, `(.L_x_4684) ;  /* 0x000009b000027945 */ /* 0x000fe20003800200 */
[----:B------:R-:W-:Y:S02]  /*8c10*/  LOP3.LUT R46, R46, 0x7fffffff, RZ, 0xc0, !PT ;  /* 0x7fffffff2e2e7812 */ /* 0x000fe400078ec0ff */
[----:B------:R-:W-:Y:S02]  /*8c20*/  CS2R R4, SRZ ;  /* 0x0000000000047805 */ /* 0x000fe4000001ff00 */
[----:B------:R-:W-:-:S07]  /*8c30*/  LOP3.LUT R48, R0, 0xfffffff0, RZ, 0xc0, !PT ;  /* 0xfffffff000307812 */ /* 0x000fce00078ec0ff */
.L_x_4685:
        /* <DEDUP_REMOVED lines=20> */
[----:B------:R-:W-:Y:S01]  /*8d80*/  LEA R36, P0, R42, UR22, 0x2 ;  /* 0x000000162a247c11 */ /* 0x000fe2000f8010ff */
        /* <DEDUP_REMOVED lines=131> */
.L_x_4684:
        /* <DEDUP_REMOVED lines=38> */
[----:B------:R1:W3:Y:S01]  /*9820*/  LDG.E R12, desc[UR6][R22.64] ;  /* 0x00000006160c7981 */ /* 0x0002e2000c1e1900 */
[----:B------:R-:W-:Y:S01]  /*9830*/  LEA.HI.X R25, R26, UR31, R13, 0x2, P2 ;  /* 0x0000001f1a197c11 */ /* 0x000fe200090f140d */
[----:B------:R-:W-:Y:S02]  /*9840*/  IMAD R13, R19, UR28, RZ ;  /* 0x0000001c130d7c24 */ /* 0x000fe4000f8e02ff */
[----:B------:R-:W-:-:S04]  /*9850*/  IMAD.WIDE.U32 R26, R18, UR28, RZ ;  /* 0x0000001c121a7c25 */ /* 0x000fc8000f8e00ff */
[----:B------:R-:W-:Y:S01]  /*9860*/  IMAD R13, R18, UR29, R13 ;  /* 0x0000001d120d7c24 */ /* 0x000fe2000f8e020d */
[----:B------:R-:W-:Y:S01]  /*9870*/  LEA R30, P1, R26, UR30, 0x2 ;  /* 0x0000001e1a1e7c11 */ /* 0x000fe2000f8210ff */
[----:B------:R-:W-:Y:S01]  /*9880*/  IMAD R19, R15, UR28, RZ ;  /* 0x0000001c0f137c24 */ /* 0x000fe2000f8e02ff */
[----:B------:R-:W4:Y:S01]  /*9890*/  LDG.E R18, desc[UR6][R24.64] ;  /* 0x0000000618127981 */ /* 0x000f22000c1e1900 */
[----:B0-----:R-:W-:Y:S01]  /*98a0*/  IMAD.WIDE.U32 R20, R16, UR28, RZ ;  /* 0x0000001c10147c25 */ /* 0x001fe2000f8e00ff */
        /* <DEDUP_REMOVED lines=12> */
[C---:B-1----:R-:W-:Y:S01]  /*9970*/  IMAD R23, R10.reuse, UR29, R11 ;  /* 0x0000001d0a177c24 */ /* 0x042fe2000f8e020b */
[----:B------:R-:W4:Y:S01]  /*9980*/  LDG.E R14, desc[UR6][R14.64] ;  /* 0x000000060e0e7981 */ /* 0x000f22000c1e1900 */
[----:B------:R-:W-:Y:S01]  /*9990*/  IMAD.WIDE.U32 R10, R10, UR28, RZ ;  /* 0x0000001c0a0a7c25 */ /* 0x000fe2000f8e00ff */
[----:B------:R-:W-:-:S03]  /*99a0*/  LEA.HI.X R21, R16, UR31, R13, 0x2, P1 ;  /* 0x0000001f10157c11 */ /* 0x000fc600088f140d */
[----:B------:R-:W-:Y:S01]  /*99b0*/  IMAD R13, R9, UR28, RZ ;  /* 0x0000001c090d7c24 */ /* 0x000fe2000f8e02ff */
[----:B------:R-:W-:Y:S01]  /*99c0*/  LEA R16, P1, R10, UR30, 0x2 ;  /* 0x0000001e0a107c11 */ /* 0x000fe2000f8210ff */
[----:B------:R-:W4:Y:S01]  /*99d0*/  LDG.E R20, desc[UR6][R20.64] ;  /* 0x0000000614147981 */ /* 0x000f22000c1e1900 */
[----:B------:R-:W-:Y:S01]  /*99e0*/  IADD3 R9, PT, PT, R11, R23, RZ ;  /* 0x000000170b097210 */ /* 0x000fe20007ffe0ff */
[----:B------:R-:W-:-:S04]  /*99f0*/  IMAD.WIDE.U32 R22, R8, UR28, RZ ;  /* 0x0000001c08167c25 */ /* 0x000fc8000f8e00ff */
        /* <DEDUP_REMOVED lines=17> */
.L_x_4687:
        /* <DEDUP_REMOVED lines=47> */
.L_x_4688:
        /* <DEDUP_REMOVED lines=35> */
.L_x_4686:
[----:B------:R-:W-:-:S07]  /*a030*/  MOV R7, R4 ;  /* 0x0000000400077202 */ /* 0x000fce0000000f00 */
.L_x_4683:
[----:B------:R-:W0:Y:S01]  /*a040*/  LDC.64 R4, c[0x0][0x710] ;  /* 0x0001c400ff047b82 */ /* 0x000e220000000a00 */
[----:B------:R-:W-:Y:S01]  /*a050*/  IADD3 R3, PT, PT, R3, 0x80, RZ ;  /* 0x0000008003037810 */ /* 0x000fe20007ffe0ff */
[----:B0-----:R4:W-:Y:S06]  /*a060*/  STG.E desc[UR6][R4.64], R7 ;  /* 0x0000000704007986 */ /* 0x0019ec000c101906 */
.L_x_4676:
[----:B0-----:R-:W-:Y:S05]  /*a070*/  BSYNC.RECONVERGENT B1 ;  /* 0x0000000000017941 */ /* 0x001fea0003800200 */
.L_x_4641:
[----:B------:R-:W-:Y:S05]  /*a080*/  WARPSYNC.ALL ;  /* 0x0000000000007948 */ /* 0x000fea0003800000 */
[----:B------:R-:W-:-:S13]  /*a090*/  ISETP.GE.AND P0, PT, R3, UR4, PT ;  /* 0x0000000403007c0c */ /* 0x000fda000bf06270 */
[----:B------:R-:W-:Y:S05]  /*a0a0*/  @P0 EXIT ;  /* 0x000000000000094d */ /* 0x000fea0003800000 */
[----:B--234-:R-:W0:Y:S08]  /*a0b0*/  LDC.64 R6, c[0x0][0x738] ;  /* 0x0001ce00ff067b82 */ /* 0x01ce300000000a00 */
[----:B-----5:R-:W2:Y:S08]  /*a0c0*/  LDC.64 R2, c[0x0][0x720] ;  /* 0x0001c800ff027b82 */ /* 0x020eb00000000a00 */
[----:B-1----:R-:W1:Y:S01]  /*a0d0*/  LDC.64 R4, c[0x0][0x730] ;  /* 0x0001cc00ff047b82 */ /* 0x002e620000000a00 */
[----:B0-----:R-:W3:Y:S07]  /*a0e0*/  LDG.E.64 R6, desc[UR6][R6.64] ;  /* 0x0000000606067981 */ /* 0x001eee000c1e1b00 */
[----:B------:R-:W0:Y:S01]  /*a0f0*/  LDC.64 R12, c[0x0][0x740] ;  /* 0x0001d000ff0c7b82 */ /* 0x000e220000000a00 */
[----:B--2---:R-:W0:Y:S07]  /*a100*/  LDG.E.64 R2, desc[UR6][R2.64] ;  /* 0x0000000602027981 */ /* 0x004e2e000c1e1b00 */
[----:B------:R-:W2:Y:S01]  /*a110*/  LDC.64 R16, c[0x0][0x748] ;  /* 0x0001d200ff107b82 */ /* 0x000ea20000000a00 */
[----:B-1----:R-:W2:Y:S07]  /*a120*/  LDG.E.64 R4, desc[UR6][R4.64] ;  /* 0x0000000604047981 */ /* 0x002eae000c1e1b00 */
[----:B------:R-:W1:Y:S01]  /*a130*/  LDC.64 R14, c[0x0][0x718] ;  /* 0x0001c600ff0e7b82 */ /* 0x000e620000000a00 */
        /* <DEDUP_REMOVED lines=11> */
[----:B--2---:R-:W-:-:S02]  /*a1f0*/  LEA R6, P2, R4, R16, 0x3 ;  /* 0x0000001004067211 */ /* 0x004fc400078418ff */
[----:B------:R-:W-:Y:S02]  /*a200*/  ISETP.GE.AND.EX P0, PT, R48, RZ, PT, P0 ;  /* 0x000000ff3000720c */ /* 0x000fe40003f06300 */
[----:B-1----:R-:W-:Y:S02]  /*a210*/  LEA R2, P1, R8, R14, 0x2 ;  /* 0x0000000e08027211 */ /* 0x002fe400078210ff */
[----:B------:R-:W-:Y:S02]  /*a220*/  IADD3 R3, PT, PT, R9, R3, RZ ;  /* 0x0000000309037210 */ /* 0x000fe40007ffe0ff */
[----:B------:R-:W-:Y:S01]  /*a230*/  LEA.HI.X R7, R4, R17, R5, 0x3, P2 ;  /* 0x0000001104077211 */ /* 0x000fe200010f1c05 */
[----:B------:R-:W-:Y:S01]  /*a240*/  HFMA2 R5, -RZ, RZ, 0, 0 ;  /* 0x00000000ff057431 */ /* 0x000fe200000001ff */
[----:B------:R-:W-:-:S05]  /*a250*/  LEA.HI.X R3, R8, R15, R3, 0x2, P1 ;  /* 0x0000000f08037211 */ /* 0x000fca00008f1403 */
[----:B------:R-:W-:Y:S05]  /*a260*/  @!P0 BRA `(.L_x_4689) ;  /* 0x0000001400308947 */ /* 0x000fea0003800000 */
[----:B------:R0:W5:Y:S01]  /*a270*/  LDG.E R47, desc[UR6][R2.64] ;  /* 0x00000006022f7981 */ /* 0x000162000c1e1900 */
[----:B------:R-:W-:Y:S02]  /*a280*/  ISETP.GE.U32.AND P0, PT, R0, 0x10, PT ;  /* 0x000000100000780c */ /* 0x000fe40003f06070 */
[----:B------:R-:W-:Y:S02]  /*a290*/  MOV R4, R6 ;  /* 0x0000000600047202 */ /* 0x000fe40000000f00 */
[----:B------:R-:W-:Y:S02]  /*a2a0*/  ISETP.GE.U32.AND.EX P0, PT, R48, RZ, PT, P0 ;  /* 0x000000ff3000720c */ /* 0x000fe40003f06100 */
[----:B------:R-:W-:Y:S02]  /*a2b0*/  MOV R5, R7 ;  /* 0x0000000700057202 */ /* 0x000fe40000000f00 */
[----:B------:R-:W-:Y:S02]  /*a2c0*/  CS2R R6, SRZ ;  /* 0x0000000000067805 */ /* 0x000fe4000001ff00 */
[----:B------:R-:W-:-:S07]  /*a2d0*/  LOP3.LUT R46, R0, 0xf, RZ, 0xc0, !PT ;  /* 0x0000000f002e7812 */ /* 0x000fce00078ec0ff */
[----:B0-----:R-:W-:Y:S05]  /*a2e0*/  @!P0 BRA `(.L_x_4690) ;  /* 0x0000000800708947 */ /* 0x001fea0003800000 */
[----:B------:R-:W0:Y:S01]  /*a2f0*/  LDC.64 R2, c[0x0][0x728] ;  /* 0x0001ca00ff027b82 */ /* 0x000e220000000a00 */
[----:B------:R-:W-:Y:S02]  /*a300*/  LOP3.LUT R48, R48, 0x7fffffff, RZ, 0xc0, !PT ;  /* 0x7fffffff30307812 */ /* 0x000fe400078ec0ff */
[----:B------:R-:W-:Y:S02]  /*a310*/  CS2R R6, SRZ ;  /* 0x0000000000067805 */ /* 0x000fe4000001ff00 */
[----:B------:R-:W-:Y:S01]  /*a320*/  LOP3.LUT R49, R0, 0xfffffff0, RZ, 0xc0, !PT ;  /* 0xfffffff000317812 */ /* 0x000fe200078ec0ff */
[----:B------:R-:W1:Y:S06]  /*a330*/  LDCU.64 UR4, c[0x0][0x758] ;  /* 0x0000eb00ff0477ac */ /* 0x000e6c0008000a00 */
.L_x_4691:
        /* <DEDUP_REMOVED lines=21> */
[----:B------:R-:W-:Y:S01]  /*a490*/  IADD3 R29, PT, PT, R43, R29, RZ ;  /* 0x0000001d2b1d7210 */ /* 0x000fe20007ffe0ff */
[----:B------:R-:W-:Y:S01]  /*a4a0*/  IMAD.WIDE.U32 R44, R28, UR4, RZ ;  /* 0x000000041c2c7c25 */ /* 0x000fe2000f8e00ff */
[----:B0-----:R-:W-:-:S03]  /*a4b0*/  LEA R34, P0, R42, R2, 0x2 ;  /* 0x000000022a227211 */ /* 0x001fc600078010ff */
[----:B------:R-:W-:Y:S01]  /*a4c0*/  IMAD R51, R28, UR5, R37 ;  /* 0x000000051c337c24 */ /* 0x000fe2000f8e0225 */
[----:B------:R-:W-:Y:S01]  /*a4d0*/  LEA R28, P1, R44, R2, 0x2 ;  /* 0x000000022c1c7211 */ /* 0x000fe200078210ff */
[----:B------:R-:W-:-:S03]  /*a4e0*/  IMAD.WIDE.U32 R36, R40, UR4, RZ ;  /* 0x0000000428247c25 */ /* 0x000fc6000f8e00ff */
[----:B------:R-:W-:Y:S01]  /*a4f0*/  IADD3 R41, PT, PT, R45, R51, RZ ;  /* 0x000000332d297210 */ /* 0x000fe20007ffe0ff */
[----:B------:R-:W-:Y:S01]  /*a500*/  IMAD R43, R40, UR5, R35 ;  /* 0x00000005282b7c24 */ /* 0x000fe2000f8e0223 */
[----:B------:R-:W-:Y:S01]  /*a510*/  LEA.HI.X R35, R42, R3, R29, 0x2, P0 ;  /* 0x000000032a237211 */ /* 0x000fe200000f141d */
[----:B----4-:R-:W-:Y:S01]  /*a520*/  IMAD R39, R39, UR4, RZ ;  /* 0x0000000427277c24 */ /* 0x010fe2000f8e02ff */
[----:B------:R-:W-:Y:S02]  /*a530*/  LEA R40, P0, R36, R2, 0x2 ;  /* 0x0000000224287211 */ /* 0x000fe400078010ff */
[----:B------:R-:W-:Y:S01]  /*a540*/  IADD3 R37, PT, PT, R37, R43, RZ ;  /* 0x0000002b25257210 */ /* 0x000fe20007ffe0ff */
[----:B------:R-:W2:Y:S01]  /*a550*/  LDG.E R34, desc[UR6][R34.64] ;  /* 0x0000000622227981 */ /* 0x000ea2000c1e1900 */
[-C--:B------:R-:W-:Y:S01]  /*a560*/  LEA.HI.X R29, R44, R3.reuse, R41, 0x2, P1 ;  /* 0x000000032c1d7211 */ /* 0x080fe200008f1429 */
[----:B------:R-:W-:Y:S01]  /*a570*/  IMAD R39, R38, UR5, R39 ;  /* 0x0000000526277c24 */ /* 0x000fe2000f8e0227 */
[----:B------:R-:W-:Y:S01]  /*a580*/  LEA.HI.X R41, R36, R3, R37, 0x2, P0 ;  /* 0x0000000324297211 */ /* 0x000fe200000f1425 */
[----:B------:R-:W-:-:S02]  /*a590*/  IMAD.WIDE.U32 R36, R38, UR4, RZ ;  /* 0x0000000426247c25 */ /* 0x000fc4000f8e00ff */
[----:B------:R0:W3:Y:S02]  /*a5a0*/  LDG.E R28, desc[UR6][R28.64] ;  /* 0x000000061c1c7981 */ /* 0x0000e4000c1e1900 */
[----:B------:R-:W-:Y:S01]  /*a5b0*/  IMAD R43, R33, UR4, RZ ;  /* 0x00000004212b7c24 */ /* 0x000fe2000f8e02ff */
[----:B------:R-:W-:Y:S01]  /*a5c0*/  LEA R38, P0, R36, R2, 0x2 ;  /* 0x0000000224267211 */ /* 0x000fe200078010ff */
[----:B------:R-:W-:Y:S01]  /*a5d0*/  IMAD R27, R27, UR4, RZ ;  /* 0x000000041b1b7c24 */ /* 0x000fe2000f8e02ff */
[----:B------:R-:W-:Y:S01]  /*a5e0*/  IADD3 R33, PT, PT, R37, R39, RZ ;  /* 0x0000002725217210 */ /* 0x000fe20007ffe0ff */
[----:B------:R-:W-:Y:S01]  /*a5f0*/  IMAD R43, R32, UR5, R43 ;  /* 0x00000005202b7c24 */ /* 0x000fe2000f8e022b */
[----:B------:R-:W4:Y:S02]  /*a600*/  LDG.E R40, desc[UR6][R40.64] ;  /* 0x0000000628287981 */ /* 0x000f24000c1e1900 */
[----:B------:R-:W-:Y:S01]  /*a610*/  LEA.HI.X R39, R36, R3, R33, 0x2, P0 ;  /* 0x0000000324277211 */ /* 0x000fe200000f1421 */
[----:B------:R-:W-:-:S04]  /*a620*/  IMAD.WIDE.U32 R32, R32, UR4, RZ ;  /* 0x0000000420207c25 */ /* 0x000fc8000f8e00ff */
[----:B0-----:R-:W-:Y:S01]  /*a630*/  IMAD R29, R31, UR4, RZ ;  /* 0x000000041f1d7c24 */ /* 0x001fe2000f8e02ff */
[----:B------:R-:W-:Y:S01]  /*a640*/  LEA R42, P0, R32, R2, 0x2 ;  /* 0x00000002202a7211 */ /* 0x000fe200078010ff */
[C---:B------:R-:W-:Y:S01]  /*a650*/  IMAD R35, R26.reuse, UR5, R27 ;  /* 0x000000051a237c24 */ /* 0x040fe2000f8e021b */
[----:B------:R-:W-:Y:S01]  /*a660*/  IADD3 R31, PT, PT, R33, R43, RZ ;  /* 0x0000002b211f7210 */ /* 0x000fe20007ffe0ff */
[----:B------:R-:W-:Y:S01]  /*a670*/  IMAD.WIDE.U32 R26, R26, UR4, RZ ;  /* 0x000000041a1a7c25 */ /* 0x000fe2000f8e00ff */
[----:B------:R-:W4:Y:S02]  /*a680*/  LDG.E R38, desc[UR6][R38.64] ;  /* 0x0000000626267981 */ /* 0x000f24000c1e1900 */
[----:B------:R-:W-:Y:S01]  /*a690*/  LEA.HI.X R43, R32, R3, R31, 0x2, P0 ;  /* 0x00000003202b7211 */ /* 0x000fe200000f141f */
[----:B------:R-:W-:-:S04]  /*a6a0*/  IMAD.WIDE.U32 R36, R30, UR4, RZ ;  /* 0x000000041e247c25 */ /* 0x000fc8000f8e00ff */
[----:B------:R-:W-:Y:S01]  /*a6b0*/  IMAD R33, R30, UR5, R29 ;  /* 0x000000051e217c24 */ /* 0x000fe2000f8e021d */
[-C--:B------:R-:W-:Y:S01]  /*a6c0*/  LEA R30, P1, R26, R2.reuse, 0x2 ;  /* 0x000000021a1e7211 */ /* 0x080fe200078210ff */
[----:B------:R-:W4:Y:S01]  /*a6d0*/  LDG.E R42, desc[UR6][R42.64] ;  /* 0x000000062a2a7981 */ /* 0x000f22000c1e1900 */
[----:B------:R-:W-:Y:S01]  /*a6e0*/  IADD3 R29, PT, PT, R27, R35, RZ ;  /* 0x000000231b1d7210 */ /* 0x000fe20007ffe0ff */
[----:B------:R-:W-:Y:S01]  /*a6f0*/  IMAD R15, R15, UR4, RZ ;  /* 0x000000040f0f7c24 */ /* 0x000fe2000f8e02ff */
[----:B------:R-:W-:Y:S02]  /*a700*/  LEA R32, P0, R36, R2, 0x2 ;  /* 0x0000000224207211 */ /* 0x000fe400078010ff */
[----:B------:R-:W-:Y:S02]  /*a710*/  IADD3 R27, PT, PT, R37, R33, RZ ;  /* 0x00000021251b7210 */ /* 0x000fe40007ffe0ff */
[-C--:B------:R-:W-:Y:S01]  /*a720*/  LEA.HI.X R31, R26, R3.reuse, R29, 0x2, P1 ;  /* 0x000000031a1f7211 */ /* 0x080fe200008f141d */
[----:B------:R-:W-:Y:S01]  /*a730*/  IMAD R17, R17, UR4, RZ ;  /* 0x0000000411117c24 */ /* 0x000fe2000f8e02ff */
[----:B------:R-:W-:Y:S01]  /*a740*/  LEA.HI.X R33, R36, R3, R27, 0x2, P0 ;  /* 0x0000000324217211 */ /* 0x000fe200000f141b */
[----:B------:R-:W-:-:S02]  /*a750*/  IMAD.WIDE.U32 R26, R14, UR4, RZ ;  /* 0x000000040e1a7c25 */ /* 0x000fc4000f8e00ff */
[----:B------:R0:W4:Y:S02]  /*a760*/  LDG.E R44, desc[UR6][R30.64] ;  /* 0x000000061e2c7981 */ /* 0x000124000c1e1900 */
[----:B------:R-:W-:Y:S02]  /*a770*/  IMAD R15, R14, UR5, R15 ;  /* 0x000000050e0f7c24 */ /* 0x000fe4000f8e020f */
[C---:B------:R-:W-:Y:S01]  /*a780*/  IMAD.WIDE.U32 R36, R16.reuse, UR4, RZ ;  /* 0x0000000410247c25 */ /* 0x040fe2000f8e00ff */
[----:B------:R-:W4:Y:S03]  /*a790*/  LDG.E R32, desc[UR6][R32.64] ;  /* 0x0000000620207981 */ /* 0x000f26000c1e1900 */
[----:B------:R-:W-:Y:S01]  /*a7a0*/  IMAD R29, R16, UR5, R17 ;  /* 0x00000005101d7c24 */ /* 0x000fe2000f8e0211 */
[-C--:B------:R-:W-:Y:S01]  /*a7b0*/  LEA R16, P0, R26, R2.reuse, 0x2 ;  /* 0x000000021a107211 */ /* 0x080fe200078010ff */
[----:B------:R-:W-:Y:S01]  /*a7c0*/  IMAD R19, R19, UR4, RZ ;  /* 0x0000000413137c24 */ /* 0x000fe2000f8e02ff */
        /* <DEDUP_REMOVED lines=9> */
[----:B------:R-:W-:Y:S01]  /*a860*/  LEA R18, P0, R30, R2, 0x2 ;  /* 0x000000021e127211 */ /* 0x000fe200078010ff */
[----:B------:R0:W4:Y:S01]  /*a870*/  LDG.E R36, desc[UR6][R16.64] ;  /* 0x0000000610247981 */ /* 0x000122000c1e1900 */
[----:B------:R-:W-:Y:S01]  /*a880*/  IADD3 R19, PT, PT, R31, R19, RZ ;  /* 0x000000131f137210 */ /* 0x000fe20007ffe0ff */
[----:B------:R-:W-:Y:S02]  /*a890*/  IMAD R23, R22, UR5, R23 ;  /* 0x0000000516177c24 */ /* 0x000fe4000f8e0217 */
[----:B------:R-:W-:Y:S01]  /*a8a0*/  IMAD R9, R9, UR4, RZ ;  /* 0x0000000409097c24 */ /* 0x000fe2000f8e02ff */
[----:B------:R-:W-:-:S02]  /*a8b0*/  LEA.HI.X R19, R30, R3, R19, 0x2, P0 ;  /* 0x000000031e137211 */ /* 0x000fc400000f1413 */
[----:B------:R1:W4:Y:S01]  /*a8c0*/  LDG.E R30, desc[UR6][R14.64] ;  /* 0x000000060e1e7981 */ /* 0x000322000c1e1900 */
[----:B------:R-:W-:Y:S01]  /*a8d0*/  IADD3 R23, PT, PT, R27, R23, RZ ;  /* 0x000000171b177210 */ /* 0x000fe20007ffe0ff */
[----:B------:R-:W-:Y:S01]  /*a8e0*/  IMAD R27, R13, UR4, RZ ;  /* 0x000000040d1b7c24 */ /* 0x000fe2000f8e02ff */
[----:B------:R-:W-:Y:S01]  /*a8f0*/  LEA R22, P0, R26, R2, 0x2 ;  /* 0x000000021a167211 */ /* 0x000fe200078010ff */
[C---:B------:R-:W-:Y:S01]  /*a900*/  IMAD R13, R8.reuse, UR5, R9 ;  /* 0x00000005080d7c24 */ /* 0x040fe2000f8e0209 */
[----:B------:R1:W4:Y:S01]  /*a910*/  LDG.E R18, desc[UR6][R18.64] ;  /* 0x0000000612127981 */ /* 0x000322000c1e1900 */
[----:B------:R-:W-:Y:S01]  /*a920*/  IMAD.WIDE.U32 R8, R8, UR4, RZ ;  /* 0x0000000408087c25 */ /* 0x000fe2000f8e00ff */
[----:B------:R-:W-:-:S03]  /*a930*/  LEA.HI.X R23, R26, R3, R23, 0x2, P0 ;  /* 0x000000031a177211 */ /* 0x000fc600000f1417 */
[----:B0-----:R-:W-:Y:S01]  /*a940*/  IMAD.WIDE.U32 R16, R12, UR4, RZ ;  /* 0x000000040c107c25 */ /* 0x001fe2000f8e00ff */
[-C--:B-1----:R-:W-:Y:S01]  /*a950*/  LEA R14, P0, R8, R2.reuse, 0x2 ;  /* 0x00000002080e7211 */ /* 0x082fe200078010ff */
[----:B------:R0:W4:Y:S01]  /*a960*/  LDG.E R26, desc[UR6][R22.64] ;  /* 0x00000006161a7981 */ /* 0x000122000c1e1900 */
[----:B------:R-:W-:Y:S01]  /*a970*/  IADD3 R13, PT, PT, R9, R13, RZ ;  /* 0x0000000d090d7210 */ /* 0x000fe20007ffe0ff */
[----:B------:R-:W-:Y:S02]  /*a980*/  IMAD R27, R12, UR5, R27 ;  /* 0x000000050c1b7c24 */ /* 0x000fe4000f8e021b */
[----:B------:R-:W-:Y:S01]  /*a990*/  IMAD R25, R25, UR4, RZ ;  /* 0x0000000419197c24 */ /* 0x000fe2000f8e02ff */
[----:B------:R-:W-:Y:S02]  /*a9a0*/  LEA.HI.X R15, R8, R3, R13, 0x2, P0 ;  /* 0x00000003080f7211 */ /* 0x000fe400000f140d */
[-C--:B------:R-:W-:Y:S01]  /*a9b0*/  LEA R12, P1, R16, R2.reuse, 0x2 ;  /* 0x00000002100c7211 */ /* 0x080fe200078210ff */
[C---:B------:R-:W-:Y:S01]  /*a9c0*/  IMAD R29, R24.reuse, UR5, R25 ;  /* 0x00000005181d7c24 */ /* 0x040fe2000f8e0219 */
[----:B------:R-:W-:Y:S01]  /*a9d0*/  IADD3 R9, PT, PT, R17, R27, RZ ;  /* 0x0000001b11097210 */ /* 0x000fe20007ffe0ff */
[----:B------:R-:W-:Y:S01]  /*a9e0*/  IMAD.WIDE.U32 R24, R24, UR4, RZ ;  /* 0x0000000418187c25 */ /* 0x000fe2000f8e00ff */
[----:B------:R-:W4:Y:S02]  /*a9f0*/  LDG.E R14, desc[UR6][R14.64] ;  /* 0x000000060e0e7981 */ /* 0x000f24000c1e1900 */
[----:B------:R-:W-:Y:S01]  /*aa00*/  LEA.HI.X R13, R16, R3, R9, 0x2, P1 ;  /* 0x00000003100d7211 */ /* 0x000fe200008f1409 */
[----:B------:R-:W-:Y:S01]  /*aa10*/  IMAD R19, R21, UR4, RZ ;  /* 0x0000000415137c24 */ /* 0x000fe2000f8e02ff */
[-C--:B------:R-:W-:Y:S01]  /*aa20*/  LEA R8, P0, R24, R2.reuse, 0x2 ;  /* 0x0000000218087211 */ /* 0x080fe200078010ff */
[C---:B------:R-:W-:Y:S01]  /*aa30*/  IMAD.WIDE.U32 R16, R20.reuse, UR4, RZ ;  /* 0x0000000414107c25 */ /* 0x040fe2000f8e00ff */
[----:B------:R-:W-:Y:S01]  /*aa40*/  IADD3 R9, PT, PT, R25, R29, RZ ;  /* 0x0000001d19097210 */ /* 0x000fe20007ffe0ff */
[----:B------:R-:W4:Y:S02]  /*aa50*/  LDG.E R12, desc[UR6][R12.64] ;  /* 0x000000060c0c7981 */ /* 0x000f24000c1e1900 */
[----:B------:R-:W-:Y:S01]  /*aa60*/  IMAD R19, R20, UR5, R19 ;  /* 0x0000000514137c24 */ /* 0x000fe2000f8e0213 */
[----:B------:R-:W-:Y:S01]  /*aa70*/  LEA.HI.X R9, R24, R3, R9, 0x2, P0 ;  /* 0x0000000318097211 */ /* 0x000fe200000f1409 */
[----:B------:R-:W-:Y:S01]  /*aa80*/  IMAD R21, R11, UR4, RZ ;  /* 0x000000040b157c24 */ /* 0x000fe2000f8e02ff */
[----:B------:R-:W-:Y:S01]  /*aa90*/  LEA R20, P0, R16, R2, 0x2 ;  /* 0x0000000210147211 */ /* 0x000fe200078010ff */
[C---:B0-----:R-:W-:Y:S01]  /*aaa0*/  IMAD.WIDE.U32 R22, R10.reuse, UR4, RZ ;  /* 0x000000040a167c25 */ /* 0x041fe2000f8e00ff */
[----:B------:R-:W-:Y:S01]  /*aab0*/  IADD3 R11, PT, PT, R17, R19, RZ ;  /* 0x00000013110b7210 */ /* 0x000fe20007ffe0ff */
[----:B------:R-:W4:Y:S02]  /*aac0*/  LDG.E R8, desc[UR6][R8.64] ;  /* 0x0000000608087981 */ /* 0x000f24000c1e1900 */
[----:B------:R-:W-:Y:S01]  /*aad0*/  IMAD R17, R10, UR5, R21 ;  /* 0x000000050a117c24 */ /* 0x000fe2000f8e0215 */
[----:B------:R-:W-:-:S02]  /*aae0*/  LEA.HI.X R21, R16, R3, R11, 0x2, P0 ;  /* 0x0000000310157211 */ /* 0x000fc400000f140b */
[C---:B------:R-:W-:Y:S02]  /*aaf0*/  LEA R10, P0, R22.reuse, R2, 0x2 ;  /* 0x00000002160a7211 */ /* 0x040fe400078010ff */
[----:B------:R-:W-:Y:S01]  /*ab00*/  IADD3 R11, PT, PT, R23, R17, RZ ;  /* 0x00000011170b7210 */ /* 0x000fe20007ffe0ff */
[----:B------:R-:W4:Y:S03]  /*ab10*/  LDG.E R20, desc[UR6][R20.64] ;  /* 0x0000000614147981 */ /* 0x000f26000c1e1900 */
        /* <DEDUP_REMOVED lines=25> */
.L_x_4690:
        /* <DEDUP_REMOVED lines=24> */
[----:B----4-:R-:W-:Y:S01]  /*ae30*/  IMAD R23, R23, UR4, RZ ;  /* 0x0000000417177c24 */ /* 0x010fe2000f8e02ff */
[----:B------:R-:W-:Y:S01]  /*ae40*/  IADD3 R13, PT, PT, R25, R13, RZ ;  /* 0x0000000d190d7210 */ /* 0x000fe20007ffe0ff */
[----:B------:R-:W-:-:S03]  /*ae50*/  IMAD.WIDE.U32 R26, R14, UR4, RZ ;  /* 0x000000040e1a7c25 */ /* 0x000fc6000f8e00ff */
[----:B------:R-:W-:Y:S01]  /*ae60*/  LEA.HI.X R13, R24, R9, R13, 0x2, P1 ;  /* 0x00000009180d7211 */ /* 0x000fe200008f140d */
[----:B------:R-:W-:Y:S01]  /*ae70*/  IMAD R15, R14, UR5, R15 ;  /* 0x000000050e0f7c24 */ /* 0x000fe2000f8e020f */
[-C--:B------:R-:W-:Y:S01]  /*ae80*/  LEA R14, P1, R26, R8.reuse, 0x2 ;  /* 0x000000081a0e7211 */ /* 0x080fe200078210ff */
[C---:B------:R-:W-:Y:S02]  /*ae90*/  IMAD.WIDE.U32 R24, R22.reuse, UR4, RZ ;  /* 0x0000000416187c25 */ /* 0x040fe4000f8e00ff */
[----:B------:R0:W2:Y:S01]  /*aea0*/  LDG.E R12, desc[UR6][R12.64] ;  /* 0x000000060c0c7981 */ /* 0x0000a2000c1e1900 */
[----:B------:R-:W-:Y:S01]  /*aeb0*/  IADD3 R15, PT, PT, R27, R15, RZ ;  /* 0x0000000f1b0f7210 */ /* 0x000fe20007ffe0ff */
[----:B------:R-:W-:Y:S01]  /*aec0*/  IMAD R23, R22, UR5, R23 ;  /* 0x0000000516177c24 */ /* 0x000fe2000f8e0217 */
[----:B------:R-:W-:Y:S01]  /*aed0*/  LEA R22, P2, R24, R8, 0x2 ;  /* 0x0000000818167211 */ /* 0x000fe200078410ff */
[----:B------:R-:W-:Y:S01]  /*aee0*/  IMAD R19, R19, UR4, RZ ;  /* 0x0000000413137c24 */ /* 0x000fe2000f8e02ff */
[----:B------:R-:W-:-:S02]  /*aef0*/  LEA.HI.X R15, R26, R9, R15, 0x2, P1 ;  /* 0x000000091a0f7211 */ /* 0x000fc400008f140f */
[----:B------:R-:W-:Y:S01]  /*af00*/  IADD3 R23, PT, PT, R25, R23, RZ ;  /* 0x0000001719177210 */ /* 0x000fe20007ffe0ff */
[----:B------:R-:W-:Y:S02]  /*af10*/  IMAD R19, R18, UR5, R19 ;  /* 0x0000000512137c24 */ /* 0x000fe4000f8e0213 */
[----:B------:R-:W-:Y:S01]  /*af20*/  IMAD R21, R21, UR4, RZ ;  /* 0x0000000415157c24 */ /* 0x000fe2000f8e02ff */
[----:B------:R-:W-:Y:S01]  /*af30*/  LEA.HI.X R23, R24, R9, R23, 0x2, P2 ;  /* 0x0000000918177211 */ /* 0x000fe200010f1417 */
[----:B------:R-:W-:Y:S01]  /*af40*/  IMAD.WIDE.U32 R24, R18, UR4, RZ ;  /* 0x0000000412187c25 */ /* 0x000fe2000f8e00ff */
[----:B------:R1:W3:Y:S03]  /*af50*/  LDG.E R14, desc[UR6][R14.64] ;  /* 0x000000060e0e7981 */ /* 0x0002e6000c1e1900 */
[----:B------:R-:W-:Y:S01]  /*af60*/  IMAD R17, R17, UR4, RZ ;  /* 0x0000000411117c24 */ /* 0x000fe2000f8e02ff */
[----:B------:R-:W-:Y:S01]  /*af70*/  LEA R26, P1, R24, R8, 0x2 ;  /* 0x00000008181a7211 */ /* 0x000fe200078210ff */
[C---:B------:R-:W-:Y:S01]  /*af80*/  IMAD.WIDE.U32 R30, R20.reuse, UR4, RZ ;  /* 0x00000004141e7c25 */ /* 0x040fe2000f8e00ff */
[----:B------:R-:W-:Y:S01]  /*af90*/  IADD3 R19, PT, PT, R25, R19, RZ ;  /* 0x0000001319137210 */ /* 0x000fe20007ffe0ff */
[----:B------:R4:W3:Y:S02]  /*afa0*/  LDG.E R18, desc[UR6][R22.64] ;  /* 0x0000000616127981 */ /* 0x0008e4000c1e1900 */
[----:B0-----:R-:W-:Y:S01]  /*afb0*/  IMAD R13, R20, UR5, R21 ;  /* 0x00000005140d7c24 */ /* 0x001fe2000f8e0215 */
[----:B------:R-:W-:Y:S01]  /*afc0*/  LEA.HI.X R27, R24, R9, R19, 0x2, P1 ;  /* 0x00000009181b7211 */ /* 0x000fe200008f1413 */
[----:B-1----:R-:W-:-:S02]  /*afd0*/  IMAD R15, R16, UR5, R17 ;  /* 0x00000005100f7c24 */ /* 0x002fc4000f8e0211 */
[----:B------:R-:W-:Y:S01]  /*afe0*/  IMAD.WIDE.U32 R20, R16, UR4, RZ ;  /* 0x0000000410147c25 */ /* 0x000fe2000f8e00ff */
[----:B------:R-:W-:Y:S01]  /*aff0*/  LEA R16, P1, R30, R8, 0x2 ;  /* 0x000000081e107211 */ /* 0x000fe200078210ff */
[----:B------:R-:W3:Y:S01]  /*b000*/  LDG.E R26, desc[UR6][R26.64] ;  /* 0x000000061a1a7981 */ /* 0x000ee2000c1e1900 */
[----:B------:R-:W-:Y:S01]  /*b010*/  IADD3 R13, PT, PT, R31, R13, RZ ;  /* 0x0000000d1f0d7210 */ /* 0x000fe20007ffe0ff */
[----:B------:R-:W-:-:S03]  /*b020*/  IMAD R11, R11, UR4, RZ ;  /* 0x000000040b0b7c24 */ /* 0x000fc6000f8e02ff */
[----:B------:R-:W-:Y:S02]  /*b030*/  LEA.HI.X R17, R30, R9, R13, 0x2, P1 ;  /* 0x000000091e117211 */ /* 0x000fe400008f140d */
[----:B----4-:R-:W-:Y:S02]  /*b040*/  LEA R22, P1, R20, R8, 0x2 ;  /* 0x0000000814167211 */ /* 0x010fe400078210ff */
[----:B------:R-:W-:Y:S01]  /*b050*/  IADD3 R13, PT, PT, R21, R15, RZ ;  /* 0x0000000f150d7210 */ /* 0x000fe20007ffe0ff */
[C---:B------:R-:W-:Y:S01]  /*b060*/  IMAD R19, R10.reuse, UR5, R11 ;  /* 0x000000050a137c24 */ /* 0x040fe2000f8e020b */
[----:B------:R-:W4:Y:S01]  /*b070*/  LDG.E R16, desc[UR6][R16.64] ;  /* 0x0000000610107981 */ /* 0x000f22000c1e1900 */
[----:B------:R-:W-:Y:S01]  /*b080*/  IMAD.WIDE.U32 R10, R10, UR4, RZ ;  /* 0x000000040a0a7c25 */ /* 0x000fe2000f8e00ff */
[----:B------:R-:W-:-:S03]  /*b090*/  LEA.HI.X R23, R20, R9, R13, 0x2, P1 ;  /* 0x0000000914177211 */ /* 0x000fc600008f140d */
[----:B------:R-:W-:Y:S01]  /*b0a0*/  IMAD R13, R3, UR4, RZ ;  /* 0x00000004030d7c24 */ /* 0x000fe2000f8e02ff */
[-C--:B------:R-:W-:Y:S01]  /*b0b0*/  LEA R20, P1, R10, R8.reuse, 0x2 ;  /* 0x000000080a147211 */ /* 0x080fe200078210ff */
[C---:B------:R-:W-:Y:S01]  /*b0c0*/  IMAD.WIDE.U32 R24, R2.reuse, UR4, RZ ;  /* 0x0000000402187c25 */ /* 0x040fe2000f8e00ff */
[----:B------:R-:W-:Y:S01]  /*b0d0*/  IADD3 R3, PT, PT, R11, R19, RZ ;  /* 0x000000130b037210 */ /* 0x000fe20007ffe0ff */
[----:B------:R-:W4:Y:S02]  /*b0e0*/  LDG.E R22, desc[UR6][R22.64] ;  /* 0x0000000616167981 */ /* 0x000f24000c1e1900 */
[----:B------:R-:W-:Y:S01]  /*b0f0*/  IMAD R13, R2, UR5, R13 ;  /* 0x00000005020d7c24 */ /* 0x000fe2000f8e020d */
        /* <DEDUP_REMOVED lines=8> */
[----:B--2--5:R-:W-:-:S04]  /*b180*/  IMAD.WIDE R12, R47, R12, R6 ;  /* 0x0000000c2f0c7225 */ /* 0x024fc800078e0206 */
[----:B---3--:R-:W-:-:S04]  /*b190*/  IMAD.WIDE R12, R47, R14, R12 ;  /* 0x0000000e2f0c7225 */ /* 0x008fc800078e020c */
[----:B------:R-:W-:-:S04]  /*b1a0*/  IMAD.WIDE R12, R47, R18, R12 ;  /* 0x000000122f0c7225 */ /* 0x000fc800078e020c */
[----:B------:R-:W-:-:S04]  /*b1b0*/  IMAD.WIDE R12, R47, R26, R12 ;  /* 0x0000001a2f0c7225 */ /* 0x000fc800078e020c */
[----:B----4-:R-:W-:-:S04]  /*b1c0*/  IMAD.WIDE R12, R47, R16, R12 ;  /* 0x000000102f0c7225 */ /* 0x010fc800078e020c */
[----:B------:R-:W-:-:S04]  /*b1d0*/  IMAD.WIDE R12, R47, R22, R12 ;  /* 0x000000162f0c7225 */ /* 0x000fc800078e020c */
[----:B------:R-:W-:-:S04]  /*b1e0*/  IMAD.WIDE R12, R47, R20, R12 ;  /* 0x000000142f0c7225 */ /* 0x000fc800078e020c */
[----:B------:R-:W-:-:S07]  /*b1f0*/  IMAD.WIDE R6, R47, R8, R12 ;  /* 0x000000082f067225 */ /* 0x000fce00078e020c */
.L_x_4693:
        /* <DEDUP_REMOVED lines=45> */
[----:B----4-:R-:W-:-:S04]  /*b4d0*/  IMAD.WIDE R6, R47, R14, R6 ;  /* 0x0000000e2f067225 */ /* 0x010fc800078e0206 */
[----:B------:R-:W-:-:S07]  /*b4e0*/  IMAD.WIDE R6, R47, R2, R6 ;  /* 0x000000022f067225 */ /* 0x000fce00078e0206 */
.L_x_4694:
        /* <DEDUP_REMOVED lines=29> */
[----:B------:R-:W2:Y:S03]  /*b6c0*/  LDG.E R2, desc[UR6][R2.64] ;  /* 0x0000000602027981 */ /* 0x000ea6000c1e1900 */
[----:B------:R-:W-:-:S04]  /*b6d0*/  @P0 IADD3 R0, PT, PT, R13, R9, RZ ;  /* 0x000000090d000210 */ /* 0x000fc80007ffe0ff */
[----:B------:R-:W-:-:S05]  /*b6e0*/  @P0 LEA.HI.X R9, R12, R17, R0, 0x2, P1 ;  /* 0x000000110c090211 */ /* 0x000fca00008f1400 */
[----:B------:R-:W3:Y:S01]  /*b6f0*/  @P0 LDG.E R8, desc[UR6][R8.64] ;  /* 0x0000000608080981 */ /* 0x000ee2000c1e1900 */
[----:B--2---:R-:W-:-:S04]  /*b700*/  IMAD.WIDE R6, R47, R2, R6 ;  /* 0x000000022f067225 */ /* 0x004fc800078e0206 */
[----:B---3--:R-:W-:-:S07]  /*b710*/  @P0 IMAD.WIDE R6, R47, R8, R6 ;  /* 0x000000082f060225 */ /* 0x008fce00078e0206 */
.L_x_4692:
[----:B------:R-:W-:-:S07]  /*b720*/  MOV R5, R6 ;  /* 0x0000000600057202 */ /* 0x000fce0000000f00 */
.L_x_4689:
[----:B------:R-:W0:Y:S02]  /*b730*/  LDC.64 R2, c[0x0][0x710] ;  /* 0x0001c400ff027b82 */ /* 0x000e240000000a00 */
[----:B0-----:R-:W-:Y:S01]  /*b740*/  STG.E desc[UR6][R2.64], R5 ;  /* 0x0000000502007986 */ /* 0x001fe2000c101906 */
[----:B------:R-:W-:Y:S05]  /*b750*/  EXIT ;  /* 0x000000000000794d */ /* 0x000fea0003800000 */
.L_x_4640:
        /* <DEDUP_REMOVED lines=433> */
.L_x_4698:
        /* <DEDUP_REMOVED lines=31> */
[----:B------:R1:W5:Y:S01]  /*d460*/  LDG.E R6, desc[UR6][R12.64] ;  /* 0x000000060c067981 */ /* 0x000362000c1e1900 */
        /* <DEDUP_REMOVED lines=8> */
[----:B0-----:R-:W-:Y:S02]  /*d4f0*/  IADD3 R7, P1, PT, R8, UR10, RZ ;  /* 0x0000000a08077c10 */ /* 0x001fe4000ff3e0ff */
[----:B------:R-:W-:Y:S02]  /*d500*/  CS2R R52, SRZ ;  /* 0x0000000000347805 */ /* 0x000fe4000001ff00 */
[----:B------:R-:W-:Y:S02]  /*d510*/  IADD3.X R47, PT, PT, RZ, UR11, RZ, P1, !PT ;  /* 0x0000000bff2f7c10 */ /* 0x000fe40008ffe4ff */
[----:B------:R-:W-:Y:S02]  /*d520*/  LOP3.LUT R46, R4, 0xf, RZ, 0xc0, !PT ;  /* 0x0000000f042e7812 */ /* 0x000fe400078ec0ff */
[----:B--2---:R-:W-:-:S04]  /*d530*/  LEA R8, P2, R10, UR12, 0x3 ;  /* 0x0000000c0a087c11 */ /* 0x004fc8000f8418ff */
[----:B------:R-:W-:Y:S01]  /*d540*/  LEA.HI.X R9, R10, UR13, R11, 0x3, P2 ;  /* 0x0000000d0a097c11 */ /* 0x000fe200090f1c0b */
[----:B-1----:R-:W-:Y:S08]  /*d550*/  @!P0 BRA `(.L_x_4702) ;  /* 0x0000000800708947 */ /* 0x002ff00003800000 */
[----:B------:R-:W-:Y:S01]  /*d560*/  BSSY.RECONVERGENT B4, `(.L_x_4702) ;  /* 0x000009b000047945 */ /* 0x000fe20003800200 */
[----:B------:R-:W-:Y:S02]  /*d570*/  LOP3.LUT R49, R17, 0x7fffffff, RZ, 0xc0, !PT ;  /* 0x7fffffff11317812 */ /* 0x000fe400078ec0ff */
[----:B------:R-:W-:Y:S02]  /*d580*/  CS2R R52, SRZ ;  /* 0x0000000000347805 */ /* 0x000fe4000001ff00 */
[----:B------:R-:W-:-:S07]  /*d590*/  LOP3.LUT R48, R4, 0xfffffff0, RZ, 0xc0, !PT ;  /* 0xfffffff004307812 */ /* 0x000fce00078ec0ff */
.L_x_4703:
        /* <DEDUP_REMOVED lines=17> */
[----:B---3--:R-:W-:Y:S02]  /*d6b0*/  IMAD R45, R41, UR8, RZ ;  /* 0x00000008292d7c24 */ /* 0x008fe4000f8e02ff */
[----:B------:R-:W-:Y:S02]  /*d6c0*/  IMAD R51, R36, UR9, R51 ;  /* 0x0000000924337c24 */ /* 0x000fe4000f8e0233 */
[----:B------:R-:W-:-:S04]  /*d6d0*/  IMAD.WIDE.U32 R38, R40, UR8, RZ ;  /* 0x0000000828267c25 */ /* 0x000fc8000f8e00ff */
[----:B------:R-:W-:Y:S02]  /*d6e0*/  IMAD R45, R40, UR9, R45 ;  /* 0x00000009282d7c24 */ /* 0x000fe4000f8e022d */
[----:B------:R-:W-:-:S04]  /*d6f0*/  IMAD.WIDE.U32 R36, R36, UR8, RZ ;  /* 0x0000000824247c25 */ /* 0x000fc8000f8e00ff */
[----:B----4-:R-:W-:Y:S01]  /*d700*/  IMAD R43, R55, UR8, RZ ;  /* 0x00000008372b7c24 */ /* 0x010fe2000f8e02ff */
[----:B------:R-:W-:Y:S01]  /*d710*/  IADD3 R45, PT, PT, R39, R45, RZ ;  /* 0x0000002d272d7210 */ /* 0x000fe20007ffe0ff */
[----:B------:R-:W-:Y:S01]  /*d720*/  IMAD.WIDE.U32 R40, R54, UR8, RZ ;  /* 0x0000000836287c25 */ /* 0x000fe2000f8e00ff */
[----:B------:R-:W-:Y:S02]  /*d730*/  LEA R42, P0, R36, R7, 0x2 ;  /* 0x00000007242a7211 */ /* 0x000fe400078010ff */
[----:B------:R-:W-:Y:S01]  /*d740*/  IADD3 R37, PT, PT, R37, R51, RZ ;  /* 0x0000003325257210 */ /* 0x000fe20007ffe0ff */
[----:B------:R-:W-:Y:S01]  /*d750*/  IMAD R39, R54, UR9, R43 ;  /* 0x0000000936277c24 */ /* 0x000fe2000f8e022b */
[----:B------:R-:W-:Y:S02]  /*d760*/  LEA R44, P1, R38, R7, 0x2 ;  /* 0x00000007262c7211 */ /* 0x000fe400078210ff */
[----:B------:R-:W-:Y:S01]  /*d770*/  LEA.HI.X R43, R36, R47, R37, 0x2, P0 ;  /* 0x0000002f242b7211 */ /* 0x000fe200000f1425 */
[----:B------:R-:W-:Y:S01]  /*d780*/  IMAD R11, R11, UR8, RZ ;  /* 0x000000080b0b7c24 */ /* 0x000fe2000f8e02ff */
[----:B------:R-:W-:-:S02]  /*d790*/  LEA R36, P0, R40, R7, 0x2 ;  /* 0x0000000728247211 */ /* 0x000fc400078010ff */
[----:B------:R-:W-:Y:S01]  /*d7a0*/  IADD3 R39, PT, PT, R41, R39, RZ ;  /* 0x0000002729277210 */ /* 0x000fe20007ffe0ff */
[----:B------:R-:W-:Y:S01]  /*d7b0*/  IMAD R11, R10, UR9, R11 ;  /* 0x000000090a0b7c24 */ /* 0x000fe2000f8e020b */
[-C--:B------:R-:W-:Y:S01]  /*d7c0*/  LEA.HI.X R45, R38, R47.reuse, R45, 0x2, P1 ;  /* 0x0000002f262d7211 */ /* 0x080fe200008f142d */
[----:B------:R-:W2:Y:S01]  /*d7d0*/  LDG.E R43, desc[UR6][R42.64] ;  /* 0x000000062a2b7981 */ /* 0x000ea2000c1e1900 */
[----:B------:R-:W-:Y:S01]  /*d7e0*/  LEA.HI.X R37, R40, R47, R39, 0x2, P0 ;  /* 0x0000002f28257211 */ /* 0x000fe200000f1427 */
[----:B------:R-:W-:-:S03]  /*d7f0*/  IMAD.WIDE.U32 R38, R10, UR8, RZ ;  /* 0x000000080a267c25 */ /* 0x000fc6000f8e00ff */
[----:B------:R-:W3:Y:S01]  /*d800*/  LDG.E R45, desc[UR6][R44.64] ;  /* 0x000000062c2d7981 */ /* 0x000ee2000c1e1900 */
[----:B------:R-:W-:Y:S01]  /*d810*/  IMAD R51, R15, UR8, RZ ;  /* 0x000000080f337c24 */ /* 0x000fe2000f8e02ff */
[----:B------:R-:W-:Y:S02]  /*d820*/  LEA R10, P0, R38, R7, 0x2 ;  /* 0x00000007260a7211 */ /* 0x000fe400078010ff */
[----:B------:R-:W-:Y:S01]  /*d830*/  IADD3 R11, PT, PT, R39, R11, RZ ;  /* 0x0000000b270b7210 */ /* 0x000fe20007ffe0ff */
[----:B------:R-:W-:Y:S01]  /*d840*/  IMAD R41, R13, UR8, RZ ;  /* 0x000000080d297c24 */ /* 0x000fe2000f8e02ff */
[----:B------:R-:W4:Y:S01]  /*d850*/  LDG.E R37, desc[UR6][R36.64] ;  /* 0x0000000624257981 */ /* 0x000f22000c1e1900 */
[----:B------:R-:W-:Y:S01]  /*d860*/  IMAD R51, R14, UR9, R51 ;  /* 0x000000090e337c24 */ /* 0x000fe2000f8e0233 */
[----:B------:R-:W-:Y:S01]  /*d870*/  LEA.HI.X R11, R38, R47, R11, 0x2, P0 ;  /* 0x0000002f260b7211 */ /* 0x000fe200000f140b */
[----:B------:R-:W-:-:S04]  /*d880*/  IMAD.WIDE.U32 R38, R14, UR8, RZ ;  /* 0x000000080e267c25 */ /* 0x000fc8000f8e00ff */
[----:B------:R-:W-:Y:S02]  /*d890*/  IMAD R17, R17, UR8, RZ ;  /* 0x0000000811117c24 */ /* 0x000fe4000f8e02ff */
[C---:B------:R-:W-:Y:S02]  /*d8a0*/  IMAD R41, R12.reuse, UR9, R41 ;  /* 0x000000090c297c24 */ /* 0x040fe4000f8e0229 */
[----:B------:R-:W-:Y:S01]  /*d8b0*/  IMAD.WIDE.U32 R12, R12, UR8, RZ ;  /* 0x000000080c0c7c25 */ /* 0x000fe2000f8e00ff */
[----:B------:R-:W-:-:S03]  /*d8c0*/  IADD3 R51, PT, PT, R39, R51, RZ ;  /* 0x0000003327337210 */ /* 0x000fc60007ffe0ff */
[----:B------:R-:W-:Y:S01]  /*d8d0*/  IMAD.WIDE.U32 R14, R16, UR8, RZ ;  /* 0x00000008100e7c25 */ /* 0x000fe2000f8e00ff */
[----:B------:R-:W-:-:S03]  /*d8e0*/  LEA R40, P0, R12, R7, 0x2 ;  /* 0x000000070c287211 */ /* 0x000fc600078010ff */
[----:B------:R-:W-:Y:S01]  /*d8f0*/  IMAD R17, R16, UR9, R17 ;  /* 0x0000000910117c24 */ /* 0x000fe2000f8e0211 */
[C---:B------:R-:W-:Y:S02]  /*d900*/  LEA R16, P1, R38.reuse, R7, 0x2 ;  /* 0x0000000726107211 */ /* 0x040fe400078210ff */
[----:B------:R-:W-:Y:S02]  /*d910*/  IADD3 R41, PT, PT, R13, R41, RZ ;  /* 0x000000290d297210 */ /* 0x000fe40007ffe0ff */
[----:B------:R-:W-:Y:S02]  /*d920*/  IADD3 R13, PT, PT, R15, R17, RZ ;  /* 0x000000110f0d7210 */ /* 0x000fe40007ffe0ff */
[-C--:B------:R-:W-:Y:S02]  /*d930*/  LEA.HI.X R17, R38, R47.reuse, R51, 0x2, P1 ;  /* 0x0000002f26117211 */ /* 0x080fe400008f1433 */
[----:B------:R-:W-:Y:S01]  /*d940*/  LEA.HI.X R41, R12, R47, R41, 0x2, P0 ;  /* 0x0000002f0c297211 */ /* 0x000fe200000f1429 */
[----:B------:R-:W4:Y:S01]  /*d950*/  LDG.E R51, desc[UR6][R10.64] ;  /* 0x000000060a337981 */ /* 0x000f22000c1e1900 */
[----:B------:R-:W-:Y:S01]  /*d960*/  IMAD R19, R19, UR8, RZ ;  /* 0x0000000813137c24 */ /* 0x000fe2000f8e02ff */
[----:B------:R-:W-:Y:S01]  /*d970*/  LEA R12, P0, R14, R7, 0x2 ;  /* 0x000000070e0c7211 */ /* 0x000fe200078010ff */
[----:B------:R-:W-:Y:S01]  /*d980*/  IMAD R21, R21, UR8, RZ ;  /* 0x0000000815157c24 */ /* 0x000fe2000f8e02ff */
[----:B------:R0:W4:Y:S01]  /*d990*/  LDG.E R17, desc[UR6][R16.64] ;  /* 0x0000000610117981 */ /* 0x000122000c1e1900 */
[----:B------:R-:W-:-:S03]  /*d9a0*/  IMAD.WIDE.U32 R38, R18, UR8, RZ ;  /* 0x0000000812267c25 */ /* 0x000fc6000f8e00ff */
[----:B------:R-:W4:Y:S01]  /*d9b0*/  LDG.E R41, desc[UR6][R40.64] ;  /* 0x0000000628297981 */ /* 0x000f22000c1e1900 */
[----:B------:R-:W-:Y:S01]  /*d9c0*/  IMAD R19, R18, UR9, R19 ;  /* 0x0000000912137c24 */ /* 0x000fe2000f8e0213 */
[----:B------:R-:W-:Y:S01]  /*d9d0*/  LEA.HI.X R13, R14, R47, R13, 0x2, P0 ;  /* 0x0000002f0e0d7211 */ /* 0x000fe200000f140d */
[----:B------:R-:W-:-:S04]  /*d9e0*/  IMAD.WIDE.U32 R14, R20, UR8, RZ ;  /* 0x00000008140e7c25 */ /* 0x000fc8000f8e00ff */
[----:B------:R-:W-:Y:S01]  /*d9f0*/  IMAD R21, R20, UR9, R21 ;  /* 0x0000000914157c24 */ /* 0x000fe2000f8e0215 */
[----:B------:R-:W-:Y:S01]  /*da00*/  LEA R20, P0, R38, R7, 0x2 ;  /* 0x0000000726147211 */ /* 0x000fe200078010ff */
[----:B------:R-:W-:Y:S01]  /*da10*/  IMAD R23, R23, UR8, RZ ;  /* 0x0000000817177c24 */ /* 0x000fe2000f8e02ff */
[----:B0-----:R-:W-:Y:S01]  /*da20*/  IADD3 R16, PT, PT, R39, R19, RZ ;  /* 0x0000001327107210 */ /* 0x001fe20007ffe0ff */
[----:B------:R0:W4:Y:S01]  /*da30*/  LDG.E R55, desc[UR6][R12.64] ;  /* 0x000000060c377981 */ /* 0x000122000c1e1900 */
[----:B------:R-:W-:Y:S01]  /*da40*/  LEA R18, P1, R14, R7, 0x2 ;  /* 0x000000070e127211 */ /* 0x000fe200078210ff */
[----:B------:R-:W-:-:S04]  /*da50*/  IMAD.WIDE.U32 R10, R22, UR8, RZ ;  /* 0x00000008160a7c25 */ /* 0x000fc8000f8e00ff */
[----:B------:R-:W-:Y:S01]  /*da60*/  IMAD R23, R22, UR9, R23 ;  /* 0x0000000916177c24 */ /* 0x000fe2000f8e0217 */
[----:B0-----:R-:W-:Y:S01]  /*da70*/  IADD3 R12, PT, PT, R15, R21, RZ ;  /* 0x000000150f0c7210 */ /* 0x001fe20007ffe0ff */
[----:B------:R-:W-:Y:S01]  /*da80*/  IMAD R13, R25, UR8, RZ ;  /* 0x00000008190d7c24 */ /* 0x000fe2000f8e02ff */
[-C--:B------:R-:W-:Y:S02]  /*da90*/  LEA.HI.X R21, R38, R47.reuse, R16, 0x2, P0 ;  /* 0x0000002f26157211 */ /* 0x080fe400000f1410 */
[----:B------:R-:W-:Y:S01]  /*daa0*/  LEA.HI.X R19, R14, R47, R12, 0x2, P1 ;  /* 0x0000002f0e137211 */ /* 0x000fe200008f140c */
[----:B------:R-:W-:Y:S01]  /*dab0*/  IMAD.WIDE.U32 R14, R24, UR8, RZ ;  /* 0x00000008180e7c25 */ /* 0x000fe2000f8e00ff */
[----:B------:R-:W-:Y:S02]  /*dac0*/  LEA R12, P0, R10, R7, 0x2 ;  /* 0x000000070a0c7211 */ /* 0x000fe400078010ff */
[----:B------:R-:W-:Y:S01]  /*dad0*/  IADD3 R11, PT, PT, R11, R23, RZ ;  /* 0x000000170b0b7210 */ /* 0x000fe20007ffe0ff */
[----:B------:R-:W-:Y:S01]  /*dae0*/  IMAD R25, R24, UR9, R13 ;  /* 0x0000000918197c24 */ /* 0x000fe2000f8e020d */
[----:B------:R-:W4:Y:S02]  /*daf0*/  LDG.E R21, desc[UR6][R20.64] ;  /* 0x0000000614157981 */ /* 0x000f24000c1e1900 */
[----:B------:R-:W-:-:S02]  /*db00*/  LEA.HI.X R13, R10, R47, R11, 0x2, P0 ;  /* 0x0000002f0a0d7211 */ /* 0x000fc400000f140b */
[----:B------:R-:W-:Y:S01]  /*db10*/  IADD3 R11, PT, PT, R15, R25, RZ ;  /* 0x000000190f0b7210 */ /* 0x000fe20007ffe0ff */
[----:B------:R-:W-:Y:S01]  /*db20*/  IMAD R15, R27, UR8, RZ ;  /* 0x000000081b0f7c24 */ /* 0x000fe2000f8e02ff */
[----:B------:R0:W4:Y:S01]  /*db30*/  LDG.E R23, desc[UR6][R18.64] ;  /* 0x0000000612177981 */ /* 0x000122000c1e1900 */
[----:B------:R-:W-:Y:S01]  /*db40*/  LEA R10, P0, R14, R7, 0x2 ;  /* 0x000000070e0a7211 */ /* 0x000fe200078010ff */
[----:B------:R-:W-:Y:S02]  /*db50*/  IMAD R29, R29, UR8, RZ ;  /* 0x000000081d1d7c24 */ /* 0x000fe4000f8e02ff */
[----:B------:R-:W-:Y:S01]  /*db60*/  IMAD R25, R26, UR9, R15 ;  /* 0x000000091a197c24 */ /* 0x000fe2000f8e020f */
[----:B------:R-:W-:Y:S01]  /*db70*/  LEA.HI.X R11, R14, R47, R11, 0x2, P0 ;  /* 0x0000002f0e0b7211 */ /* 0x000fe200000f140b */
[----:B------:R-:W-:Y:S01]  /*db80*/  IMAD.WIDE.U32 R26, R26, UR8, RZ ;  /* 0x000000081a1a7c25 */ /* 0x000fe2000f8e00ff */
[----:B------:R1:W4:Y:S03]  /*db90*/  LDG.E R39, desc[UR6][R12.64] ;  /* 0x000000060c277981 */ /* 0x000326000c1e1900 */
[----:B------:R-:W-:Y:S01]  /*dba0*/  IMAD.WIDE.U32 R14, R28, UR8, RZ ;  /* 0x000000081c0e7c25 */ /* 0x000fe2000f8e00ff */
[----:B0-----:R-:W-:-:S03]  /*dbb0*/  LEA R18, P0, R26, R7, 0x2 ;  /* 0x000000071a127211 */ /* 0x001fc600078010ff */
[----:B------:R-:W-:Y:S02]  /*dbc0*/  IMAD R29, R28, UR9, R29 ;  /* 0x000000091c1d7c24 */ /* 0x000fe4000f8e021d */
[----:B------:R-:W-:Y:S01]  /*dbd0*/  IMAD R31, R31, UR8, RZ ;  /* 0x000000081f1f7c24 */ /* 0x000fe2000f8e02ff */
[----:B------:R-:W-:Y:S02]  /*dbe0*/  IADD3 R16, PT, PT, R27, R25, RZ ;  /* 0x000000191b107210 */ /* 0x000fe40007ffe0ff */
[----:B-1----:R-:W-:Y:S01]  /*dbf0*/  IADD3 R13, PT, PT, R15, R29, RZ ;  /* 0x0000001d0f0d7210 */ /* 0x002fe20007ffe0ff */
[C---:B------:R-:W-:Y:S01]  /*dc00*/  IMAD R57, R30.reuse, UR9, R31 ;  /* 0x000000091e397c24 */ /* 0x040fe2000f8e021f */
[----:B------:R0:W4:Y:S01]  /*dc10*/  LDG.E R29, desc[UR6][R10.64] ;  /* 0x000000060a1d7981 */ /* 0x000122000c1e1900 */
[----:B------:R-:W-:Y:S01]  /*dc20*/  IMAD.WIDE.U32 R30, R30, UR8, RZ ;  /* 0x000000081e1e7c25 */ /* 0x000fe2000f8e00ff */
[----:B------:R-:W-:Y:S02]  /*dc30*/  LEA.HI.X R19, R26, R47, R16, 0x2, P0 ;  /* 0x0000002f1a137211 */ /* 0x000fe400000f1410 */
[----:B------:R-:W-:Y:S01]  /*dc40*/  LEA R12, P1, R14, R7, 0x2 ;  /* 0x000000070e0c7211 */ /* 0x000fe200078210ff */
[----:B------:R-:W-:Y:S01]  /*dc50*/  IMAD R27, R33, UR8, RZ ;  /* 0x00000008211b7c24 */ /* 0x000fe2000f8e02ff */
[----:B------:R-:W-:-:S02]  /*dc60*/  IADD3 R15, PT, PT, R31, R57, RZ ;  /* 0x000000391f0f7210 */ /* 0x000fc40007ffe0ff */
[----:B------:R-:W-:Y:S01]  /*dc70*/  LEA.HI.X R13, R14, R47, R13, 0x2, P1 ;  /* 0x0000002f0e0d7211 */ /* 0x000fe200008f140d */
[----:B------:R1:W4:Y:S01]  /*dc80*/  LDG.E R31, desc[UR6][R18.64] ;  /* 0x00000006121f7981 */ /* 0x000322000c1e1900 */
[----:B------:R-:W-:Y:S01]  /*dc90*/  LEA R14, P0, R30, R7, 0x2 ;  /* 0x000000071e0e7211 */ /* 0x000fe200078010ff */
[----:B------:R-:W-:-:S04]  /*dca0*/  IMAD.WIDE.U32 R24, R32, UR8, RZ ;  /* 0x0000000820187c25 */ /* 0x000fc8000f8e00ff */
[----:B------:R-:W-:Y:S01]  /*dcb0*/  IMAD R27, R32, UR9, R27 ;  /* 0x00000009201b7c24 */ /* 0x000fe2000f8e021b */
[----:B------:R-:W-:Y:S01]  /*dcc0*/  LEA.HI.X R15, R30, R47, R15, 0x2, P0 ;  /* 0x0000002f1e0f7211 */ /* 0x000fe200000f140f */
[----:B------:R-:W-:Y:S01]  /*dcd0*/  IMAD R33, R35, UR8, RZ ;  /* 0x0000000823217c24 */ /* 0x000fe2000f8e02ff */
[----:B------:R-:W4:Y:S01]  /*dce0*/  LDG.E R13, desc[UR6][R12.64] ;  /* 0x000000060c0d7981 */ /* 0x000f22000c1e1900 */
[----:B0-----:R-:W-:Y:S02]  /*dcf0*/  LEA R10, P0, R24, R7, 0x2 ;  /* 0x00000007180a7211 */ /* 0x001fe400078010ff */
[----:B------:R-:W-:Y:S01]  /*dd00*/  IADD3 R11, PT, PT, R25, R27, RZ ;  /* 0x0000001b190b7210 */ /* 0x000fe20007ffe0ff */
[C---:B------:R-:W-:Y:S01]  /*dd10*/  IMAD.WIDE.U32 R26, R34.reuse, UR8, RZ ;  /* 0x00000008221a7c25 */ /* 0x040fe2000f8e00ff */
[----:B------:R-:W4:Y:S03]  /*dd20*/  LDG.E R15, desc[UR6][R14.64] ;  /* 0x000000060e0f7981 */ /* 0x000f26000c1e1900 */
[----:B------:R-:W-:Y:S01]  /*dd30*/  IMAD R33, R34, UR9, R33 ;  /* 0x0000000922217c24 */ /* 0x000fe2000f8e0221 */
[----:B------:R-:W-:-:S02]  /*dd40*/  LEA.HI.X R11, R24, R47, R11, 0x2, P0 ;  /* 0x0000002f180b7211 */ /* 0x000fc400000f140b */
[C---:B-1----:R-:W-:Y:S02]  /*dd50*/  LEA R18, P0, R26.reuse, R7, 0x2 ;  /* 0x000000071a127211 */ /* 0x042fe400078010ff */
        /* <DEDUP_REMOVED lines=28> */
.L_x_4702:
[----:B------:R-:W-:Y:S05]  /*df20*/  BSYNC.RECONVERGENT B3 ;  /* 0x0000000000037941 */ /* 0x000fea0003800200 */
.L_x_4701:
        /* <DEDUP_REMOVED lines=32> */
[----:B------:R-:W2:Y:S01]  /*e130*/  LDG.E R21, desc[UR6][R20.64] ;  /* 0x0000000614157981 */ /* 0x000ea2000c1e1900 */
[----:B------:R-:W-:Y:S01]  /*e140*/  IMAD R31, R24, UR11, R25 ;  /* 0x0000000b181f7c24 */ /* 0x000fe2000f8e0219 */
[----:B------:R-:W-:Y:S02]  /*e150*/  IADD3 R25, PT, PT, R23, R29, RZ ;  /* 0x0000001d17197210 */ /* 0x000fe40007ffe0ff */
[----:B------:R-:W-:Y:S02]  /*e160*/  LEA R24, P2, R26, R7, 0x2 ;  /* 0x000000071a187211 */ /* 0x000fe400078410ff */
[----:B------:R-:W-:Y:S02]  /*e170*/  IADD3 R23, PT, PT, R27, R31, RZ ;  /* 0x0000001f1b177210 */ /* 0x000fe40007ffe0ff */
[-C--:B------:R-:W-:Y:S02]  /*e180*/  LEA.HI.X R29, R22, R47.reuse, R25, 0x2, P1 ;  /* 0x0000002f161d7211 */ /* 0x080fe400008f1419 */
[----:B------:R-:W-:Y:S01]  /*e190*/  LEA.HI.X R25, R26, R47, R23, 0x2, P2 ;  /* 0x0000002f1a197211 */ /* 0x000fe200010f1417 */
[----:B------:R-:W-:-:S02]  /*e1a0*/  IMAD R23, R19, UR10, RZ ;  /* 0x0000000a13177c24 */ /* 0x000fc4000f8e02ff */
[C---:B------:R-:W-:Y:S01]  /*e1b0*/  IMAD.WIDE.U32 R26, R18.reuse, UR10, RZ ;  /* 0x0000000a121a7c25 */ /* 0x040fe2000f8e00ff */
[----:B------:R-:W3:Y:S03]  /*e1c0*/  LDG.E R19, desc[UR6][R28.64] ;  /* 0x000000061c137981 */ /* 0x000ee6000c1e1900 */
[----:B------:R-:W-:Y:S02]  /*e1d0*/  IMAD R31, R18, UR11, R23 ;  /* 0x0000000b121f7c24 */ /* 0x000fe4000f8e0217 */
[----:B------:R-:W-:Y:S01]  /*e1e0*/  IMAD R35, R15, UR10, RZ ;  /* 0x0000000a0f237c24 */ /* 0x000fe2000f8e02ff */
[----:B------:R-:W-:Y:S01]  /*e1f0*/  LEA R30, P1, R26, R7, 0x2 ;  /* 0x000000071a1e7211 */ /* 0x000fe200078210ff */
[C---:B------:R-:W-:Y:S01]  /*e200*/  IMAD.WIDE.U32 R32, R14.reuse, UR10, RZ ;  /* 0x0000000a0e207c25 */ /* 0x040fe2000f8e00ff */
[----:B------:R-:W-:Y:S01]  /*e210*/  IADD3 R15, PT, PT, R27, R31, RZ ;  /* 0x0000001f1b0f7210 */ /* 0x000fe20007ffe0ff */
[----:B------:R0:W4:Y:S02]  /*e220*/  LDG.E R23, desc[UR6][R24.64] ;  /* 0x0000000618177981 */ /* 0x000124000c1e1900 */
[----:B------:R-:W-:-:S02]  /*e230*/  IMAD R35, R14, UR11, R35 ;  /* 0x0000000b0e237c24 */ /* 0x000fc4000f8e0223 */
[----:B------:R-:W-:Y:S01]  /*e240*/  IMAD R11, R11, UR10, RZ ;  /* 0x0000000a0b0b7c24 */ /* 0x000fe2000f8e02ff */
[----:B------:R-:W-:Y:S02]  /*e250*/  LEA.HI.X R31, R26, R47, R15, 0x2, P1 ;  /* 0x0000002f1a1f7211 */ /* 0x000fe400008f140f */
[----:B------:R-:W-:Y:S01]  /*e260*/  LEA R14, P1, R32, R7, 0x2 ;  /* 0x00000007200e7211 */ /* 0x000fe200078210ff */
[C---:B------:R-:W-:Y:S01]  /*e270*/  IMAD R27, R10.reuse, UR11, R11 ;  /* 0x0000000b0a1b7c24 */ /* 0x040fe2000f8e020b */
[----:B------:R-:W-:Y:S01]  /*e280*/  IADD3 R15, PT, PT, R33, R35, RZ ;  /* 0x00000023210f7210 */ /* 0x000fe20007ffe0ff */
[----:B------:R-:W-:Y:S01]  /*e290*/  IMAD.WIDE.U32 R10, R10, UR10, RZ ;  /* 0x0000000a0a0a7c25 */ /* 0x000fe2000f8e00ff */
[----:B------:R-:W4:Y:S03]  /*e2a0*/  LDG.E R31, desc[UR6][R30.64] ;  /* 0x000000061e1f7981 */ /* 0x000f26000c1e1900 */
[----:B------:R-:W-:Y:S01]  /*e2b0*/  IMAD R13, R13, UR10, RZ ;  /* 0x0000000a0d0d7c24 */ /* 0x000fe2000f8e02ff */
[----:B------:R-:W-:-:S02]  /*e2c0*/  LEA.HI.X R15, R32, R47, R15, 0x2, P1 ;  /* 0x0000002f200f7211 */ /* 0x000fc400008f140f */
[----:B0-----:R-:W-:Y:S01]  /*e2d0*/  LEA R24, P1, R10, R7, 0x2 ;  /* 0x000000070a187211 */ /* 0x001fe200078210ff */
[C---:B------:R-:W-:Y:S01]  /*e2e0*/  IMAD R29, R12.reuse, UR11, R13 ;  /* 0x0000000b0c1d7c24 */ /* 0x040fe2000f8e020d */
[----:B------:R-:W-:Y:S01]  /*e2f0*/  IADD3 R11, PT, PT, R11, R27, RZ ;  /* 0x0000001b0b0b7210 */ /* 0x000fe20007ffe0ff */
[----:B------:R-:W-:Y:S01]  /*e300*/  IMAD.WIDE.U32 R12, R12, UR10, RZ ;  /* 0x0000000a0c0c7c25 */ /* 0x000fe2000f8e00ff */
[----:B------:R-:W4:Y:S02]  /*e310*/  LDG.E R15, desc[UR6][R14.64] ;  /* 0x000000060e0f7981 */ /* 0x000f24000c1e1900 */
[----:B------:R-:W-:Y:S01]  /*e320*/  LEA.HI.X R25, R10, R47, R11, 0x2, P1 ;  /* 0x0000002f0a197211 */ /* 0x000fe200008f140b */
[----:B------:R-:W-:Y:S01]  /*e330*/  IMAD R17, R17, UR10, RZ ;  /* 0x0000000a11117c24 */ /* 0x000fe2000f8e02ff */
[----:B------:R-:W-:Y:S01]  /*e340*/  LEA R10, P1, R12, R7, 0x2 ;  /* 0x000000070c0a7211 */ /* 0x000fe200078210ff */
[----:B------:R-:W-:Y:S01]  /*e350*/  IMAD.WIDE.U32 R26, R16, UR10, RZ ;  /* 0x0000000a101a7c25 */ /* 0x000fe2000f8e00ff */
        /* <DEDUP_REMOVED lines=19> */
.L_x_4706:
[----:B------:R-:W-:Y:S05]  /*e490*/  BSYNC.RECONVERGENT B4 ;  /* 0x0000000000047941 */ /* 0x000fea0003800200 */
.L_x_4705:
        /* <DEDUP_REMOVED lines=30> */
[----:B------:R-:W-:Y:S01]  /*e680*/  LEA R16, P1, R20, R7, 0x2 ;  /* 0x0000000714107211 */ /* 0x000fe200078210ff */
        /* <DEDUP_REMOVED lines=16> */
.L_x_4708:
[----:B------:R-:W-:Y:S05]  /*e790*/  BSYNC.RECONVERGENT B4 ;  /* 0x0000000000047941 */ /* 0x000fea0003800200 */
.L_x_4707:
        /* <DEDUP_REMOVED lines=34> */
.L_x_4704:
[----:B------:R-:W-:Y:S05]  /*e9c0*/  BSYNC.RECONVERGENT B3 ;  /* 0x0000000000037941 */ /* 0x000fea0003800200 */
.L_x_4700:
[----:B------:R-:W-:Y:S05]  /*e9d0*/  BSYNC.RECONVERGENT B2 ;  /* 0x0000000000027941 */ /* 0x000fea0003800200 */
.L_x_4699:
        /* <DEDUP_REMOVED lines=21> */
[C---:B-----5:R-:W-:Y:S02]  /*eb30*/  IMAD R6, R4.reuse, UR19, RZ ;  /* 0x0000001304067c24 */ /* 0x060fe4000f8e02ff */
        /* <DEDUP_REMOVED lines=409> */
.L_x_4710:
        /* <DEDUP_REMOVED lines=51> */
.L_x_4715:
        /* <DEDUP_REMOVED lines=153> */
.L_x_4714:
[----:B------:R-:W-:Y:S05]  /*11190*/  BSYNC.RECONVERGENT B3 ;  /* 0x0000000000037941 */ /* 0x000fea0003800200 */
.L_x_4713:
        /* <DEDUP_REMOVED lines=86> */
.L_x_4718:
[----:B------:R-:W-:Y:S05]  /*11700*/  BSYNC.RECONVERGENT B4 ;  /* 0x0000000000047941 */ /* 0x000fea0003800200 */
.L_x_4717:
        /* <DEDUP_REMOVED lines=47> */
.L_x_4720:
[----:B------:R-:W-:Y:S05]  /*11a00*/  BSYNC.RECONVERGENT B4 ;  /* 0x0000000000047941 */ /* 0x000fea0003800200 */
.L_x_4719:
        /* <DEDUP_REMOVED lines=34> */
.L_x_4716:
[----:B------:R-:W-:Y:S05]  /*11c30*/  BSYNC.RECONVERGENT B3 ;  /* 0x0000000000037941 */ /* 0x000fea0003800200 */
.L_x_4712:
[----:B------:R-:W-:Y:S05]  /*11c40*/  BSYNC.RECONVERGENT B2 ;  /* 0x0000000000027941 */ /* 0x000fea0003800200 */
.L_x_4711:
[----:B------:R-:W0:Y:S01]  /*11c50*/  LDCU.64 UR10, c[0x0][0x710] ;  /* 0x0000e200ff0a77ac */ /* 0x000e220008000a00 */
[----:B------:R-:W-:Y:S02]  /*11c60*/  IADD3 R3, PT, PT, R3, 0x80, RZ ;  /* 0x0000008003037810 */ /* 0x000fe40007ffe0ff */
[----:B0-----:R-:W-:-:S04]  /*11c70*/  IADD3 R4, P0, PT, R5, UR10, RZ ;  /* 0x0000000a05047c10 */ /* 0x001fc8000ff1e0ff */
[----:B------:R-:W-:-:S05]  /*11c80*/  IADD3.X R5, PT, PT, RZ, UR11, RZ, P0, !PT ;  /* 0x0000000bff057c10 */ /* 0x000fca00087fe4ff */
[----:B------:R0:W-:Y:S04]  /*11c90*/  STG.E desc[UR6][R4.64], R52 ;  /* 0x0000003404007986 */ /* 0x0001e8000c101906 */
.L_x_4697:
        /* <DEDUP_REMOVED lines=426> */
.L_x_4722:
        /* <DEDUP_REMOVED lines=51> */
.L_x_4727:
        /* <DEDUP_REMOVED lines=153> */
.L_x_4726:
[----:B------:R-:W-:Y:S05]  /*14400*/  BSYNC.RECONVERGENT B3 ;  /* 0x0000000000037941 */ /* 0x000fea0003800200 */
.L_x_4725:
        /* <DEDUP_REMOVED lines=86> */
.L_x_4730:
[----:B------:R-:W-:Y:S05]  /*14970*/  BSYNC.RECONVERGENT B4 ;  /* 0x0000000000047941 */ /* 0x000fea0003800200 */
.L_x_4729:
        /* <DEDUP_REMOVED lines=47> */
.L_x_4732:
[----:B------:R-:W-:Y:S05]  /*14c70*/  BSYNC.RECONVERGENT B4 ;  /* 0x0000000000047941 */ /* 0x000fea0003800200 */
.L_x_4731:
        /* <DEDUP_REMOVED lines=34> */
.L_x_4728:
[----:B------:R-:W-:Y:S05]  /*14ea0*/  BSYNC.RECONVERGENT B3 ;  /* 0x0000000000037941 */ /* 0x000fea0003800200 */
.L_x_4724:
[----:B------:R-:W-:Y:S05]  /*14eb0*/  BSYNC.RECONVERGENT B2 ;  /* 0x0000000000027941 */ /* 0x000fea0003800200 */
.L_x_4723:
[----:B------:R-:W0:Y:S01]  /*14ec0*/  LDCU.64 UR10, c[0x0][0x710] ;  /* 0x0000e200ff0a77ac */ /* 0x000e220008000a00 */
[----:B------:R-:W-:Y:S02]  /*14ed0*/  IADD3 R3, PT, PT, R3, 0x80, RZ ;  /* 0x0000008003037810 */ /* 0x000fe40007ffe0ff */
[----:B0-----:R-:W-:-:S04]  /*14ee0*/  IADD3 R4, P0, PT, R5, UR10, RZ ;  /* 0x0000000a05047c10 */ /* 0x001fc8000ff1e0ff */
[----:B------:R-:W-:-:S05]  /*14ef0*/  IADD3.X R5, PT, PT, RZ, UR11, RZ, P0, !PT ;  /* 0x0000000bff057c10 */ /* 0x000fca00087fe4ff */
[----:B------:R1:W-:Y:S04]  /*14f00*/  STG.E desc[UR6][R4.64], R52 ;  /* 0x0000003404007986 */ /* 0x0003e8000c101906 */
.L_x_4709:
        /* <DEDUP_REMOVED lines=426> */
.L_x_4734:
        /* <DEDUP_REMOVED lines=51> */
.L_x_4739:
        /* <DEDUP_REMOVED lines=153> */
.L_x_4738:
[----:B------:R-:W-:Y:S05]  /*17670*/  BSYNC.RECONVERGENT B3 ;  /* 0x0000000000037941 */ /* 0x000fea0003800200 */
.L_x_4737:
        /* <DEDUP_REMOVED lines=86> */
.L_x_4742:
[----:B------:R-:W-:Y:S05]  /*17be0*/  BSYNC.RECONVERGENT B4 ;  /* 0x0000000000047941 */ /* 0x000fea0003800200 */
.L_x_4741:
        /* <DEDUP_REMOVED lines=47> */
.L_x_4744:
[----:B------:R-:W-:Y:S05]  /*17ee0*/  BSYNC.RECONVERGENT B4 ;  /* 0x0000000000047941 */ /* 0x000fea0003800200 */
.L_x_4743:
        /* <DEDUP_REMOVED lines=34> */
.L_x_4740:
[----:B------:R-:W-:Y:S05]  /*18110*/  BSYNC.RECONVERGENT B3 ;  /* 0x0000000000037941 */ /* 0x000fea0003800200 */
.L_x_4736:
[----:B------:R-:W-:Y:S05]  /*18120*/  BSYNC.RECONVERGENT B2 ;  /* 0x0000000000027941 */ /* 0x000fea0003800200 */
.L_x_4735:
[----:B------:R-:W0:Y:S01]  /*18130*/  LDCU.64 UR10, c[0x0][0x710] ;  /* 0x0000e200ff0a77ac */ /* 0x000e220008000a00 */
[----:B------:R-:W-:Y:S02]  /*18140*/  IADD3 R3, PT, PT, R3, 0x80, RZ ;  /* 0x0000008003037810 */ /* 0x000fe40007ffe0ff */
[----:B0-----:R-:W-:-:S04]  /*18150*/  IADD3 R4, P0, PT, R5, UR10, RZ ;  /* 0x0000000a05047c10 */ /* 0x001fc8000ff1e0ff */
[----:B------:R-:W-:-:S05]  /*18160*/  IADD3.X R5, PT, PT, RZ, UR11, RZ, P0, !PT ;  /* 0x0000000bff057c10 */ /* 0x000fca00087fe4ff */
[----:B------:R1:W-:Y:S04]  /*18170*/  STG.E desc[UR6][R4.64], R52 ;  /* 0x0000003404007986 */ /* 0x0003e8000c101906 */
.L_x_4721:
        /* <DEDUP_REMOVED lines=426> */
.L_x_4746:
        /* <DEDUP_REMOVED lines=51> */
.L_x_4751:
        /* <DEDUP_REMOVED lines=153> */
.L_x_4750:
[----:B------:R-:W-:Y:S05]  /*1a8e0*/  BSYNC.RECONVERGENT B3 ;  /* 0x0000000000037941 */ /* 0x000fea0003800200 */
.L_x_4749:
        /* <DEDUP_REMOVED lines=86> */
.L_x_4754:
[----:B------:R-:W-:Y:S05]  /*1ae50*/  BSYNC.RECONVERGENT B4 ;  /* 0x0000000000047941 */ /* 0x000fea0003800200 */
.L_x_4753:
        /* <DEDUP_REMOVED lines=47> */
.L_x_4756:
[----:B------:R-:W-:Y:S05]  /*1b150*/  BSYNC.RECONVERGENT B4 ;  /* 0x0000000000047941 */ /* 0x000fea0003800200 */
.L_x_4755:
        /* <DEDUP_REMOVED lines=34> */
.L_x_4752:
[----:B------:R-:W-:Y:S05]  /*1b380*/  BSYNC.RECONVERGENT B3 ;  /* 0x0000000000037941 */ /* 0x000fea0003800200 */
.L_x_4748:
[----:B------:R-:W-:Y:S05]  /*1b390*/  BSYNC.RECONVERGENT B2 ;  /* 0x0000000000027941 */ /* 0x000fea0003800200 */
.L_x_4747:
[----:B------:R-:W0:Y:S01]  /*1b3a0*/  LDCU.64 UR10, c[0x0][0x710] ;  /* 0x0000e200ff0a77ac */ /* 0x000e220008000a00 */
[----:B------:R-:W-:Y:S02]  /*1b3b0*/  IADD3 R3, PT, PT, R3, 0x80, RZ ;  /* 0x0000008003037810 */ /* 0x000fe40007ffe0ff */
[----:B0-----:R-:W-:-:S04]  /*1b3c0*/  IADD3 R4, P0, PT, R5, UR10, RZ ;  /* 0x0000000a05047c10 */ /* 0x001fc8000ff1e0ff */
[----:B------:R-:W-:-:S05]  /*1b3d0*/  IADD3.X R5, PT, PT, RZ, UR11, RZ, P0, !PT ;  /* 0x0000000bff057c10 */ /* 0x000fca00087fe4ff */
[----:B------:R2:W-:Y:S04]  /*1b3e0*/  STG.E desc[UR6][R4.64], R52 ;  /* 0x0000003404007986 */ /* 0x0005e8000c101906 */
.L_x_4733:
        /* <DEDUP_REMOVED lines=17> */
[C---:B-----5:R-:W-:Y:S02]  /*1b500*/  IMAD R6, R4.reuse, UR19, RZ ;  /* 0x0000001304067c24 */ /* 0x060fe4000f8e02ff */
        /* <DEDUP_REMOVED lines=409> */
.L_x_4758:
        /* <DEDUP_REMOVED lines=51> */
.L_x_4763:
        /* <DEDUP_REMOVED lines=153> */
.L_x_4762:
[----:B------:R-:W-:Y:S05]  /*1db60*/  BSYNC.RECONVERGENT B3 ;  /* 0x0000000000037941 */ /* 0x000fea0003800200 */
.L_x_4761:
        /* <DEDUP_REMOVED lines=86> */
.L_x_4766:
[----:B------:R-:W-:Y:S05]  /*1e0d0*/  BSYNC.RECONVERGENT B4 ;  /* 0x0000000000047941 */ /* 0x000fea0003800200 */
.L_x_4765:
        /* <DEDUP_REMOVED lines=47> */
.L_x_4768:
[----:B------:R-:W-:Y:S05]  /*1e3d0*/  BSYNC.RECONVERGENT B4 ;  /* 0x0000000000047941 */ /* 0x000fea0003800200 */
.L_x_4767:
        /* <DEDUP_REMOVED lines=34> */
.L_x_4764:
[----:B------:R-:W-:Y:S05]  /*1e600*/  BSYNC.RECONVERGENT B3 ;  /* 0x0000000000037941 */ /* 0x000fea0003800200 */
.L_x_4760:
[----:B------:R-:W-:Y:S05]  /*1e610*/  BSYNC.RECONVERGENT B2 ;  /* 0x0000000000027941 */ /* 0x000fea0003800200 */
.L_x_4759:
[----:B------:R-:W0:Y:S01]  /*1e620*/  LDCU.64 UR10, c[0x0][0x710] ;  /* 0x0000e200ff0a77ac */ /* 0x000e220008000a00 */
[----:B------:R-:W-:Y:S02]  /*1e630*/  IADD3 R3, PT, PT, R3, 0x80, RZ ;  /* 0x0000008003037810 */ /* 0x000fe40007ffe0ff */
[----:B0-----:R-:W-:-:S04]  /*1e640*/  IADD3 R4, P0, PT, R5, UR10, RZ ;  /* 0x0000000a05047c10 */ /* 0x001fc8000ff1e0ff */
[----:B------:R-:W-:-:S05]  /*1e650*/  IADD3.X R5, PT, PT, RZ, UR11, RZ, P0, !PT ;  /* 0x0000000bff057c10 */ /* 0x000fca00087fe4ff */
[----:B------:R2:W-:Y:S04]  /*1e660*/  STG.E desc[UR6][R4.64], R52 ;  /* 0x0000003404007986 */ /* 0x0005e8000c101906 */
.L_x_4745:
[----:B------:R-:W-:-:S13]  /*1e670*/  ISETP.GE.AND P0, PT, R3, UR4, PT ;  /* 0x0000000403007c0c */ /* 0x000fda000bf06270 */
[----:B------:R-:W-:Y:S05]  /*1e680*/  @P0 BREAK.RELIABLE B0 ;  /* 0x0000000000000942 */ /* 0x000fea0003800100 */
[----:B------:R-:W-:Y:S05]  /*1e690*/  @P0 BRA `(.L_x_4757) ;  /* 0x0000003000980947 */ /* 0x000fea0003800000 */
[----:B------:R-:W-:Y:S05]  /*1e6a0*/  BSYNC.RELIABLE B0 ;  /* 0x0000000000007941 */ /* 0x000fea0003800100 */
.L_x_4696:
        /* <DEDUP_REMOVED lines=424> */
.L_x_4769:
        /* <DEDUP_REMOVED lines=51> */
.L_x_4774:
        /* <DEDUP_REMOVED lines=153> */
.L_x_4773:
[----:B------:R-:W-:Y:S05]  /*20df0*/  BSYNC.RECONVERGENT B3 ;  /* 0x0000000000037941 */ /* 0x000fea0003800200 */
.L_x_4772:
        /* <DEDUP_REMOVED lines=86> */
.L_x_4777:
[----:B------:R-:W-:Y:S05]  /*21360*/  BSYNC.RECONVERGENT B4 ;  /* 0x0000000000047941 */ /* 0x000fea0003800200 */
.L_x_4776:
        /* <DEDUP_REMOVED lines=47> */
.L_x_4779:
[----:B------:R-:W-:Y:S05]  /*21660*/  BSYNC.RECONVERGENT B4 ;  /* 0x0000000000047941 */ /* 0x000fea0003800200 */
.L_x_4778:
        /* <DEDUP_REMOVED lines=34> */
.L_x_4775:
[----:B------:R-:W-:Y:S05]  /*21890*/  BSYNC.RECONVERGENT B3 ;  /* 0x0000000000037941 */ /* 0x000fea0003800200 */
.L_x_4771:
[----:B------:R-:W-:Y:S05]  /*218a0*/  BSYNC.RECONVERGENT B2 ;  /* 0x0000000000027941 */ /* 0x000fea0003800200 */
.L_x_4770:
[----:B------:R-:W0:Y:S01]  /*218b0*/  LDCU.64 UR10, c[0x0][0x710] ;  /* 0x0000e200ff0a77ac */ /* 0x000e220008000a00 */
[----:B------:R-:W-:Y:S02]  /*218c0*/  IADD3 R3, PT, PT, R3, 0x80, RZ ;  /* 0x0000008003037810 */ /* 0x000fe40007ffe0ff */
[----:B0-----:R-:W-:-:S04]  /*218d0*/  IADD3 R4, P0, PT, R5, UR10, RZ ;  /* 0x0000000a05047c10 */ /* 0x001fc8000ff1e0ff */
[----:B------:R-:W-:-:S05]  /*218e0*/  IADD3.X R5, PT, PT, RZ, UR11, RZ, P0, !PT ;  /* 0x0000000bff057c10 */ /* 0x000fca00087fe4ff */
[----:B------:R3:W-:Y:S04]  /*218f0*/  STG.E desc[UR6][R4.64], R52 ;  /* 0x0000003404007986 */ /* 0x0007e8000c101906 */
.L_x_4757:
[----:B------:R-:W-:Y:S05]  /*21900*/  BSYNC.RECONVERGENT B1 ;  /* 0x0000000000017941 */ /* 0x000fea0003800200 */
.L_x_4695:
        /* <DEDUP_REMOVED lines=12> */
[----:B-----5:R-:W-:-:S05]  /*219d0*/  IADD3 R6, PT, PT, -R9, RZ, RZ ;  /* 0x000000ff09067210 */ /* 0x020fca0007ffe1ff */
        /* <DEDUP_REMOVED lines=414> */
.L_x_4780:
        /* <DEDUP_REMOVED lines=20> */
[----:B------:R-:W-:Y:S02]  /*23500*/  SEL R5, R10, 0x1, P0 ;  /* 0x000000010a057807 */ /* 0x000fe40000000000 */
[----:B------:R-:W-:Y:S01]  /*23510*/  SEL R15, R11, RZ, P0 ;  /* 0x000000ff0b0f7207 */ /* 0x000fe20000000000 */
[----:B------:R-:W-:Y:S01]  /*23520*/  IMAD R3, R2, UR17, R3 ;  /* 0x0000001102037c24 */ /* 0x000fe2000f8e0203 */
[----:B0-----:R-:W-:Y:S02]  /*23530*/  IADD3 R13, P0, PT, R6, UR10, RZ ;  /* 0x0000000a060d7c10 */ /* 0x001fe4000ff1e0ff */
[----:B------:R-:W-:Y:S02]  /*23540*/  SEL R0, R5, R10, !P1 ;  /* 0x0000000a05007207 */ /* 0x000fe40004800000 */
[----:B------:R-:W-:Y:S01]  /*23550*/  SEL R49, R15, R11, !P1 ;  /* 0x0000000b0f317207 */ /* 0x000fe20004800000 */
[----:B------:R-:W-:Y:S01]  /*23560*/  IMAD.WIDE.U32 R10, R2, UR16, RZ ;  /* 0x00000010020a7c25 */ /* 0x000fe2000f8e00ff */
        /* <DEDUP_REMOVED lines=9> */
[----:B------:R-:W-:Y:S02]  /*23600*/  LEA.HI.X R15, R8, UR19, R9, 0x3, P3 ;  /* 0x00000013080f7c11 */ /* 0x000fe400098f1c09 */
[----:B------:R-:W-:Y:S02]  /*23610*/  IADD3.X R7, PT, PT, RZ, UR9, RZ, P2, !PT ;  /* 0x00000009ff077c10 */ /* 0x000fe400097fe4ff */
[----:B------:R-:W-:Y:S01]  /*23620*/  IADD3.X R3, PT, PT, RZ, UR15, RZ, P1, !PT ;  /* 0x0000000fff037c10 */ /* 0x000fe20008ffe4ff */
[----:B-1----:R-:W-:Y:S06]  /*23630*/  @!P0 BRA `(.L_x_4782) ;  /* 0x0000001400408947 */ /* 0x002fec0003800000 */
[----:B------:R0:W5:Y:S01]  /*23640*/  LDG.E R4, desc[UR6][R12.64] ;  /* 0x000000060c047981 */ /* 0x000162000c1e1900 */
[C---:B------:R-:W-:Y:S01]  /*23650*/  ISETP.GE.U32.AND P0, PT, R0.reuse, 0x10, PT ;  /* 0x000000100000780c */ /* 0x040fe20003f06070 */
[----:B------:R-:W-:Y:S01]  /*23660*/  BSSY.RECONVERGENT B2, `(.L_x_4783) ;  /* 0x00000a3000027945 */ /* 0x000fe20003800200 */
[----:B------:R-:W-:Y:S02]  /*23670*/  MOV R8, R14 ;  /* 0x0000000e00087202 */ /* 0x000fe40000000f00 */
[----:B------:R-:W-:Y:S02]  /*23680*/  CS2R R50, SRZ ;  /* 0x0000000000327805 */ /* 0x000fe4000001ff00 */
[----:B------:R-:W-:Y:S02]  /*23690*/  ISETP.GE.U32.AND.EX P0, PT, R49, RZ, PT, P0 ;  /* 0x000000ff3100720c */ /* 0x000fe40003f06100 */
[----:B------:R-:W-:Y:S02]  /*236a0*/  MOV R9, R15 ;  /* 0x0000000f00097202 */ /* 0x000fe40000000f00 */
[----:B------:R-:W-:-:S09]  /*236b0*/  LOP3.LUT R5, R0, 0xf, RZ, 0xc0, !PT ;  /* 0x0000000f00057812 */ /* 0x000fd200078ec0ff */
[----:B0-----:R-:W-:Y:S05]  /*236c0*/  @!P0 BRA `(.L_x_4784) ;  /* 0x0000000800708947 */ /* 0x001fea0003800000 */
[----:B------:R-:W-:Y:S01]  /*236d0*/  BSSY.RECONVERGENT B3, `(.L_x_4784) ;  /* 0x000009b000037945 */ /* 0x000fe20003800200 */
[----:B------:R-:W-:Y:S02]  /*236e0*/  LOP3.LUT R49, R49, 0x7fffffff, RZ, 0xc0, !PT ;  /* 0x7fffffff31317812 */ /* 0x000fe400078ec0ff */
[----:B------:R-:W-:Y:S02]  /*236f0*/  CS2R R50, SRZ ;  /* 0x0000000000327805 */ /* 0x000fe4000001ff00 */
[----:B------:R-:W-:-:S07]  /*23700*/  LOP3.LUT R48, R0, 0xfffffff0, RZ, 0xc0, !PT ;  /* 0xfffffff000307812 */ /* 0x000fce00078ec0ff */
.L_x_4785:
        /* <DEDUP_REMOVED lines=20> */
[----:B------:R-:W-:Y:S01]  /*23850*/  LEA R44, P0, R38, R2, 0x2 ;  /* 0x00000002262c7211 */ /* 0x000fe200078010ff */
        /* <DEDUP_REMOVED lines=28> */
[-C--:B------:R-:W-:Y:S02]  /*23a20*/  LEA R40, P0, R14, R2.reuse, 0x2 ;  /* 0x000000020e287211 */ /* 0x080fe400078010ff */
[----:B------:R-:W-:Y:S01]  /*23a30*/  IADD3 R43, PT, PT, R15, R43, RZ ;  /* 0x0000002b0f2b7210 */ /* 0x000fe20007ffe0ff */
[----:B------:R-:W-:Y:S01]  /*23a40*/  IMAD R19, R19, UR4, RZ ;  /* 0x0000000413137c24 */ /* 0x000fe2000f8e02ff */
[----:B------:R-:W-:Y:S01]  /*23a50*/  IADD3 R15, PT, PT, R17, R41, RZ ;  /* 0x00000029110f7210 */ /* 0x000fe20007ffe0ff */
[----:B------:R-:W-:Y:S01]  /*23a60*/  IMAD.WIDE.U32 R38, R18, UR4, RZ ;  /* 0x0000000412267c25 */ /* 0x000fe2000f8e00ff */
[----:B------:R-:W-:Y:S01]  /*23a70*/  LEA.HI.X R41, R14, R3, R43, 0x2, P0 ;  /* 0x000000030e297211 */ /* 0x000fe200000f142b */
[----:B------:R1:W4:Y:S02]  /*23a80*/  LDG.E R13, desc[UR6][R12.64] ;  /* 0x000000060c0d7981 */ /* 0x000324000c1e1900 */
[----:B------:R-:W-:Y:S01]  /*23a90*/  IMAD R19, R18, UR5, R19 ;  /* 0x0000000512137c24 */ /* 0x000fe2000f8e0213 */
[-C--:B------:R-:W-:Y:S01]  /*23aa0*/  LEA R18, P1, R16, R2.reuse, 0x2 ;  /* 0x0000000210127211 */ /* 0x080fe200078210ff */
[----:B------:R-:W-:Y:S01]  /*23ab0*/  IMAD R21, R21, UR4, RZ ;  /* 0x0000000415157c24 */ /* 0x000fe2000f8e02ff */
[----:B------:R-:W-:Y:S01]  /*23ac0*/  LEA R14, P0, R38, R2, 0x2 ;  /* 0x00000002260e7211 */ /* 0x000fe200078010ff */
[----:B------:R-:W4:Y:S01]  /*23ad0*/  LDG.E R41, desc[UR6][R40.64] ;  /* 0x0000000628297981 */ /* 0x000f22000c1e1900 */
[----:B0-----:R-:W-:-:S02]  /*23ae0*/  IADD3 R10, PT, PT, R39, R19, RZ ;  /* 0x00000013270a7210 */ /* 0x001fc40007ffe0ff */
[-C--:B------:R-:W-:Y:S01]  /*23af0*/  LEA.HI.X R19, R16, R3.reuse, R15, 0x2, P1 ;  /* 0x0000000310137211 */ /* 0x080fe200008f140f */
[----:B------:R-:W-:Y:S01]  /*23b00*/  IMAD R23, R23, UR4, RZ ;  /* 0x0000000417177c24 */ /* 0x000fe2000f8e02ff */
[----:B------:R-:W-:Y:S01]  /*23b10*/  LEA.HI.X R15, R38, R3, R10, 0x2, P0 ;  /* 0x00000003260f7211 */ /* 0x000fe200000f140a */
[----:B------:R-:W-:-:S03]  /*23b20*/  IMAD.WIDE.U32 R38, R20, UR4, RZ ;  /* 0x0000000414267c25 */ /* 0x000fc6000f8e00ff */
[----:B------:R-:W4:Y:S01]  /*23b30*/  LDG.E R19, desc[UR6][R18.64] ;  /* 0x0000000612137981 */ /* 0x000f22000c1e1900 */
[----:B------:R-:W-:Y:S02]  /*23b40*/  IMAD R21, R20, UR5, R21 ;  /* 0x0000000514157c24 */ /* 0x000fe4000f8e0215 */
[C---:B------:R-:W-:Y:S01]  /*23b50*/  IMAD.WIDE.U32 R16, R22.reuse, UR4, RZ ;  /* 0x0000000416107c25 */ /* 0x040fe2000f8e00ff */
[----:B------:R0:W4:Y:S03]  /*23b60*/  LDG.E R43, desc[UR6][R14.64] ;  /* 0x000000060e2b7981 */ /* 0x000126000c1e1900 */
[----:B------:R-:W-:Y:S01]  /*23b70*/  IMAD R23, R22, UR5, R23 ;  /* 0x0000000516177c24 */ /* 0x000fe2000f8e0217 */
[----:B------:R-:W-:Y:S02]  /*23b80*/  LEA R22, P0, R38, R2, 0x2 ;  /* 0x0000000226167211 */ /* 0x000fe400078010ff */
[----:B-1----:R-:W-:Y:S01]  /*23b90*/  IADD3 R12, PT, PT, R39, R21, RZ ;  /* 0x00000015270c7210 */ /* 0x002fe20007ffe0ff */
[----:B------:R-:W-:Y:S01]  /*23ba0*/  IMAD R25, R25, UR4, RZ ;  /* 0x0000000419197c24 */ /* 0x000fe2000f8e02ff */
[----:B------:R-:W-:-:S02]  /*23bb0*/  IADD3 R10, PT, PT, R17, R23, RZ ;  /* 0x00000017110a7210 */ /* 0x000fc40007ffe0ff */
[----:B------:R-:W-:Y:S01]  /*23bc0*/  LEA.HI.X R23, R38, R3, R12, 0x2, P0 ;  /* 0x0000000326177211 */ /* 0x000fe200000f140c */
[----:B0-----:R-:W-:Y:S01]  /*23bd0*/  IMAD.WIDE.U32 R14, R24, UR4, RZ ;  /* 0x00000004180e7c25 */ /* 0x001fe2000f8e00ff */
[----:B------:R-:W-:-:S03]  /*23be0*/  LEA R20, P1, R16, R2, 0x2 ;  /* 0x0000000210147211 */ /* 0x000fc600078210ff */
[----:B------:R-:W-:Y:S02]  /*23bf0*/  IMAD R25, R24, UR5, R25 ;  /* 0x0000000518197c24 */ /* 0x000fe4000f8e0219 */
[----:B------:R-:W-:Y:S01]  /*23c00*/  IMAD R17, R27, UR4, RZ ;  /* 0x000000041b117c24 */ /* 0x000fe2000f8e02ff */
[----:B------:R-:W-:Y:S01]  /*23c10*/  LEA.HI.X R21, R16, R3, R10, 0x2, P1 ;  /* 0x0000000310157211 */ /* 0x000fe200008f140a */
[----:B------:R0:W4:Y:S01]  /*23c20*/  LDG.E R27, desc[UR6][R22.64] ;  /* 0x00000006161b7981 */ /* 0x000122000c1e1900 */
[----:B------:R-:W-:Y:S02]  /*23c30*/  LEA R16, P0, R14, R2, 0x2 ;  /* 0x000000020e107211 */ /* 0x000fe400078010ff */
[----:B------:R-:W-:Y:S01]  /*23c40*/  IADD3 R10, PT, PT, R15, R25, RZ ;  /* 0x000000190f0a7210 */ /* 0x000fe20007ffe0ff */
[C---:B------:R-:W-:Y:S01]  /*23c50*/  IMAD.WIDE.U32 R24, R26.reuse, UR4, RZ ;  /* 0x000000041a187c25 */ /* 0x040fe2000f8e00ff */
[----:B------:R1:W4:Y:S03]  /*23c60*/  LDG.E R39, desc[UR6][R20.64] ;  /* 0x0000000614277981 */ /* 0x000326000c1e1900 */
[----:B------:R-:W-:-:S02]  /*23c70*/  IMAD R15, R26, UR5, R17 ;  /* 0x000000051a0f7c24 */ /* 0x000fc4000f8e0211 */
[----:B------:R-:W-:Y:S01]  /*23c80*/  IMAD R29, R29, UR4, RZ ;  /* 0x000000041d1d7c24 */ /* 0x000fe2000f8e02ff */
[----:B------:R-:W-:Y:S01]  /*23c90*/  LEA.HI.X R17, R14, R3, R10, 0x2, P0 ;  /* 0x000000030e117211 */ /* 0x000fe200000f140a */
[----:B------:R-:W-:Y:S01]  /*23ca0*/  IMAD R53, R31, UR4, RZ ;  /* 0x000000041f357c24 */ /* 0x000fe2000f8e02ff */
[-C--:B------:R-:W-:Y:S01]  /*23cb0*/  LEA R14, P0, R24, R2.reuse, 0x2 ;  /* 0x00000002180e7211 */ /* 0x080fe200078010ff */
[C---:B------:R-:W-:Y:S01]  /*23cc0*/  IMAD R31, R28.reuse, UR5, R29 ;  /* 0x000000051c1f7c24 */ /* 0x040fe2000f8e021d */
[----:B------:R-:W-:Y:S01]  /*23cd0*/  IADD3 R10, PT, PT, R25, R15, RZ ;  /* 0x0000000f190a7210 */ /* 0x000fe20007ffe0ff */
[----:B------:R-:W-:Y:S01]  /*23ce0*/  IMAD.WIDE.U32 R28, R28, UR4, RZ ;  /* 0x000000041c1c7c25 */ /* 0x000fe2000f8e00ff */
[----:B------:R1:W4:Y:S02]  /*23cf0*/  LDG.E R25, desc[UR6][R16.64] ;  /* 0x0000000610197981 */ /* 0x000324000c1e1900 */
[----:B------:R-:W-:Y:S01]  /*23d00*/  LEA.HI.X R15, R24, R3, R10, 0x2, P0 ;  /* 0x00000003180f7211 */ /* 0x000fe200000f140a */
[----:B0-----:R-:W-:Y:S01]  /*23d10*/  IMAD.WIDE.U32 R22, R30, UR4, RZ ;  /* 0x000000041e167c25 */ /* 0x001fe2000f8e00ff */
[----:B-1----:R-:W-:-:S03]  /*23d20*/  LEA R20, P0, R28, R2, 0x2 ;  /* 0x000000021c147211 */ /* 0x002fc600078010ff */
[----:B------:R-:W-:Y:S02]  /*23d30*/  IMAD R53, R30, UR5, R53 ;  /* 0x000000051e357c24 */ /* 0x000fe4000f8e0235 */
[----:B------:R-:W-:Y:S01]  /*23d40*/  IMAD R33, R33, UR4, RZ ;  /* 0x0000000421217c24 */ /* 0x000fe2000f8e02ff */
[----:B------:R-:W-:Y:S02]  /*23d50*/  IADD3 R12, PT, PT, R29, R31, RZ ;  /* 0x0000001f1d0c7210 */ /* 0x000fe40007ffe0ff */
        /* <DEDUP_REMOVED lines=15> */
[----:B0-----:R-:W-:Y:S01]  /*23e50*/  IMAD R15, R37, UR4, RZ ;  /* 0x00000004250f7c24 */ /* 0x001fe2000f8e02ff */
[----:B------:R-:W-:-:S02]  /*23e60*/  LEA R14, P0, R28, R2, 0x2 ;  /* 0x000000021c0e7211 */ /* 0x000fc400078010ff */
        /* <DEDUP_REMOVED lines=34> */
.L_x_4784:
[----:B------:R-:W-:Y:S05]  /*24090*/  BSYNC.RECONVERGENT B2 ;  /* 0x0000000000027941 */ /* 0x000fea0003800200 */
.L_x_4783:
        /* <DEDUP_REMOVED lines=33> */
[-C--:B------:R-:W-:Y:S02]  /*242b0*/  LEA R30, P2, R24, R2.reuse, 0x2 ;  /* 0x00000002181e7211 */ /* 0x080fe400078410ff */
[C---:B------:R-:W-:Y:S02]  /*242c0*/  LEA R26, P1, R20.reuse, R2, 0x2 ;  /* 0x00000002141a7211 */ /* 0x040fe400078210ff */
[----:B------:R-:W-:Y:S02]  /*242d0*/  IADD3 R21, PT, PT, R25, R29, RZ ;  /* 0x0000001d19157210 */ /* 0x000fe40007ffe0ff */
[-C--:B------:R-:W-:Y:S02]  /*242e0*/  LEA.HI.X R27, R20, R3.reuse, R5, 0x2, P1 ;  /* 0x00000003141b7211 */ /* 0x080fe400008f1405 */
[----:B------:R-:W-:Y:S01]  /*242f0*/  LEA.HI.X R31, R24, R3, R21, 0x2, P2 ;  /* 0x00000003181f7211 */ /* 0x000fe200010f1415 */
[----:B------:R-:W-:Y:S01]  /*24300*/  IMAD R21, R19, UR8, RZ ;  /* 0x0000000813157c24 */ /* 0x000fe2000f8e02ff */
[----:B------:R0:W2:Y:S01]  /*24310*/  LDG.E R5, desc[UR6][R22.64] ;  /* 0x0000000616057981 */ /* 0x0000a2000c1e1900 */
[----:B------:R-:W-:-:S03]  /*24320*/  IMAD.WIDE.U32 R32, R18, UR8, RZ ;  /* 0x0000000812207c25 */ /* 0x000fc6000f8e00ff */
[----:B------:R1:W3:Y:S01]  /*24330*/  LDG.E R19, desc[UR6][R26.64] ;  /* 0x000000061a137981 */ /* 0x0002e2000c1e1900 */
[----:B------:R-:W-:Y:S02]  /*24340*/  IMAD R25, R18, UR9, R21 ;  /* 0x0000000912197c24 */ /* 0x000fe4000f8e0215 */
[----:B------:R-:W-:Y:S01]  /*24350*/  IMAD R29, R17, UR8, RZ ;  /* 0x00000008111d7c24 */ /* 0x000fe2000f8e02ff */
[-C--:B------:R-:W-:Y:S01]  /*24360*/  LEA R24, P1, R32, R2.reuse, 0x2 ;  /* 0x0000000220187211 */ /* 0x080fe200078210ff */
[----:B------:R-:W-:Y:S01]  /*24370*/  IMAD R15, R15, UR8, RZ ;  /* 0x000000080f0f7c24 */ /* 0x000fe2000f8e02ff */
[----:B------:R-:W-:Y:S01]  /*24380*/  IADD3 R17, PT, PT, R33, R25, RZ ;  /* 0x0000001921117210 */ /* 0x000fe20007ffe0ff */
[----:B0-----:R-:W-:Y:S01]  /*24390*/  IMAD.WIDE.U32 R22, R16, UR8, RZ ;  /* 0x0000000810167c25 */ /* 0x001fe2000f8e00ff */
[----:B------:R-:W4:Y:S02]  /*243a0*/  LDG.E R21, desc[UR6][R30.64] ;  /* 0x000000061e157981 */ /* 0x000f24000c1e1900 */
[----:B------:R-:W-:Y:S01]  /*243b0*/  LEA.HI.X R25, R32, R3, R17, 0x2, P1 ;  /* 0x0000000320197211 */ /* 0x000fe200008f1411 */
[----:B------:R-:W-:Y:S01]  /*243c0*/  IMAD R29, R16, UR9, R29 ;  /* 0x00000009101d7c24 */ /* 0x000fe2000f8e021d */
[----:B-1----:R-:W-:Y:S01]  /*243d0*/  LEA R26, P1, R22, R2, 0x2 ;  /* 0x00000002161a7211 */ /* 0x002fe200078210ff */
[----:B------:R-:W-:-:S02]  /*243e0*/  IMAD R17, R14, UR9, R15 ;  /* 0x000000090e117c24 */ /* 0x000fc4000f8e020f */
[----:B------:R-:W-:Y:S01]  /*243f0*/  IMAD.WIDE.U32 R14, R14, UR8, RZ ;  /* 0x000000080e0e7c25 */ /* 0x000fe2000f8e00ff */
[----:B------:R-:W-:Y:S01]  /*24400*/  IADD3 R16, PT, PT, R23, R29, RZ ;  /* 0x0000001d17107210 */ /* 0x000fe20007ffe0ff */
[----:B------:R-:W4:Y:S02]  /*24410*/  LDG.E R25, desc[UR6][R24.64] ;  /* 0x0000000618197981 */ /* 0x000f24000c1e1900 */
        /* <DEDUP_REMOVED lines=9> */
[----:B------:R-:W-:-:S02]  /*244b0*/  LEA R14, P1, R10, R2, 0x2 ;  /* 0x000000020a0e7211 */ /* 0x000fc400078210ff */
[----:B------:R-:W-:Y:S01]  /*244c0*/  IADD3 R11, PT, PT, R11, R23, RZ ;  /* 0x000000170b0b7210 */ /* 0x000fe20007ffe0ff */
[C---:B------:R-:W-:Y:S01]  /*244d0*/  IMAD.WIDE.U32 R22, R12.reuse, UR8, RZ ;  /* 0x000000080c167c25 */ /* 0x040fe2000f8e00ff */
[----:B------:R-:W4:Y:S03]  /*244e0*/  LDG.E R17, desc[UR6][R16.64] ;  /* 0x0000000610117981 */ /* 0x000f26000c1e1900 */
        /* <DEDUP_REMOVED lines=17> */
.L_x_4788:
[----:B------:R-:W-:Y:S05]  /*24600*/  BSYNC.RECONVERGENT B3 ;  /* 0x0000000000037941 */ /* 0x000fea0003800200 */
.L_x_4787:
        /* <DEDUP_REMOVED lines=47> */
.L_x_4790:
[----:B------:R-:W-:Y:S05]  /*24900*/  BSYNC.RECONVERGENT B3 ;  /* 0x0000000000037941 */ /* 0x000fea0003800200 */
.L_x_4789:
        /* <DEDUP_REMOVED lines=34> */
.L_x_4786:
[----:B------:R-:W-:Y:S05]  /*24b30*/  BSYNC.RECONVERGENT B2 ;  /* 0x0000000000027941 */ /* 0x000fea0003800200 */
.L_x_4782:
[----:B------:R-:W-:Y:S05]  /*24b40*/  BSYNC.RECONVERGENT B1 ;  /* 0x0000000000017941 */ /* 0x000fea0003800200 */
.L_x_4781:
[----:B------:R-:W-:Y:S01]  /*24b50*/  STG.E desc[UR6][R6.64], R50 ;  /* 0x0000003206007986 */ /* 0x000fe2000c101906 */
[----:B------:R-:W-:Y:S05]  /*24b60*/  EXIT ;  /* 0x000000000000794d */ /* 0x000fea0003800000 */
.L_x_4791:
        /* <DEDUP_REMOVED lines=9> */
.L_x_19023:


//--------------------- .text._ZN2at6native73_GLOBAL__N__c8866d80_35_SparseBinaryOpIntersectionKernel_cu_b2145a98_327112apply_kernelILi128ELi8EZNS1_29binary_op_intersection_kernelINS1_5MulOpEalEEvRNS_14TensorIteratorEllRKNS_6TensorEbEUliE_EEviT1_ --------------------------
	.section	.text._ZN2at6native73_GLOBAL__N__c8866d80_35_SparseBinaryOpIntersectionKernel_cu_b2145a98_327112apply_kernelILi128ELi8EZNS1_29binary_op_intersection_kernelINS1_5MulOpEalEEvRNS_14TensorIteratorEllRKNS_6TensorEbEUliE_EEviT1_,"ax",@progbits
	.align	128
.text._ZN2at6native73_GLOBAL__N__c8866d80_35_SparseBinaryOpIntersectionKernel_cu_b2145a98_327112apply_kernelILi128ELi8EZNS1_29binary_op_intersection_kernelINS1_5MulOpEalEEvRNS_14TensorIteratorEllRKNS_6TensorEbEUliE_EEviT1_:
        .type           _ZN2at6native73_GLOBAL__N__c8866d80_35_SparseBinaryOpIntersectionKernel_cu_b2145a98_327112apply_kernelILi128ELi8EZNS1_29binary_op_intersection_kernelINS1_5MulOpEalEEvRNS_14TensorIteratorEllRKNS_6TensorEbEUliE_EEviT1_,@function
        .size           _ZN2at6native73_GLOBAL__N__c8866d80_35_SparseBinaryOpIntersectionKernel_cu_b2145a98_327112apply_kernelILi128ELi8EZNS1_29binary_op_intersection_kernelINS1_5MulOpEalEEvRNS_14TensorIteratorEllRKNS_6TensorEbEUliE_EEviT1_,(.L_x_19024 - _ZN2at6native73_GLOBAL__N__c8866d80_35_SparseBinaryOpIntersectionKernel_cu_b2145a98_327112apply_kernelILi128ELi8EZNS1_29binary_op_intersection_kernelINS1_5MulOpEalEEvRNS_14TensorIteratorEllRKNS_6TensorEbEUliE_EEviT1_)
        .other          _ZN2at6native73_GLOBAL__N__c8866d80_35_SparseBinaryOpIntersectionKernel_cu_b2145a98_327112apply_kernelILi128ELi8EZNS1_29binary_op_intersection_kernelINS1_5MulOpEalEEvRNS_14TensorIteratorEllRKNS_6TensorEbEUliE_EEviT1_,@"STO_CUDA_ENTRY STV_DEFAULT"
_ZN2at6native73_GLOBAL__N__c8866d80_35_SparseBinaryOpIntersectionKernel_cu_b2145a98_327112apply_kernelILi128ELi8EZNS1_29binary_op_intersection_kernelINS1_5MulOpEalEEvRNS_14TensorIteratorEllRKNS_6TensorEbEUliE_EEviT1_:
        /* <DEDUP_REMOVED lines=47> */
[----:B------:R-:W-:Y:S01]  /*02f0*/  ISETP.GE.U32.AND.EX P0, PT, R26, RZ, PT, P0 ;  /* 0x000000ff1a00720c */ /* 0x000fe20003f06100 */
[----:B------:R-:W-:Y:S01]  /*0300*/  HFMA2 R27, -RZ, RZ, 0, 0 ;  /* 0x00000000ff1b7431 */ /* 0x000fe200000001ff */
[----:B------:R-:W-:Y:S02]  /*0310*/  LOP3.LUT R24, R0, 0x7, RZ, 0xc0, !PT ;  /* 0x0000000700187812 */ /* 0x000fe400078ec0ff */
[----:B---3--:R-:W-:-:S04]  /*0320*/  LEA R6, P1, R4, R6, 0x3 ;  /* 0x0000000604067211 */ /* 0x008fc800078218ff */
[----:B------:R-:W-:-:S05]  /*0330*/  LEA.HI.X R7, R4, R7, R5, 0x3, P1 ;  /* 0x0000000704077211 */ /* 0x000fca00008f1c05 */
[----:B--2---:R-:W-:Y:S05]  /*0340*/  @!P0 BRA `(.L_x_4797) ;  /* 0x00000004001c8947 */ /* 0x004fea0003800000 */
[----:B------:R-:W1:Y:S01]  /*0350*/  LDC.64 R4, c[0x0][0x728] ;  /* 0x0001ca00ff047b82 */ /* 0x000e620000000a00 */
[----:B-----5:R-:W-:Y:S01]  /*0360*/  PRMT R25, R2, 0x3340, R2 ;  /* 0x0000334002197816 */ /* 0x020fe20000000002 */
[----:B------:R-:W2:Y:S01]  /*0370*/  LDCU.64 UR18, c[0x0][0x758] ;  /* 0x0000eb00ff1277ac */ /* 0x000ea20008000a00 */
[----:B------:R-:W-:Y:S02]  /*0380*/  LOP3.LUT R26, R26, 0x7fffffff, RZ, 0xc0, !PT ;  /* 0x7fffffff1a1a7812 */ /* 0x000fe400078ec0ff */
[----:B------:R-:W-:Y:S02]  /*0390*/  LOP3.LUT R28, R0, 0xfffffff8, RZ, 0xc0, !PT ;  /* 0xfffffff8001c7812 */ /* 0x000fe400078ec0ff */
[----:B------:R-:W-:Y:S02]  /*03a0*/  MOV R27, RZ ;  /* 0x000000ff001b7202 */ /* 0x000fe40000000f00 */
[----:B------:R-:W-:-:S07]  /*03b0*/  PRMT R25, R25, 0x5410, R25 ;  /* 0x0000541019197816 */ /* 0x000fce0000000019 */
.L_x_4798:
        /* <DEDUP_REMOVED lines=14> */
[C---:B------:R-:W-:Y:S02]  /*04a0*/  IMAD R31, R16.reuse, UR19, R31 ;  /* 0x00000013101f7c24 */ /* 0x040fe4000f8e021f */
[----:B------:R-:W-:Y:S02]  /*04b0*/  IMAD.WIDE.U32 R16, R16, UR18, R4 ;  /* 0x0000001210107c25 */ /* 0x000fe4000f8e0004 */
[----:B------:R1:W2:Y:S02]  /*04c0*/  LDG.E.U8 R22, desc[UR6][R22.64] ;  /* 0x0000000616167981 */ /* 0x0002a4000c1e1100 */
[----:B------:R-:W-:-:S02]  /*04d0*/  IMAD R29, R18, UR19, R19 ;  /* 0x00000013121d7c24 */ /* 0x000fc4000f8e0213 */
[----:B------:R-:W-:Y:S01]  /*04e0*/  IMAD.WIDE.U32 R18, R18, UR18, R4 ;  /* 0x0000001212127c25 */ /* 0x000fe2000f8e0004 */
[----:B------:R-:W-:-:S03]  /*04f0*/  IADD3 R17, PT, PT, R17, R31, RZ ;  /* 0x0000001f11117210 */ /* 0x000fc60007ffe0ff */
[----:B-----5:R-:W-:Y:S02]  /*0500*/  IMAD R9, R9, UR18, RZ ;  /* 0x0000001209097c24 */ /* 0x020fe4000f8e02ff */
[----:B------:R-:W-:Y:S02]  /*0510*/  IMAD R13, R13, UR18, RZ ;  /* 0x000000120d0d7c24 */ /* 0x000fe4000f8e02ff */
[----:B------:R-:W-:Y:S01]  /*0520*/  IMAD R11, R11, UR18, RZ ;  /* 0x000000120b0b7c24 */ /* 0x000fe2000f8e02ff */
[----:B------:R-:W-:Y:S01]  /*0530*/  IADD3 R19, PT, PT, R19, R29, RZ ;  /* 0x0000001d13137210 */ /* 0x000fe20007ffe0ff */
[----:B------:R-:W-:Y:S01]  /*0540*/  IMAD R33, R21, UR18, RZ ;  /* 0x0000001215217c24 */ /* 0x000fe2000f8e02ff */
[----:B------:R3:W4:Y:S01]  /*0550*/  LDG.E.U8 R16, desc[UR6][R16.64] ;  /* 0x0000000610107981 */ /* 0x000722000c1e1100 */
[----:B------:R-:W-:Y:S02]  /*0560*/  IMAD R29, R8, UR19, R9 ;  /* 0x00000013081d7c24 */ /* 0x000fe4000f8e0209 */
[----:B------:R-:W-:Y:S01]  /*0570*/  IMAD R15, R15, UR18, RZ ;  /* 0x000000120f0f7c24 */ /* 0x000fe2000f8e02ff */
[----:B------:R-:W5:Y:S01]  /*0580*/  LDG.E.U8 R18, desc[UR6][R18.64] ;  /* 0x0000000612127981 */ /* 0x000f62000c1e1100 */
[----:B------:R-:W-:-:S02]  /*0590*/  IMAD R31, R12, UR19, R13 ;  /* 0x000000130c1f7c24 */ /* 0x000fc4000f8e020d */
[----:B------:R-:W-:-:S04]  /*05a0*/  IMAD.WIDE.U32 R8, R8, UR18, R4 ;  /* 0x0000001208087c25 */ /* 0x000fc8000f8e0004 */
[----:B-1----:R-:W-:Y:S02]  /*05b0*/  IMAD R23, R10, UR19, R11 ;  /* 0x000000130a177c24 */ /* 0x002fe4000f8e020b */
[----:B------:R-:W-:-:S04]  /*05c0*/  IMAD.WIDE.U32 R12, R12, UR18, R4 ;  /* 0x000000120c0c7c25 */ /* 0x000fc8000f8e0004 */
[----:B------:R-:W-:Y:S01]  /*05d0*/  IMAD.WIDE.U32 R10, R10, UR18, R4 ;  /* 0x000000120a0a7c25 */ /* 0x000fe2000f8e0004 */
[----:B------:R-:W-:-:S03]  /*05e0*/  IADD3 R9, PT, PT, R9, R29, RZ ;  /* 0x0000001d09097210 */ /* 0x000fc60007ffe0ff */
[----:B------:R-:W-:Y:S02]  /*05f0*/  IMAD R33, R20, UR19, R33 ;  /* 0x0000001314217c24 */ /* 0x000fe4000f8e0221 */
[----:B---3--:R-:W-:Y:S01]  /*0600*/  IMAD R17, R14, UR19, R15 ;  /* 0x000000130e117c24 */ /* 0x008fe2000f8e020f */
[----:B------:R-:W-:Y:S01]  /*0610*/  IADD3 R13, PT, PT, R13, R31, RZ ;  /* 0x0000001f0d0d7210 */ /* 0x000fe20007ffe0ff */
[--C-:B------:R-:W-:Y:S01]  /*0620*/  IMAD.WIDE.U32 R20, R20, UR18, R4.reuse ;  /* 0x0000001214147c25 */ /* 0x100fe2000f8e0004 */
[----:B------:R-:W-:Y:S01]  /*0630*/  IADD3 R11, PT, PT, R11, R23, RZ ;  /* 0x000000170b0b7210 */ /* 0x000fe20007ffe0ff */
[----:B------:R-:W5:Y:S02]  /*0640*/  LDG.E.U8 R9, desc[UR6][R8.64] ;  /* 0x0000000608097981 */ /* 0x000f64000c1e1100 */
[----:B------:R-:W-:Y:S01]  /*0650*/  IMAD.WIDE.U32 R14, R14, UR18, R4 ;  /* 0x000000120e0e7c25 */ /* 0x000fe2000f8e0004 */
[----:B------:R-:W-:Y:S01]  /*0660*/  IADD3 R21, PT, PT, R21, R33, RZ ;  /* 0x0000002115157210 */ /* 0x000fe20007ffe0ff */
[----:B------:R-:W3:Y:S03]  /*0670*/  LDG.E.U8 R10, desc[UR6][R10.64] ;  /* 0x000000060a0a7981 */ /* 0x000ee6000c1e1100 */
[----:B------:R-:W-:Y:S01]  /*0680*/  IADD3 R15, PT, PT, R15, R17, RZ ;  /* 0x000000110f0f7210 */ /* 0x000fe20007ffe0ff */
[----:B------:R-:W3:Y:S04]  /*0690*/  LDG.E.U8 R13, desc[UR6][R12.64] ;  /* 0x000000060c0d7981 */ /* 0x000ee8000c1e1100 */
[----:B------:R-:W2:Y:S04]  /*06a0*/  LDG.E.U8 R21, desc[UR6][R20.64] ;  /* 0x0000000614157981 */ /* 0x000ea8000c1e1100 */
[----:B------:R-:W4:Y:S01]  /*06b0*/  LDG.E.U8 R15, desc[UR6][R14.64] ;  /* 0x000000060e0f7981 */ /* 0x000f22000c1e1100 */
[----:B------:R-:W-:-:S04]  /*06c0*/  IADD3 R28, P0, PT, R28, -0x8, RZ ;  /* 0xfffffff81c1c7810 */ /* 0x000fc80007f1e0ff */
[----:B------:R-:W-:Y:S02]  /*06d0*/  IADD3.X R26, PT, PT, R26, -0x1, RZ, P0, !PT ;  /* 0xffffffff1a1a7810 */ /* 0x000fe400007fe4ff */
[----:B------:R-:W-:-:S04]  /*06e0*/  ISETP.NE.U32.AND P0, PT, R28, RZ, PT ;  /* 0x000000ff1c00720c */ /* 0x000fc80003f05070 */
[----:B------:R-:W-:Y:S02]  /*06f0*/  ISETP.NE.AND.EX P0, PT, R26, RZ, PT, P0 ;  /* 0x000000ff1a00720c */ /* 0x000fe40003f05300 */
[----:B------:R-:W-:-:S04]  /*0700*/  IADD3 R6, P1, PT, R6, 0x40, RZ ;  /* 0x0000004006067810 */ /* 0x000fc80007f3e0ff */
[----:B------:R-:W-:Y:S02]  /*0710*/  IADD3.X R7, PT, PT, RZ, R7, RZ, P1, !PT ;  /* 0x00000007ff077210 */ /* 0x000fe40000ffe4ff */
[----:B-----5:R-:W-:Y:S02]  /*0720*/  PRMT R18, R9, 0x3340, R18 ;  /* 0x0000334009127816 */ /* 0x020fe40000000012 */
[----:B---3--:R-:W-:Y:S02]  /*0730*/  PRMT R17, R13, 0x3340, R10 ;  /* 0x000033400d117816 */ /* 0x008fe4000000000a */
[----:B--2---:R-:W-:Y:S02]  /*0740*/  PRMT R21, R21, 0x3340, R22 ;  /* 0x0000334015157816 */ /* 0x004fe40000000016 */
[----:B------:R-:W-:Y:S02]  /*0750*/  PRMT R18, R17, 0x5410, R18 ;  /* 0x0000541011127816 */ /* 0x000fe40000000012 */
[----:B----4-:R-:W-:-:S03]  /*0760*/  PRMT R16, R15, 0x3340, R16 ;  /* 0x000033400f107816 */ /* 0x010fc60000000010 */
[----:B------:R-:W-:Y:S01]  /*0770*/  IDP.4A.S8.S8 R18, R18, R25, RZ ;  /* 0x0000001912127226 */ /* 0x000fe200000006ff */
[----:B------:R-:W-:-:S05]  /*0780*/  PRMT R16, R16, 0x5410, R21 ;  /* 0x0000541010107816 */ /* 0x000fca0000000015 */
[----:B------:R-:W-:-:S05]  /*0790*/  IDP.4A.S8.S8 R16, R16, R25, R18 ;  /* 0x0000001910107226 */ /* 0x000fca0000000612 */
[----:B------:R-:W-:Y:S01]  /*07a0*/  IADD3 R27, PT, PT, R16, R27, RZ ;  /* 0x0000001b101b7210 */ /* 0x000fe20007ffe0ff */
[----:B------:R-:W-:Y:S06]  /*07b0*/  @P0 BRA `(.L_x_4798) ;  /* 0xfffffffc00000947 */ /* 0x000fec000383ffff */
.L_x_4797:
        /* <DEDUP_REMOVED lines=17> */
[----:B------:R-:W-:Y:S02]  /*08d0*/  IMAD R17, R14, UR19, R15 ;  /* 0x000000130e117c24 */ /* 0x000fe4000f8e020f */
[----:B----4-:R-:W-:Y:S02]  /*08e0*/  IMAD R11, R11, UR18, RZ ;  /* 0x000000120b0b7c24 */ /* 0x010fe4000f8e02ff */
[----:B------:R-:W-:Y:S02]  /*08f0*/  IMAD R19, R12, UR19, R13 ;  /* 0x000000130c137c24 */ /* 0x000fe4000f8e020d */
[----:B------:R-:W-:Y:S02]  /*0900*/  IMAD R21, R9, UR18, RZ ;  /* 0x0000001209157c24 */ /* 0x000fe4000f8e02ff */
[----:B------:R-:W-:-:S02]  /*0910*/  IMAD R9, R10, UR19, R11 ;  /* 0x000000130a097c24 */ /* 0x000fc4000f8e020b */
[----:B-1----:R-:W-:-:S04]  /*0920*/  IMAD.WIDE.U32 R14, R14, UR18, R4 ;  /* 0x000000120e0e7c25 */ /* 0x002fc8000f8e0004 */
[----:B------:R-:W-:Y:S01]  /*0930*/  IMAD.WIDE.U32 R12, R12, UR18, R4 ;  /* 0x000000120c0c7c25 */ /* 0x000fe2000f8e0004 */
[----:B------:R-:W-:-:S03]  /*0940*/  IADD3 R15, PT, PT, R15, R17, RZ ;  /* 0x000000110f0f7210 */ /* 0x000fc60007ffe0ff */
[--C-:B------:R-:W-:Y:S01]  /*0950*/  IMAD.WIDE.U32 R10, R10, UR18, R4.reuse ;  /* 0x000000120a0a7c25 */ /* 0x100fe2000f8e0004 */
[----:B------:R-:W-:Y:S01]  /*0960*/  IADD3 R13, PT, PT, R13, R19, RZ ;  /* 0x000000130d0d7210 */ /* 0x000fe20007ffe0ff */
[----:B------:R-:W2:Y:S02]  /*0970*/  LDG.E.U8 R14, desc[UR6][R14.64] ;  /* 0x000000060e0e7981 */ /* 0x000ea4000c1e1100 */
[C---:B------:R-:W-:Y:S01]  /*0980*/  IMAD.WIDE.U32 R4, R8.reuse, UR18, R4 ;  /* 0x0000001208047c25 */ /* 0x040fe2000f8e0004 */
[----:B------:R-:W-:Y:S02]  /*0990*/  IADD3 R11, PT, PT, R11, R9, RZ ;  /* 0x000000090b0b7210 */ /* 0x000fe40007ffe0ff */
[----:B------:R-:W2:Y:S01]  /*09a0*/  LDG.E.U8 R13, desc[UR6][R12.64] ;  /* 0x000000060c0d7981 */ /* 0x000ea2000c1e1100 */
[----:B------:R-:W-:-:S03]  /*09b0*/  IMAD R21, R8, UR19, R21 ;  /* 0x0000001308157c24 */ /* 0x000fc6000f8e0215 */
[----:B------:R-:W3:Y:S02]  /*09c0*/  LDG.E.U8 R10, desc[UR6][R10.64] ;  /* 0x000000060a0a7981 */ /* 0x000ee4000c1e1100 */
[----:B------:R-:W-:-:S06]  /*09d0*/  IADD3 R5, PT, PT, R5, R21, RZ ;  /* 0x0000001505057210 */ /* 0x000fcc0007ffe0ff */
[----:B------:R-:W3:Y:S01]  /*09e0*/  LDG.E.U8 R5, desc[UR6][R4.64] ;  /* 0x0000000604057981 */ /* 0x000ee2000c1e1100 */
[----:B-----5:R-:W-:-:S04]  /*09f0*/  PRMT R17, R2, 0x3340, R2 ;  /* 0x0000334002117816 */ /* 0x020fc80000000002 */
[----:B------:R-:W-:Y:S02]  /*0a00*/  PRMT R17, R17, 0x5410, R17 ;  /* 0x0000541011117816 */ /* 0x000fe40000000011 */
[----:B------:R-:W-:-:S04]  /*0a10*/  IADD3 R6, P0, PT, R6, 0x20, RZ ;  /* 0x0000002006067810 */ /* 0x000fc80007f1e0ff */
[----:B------:R-:W-:Y:S02]  /*0a20*/  IADD3.X R7, PT, PT, RZ, R7, RZ, P0, !PT ;  /* 0x00000007ff077210 */ /* 0x000fe400007fe4ff */
[----:B--2---:R-:W-:Y:S02]  /*0a30*/  PRMT R8, R13, 0x3340, R14 ;  /* 0x000033400d087816 */ /* 0x004fe4000000000e */
[----:B---3--:R-:W-:-:S04]  /*0a40*/  PRMT R9, R5, 0x3340, R10 ;  /* 0x0000334005097816 */ /* 0x008fc8000000000a */
[----:B------:R-:W-:-:S05]  /*0a50*/  PRMT R8, R9, 0x5410, R8 ;  /* 0x0000541009087816 */ /* 0x000fca0000000008 */
[----:B------:R-:W-:-:S05]  /*0a60*/  IDP.4A.S8.S8 R8, R8, R17, RZ ;  /* 0x0000001108087226 */ /* 0x000fca00000006ff */
[----:B------:R-:W-:-:S07]  /*0a70*/  IADD3 R27, PT, PT, R8, R27, RZ ;  /* 0x0000001b081b7210 */ /* 0x000fce0007ffe0ff */
.L_x_4800:
        /* <DEDUP_REMOVED lines=12> */
[----:B---3--:R-:W-:Y:S02]  /*0b40*/  IMAD R5, R5, UR18, RZ ;  /* 0x0000001205057c24 */ /* 0x008fe4000f8e02ff */
[----:B-1----:R-:W-:-:S04]  /*0b50*/  IMAD.WIDE.U32 R10, R4, UR18, R8 ;  /* 0x00000012040a7c25 */ /* 0x002fc8000f8e0008 */
[C---:B------:R-:W-:Y:S02]  /*0b60*/  IMAD R13, R12.reuse, UR19, R13 ;  /* 0x000000130c0d7c24 */ /* 0x040fe4000f8e020d */
[----:B------:R-:W-:-:S04]  /*0b70*/  IMAD.WIDE.U32 R8, R12, UR18, R8 ;  /* 0x000000120c087c25 */ /* 0x000fc8000f8e0008 */
[----:B------:R-:W-:Y:S01]  /*0b80*/  IMAD R5, R4, UR19, R5 ;  /* 0x0000001304057c24 */ /* 0x000fe2000f8e0205 */
[----:B------:R-:W-:-:S04]  /*0b90*/  IADD3 R9, PT, PT, R9, R13, RZ ;  /* 0x0000000d09097210 */ /* 0x000fc80007ffe0ff */
[----:B------:R-:W-:Y:S02]  /*0ba0*/  IADD3 R11, PT, PT, R11, R5, RZ ;  /* 0x000000050b0b7210 */ /* 0x000fe40007ffe0ff */
[----:B------:R-:W2:Y:S04]  /*0bb0*/  LDG.E.S8 R9, desc[UR6][R8.64] ;  /* 0x0000000608097981 */ /* 0x000ea8000c1e1300 */
[----:B------:R-:W2:Y:S01]  /*0bc0*/  LDG.E.S8 R10, desc[UR6][R10.64] ;  /* 0x000000060a0a7981 */ /* 0x000ea2000c1e1300 */
[----:B------:R-:W-:Y:S02]  /*0bd0*/  PRMT R0, R0, 0x3340, R0 ;  /* 0x0000334000007816 */ /* 0x000fe40000000000 */
[----:B-----5:R-:W-:-:S04]  /*0be0*/  PRMT R5, R2, 0x3340, R2 ;  /* 0x0000334002057816 */ /* 0x020fc80000000002 */
[----:B------:R-:W-:Y:S02]  /*0bf0*/  PRMT R0, R5, 0x5410, R0 ;  /* 0x0000541005007816 */ /* 0x000fe40000000000 */
[----:B------:R-:W-:-:S04]  /*0c00*/  IADD3 R6, P0, PT, R6, 0x10, RZ ;  /* 0x0000001006067810 */ /* 0x000fc80007f1e0ff */
[----:B------:R-:W-:Y:S02]  /*0c10*/  IADD3.X R7, PT, PT, RZ, R7, RZ, P0, !PT ;  /* 0x00000007ff077210 */ /* 0x000fe400007fe4ff */
[----:B--2---:R-:W-:-:S05]  /*0c20*/  PRMT R9, R9, 0x5410, R10 ;  /* 0x0000541009097816 */ /* 0x004fca000000000a */
[----:B------:R-:W-:-:S05]  /*0c30*/  IDP.2A.LO.S16.S8 R0, R9, R0, RZ ;  /* 0x0000000009007226 */ /* 0x000fca00000016ff */
[----:B------:R-:W-:-:S07]  /*0c40*/  IADD3 R27, PT, PT, R0, R27, RZ ;  /* 0x0000001b001b7210 */ /* 0x000fce0007ffe0ff */
.L_x_4801:
[----:B------:R-:W-:Y:S02]  /*0c50*/  MOV R4, R6 ;  /* 0x0000000600047202 */ /* 0x000fe40000000f00 */
[----:B------:R-:W-:Y:S01]  /*0c60*/  MOV R5, R7 ;  /* 0x0000000700057202 */ /* 0x000fe20000000f00 */
        /* <DEDUP_REMOVED lines=8> */
[----:B------:R-:W2:Y:S01]  /*0cf0*/  LDG.E.S8 R6, desc[UR6][R6.64] ;  /* 0x0000000606067981 */ /* 0x000ea2000c1e1300 */
[----:B-----5:R-:W-:-:S05]  /*0d00*/  PRMT R0, R2, 0x8880, RZ ;  /* 0x0000888002007816 */ /* 0x020fca00000000ff */
[----:B--2---:R-:W-:-:S07]  /*0d10*/  IMAD R27, R6, R0, R27 ;  /* 0x00000000061b7224 */ /* 0x004fce00078e021b */
.L_x_4799:
[----:B-----5:R-:W-:-:S07]  /*0d20*/  PRMT R2, R27, 0x7610, R2 ;  /* 0x000076101b027816 */ /* 0x020fce0000000002 */
.L_x_4796:
        /* <DEDUP_REMOVED lines=34> */
[----:B---3--:R-:W-:-:S04]  /*0f50*/  LEA R8, P1, R4, R8, 0x3 ;  /* 0x0000000804087211 */ /* 0x008fc800078218ff */
[----:B------:R-:W-:Y:S02]  /*0f60*/  LEA.HI.X R9, R4, R9, R5, 0x3, P1 ;  /* 0x0000000904097211 */ /* 0x000fe400008f1c05 */
[----:B------:R-:W-:-:S05]  /*0f70*/  LOP3.LUT R4, R0, 0x7, RZ, 0xc0, !PT ;  /* 0x0000000700047812 */ /* 0x000fca00078ec0ff */
[----:B--2---:R-:W-:Y:S05]  /*0f80*/  @!P0 BRA `(.L_x_4804) ;  /* 0x0000000400388947 */ /* 0x004fea0003800000 */
[----:B------:R-:W1:Y:S01]  /*0f90*/  LDC.64 R10, c[0x0][0x728] ;  /* 0x0001ca00ff0a7b82 */ /* 0x000e620000000a00 */
[----:B-----5:R-:W-:Y:S01]  /*0fa0*/  PRMT R5, R2, 0x3340, R2 ;  /* 0x0000334002057816 */ /* 0x020fe20000000002 */
[----:B------:R-:W2:Y:S01]  /*0fb0*/  LDCU.64 UR18, c[0x0][0x758] ;  /* 0x0000eb00ff1277ac */ /* 0x000ea20008000a00 */
[----:B------:R-:W-:Y:S02]  /*0fc0*/  MOV R12, R8 ;  /* 0x00000008000c7202 */ /* 0x000fe40000000f00 */
[----:B------:R-:W-:Y:S02]  /*0fd0*/  LOP3.LUT R6, R6, 0x7fffffff, RZ, 0xc0, !PT ;  /* 0x7fffffff06067812 */ /* 0x000fe400078ec0ff */
[----:B------:R-:W-:Y:S02]  /*0fe0*/  MOV R15, R9 ;  /* 0x00000009000f7202 */ /* 0x000fe40000000f00 */
[----:B------:R-:W-:Y:S02]  /*0ff0*/  LOP3.LUT R8, R0, 0xfffffff8, RZ, 0xc0, !PT ;  /* 0xfffffff800087812 */ /* 0x000fe400078ec0ff */
[----:B------:R-:W-:-:S02]  /*1000*/  MOV R7, RZ ;  /* 0x000000ff00077202 */ /* 0x000fc40000000f00 */
[----:B------:R-:W-:-:S07]  /*1010*/  PRMT R5, R5, 0x5410, R5 ;  /* 0x0000541005057816 */ /* 0x000fce0000000005 */
.L_x_4805:
        /* <DEDUP_REMOVED lines=12> */
[----:B---3--:R-:W-:Y:S01]  /*10e0*/  IMAD R27, R27, UR18, RZ ;  /* 0x000000121b1b7c24 */ /* 0x008fe2000f8e02ff */
[----:B------:R-:W-:Y:S01]  /*10f0*/  IADD3 R29, PT, PT, R29, R9, RZ ;  /* 0x000000091d1d7210 */ /* 0x000fe20007ffe0ff */
[----:B----4-:R-:W-:Y:S02]  /*1100*/  IMAD R31, R25, UR18, RZ ;  /* 0x00000012191f7c24 */ /* 0x010fe4000f8e02ff */
[C---:B------:R-:W-:Y:S02]  /*1110*/  IMAD R9, R26.reuse, UR19, R27 ;  /* 0x000000131a097c24 */ /* 0x040fe4000f8e021b */
[----:B------:R-:W-:Y:S01]  /*1120*/  IMAD.WIDE.U32 R26, R26, UR18, R10 ;  /* 0x000000121a1a7c25 */ /* 0x000fe2000f8e000a */
[----:B------:R1:W2:Y:S03]  /*1130*/  LDG.E.U8 R28, desc[UR6][R28.64] ;  /* 0x000000061c1c7981 */ /* 0x0002a6000c1e1100 */
[----:B------:R-:W-:-:S02]  /*1140*/  IMAD R31, R24, UR19, R31 ;  /* 0x00000013181f7c24 */ /* 0x000fc4000f8e021f */
[----:B------:R-:W-:Y:S01]  /*1150*/  IMAD.WIDE.U32 R24, R24, UR18, R10 ;  /* 0x0000001218187c25 */ /* 0x000fe2000f8e000a */
[----:B------:R-:W-:-:S03]  /*1160*/  IADD3 R27, PT, PT, R27, R9, RZ ;  /* 0x000000091b1b7210 */ /* 0x000fc60007ffe0ff */
[----:B-----5:R-:W-:Y:S02]  /*1170*/  IMAD R9, R13, UR18, RZ ;  /* 0x000000120d097c24 */ /* 0x020fe4000f8e02ff */
[----:B------:R-:W-:Y:S01]  /*1180*/  IMAD R17, R17, UR18, RZ ;  /* 0x0000001211117c24 */ /* 0x000fe2000f8e02ff */
[----:B------:R-:W-:Y:S01]  /*1190*/  IADD3 R25, PT, PT, R25, R31, RZ ;  /* 0x0000001f19197210 */ /* 0x000fe20007ffe0ff */
[----:B------:R-:W-:Y:S01]  /*11a0*/  IMAD R21, R21, UR18, RZ ;  /* 0x0000001215157c24 */ /* 0x000fe2000f8e02ff */
[----:B------:R-:W3:Y:S01]  /*11b0*/  LDG.E.U8 R26, desc[UR6][R26.64] ;  /* 0x000000061a1a7981 */ /* 0x000ee2000c1e1100 */
[----:B------:R-:W-:Y:S02]  /*11c0*/  IMAD R33, R23, UR18, RZ ;  /* 0x0000001217217c24 */ /* 0x000fe4000f8e02ff */
[----:B------:R-:W-:Y:S01]  /*11d0*/  IMAD R31, R12, UR19, R9 ;  /* 0x000000130c1f7c24 */ /* 0x000fe2000f8e0209 */
[----:B------:R4:W5:Y:S01]  /*11e0*/  LDG.E.U8 R24, desc[UR6][R24.64] ;  /* 0x0000000618187981 */ /* 0x000962000c1e1100 */
[----:B------:R-:W-:-:S02]  /*11f0*/  IMAD R19, R19, UR18, RZ ;  /* 0x0000001213137c24 */ /* 0x000fc4000f8e02ff */
[----:B-1----:R-:W-:Y:S02]  /*1200*/  IMAD R29, R16, UR19, R17 ;  /* 0x00000013101d7c24 */ /* 0x002fe4000f8e0211 */
[----:B------:R-:W-:-:S04]  /*1210*/  IMAD.WIDE.U32 R12, R12, UR18, R10 ;  /* 0x000000120c0c7c25 */ /* 0x000fc8000f8e000a */
[----:B------:R-:W-:Y:S02]  /*1220*/  IMAD R9, R20, UR19, R21 ;  /* 0x0000001314097c24 */ /* 0x000fe4000f8e0215 */
[----:B------:R-:W-:-:S04]  /*1230*/  IMAD.WIDE.U32 R16, R16, UR18, R10 ;  /* 0x0000001210107c25 */ /* 0x000fc8000f8e000a */
[----:B------:R-:W-:Y:S01]  /*1240*/  IMAD.WIDE.U32 R20, R20, UR18, R10 ;  /* 0x0000001214147c25 */ /* 0x000fe2000f8e000a */
[----:B------:R-:W-:-:S03]  /*1250*/  IADD3 R13, PT, PT, R13, R31, RZ ;  /* 0x0000001f0d0d7210 */ /* 0x000fc60007ffe0ff */
[----:B------:R-:W-:Y:S02]  /*1260*/  IMAD R33, R22, UR19, R33 ;  /* 0x0000001316217c24 */ /* 0x000fe4000f8e0221 */
[----:B----4-:R-:W-:Y:S01]  /*1270*/  IMAD R25, R18, UR19, R19 ;  /* 0x0000001312197c24 */ /* 0x010fe2000f8e0213 */
[----:B------:R-:W-:Y:S01]  /*1280*/  IADD3 R17, PT, PT, R17, R29, RZ ;  /* 0x0000001d11117210 */ /* 0x000fe20007ffe0ff */
[--C-:B------:R-:W-:Y:S01]  /*1290*/  IMAD.WIDE.U32 R22, R22, UR18, R10.reuse ;  /* 0x0000001216167c25 */ /* 0x100fe2000f8e000a */
[----:B------:R-:W-:Y:S01]  /*12a0*/  IADD3 R21, PT, PT, R21, R9, RZ ;  /* 0x0000000915157210 */ /* 0x000fe20007ffe0ff */
[----:B------:R-:W3:Y:S02]  /*12b0*/  LDG.E.U8 R13, desc[UR6][R12.64] ;  /* 0x000000060c0d7981 */ /* 0x000ee4000c1e1100 */
[----:B------:R-:W-:Y:S01]  /*12c0*/  IMAD.WIDE.U32 R18, R18, UR18, R10 ;  /* 0x0000001212127c25 */ /* 0x000fe2000f8e000a */
[----:B------:R-:W-:Y:S01]  /*12d0*/  IADD3 R23, PT, PT, R23, R33, RZ ;  /* 0x0000002117177210 */ /* 0x000fe20007ffe0ff */
[----:B------:R-:W4:Y:S03]  /*12e0*/  LDG.E.U8 R20, desc[UR6][R20.64] ;  /* 0x0000000614147981 */ /* 0x000f26000c1e1100 */
[----:B------:R-:W-:Y:S01]  /*12f0*/  IADD3 R19, PT, PT, R19, R25, RZ ;  /* 0x0000001913137210 */ /* 0x000fe20007ffe0ff */
[----:B------:R-:W4:Y:S04]  /*1300*/  LDG.E.U8 R17, desc[UR6][R16.64] ;  /* 0x0000000610117981 */ /* 0x000f28000c1e1100 */
[----:B------:R-:W2:Y:S04]  /*1310*/  LDG.E.U8 R23, desc[UR6][R22.64] ;  /* 0x0000000616177981 */ /* 0x000ea8000c1e1100 */
[----:B------:R-:W5:Y:S01]  /*1320*/  LDG.E.U8 R19, desc[UR6][R18.64] ;  /* 0x0000000612137981 */ /* 0x000f62000c1e1100 */
[----:B------:R-:W-:-:S04]  /*1330*/  IADD3 R8, P0, PT, R8, -0x8, RZ ;  /* 0xfffffff808087810 */ /* 0x000fc80007f1e0ff */
[----:B------:R-:W-:Y:S02]  /*1340*/  IADD3.X R6, PT, PT, R6, -0x1, RZ, P0, !PT ;  /* 0xffffffff06067810 */ /* 0x000fe400007fe4ff */
[----:B------:R-:W-:-:S04]  /*1350*/  ISETP.NE.U32.AND P0, PT, R8, RZ, PT ;  /* 0x000000ff0800720c */ /* 0x000fc80003f05070 */
[----:B------:R-:W-:Y:S02]  /*1360*/  ISETP.NE.AND.EX P0, PT, R6, RZ, PT, P0 ;  /* 0x000000ff0600720c */ /* 0x000fe40003f05300 */
[----:B---3--:R-:W-:Y:S02]  /*1370*/  PRMT R26, R13, 0x3340, R26 ;  /* 0x000033400d1a7816 */ /* 0x008fe4000000001a */
[----:B----4-:R-:W-:Y:S02]  /*1380*/  PRMT R9, R17, 0x3340, R20 ;  /* 0x0000334011097816 */ /* 0x010fe40000000014 */
[----:B--2---:R-:W-:Y:S02]  /*1390*/  PRMT R23, R23, 0x3340, R28 ;  /* 0x0000334017177816 */ /* 0x004fe4000000001c */
[----:B------:R-:W-:Y:S02]  /*13a0*/  PRMT R26, R9, 0x5410, R26 ;  /* 0x00005410091a7816 */ /* 0x000fe4000000001a */
[----:B-----5:R-:W-:-:S02]  /*13b0*/  PRMT R24, R19, 0x3340, R24 ;  /* 0x0000334013187816 */ /* 0x020fc40000000018 */
[----:B------:R-:W-:Y:S01]  /*13c0*/  IADD3 R9, P1, PT, R14, 0x40, RZ ;  /* 0x000000400e097810 */ /* 0x000fe20007f3e0ff */
[----:B------:R-:W-:Y:S01]  /*13d0*/  IDP.4A.S8.S8 R26, R26, R5, RZ ;  /* 0x000000051a1a7226 */ /* 0x000fe200000006ff */
[----:B------:R-:W-:Y:S02]  /*13e0*/  PRMT R23, R24, 0x5410, R23 ;  /* 0x0000541018177816 */ /* 0x000fe40000000017 */
[----:B------:R-:W-:-:S03]  /*13f0*/  IADD3.X R14, PT, PT, RZ, R15, RZ, P1, !PT ;  /* 0x0000000fff0e7210 */ /* 0x000fc60000ffe4ff */
[----:B------:R-:W-:Y:S01]  /*1400*/  IDP.4A.S8.S8 R26, R23, R5, R26 ;  /* 0x00000005171a7226 */ /* 0x000fe2000000061a */
[----:B------:R-:W-:Y:S02]  /*1410*/  MOV R12, R9 ;  /* 0x00000009000c7202 */ /* 0x000fe40000000f00 */
[----:B------:R-:W-:Y:S02]  /*1420*/  MOV R15, R14 ;  /* 0x0000000e000f7202 */ /* 0x000fe40000000f00 */
[----:B------:R-:W-:Y:S01]  /*1430*/  IADD3 R7, PT, PT, R26, R7, RZ ;  /* 0x000000071a077210 */ /* 0x000fe20007ffe0ff */
[----:B------:R-:W-:Y:S06]  /*1440*/  @P0 BRA `(.L_x_4805) ;  /* 0xfffffff800f40947 */ /* 0x000fec000383ffff */
[----:B------:R-:W-:Y:S02]  /*1450*/  MOV R8, R9 ;  /* 0x0000000900087202 */ /* 0x000fe40000000f00 */
[----:B------:R-:W-:-:S07]  /*1460*/  MOV R9, R14 ;  /* 0x0000000e00097202 */ /* 0x000fce0000000f00 */
.L_x_4804:
        /* <DEDUP_REMOVED lines=27> */
[----:B------:R1:W2:Y:S02]  /*1620*/  LDG.E.U8 R16, desc[UR6][R16.64] ;  /* 0x0000000610107981 */ /* 0x0002a4000c1e1100 */
        /* <DEDUP_REMOVED lines=8> */
[----:B-1----:R-:W-:Y:S02]  /*16b0*/  PRMT R17, R18, 0x5410, R18 ;  /* 0x0000541012117816 */ /* 0x002fe40000000012 */
[----:B------:R-:W-:-:S04]  /*16c0*/  IADD3 R8, P0, PT, R8, 0x20, RZ ;  /* 0x0000002008087810 */ /* 0x000fc80007f1e0ff */
[----:B------:R-:W-:Y:S02]  /*16d0*/  IADD3.X R9, PT, PT, RZ, R9, RZ, P0, !PT ;  /* 0x00000009ff097210 */ /* 0x000fe400007fe4ff */
[----:B--2---:R-:W-:Y:S02]  /*16e0*/  PRMT R10, R15, 0x3340, R16 ;  /* 0x000033400f0a7816 */ /* 0x004fe40000000010 */
[----:B---3--:R-:W-:-:S04]  /*16f0*/  PRMT R11, R5, 0x3340, R12 ;  /* 0x00003340050b7816 */ /* 0x008fc8000000000c */
[----:B------:R-:W-:-:S05]  /*1700*/  PRMT R10, R11, 0x5410, R10 ;  /* 0x000054100b0a7816 */ /* 0x000fca000000000a */
[----:B------:R-:W-:-:S05]  /*1710*/  IDP.4A.S8.S8 R10, R10, R17, RZ ;  /* 0x000000110a0a7226 */ /* 0x000fca00000006ff */
[----:B------:R-:W-:-:S07]  /*1720*/  IADD3 R7, PT, PT, R10, R7, RZ ;  /* 0x000000070a077210 */ /* 0x000fce0007ffe0ff */
.L_x_4807:
        /* <DEDUP_REMOVED lines=29> */
.L_x_4808:
        /* <DEDUP_REMOVED lines=13> */
.L_x_4806:
[----:B-----5:R-:W-:-:S07]  /*19d0*/  PRMT R2, R7, 0x7610, R2 ;  /* 0x0000761007027816 */ /* 0x020fce0000000002 */
.L_x_4803:
[----:B------:R-:W1:Y:S01]  /*19e0*/  LDC.64 R4, c[0x0][0x710] ;  /* 0x0001c400ff047b82 */ /* 0x000e620000000a00 */
[----:B------:R-:W-:Y:S01]  /*19f0*/  IADD3 R3, PT, PT, R3, 0x80, RZ ;  /* 0x0000008003037810 */ /* 0x000fe20007ffe0ff */
[----:B-1----:R1:W-:Y:S06]  /*1a00*/  STG.E.U8 desc[UR6][R4.64], R2 ;  /* 0x0000000204007986 */ /* 0x0023ec000c101106 */
.L_x_4795:
        /* <DEDUP_REMOVED lines=37> */
[----:B------:R-:W-:Y:S01]  /*1c60*/  BSSY.RECONVERGENT B2, `(.L_x_4812) ;  /* 0x000004a000027945 */ /* 0x000fe20003800200 */
[----:B------:R-:W-:Y:S02]  /*1c70*/  MOV R12, R8 ;  /* 0x00000008000c7202 */ /* 0x000fe40000000f00 */
[----:B------:R-:W-:Y:S02]  /*1c80*/  LOP3.LUT R6, R6, 0x7fffffff, RZ, 0xc0, !PT ;  /* 0x7fffffff06067812 */ /* 0x000fe400078ec0ff */
[----:B------:R-:W-:Y:S02]  /*1c90*/  MOV R15, R9 ;  /* 0x00000009000f7202 */ /* 0x000fe40000000f00 */
[----:B------:R-:W-:Y:S02]  /*1ca0*/  LOP3.LUT R8, R0, 0xfffffff8, RZ, 0xc0, !PT ;  /* 0xfffffff800087812 */ /* 0x000fe400078ec0ff */
[----:B------:R-:W-:-:S02]  /*1cb0*/  MOV R7, RZ ;  /* 0x000000ff00077202 */ /* 0x000fc40000000f00 */
[----:B------:R-:W-:-:S07]  /*1cc0*/  PRMT R5, R5, 0x5410, R5 ;  /* 0x0000541005057816 */ /* 0x000fce0000000005 */
.L_x_4813:
        /* <DEDUP_REMOVED lines=12> */
[----:B--2---:R-:W-:Y:S01]  /*1d90*/  IMAD R27, R27, UR16, RZ ;  /* 0x000000101b1b7c24 */ /* 0x004fe2000f8e02ff */
[----:B------:R-:W-:Y:S01]  /*1da0*/  IADD3 R29, PT, PT, R29, R9, RZ ;  /* 0x000000091d1d7210 */ /* 0x000fe20007ffe0ff */
[----:B---3--:R-:W-:Y:S02]  /*1db0*/  IMAD R31, R25, UR16, RZ ;  /* 0x00000010191f7c24 */ /* 0x008fe4000f8e02ff */
[C---:B------:R-:W-:Y:S02]  /*1dc0*/  IMAD R9, R26.reuse, UR17, R27 ;  /* 0x000000111a097c24 */ /* 0x040fe4000f8e021b */
[----:B------:R-:W-:Y:S01]  /*1dd0*/  IMAD.WIDE.U32 R26, R26, UR16, R10 ;  /* 0x000000101a1a7c25 */ /* 0x000fe2000f8e000a */
[----:B------:R0:W2:Y:S03]  /*1de0*/  LDG.E.U8 R28, desc[UR6][R28.64] ;  /* 0x000000061c1c7981 */ /* 0x0000a6000c1e1100 */
[----:B------:R-:W-:-:S02]  /*1df0*/  IMAD R31, R24, UR17, R31 ;  /* 0x00000011181f7c24 */ /* 0x000fc4000f8e021f */
[----:B------:R-:W-:Y:S01]  /*1e00*/  IMAD.WIDE.U32 R24, R24, UR16, R10 ;  /* 0x0000001018187c25 */ /* 0x000fe2000f8e000a */
[----:B------:R-:W-:-:S03]  /*1e10*/  IADD3 R27, PT, PT, R27, R9, RZ ;  /* 0x000000091b1b7210 */ /* 0x000fc60007ffe0ff */
[----:B----4-:R-:W-:Y:S02]  /*1e20*/  IMAD R9, R13, UR16, RZ ;  /* 0x000000100d097c24 */ /* 0x010fe4000f8e02ff */
[----:B-----5:R-:W-:Y:S01]  /*1e30*/  IMAD R17, R17, UR16, RZ ;  /* 0x0000001011117c24 */ /* 0x020fe2000f8e02ff */
[----:B------:R-:W-:Y:S01]  /*1e40*/  IADD3 R25, PT, PT, R25, R31, RZ ;  /* 0x0000001f19197210 */ /* 0x000fe20007ffe0ff */
[----:B------:R-:W-:Y:S01]  /*1e50*/  IMAD R21, R21, UR16, RZ ;  /* 0x0000001015157c24 */ /* 0x000fe2000f8e02ff */
[----:B------:R-:W3:Y:S01]  /*1e60*/  LDG.E.U8 R26, desc[UR6][R26.64] ;  /* 0x000000061a1a7981 */ /* 0x000ee2000c1e1100 */
[----:B------:R-:W-:Y:S02]  /*1e70*/  IMAD R33, R23, UR16, RZ ;  /* 0x0000001017217c24 */ /* 0x000fe4000f8e02ff */
[----:B------:R-:W-:Y:S01]  /*1e80*/  IMAD R31, R12, UR17, R9 ;  /* 0x000000110c1f7c24 */ /* 0x000fe2000f8e0209 */
[----:B------:R1:W4:Y:S01]  /*1e90*/  LDG.E.U8 R24, desc[UR6][R24.64] ;  /* 0x0000000618187981 */ /* 0x000322000c1e1100 */
[----:B------:R-:W-:-:S02]  /*1ea0*/  IMAD R19, R19, UR16, RZ ;  /* 0x0000001013137c24 */ /* 0x000fc4000f8e02ff */
[----:B0-----:R-:W-:Y:S02]  /*1eb0*/  IMAD R29, R16, UR17, R17 ;  /* 0x00000011101d7c24 */ /* 0x001fe4000f8e0211 */
[----:B------:R-:W-:-:S04]  /*1ec0*/  IMAD.WIDE.U32 R12, R12, UR16, R10 ;  /* 0x000000100c0c7c25 */ /* 0x000fc8000f8e000a */
[----:B------:R-:W-:Y:S02]  /*1ed0*/  IMAD R9, R20, UR17, R21 ;  /* 0x0000001114097c24 */ /* 0x000fe4000f8e0215 */
[----:B------:R-:W-:-:S04]  /*1ee0*/  IMAD.WIDE.U32 R16, R16, UR16, R10 ;  /* 0x0000001010107c25 */ /* 0x000fc8000f8e000a */
[----:B------:R-:W-:Y:S01]  /*1ef0*/  IMAD.WIDE.U32 R20, R20, UR16, R10 ;  /* 0x0000001014147c25 */ /* 0x000fe2000f8e000a */
[----:B------:R-:W-:-:S03]  /*1f00*/  IADD3 R13, PT, PT, R13, R31, RZ ;  /* 0x0000001f0d0d7210 */ /* 0x000fc60007ffe0ff */
[----:B------:R-:W-:Y:S02]  /*1f10*/  IMAD R33, R22, UR17, R33 ;  /* 0x0000001116217c24 */ /* 0x000fe4000f8e0221 */
[----:B-1----:R-:W-:Y:S01]  /*1f20*/  IMAD R25, R18, UR17, R19 ;  /* 0x0000001112197c24 */ /* 0x002fe2000f8e0213 */
[----:B------:R-:W-:Y:S01]  /*1f30*/  IADD3 R17, PT, PT, R17, R29, RZ ;  /* 0x0000001d11117210 */ /* 0x000fe20007ffe0ff */
[--C-:B------:R-:W-:Y:S01]  /*1f40*/  IMAD.WIDE.U32 R22, R22, UR16, R10.reuse ;  /* 0x0000001016167c25 */ /* 0x100fe2000f8e000a */
[----:B------:R-:W-:Y:S01]  /*1f50*/  IADD3 R21, PT, PT, R21, R9, RZ ;  /* 0x0000000915157210 */ /* 0x000fe20007ffe0ff */
[----:B------:R-:W3:Y:S02]  /*1f60*/  LDG.E.U8 R13, desc[UR6][R12.64] ;  /* 0x000000060c0d7981 */ /* 0x000ee4000c1e1100 */
[----:B------:R-:W-:Y:S01]  /*1f70*/  IMAD.WIDE.U32 R18, R18, UR16, R10 ;  /* 0x0000001012127c25 */ /* 0x000fe2000f8e000a */
[----:B------:R-:W-:Y:S01]  /*1f80*/  IADD3 R23, PT, PT, R23, R33, RZ ;  /* 0x0000002117177210 */ /* 0x000fe20007ffe0ff */
[----:B------:R-:W5:Y:S03]  /*1f90*/  LDG.E.U8 R20, desc[UR6][R20.64] ;  /* 0x0000000614147981 */ /* 0x000f66000c1e1100 */
[----:B------:R-:W-:Y:S01]  /*1fa0*/  IADD3 R19, PT, PT, R19, R25, RZ ;  /* 0x0000001913137210 */ /* 0x000fe20007ffe0ff */
[----:B------:R-:W5:Y:S04]  /*1fb0*/  LDG.E.U8 R17, desc[UR6][R16.64] ;  /* 0x0000000610117981 */ /* 0x000f68000c1e1100 */
[----:B------:R-:W2:Y:S04]  /*1fc0*/  LDG.E.U8 R23, desc[UR6][R22.64] ;  /* 0x0000000616177981 */ /* 0x000ea8000c1e1100 */
[----:B------:R-:W4:Y:S01]  /*1fd0*/  LDG.E.U8 R19, desc[UR6][R18.64] ;  /* 0x0000000612137981 */ /* 0x000f22000c1e1100 */
[----:B------:R-:W-:-:S04]  /*1fe0*/  IADD3 R8, P0, PT, R8, -0x8, RZ ;  /* 0xfffffff808087810 */ /* 0x000fc80007f1e0ff */
[----:B------:R-:W-:Y:S02]  /*1ff0*/  IADD3.X R6, PT, PT, R6, -0x1, RZ, P0, !PT ;  /* 0xffffffff06067810 */ /* 0x000fe400007fe4ff */
[----:B------:R-:W-:-:S04]  /*2000*/  ISETP.NE.U32.AND P0, PT, R8, RZ, PT ;  /* 0x000000ff0800720c */ /* 0x000fc80003f05070 */
[----:B------:R-:W-:Y:S02]  /*2010*/  ISETP.NE.AND.EX P0, PT, R6, RZ, PT, P0 ;  /* 0x000000ff0600720c */ /* 0x000fe40003f05300 */
[----:B---3--:R-:W-:Y:S02]  /*2020*/  PRMT R26, R13, 0x3340, R26 ;  /* 0x000033400d1a7816 */ /* 0x008fe4000000001a */
[----:B-----5:R-:W-:Y:S02]  /*2030*/  PRMT R9, R17, 0x3340, R20 ;  /* 0x0000334011097816 */ /* 0x020fe40000000014 */
[----:B--2---:R-:W-:Y:S02]  /*2040*/  PRMT R23, R23, 0x3340, R28 ;  /* 0x0000334017177816 */ /* 0x004fe4000000001c */
[----:B------:R-:W-:Y:S02]  /*2050*/  PRMT R26, R9, 0x5410, R26 ;  /* 0x00005410091a7816 */ /* 0x000fe4000000001a */
[----:B----4-:R-:W-:-:S02]  /*2060*/  PRMT R24, R19, 0x3340, R24 ;  /* 0x0000334013187816 */ /* 0x010fc40000000018 */
        /* <DEDUP_REMOVED lines=9> */
[----:B------:R-:W-:Y:S05]  /*2100*/  BSYNC.RECONVERGENT B2 ;  /* 0x0000000000027941 */ /* 0x000fea0003800200 */
.L_x_4812:
[----:B------:R-:W-:Y:S02]  /*2110*/  MOV R8, R9 ;  /* 0x0000000900087202 */ /* 0x000fe40000000f00 */
[----:B------:R-:W-:-:S07]  /*2120*/  MOV R9, R14 ;  /* 0x0000000e00097202 */ /* 0x000fce0000000f00 */
.L_x_4811:
        /* <DEDUP_REMOVED lines=44> */
.L_x_4815:
        /* <DEDUP_REMOVED lines=29> */
.L_x_4816:
        /* <DEDUP_REMOVED lines=13> */
.L_x_4814:
[----:B-----5:R-:W-:-:S07]  /*2690*/  PRMT R2, R7, 0x7610, R2 ;  /* 0x0000761007027816 */ /* 0x020fce0000000002 */
.L_x_4810:
[----:B------:R-:W1:Y:S01]  /*26a0*/  LDC.64 R4, c[0x0][0x710] ;  /* 0x0001c400ff047b82 */ /* 0x000e620000000a00 */
[----:B------:R-:W-:Y:S01]  /*26b0*/  IADD3 R3, PT, PT, R3, 0x80, RZ ;  /* 0x0000008003037810 */ /* 0x000fe20007ffe0ff */
[----:B-1----:R2:W-:Y:S06]  /*26c0*/  STG.E.U8 desc[UR6][R4.64], R2 ;  /* 0x0000000204007986 */ /* 0x0025ec000c101106 */
.L_x_4802:
        /* <DEDUP_REMOVED lines=44> */
.L_x_4821:
        /* <DEDUP_REMOVED lines=67> */
[----:B0-----:R-:W-:Y:S05]  /*2dc0*/  BSYNC.RECONVERGENT B2 ;  /* 0x0000000000027941 */ /* 0x001fea0003800200 */
.L_x_4820:
[----:B------:R-:W-:Y:S02]  /*2dd0*/  MOV R8, R9 ;  /* 0x0000000900087202 */ /* 0x000fe40000000f00 */
[----:B------:R-:W-:-:S07]  /*2de0*/  MOV R9, R14 ;  /* 0x0000000e00097202 */ /* 0x000fce0000000f00 */
.L_x_4819:
        /* <DEDUP_REMOVED lines=44> */
.L_x_4823:
        /* <DEDUP_REMOVED lines=29> */
.L_x_4824:
        /* <DEDUP_REMOVED lines=13> */
.L_x_4822:
[----:B-----5:R-:W-:-:S07]  /*3350*/  PRMT R2, R7, 0x7610, R2 ;  /* 0x0000761007027816 */ /* 0x020fce0000000002 */
.L_x_4818:
[----:B------:R-:W1:Y:S01]  /*3360*/  LDC.64 R4, c[0x0][0x710] ;  /* 0x0001c400ff047b82 */ /* 0x000e620000000a00 */
[----:B------:R-:W-:Y:S01]  /*3370*/  IADD3 R3, PT, PT, R3, 0x80, RZ ;  /* 0x0000008003037810 */ /* 0x000fe20007ffe0ff */
[----:B-1----:R2:W-:Y:S06]  /*3380*/  STG.E.U8 desc[UR6][R4.64], R2 ;  /* 0x0000000204007986 */ /* 0x0025ec000c101106 */
.L_x_4809:
        /* <DEDUP_REMOVED lines=44> */
.L_x_4829:
        /* <DEDUP_REMOVED lines=68> */
.L_x_4828:
[----:B------:R-:W-:Y:S02]  /*3a90*/  MOV R8, R9 ;  /* 0x0000000900087202 */ /* 0x000fe40000000f00 */
[----:B------:R-:W-:-:S07]  /*3aa0*/  MOV R9, R14 ;  /* 0x0000000e00097202 */ /* 0x000fce0000000f00 */
.L_x_4827:
        /* <DEDUP_REMOVED lines=44> */
.L_x_4831:
        /* <DEDUP_REMOVED lines=29> */
.L_x_4832:
        /* <DEDUP_REMOVED lines=13> */
.L_x_4830:
[----:B-----5:R-:W-:-:S07]  /*4010*/  PRMT R2, R7, 0x7610, R2 ;  /* 0x0000761007027816 */ /* 0x020fce0000000002 */
.L_x_4826:
[----:B------:R-:W1:Y:S01]  /*4020*/  LDC.64 R4, c[0x0][0x710] ;  /* 0x0001c400ff047b82 */ /* 0x000e620000000a00 */
[----:B------:R-:W-:Y:S01]  /*4030*/  IADD3 R3, PT, PT, R3, 0x80, RZ ;  /* 0x0000008003037810 */ /* 0x000fe20007ffe0ff */
[----:B-1----:R3:W-:Y:S06]  /*4040*/  STG.E.U8 desc[UR6][R4.64], R2 ;  /* 0x0000000204007986 */ /* 0x0027ec000c101106 */
.L_x_4817:
        /* <DEDUP_REMOVED lines=10> */
[----:B------:R-:W-:Y:S02]  /*40f0*/  PRMT R2, RZ, 0x7610, R2 ;  /* 0x00007610ff027816 */ /* 0x000fe40000000002 */
[----:B---3--:R-:W-:-:S04]  /*4100*/  ISETP.LT.U32.AND P0, PT, R6, 0x1, PT ;  /* 0x000000010600780c */ /* 0x008fc80003f01070 */
[----:B------:R-:W-:-:S04]  /*4110*/  ISETP.LT.AND.EX P0, PT, R7, RZ, PT, P0 ;  /* 0x000000ff0700720c */ /* 0x000fc80003f01300 */
[----:B------:R-:W-:Y:S02]  /*4120*/  SEL R11, R6, 0x1, P0 ;  /* 0x00000001060b7807 */ /* 0x000fe40000000000 */
[----:B------:R-:W-:Y:S02]  /*4130*/  SEL R13, R7, RZ, P0 ;  /* 0x000000ff070d7207 */ /* 0x000fe40000000000 */
[----:B------:R-:W-:Y:S01]  /*4140*/  SEL R0, R11, R6, !P1 ;  /* 0x000000060b007207 */ /* 0x000fe20004800000 */
[----:B-----5:R-:W-:Y:S01]  /*4150*/  IMAD R11, R5, UR18, RZ ;  /* 0x00000012050b7c24 */ /* 0x020fe2000f8e02ff */
        /* <DEDUP_REMOVED lines=28> */
.L_x_4837:
        /* <DEDUP_REMOVED lines=68> */
.L_x_4836:
[----:B------:R-:W-:Y:S02]  /*4760*/  MOV R8, R9 ;  /* 0x0000000900087202 */ /* 0x000fe40000000f00 */
[----:B------:R-:W-:-:S07]  /*4770*/  MOV R9, R14 ;  /* 0x0000000e00097202 */ /* 0x000fce0000000f00 */
.L_x_4835:
        /* <DEDUP_REMOVED lines=44> */
.L_x_4839:
        /* <DEDUP_REMOVED lines=29> */
.L_x_4840:
        /* <DEDUP_REMOVED lines=13> */
.L_x_4838:
[----:B-----5:R-:W-:-:S07]  /*4ce0*/  PRMT R2, R7, 0x7610, R2 ;  /* 0x0000761007027816 */ /* 0x020fce0000000002 */
.L_x_4834:
[----:B------:R-:W1:Y:S01]  /*4cf0*/  LDC.64 R4, c[0x0][0x710] ;  /* 0x0001c400ff047b82 */ /* 0x000e620000000a00 */
[----:B------:R-:W-:Y:S01]  /*4d00*/  IADD3 R3, PT, PT, R3, 0x80, RZ ;  /* 0x0000008003037810 */ /* 0x000fe20007ffe0ff */
[----:B-1----:R3:W-:Y:S06]  /*4d10*/  STG.E.U8 desc[UR6][R4.64], R2 ;  /* 0x0000000204007986 */ /* 0x0027ec000c101106 */
.L_x_4825:
[----:B------:R-:W-:-:S13]  /*4d20*/  ISETP.GE.AND P0, PT, R3, UR4, PT ;  /* 0x0000000403007c0c */ /* 0x000fda000bf06270 */
[----:B------:R-:W-:Y:S05]  /*4d30*/  @P0 BREAK.RELIABLE B0 ;  /* 0x0000000000000942 */ /* 0x000fea0003800100 */
[----:B------:R-:W-:Y:S05]  /*4d40*/  @P0 BRA `(.L_x_4833) ;  /* 0x0000000c002c0947 */ /* 0x000fea0003800000 */
[----:B0-----:R-:W-:Y:S05]  /*4d50*/  BSYNC.RELIABLE B0 ;  /* 0x0000000000007941 */ /* 0x001fea0003800100 */
.L_x_4794:
        /* <DEDUP_REMOVED lines=22> */
[----:B------:R-:W0:Y:S01]  /*4ec0*/  LDC.64 R12, c[0x0][0x730] ;  /* 0x0001cc00ff0c7b82 */ /* 0x000e220000000a00 */
[----:B------:R1:W5:Y:S07]  /*4ed0*/  LDG.E.U8 R2, desc[UR6][R10.64] ;  /* 0x000000060a027981 */ /* 0x00036e000c1e1100 */
[----:B------:R-:W2:Y:S01]  /*4ee0*/  LDC.64 R8, c[0x0][0x748] ;  /* 0x0001d200ff087b82 */ /* 0x000ea20000000a00 */
[----:B0-----:R-:W2:Y:S01]  /*4ef0*/  LDG.E.64 R4, desc[UR6][R12.64] ;  /* 0x000000060c047981 */ /* 0x001ea2000c1e1b00 */
[----:B------:R-:W-:-:S04]  /*4f00*/  ISETP.GE.U32.AND P0, PT, R0, 0x8, PT ;  /* 0x000000080000780c */ /* 0x000fc80003f06070 */
[----:B------:R-:W-:Y:S01]  /*4f10*/  ISETP.GE.U32.AND.EX P0, PT, R6, RZ, PT, P0 ;  /* 0x000000ff0600720c */ /* 0x000fe20003f06100 */
[----:B------:R-:W-:Y:S01]  /*4f20*/  HFMA2 R7, -RZ, RZ, 0, 0 ;  /* 0x00000000ff077431 */ /* 0x000fe200000001ff */
[----:B--2---:R-:W-:-:S04]  /*4f30*/  LEA R8, P1, R4, R8, 0x3 ;  /* 0x0000000804087211 */ /* 0x004fc800078218ff */
[----:B------:R-:W-:Y:S02]  /*4f40*/  LEA.HI.X R9, R4, R9, R5, 0x3, P1 ;  /* 0x0000000904097211 */ /* 0x000fe400008f1c05 */
[----:B------:R-:W-:-:S05]  /*4f50*/  LOP3.LUT R4, R0, 0x7, RZ, 0xc0, !PT ;  /* 0x0000000700047812 */ /* 0x000fca00078ec0ff */
[----:B-1----:R-:W-:Y:S05]  /*4f60*/  @!P0 BRA `(.L_x_4842) ;  /* 0x00000004003c8947 */ /* 0x002fea0003800000 */
[----:B------:R-:W0:Y:S01]  /*4f70*/  LDC.64 R10, c[0x0][0x728] ;  /* 0x0001ca00ff0a7b82 */ /* 0x000e220000000a00 */
        /* <DEDUP_REMOVED lines=8> */
.L_x_4844:
        /* <DEDUP_REMOVED lines=68> */
.L_x_4843:
[----:B------:R-:W-:Y:S02]  /*5440*/  MOV R8, R9 ;  /* 0x0000000900087202 */ /* 0x000fe40000000f00 */
[----:B------:R-:W-:-:S07]  /*5450*/  MOV R9, R14 ;  /* 0x0000000e00097202 */ /* 0x000fce0000000f00 */
.L_x_4842:
        /* <DEDUP_REMOVED lines=22> */
[----:B0-----:R-:W-:-:S04]  /*55c0*/  IMAD.WIDE.U32 R16, R16, UR18, R4 ;  /* 0x0000001210107c25 */ /* 0x001fc8000f8e0004 */
        /* <DEDUP_REMOVED lines=13> */
[----:B0-----:R-:W-:Y:S02]  /*56a0*/  PRMT R17, R18, 0x5410, R18 ;  /* 0x0000541012117816 */ /* 0x001fe40000000012 */
[----:B------:R-:W-:-:S04]  /*56b0*/  IADD3 R8, P0, PT, R8, 0x20, RZ ;  /* 0x0000002008087810 */ /* 0x000fc80007f1e0ff */
[----:B------:R-:W-:Y:S02]  /*56c0*/  IADD3.X R9, PT, PT, RZ, R9, RZ, P0, !PT ;  /* 0x00000009ff097210 */ /* 0x000fe400007fe4ff */
[----:B--2---:R-:W-:Y:S02]  /*56d0*/  PRMT R10, R15, 0x3340, R16 ;  /* 0x000033400f0a7816 */ /* 0x004fe40000000010 */
[----:B---3--:R-:W-:-:S04]  /*56e0*/  PRMT R11, R5, 0x3340, R12 ;  /* 0x00003340050b7816 */ /* 0x008fc8000000000c */
[----:B------:R-:W-:-:S05]  /*56f0*/  PRMT R10, R11, 0x5410, R10 ;  /* 0x000054100b0a7816 */ /* 0x000fca000000000a */
[----:B------:R-:W-:-:S05]  /*5700*/  IDP.4A.S8.S8 R10, R10, R17, RZ ;  /* 0x000000110a0a7226 */ /* 0x000fca00000006ff */
[----:B------:R-:W-:-:S07]  /*5710*/  IADD3 R7, PT, PT, R10, R7, RZ ;  /* 0x000000070a077210 */ /* 0x000fce0007ffe0ff */
.L_x_4846:
        /* <DEDUP_REMOVED lines=12> */
[----:B---3--:R-:W-:Y:S02]  /*57e0*/  IMAD R5, R5, UR18, RZ ;  /* 0x0000001205057c24 */ /* 0x008fe4000f8e02ff */
[----:B0-----:R-:W-:-:S04]  /*57f0*/  IMAD.WIDE.U32 R12, R4, UR18, R10 ;  /* 0x00000012040c7c25 */ /* 0x001fc8000f8e000a */
        /* <DEDUP_REMOVED lines=15> */
.L_x_4847:
        /* <DEDUP_REMOVED lines=10> */
[----:B------:R-:W2:Y:S01]  /*5990*/  LDG.E.S8 R8, desc[UR6][R8.64] ;  /* 0x0000000608087981 */ /* 0x000ea2000c1e1300 */
[----:B-----5:R-:W-:-:S05]  /*59a0*/  PRMT R0, R2, 0x8880, RZ ;  /* 0x0000888002007816 */ /* 0x020fca00000000ff */
[----:B--2---:R-:W-:-:S07]  /*59b0*/  IMAD R7, R8, R0, R7 ;  /* 0x0000000008077224 */ /* 0x004fce00078e0207 */
.L_x_4845:
[----:B-----5:R-:W-:-:S07]  /*59c0*/  PRMT R2, R7, 0x7610, R2 ;  /* 0x0000761007027816 */ /* 0x020fce0000000002 */
.L_x_4841:
[----:B------:R-:W0:Y:S01]  /*59d0*/  LDC.64 R4, c[0x0][0x710] ;  /* 0x0001c400ff047b82 */ /* 0x000e220000000a00 */
[----:B------:R-:W-:Y:S01]  /*59e0*/  IADD3 R3, PT, PT, R3, 0x80, RZ ;  /* 0x0000008003037810 */ /* 0x000fe20007ffe0ff */
[----:B0-----:R4:W-:Y:S06]  /*59f0*/  STG.E.U8 desc[UR6][R4.64], R2 ;  /* 0x0000000204007986 */ /* 0x0019ec000c101106 */
.L_x_4833:
[----:B0-----:R-:W-:Y:S05]  /*5a00*/  BSYNC.RECONVERGENT B1 ;  /* 0x0000000000017941 */ /* 0x001fea0003800200 */
.L_x_4793:
[----:B------:R-:W-:Y:S05]  /*5a10*/  WARPSYNC.ALL ;  /* 0x0000000000007948 */ /* 0x000fea0003800000 */
[----:B------:R-:W-:-:S13]  /*5a20*/  ISETP.GE.AND P0, PT, R3, UR4, PT ;  /* 0x0000000403007c0c */ /* 0x000fda000bf06270 */
[----:B------:R-:W-:Y:S05]  /*5a30*/  @P0 EXIT ;  /* 0x000000000000094d */ /* 0x000fea0003800000 */
[----:B------:R-:W0:Y:S01]  /*5a40*/  LDC.64 R6, c[0x0][0x738] ;  /* 0x0001ce00ff067b82 */ /* 0x000e220000000a00 */
[----:B------:R-:W5:Y:S07]  /*5a50*/  LDCU.64 UR8, c[0x0][0x718] ;  /* 0x0000e300ff0877ac */ /* 0x000f6e0008000a00 */
[----:B-1234-:R-:W1:Y:S08]  /*5a60*/  LDC.64 R2, c[0x0][0x720] ;  /* 0x0001c800ff027b82 */ /* 0x01ee700000000a00 */
[----:B------:R-:W2:Y:S01]  /*5a70*/  LDC.64 R4, c[0x0][0x730] ;  /* 0x0001cc00ff047b82 */ /* 0x000ea20000000a00 */
[----:B0-----:R-:W3:Y:S07]  /*5a80*/  LDG.E.64 R6, desc[UR6][R6.64] ;  /* 0x0000000606067981 */ /* 0x001eee000c1e1b00 */
[----:B------:R-:W0:Y:S01]  /*5a90*/  LDC.64 R10, c[0x0][0x740] ;  /* 0x0001d000ff0a7b82 */ /* 0x000e220000000a00 */
[----:B-1----:R-:W0:Y:S07]  /*5aa0*/  LDG.E.64 R2, desc[UR6][R2.64] ;  /* 0x0000000602027981 */ /* 0x002e2e000c1e1b00 */
[----:B------:R-:W1:Y:S01]  /*5ab0*/  LDC.64 R12, c[0x0][0x748] ;  /* 0x0001d200ff0c7b82 */ /* 0x000e620000000a00 */
[----:B--2---:R-:W1:Y:S01]  /*5ac0*/  LDG.E.64 R4, desc[UR6][R4.64] ;  /* 0x0000000604047981 */ /* 0x004e62000c1e1b00 */
        /* <DEDUP_REMOVED lines=8> */
[C---:B------:R-:W-:Y:S01]  /*5b50*/  IMAD R3, R2.reuse, R11, R3 ;  /* 0x0000000b02037224 */ /* 0x040fe200078e0203 */
[----:B------:R-:W-:Y:S01]  /*5b60*/  SEL R25, R25, R7, !P1 ;  /* 0x0000000719197207 */ /* 0x000fe20004800000 */
[----:B-----5:R-:W-:Y:S01]  /*5b70*/  IMAD.WIDE.U32 R6, R2, R10, UR8 ;  /* 0x0000000802067e25 */ /* 0x020fe2000f8e000a */
[----:B------:R-:W-:Y:S02]  /*5b80*/  ISETP.GE.U32.AND P0, PT, R0, 0x1, PT ;  /* 0x000000010000780c */ /* 0x000fe40003f06070 */
[----:B-1----:R-:W-:-:S02]  /*5b90*/  LEA R2, P1, R4, R12, 0x3 ;  /* 0x0000000c04027211 */ /* 0x002fc400078218ff */
[----:B------:R-:W-:Y:S02]  /*5ba0*/  ISETP.GE.AND.EX P0, PT, R25, RZ, PT, P0 ;  /* 0x000000ff1900720c */ /* 0x000fe40003f06300 */
[----:B------:R-:W-:Y:S02]  /*5bb0*/  IADD3 R7, PT, PT, R7, R3, RZ ;  /* 0x0000000307077210 */ /* 0x000fe40007ffe0ff */
[----:B------:R-:W-:-:S09]  /*5bc0*/  LEA.HI.X R5, R4, R13, R5, 0x3, P1 ;  /* 0x0000000d04057211 */ /* 0x000fd200008f1c05 */
[----:B------:R-:W-:Y:S05]  /*5bd0*/  @!P0 BRA `(.L_x_4848) ;  /* 0x0000000800a08947 */ /* 0x000fea0003800000 */
[----:B------:R0:W5:Y:S01]  /*5be0*/  LDG.E.U8 R22, desc[UR6][R6.64] ;  /* 0x0000000606167981 */ /* 0x000162000c1e1100 */
[C---:B------:R-:W-:Y:S01]  /*5bf0*/  ISETP.GE.U32.AND P0, PT, R0.reuse, 0x8, PT ;  /* 0x000000080000780c */ /* 0x040fe20003f06070 */
[----:B------:R-:W-:Y:S01]  /*5c00*/  HFMA2 R26, -RZ, RZ, 0, 0 ;  /* 0x00000000ff1a7431 */ /* 0x000fe200000001ff */
[----:B------:R-:W-:Y:S02]  /*5c10*/  MOV R4, R2 ;  /* 0x0000000200047202 */ /* 0x000fe40000000f00 */
[----:B------:R-:W-:Y:S02]  /*5c20*/  ISETP.GE.U32.AND.EX P0, PT, R25, RZ, PT, P0 ;  /* 0x000000ff1900720c */ /* 0x000fe40003f06100 */
[----:B------:R-:W-:-:S11]  /*5c30*/  LOP3.LUT R23, R0, 0x7, RZ, 0xc0, !PT ;  /* 0x0000000700177812 */ /* 0x000fd600078ec0ff */
[----:B0-----:R-:W-:Y:S05]  /*5c40*/  @!P0 BRA `(.L_x_4849) ;  /* 0x00000004002c8947 */ /* 0x001fea0003800000 */
[----:B------:R-:W0:Y:S01]  /*5c50*/  LDC.64 R2, c[0x0][0x728] ;  /* 0x0001ca00ff027b82 */ /* 0x000e220000000a00 */
[----:B-----5:R-:W-:Y:S01]  /*5c60*/  PRMT R24, R22, 0x3340, R22 ;  /* 0x0000334016187816 */ /* 0x020fe20000000016 */
[----:B------:R-:W1:Y:S01]  /*5c70*/  LDCU.64 UR4, c[0x0][0x758] ;  /* 0x0000eb00ff0477ac */ /* 0x000e620008000a00 */
[----:B------:R-:W-:Y:S02]  /*5c80*/  LOP3.LUT R25, R25, 0x7fffffff, RZ, 0xc0, !PT ;  /* 0x7fffffff19197812 */ /* 0x000fe400078ec0ff */
[----:B------:R-:W-:Y:S02]  /*5c90*/  LOP3.LUT R27, R0, 0xfffffff8, RZ, 0xc0, !PT ;  /* 0xfffffff8001b7812 */ /* 0x000fe400078ec0ff */
[----:B------:R-:W-:Y:S02]  /*5ca0*/  MOV R26, RZ ;  /* 0x000000ff001a7202 */ /* 0x000fe40000000f00 */
[----:B------:R-:W-:-:S07]  /*5cb0*/  PRMT R24, R24, 0x5410, R24 ;  /* 0x0000541018187816 */ /* 0x000fce0000000018 */
.L_x_4850:
        /* <DEDUP_REMOVED lines=11> */
[----:B--2---:R-:W-:Y:S02]  /*5d70*/  IMAD R31, R21, UR4, RZ ;  /* 0x00000004151f7c24 */ /* 0x004fe4000f8e02ff */
[C---:B------:R-:W-:Y:S02]  /*5d80*/  IMAD R29, R14.reuse, UR5, R15 ;  /* 0x000000050e1d7c24 */ /* 0x040fe4000f8e020f */
[----:B0-----:R-:W-:-:S04]  /*5d90*/  IMAD.WIDE.U32 R14, R14, UR4, R2 ;  /* 0x000000040e0e7c25 */ /* 0x001fc8000f8e0002 */
[C---:B------:R-:W-:Y:S02]  /*5da0*/  IMAD R31, R20.reuse, UR5, R31 ;  /* 0x00000005141f7c24 */ /* 0x040fe4000f8e021f */
[----:B---3--:R-:W-:Y:S02]  /*5db0*/  IMAD R17, R17, UR4, RZ ;  /* 0x0000000411117c24 */ /* 0x008fe4000f8e02ff */
[----:B------:R-:W-:Y:S01]  /*5dc0*/  IMAD.WIDE.U32 R20, R20, UR4, R2 ;  /* 0x0000000414147c25 */ /* 0x000fe2000f8e0002 */
[----:B------:R-:W-:-:S03]  /*5dd0*/  IADD3 R15, PT, PT, R15, R29, RZ ;  /* 0x0000001d0f0f7210 */ /* 0x000fc60007ffe0ff */
[C---:B------:R-:W-:Y:S01]  /*5de0*/  IMAD R29, R16.reuse, UR5, R17 ;  /* 0x00000005101d7c24 */ /* 0x040fe2000f8e0211 */
[----:B------:R-:W-:Y:S01]  /*5df0*/  IADD3 R21, PT, PT, R21, R31, RZ ;  /* 0x0000001f15157210 */ /* 0x000fe20007ffe0ff */
[----:B------:R-:W-:Y:S01]  /*5e00*/  IMAD.WIDE.U32 R16, R16, UR4, R2 ;  /* 0x0000000410107c25 */ /* 0x000fe2000f8e0002 */
[----:B------:R-:W2:Y:S03]  /*5e10*/  LDG.E.U8 R14, desc[UR6][R14.64] ;  /* 0x000000060e0e7981 */ /* 0x000ea6000c1e1100 */
[----:B----4-:R-:W-:Y:S02]  /*5e20*/  IMAD R5, R5, UR4, RZ ;  /* 0x0000000405057c24 */ /* 0x010fe4000f8e02ff */
[----:B-----5:R-:W-:Y:S02]  /*5e30*/  IMAD R9, R9, UR4, RZ ;  /* 0x0000000409097c24 */ /* 0x020fe4000f8e02ff */
[----:B------:R-:W-:Y:S01]  /*5e40*/  IMAD R13, R13, UR4, RZ ;  /* 0x000000040d0d7c24 */ /* 0x000fe2000f8e02ff */
[----:B------:R-:W-:Y:S01]  /*5e50*/  IADD3 R17, PT, PT, R17, R29, RZ ;  /* 0x0000001d11117210 */ /* 0x000fe20007ffe0ff */
[----:B------:R0:W3:Y:S01]  /*5e60*/  LDG.E.U8 R20, desc[UR6][R20.64] ;  /* 0x0000000614147981 */ /* 0x0000e2000c1e1100 */
[----:B------:R-:W-:-:S02]  /*5e70*/  IMAD R33, R19, UR4, RZ ;  /* 0x0000000413217c24 */ /* 0x000fc4000f8e02ff */
[C---:B------:R-:W-:Y:S01]  /*5e80*/  IMAD R29, R4.reuse, UR5, R5 ;  /* 0x00000005041d7c24 */ /* 0x040fe2000f8e0205 */
[----:B------:R-:W4:Y:S01]  /*5e90*/  LDG.E.U8 R16, desc[UR6][R16.64] ;  /* 0x0000000610107981 */ /* 0x000f22000c1e1100 */
[----:B------:R-:W-:Y:S02]  /*5ea0*/  IMAD R11, R11, UR4, RZ ;  /* 0x000000040b0b7c24 */ /* 0x000fe4000f8e02ff */
[----:B------:R-:W-:-:S04]  /*5eb0*/  IMAD.WIDE.U32 R4, R4, UR4, R2 ;  /* 0x0000000404047c25 */ /* 0x000fc8000f8e0002 */
[----:B0-----:R-:W-:Y:S02]  /*5ec0*/  IMAD R21, R8, UR5, R9 ;  /* 0x0000000508157c24 */ /* 0x001fe4000f8e0209 */
[----:B------:R-:W-:Y:S02]  /*5ed0*/  IMAD R31, R12, UR5, R13 ;  /* 0x000000050c1f7c24 */ /* 0x000fe4000f8e020d */
[----:B------:R-:W-:-:S04]  /*5ee0*/  IMAD.WIDE.U32 R8, R8, UR4, R2 ;  /* 0x0000000408087c25 */ /* 0x000fc8000f8e0002 */
[----:B------:R-:W-:Y:S01]  /*5ef0*/  IMAD.WIDE.U32 R12, R12, UR4, R2 ;  /* 0x000000040c0c7c25 */ /* 0x000fe2000f8e0002 */
[----:B------:R-:W-:-:S03]  /*5f00*/  IADD3 R5, PT, PT, R5, R29, RZ ;  /* 0x0000001d05057210 */ /* 0x000fc60007ffe0ff */
[----:B------:R-:W-:Y:S02]  /*5f10*/  IMAD R33, R18, UR5, R33 ;  /* 0x0000000512217c24 */ /* 0x000fe4000f8e0221 */
[----:B------:R-:W-:Y:S01]  /*5f20*/  IMAD R15, R10, UR5, R11 ;  /* 0x000000050a0f7c24 */ /* 0x000fe2000f8e020b */
[----:B------:R-:W-:Y:S01]  /*5f30*/  IADD3 R9, PT, PT, R9, R21, RZ ;  /* 0x0000001509097210 */ /* 0x000fe20007ffe0ff */
[--C-:B------:R-:W-:Y:S01]  /*5f40*/  IMAD.WIDE.U32 R18, R18, UR4, R2.reuse ;  /* 0x0000000412127c25 */ /* 0x100fe2000f8e0002 */
[----:B------:R-:W-:Y:S01]  /*5f50*/  IADD3 R13, PT, PT, R13, R31, RZ ;  /* 0x0000001f0d0d7210 */ /* 0x000fe20007ffe0ff */
[----:B------:R0:W4:Y:S02]  /*5f60*/  LDG.E.U8 R5, desc[UR6][R4.64] ;  /* 0x0000000604057981 */ /* 0x000124000c1e1100 */
[----:B------:R-:W-:Y:S01]  /*5f70*/  IMAD.WIDE.U32 R10, R10, UR4, R2 ;  /* 0x000000040a0a7c25 */ /* 0x000fe2000f8e0002 */
[----:B------:R-:W-:Y:S01]  /*5f80*/  IADD3 R19, PT, PT, R19, R33, RZ ;  /* 0x0000002113137210 */ /* 0x000fe20007ffe0ff */
[----:B------:R-:W5:Y:S03]  /*5f90*/  LDG.E.U8 R12, desc[UR6][R12.64] ;  /* 0x000000060c0c7981 */ /* 0x000f66000c1e1100 */
[----:B------:R-:W-:Y:S01]  /*5fa0*/  IADD3 R11, PT, PT, R11, R15, RZ ;  /* 0x0000000f0b0b7210 */ /* 0x000fe20007ffe0ff */
[----:B------:R-:W5:Y:S04]  /*5fb0*/  LDG.E.U8 R9, desc[UR6][R8.64] ;  /* 0x0000000608097981 */ /* 0x000f68000c1e1100 */
[----:B------:R-:W2:Y:S04]  /*5fc0*/  LDG.E.U8 R19, desc[UR6][R18.64] ;  /* 0x0000000612137981 */ /* 0x000ea8000c1e1100 */
[----:B------:R-:W3:Y:S01]  /*5fd0*/  LDG.E.U8 R11, desc[UR6][R10.64] ;  /* 0x000000060a0b7981 */ /* 0x000ee2000c1e1100 */
[----:B------:R-:W-:-:S04]  /*5fe0*/  IADD3 R27, P0, PT, R27, -0x8, RZ ;  /* 0xfffffff81b1b7810 */ /* 0x000fc80007f1e0ff */
[----:B------:R-:W-:Y:S02]  /*5ff0*/  IADD3.X R25, PT, PT, R25, -0x1, RZ, P0, !PT ;  /* 0xffffffff19197810 */ /* 0x000fe400007fe4ff */
[----:B------:R-:W-:-:S04]  /*6000*/  ISETP.NE.U32.AND P0, PT, R27, RZ, PT ;  /* 0x000000ff1b00720c */ /* 0x000fc80003f05070 */
[----:B------:R-:W-:Y:S02]  /*6010*/  ISETP.NE.AND.EX P0, PT, R25, RZ, PT, P0 ;  /* 0x000000ff1900720c */ /* 0x000fe40003f05300 */
[----:B0-----:R-:W-:-:S04]  /*6020*/  IADD3 R4, P1, PT, R6, 0x40, RZ ;  /* 0x0000004006047810 */ /* 0x001fc80007f3e0ff */
[----:B------:R-:W-:Y:S02]  /*6030*/  IADD3.X R6, PT, PT, RZ, R7, RZ, P1, !PT ;  /* 0x00000007ff067210 */ /* 0x000fe40000ffe4ff */
[----:B----4-:R-:W-:Y:S02]  /*6040*/  PRMT R16, R5, 0x3340, R16 ;  /* 0x0000334005107816 */ /* 0x010fe40000000010 */
[----:B-----5:R-:W-:Y:S02]  /*6050*/  PRMT R15, R9, 0x3340, R12 ;  /* 0x00003340090f7816 */ /* 0x020fe4000000000c */
[----:B--2---:R-:W-:Y:S02]  /*6060*/  PRMT R14, R19, 0x3340, R14 ;  /* 0x00003340130e7816 */ /* 0x004fe4000000000e */
[----:B------:R-:W-:Y:S02]  /*6070*/  PRMT R15, R15, 0x5410, R16 ;  /* 0x000054100f0f7816 */ /* 0x000fe40000000010 */
[----:B---3--:R-:W-:-:S03]  /*6080*/  PRMT R5, R11, 0x3340, R20 ;  /* 0x000033400b057816 */ /* 0x008fc60000000014 */
[----:B------:R-:W-:Y:S01]  /*6090*/  IDP.4A.S8.S8 R15, R15, R24, RZ ;  /* 0x000000180f0f7226 */ /* 0x000fe200000006ff */
[----:B------:R-:W-:-:S05]  /*60a0*/  PRMT R5, R5, 0x5410, R14 ;  /* 0x0000541005057816 */ /* 0x000fca000000000e */
[----:B------:R-:W-:-:S05]  /*60b0*/  IDP.4A.S8.S8 R5, R5, R24, R15 ;  /* 0x0000001805057226 */ /* 0x000fca000000060f */
[----:B------:R-:W-:Y:S02]  /*60c0*/  IADD3 R26, PT, PT, R5, R26, RZ ;  /* 0x0000001a051a7210 */ /* 0x000fe40007ffe0ff */
[----:B------:R-:W-:Y:S01]  /*60d0*/  MOV R5, R6 ;  /* 0x0000000600057202 */ /* 0x000fe20000000f00 */
[----:B------:R-:W-:Y:S06]  /*60e0*/  @P0 BRA `(.L_x_4850) ;  /* 0xfffffff800f40947 */ /* 0x000fec000383ffff */
[----:B------:R-:W-:-:S07]  /*60f0*/  MOV R5, R6 ;  /* 0x0000000600057202 */ /* 0x000fce0000000f00 */
.L_x_4849:
        /* <DEDUP_REMOVED lines=44> */
.L_x_4851:
        /* <DEDUP_REMOVED lines=29> */
.L_x_4852:
        /* <DEDUP_REMOVED lines=9> */
[----:B------:R-:W-:-:S06]  /*6620*/  IADD3 R5, PT, PT, R5, R7, RZ ;  /* 0x0000000705057210 */ /* 0x000fcc0007ffe0ff */
[----:B------:R-:W2:Y:S01]  /*6630*/  LDG.E.S8 R5, desc[UR6][R4.64] ;  /* 0x0000000604057981 */ /* 0x000ea2000c1e1300 */
[----:B-----5:R-:W-:-:S05]  /*6640*/  PRMT R0, R22, 0x8880, RZ ;  /* 0x0000888016007816 */ /* 0x020fca00000000ff */
[----:B--2---:R-:W-:-:S07]  /*6650*/  IMAD R26, R5, R0, R26 ;  /* 0x00000000051a7224 */ /* 0x004fce00078e021a */
.L_x_4848:
[----:B------:R-:W0:Y:S02]  /*6660*/  LDC.64 R2, c[0x0][0x710] ;  /* 0x0001c400ff027b82 */ /* 0x000e240000000a00 */
[----:B0-----:R-:W-:Y:S01]  /*6670*/  STG.E.U8 desc[UR6][R2.64], R26 ;  /* 0x0000001a02007986 */ /* 0x001fe2000c101106 */
[----:B------:R-:W-:Y:S05]  /*6680*/  EXIT ;  /* 0x000000000000794d */ /* 0x000fea0003800000 */
.L_x_4792:
        /* <DEDUP_REMOVED lines=434> */
.L_x_4856:
        /* <DEDUP_REMOVED lines=33> */
[----:B------:R-:W1:Y:S04]  /*83c0*/  LDCU.64 UR12, c[0x0][0x748] ;  /* 0x0000e900ff0c77ac */ /* 0x000e680008000a00 */
[----:B------:R-:W1:Y:S01]  /*83d0*/  LDG.E.64 R8, desc[UR6][R12.64] ;  /* 0x000000060c087981 */ /* 0x000e62000c1e1b00 */
[----:B------:R-:W-:-:S04]  /*83e0*/  ISETP.GE.U32.AND P0, PT, R6, 0x8, PT ;  /* 0x000000080600780c */ /* 0x000fc80003f06070 */
[----:B------:R-:W-:Y:S01]  /*83f0*/  ISETP.GE.U32.AND.EX P0, PT, R17, RZ, PT, P0 ;  /* 0x000000ff1100720c */ /* 0x000fe20003f06100 */
[----:B------:R-:W-:Y:S01]  /*8400*/  BSSY.RECONVERGENT B3, `(.L_x_4859) ;  /* 0x000005a000037945 */ /* 0x000fe20003800200 */
[----:B------:R-:W-:Y:S01]  /*8410*/  HFMA2 R31, -RZ, RZ, 0, 0 ;  /* 0x00000000ff1f7431 */ /* 0x000fe200000001ff */
[----:B-1----:R-:W-:-:S04]  /*8420*/  LEA R20, P1, R8, UR12, 0x3 ;  /* 0x0000000c08147c11 */ /* 0x002fc8000f8218ff */
[----:B------:R-:W-:Y:S02]  /*8430*/  LEA.HI.X R21, R8, UR13, R9, 0x3, P1 ;  /* 0x0000000d08157c11 */ /* 0x000fe400088f1c09 */
[----:B------:R-:W-:-:S04]  /*8440*/  LOP3.LUT R8, R6, 0x7, RZ, 0xc0, !PT ;  /* 0x0000000706087812 */ /* 0x000fc800078ec0ff */
[----:B0-----:R-:W-:Y:S05]  /*8450*/  @!P0 BRA `(.L_x_4860) ;  /* 0x0000000400508947 */ /* 0x001fea0003800000 */
[----:B-----5:R-:W-:Y:S01]  /*8460*/  PRMT R9, R7, 0x3340, R7 ;  /* 0x0000334007097816 */ /* 0x020fe20000000007 */
[----:B------:R-:W-:Y:S01]  /*8470*/  BSSY.RECONVERGENT B4, `(.L_x_4861) ;  /* 0x0000051000047945 */ /* 0x000fe20003800200 */
[----:B------:R-:W-:Y:S02]  /*8480*/  LOP3.LUT R30, R17, 0x7fffffff, RZ, 0xc0, !PT ;  /* 0x7fffffff111e7812 */ /* 0x000fe400078ec0ff */
[----:B------:R-:W-:Y:S02]  /*8490*/  MOV R10, R20 ;  /* 0x00000014000a7202 */ /* 0x000fe40000000f00 */
[----:B------:R-:W-:Y:S02]  /*84a0*/  LOP3.LUT R32, R6, 0xfffffff8, RZ, 0xc0, !PT ;  /* 0xfffffff806207812 */ /* 0x000fe400078ec0ff */
[----:B------:R-:W-:Y:S02]  /*84b0*/  MOV R31, RZ ;  /* 0x000000ff001f7202 */ /* 0x000fe40000000f00 */
[----:B------:R-:W-:-:S07]  /*84c0*/  PRMT R9, R9, 0x5410, R9 ;  /* 0x0000541009097816 */ /* 0x000fce0000000009 */
.L_x_4862:
        /* <DEDUP_REMOVED lines=13> */
[----:B------:R-:W-:Y:S01]  /*85a0*/  IMAD R27, R26, UR9, R27 ;  /* 0x000000091a1b7c24 */ /* 0x000fe2000f8e021b */
[----:B------:R-:W-:Y:S01]  /*85b0*/  IADD3 R26, P0, PT, R36, UR10, RZ ;  /* 0x0000000a241a7c10 */ /* 0x000fe2000ff1e0ff */
[----:B---3--:R-:W-:Y:S02]  /*85c0*/  IMAD R33, R35, UR8, RZ ;  /* 0x0000000823217c24 */ /* 0x008fe4000f8e02ff */
[----:B------:R-:W-:Y:S01]  /*85d0*/  IMAD.WIDE.U32 R28, R34, UR8, R22 ;  /* 0x00000008221c7c25 */ /* 0x000fe2000f8e0016 */
[----:B------:R-:W-:-:S03]  /*85e0*/  IADD3.X R27, PT, PT, R37, UR11, R27, P0, !PT ;  /* 0x0000000b251b7c10 */ /* 0x000fc600087fe41b */
[----:B------:R-:W-:Y:S01]  /*85f0*/  IMAD R33, R34, UR9, R33 ;  /* 0x0000000922217c24 */ /* 0x000fe2000f8e0221 */
[----:B------:R-:W-:Y:S01]  /*8600*/  IADD3 R34, P0, PT, R28, UR10, RZ ;  /* 0x0000000a1c227c10 */ /* 0x000fe2000ff1e0ff */
[----:B----4-:R-:W-:Y:S02]  /*8610*/  IMAD R25, R25, UR8, RZ ;  /* 0x0000000819197c24 */ /* 0x010fe4000f8e02ff */
[C---:B------:R-:W-:Y:S01]  /*8620*/  IMAD.WIDE.U32 R36, R24.reuse, UR8, R22 ;  /* 0x0000000818247c25 */ /* 0x040fe2000f8e0016 */
[----:B------:R-:W-:Y:S02]  /*8630*/  IADD3.X R35, PT, PT, R29, UR11, R33, P0, !PT ;  /* 0x0000000b1d237c10 */ /* 0x000fe400087fe421 */
[----:B------:R0:W2:Y:S01]  /*8640*/  LDG.E.U8 R33, desc[UR6][R26.64] ;  /* 0x000000061a217981 */ /* 0x0000a2000c1e1100 */
[----:B------:R-:W-:Y:S01]  /*8650*/  IMAD R25, R24, UR9, R25 ;  /* 0x0000000918197c24 */ /* 0x000fe2000f8e0219 */
[----:B------:R-:W-:Y:S01]  /*8660*/  IADD3 R24, P0, PT, R36, UR10, RZ ;  /* 0x0000000a24187c10 */ /* 0x000fe2000ff1e0ff */
[----:B-----5:R-:W-:Y:S01]  /*8670*/  IMAD R13, R13, UR8, RZ ;  /* 0x000000080d0d7c24 */ /* 0x020fe2000f8e02ff */
[----:B------:R-:W2:Y:S01]  /*8680*/  LDG.E.U8 R34, desc[UR6][R34.64] ;  /* 0x0000000622227981 */ /* 0x000ea2000c1e1100 */
[----:B------:R-:W-:Y:S01]  /*8690*/  IMAD R15, R15, UR8, RZ ;  /* 0x000000080f0f7c24 */ /* 0x000fe2000f8e02ff */
[----:B------:R-:W-:Y:S01]  /*86a0*/  IADD3.X R25, PT, PT, R37, UR11, R25, P0, !PT ;  /* 0x0000000b25197c10 */ /* 0x000fe200087fe419 */
[----:B------:R-:W-:-:S04]  /*86b0*/  IMAD.WIDE.U32 R28, R14, UR8, R22 ;  /* 0x000000080e1c7c25 */ /* 0x000fc8000f8e0016 */
[C---:B0-----:R-:W-:Y:S01]  /*86c0*/  IMAD.WIDE.U32 R26, R12.reuse, UR8, R22 ;  /* 0x000000080c1a7c25 */ /* 0x041fe2000f8e0016 */
[----:B------:R-:W3:Y:S03]  /*86d0*/  LDG.E.U8 R24, desc[UR6][R24.64] ;  /* 0x0000000618187981 */ /* 0x000ee6000c1e1100 */
[----:B------:R-:W-:Y:S01]  /*86e0*/  IMAD R13, R12, UR9, R13 ;  /* 0x000000090c0d7c24 */ /* 0x000fe2000f8e020d */
[----:B------:R-:W-:Y:S01]  /*86f0*/  IADD3 R12, P0, PT, R26, UR10, RZ ;  /* 0x0000000a1a0c7c10 */ /* 0x000fe2000ff1e0ff */
[----:B------:R-:W-:Y:S01]  /*8700*/  IMAD R15, R14, UR9, R15 ;  /* 0x000000090e0f7c24 */ /* 0x000fe2000f8e020f */
[----:B------:R-:W-:Y:S01]  /*8710*/  IADD3 R14, P1, PT, R28, UR10, RZ ;  /* 0x0000000a1c0e7c10 */ /* 0x000fe2000ff3e0ff */
[----:B------:R-:W-:Y:S01]  /*8720*/  IMAD R17, R17, UR8, RZ ;  /* 0x0000000811117c24 */ /* 0x000fe2000f8e02ff */
[----:B------:R-:W-:Y:S01]  /*8730*/  IADD3.X R13, PT, PT, R27, UR11, R13, P0, !PT ;  /* 0x0000000b1b0d7c10 */ /* 0x000fe200087fe40d */
[----:B------:R-:W-:Y:S01]  /*8740*/  IMAD.WIDE.U32 R26, R16, UR8, R22 ;  /* 0x00000008101a7c25 */ /* 0x000fe2000f8e0016 */
[----:B------:R-:W-:-:S03]  /*8750*/  IADD3.X R15, PT, PT, R29, UR11, R15, P1, !PT ;  /* 0x0000000b1d0f7c10 */ /* 0x000fc60008ffe40f */
[----:B------:R-:W-:Y:S01]  /*8760*/  IMAD R29, R16, UR9, R17 ;  /* 0x00000009101d7c24 */ /* 0x000fe2000f8e0211 */
[----:B------:R-:W-:Y:S01]  /*8770*/  IADD3 R26, P0, PT, R26, UR10, RZ ;  /* 0x0000000a1a1a7c10 */ /* 0x000fe2000ff1e0ff */
[----:B------:R-:W-:Y:S01]  /*8780*/  IMAD R19, R19, UR8, RZ ;  /* 0x0000000813137c24 */ /* 0x000fe2000f8e02ff */
[----:B------:R-:W4:Y:S01]  /*8790*/  LDG.E.U8 R14, desc[UR6][R14.64] ;  /* 0x000000060e0e7981 */ /* 0x000f22000c1e1100 */
[----:B------:R-:W-:-:S03]  /*87a0*/  IMAD.WIDE.U32 R16, R18, UR8, R22 ;  /* 0x0000000812107c25 */ /* 0x000fc6000f8e0016 */
[----:B------:R-:W3:Y:S01]  /*87b0*/  LDG.E.U8 R13, desc[UR6][R12.64] ;  /* 0x000000060c0d7981 */ /* 0x000ee2000c1e1100 */
[----:B------:R-:W-:-:S04]  /*87c0*/  IMAD.WIDE.U32 R22, R20, UR8, R22 ;  /* 0x0000000814167c25 */ /* 0x000fc8000f8e0016 */
[----:B------:R-:W-:Y:S01]  /*87d0*/  IMAD R21, R21, UR8, RZ ;  /* 0x0000000815157c24 */ /* 0x000fe2000f8e02ff */
[----:B------:R-:W-:Y:S01]  /*87e0*/  IADD3 R16, P1, PT, R16, UR10, RZ ;  /* 0x0000000a10107c10 */ /* 0x000fe2000ff3e0ff */
[----:B------:R-:W-:Y:S01]  /*87f0*/  IMAD R19, R18, UR9, R19 ;  /* 0x0000000912137c24 */ /* 0x000fe2000f8e0213 */
[----:B------:R-:W-:Y:S01]  /*8800*/  IADD3.X R27, PT, PT, R27, UR11, R29, P0, !PT ;  /* 0x0000000b1b1b7c10 */ /* 0x000fe200087fe41d */
[----:B------:R-:W-:Y:S01]  /*8810*/  IMAD R21, R20, UR9, R21 ;  /* 0x0000000914157c24 */ /* 0x000fe2000f8e0215 */
[----:B------:R-:W-:Y:S02]  /*8820*/  IADD3 R18, P0, PT, R22, UR10, RZ ;  /* 0x0000000a16127c10 */ /* 0x000fe4000ff1e0ff */
        /* <DEDUP_REMOVED lines=9> */
[----:B------:R-:W-:Y:S02]  /*88c0*/  IADD3 R10, P1, PT, R10, 0x40, RZ ;  /* 0x000000400a0a7810 */ /* 0x000fe40007f3e0ff */
[----:B--2---:R-:W-:Y:S02]  /*88d0*/  PRMT R33, R34, 0x3340, R33 ;  /* 0x0000334022217816 */ /* 0x004fe40000000021 */
[----:B---3--:R-:W-:-:S04]  /*88e0*/  PRMT R24, R13, 0x3340, R24 ;  /* 0x000033400d187816 */ /* 0x008fc80000000018 */
[----:B------:R-:W-:Y:S02]  /*88f0*/  PRMT R24, R24, 0x5410, R33 ;  /* 0x0000541018187816 */ /* 0x000fe40000000021 */
[----:B----4-:R-:W-:Y:S02]  /*8900*/  PRMT R20, R27, 0x3340, R14 ;  /* 0x000033401b147816 */ /* 0x010fe4000000000e */
[----:B-----5:R-:W-:-:S04]  /*8910*/  PRMT R21, R19, 0x3340, R16 ;  /* 0x0000334013157816 */ /* 0x020fc80000000010 */
[----:B------:R-:W-:-:S05]  /*8920*/  PRMT R20, R21, 0x5410, R20 ;  /* 0x0000541015147816 */ /* 0x000fca0000000014 */
[----:B------:R-:W-:-:S04]  /*8930*/  IDP.4A.S8.S8 R20, R20, R9, RZ ;  /* 0x0000000914147226 */ /* 0x000fc800000006ff */
[----:B------:R-:W-:Y:S01]  /*8940*/  IDP.4A.S8.S8 R20, R24, R9, R20 ;  /* 0x0000000918147226 */ /* 0x000fe20000000614 */
[----:B------:R-:W-:-:S04]  /*8950*/  IADD3.X R21, PT, PT, RZ, R11, RZ, P1, !PT ;  /* 0x0000000bff157210 */ /* 0x000fc80000ffe4ff */
[----:B------:R-:W-:Y:S01]  /*8960*/  IADD3 R31, PT, PT, R20, R31, RZ ;  /* 0x0000001f141f7210 */ /* 0x000fe20007ffe0ff */
[----:B------:R-:W-:Y:S06]  /*8970*/  @P0 BRA `(.L_x_4862) ;  /* 0xfffffff800d40947 */ /* 0x000fec000383ffff */
[----:B------:R-:W-:Y:S05]  /*8980*/  BSYNC.RECONVERGENT B4 ;  /* 0x0000000000047941 */ /* 0x000fea0003800200 */
.L_x_4861:
[----:B------:R-:W-:-:S07]  /*8990*/  MOV R20, R10 ;  /* 0x0000000a00147202 */ /* 0x000fce0000000f00 */
.L_x_4860:
[----:B------:R-:W-:Y:S05]  /*89a0*/  BSYNC.RECONVERGENT B3 ;  /* 0x0000000000037941 */ /* 0x000fea0003800200 */
.L_x_4859:
        /* <DEDUP_REMOVED lines=32> */
[----:B------:R-:W-:-:S04]  /*8bb0*/  IMAD.WIDE.U32 R14, R10, UR12, R14 ;  /* 0x0000000c0a0e7c25 */ /* 0x000fc8000f8e000e */
[----:B------:R-:W-:Y:S01]  /*8bc0*/  IMAD R11, R11, UR12, RZ ;  /* 0x0000000c0b0b7c24 */ /* 0x000fe2000f8e02ff */
[----:B------:R-:W2:Y:S01]  /*8bd0*/  LDG.E.U8 R19, desc[UR6][R18.64] ;  /* 0x0000000612137981 */ /* 0x000ea2000c1e1100 */
[----:B------:R-:W-:Y:S01]  /*8be0*/  IMAD R13, R12, UR13, R13 ;  /* 0x0000000d0c0d7c24 */ /* 0x000fe2000f8e020d */
[----:B------:R-:W-:Y:S01]  /*8bf0*/  IADD3 R12, P2, PT, R16, UR14, RZ ;  /* 0x0000000e100c7c10 */ /* 0x000fe2000ff5e0ff */
[----:B------:R-:W-:Y:S01]  /*8c00*/  IMAD R11, R10, UR13, R11 ;  /* 0x0000000d0a0b7c24 */ /* 0x000fe2000f8e020b */
[----:B------:R-:W-:Y:S02]  /*8c10*/  IADD3 R10, P1, PT, R14, UR14, RZ ;  /* 0x0000000e0e0a7c10 */ /* 0x000fe4000ff3e0ff */
[----:B------:R-:W-:Y:S02]  /*8c20*/  IADD3.X R13, PT, PT, R17, UR15, R13, P2, !PT ;  /* 0x0000000f110d7c10 */ /* 0x000fe400097fe40d */
[----:B------:R-:W-:-:S03]  /*8c30*/  IADD3.X R11, PT, PT, R15, UR15, R11, P1, !PT ;  /* 0x0000000f0f0b7c10 */ /* 0x000fc60008ffe40b */
[----:B------:R-:W3:Y:S04]  /*8c40*/  LDG.E.U8 R12, desc[UR6][R12.64] ;  /* 0x000000060c0c7981 */ /* 0x000ee8000c1e1100 */
        /* <DEDUP_REMOVED lines=10> */
.L_x_4865:
[----:B------:R-:W-:Y:S05]  /*8cf0*/  BSYNC.RECONVERGENT B4 ;  /* 0x0000000000047941 */ /* 0x000fea0003800200 */
.L_x_4864:
        /* <DEDUP_REMOVED lines=13> */
[----:B------:R-:W-:-:S05]  /*8dd0*/  MOV R14, R4 ;  /* 0x00000004000e7202 */ /* 0x000fca0000000f00 */
[----:B--2---:R-:W-:-:S04]  /*8de0*/  IMAD.WIDE.U32 R8, R12, UR12, R14 ;  /* 0x0000000c0c087c25 */ /* 0x004fc8000f8e000e */
[----:B---3--:R-:W-:Y:S01]  /*8df0*/  IMAD R11, R11, UR12, RZ ;  /* 0x0000000c0b0b7c24 */ /* 0x008fe2000f8e02ff */
[----:B0-----:R-:W-:Y:S01]  /*8e00*/  IADD3 R8, P1, PT, R8, UR14, RZ ;  /* 0x0000000e08087c10 */ /* 0x001fe2000ff3e0ff */
[----:B------:R-:W-:-:S04]  /*8e10*/  IMAD.WIDE.U32 R14, R10, UR12, R14 ;  /* 0x0000000c0a0e7c25 */ /* 0x000fc8000f8e000e */
[----:B------:R-:W-:Y:S02]  /*8e20*/  IMAD R13, R13, UR12, RZ ;  /* 0x0000000c0d0d7c24 */ /* 0x000fe4000f8e02ff */
[----:B------:R-:W-:Y:S01]  /*8e30*/  IMAD R11, R10, UR13, R11 ;  /* 0x0000000d0a0b7c24 */ /* 0x000fe2000f8e020b */
[----:B------:R-:W-:Y:S01]  /*8e40*/  IADD3 R10, P2, PT, R14, UR14, RZ ;  /* 0x0000000e0e0a7c10 */ /* 0x000fe2000ff5e0ff */
[----:B------:R-:W-:-:S03]  /*8e50*/  IMAD R13, R12, UR13, R13 ;  /* 0x0000000d0c0d7c24 */ /* 0x000fc6000f8e020d */
[----:B------:R-:W-:Y:S02]  /*8e60*/  IADD3.X R11, PT, PT, R15, UR15, R11, P2, !PT ;  /* 0x0000000f0f0b7c10 */ /* 0x000fe400097fe40b */
[----:B------:R-:W-:-:S04]  /*8e70*/  IADD3.X R9, PT, PT, R9, UR15, R13, P1, !PT ;  /* 0x0000000f09097c10 */ /* 0x000fc80008ffe40d */
        /* <DEDUP_REMOVED lines=10> */
.L_x_4867:
[----:B------:R-:W-:Y:S05]  /*8f20*/  BSYNC.RECONVERGENT B4 ;  /* 0x0000000000047941 */ /* 0x000fea0003800200 */
.L_x_4866:
        /* <DEDUP_REMOVED lines=11> */
[----:B------:R-:W2:Y:S01]  /*8fe0*/  LDG.E.S8 R8, desc[UR6][R8.64] ;  /* 0x0000000608087981 */ /* 0x000ea2000c1e1300 */
[----:B-----5:R-:W-:-:S05]  /*8ff0*/  PRMT R4, R7, 0x8880, RZ ;  /* 0x0000888007047816 */ /* 0x020fca00000000ff */
[----:B--2---:R-:W-:-:S07]  /*9000*/  IMAD R31, R8, R4, R31 ;  /* 0x00000004081f7224 */ /* 0x004fce00078e021f */
.L_x_4863:
[----:B------:R-:W-:Y:S05]  /*9010*/  BSYNC.RECONVERGENT B3 ;  /* 0x0000000000037941 */ /* 0x000fea0003800200 */
.L_x_4858:
[----:B------:R-:W-:Y:S05]  /*9020*/  BSYNC.RECONVERGENT B2 ;  /* 0x0000000000027941 */ /* 0x000fea0003800200 */
.L_x_4857:
        /* <DEDUP_REMOVED lines=431> */
.L_x_4869:
        /* <DEDUP_REMOVED lines=38> */
[----:B------:R-:W-:Y:S02]  /*ad80*/  MOV R31, RZ ;  /* 0x000000ff001f7202 */ /* 0x000fe40000000f00 */
[----:B-1----:R-:W-:-:S04]  /*ad90*/  LEA R20, P1, R8, UR12, 0x3 ;  /* 0x0000000c08147c11 */ /* 0x002fc8000f8218ff */
[----:B------:R-:W-:Y:S02]  /*ada0*/  LEA.HI.X R21, R8, UR13, R9, 0x3, P1 ;  /* 0x0000000d08157c11 */ /* 0x000fe400088f1c09 */
[----:B------:R-:W-:-:S03]  /*adb0*/  LOP3.LUT R8, R6, 0x7, RZ, 0xc0, !PT ;  /* 0x0000000706087812 */ /* 0x000fc600078ec0ff */
[----:B0-----:R-:W-:Y:S05]  /*adc0*/  @!P0 BRA `(.L_x_4873) ;  /* 0x0000000400588947 */ /* 0x001fea0003800000 */
[----:B-----5:R-:W-:Y:S01]  /*add0*/  PRMT R9, R7, 0x3340, R7 ;  /* 0x0000334007097816 */ /* 0x020fe20000000007 */
[----:B------:R-:W-:Y:S01]  /*ade0*/  HFMA2 R31, -RZ, RZ, 0, 0 ;  /* 0x00000000ff1f7431 */ /* 0x000fe200000001ff */
[----:B------:R-:W-:Y:S01]  /*adf0*/  BSSY.RECONVERGENT B4, `(.L_x_4874) ;  /* 0x0000052000047945 */ /* 0x000fe20003800200 */
[----:B------:R-:W-:Y:S02]  /*ae00*/  LOP3.LUT R30, R17, 0x7fffffff, RZ, 0xc0, !PT ;  /* 0x7fffffff111e7812 */ /* 0x000fe400078ec0ff */
[----:B------:R-:W-:Y:S02]  /*ae10*/  MOV R10, R20 ;  /* 0x00000014000a7202 */ /* 0x000fe40000000f00 */
[----:B------:R-:W-:Y:S02]  /*ae20*/  LOP3.LUT R32, R6, 0xfffffff8, RZ, 0xc0, !PT ;  /* 0xfffffff806207812 */ /* 0x000fe400078ec0ff */
[----:B------:R-:W-:-:S07]  /*ae30*/  PRMT R9, R9, 0x5410, R9 ;  /* 0x0000541009097816 */ /* 0x000fce0000000009 */
.L_x_4875:
        /* <DEDUP_REMOVED lines=15> */
[----:B------:R-:W-:Y:S01]  /*af30*/  IMAD R27, R26, UR13, R27 ;  /* 0x0000000d1a1b7c24 */ /* 0x000fe2000f8e021b */
[----:B-1----:R-:W-:Y:S01]  /*af40*/  IADD3 R26, P0, PT, R36, UR14, RZ ;  /* 0x0000000e241a7c10 */ /* 0x002fe2000ff1e0ff */
[----:B--2---:R-:W-:Y:S02]  /*af50*/  IMAD R33, R35, UR12, RZ ;  /* 0x0000000c23217c24 */ /* 0x004fe4000f8e02ff */
[----:B------:R-:W-:Y:S01]  /*af60*/  IMAD.WIDE.U32 R28, R34, UR12, R22 ;  /* 0x0000000c221c7c25 */ /* 0x000fe2000f8e0016 */
[----:B------:R-:W-:-:S03]  /*af70*/  IADD3.X R27, PT, PT, R37, UR15, R27, P0, !PT ;  /* 0x0000000f251b7c10 */ /* 0x000fc600087fe41b */
[----:B------:R-:W-:Y:S01]  /*af80*/  IMAD R33, R34, UR13, R33 ;  /* 0x0000000d22217c24 */ /* 0x000fe2000f8e0221 */
[----:B------:R-:W-:Y:S01]  /*af90*/  IADD3 R34, P0, PT, R28, UR14, RZ ;  /* 0x0000000e1c227c10 */ /* 0x000fe2000ff1e0ff */
[----:B---3--:R-:W-:Y:S02]  /*afa0*/  IMAD R25, R25, UR12, RZ ;  /* 0x0000000c19197c24 */ /* 0x008fe4000f8e02ff */
[C---:B------:R-:W-:Y:S01]  /*afb0*/  IMAD.WIDE.U32 R36, R24.reuse, UR12, R22 ;  /* 0x0000000c18247c25 */ /* 0x040fe2000f8e0016 */
[----:B------:R-:W-:Y:S02]  /*afc0*/  IADD3.X R35, PT, PT, R29, UR15, R33, P0, !PT ;  /* 0x0000000f1d237c10 */ /* 0x000fe400087fe421 */
[----:B------:R0:W2:Y:S01]  /*afd0*/  LDG.E.U8 R33, desc[UR6][R26.64] ;  /* 0x000000061a217981 */ /* 0x0000a2000c1e1100 */
[----:B------:R-:W-:Y:S01]  /*afe0*/  IMAD R25, R24, UR13, R25 ;  /* 0x0000000d18197c24 */ /* 0x000fe2000f8e0219 */
[----:B------:R-:W-:Y:S01]  /*aff0*/  IADD3 R24, P0, PT, R36, UR14, RZ ;  /* 0x0000000e24187c10 */ /* 0x000fe2000ff1e0ff */
[----:B----4-:R-:W-:Y:S01]  /*b000*/  IMAD R13, R13, UR12, RZ ;  /* 0x0000000c0d0d7c24 */ /* 0x010fe2000f8e02ff */
[----:B------:R-:W2:Y:S01]  /*b010*/  LDG.E.U8 R34, desc[UR6][R34.64] ;  /* 0x0000000622227981 */ /* 0x000ea2000c1e1100 */
[----:B-----5:R-:W-:Y:S01]  /*b020*/  IMAD R15, R15, UR12, RZ ;  /* 0x0000000c0f0f7c24 */ /* 0x020fe2000f8e02ff */
        /* <DEDUP_REMOVED lines=47> */
.L_x_4874:
[----:B------:R-:W-:-:S07]  /*b320*/  MOV R20, R10 ;  /* 0x0000000a00147202 */ /* 0x000fce0000000f00 */
.L_x_4873:
[----:B------:R-:W-:Y:S05]  /*b330*/  BSYNC.RECONVERGENT B3 ;  /* 0x0000000000037941 */ /* 0x000fea0003800200 */
.L_x_4872:
        /* <DEDUP_REMOVED lines=52> */
.L_x_4878:
[----:B------:R-:W-:Y:S05]  /*b680*/  BSYNC.RECONVERGENT B4 ;  /* 0x0000000000047941 */ /* 0x000fea0003800200 */
.L_x_4877:
        /* <DEDUP_REMOVED lines=34> */
.L_x_4880:
[----:B------:R-:W-:Y:S05]  /*b8b0*/  BSYNC.RECONVERGENT B4 ;  /* 0x0000000000047941 */ /* 0x000fea0003800200 */
.L_x_4879:
        /* <DEDUP_REMOVED lines=14> */
.L_x_4876:
[----:B------:R-:W-:Y:S05]  /*b9a0*/  BSYNC.RECONVERGENT B3 ;  /* 0x0000000000037941 */ /* 0x000fea0003800200 */
.L_x_4871:
[----:B------:R-:W-:Y:S05]  /*b9b0*/  BSYNC.RECONVERGENT B2 ;  /* 0x0000000000027941 */ /* 0x000fea0003800200 */
.L_x_4870:
[----:B------:R-:W0:Y:S01]  /*b9c0*/  LDCU.64 UR12, c[0x0][0x710] ;  /* 0x0000e200ff0c77ac */ /* 0x000e220008000a00 */
[----:B------:R-:W-:Y:S02]  /*b9d0*/  IADD3 R3, PT, PT, R3, 0x80, RZ ;  /* 0x0000008003037810 */ /* 0x000fe40007ffe0ff */
[----:B0-----:R-:W-:-:S04]  /*b9e0*/  IADD3 R4, P0, PT, R5, UR12, RZ ;  /* 0x0000000c05047c10 */ /* 0x001fc8000ff1e0ff */
[----:B------:R-:W-:-:S05]  /*b9f0*/  IADD3.X R5, PT, PT, RZ, UR13, RZ, P0, !PT ;  /* 0x0000000dff057c10 */ /* 0x000fca00087fe4ff */
[----:B------:R0:W-:Y:S04]  /*ba00*/  STG.E.U8 desc[UR6][R4.64], R31 ;  /* 0x0000001f04007986 */ /* 0x0001e8000c101106 */
.L_x_4855:
        /* <DEDUP_REMOVED lines=426> */
.L_x_4882:
        /* <DEDUP_REMOVED lines=50> */
.L_x_4888:
        /* <DEDUP_REMOVED lines=78> */
.L_x_4887:
[----:B------:R-:W-:-:S07]  /*dcb0*/  MOV R20, R10 ;  /* 0x0000000a00147202 */ /* 0x000fce0000000f00 */
.L_x_4886:
[----:B------:R-:W-:Y:S05]  /*dcc0*/  BSYNC.RECONVERGENT B3 ;  /* 0x0000000000037941 */ /* 0x000fea0003800200 */
.L_x_4885:
        /* <DEDUP_REMOVED lines=17> */
[----:B------:R-:W-:-:S02]  /*dde0*/  HFMA2 R15, -RZ, RZ, 0, 0 ;  /* 0x00000000ff0f7431 */ /* 0x000fc400000001ff */
[----:B------:R-:W-:Y:S02]  /*ddf0*/  IMAD.MOV.U32 R14, RZ, RZ, R4 ;  /* 0x000000ffff0e7224 */ /* 0x000fe400078e0004 */
        /* <DEDUP_REMOVED lines=33> */
.L_x_4891:
[----:B------:R-:W-:Y:S05]  /*e010*/  BSYNC.RECONVERGENT B4 ;  /* 0x0000000000047941 */ /* 0x000fea0003800200 */
.L_x_4890:
        /* <DEDUP_REMOVED lines=34> */
.L_x_4893:
[----:B------:R-:W-:Y:S05]  /*e240*/  BSYNC.RECONVERGENT B4 ;  /* 0x0000000000047941 */ /* 0x000fea0003800200 */
.L_x_4892:
        /* <DEDUP_REMOVED lines=14> */
.L_x_4889:
[----:B------:R-:W-:Y:S05]  /*e330*/  BSYNC.RECONVERGENT B3 ;  /* 0x0000000000037941 */ /* 0x000fea0003800200 */
.L_x_4884:
[----:B------:R-:W-:Y:S05]  /*e340*/  BSYNC.RECONVERGENT B2 ;  /* 0x0000000000027941 */ /* 0x000fea0003800200 */
.L_x_4883:
[----:B------:R-:W0:Y:S01]  /*e350*/  LDCU.64 UR12, c[0x0][0x710] ;  /* 0x0000e200ff0c77ac */ /* 0x000e220008000a00 */
[----:B------:R-:W-:Y:S02]  /*e360*/  IADD3 R3, PT, PT, R3, 0x80, RZ ;  /* 0x0000008003037810 */ /* 0x000fe40007ffe0ff */
[----:B0-----:R-:W-:-:S04]  /*e370*/  IADD3 R4, P0, PT, R5, UR12, RZ ;  /* 0x0000000c05047c10 */ /* 0x001fc8000ff1e0ff */
[----:B------:R-:W-:-:S05]  /*e380*/  IADD3.X R5, PT, PT, RZ, UR13, RZ, P0, !PT ;  /* 0x0000000dff057c10 */ /* 0x000fca00087fe4ff */
[----:B------:R1:W-:Y:S04]  /*e390*/  STG.E.U8 desc[UR6][R4.64], R31 ;  /* 0x0000001f04007986 */ /* 0x0003e8000c101106 */
.L_x_4868:
        /* <DEDUP_REMOVED lines=426> */
.L_x_4895:
        /* <DEDUP_REMOVED lines=50> */
.L_x_4901:
        /* <DEDUP_REMOVED lines=78> */
.L_x_4900:
[----:B------:R-:W-:-:S07]  /*10640*/  MOV R20, R10 ;  /* 0x0000000a00147202 */ /* 0x000fce0000000f00 */
.L_x_4899:
[----:B------:R-:W-:Y:S05]  /*10650*/  BSYNC.RECONVERGENT B3 ;  /* 0x0000000000037941 */ /* 0x000fea0003800200 */
.L_x_4898:
        /* <DEDUP_REMOVED lines=52> */
.L_x_4904:
[----:B------:R-:W-:Y:S05]  /*109a0*/  BSYNC.RECONVERGENT B4 ;  /* 0x0000000000047941 */ /* 0x000fea0003800200 */
.L_x_4903:
        /* <DEDUP_REMOVED lines=34> */
.L_x_4906:
[----:B------:R-:W-:Y:S05]  /*10bd0*/  BSYNC.RECONVERGENT B4 ;  /* 0x0000000000047941 */ /* 0x000fea0003800200 */
.L_x_4905:
        /* <DEDUP_REMOVED lines=14> */
.L_x_4902:
[----:B------:R-:W-:Y:S05]  /*10cc0*/  BSYNC.RECONVERGENT B3 ;  /* 0x0000000000037941 */ /* 0x000fea0003800200 */
.L_x_4897:
[----:B------:R-:W-:Y:S05]  /*10cd0*/  BSYNC.RECONVERGENT B2 ;  /* 0x0000000000027941 */ /* 0x000fea0003800200 */
.L_x_4896:
[----:B------:R-:W0:Y:S01]  /*10ce0*/  LDCU.64 UR12, c[0x0][0x710] ;  /* 0x0000e200ff0c77ac */ /* 0x000e220008000a00 */
[----:B------:R-:W-:Y:S02]  /*10cf0*/  IADD3 R3, PT, PT, R3, 0x80, RZ ;  /* 0x0000008003037810 */ /* 0x000fe40007ffe0ff */
[----:B0-----:R-:W-:-:S04]  /*10d00*/  IADD3 R4, P0, PT, R5, UR12, RZ ;  /* 0x0000000c05047c10 */ /* 0x001fc8000ff1e0ff */
[----:B------:R-:W-:-:S05]  /*10d10*/  IADD3.X R5, PT, PT, RZ, UR13, RZ, P0, !PT ;  /* 0x0000000dff057c10 */ /* 0x000fca00087fe4ff */
[----:B------:R1:W-:Y:S04]  /*10d20*/  STG.E.U8 desc[UR6][R4.64], R31 ;  /* 0x0000001f04007986 */ /* 0x0003e8000c101106 */
.L_x_4881:
        /* <DEDUP_REMOVED lines=426> */
.L_x_4908:
        /* <DEDUP_REMOVED lines=50> */
.L_x_4914:
        /* <DEDUP_REMOVED lines=78> */
.L_x_4913:
[----:B------:R-:W-:-:S07]  /*12fd0*/  MOV R20, R10 ;  /* 0x0000000a00147202 */ /* 0x000fce0000000f00 */
.L_x_4912:
[----:B------:R-:W-:Y:S05]  /*12fe0*/  BSYNC.RECONVERGENT B3 ;  /* 0x0000000000037941 */ /* 0x000fea0003800200 */
.L_x_4911:
        /* <DEDUP_REMOVED lines=52> */
.L_x_4917:
[----:B------:R-:W-:Y:S05]  /*13330*/  BSYNC.RECONVERGENT B4 ;  /* 0x0000000000047941 */ /* 0x000fea0003800200 */
.L_x_4916:
        /* <DEDUP_REMOVED lines=34> */
.L_x_4919:
[----:B------:R-:W-:Y:S05]  /*13560*/  BSYNC.RECONVERGENT B4 ;  /* 0x0000000000047941 */ /* 0x000fea0003800200 */
.L_x_4918:
        /* <DEDUP_REMOVED lines=14> */
.L_x_4915:
[----:B------:R-:W-:Y:S05]  /*13650*/  BSYNC.RECONVERGENT B3 ;  /* 0x0000000000037941 */ /* 0x000fea0003800200 */
.L_x_4910:
[----:B------:R-:W-:Y:S05]  /*13660*/  BSYNC.RECONVERGENT B2 ;  /* 0x0000000000027941 */ /* 0x000fea0003800200 */
.L_x_4909:
[----:B------:R-:W0:Y:S01]  /*13670*/  LDCU.64 UR12, c[0x0][0x710] ;  /* 0x0000e200ff0c77ac */ /* 0x000e220008000a00 */
[----:B------:R-:W-:Y:S02]  /*13680*/  IADD3 R3, PT, PT, R3, 0x80, RZ ;  /* 0x0000008003037810 */ /* 0x000fe40007ffe0ff */
[----:B0-----:R-:W-:-:S04]  /*13690*/  IADD3 R4, P0, PT, R5, UR12, RZ ;  /* 0x0000000c05047c10 */ /* 0x001fc8000ff1e0ff */
[----:B------:R-:W-:-:S05]  /*136a0*/  IADD3.X R5, PT, PT, RZ, UR13, RZ, P0, !PT ;  /* 0x0000000dff057c10 */ /* 0x000fca00087fe4ff */
[----:B------:R2:W-:Y:S04]  /*136b0*/  STG.E.U8 desc[UR6][R4.64], R31 ;  /* 0x0000001f04007986 */ /* 0x0005e8000c101106 */
.L_x_4894:
        /* <DEDUP_REMOVED lines=427> */
.L_x_4921:
        /* <DEDUP_REMOVED lines=50> */
.L_x_4927:
        /* <DEDUP_REMOVED lines=78> */
.L_x_4926:
[----:B------:R-:W-:-:S07]  /*15970*/  MOV R20, R10 ;  /* 0x0000000a00147202 */ /* 0x000fce0000000f00 */
.L_x_4925:
[----:B------:R-:W-:Y:S05]  /*15980*/  BSYNC.RECONVERGENT B3 ;  /* 0x0000000000037941 */ /* 0x000fea0003800200 */
.L_x_4924:
        /* <DEDUP_REMOVED lines=52> */
.L_x_4930:
[----:B------:R-:W-:Y:S05]  /*15cd0*/  BSYNC.RECONVERGENT B4 ;  /* 0x0000000000047941 */ /* 0x000fea0003800200 */
.L_x_4929:
        /* <DEDUP_REMOVED lines=34> */
.L_x_4932:
[----:B------:R-:W-:Y:S05]  /*15f00*/  BSYNC.RECONVERGENT B4 ;  /* 0x0000000000047941 */ /* 0x000fea0003800200 */
.L_x_4931:
        /* <DEDUP_REMOVED lines=14> */
.L_x_4928:
[----:B------:R-:W-:Y:S05]  /*15ff0*/  BSYNC.RECONVERGENT B3 ;  /* 0x0000000000037941 */ /* 0x000fea0003800200 */
.L_x_4923:
[----:B------:R-:W-:Y:S05]  /*16000*/  BSYNC.RECONVERGENT B2 ;  /* 0x0000000000027941 */ /* 0x000fea0003800200 */
.L_x_4922:
[----:B------:R-:W0:Y:S01]  /*16010*/  LDCU.64 UR12, c[0x0][0x710] ;  /* 0x0000e200ff0c77ac */ /* 0x000e220008000a00 */
[----:B------:R-:W-:Y:S02]  /*16020*/  IADD3 R3, PT, PT, R3, 0x80, RZ ;  /* 0x0000008003037810 */ /* 0x000fe40007ffe0ff */
[----:B0-----:R-:W-:-:S04]  /*16030*/  IADD3 R4, P0, PT, R5, UR12, RZ ;  /* 0x0000000c05047c10 */ /* 0x001fc8000ff1e0ff */
[----:B------:R-:W-:-:S05]  /*16040*/  IADD3.X R5, PT, PT, RZ, UR13, RZ, P0, !PT ;  /* 0x0000000dff057c10 */ /* 0x000fca00087fe4ff */
[----:B------:R2:W-:Y:S04]  /*16050*/  STG.E.U8 desc[UR6][R4.64], R31 ;  /* 0x0000001f04007986 */ /* 0x0005e8000c101106 */
.L_x_4907:
[----:B------:R-:W-:-:S13]  /*16060*/  ISETP.GE.AND P0, PT, R3, UR4, PT ;  /* 0x0000000403007c0c */ /* 0x000fda000bf06270 */
[----:B------:R-:W-:Y:S05]  /*16070*/  @P0 BREAK.RELIABLE B0 ;  /* 0x0000000000000942 */ /* 0x000fea0003800100 */
[----:B------:R-:W-:Y:S05]  /*16080*/  @P0 BRA `(.L_x_4920) ;  /* 0x0000002800600947 */ /* 0x000fea0003800000 */
[----:B------:R-:W-:Y:S05]  /*16090*/  BSYNC.RELIABLE B0 ;  /* 0x0000000000007941 */ /* 0x000fea0003800100 */
.L_x_4854:
        /* <DEDUP_REMOVED lines=424> */
.L_x_4933:
        /* <DEDUP_REMOVED lines=50> */
.L_x_4939:
        /* <DEDUP_REMOVED lines=78> */
.L_x_4938:
[----:B------:R-:W-:-:S07]  /*18320*/  MOV R20, R10 ;  /* 0x0000000a00147202 */ /* 0x000fce0000000f00 */
.L_x_4937:
[----:B------:R-:W-:Y:S05]  /*18330*/  BSYNC.RECONVERGENT B3 ;  /* 0x0000000000037941 */ /* 0x000fea0003800200 */
.L_x_4936:
        /* <DEDUP_REMOVED lines=52> */
.L_x_4942:
[----:B------:R-:W-:Y:S05]  /*18680*/  BSYNC.RECONVERGENT B4 ;  /* 0x0000000000047941 */ /* 0x000fea0003800200 */
.L_x_4941:
        /* <DEDUP_REMOVED lines=34> */
.L_x_4944:
[----:B------:R-:W-:Y:S05]  /*188b0*/  BSYNC.RECONVERGENT B4 ;  /* 0x0000000000047941 */ /* 0x000fea0003800200 */
.L_x_4943:
        /* <DEDUP_REMOVED lines=14> */
.L_x_4940:
[----:B------:R-:W-:Y:S05]  /*189a0*/  BSYNC.RECONVERGENT B3 ;  /* 0x0000000000037941 */ /* 0x000fea0003800200 */
.L_x_4935:
[----:B------:R-:W-:Y:S05]  /*189b0*/  BSYNC.RECONVERGENT B2 ;  /* 0x0000000000027941 */ /* 0x000fea0003800200 */
.L_x_4934:
[----:B------:R-:W0:Y:S01]  /*189c0*/  LDCU.64 UR12, c[0x0][0x710] ;  /* 0x0000e200ff0c77ac */ /* 0x000e220008000a00 */
[----:B------:R-:W-:Y:S02]  /*189d0*/  IADD3 R3, PT, PT, R3, 0x80, RZ ;  /* 0x0000008003037810 */ /* 0x000fe40007ffe0ff */
[----:B0-----:R-:W-:-:S04]  /*189e0*/  IADD3 R4, P0, PT, R5, UR12, RZ ;  /* 0x0000000c05047c10 */ /* 0x001fc8000ff1e0ff */
[----:B------:R-:W-:-:S05]  /*189f0*/  IADD3.X R5, PT, PT, RZ, UR13, RZ, P0, !PT ;  /* 0x0000000dff057c10 */ /* 0x000fca00087fe4ff */
[----:B------:R3:W-:Y:S04]  /*18a00*/  STG.E.U8 desc[UR6][R4.64], R31 ;  /* 0x0000001f04007986 */ /* 0x0007e8000c101106 */
.L_x_4920:
[----:B------:R-:W-:Y:S05]  /*18a10*/  BSYNC.RECONVERGENT B1 ;  /* 0x0000000000017941 */ /* 0x000fea0003800200 */
.L_x_4853:
        /* <DEDUP_REMOVED lines=427> */
.L_x_4945:
        /* <DEDUP_REMOVED lines=30> */
[----:B----4-:R-:W-:Y:S02]  /*1a6b0*/  LEA R12, P2, R10, UR14, 0x3 ;  /* 0x0000000e0a0c7c11 */ /* 0x010fe4000f8418ff */
[----:B------:R-:W-:Y:S02]  /*1a6c0*/  IADD3 R14, P3, PT, R4, UR10, RZ ;  /* 0x0000000a040e7c10 */ /* 0x000fe4000ff7e0ff */
[----:B------:R-:W-:Y:S02]  /*1a6d0*/  IADD3.X R9, PT, PT, RZ, UR9, RZ, P1, !PT ;  /* 0x00000009ff097c10 */ /* 0x000fe40008ffe4ff */
[----:B------:R-:W-:Y:S02]  /*1a6e0*/  IADD3.X R15, PT, PT, R5, UR11, R15, P3, !PT ;  /* 0x0000000b050f7c10 */ /* 0x000fe40009ffe40f */
[----:B------:R-:W-:-:S02]  /*1a6f0*/  LEA.HI.X R13, R10, UR15, R11, 0x3, P2 ;  /* 0x0000000f0a0d7c11 */ /* 0x000fc400090f1c0b */
[----:B------:R-:W-:Y:S01]  /*1a700*/  PRMT R4, RZ, 0x7610, R4 ;  /* 0x00007610ff047816 */ /* 0x000fe20000000004 */
[----:B-12---:R-:W-:Y:S06]  /*1a710*/  @!P0 BRA `(.L_x_4947) ;  /* 0x0000000c000c8947 */ /* 0x006fec0003800000 */
[----:B------:R0:W5:Y:S01]  /*1a720*/  LDG.E.U8 R3, desc[UR6][R14.64] ;  /* 0x000000060e037981 */ /* 0x000162000c1e1100 */
[C---:B------:R-:W-:Y:S01]  /*1a730*/  ISETP.GE.U32.AND P0, PT, R2.reuse, 0x8, PT ;  /* 0x000000080200780c */ /* 0x040fe20003f06070 */
[----:B------:R-:W-:Y:S01]  /*1a740*/  BSSY.RECONVERGENT B2, `(.L_x_4948) ;  /* 0x0000058000027945 */ /* 0x000fe20003800200 */
[----:B------:R-:W-:Y:S02]  /*1a750*/  LOP3.LUT R4, R2, 0x7, RZ, 0xc0, !PT ;  /* 0x0000000702047812 */ /* 0x000fe400078ec0ff */
[----:B------:R-:W-:Y:S02]  /*1a760*/  ISETP.GE.U32.AND.EX P0, PT, R6, RZ, PT, P0 ;  /* 0x000000ff0600720c */ /* 0x000fe40003f06100 */
[----:B------:R-:W-:-:S11]  /*1a770*/  MOV R7, RZ ;  /* 0x000000ff00077202 */ /* 0x000fd60000000f00 */
[----:B0-----:R-:W-:Y:S05]  /*1a780*/  @!P0 BRA `(.L_x_4949) ;  /* 0x00000004004c8947 */ /* 0x001fea0003800000 */
[----:B-----5:R-:W-:Y:S01]  /*1a790*/  PRMT R5, R3, 0x3340, R3 ;  /* 0x0000334003057816 */ /* 0x020fe20000000003 */
[----:B------:R-:W-:Y:S01]  /*1a7a0*/  HFMA2 R7, -RZ, RZ, 0, 0 ;  /* 0x00000000ff077431 */ /* 0x000fe200000001ff */
[----:B------:R-:W-:Y:S01]  /*1a7b0*/  BSSY.RECONVERGENT B3, `(.L_x_4949) ;  /* 0x0000050000037945 */ /* 0x000fe20003800200 */
[----:B------:R-:W-:Y:S02]  /*1a7c0*/  LOP3.LUT R6, R6, 0x7fffffff, RZ, 0xc0, !PT ;  /* 0x7fffffff06067812 */ /* 0x000fe400078ec0ff */
[----:B------:R-:W-:Y:S02]  /*1a7d0*/  LOP3.LUT R32, R2, 0xfffffff8, RZ, 0xc0, !PT ;  /* 0xfffffff802207812 */ /* 0x000fe400078ec0ff */
[----:B------:R-:W-:-:S07]  /*1a7e0*/  PRMT R5, R5, 0x5410, R5 ;  /* 0x0000541005057816 */ /* 0x000fce0000000005 */
.L_x_4950:
        /* <DEDUP_REMOVED lines=10> */
[----:B------:R-:W-:-:S02]  /*1a890*/  MOV R22, R0 ;  /* 0x0000000000167202 */ /* 0x000fc40000000f00 */
[----:B------:R-:W-:Y:S01]  /*1a8a0*/  MOV R23, RZ ;  /* 0x000000ff00177202 */ /* 0x000fe20000000f00 */
[----:B--2---:R-:W-:Y:S02]  /*1a8b0*/  IMAD R25, R25, UR4, RZ ;  /* 0x0000000419197c24 */ /* 0x004fe4000f8e02ff */
        /* <DEDUP_REMOVED lines=8> */
[----:B----4-:R-:W-:Y:S01]  /*1a940*/  IMAD R27, R27, UR4, RZ ;  /* 0x000000041b1b7c24 */ /* 0x010fe2000f8e02ff */
[----:B------:R0:W2:Y:S02]  /*1a950*/  LDG.E.U8 R33, desc[UR6][R34.64] ;  /* 0x0000000622217981 */ /* 0x0000a4000c1e1100 */
[----:B------:R-:W-:Y:S01]  /*1a960*/  IADD3.X R31, PT, PT, R25, UR13, R29, P0, !PT ;  /* 0x0000000d191f7c10 */ /* 0x000fe200087fe41d */
[----:B------:R-:W-:-:S04]  /*1a970*/  IMAD.WIDE.U32 R24, R26, UR4, R22 ;  /* 0x000000041a187c25 */ /* 0x000fc8000f8e0016 */
[----:B------:R-:W-:Y:S01]  /*1a980*/  IMAD R37, R26, UR5, R27 ;  /* 0x000000051a257c24 */ /* 0x000fe2000f8e021b */
[----:B------:R-:W-:Y:S01]  /*1a990*/  IADD3 R24, P0, PT, R24, UR12, RZ ;  /* 0x0000000c18187c10 */ /* 0x000fe2000ff1e0ff */
[----:B-----5:R-:W-:Y:S01]  /*1a9a0*/  IMAD R36, R13, UR4, RZ ;  /* 0x000000040d247c24 */ /* 0x020fe2000f8e02ff */
        /* <DEDUP_REMOVED lines=8> */
[----:B0-----:R-:W-:Y:S01]  /*1aa30*/  IMAD R35, R14, UR5, R13 ;  /* 0x000000050e237c24 */ /* 0x001fe2000f8e020d */
        /* <DEDUP_REMOVED lines=10> */
[----:B------:R0:W3:Y:S01]  /*1aae0*/  LDG.E.U8 R13, desc[UR6][R12.64] ;  /* 0x000000060c0d7981 */ /* 0x0000e2000c1e1100 */
        /* <DEDUP_REMOVED lines=16> */
[----:B0-----:R-:W-:Y:S02]  /*1abf0*/  IADD3 R12, P1, PT, R10, 0x40, RZ ;  /* 0x000000400a0c7810 */ /* 0x001fe40007f3e0ff */
        /* <DEDUP_REMOVED lines=12> */
.L_x_4949:
[----:B------:R-:W-:Y:S05]  /*1acc0*/  BSYNC.RECONVERGENT B2 ;  /* 0x0000000000027941 */ /* 0x000fea0003800200 */
.L_x_4948:
        /* <DEDUP_REMOVED lines=24> */
[----:B----4-:R-:W-:Y:S01]  /*1ae50*/  IMAD.WIDE.U32 R22, R4, UR8, R16 ;  /* 0x0000000804167c25 */ /* 0x010fe2000f8e0010 */
[----:B------:R-:W-:-:S03]  /*1ae60*/  IADD3.X R15, PT, PT, R21, UR11, R15, P1, !PT ;  /* 0x0000000b150f7c10 */ /* 0x000fc60008ffe40f */
[C---:B------:R-:W-:Y:S02]  /*1ae70*/  IMAD.WIDE.U32 R20, R18.reuse, UR8, R16 ;  /* 0x0000000812147c25 */ /* 0x040fe4000f8e0010 */
[----:B------:R-:W2:Y:S02]  /*1ae80*/  LDG.E.U8 R14, desc[UR6][R14.64] ;  /* 0x000000060e0e7981 */ /* 0x000ea4000c1e1100 */
[----:B------:R-:W-:Y:S01]  /*1ae90*/  IMAD R19, R18, UR9, R19 ;  /* 0x0000000912137c24 */ /* 0x000fe2000f8e0213 */
[----:B------:R-:W-:Y:S01]  /*1aea0*/  IADD3 R18, P1, PT, R20, UR10, RZ ;  /* 0x0000000a14127c10 */ /* 0x000fe2000ff3e0ff */
[----:B------:R-:W-:-:S03]  /*1aeb0*/  IMAD.WIDE.U32 R16, R10, UR8, R16 ;  /* 0x000000080a107c25 */ /* 0x000fc6000f8e0010 */
[----:B------:R-:W-:Y:S01]  /*1aec0*/  IADD3.X R19, PT, PT, R21, UR11, R19, P1, !PT ;  /* 0x0000000b15137c10 */ /* 0x000fe20008ffe413 */
[----:B------:R-:W-:Y:S02]  /*1aed0*/  IMAD R11, R11, UR8, RZ ;  /* 0x000000080b0b7c24 */ /* 0x000fe4000f8e02ff */
[----:B------:R-:W-:Y:S02]  /*1aee0*/  IMAD R5, R5, UR8, RZ ;  /* 0x0000000805057c24 */ /* 0x000fe4000f8e02ff */
[----:B------:R-:W-:Y:S01]  /*1aef0*/  IMAD R11, R10, UR9, R11 ;  /* 0x000000090a0b7c24 */ /* 0x000fe2000f8e020b */
[----:B------:R-:W-:Y:S01]  /*1af00*/  IADD3 R10, P1, PT, R16, UR10, RZ ;  /* 0x0000000a100a7c10 */ /* 0x000fe2000ff3e0ff */
[----:B------:R-:W-:Y:S01]  /*1af10*/  IMAD R5, R4, UR9, R5 ;  /* 0x0000000904057c24 */ /* 0x000fe2000f8e0205 */
[----:B------:R-:W-:Y:S01]  /*1af20*/  IADD3 R4, P2, PT, R22, UR10, RZ ;  /* 0x0000000a16047c10 */ /* 0x000fe2000ff5e0ff */
[----:B------:R-:W2:Y:S01]  /*1af30*/  LDG.E.U8 R19, desc[UR6][R18.64] ;  /* 0x0000000612137981 */ /* 0x000ea2000c1e1100 */
[----:B------:R-:W-:-:S02]  /*1af40*/  IADD3.X R11, PT, PT, R17, UR11, R11, P1, !PT ;  /* 0x0000000b110b7c10 */ /* 0x000fc40008ffe40b */
[----:B------:R-:W-:-:S04]  /*1af50*/  IADD3.X R5, PT, PT, R23, UR11, R5, P2, !PT ;  /* 0x0000000b17057c10 */ /* 0x000fc800097fe405 */
        /* <DEDUP_REMOVED lines=11> */
.L_x_4954:
[----:B------:R-:W-:Y:S05]  /*1b010*/  BSYNC.RECONVERGENT B3 ;  /* 0x0000000000037941 */ /* 0x000fea0003800200 */
.L_x_4953:
        /* <DEDUP_REMOVED lines=15> */
[----:B---3--:R-:W-:Y:S02]  /*1b110*/  IMAD R17, R17, UR8, RZ ;  /* 0x0000000811117c24 */ /* 0x008fe4000f8e02ff */
[----:B------:R-:W-:-:S04]  /*1b120*/  IMAD.WIDE.U32 R10, R16, UR8, R10 ;  /* 0x00000008100a7c25 */ /* 0x000fc8000f8e000a */
[----:B------:R-:W-:Y:S01]  /*1b130*/  IMAD R5, R5, UR8, RZ ;  /* 0x0000000805057c24 */ /* 0x000fe2000f8e02ff */
[----:B0-----:R-:W-:Y:S01]  /*1b140*/  IADD3 R10, P2, PT, R10, UR10, RZ ;  /* 0x0000000a0a0a7c10 */ /* 0x001fe2000ff5e0ff */
[----:B------:R-:W-:Y:S02]  /*1b150*/  IMAD R17, R16, UR9, R17 ;  /* 0x0000000910117c24 */ /* 0x000fe4000f8e0211 */
[----:B------:R-:W-:Y:S01]  /*1b160*/  IMAD R5, R4, UR9, R5 ;  /* 0x0000000904057c24 */ /* 0x000fe2000f8e0205 */
[----:B------:R-:W-:Y:S02]  /*1b170*/  IADD3 R4, P1, PT, R14, UR10, RZ ;  /* 0x0000000a0e047c10 */ /* 0x000fe4000ff3e0ff */
        /* <DEDUP_REMOVED lines=12> */
.L_x_4956:
[----:B------:R-:W-:Y:S05]  /*1b240*/  BSYNC.RECONVERGENT B3 ;  /* 0x0000000000037941 */ /* 0x000fea0003800200 */
.L_x_4955:
        /* <DEDUP_REMOVED lines=14> */
.L_x_4952:
[----:B------:R-:W-:Y:S05]  /*1b330*/  BSYNC.RECONVERGENT B2 ;  /* 0x0000000000027941 */ /* 0x000fea0003800200 */
.L_x_4951:
[----:B------:R-:W-:-:S07]  /*1b340*/  PRMT R4, R7, 0x7610, R4 ;  /* 0x0000761007047816 */ /* 0x000fce0000000004 */
.L_x_4947:
[----:B------:R-:W-:Y:S05]  /*1b350*/  BSYNC.RECONVERGENT B1 ;  /* 0x0000000000017941 */ /* 0x000fea0003800200 */
.L_x_4946:
[----:B------:R-:W-:Y:S01]  /*1b360*/  STG.E.U8 desc[UR6][R8.64], R4 ;  /* 0x0000000408007986 */ /* 0x000fe2000c101106 */
[----:B------:R-:W-:Y:S05]  /*1b370*/  EXIT ;  /* 0x000000000000794d */ /* 0x000fea0003800000 */
.L_x_4957:
        /* <DEDUP_REMOVED lines=16> */
.L_x_19024:


//--------------------- .text._ZN2at6native73_GLOBAL__N__c8866d80_35_SparseBinaryOpIntersectionKernel_cu_b2145a98_327112apply_kernelILi128ELi8EZNS1_29binary_op_intersection_kernelINS1_5MulOpEhlEEvRNS_14TensorIteratorEllRKNS_6TensorEbEUliE_EEviT1_ --------------------------
	.section	.text._ZN2at6native73_GLOBAL__N__c8866d80_35_SparseBinaryOpIntersectionKernel_cu_b2145a98_327112apply_kernelILi128ELi8EZNS1_29binary_op_intersection_kernelINS1_5MulOpEhlEEvRNS_14TensorIteratorEllRKNS_6TensorEbEUliE_EEviT1_,"ax",@progbits
	.align	128
.text._ZN2at6native73_GLOBAL__N__c8866d80_35_SparseBinaryOpIntersectionKernel_cu_b2145a98_327112apply_kernelILi128ELi8EZNS1_29binary_op_intersection_kernelINS1_5MulOpEhlEEvRNS_14TensorIteratorEllRKNS_6TensorEbEUliE_EEviT1_:
        .type           _ZN2at6native73_GLOBAL__N__c8866d80_35_SparseBinaryOpIntersectionKernel_cu_b2145a98_327112apply_kernelILi128ELi8EZNS1_29binary_op_intersection_kernelINS1_5MulOpEhlEEvRNS_14TensorIteratorEllRKNS_6TensorEbEUliE_EEviT1_,@function
        .size           _ZN2at6native73_GLOBAL__N__c8866d80_35_SparseBinaryOpIntersectionKernel_cu_b2145a98_327112apply_kernelILi128ELi8EZNS1_29binary_op_intersection_kernelINS1_5MulOpEhlEEvRNS_14TensorIteratorEllRKNS_6TensorEbEUliE_EEviT1_,(.L_x_19025 - _ZN2at6native73_GLOBAL__N__c8866d80_35_SparseBinaryOpIntersectionKernel_cu_b2145a98_327112apply_kernelILi128ELi8EZNS1_29binary_op_intersection_kernelINS1_5MulOpEhlEEvRNS_14TensorIteratorEllRKNS_6TensorEbEUliE_EEviT1_)
        .other          _ZN2at6native73_GLOBAL__N__c8866d80_35_SparseBinaryOpIntersectionKernel_cu_b2145a98_327112apply_kernelILi128ELi8EZNS1_29binary_op_intersection_kernelINS1_5MulOpEhlEEvRNS_14TensorIteratorEllRKNS_6TensorEbEUliE_EEviT1_,@"STO_CUDA_ENTRY STV_DEFAULT"
_ZN2at6native73_GLOBAL__N__c8866d80_35_SparseBinaryOpIntersectionKernel_cu_b2145a98_327112apply_kernelILi128ELi8EZNS1_29binary_op_intersection_kernelINS1_5MulOpEhlEEvRNS_14TensorIteratorEllRKNS_6TensorEbEUliE_EEviT1_:
        /* <DEDUP_REMOVED lines=60> */
.L_x_4964:
        /* <DEDUP_REMOVED lines=18> */
[----:B-----5:R-:W-:Y:S02]  /*04e0*/  IMAD R9, R9, UR18, RZ ;  /* 0x0000001209097c24 */ /* 0x020fe4000f8e02ff */
[----:B------:R-:W-:Y:S01]  /*04f0*/  IMAD.WIDE.U32 R16, R16, UR18, R4 ;  /* 0x0000001210107c25 */ /* 0x000fe2000f8e0004 */
[----:B------:R-:W-:-:S03]  /*0500*/  IADD3 R19, PT, PT, R19, R29, RZ ;  /* 0x0000001d13137210 */ /* 0x000fc60007ffe0ff */
[C---:B------:R-:W-:Y:S01]  /*0510*/  IMAD R29, R8.reuse, UR19, R9 ;  /* 0x00000013081d7c24 */ /* 0x040fe2000f8e0209 */
[----:B------:R-:W-:Y:S01]  /*0520*/  IADD3 R17, PT, PT, R17, R31, RZ ;  /* 0x0000001f11117210 */ /* 0x000fe20007ffe0ff */
[----:B------:R-:W-:Y:S01]  /*0530*/  IMAD.WIDE.U32 R8, R8, UR18, R4 ;  /* 0x0000001208087c25 */ /* 0x000fe2000f8e0004 */
[----:B------:R-:W3:Y:S03]  /*0540*/  LDG.E.U8 R19, desc[UR6][R18.64] ;  /* 0x0000000612137981 */ /* 0x000ee6000c1e1100 */
[----:B------:R-:W-:Y:S02]  /*0550*/  IMAD R11, R11, UR18, RZ ;  /* 0x000000120b0b7c24 */ /* 0x000fe4000f8e02ff */
[----:B------:R-:W-:Y:S02]  /*0560*/  IMAD R33, R21, UR18, RZ ;  /* 0x0000001215217c24 */ /* 0x000fe4000f8e02ff */
[----:B------:R-:W-:-:S02]  /*0570*/  IMAD R15, R15, UR18, RZ ;  /* 0x000000120f0f7c24 */ /* 0x000fc4000f8e02ff */
[----:B------:R-:W-:Y:S01]  /*0580*/  IMAD R13, R13, UR18, RZ ;  /* 0x000000120d0d7c24 */ /* 0x000fe2000f8e02ff */
[----:B------:R-:W-:Y:S01]  /*0590*/  IADD3 R9, PT, PT, R9, R29, RZ ;  /* 0x0000001d09097210 */ /* 0x000fe20007ffe0ff */
[----:B-1----:R-:W-:Y:S01]  /*05a0*/  IMAD R23, R10, UR19, R11 ;  /* 0x000000130a177c24 */ /* 0x002fe2000f8e020b */
[----:B------:R1:W3:Y:S01]  /*05b0*/  LDG.E.U8 R16, desc[UR6][R16.64] ;  /* 0x0000000610107981 */ /* 0x0002e2000c1e1100 */
[----:B------:R-:W-:Y:S02]  /*05c0*/  IMAD R33, R20, UR19, R33 ;  /* 0x0000001314217c24 */ /* 0x000fe4000f8e0221 */
[----:B------:R-:W-:Y:S01]  /*05d0*/  IMAD.WIDE.U32 R10, R10, UR18, R4 ;  /* 0x000000120a0a7c25 */ /* 0x000fe2000f8e0004 */
[----:B------:R-:W4:Y:S03]  /*05e0*/  LDG.E.U8 R8, desc[UR6][R8.64] ;  /* 0x0000000608087981 */ /* 0x000f26000c1e1100 */
[----:B------:R-:W-:-:S02]  /*05f0*/  IMAD R29, R14, UR19, R15 ;  /* 0x000000130e1d7c24 */ /* 0x000fc4000f8e020f */
[----:B------:R-:W-:-:S04]  /*0600*/  IMAD.WIDE.U32 R20, R20, UR18, R4 ;  /* 0x0000001214147c25 */ /* 0x000fc8000f8e0004 */
[----:B-1----:R-:W-:Y:S02]  /*0610*/  IMAD R17, R12, UR19, R13 ;  /* 0x000000130c117c24 */ /* 0x002fe4000f8e020d */
[----:B------:R-:W-:Y:S01]  /*0620*/  IMAD.WIDE.U32 R14, R14, UR18, R4 ;  /* 0x000000120e0e7c25 */ /* 0x000fe2000f8e0004 */
[----:B------:R-:W-:-:S03]  /*0630*/  IADD3 R11, PT, PT, R11, R23, RZ ;  /* 0x000000170b0b7210 */ /* 0x000fc60007ffe0ff */
[----:B------:R-:W-:Y:S01]  /*0640*/  IMAD.WIDE.U32 R12, R12, UR18, R4 ;  /* 0x000000120c0c7c25 */ /* 0x000fe2000f8e0004 */
[----:B------:R-:W-:Y:S02]  /*0650*/  IADD3 R21, PT, PT, R21, R33, RZ ;  /* 0x0000002115157210 */ /* 0x000fe40007ffe0ff */
[----:B------:R-:W-:Y:S01]  /*0660*/  IADD3 R15, PT, PT, R15, R29, RZ ;  /* 0x0000001d0f0f7210 */ /* 0x000fe20007ffe0ff */
[----:B------:R-:W4:Y:S01]  /*0670*/  LDG.E.U8 R11, desc[UR6][R10.64] ;  /* 0x000000060a0b7981 */ /* 0x000f22000c1e1100 */
[----:B------:R-:W-:-:S03]  /*0680*/  IADD3 R13, PT, PT, R13, R17, RZ ;  /* 0x000000110d0d7210 */ /* 0x000fc60007ffe0ff */
[----:B------:R-:W2:Y:S04]  /*0690*/  LDG.E.U8 R21, desc[UR6][R20.64] ;  /* 0x0000000614157981 */ /* 0x000ea8000c1e1100 */
[----:B------:R-:W5:Y:S04]  /*06a0*/  LDG.E.U8 R12, desc[UR6][R12.64] ;  /* 0x000000060c0c7981 */ /* 0x000f68000c1e1100 */
[----:B------:R-:W5:Y:S01]  /*06b0*/  LDG.E.U8 R15, desc[UR6][R14.64] ;  /* 0x000000060e0f7981 */ /* 0x000f62000c1e1100 */
[----:B------:R-:W-:-:S04]  /*06c0*/  IADD3 R28, P0, PT, R28, -0x8, RZ ;  /* 0xfffffff81c1c7810 */ /* 0x000fc80007f1e0ff */
[----:B------:R-:W-:Y:S02]  /*06d0*/  IADD3.X R26, PT, PT, R26, -0x1, RZ, P0, !PT ;  /* 0xffffffff1a1a7810 */ /* 0x000fe400007fe4ff */
[----:B------:R-:W-:-:S04]  /*06e0*/  ISETP.NE.U32.AND P0, PT, R28, RZ, PT ;  /* 0x000000ff1c00720c */ /* 0x000fc80003f05070 */
[----:B------:R-:W-:Y:S02]  /*06f0*/  ISETP.NE.AND.EX P0, PT, R26, RZ, PT, P0 ;  /* 0x000000ff1a00720c */ /* 0x000fe40003f05300 */
[----:B------:R-:W-:-:S04]  /*0700*/  IADD3 R6, P1, PT, R6, 0x40, RZ ;  /* 0x0000004006067810 */ /* 0x000fc80007f3e0ff */
[----:B------:R-:W-:Y:S02]  /*0710*/  IADD3.X R7, PT, PT, RZ, R7, RZ, P1, !PT ;  /* 0x00000007ff077210 */ /* 0x000fe40000ffe4ff */
[----:B---3--:R-:W-:Y:S02]  /*0720*/  PRMT R16, R19, 0x3340, R16 ;  /* 0x0000334013107816 */ /* 0x008fe40000000010 */
[----:B----4-:R-:W-:Y:S02]  /*0730*/  PRMT R17, R11, 0x3340, R8 ;  /* 0x000033400b117816 */ /* 0x010fe40000000008 */
[----:B--2---:R-:W-:-:S04]  /*0740*/  PRMT R21, R21, 0x3340, R22 ;  /* 0x0000334015157816 */ /* 0x004fc80000000016 */
[----:B------:R-:W-:Y:S02]  /*0750*/  PRMT R16, R16, 0x5410, R21 ;  /* 0x0000541010107816 */ /* 0x000fe40000000015 */
[----:B-----5:R-:W-:-:S04]  /*0760*/  PRMT R8, R15, 0x3340, R12 ;  /* 0x000033400f087816 */ /* 0x020fc8000000000c */
[----:B------:R-:W-:Y:S01]  /*0770*/  PRMT R8, R8, 0x5410, R17 ;  /* 0x0000541008087816 */ /* 0x000fe20000000011 */
[----:B------:R-:W-:-:S04]  /*0780*/  IDP.4A.U8.U8 R16, R16, R25, RZ ;  /* 0x0000001910107226 */ /* 0x000fc800000000ff */
[----:B------:R-:W-:-:S05]  /*0790*/  IDP.4A.U8.U8 R9, R8, R25, RZ ;  /* 0x0000001908097226 */ /* 0x000fca00000000ff */
[----:B------:R-:W-:-:S04]  /*07a0*/  IADD3 R16, PT, PT, R16, R9, RZ ;  /* 0x0000000910107210 */ /* 0x000fc80007ffe0ff */
[----:B------:R-:W-:Y:S01]  /*07b0*/  IADD3 R27, PT, PT, R16, R27, RZ ;  /* 0x0000001b101b7210 */ /* 0x000fe20007ffe0ff */
[----:B------:R-:W-:Y:S06]  /*07c0*/  @P0 BRA `(.L_x_4964) ;  /* 0xfffffff800fc0947 */ /* 0x000fec000383ffff */
.L_x_4963:
        /* <DEDUP_REMOVED lines=42> */
[----:B------:R-:W-:-:S05]  /*0a70*/  IDP.4A.U8.U8 R8, R8, R17, RZ ;  /* 0x0000001108087226 */ /* 0x000fca00000000ff */
[----:B------:R-:W-:-:S07]  /*0a80*/  IADD3 R27, PT, PT, R8, R27, RZ ;  /* 0x0000001b081b7210 */ /* 0x000fce0007ffe0ff */
.L_x_4966:
        /* <DEDUP_REMOVED lines=19> */
[----:B------:R-:W2:Y:S04]  /*0bc0*/  LDG.E.U8 R9, desc[UR6][R8.64] ;  /* 0x0000000608097981 */ /* 0x000ea8000c1e1100 */
[----:B------:R-:W2:Y:S01]  /*0bd0*/  LDG.E.U8 R10, desc[UR6][R10.64] ;  /* 0x000000060a0a7981 */ /* 0x000ea2000c1e1100 */
[----:B------:R-:W-:Y:S02]  /*0be0*/  PRMT R0, R0, 0x3340, R0 ;  /* 0x0000334000007816 */ /* 0x000fe40000000000 */
[----:B-----5:R-:W-:-:S04]  /*0bf0*/  PRMT R5, R2, 0x3340, R2 ;  /* 0x0000334002057816 */ /* 0x020fc80000000002 */
[----:B------:R-:W-:Y:S02]  /*0c00*/  PRMT R5, R5, 0x5410, R0 ;  /* 0x0000541005057816 */ /* 0x000fe40000000000 */
[----:B------:R-:W-:-:S04]  /*0c10*/  IADD3 R6, P0, PT, R6, 0x10, RZ ;  /* 0x0000001006067810 */ /* 0x000fc80007f1e0ff */
[----:B------:R-:W-:Y:S02]  /*0c20*/  IADD3.X R7, PT, PT, RZ, R7, RZ, P0, !PT ;  /* 0x00000007ff077210 */ /* 0x000fe400007fe4ff */
[----:B--2---:R-:W-:-:S05]  /*0c30*/  PRMT R0, R9, 0x5410, R10 ;  /* 0x0000541009007816 */ /* 0x004fca000000000a */
[----:B------:R-:W-:-:S05]  /*0c40*/  IDP.2A.LO.U16.U8 R0, R0, R5, RZ ;  /* 0x0000000500007226 */ /* 0x000fca00000010ff */
[----:B------:R-:W-:-:S07]  /*0c50*/  IADD3 R27, PT, PT, R0, R27, RZ ;  /* 0x0000001b001b7210 */ /* 0x000fce0007ffe0ff */
.L_x_4967:
        /* <DEDUP_REMOVED lines=10> */
[----:B------:R-:W2:Y:S02]  /*0d00*/  LDG.E.U8 R6, desc[UR6][R6.64] ;  /* 0x0000000606067981 */ /* 0x000ea4000c1e1100 */
[----:B--2--5:R-:W-:-:S07]  /*0d10*/  IMAD R27, R2, R6, R27 ;  /* 0x00000006021b7224 */ /* 0x024fce00078e021b */
.L_x_4965:
[----:B-----5:R-:W-:-:S07]  /*0d20*/  PRMT R2, R27, 0x7610, R2 ;  /* 0x000076101b027816 */ /* 0x020fce0000000002 */
.L_x_4962:
        /* <DEDUP_REMOVED lines=43> */
[----:B------:R-:W-:Y:S02]  /*0fe0*/  LOP3.LUT R8, R0, 0xfffffff8, RZ, 0xc0, !PT ;  /* 0xfffffff800087812 */ /* 0x000fe400078ec0ff */
[----:B------:R-:W-:Y:S02]  /*0ff0*/  MOV R7, RZ ;  /* 0x000000ff00077202 */ /* 0x000fe40000000f00 */
[----:B------:R-:W-:-:S07]  /*1000*/  PRMT R5, R5, 0x5410, R5 ;  /* 0x0000541005057816 */ /* 0x000fce0000000005 */
.L_x_4971:
        /* <DEDUP_REMOVED lines=21> */
[----:B-----5:R-:W-:Y:S01]  /*1160*/  IMAD R9, R19, UR18, RZ ;  /* 0x0000001213097c24 */ /* 0x020fe2000f8e02ff */
[----:B------:R-:W-:Y:S01]  /*1170*/  IADD3 R25, PT, PT, R25, R31, RZ ;  /* 0x0000001f19197210 */ /* 0x000fe20007ffe0ff */
[----:B------:R-:W-:Y:S01]  /*1180*/  IMAD R21, R21, UR18, RZ ;  /* 0x0000001215157c24 */ /* 0x000fe2000f8e02ff */
[----:B------:R-:W3:Y:S01]  /*1190*/  LDG.E.U8 R27, desc[UR6][R26.64] ;  /* 0x000000061a1b7981 */ /* 0x000ee2000c1e1100 */
[----:B------:R-:W-:Y:S02]  /*11a0*/  IMAD R33, R23, UR18, RZ ;  /* 0x0000001217217c24 */ /* 0x000fe4000f8e02ff */
[----:B------:R-:W-:Y:S01]  /*11b0*/  IMAD R17, R17, UR18, RZ ;  /* 0x0000001211117c24 */ /* 0x000fe2000f8e02ff */
[----:B------:R4:W3:Y:S01]  /*11c0*/  LDG.E.U8 R24, desc[UR6][R24.64] ;  /* 0x0000000618187981 */ /* 0x0008e2000c1e1100 */
[----:B------:R-:W-:Y:S02]  /*11d0*/  IMAD R13, R13, UR18, RZ ;  /* 0x000000120d0d7c24 */ /* 0x000fe4000f8e02ff */
[----:B------:R-:W-:-:S02]  /*11e0*/  IMAD R31, R18, UR19, R9 ;  /* 0x00000013121f7c24 */ /* 0x000fc4000f8e0209 */
[----:B------:R-:W-:Y:S02]  /*11f0*/  IMAD R9, R20, UR19, R21 ;  /* 0x0000001314097c24 */ /* 0x000fe4000f8e0215 */
[----:B------:R-:W-:Y:S02]  /*1200*/  IMAD R33, R22, UR19, R33 ;  /* 0x0000001316217c24 */ /* 0x000fe4000f8e0221 */
[----:B------:R-:W-:-:S04]  /*1210*/  IMAD.WIDE.U32 R20, R20, UR18, R10 ;  /* 0x0000001214147c25 */ /* 0x000fc8000f8e000a */
[----:B-1----:R-:W-:Y:S02]  /*1220*/  IMAD R29, R16, UR19, R17 ;  /* 0x00000013101d7c24 */ /* 0x002fe4000f8e0211 */
[----:B------:R-:W-:-:S04]  /*1230*/  IMAD.WIDE.U32 R22, R22, UR18, R10 ;  /* 0x0000001216167c25 */ /* 0x000fc8000f8e000a */
[----:B------:R-:W-:-:S04]  /*1240*/  IMAD.WIDE.U32 R18, R18, UR18, R10 ;  /* 0x0000001212127c25 */ /* 0x000fc8000f8e000a */
[----:B----4-:R-:W-:Y:S02]  /*1250*/  IMAD R25, R12, UR19, R13 ;  /* 0x000000130c197c24 */ /* 0x010fe4000f8e020d */
[----:B------:R-:W-:Y:S01]  /*1260*/  IMAD.WIDE.U32 R16, R16, UR18, R10 ;  /* 0x0000001210107c25 */ /* 0x000fe2000f8e000a */
[----:B------:R-:W-:-:S03]  /*1270*/  IADD3 R21, PT, PT, R21, R9, RZ ;  /* 0x0000000915157210 */ /* 0x000fc60007ffe0ff */
[----:B------:R-:W-:Y:S01]  /*1280*/  IMAD.WIDE.U32 R12, R12, UR18, R10 ;  /* 0x000000120c0c7c25 */ /* 0x000fe2000f8e000a */
[----:B------:R-:W-:Y:S02]  /*1290*/  IADD3 R23, PT, PT, R23, R33, RZ ;  /* 0x0000002117177210 */ /* 0x000fe40007ffe0ff */
[----:B------:R-:W-:Y:S01]  /*12a0*/  IADD3 R19, PT, PT, R19, R31, RZ ;  /* 0x0000001f13137210 */ /* 0x000fe20007ffe0ff */
[----:B------:R-:W4:Y:S01]  /*12b0*/  LDG.E.U8 R21, desc[UR6][R20.64] ;  /* 0x0000000614157981 */ /* 0x000f22000c1e1100 */
[----:B------:R-:W-:Y:S02]  /*12c0*/  IADD3 R17, PT, PT, R17, R29, RZ ;  /* 0x0000001d11117210 */ /* 0x000fe40007ffe0ff */
[----:B------:R-:W-:Y:S01]  /*12d0*/  IADD3 R13, PT, PT, R13, R25, RZ ;  /* 0x000000190d0d7210 */ /* 0x000fe20007ffe0ff */
[----:B------:R-:W4:Y:S04]  /*12e0*/  LDG.E.U8 R18, desc[UR6][R18.64] ;  /* 0x0000000612127981 */ /* 0x000f28000c1e1100 */
[----:B------:R-:W2:Y:S04]  /*12f0*/  LDG.E.U8 R23, desc[UR6][R22.64] ;  /* 0x0000000616177981 */ /* 0x000ea8000c1e1100 */
[----:B------:R-:W5:Y:S04]  /*1300*/  LDG.E.U8 R12, desc[UR6][R12.64] ;  /* 0x000000060c0c7981 */ /* 0x000f68000c1e1100 */
[----:B------:R-:W5:Y:S01]  /*1310*/  LDG.E.U8 R17, desc[UR6][R16.64] ;  /* 0x0000000610117981 */ /* 0x000f62000c1e1100 */
[----:B------:R-:W-:-:S04]  /*1320*/  IADD3 R8, P0, PT, R8, -0x8, RZ ;  /* 0xfffffff808087810 */ /* 0x000fc80007f1e0ff */
[----:B------:R-:W-:Y:S02]  /*1330*/  IADD3.X R6, PT, PT, R6, -0x1, RZ, P0, !PT ;  /* 0xffffffff06067810 */ /* 0x000fe400007fe4ff */
[----:B------:R-:W-:-:S04]  /*1340*/  ISETP.NE.U32.AND P0, PT, R8, RZ, PT ;  /* 0x000000ff0800720c */ /* 0x000fc80003f05070 */
[----:B------:R-:W-:Y:S02]  /*1350*/  ISETP.NE.AND.EX P0, PT, R6, RZ, PT, P0 ;  /* 0x000000ff0600720c */ /* 0x000fe40003f05300 */
[----:B---3--:R-:W-:Y:S02]  /*1360*/  PRMT R24, R27, 0x3340, R24 ;  /* 0x000033401b187816 */ /* 0x008fe40000000018 */
[----:B----4-:R-:W-:Y:S02]  /*1370*/  PRMT R9, R21, 0x3340, R18 ;  /* 0x0000334015097816 */ /* 0x010fe40000000012 */
[----:B--2---:R-:W-:-:S04]  /*1380*/  PRMT R23, R23, 0x3340, R28 ;  /* 0x0000334017177816 */ /* 0x004fc8000000001c */
[----:B------:R-:W-:Y:S02]  /*1390*/  PRMT R24, R24, 0x5410, R23 ;  /* 0x0000541018187816 */ /* 0x000fe40000000017 */
[----:B-----5:R-:W-:-:S04]  /*13a0*/  PRMT R18, R17, 0x3340, R12 ;  /* 0x0000334011127816 */ /* 0x020fc8000000000c */
[----:B------:R-:W-:Y:S01]  /*13b0*/  PRMT R18, R18, 0x5410, R9 ;  /* 0x0000541012127816 */ /* 0x000fe20000000009 */
[----:B------:R-:W-:-:S04]  /*13c0*/  IDP.4A.U8.U8 R24, R24, R5, RZ ;  /* 0x0000000518187226 */ /* 0x000fc800000000ff */
[----:B------:R-:W-:Y:S01]  /*13d0*/  IDP.4A.U8.U8 R9, R18, R5, RZ ;  /* 0x0000000512097226 */ /* 0x000fe200000000ff */
[----:B------:R-:W-:-:S04]  /*13e0*/  IADD3 R12, P1, PT, R14, 0x40, RZ ;  /* 0x000000400e0c7810 */ /* 0x000fc80007f3e0ff */
[----:B------:R-:W-:Y:S02]  /*13f0*/  IADD3 R24, PT, PT, R24, R9, RZ ;  /* 0x0000000918187210 */ /* 0x000fe40007ffe0ff */
[----:B------:R-:W-:Y:S02]  /*1400*/  IADD3.X R9, PT, PT, RZ, R15, RZ, P1, !PT ;  /* 0x0000000fff097210 */ /* 0x000fe40000ffe4ff */
[----:B------:R-:W-:Y:S02]  /*1410*/  IADD3 R7, PT, PT, R24, R7, RZ ;  /* 0x0000000718077210 */ /* 0x000fe40007ffe0ff */
[----:B------:R-:W-:Y:S01]  /*1420*/  MOV R14, R12 ;  /* 0x0000000c000e7202 */ /* 0x000fe20000000f00 */
[----:B------:R-:W-:Y:S06]  /*1430*/  @P0 BRA `(.L_x_4971) ;  /* 0xfffffff800f40947 */ /* 0x000fec000383ffff */
[----:B------:R-:W-:-:S07]  /*1440*/  MOV R8, R12 ;  /* 0x0000000c00087202 */ /* 0x000fce0000000f00 */
.L_x_4970:
        /* <DEDUP_REMOVED lines=42> */
[----:B------:R-:W-:-:S05]  /*16f0*/  IDP.4A.U8.U8 R10, R10, R17, RZ ;  /* 0x000000110a0a7226 */ /* 0x000fca00000000ff */
[----:B------:R-:W-:-:S07]  /*1700*/  IADD3 R7, PT, PT, R10, R7, RZ ;  /* 0x000000070a077210 */ /* 0x000fce0007ffe0ff */
.L_x_4973:
        /* <DEDUP_REMOVED lines=29> */
.L_x_4974:
        /* <DEDUP_REMOVED lines=12> */
.L_x_4972:
[----:B-----5:R-:W-:-:S07]  /*19a0*/  PRMT R2, R7, 0x7610, R2 ;  /* 0x0000761007027816 */ /* 0x020fce0000000002 */
.L_x_4969:
[----:B------:R-:W1:Y:S01]  /*19b0*/  LDC.64 R4, c[0x0][0x710] ;  /* 0x0001c400ff047b82 */ /* 0x000e620000000a00 */
[----:B------:R-:W-:Y:S01]  /*19c0*/  IADD3 R3, PT, PT, R3, 0x80, RZ ;  /* 0x0000008003037810 */ /* 0x000fe20007ffe0ff */
[----:B-1----:R1:W-:Y:S06]  /*19d0*/  STG.E.U8 desc[UR6][R4.64], R2 ;  /* 0x0000000204007986 */ /* 0x0023ec000c101106 */
.L_x_4961:
        /* <DEDUP_REMOVED lines=40> */
[----:B------:R-:W-:Y:S02]  /*1c60*/  LOP3.LUT R8, R0, 0xfffffff8, RZ, 0xc0, !PT ;  /* 0xfffffff800087812 */ /* 0x000fe400078ec0ff */
[----:B------:R-:W-:Y:S02]  /*1c70*/  MOV R7, RZ ;  /* 0x000000ff00077202 */ /* 0x000fe40000000f00 */
[----:B------:R-:W-:-:S07]  /*1c80*/  PRMT R5, R5, 0x5410, R5 ;  /* 0x0000541005057816 */ /* 0x000fce0000000005 */
.L_x_4979:
        /* <DEDUP_REMOVED lines=21> */
[----:B----4-:R-:W-:Y:S01]  /*1de0*/  IMAD R9, R19, UR16, RZ ;  /* 0x0000001013097c24 */ /* 0x010fe2000f8e02ff */
[----:B------:R-:W-:Y:S01]  /*1df0*/  IADD3 R25, PT, PT, R25, R31, RZ ;  /* 0x0000001f19197210 */ /* 0x000fe20007ffe0ff */
[----:B-----5:R-:W-:Y:S01]  /*1e00*/  IMAD R21, R21, UR16, RZ ;  /* 0x0000001015157c24 */ /* 0x020fe2000f8e02ff */
        /* <DEDUP_REMOVED lines=9> */
[----:B0-----:R-:W-:Y:S02]  /*1ea0*/  IMAD R29, R16, UR17, R17 ;  /* 0x00000011101d7c24 */ /* 0x001fe4000f8e0211 */
[----:B------:R-:W-:-:S04]  /*1eb0*/  IMAD.WIDE.U32 R22, R22, UR16, R10 ;  /* 0x0000001016167c25 */ /* 0x000fc8000f8e000a */
        /* <DEDUP_REMOVED lines=32> */
[----:B------:R-:W-:Y:S05]  /*20c0*/  BSYNC.RECONVERGENT B2 ;  /* 0x0000000000027941 */ /* 0x000fea0003800200 */
.L_x_4978:
[----:B------:R-:W-:-:S07]  /*20d0*/  MOV R8, R12 ;  /* 0x0000000c00087202 */ /* 0x000fce0000000f00 */
.L_x_4977:
        /* <DEDUP_REMOVED lines=44> */
.L_x_4981:
        /* <DEDUP_REMOVED lines=29> */
.L_x_4982:
        /* <DEDUP_REMOVED lines=12> */
.L_x_4980:
[----:B-----5:R-:W-:-:S07]  /*2630*/  PRMT R2, R7, 0x7610, R2 ;  /* 0x0000761007027816 */ /* 0x020fce0000000002 */
.L_x_4976:
[----:B------:R-:W1:Y:S01]  /*2640*/  LDC.64 R4, c[0x0][0x710] ;  /* 0x0001c400ff047b82 */ /* 0x000e620000000a00 */
[----:B------:R-:W-:Y:S01]  /*2650*/  IADD3 R3, PT, PT, R3, 0x80, RZ ;  /* 0x0000008003037810 */ /* 0x000fe20007ffe0ff */
[----:B-1----:R2:W-:Y:S06]  /*2660*/  STG.E.U8 desc[UR6][R4.64], R2 ;  /* 0x0000000204007986 */ /* 0x0025ec000c101106 */
.L_x_4968:
        /* <DEDUP_REMOVED lines=43> */
.L_x_4987:
        /* <DEDUP_REMOVED lines=67> */
[----:B0-----:R-:W-:Y:S05]  /*2d50*/  BSYNC.RECONVERGENT B2 ;  /* 0x0000000000027941 */ /* 0x001fea0003800200 */
.L_x_4986:
[----:B------:R-:W-:-:S07]  /*2d60*/  MOV R8, R12 ;  /* 0x0000000c00087202 */ /* 0x000fce0000000f00 */
.L_x_4985:
        /* <DEDUP_REMOVED lines=44> */
.L_x_4989:
        /* <DEDUP_REMOVED lines=29> */
.L_x_4990:
        /* <DEDUP_REMOVED lines=12> */
.L_x_4988:
[----:B-----5:R-:W-:-:S07]  /*32c0*/  PRMT R2, R7, 0x7610, R2 ;  /* 0x0000761007027816 */ /* 0x020fce0000000002 */
.L_x_4984:
[----:B------:R-:W1:Y:S01]  /*32d0*/  LDC.64 R4, c[0x0][0x710] ;  /* 0x0001c400ff047b82 */ /* 0x000e620000000a00 */
[----:B------:R-:W-:Y:S01]  /*32e0*/  IADD3 R3, PT, PT, R3, 0x80, RZ ;  /* 0x0000008003037810 */ /* 0x000fe20007ffe0ff */
[----:B-1----:R2:W-:Y:S06]  /*32f0*/  STG.E.U8 desc[UR6][R4.64], R2 ;  /* 0x0000000204007986 */ /* 0x0025ec000c101106 */
.L_x_4975:
        /* <DEDUP_REMOVED lines=43> */
.L_x_4995:
        /* <DEDUP_REMOVED lines=68> */
.L_x_4994:
[----:B------:R-:W-:-:S07]  /*39f0*/  MOV R8, R12 ;  /* 0x0000000c00087202 */ /* 0x000fce0000000f00 */
.L_x_4993:
        /* <DEDUP_REMOVED lines=44> */
.L_x_4997:
        /* <DEDUP_REMOVED lines=29> */
.L_x_4998:
        /* <DEDUP_REMOVED lines=12> */
.L_x_4996:
[----:B-----5:R-:W-:-:S07]  /*3f50*/  PRMT R2, R7, 0x7610, R2 ;  /* 0x0000761007027816 */ /* 0x020fce0000000002 */
.L_x_4992:
[----:B------:R-:W1:Y:S01]  /*3f60*/  LDC.64 R4, c[0x0][0x710] ;  /* 0x0001c400ff047b82 */ /* 0x000e620000000a00 */
[----:B------:R-:W-:Y:S01]  /*3f70*/  IADD3 R3, PT, PT, R3, 0x80, RZ ;  /* 0x0000008003037810 */ /* 0x000fe20007ffe0ff */
[----:B-1----:R3:W-:Y:S06]  /*3f80*/  STG.E.U8 desc[UR6][R4.64], R2 ;  /* 0x0000000204007986 */ /* 0x0027ec000c101106 */
.L_x_4983:
        /* <DEDUP_REMOVED lines=44> */
.L_x_5003:
        /* <DEDUP_REMOVED lines=68> */
.L_x_5002:
[----:B------:R-:W-:-:S07]  /*4690*/  MOV R8, R12 ;  /* 0x0000000c00087202 */ /* 0x000fce0000000f00 */
.L_x_5001:
        /* <DEDUP_REMOVED lines=44> */
.L_x_5005:
        /* <DEDUP_REMOVED lines=29> */
.L_x_5006:
        /* <DEDUP_REMOVED lines=12> */
.L_x_5004:
[----:B-----5:R-:W-:-:S07]  /*4bf0*/  PRMT R2, R7, 0x7610, R2 ;  /* 0x0000761007027816 */ /* 0x020fce0000000002 */
.L_x_5000:
[----:B------:R-:W1:Y:S01]  /*4c00*/  LDC.64 R4, c[0x0][0x710] ;  /* 0x0001c400ff047b82 */ /* 0x000e620000000a00 */
[----:B------:R-:W-:Y:S01]  /*4c10*/  IADD3 R3, PT, PT, R3, 0x80, RZ ;  /* 0x0000008003037810 */ /* 0x000fe20007ffe0ff */
[----:B-1----:R3:W-:Y:S06]  /*4c20*/  STG.E.U8 desc[UR6][R4.64], R2 ;  /* 0x0000000204007986 */ /* 0x0027ec000c101106 */
.L_x_4991:
[----:B------:R-:W-:-:S13]  /*4c30*/  ISETP.GE.AND P0, PT, R3, UR4, PT ;  /* 0x0000000403007c0c */ /* 0x000fda000bf06270 */
[----:B------:R-:W-:Y:S05]  /*4c40*/  @P0 BREAK.RELIABLE B0 ;  /* 0x0000000000000942 */ /* 0x000fea0003800100 */
[----:B------:R-:W-:Y:S05]  /*4c50*/  @P0 BRA `(.L_x_4999) ;  /* 0x0000000c00200947 */ /* 0x000fea0003800000 */
[----:B0-----:R-:W-:Y:S05]  /*4c60*/  BSYNC.RELIABLE B0 ;  /* 0x0000000000007941 */ /* 0x001fea0003800100 */
.L_x_4960:
        /* <DEDUP_REMOVED lines=38> */
[----:B------:R-:W-:Y:S02]  /*4ed0*/  LOP3.LUT R8, R0, 0xfffffff8, RZ, 0xc0, !PT ;  /* 0xfffffff800087812 */ /* 0x000fe400078ec0ff */
[----:B------:R-:W-:Y:S02]  /*4ee0*/  MOV R7, RZ ;  /* 0x000000ff00077202 */ /* 0x000fe40000000f00 */
[----:B------:R-:W-:-:S07]  /*4ef0*/  PRMT R5, R5, 0x5410, R5 ;  /* 0x0000541005057816 */ /* 0x000fce0000000005 */
.L_x_5010:
        /* <DEDUP_REMOVED lines=68> */
.L_x_5009:
[----:B------:R-:W-:-:S07]  /*5340*/  MOV R8, R12 ;  /* 0x0000000c00087202 */ /* 0x000fce0000000f00 */
.L_x_5008:
        /* <DEDUP_REMOVED lines=42> */
[----:B------:R-:W-:-:S05]  /*55f0*/  IDP.4A.U8.U8 R10, R10, R17, RZ ;  /* 0x000000110a0a7226 */ /* 0x000fca00000000ff */
[----:B------:R-:W-:-:S07]  /*5600*/  IADD3 R7, PT, PT, R10, R7, RZ ;  /* 0x000000070a077210 */ /* 0x000fce0007ffe0ff */
.L_x_5012:
        /* <DEDUP_REMOVED lines=29> */
.L_x_5013:
        /* <DEDUP_REMOVED lines=10> */
[----:B------:R-:W2:Y:S02]  /*5880*/  LDG.E.U8 R8, desc[UR6][R8.64] ;  /* 0x0000000608087981 */ /* 0x000ea4000c1e1100 */
[----:B--2--5:R-:W-:-:S07]  /*5890*/  IMAD R7, R2, R8, R7 ;  /* 0x0000000802077224 */ /* 0x024fce00078e0207 */
.L_x_5011:
[----:B-----5:R-:W-:-:S07]  /*58a0*/  PRMT R2, R7, 0x7610, R2 ;  /* 0x0000761007027816 */ /* 0x020fce0000000002 */
.L_x_5007:
[----:B------:R-:W0:Y:S01]  /*58b0*/  LDC.64 R4, c[0x0][0x710] ;  /* 0x0001c400ff047b82 */ /* 0x000e220000000a00 */
[----:B------:R-:W-:Y:S01]  /*58c0*/  IADD3 R3, PT, PT, R3, 0x80, RZ ;  /* 0x0000008003037810 */ /* 0x000fe20007ffe0ff */
[----:B0-----:R4:W-:Y:S06]  /*58d0*/  STG.E.U8 desc[UR6][R4.64], R2 ;  /* 0x0000000204007986 */ /* 0x0019ec000c101106 */
.L_x_4999:
[----:B0-----:R-:W-:Y:S05]  /*58e0*/  BSYNC.RECONVERGENT B1 ;  /* 0x0000000000017941 */ /* 0x001fea0003800200 */
.L_x_4959:
        /* <DEDUP_REMOVED lines=40> */
[----:B------:R-:W-:Y:S02]  /*5b70*/  MOV R7, R5 ;  /* 0x0000000500077202 */ /* 0x000fe40000000f00 */
[----:B------:R-:W-:Y:S02]  /*5b80*/  LOP3.LUT R26, R0, 0xfffffff8, RZ, 0xc0, !PT ;  /* 0xfffffff8001a7812 */ /* 0x000fe400078ec0ff */
[----:B------:R-:W-:Y:S02]  /*5b90*/  MOV R27, RZ ;  /* 0x000000ff001b7202 */ /* 0x000fe40000000f00 */
[----:B------:R-:W-:-:S07]  /*5ba0*/  PRMT R24, R24, 0x5410, R24 ;  /* 0x0000541018187816 */ /* 0x000fce0000000018 */
.L_x_5016:
        /* <DEDUP_REMOVED lines=15> */
[C---:B------:R-:W-:Y:S02]  /*5ca0*/  IMAD R29, R16.reuse, UR5, R17 ;  /* 0x00000005101d7c24 */ /* 0x040fe4000f8e0211 */
[----:B------:R-:W-:Y:S01]  /*5cb0*/  IMAD.WIDE.U32 R16, R16, UR4, R2 ;  /* 0x0000000410107c25 */ /* 0x000fe2000f8e0002 */
[----:B------:R0:W2:Y:S03]  /*5cc0*/  LDG.E.U8 R14, desc[UR6][R14.64] ;  /* 0x000000060e0e7981 */ /* 0x0000a6000c1e1100 */
[----:B------:R-:W-:-:S02]  /*5cd0*/  IMAD R31, R20, UR5, R31 ;  /* 0x00000005141f7c24 */ /* 0x000fc4000f8e021f */
[----:B----4-:R-:W-:Y:S02]  /*5ce0*/  IMAD R11, R11, UR4, RZ ;  /* 0x000000040b0b7c24 */ /* 0x010fe4000f8e02ff */
[----:B------:R-:W-:Y:S01]  /*5cf0*/  IMAD.WIDE.U32 R20, R20, UR4, R2 ;  /* 0x0000000414147c25 */ /* 0x000fe2000f8e0002 */
[----:B------:R-:W-:-:S03]  /*5d00*/  IADD3 R17, PT, PT, R17, R29, RZ ;  /* 0x0000001d11117210 */ /* 0x000fc60007ffe0ff */
[C---:B------:R-:W-:Y:S01]  /*5d10*/  IMAD R29, R10.reuse, UR5, R11 ;  /* 0x000000050a1d7c24 */ /* 0x040fe2000f8e020b */
[----:B------:R-:W-:Y:S01]  /*5d20*/  IADD3 R21, PT, PT, R21, R31, RZ ;  /* 0x0000001f15157210 */ /* 0x000fe20007ffe0ff */
[----:B------:R-:W-:Y:S01]  /*5d30*/  IMAD.WIDE.U32 R10, R10, UR4, R2 ;  /* 0x000000040a0a7c25 */ /* 0x000fe2000f8e0002 */
[----:B------:R-:W3:Y:S03]  /*5d40*/  LDG.E.U8 R17, desc[UR6][R16.64] ;  /* 0x0000000610117981 */ /* 0x000ee6000c1e1100 */
[----:B-----5:R-:W-:Y:S02]  /*5d50*/  IMAD R13, R13, UR4, RZ ;  /* 0x000000040d0d7c24 */ /* 0x020fe4000f8e02ff */
[----:B------:R-:W-:Y:S02]  /*5d60*/  IMAD R33, R19, UR4, RZ ;  /* 0x0000000413217c24 */ /* 0x000fe4000f8e02ff */
[----:B------:R-:W-:-:S02]  /*5d70*/  IMAD R9, R9, UR4, RZ ;  /* 0x0000000409097c24 */ /* 0x000fc4000f8e02ff */
[----:B------:R-:W-:Y:S01]  /*5d80*/  IMAD R5, R5, UR4, RZ ;  /* 0x0000000405057c24 */ /* 0x000fe2000f8e02ff */
[----:B------:R-:W-:Y:S01]  /*5d90*/  IADD3 R11, PT, PT, R11, R29, RZ ;  /* 0x0000001d0b0b7210 */ /* 0x000fe20007ffe0ff */
[----:B0-----:R-:W-:Y:S01]  /*5da0*/  IMAD R15, R12, UR5, R13 ;  /* 0x000000050c0f7c24 */ /* 0x001fe2000f8e020d */
[----:B------:R0:W3:Y:S01]  /*5db0*/  LDG.E.U8 R20, desc[UR6][R20.64] ;  /* 0x0000000614147981 */ /* 0x0000e2000c1e1100 */
[----:B------:R-:W-:Y:S02]  /*5dc0*/  IMAD R33, R18, UR5, R33 ;  /* 0x0000000512217c24 */ /* 0x000fe4000f8e0221 */
[----:B------:R-:W-:Y:S01]  /*5dd0*/  IMAD.WIDE.U32 R12, R12, UR4, R2 ;  /* 0x000000040c0c7c25 */ /* 0x000fe2000f8e0002 */
[----:B------:R-:W4:Y:S03]  /*5de0*/  LDG.E.U8 R10, desc[UR6][R10.64] ;  /* 0x000000060a0a7981 */ /* 0x000f26000c1e1100 */
[----:B------:R-:W-:-:S02]  /*5df0*/  IMAD R29, R8, UR5, R9 ;  /* 0x00000005081d7c24 */ /* 0x000fc4000f8e0209 */
[----:B------:R-:W-:-:S04]  /*5e00*/  IMAD.WIDE.U32 R18, R18, UR4, R2 ;  /* 0x0000000412127c25 */ /* 0x000fc8000f8e0002 */
[----:B0-----:R-:W-:Y:S02]  /*5e10*/  IMAD R21, R4, UR5, R5 ;  /* 0x0000000504157c24 */ /* 0x001fe4000f8e0205 */
        /* <DEDUP_REMOVED lines=8> */
[----:B------:R0:W5:Y:S04]  /*5ea0*/  LDG.E.U8 R4, desc[UR6][R4.64] ;  /* 0x0000000604047981 */ /* 0x000168000c1e1100 */
[----:B------:R-:W5:Y:S01]  /*5eb0*/  LDG.E.U8 R9, desc[UR6][R8.64] ;  /* 0x0000000608097981 */ /* 0x000f62000c1e1100 */
[----:B------:R-:W-:-:S04]  /*5ec0*/  IADD3 R26, P0, PT, R26, -0x8, RZ ;  /* 0xfffffff81a1a7810 */ /* 0x000fc80007f1e0ff */
[----:B------:R-:W-:Y:S02]  /*5ed0*/  IADD3.X R25, PT, PT, R25, -0x1, RZ, P0, !PT ;  /* 0xffffffff19197810 */ /* 0x000fe400007fe4ff */
[----:B------:R-:W-:-:S04]  /*5ee0*/  ISETP.NE.U32.AND P0, PT, R26, RZ, PT ;  /* 0x000000ff1a00720c */ /* 0x000fc80003f05070 */
[----:B------:R-:W-:Y:S02]  /*5ef0*/  ISETP.NE.AND.EX P0, PT, R25, RZ, PT, P0 ;  /* 0x000000ff1900720c */ /* 0x000fe40003f05300 */
[----:B0-----:R-:W-:-:S04]  /*5f00*/  IADD3 R5, P1, PT, R6, 0x40, RZ ;  /* 0x0000004006057810 */ /* 0x001fc80007f3e0ff */
[----:B------:R-:W-:-:S04]  /*5f10*/  IADD3.X R6, PT, PT, RZ, R7, RZ, P1, !PT ;  /* 0x00000007ff067210 */ /* 0x000fc80000ffe4ff */
[----:B------:R-:W-:Y:S02]  /*5f20*/  MOV R7, R6 ;  /* 0x0000000600077202 */ /* 0x000fe40000000f00 */
        /* <DEDUP_REMOVED lines=9> */
[----:B------:R-:W-:Y:S02]  /*5fc0*/  IADD3 R27, PT, PT, R4, R27, RZ ;  /* 0x0000001b041b7210 */ /* 0x000fe40007ffe0ff */
[----:B------:R-:W-:Y:S01]  /*5fd0*/  MOV R4, R5 ;  /* 0x0000000500047202 */ /* 0x000fe20000000f00 */
[----:B------:R-:W-:Y:S06]  /*5fe0*/  @P0 BRA `(.L_x_5016) ;  /* 0xfffffff800f00947 */ /* 0x000fec000383ffff */
[----:B------:R-:W-:Y:S02]  /*5ff0*/  MOV R4, R5 ;  /* 0x0000000500047202 */ /* 0x000fe40000000f00 */
[----:B------:R-:W-:-:S07]  /*6000*/  MOV R5, R6 ;  /* 0x0000000600057202 */ /* 0x000fce0000000f00 */
.L_x_5015:
        /* <DEDUP_REMOVED lines=44> */
.L_x_5017:
        /* <DEDUP_REMOVED lines=29> */
.L_x_5018:
        /* <DEDUP_REMOVED lines=12> */
.L_x_5014:
[----:B------:R-:W0:Y:S02]  /*6560*/  LDC.64 R2, c[0x0][0x710] ;  /* 0x0001c400ff027b82 */ /* 0x000e240000000a00 */
[----:B0-----:R-:W-:Y:S01]  /*6570*/  STG.E.U8 desc[UR6][R2.64], R27 ;  /* 0x0000001b02007986 */ /* 0x001fe2000c101106 */
[----:B------:R-:W-:Y:S05]  /*6580*/  EXIT ;  /* 0x000000000000794d */ /* 0x000fea0003800000 */
.L_x_4958:
        /* <DEDUP_REMOVED lines=434> */
.L_x_5022:
        /* <DEDUP_REMOVED lines=38> */
[----:B------:R-:W-:Y:S01]  /*8310*/  HFMA2 R34, -RZ, RZ, 0, 0 ;  /* 0x00000000ff227431 */ /* 0x000fe200000001ff */
[----:B------:R-:W-:Y:S02]  /*8320*/  LOP3.LUT R30, R6, 0x7, RZ, 0xc0, !PT ;  /* 0x00000007061e7812 */ /* 0x000fe400078ec0ff */
[----:B-1----:R-:W-:-:S04]  /*8330*/  LEA R20, P1, R8, UR12, 0x3 ;  /* 0x0000000c08147c11 */ /* 0x002fc8000f8218ff */
[----:B------:R-:W-:-:S04]  /*8340*/  LEA.HI.X R21, R8, UR13, R9, 0x3, P1 ;  /* 0x0000000d08157c11 */ /* 0x000fc800088f1c09 */
[----:B0-----:R-:W-:Y:S05]  /*8350*/  @!P0 BRA `(.L_x_5026) ;  /* 0x0000000400508947 */ /* 0x001fea0003800000 */
[----:B-----5:R-:W-:Y:S01]  /*8360*/  PRMT R31, R7, 0x3340, R7 ;  /* 0x00003340071f7816 */ /* 0x020fe20000000007 */
[----:B------:R-:W-:Y:S01]  /*8370*/  BSSY.RECONVERGENT B4, `(.L_x_5026) ;  /* 0x0000052000047945 */ /* 0x000fe20003800200 */
[----:B------:R-:W-:Y:S02]  /*8380*/  LOP3.LUT R32, R17, 0x7fffffff, RZ, 0xc0, !PT ;  /* 0x7fffffff11207812 */ /* 0x000fe400078ec0ff */
[----:B------:R-:W-:Y:S02]  /*8390*/  LOP3.LUT R33, R6, 0xfffffff8, RZ, 0xc0, !PT ;  /* 0xfffffff806217812 */ /* 0x000fe400078ec0ff */
[----:B------:R-:W-:Y:S02]  /*83a0*/  MOV R34, RZ ;  /* 0x000000ff00227202 */ /* 0x000fe40000000f00 */
[----:B------:R-:W-:-:S07]  /*83b0*/  PRMT R31, R31, 0x5410, R31 ;  /* 0x000054101f1f7816 */ /* 0x000fce000000001f */
.L_x_5027:
        /* <DEDUP_REMOVED lines=26> */
[----:B-----5:R-:W-:Y:S01]  /*8560*/  IMAD R13, R13, UR8, RZ ;  /* 0x000000080d0d7c24 */ /* 0x020fe2000f8e02ff */
[----:B------:R0:W2:Y:S01]  /*8570*/  LDG.E.U8 R24, desc[UR6][R24.64] ;  /* 0x0000000618187981 */ /* 0x0000a2000c1e1100 */
[----:B------:R-:W-:Y:S01]  /*8580*/  IMAD.WIDE.U32 R10, R12, UR8, R22 ;  /* 0x000000080c0a7c25 */ /* 0x000fe2000f8e0016 */
[----:B------:R-:W-:-:S02]  /*8590*/  IADD3.X R29, PT, PT, R29, UR11, R35, P0, !PT ;  /* 0x0000000b1d1d7c10 */ /* 0x000fc400087fe423 */
[----:B------:R-:W2:Y:S01]  /*85a0*/  LDG.E.U8 R27, desc[UR6][R26.64] ;  /* 0x000000061a1b7981 */ /* 0x000ea2000c1e1100 */
[----:B------:R-:W-:Y:S01]  /*85b0*/  IMAD R35, R12, UR9, R13 ;  /* 0x000000090c237c24 */ /* 0x000fe2000f8e020d */
[----:B------:R-:W-:Y:S01]  /*85c0*/  IADD3 R10, P0, PT, R10, UR10, RZ ;  /* 0x0000000a0a0a7c10 */ /* 0x000fe2000ff1e0ff */
[----:B------:R-:W-:Y:S01]  /*85d0*/  IMAD R15, R15, UR8, RZ ;  /* 0x000000080f0f7c24 */ /* 0x000fe2000f8e02ff */
[----:B------:R-:W3:Y:S01]  /*85e0*/  LDG.E.U8 R28, desc[UR6][R28.64] ;  /* 0x000000061c1c7981 */ /* 0x000ee2000c1e1100 */
        /* <DEDUP_REMOVED lines=15> */
[----:B------:R-:W-:Y:S01]  /*86e0*/  IADD3.X R15, PT, PT, R15, UR11, R25, P0, !PT ;  /* 0x0000000b0f0f7c10 */ /* 0x000fe200087fe419 */
[----:B------:R-:W-:Y:S01]  /*86f0*/  IMAD R21, R18, UR9, R35 ;  /* 0x0000000912157c24 */ /* 0x000fe2000f8e0223 */
[----:B------:R-:W-:Y:S01]  /*8700*/  IADD3 R18, P0, PT, R22, UR10, RZ ;  /* 0x0000000a16127c10 */ /* 0x000fe2000ff1e0ff */
[----:B------:R-:W-:Y:S01]  /*8710*/  IMAD R19, R20, UR9, R19 ;  /* 0x0000000914137c24 */ /* 0x000fe2000f8e0213 */
[----:B------:R-:W-:Y:S02]  /*8720*/  IADD3 R16, P1, PT, R16, UR10, RZ ;  /* 0x0000000a10107c10 */ /* 0x000fe4000ff3e0ff */
[----:B------:R-:W4:Y:S02]  /*8730*/  LDG.E.U8 R15, desc[UR6][R14.64] ;  /* 0x000000060e0f7981 */ /* 0x000f24000c1e1100 */
[----:B------:R-:W-:Y:S02]  /*8740*/  IADD3.X R19, PT, PT, R23, UR11, R19, P0, !PT ;  /* 0x0000000b17137c10 */ /* 0x000fe400087fe413 */
[----:B------:R-:W-:-:S04]  /*8750*/  IADD3.X R17, PT, PT, R17, UR11, R21, P1, !PT ;  /* 0x0000000b11117c10 */ /* 0x000fc80008ffe415 */
        /* <DEDUP_REMOVED lines=9> */
[----:B------:R-:W-:-:S05]  /*87f0*/  PRMT R24, R11, 0x5410, R24 ;  /* 0x000054100b187816 */ /* 0x000fca0000000018 */
[----:B------:R-:W-:Y:S01]  /*8800*/  IDP.4A.U8.U8 R24, R24, R31, RZ ;  /* 0x0000001f18187226 */ /* 0x000fe200000000ff */
[----:B----4-:R-:W-:Y:S02]  /*8810*/  PRMT R10, R15, 0x3340, R12 ;  /* 0x000033400f0a7816 */ /* 0x010fe4000000000c */
[----:B-----5:R-:W-:-:S04]  /*8820*/  PRMT R21, R19, 0x3340, R16 ;  /* 0x0000334013157816 */ /* 0x020fc80000000010 */
[----:B------:R-:W-:-:S05]  /*8830*/  PRMT R10, R21, 0x5410, R10 ;  /* 0x00005410150a7816 */ /* 0x000fca000000000a */
[----:B------:R-:W-:Y:S01]  /*8840*/  IDP.4A.U8.U8 R11, R10, R31, RZ ;  /* 0x0000001f0a0b7226 */ /* 0x000fe200000000ff */
[----:B------:R-:W-:-:S04]  /*8850*/  IADD3.X R21, PT, PT, RZ, R9, RZ, P1, !PT ;  /* 0x00000009ff157210 */ /* 0x000fc80000ffe4ff */
[----:B------:R-:W-:-:S04]  /*8860*/  IADD3 R11, PT, PT, R24, R11, RZ ;  /* 0x0000000b180b7210 */ /* 0x000fc80007ffe0ff */
[----:B------:R-:W-:Y:S01]  /*8870*/  IADD3 R34, PT, PT, R11, R34, RZ ;  /* 0x000000220b227210 */ /* 0x000fe20007ffe0ff */
[----:B------:R-:W-:Y:S06]  /*8880*/  @P0 BRA `(.L_x_5027) ;  /* 0xfffffff800cc0947 */ /* 0x000fec000383ffff */
[----:B------:R-:W-:Y:S05]  /*8890*/  BSYNC.RECONVERGENT B4 ;  /* 0x0000000000047941 */ /* 0x000fea0003800200 */
.L_x_5026:
[----:B------:R-:W-:Y:S05]  /*88a0*/  BSYNC.RECONVERGENT B3 ;  /* 0x0000000000037941 */ /* 0x000fea0003800200 */
.L_x_5025:
        /* <DEDUP_REMOVED lines=52> */
.L_x_5030:
[----:B------:R-:W-:Y:S05]  /*8bf0*/  BSYNC.RECONVERGENT B4 ;  /* 0x0000000000047941 */ /* 0x000fea0003800200 */
.L_x_5029:
        /* <DEDUP_REMOVED lines=34> */
.L_x_5032:
[----:B------:R-:W-:Y:S05]  /*8e20*/  BSYNC.RECONVERGENT B4 ;  /* 0x0000000000047941 */ /* 0x000fea0003800200 */
.L_x_5031:
        /* <DEDUP_REMOVED lines=11> */
[----:B------:R-:W2:Y:S02]  /*8ee0*/  LDG.E.U8 R8, desc[UR6][R8.64] ;  /* 0x0000000608087981 */ /* 0x000ea4000c1e1100 */
[----:B--2--5:R-:W-:-:S07]  /*8ef0*/  IMAD R34, R7, R8, R34 ;  /* 0x0000000807227224 */ /* 0x024fce00078e0222 */
.L_x_5028:
[----:B------:R-:W-:Y:S05]  /*8f00*/  BSYNC.RECONVERGENT B3 ;  /* 0x0000000000037941 */ /* 0x000fea0003800200 */
.L_x_5024:
[----:B------:R-:W-:Y:S05]  /*8f10*/  BSYNC.RECONVERGENT B2 ;  /* 0x0000000000027941 */ /* 0x000fea0003800200 */
.L_x_5023:
        /* <DEDUP_REMOVED lines=431> */
.L_x_5034:
        /* <DEDUP_REMOVED lines=39> */
[----:B------:R-:W-:Y:S02]  /*ac80*/  MOV R34, RZ ;  /* 0x000000ff00227202 */ /* 0x000fe40000000f00 */
[----:B-1----:R-:W-:-:S04]  /*ac90*/  LEA R20, P1, R8, UR12, 0x3 ;  /* 0x0000000c08147c11 */ /* 0x002fc8000f8218ff */
[----:B------:R-:W-:-:S03]  /*aca0*/  LEA.HI.X R21, R8, UR13, R9, 0x3, P1 ;  /* 0x0000000d08157c11 */ /* 0x000fc600088f1c09 */
[----:B0-----:R-:W-:Y:S06]  /*acb0*/  @!P0 BRA `(.L_x_5038) ;  /* 0x0000000400588947 */ /* 0x001fec0003800000 */
[----:B-----5:R-:W-:Y:S01]  /*acc0*/  PRMT R31, R7, 0x3340, R7 ;  /* 0x00003340071f7816 */ /* 0x020fe20000000007 */
[----:B------:R-:W-:Y:S01]  /*acd0*/  HFMA2 R34, -RZ, RZ, 0, 0 ;  /* 0x00000000ff227431 */ /* 0x000fe200000001ff */
[----:B------:R-:W-:Y:S01]  /*ace0*/  BSSY.RECONVERGENT B4, `(.L_x_5038) ;  /* 0x0000053000047945 */ /* 0x000fe20003800200 */
[----:B------:R-:W-:Y:S02]  /*acf0*/  LOP3.LUT R32, R17, 0x7fffffff, RZ, 0xc0, !PT ;  /* 0x7fffffff11207812 */ /* 0x000fe400078ec0ff */
[----:B------:R-:W-:Y:S02]  /*ad00*/  LOP3.LUT R33, R6, 0xfffffff8, RZ, 0xc0, !PT ;  /* 0xfffffff806217812 */ /* 0x000fe400078ec0ff */
[----:B------:R-:W-:-:S07]  /*ad10*/  PRMT R31, R31, 0x5410, R31 ;  /* 0x000054101f1f7816 */ /* 0x000fce000000001f */
.L_x_5039:
        /* <DEDUP_REMOVED lines=29> */
[----:B------:R0:W2:Y:S01]  /*aef0*/  LDG.E.U8 R24, desc[UR6][R24.64] ;  /* 0x0000000618187981 */ /* 0x0000a2000c1e1100 */
[----:B------:R-:W-:Y:S01]  /*af00*/  IMAD.WIDE.U32 R10, R12, UR12, R22 ;  /* 0x0000000c0c0a7c25 */ /* 0x000fe2000f8e0016 */
[----:B------:R-:W-:-:S02]  /*af10*/  IADD3.X R29, PT, PT, R29, UR15, R35, P0, !PT ;  /* 0x0000000f1d1d7c10 */ /* 0x000fc400087fe423 */
[----:B------:R-:W2:Y:S01]  /*af20*/  LDG.E.U8 R27, desc[UR6][R26.64] ;  /* 0x000000061a1b7981 */ /* 0x000ea2000c1e1100 */
[----:B------:R-:W-:Y:S01]  /*af30*/  IMAD R35, R12, UR13, R13 ;  /* 0x0000000d0c237c24 */ /* 0x000fe2000f8e020d */
[----:B------:R-:W-:Y:S01]  /*af40*/  IADD3 R10, P0, PT, R10, UR14, RZ ;  /* 0x0000000e0a0a7c10 */ /* 0x000fe2000ff1e0ff */
[----:B-----5:R-:W-:Y:S01]  /*af50*/  IMAD R15, R15, UR12, RZ ;  /* 0x0000000c0f0f7c24 */ /* 0x020fe2000f8e02ff */
        /* <DEDUP_REMOVED lines=44> */
.L_x_5038:
[----:B------:R-:W-:Y:S05]  /*b220*/  BSYNC.RECONVERGENT B3 ;  /* 0x0000000000037941 */ /* 0x000fea0003800200 */
.L_x_5037:
        /* <DEDUP_REMOVED lines=52> */
.L_x_5042:
[----:B------:R-:W-:Y:S05]  /*b570*/  BSYNC.RECONVERGENT B4 ;  /* 0x0000000000047941 */ /* 0x000fea0003800200 */
.L_x_5041:
        /* <DEDUP_REMOVED lines=34> */
.L_x_5044:
[----:B------:R-:W-:Y:S05]  /*b7a0*/  BSYNC.RECONVERGENT B4 ;  /* 0x0000000000047941 */ /* 0x000fea0003800200 */
.L_x_5043:
        /* <DEDUP_REMOVED lines=13> */
.L_x_5040:
[----:B------:R-:W-:Y:S05]  /*b880*/  BSYNC.RECONVERGENT B3 ;  /* 0x0000000000037941 */ /* 0x000fea0003800200 */
.L_x_5036:
[----:B------:R-:W-:Y:S05]  /*b890*/  BSYNC.RECONVERGENT B2 ;  /* 0x0000000000027941 */ /* 0x000fea0003800200 */
.L_x_5035:
[----:B------:R-:W0:Y:S01]  /*b8a0*/  LDCU.64 UR12, c[0x0][0x710] ;  /* 0x0000e200ff0c77ac */ /* 0x000e220008000a00 */
[----:B------:R-:W-:Y:S02]  /*b8b0*/  IADD3 R3, PT, PT, R3, 0x80, RZ ;  /* 0x0000008003037810 */ /* 0x000fe40007ffe0ff */
[----:B0-----:R-:W-:-:S04]  /*b8c0*/  IADD3 R4, P0, PT, R5, UR12, RZ ;  /* 0x0000000c05047c10 */ /* 0x001fc8000ff1e0ff */
[----:B------:R-:W-:-:S05]  /*b8d0*/  IADD3.X R5, PT, PT, RZ, UR13, RZ, P0, !PT ;  /* 0x0000000dff057c10 */ /* 0x000fca00087fe4ff */
[----:B------:R0:W-:Y:S04]  /*b8e0*/  STG.E.U8 desc[UR6][R4.64], R34 ;  /* 0x0000002204007986 */ /* 0x0001e8000c101106 */
.L_x_5021:
        /* <DEDUP_REMOVED lines=426> */
.L_x_5046:
        /* <DEDUP_REMOVED lines=49> */
.L_x_5051:
        /* <DEDUP_REMOVED lines=80> */
.L_x_5050:
[----:B------:R-:W-:Y:S05]  /*dba0*/  BSYNC.RECONVERGENT B3 ;  /* 0x0000000000037941 */ /* 0x000fea0003800200 */
.L_x_5049:
        /* <DEDUP_REMOVED lines=52> */
.L_x_5054:
[----:B------:R-:W-:Y:S05]  /*def0*/  BSYNC.RECONVERGENT B4 ;  /* 0x0000000000047941 */ /* 0x000fea0003800200 */
.L_x_5053:
        /* <DEDUP_REMOVED lines=34> */
.L_x_5056:
[----:B------:R-:W-:Y:S05]  /*e120*/  BSYNC.RECONVERGENT B4 ;  /* 0x0000000000047941 */ /* 0x000fea0003800200 */
.L_x_5055:
        /* <DEDUP_REMOVED lines=13> */
.L_x_5052:
[----:B------:R-:W-:Y:S05]  /*e200*/  BSYNC.RECONVERGENT B3 ;  /* 0x0000000000037941 */ /* 0x000fea0003800200 */
.L_x_5048:
[----:B------:R-:W-:Y:S05]  /*e210*/  BSYNC.RECONVERGENT B2 ;  /* 0x0000000000027941 */ /* 0x000fea0003800200 */
.L_x_5047:
[----:B------:R-:W0:Y:S01]  /*e220*/  LDCU.64 UR12, c[0x0][0x710] ;  /* 0x0000e200ff0c77ac */ /* 0x000e220008000a00 */
[----:B------:R-:W-:Y:S02]  /*e230*/  IADD3 R3, PT, PT, R3, 0x80, RZ ;  /* 0x0000008003037810 */ /* 0x000fe40007ffe0ff */
[----:B0-----:R-:W-:-:S04]  /*e240*/  IADD3 R4, P0, PT, R5, UR12, RZ ;  /* 0x0000000c05047c10 */ /* 0x001fc8000ff1e0ff */
[----:B------:R-:W-:-:S05]  /*e250*/  IADD3.X R5, PT, PT, RZ, UR13, RZ, P0, !PT ;  /* 0x0000000dff057c10 */ /* 0x000fca00087fe4ff */
[----:B------:R1:W-:Y:S04]  /*e260*/  STG.E.U8 desc[UR6][R4.64], R34 ;  /* 0x0000002204007986 */ /* 0x0003e8000c101106 */
.L_x_5033:
        /* <DEDUP_REMOVED lines=426> */
.L_x_5058:
        /* <DEDUP_REMOVED lines=49> */
.L_x_5063:
        /* <DEDUP_REMOVED lines=80> */
.L_x_5062:
[----:B------:R-:W-:Y:S05]  /*10520*/  BSYNC.RECONVERGENT B3 ;  /* 0x0000000000037941 */ /* 0x000fea0003800200 */
.L_x_5061:
        /* <DEDUP_REMOVED lines=52> */
.L_x_5066:
[----:B------:R-:W-:Y:S05]  /*10870*/  BSYNC.RECONVERGENT B4 ;  /* 0x0000000000047941 */ /* 0x000fea0003800200 */
.L_x_5065:
        /* <DEDUP_REMOVED lines=34> */
.L_x_5068:
[----:B------:R-:W-:Y:S05]  /*10aa0*/  BSYNC.RECONVERGENT B4 ;  /* 0x0000000000047941 */ /* 0x000fea0003800200 */
.L_x_5067:
        /* <DEDUP_REMOVED lines=13> */
.L_x_5064:
[----:B------:R-:W-:Y:S05]  /*10b80*/  BSYNC.RECONVERGENT B3 ;  /* 0x0000000000037941 */ /* 0x000fea0003800200 */
.L_x_5060:
[----:B------:R-:W-:Y:S05]  /*10b90*/  BSYNC.RECONVERGENT B2 ;  /* 0x0000000000027941 */ /* 0x000fea0003800200 */
.L_x_5059:
[----:B------:R-:W0:Y:S01]  /*10ba0*/  LDCU.64 UR12, c[0x0][0x710] ;  /* 0x0000e200ff0c77ac */ /* 0x000e220008000a00 */
[----:B------:R-:W-:Y:S02]  /*10bb0*/  IADD3 R3, PT, PT, R3, 0x80, RZ ;  /* 0x0000008003037810 */ /* 0x000fe40007ffe0ff */
[----:B0-----:R-:W-:-:S04]  /*10bc0*/  IADD3 R4, P0, PT, R5, UR12, RZ ;  /* 0x0000000c05047c10 */ /* 0x001fc8000ff1e0ff */
[----:B------:R-:W-:-:S05]  /*10bd0*/  IADD3.X R5, PT, PT, RZ, UR13, RZ, P0, !PT ;  /* 0x0000000dff057c10 */ /* 0x000fca00087fe4ff */
[----:B------:R1:W-:Y:S04]  /*10be0*/  STG.E.U8 desc[UR6][R4.64], R34 ;  /* 0x0000002204007986 */ /* 0x0003e8000c101106 */
.L_x_5045:
        /* <DEDUP_REMOVED lines=426> */
.L_x_5070:
        /* <DEDUP_REMOVED lines=49> */
.L_x_5075:
        /* <DEDUP_REMOVED lines=80> */
.L_x_5074:
[----:B------:R-:W-:Y:S05]  /*12ea0*/  BSYNC.RECONVERGENT B3 ;  /* 0x0000000000037941 */ /* 0x000fea0003800200 */
.L_x_5073:
        /* <DEDUP_REMOVED lines=52> */
.L_x_5078:
[----:B------:R-:W-:Y:S05]  /*131f0*/  BSYNC.RECONVERGENT B4 ;  /* 0x0000000000047941 */ /* 0x000fea0003800200 */
.L_x_5077:
        /* <DEDUP_REMOVED lines=34> */
.L_x_5080:
[----:B------:R-:W-:Y:S05]  /*13420*/  BSYNC.RECONVERGENT B4 ;  /* 0x0000000000047941 */ /* 0x000fea0003800200 */
.L_x_5079:
        /* <DEDUP_REMOVED lines=13> */
.L_x_5076:
[----:B------:R-:W-:Y:S05]  /*13500*/  BSYNC.RECONVERGENT B3 ;  /* 0x0000000000037941 */ /* 0x000fea0003800200 */
.L_x_5072:
[----:B------:R-:W-:Y:S05]  /*13510*/  BSYNC.RECONVERGENT B2 ;  /* 0x0000000000027941 */ /* 0x000fea0003800200 */
.L_x_5071:
[----:B------:R-:W0:Y:S01]  /*13520*/  LDCU.64 UR12, c[0x0][0x710] ;  /* 0x0000e200ff0c77ac */ /* 0x000e220008000a00 */
[----:B------:R-:W-:Y:S02]  /*13530*/  IADD3 R3, PT, PT, R3, 0x80, RZ ;  /* 0x0000008003037810 */ /* 0x000fe40007ffe0ff */
[----:B0-----:R-:W-:-:S04]  /*13540*/  IADD3 R4, P0, PT, R5, UR12, RZ ;  /* 0x0000000c05047c10 */ /* 0x001fc8000ff1e0ff */
[----:B------:R-:W-:-:S05]  /*13550*/  IADD3.X R5, PT, PT, RZ, UR13, RZ, P0, !PT ;  /* 0x0000000dff057c10 */ /* 0x000fca00087fe4ff */
[----:B------:R2:W-:Y:S04]  /*13560*/  STG.E.U8 desc[UR6][R4.64], R34 ;  /* 0x0000002204007986 */ /* 0x0005e8000c101106 */
.L_x_5057:
        /* <DEDUP_REMOVED lines=427> */
.L_x_5082:
        /* <DEDUP_REMOVED lines=49> */
.L_x_5087:
        /* <DEDUP_REMOVED lines=80> */
.L_x_5086:
[----:B------:R-:W-:Y:S05]  /*15830*/  BSYNC.RECONVERGENT B3 ;  /* 0x0000000000037941 */ /* 0x000fea0003800200 */
.L_x_5085:
        /* <DEDUP_REMOVED lines=52> */
.L_x_5090:
[----:B------:R-:W-:Y:S05]  /*15b80*/  BSYNC.RECONVERGENT B4 ;  /* 0x0000000000047941 */ /* 0x000fea0003800200 */
.L_x_5089:
        /* <DEDUP_REMOVED lines=34> */
.L_x_5092:
[----:B------:R-:W-:Y:S05]  /*15db0*/  BSYNC.RECONVERGENT B4 ;  /* 0x0000000000047941 */ /* 0x000fea0003800200 */
.L_x_5091:
        /* <DEDUP_REMOVED lines=13> */
.L_x_5088:
[----:B------:R-:W-:Y:S05]  /*15e90*/  BSYNC.RECONVERGENT B3 ;  /* 0x0000000000037941 */ /* 0x000fea0003800200 */
.L_x_5084:
[----:B------:R-:W-:Y:S05]  /*15ea0*/  BSYNC.RECONVERGENT B2 ;  /* 0x0000000000027941 */ /* 0x000fea0003800200 */
.L_x_5083:
[----:B------:R-:W0:Y:S01]  /*15eb0*/  LDCU.64 UR12, c[0x0][0x710] ;  /* 0x0000e200ff0c77ac */ /* 0x000e220008000a00 */
[----:B------:R-:W-:Y:S02]  /*15ec0*/  IADD3 R3, PT, PT, R3, 0x80, RZ ;  /* 0x0000008003037810 */ /* 0x000fe40007ffe0ff */
[----:B0-----:R-:W-:-:S04]  /*15ed0*/  IADD3 R4, P0, PT, R5, UR12, RZ ;  /* 0x0000000c05047c10 */ /* 0x001fc8000ff1e0ff */
[----:B------:R-:W-:-:S05]  /*15ee0*/  IADD3.X R5, PT, PT, RZ, UR13, RZ, P0, !PT ;  /* 0x0000000dff057c10 */ /* 0x000fca00087fe4ff */
[----:B------:R2:W-:Y:S04]  /*15ef0*/  STG.E.U8 desc[UR6][R4.64], R34 ;  /* 0x0000002204007986 */ /* 0x0005e8000c101106 */
.L_x_5069:
[----:B------:R-:W-:-:S13]  /*15f00*/  ISETP.GE.AND P0, PT, R3, UR4, PT ;  /* 0x0000000403007c0c */ /* 0x000fda000bf06270 */
[----:B------:R-:W-:Y:S05]  /*15f10*/  @P0 BREAK.RELIABLE B0 ;  /* 0x0000000000000942 */ /* 0x000fea0003800100 */
[----:B------:R-:W-:Y:S05]  /*15f20*/  @P0 BRA `(.L_x_5081) ;  /* 0x00000028005c0947 */ /* 0x000fea0003800000 */
[----:B------:R-:W-:Y:S05]  /*15f30*/  BSYNC.RELIABLE B0 ;  /* 0x0000000000007941 */ /* 0x000fea0003800100 */
.L_x_5020:
        /* <DEDUP_REMOVED lines=424> */
.L_x_5093:
        /* <DEDUP_REMOVED lines=49> */
.L_x_5098:
        /* <DEDUP_REMOVED lines=80> */
.L_x_5097:
[----:B------:R-:W-:Y:S05]  /*181d0*/  BSYNC.RECONVERGENT B3 ;  /* 0x0000000000037941 */ /* 0x000fea0003800200 */
.L_x_5096:
        /* <DEDUP_REMOVED lines=52> */
.L_x_5101:
[----:B------:R-:W-:Y:S05]  /*18520*/  BSYNC.RECONVERGENT B4 ;  /* 0x0000000000047941 */ /* 0x000fea0003800200 */
.L_x_5100:
        /* <DEDUP_REMOVED lines=34> */
.L_x_5103:
[----:B------:R-:W-:Y:S05]  /*18750*/  BSYNC.RECONVERGENT B4 ;  /* 0x0000000000047941 */ /* 0x000fea0003800200 */
.L_x_5102:
        /* <DEDUP_REMOVED lines=13> */
.L_x_5099:
[----:B------:R-:W-:Y:S05]  /*18830*/  BSYNC.RECONVERGENT B3 ;  /* 0x0000000000037941 */ /* 0x000fea0003800200 */
.L_x_5095:
[----:B------:R-:W-:Y:S05]  /*18840*/  BSYNC.RECONVERGENT B2 ;  /* 0x0000000000027941 */ /* 0x000fea0003800200 */
.L_x_5094:
[----:B------:R-:W0:Y:S01]  /*18850*/  LDCU.64 UR12, c[0x0][0x710] ;  /* 0x0000e200ff0c77ac */ /* 0x000e220008000a00 */
[----:B------:R-:W-:Y:S02]  /*18860*/  IADD3 R3, PT, PT, R3, 0x80, RZ ;  /* 0x0000008003037810 */ /* 0x000fe40007ffe0ff */
[----:B0-----:R-:W-:-:S04]  /*18870*/  IADD3 R4, P0, PT, R5, UR12, RZ ;  /* 0x0000000c05047c10 */ /* 0x001fc8000ff1e0ff */
[----:B------:R-:W-:-:S05]  /*18880*/  IADD3.X R5, PT, PT, RZ, UR13, RZ, P0, !PT ;  /* 0x0000000dff057c10 */ /* 0x000fca00087fe4ff */
[----:B------:R3:W-:Y:S04]  /*18890*/  STG.E.U8 desc[UR6][R4.64], R34 ;  /* 0x0000002204007986 */ /* 0x0007e8000c101106 */
.L_x_5081:
[----:B------:R-:W-:Y:S05]  /*188a0*/  BSYNC.RECONVERGENT B1 ;  /* 0x0000000000017941 */ /* 0x000fea0003800200 */
.L_x_5019:
        /* <DEDUP_REMOVED lines=427> */
.L_x_5104:
        /* <DEDUP_REMOVED lines=40> */
[----:B------:R-:W-:Y:S01]  /*1a5e0*/  HFMA2 R32, -RZ, RZ, 0, 0 ;  /* 0x00000000ff207431 */ /* 0x000fe200000001ff */
[----:B------:R-:W-:Y:S02]  /*1a5f0*/  MOV R10, R12 ;  /* 0x0000000c000a7202 */ /* 0x000fe40000000f00 */
[----:B------:R-:W-:Y:S02]  /*1a600*/  ISETP.GE.U32.AND.EX P0, PT, R13, RZ, PT, P0 ;  /* 0x000000ff0d00720c */ /* 0x000fe40003f06100 */
[----:B------:R-:W-:-:S11]  /*1a610*/  LOP3.LUT R4, R2, 0x7, RZ, 0xc0, !PT ;  /* 0x0000000702047812 */ /* 0x000fd600078ec0ff */
[----:B0-----:R-:W-:Y:S05]  /*1a620*/  @!P0 BRA `(.L_x_5108) ;  /* 0x0000000400588947 */ /* 0x001fea0003800000 */
[----:B-----5:R-:W-:Y:S01]  /*1a630*/  PRMT R5, R3, 0x3340, R3 ;  /* 0x0000334003057816 */ /* 0x020fe20000000003 */
[----:B------:R-:W-:Y:S01]  /*1a640*/  BSSY.RECONVERGENT B3, `(.L_x_5109) ;  /* 0x0000052000037945 */ /* 0x000fe20003800200 */
[----:B------:R-:W-:Y:S02]  /*1a650*/  LOP3.LUT R6, R13, 0x7fffffff, RZ, 0xc0, !PT ;  /* 0x7fffffff0d067812 */ /* 0x000fe400078ec0ff */
[----:B------:R-:W-:Y:S02]  /*1a660*/  MOV R12, R10 ;  /* 0x0000000a000c7202 */ /* 0x000fe40000000f00 */
[----:B------:R-:W-:Y:S02]  /*1a670*/  MOV R13, R11 ;  /* 0x0000000b000d7202 */ /* 0x000fe40000000f00 */
[----:B------:R-:W-:Y:S02]  /*1a680*/  LOP3.LUT R7, R2, 0xfffffff8, RZ, 0xc0, !PT ;  /* 0xfffffff802077812 */ /* 0x000fe400078ec0ff */
[----:B------:R-:W-:-:S02]  /*1a690*/  MOV R32, RZ ;  /* 0x000000ff00207202 */ /* 0x000fc40000000f00 */
[----:B------:R-:W-:-:S07]  /*1a6a0*/  PRMT R5, R5, 0x5410, R5 ;  /* 0x0000541005057816 */ /* 0x000fce0000000005 */
.L_x_5110:
        /* <DEDUP_REMOVED lines=43> */
[--C-:B------:R-:W-:Y:S01]  /*1a960*/  IMAD.WIDE.U32 R20, R22, UR4, R14.reuse ;  /* 0x0000000416147c25 */ /* 0x100fe2000f8e000e */
[----:B------:R-:W4:Y:S03]  /*1a970*/  LDG.E.U8 R16, desc[UR6][R16.64] ;  /* 0x0000000610107981 */ /* 0x000f26000c1e1100 */
[----:B------:R-:W-:-:S04]  /*1a980*/  IMAD.WIDE.U32 R14, R24, UR4, R14 ;  /* 0x00000004180e7c25 */ /* 0x000fc8000f8e000e */
[----:B------:R-:W-:Y:S02]  /*1a990*/  IMAD R25, R25, UR4, RZ ;  /* 0x0000000419197c24 */ /* 0x000fe4000f8e02ff */
[----:B------:R-:W-:Y:S01]  /*1a9a0*/  IMAD R23, R23, UR4, RZ ;  /* 0x0000000417177c24 */ /* 0x000fe2000f8e02ff */
[----:B------:R-:W-:Y:S01]  /*1a9b0*/  IADD3.X R19, PT, PT, R19, UR13, R11, P0, !PT ;  /* 0x0000000d13137c10 */ /* 0x000fe200087fe40b */
[----:B------:R-:W-:Y:S01]  /*1a9c0*/  IMAD R25, R24, UR5, R25 ;  /* 0x0000000518197c24 */ /* 0x000fe2000f8e0219 */
[----:B------:R-:W-:Y:S01]  /*1a9d0*/  IADD3 R14, P0, PT, R14, UR12, RZ ;  /* 0x0000000c0e0e7c10 */ /* 0x000fe2000ff1e0ff */
        /* <DEDUP_REMOVED lines=13> */
[----:B--2---:R-:W-:Y:S02]  /*1aab0*/  PRMT R10, R31, 0x3340, R10 ;  /* 0x000033401f0a7816 */ /* 0x004fe4000000000a */
[----:B---3--:R-:W-:-:S04]  /*1aac0*/  PRMT R27, R27, 0x3340, R28 ;  /* 0x000033401b1b7816 */ /* 0x008fc8000000001c */
[----:B------:R-:W-:-:S05]  /*1aad0*/  PRMT R10, R27, 0x5410, R10 ;  /* 0x000054101b0a7816 */ /* 0x000fca000000000a */
[----:B------:R-:W-:Y:S01]  /*1aae0*/  IDP.4A.U8.U8 R10, R10, R5, RZ ;  /* 0x000000050a0a7226 */ /* 0x000fe200000000ff */
[----:B----4-:R-:W-:Y:S02]  /*1aaf0*/  PRMT R11, R19, 0x3340, R16 ;  /* 0x00003340130b7816 */ /* 0x010fe40000000010 */
[----:B-----5:R-:W-:-:S04]  /*1ab00*/  PRMT R22, R15, 0x3340, R20 ;  /* 0x000033400f167816 */ /* 0x020fc80000000014 */
[----:B------:R-:W-:-:S05]  /*1ab10*/  PRMT R22, R22, 0x5410, R11 ;  /* 0x0000541016167816 */ /* 0x000fca000000000b */
[----:B------:R-:W-:-:S05]  /*1ab20*/  IDP.4A.U8.U8 R11, R22, R5, RZ ;  /* 0x00000005160b7226 */ /* 0x000fca00000000ff */
[----:B------:R-:W-:-:S04]  /*1ab30*/  IADD3 R11, PT, PT, R10, R11, RZ ;  /* 0x0000000b0a0b7210 */ /* 0x000fc80007ffe0ff */
[----:B------:R-:W-:Y:S01]  /*1ab40*/  IADD3 R32, PT, PT, R11, R32, RZ ;  /* 0x000000200b207210 */ /* 0x000fe20007ffe0ff */
[----:B------:R-:W-:Y:S06]  /*1ab50*/  @P0 BRA `(.L_x_5110) ;  /* 0xfffffff800d40947 */ /* 0x000fec000383ffff */
[----:B------:R-:W-:Y:S05]  /*1ab60*/  BSYNC.RECONVERGENT B3 ;  /* 0x0000000000037941 */ /* 0x000fea0003800200 */
.L_x_5109:
[----:B------:R-:W-:Y:S02]  /*1ab70*/  MOV R10, R12 ;  /* 0x0000000c000a7202 */ /* 0x000fe40000000f00 */
[----:B------:R-:W-:-:S07]  /*1ab80*/  MOV R11, R13 ;  /* 0x0000000d000b7202 */ /* 0x000fce0000000f00 */
.L_x_5108:
[----:B------:R-:W-:Y:S05]  /*1ab90*/  BSYNC.RECONVERGENT B2 ;  /* 0x0000000000027941 */ /* 0x000fea0003800200 */
.L_x_5107:
        /* <DEDUP_REMOVED lines=52> */
.L_x_5114:
[----:B------:R-:W-:Y:S05]  /*1aee0*/  BSYNC.RECONVERGENT B3 ;  /* 0x0000000000037941 */ /* 0x000fea0003800200 */
.L_x_5113:
        /* <DEDUP_REMOVED lines=34> */
.L_x_5116:
[----:B------:R-:W-:Y:S05]  /*1b110*/  BSYNC.RECONVERGENT B3 ;  /* 0x0000000000037941 */ /* 0x000fea0003800200 */
.L_x_5115:
        /* <DEDUP_REMOVED lines=13> */
.L_x_5112:
[----:B------:R-:W-:Y:S05]  /*1b1f0*/  BSYNC.RECONVERGENT B2 ;  /* 0x0000000000027941 */ /* 0x000fea0003800200 */
.L_x_5111:
[----:B------:R-:W-:-:S07]  /*1b200*/  PRMT R4, R32, 0x7610, R4 ;  /* 0x0000761020047816 */ /* 0x000fce0000000004 */
.L_x_5106:
[----:B------:R-:W-:Y:S05]  /*1b210*/  BSYNC.RECONVERGENT B1 ;  /* 0x0000000000017941 */ /* 0x000fea0003800200 */
.L_x_5105:
[----:B------:R-:W-:Y:S01]  /*1b220*/  STG.E.U8 desc[UR6][R8.64], R4 ;  /* 0x0000000408007986 */ /* 0x000fe2000c101106 */
[----:B------:R-:W-:Y:S05]  /*1b230*/  EXIT ;  /* 0x000000000000794d */ /* 0x000fea0003800000 */
.L_x_5117:
        /* <DEDUP_REMOVED lines=12> */
.L_x_19025:


//--------------------- .text._ZN2at6native18elementwise_kernelILi128ELi4EZNS0_15gpu_kernel_implIZZNS0_73_GLOBAL__N__c8866d80_35_SparseBinaryOpIntersectionKernel_cu_b2145a98_327142_sparse_binary_op_intersection_kernel_implINS3_18CUDAKernelLauncherENS3_36CUDAValueSelectionIntersectionKernelINS3_9LhsProjOpEEElLl0EEEvRNS_6TensorERKS9_SC_RKSt6vectorIlSaIlEERKSt8optionalIS9_ESL_bbENKUlvE3_clEvEUllE_EEvRNS_18TensorIteratorBaseERKT_EUliE_EEviT1_ --------------------------
	.section	.text._ZN2at6native18elementwise_kernelILi128ELi4EZNS0_15gpu_kernel_implIZZNS0_73_GLOBAL__N__c8866d80_35_SparseBinaryOpIntersectionKernel_cu_b2145a98_327142_sparse_binary_op_intersection_kernel_implINS3_18CUDAKernelLauncherENS3_36CUDAValueSelectionIntersectionKernelINS3_9LhsProjOpEEElLl0EEEvRNS_6TensorERKS9_SC_RKSt6vectorIlSaIlEERKSt8optionalIS9_ESL_bbENKUlvE3_clEvEUllE_EEvRNS_18TensorIteratorBaseERKT_EUliE_EEviT1_,"ax",@progbits
	.align	128
        .global         _ZN2at6native18elementwise_kernelILi128ELi4EZNS0_15gpu_kernel_implIZZNS0_73_GLOBAL__N__c8866d80_35_SparseBinaryOpIntersectionKernel_cu_b2145a98_327142_sparse_binary_op_intersection_kernel_implINS3_18CUDAKernelLauncherENS3_36CUDAValueSelectionIntersectionKernelINS3_9LhsProjOpEEElLl0EEEvRNS_6TensorERKS9_SC_RKSt6vectorIlSaIlEERKSt8optionalIS9_ESL_bbENKUlvE3_clEvEUllE_EEvRNS_18TensorIteratorBaseERKT_EUliE_EEviT1_
        .type           _ZN2at6native18elementwise_kernelILi128ELi4EZNS0_15gpu_kernel_implIZZNS0_73_GLOBAL__N__c8866d80_35_SparseBinaryOpIntersectionKernel_cu_b2145a98_327142_sparse_binary_op_intersection_kernel_implINS3_18CUDAKernelLauncherENS3_36CUDAValueSelectionIntersectionKernelINS3_9LhsProjOpEEElLl0EEEvRNS_6TensorERKS9_SC_RKSt6vectorIlSaIlEERKSt8optionalIS9_ESL_bbENKUlvE3_clEvEUllE_EEvRNS_18TensorIteratorBaseERKT_EUliE_EEviT1_,@function
        .size           _ZN2at6native18elementwise_kernelILi128ELi4EZNS0_15gpu_kernel_implIZZNS0_73_GLOBAL__N__c8866d80_35_SparseBinaryOpIntersectionKernel_cu_b2145a98_327142_sparse_binary_op_intersection_kernel_implINS3_18CUDAKernelLauncherENS3_36CUDAValueSelectionIntersectionKernelINS3_9LhsProjOpEEElLl0EEEvRNS_6TensorERKS9_SC_RKSt6vectorIlSaIlEERKSt8optionalIS9_ESL_bbENKUlvE3_clEvEUllE_EEvRNS_18TensorIteratorBaseERKT_EUliE_EEviT1_,(.L_x_19026 - _ZN2at6native18elementwise_kernelILi128ELi4EZNS0_15gpu_kernel_implIZZNS0_73_GLOBAL__N__c8866d80_35_SparseBinaryOpIntersectionKernel_cu_b2145a98_327142_sparse_binary_op_intersection_kernel_implINS3_18CUDAKernelLauncherENS3_36CUDAValueSelectionIntersectionKernelINS3_9LhsProjOpEEElLl0EEEvRNS_6TensorERKS9_SC_RKSt6vectorIlSaIlEERKSt8optionalIS9_ESL_bbENKUlvE3_clEvEUllE_EEvRNS_18TensorIteratorBaseERKT_EUliE_EEviT1_)
        .other          _ZN2at6native18elementwise_kernelILi128ELi4EZNS0_15gpu_kernel_implIZZNS0_73_GLOBAL__N__c8866d80_35_SparseBinaryOpIntersectionKernel_cu_b2145a98_327142_sparse_binary_op_intersection_kernel_implINS3_18CUDAKernelLauncherENS3_36CUDAValueSelectionIntersectionKernelINS3_9LhsProjOpEEElLl0EEEvRNS_6TensorERKS9_SC_RKSt6vectorIlSaIlEERKSt8optionalIS9_ESL_bbENKUlvE3_clEvEUllE_EEvRNS_18TensorIteratorBaseERKT_EUliE_EEviT1_,@"STO_CUDA_ENTRY STV_DEFAULT"
_ZN2at6native18elementwise_kernelILi128ELi4EZNS0_15gpu_kernel_implIZZNS0_73_GLOBAL__N__c8866d80_35_SparseBinaryOpIntersectionKernel_cu_b2145a98_327142_sparse_binary_op_intersection_kernel_implINS3_18CUDAKernelLauncherENS3_36CUDAValueSelectionIntersectionKernelINS3_9LhsProjOpEEElLl0EEEvRNS_6TensorERKS9_SC_RKSt6vectorIlSaIlEERKSt8optionalIS9_ESL_bbENKUlvE3_clEvEUllE_EEvRNS_18TensorIteratorBaseERKT_EUliE_EEviT1_:
.text._ZN2at6native18elementwise_kernelILi128ELi4EZNS0_15gpu_kernel_implIZZNS0_73_GLOBAL__N__c8866d80_35_SparseBinaryOpIntersectionKernel_cu_b2145a98_327142_sparse_binary_op_intersection_kernel_implINS3_18CUDAKernelLauncherENS3_36CUDAValueSelectionIntersectionKernelINS3_9LhsProjOpEEElLl0EEEvRNS_6TensorERKS9_SC_RKSt6vectorIlSaIlEERKSt8optionalIS9_ESL_bbENKUlvE3_clEvEUllE_EEvRNS_18TensorIteratorBaseERKT_EUliE_EEviT1_:
[----:B------:R-:W0:Y:S01]  /*0000*/  LDC R1, c[0x0][0x37c] ;  /* 0x0000df00ff017b82 */ /* 0x000e220000000800 */
[----:B------:R-:W1:Y:S07]  /*0010*/  S2R R17, SR_TID.X ;  /* 0x0000000000117919 */ /* 0x000e6e0000002100 */
[----:B------:R-:W2:Y:S01]  /*0020*/  S2UR UR4, SR_CTAID.X ;  /* 0x00000000000479c3 */ /* 0x000ea20000002500 */
[----:B------:R-:W3:Y:S01]  /*0030*/  LDCU.64 UR38, c[0x0][0x598] ;  /* 0x0000b300ff2677ac */ /* 0x000ee20008000a00 */
[----:B------:R-:W-:Y:S01]  /*0040*/  BSSY.RECONVERGENT B6, `(.L_x_5118) ;  /* 0x00003e8000067945 */ /* 0x000fe20003800200 */
[----:B------:R-:W4:Y:S05]  /*0050*/  LDCU UR41, c[0x0][0x388] ;  /* 0x00007100ff2977ac */ /* 0x000f2a0008000800 */
[----:B------:R-:W0:Y:S01]  /*0060*/  LDC.U8 R2, c[0x0][0x5e8] ;  /* 0x00017a00ff027b82 */ /* 0x000e220000000000 */
[----:B------:R-:W5:Y:S01]  /*0070*/  LDCU UR5, c[0x0][0x380] ;  /* 0x00007000ff0577ac */ /* 0x000f620008000800 */
[----:B------:R-:W5:Y:S01]  /*0080*/  LDCU.64 UR6, c[0x0][0x5c0] ;  /* 0x0000b800ff0677ac */ /* 0x000f620008000a00 */
[----:B------:R-:W5:Y:S01]  /*0090*/  LDCU.64 UR8, c[0x0][0x5c8] ;  /* 0x0000b900ff0877ac */ /* 0x000f620008000a00 */
[----:B---3--:R-:W-:-:S02]  /*00a0*/  UISETP.GT.U32.AND UP0, UPT, UR38, 0x1, UPT ;  /* 0x000000012600788c */ /* 0x008fc4000bf04070 */
[----:B----4-:R-:W-:Y:S02]  /*00b0*/  UIADD3 UR43, UPT, UPT, UR41, -0x1, URZ ;  /* 0xffffffff292b7890 */ /* 0x010fe4000fffe0ff */
[----:B--2---:R-:W-:Y:S02]  /*00c0*/  USHF.L.U32 UR4, UR4, 0x9, URZ ;  /* 0x0000000904047899 */ /* 0x004fe400080006ff */
[----:B------:R-:W-:Y:S01]  /*00d0*/  UISETP.GT.AND.EX UP0, UPT, UR39, URZ, UPT, UP0 ;  /* 0x000000ff2700728c */ /* 0x000fe2000bf04300 */
[----:B------:R-:W2:Y:S03]  /*00e0*/  LDCU.64 UR36, c[0x0][0x358] ;  /* 0x00006b00ff2477ac */ /* 0x000ea60008000a00 */
[----:B-1----:R-:W-:Y:S01]  /*00f0*/  LOP3.LUT R17, R17, UR4, RZ, 0xfc, !PT ;  /* 0x0000000411117c12 */ /* 0x002fe2000f8efcff */
[----:B-----5:R-:W-:Y:S01]  /*0100*/  IMAD.U32 R16, RZ, RZ, UR6 ;  /* 0x00000006ff107e24 */ /* 0x020fe2000f8e00ff */
[----:B------:R-:W-:Y:S01]  /*0110*/  USEL UR38, UR38, 0x1, UP0 ;  /* 0x0000000126267887 */ /* 0x000fe20008000000 */
[----:B------:R-:W-:Y:S01]  /*0120*/  IMAD.U32 R18, RZ, RZ, UR7 ;  /* 0x00000007ff127e24 */ /* 0x000fe2000f8e00ff */
[----:B------:R-:W-:Y:S01]  /*0130*/  ISETP.GE.AND P0, PT, R17, UR5, PT ;  /* 0x0000000511007c0c */ /* 0x000fe2000bf06270 */
[----:B------:R-:W-:Y:S01]  /*0140*/  USEL UR39, UR39, URZ, UP0 ;  /* 0x000000ff27277287 */ /* 0x000fe20008000000 */
[----:B------:R-:W-:Y:S01]  /*0150*/  MOV R19, UR8 ;  /* 0x0000000800137c02 */ /* 0x000fe20008000f00 */
[----:B------:R-:W-:Y:S01]  /*0160*/  UISETP.LT.U32.AND UP0, UPT, UR43, 0x18, UPT ;  /* 0x000000182b00788c */ /* 0x000fe2000bf01070 */
[----:B------:R-:W-:Y:S01]  /*0170*/  IMAD.U32 R22, RZ, RZ, UR9 ;  /* 0x00000009ff167e24 */ /* 0x000fe2000f8e00ff */
[----:B------:R-:W-:-:S02]  /*0180*/  ULOP3.LUT UR44, UR38, 0x3, URZ, 0xc0, !UPT ;  /* 0x00000003262c7892 */ /* 0x000fc4000f8ec0ff */
[----:B------:R-:W-:Y:S02]  /*0190*/  USEL UR40, UR43, 0x18, UP0 ;  /* 0x000000182b287887 */ /* 0x000fe40008000000 */
[----:B------:R-:W-:Y:S01]  /*01a0*/  UIADD3 UR45, UP0, UPT, UR44, -0x1, URZ ;  /* 0xffffffff2c2d7890 */ /* 0x000fe2000ff1e0ff */
[----:B------:R-:W1:Y:S01]  /*01b0*/  LDCU.U8 UR42, c[0x0][0x5e9] ;  /* 0x0000bd20ff2a77ac */ /* 0x000e620008000000 */
[----:B------:R-:W-:Y:S02]  /*01c0*/  UIADD3 UR40, UPT, UPT, UR40, 0x1, URZ ;  /* 0x0000000128287890 */ /* 0x000fe4000fffe0ff */
[----:B------:R-:W-:Y:S02]  /*01d0*/  ULOP3.LUT UR46, UR38, 0x7, URZ, 0xc0, !UPT ;  /* 0x00000007262e7892 */ /* 0x000fe4000f8ec0ff */
[----:B------:R-:W-:Y:S01]  /*01e0*/  UIADD3.X UR47, UPT, UPT, URZ, -0x1, URZ, UP0, !UPT ;  /* 0xffffffffff2f7890 */ /* 0x000fe200087fe4ff */
[----:B--2---:R-:W-:Y:S11]  /*01f0*/  @P0 BRA `(.L_x_5119) ;  /* 0x0000003c00300947 */ /* 0x004ff60003800000 */
[----:B------:R-:W-:Y:S01]  /*0200*/  UISETP.NE.AND UP0, UPT, UR41, URZ, UPT ;  /* 0x000000ff2900728c */ /* 0x000fe2000bf05270 */
[----:B------:R-:W-:Y:S02]  /*0210*/  HFMA2 R23, -RZ, RZ, 0, 0 ;  /* 0x00000000ff177431 */ /* 0x000fe400000001ff */
[----:B------:R-:W-:-:S06]  /*0220*/  IMAD.MOV.U32 R0, RZ, RZ, RZ ;  /* 0x000000ffff007224 */ /* 0x000fcc00078e00ff */
[----:B------:R-:W-:Y:S05]  /*0230*/  BRA.U !UP0, `(.L_x_5120) ;  /* 0x0000001108ac7547 */ /* 0x000fea000b800000 */
[----:B------:R-:W2:Y:S01]  /*0240*/  LDCU.64 UR4, c[0x0][0x390] ;  /* 0x00007200ff0477ac */ /* 0x000ea20008000a00 */
[----:B------:R-:W-:Y:S02]  /*0250*/  IMAD.MOV.U32 R4, RZ, RZ, RZ ;  /* 0x000000ffff047224 */ /* 0x000fe400078e00ff */
[----:B------:R-:W-:Y:S01]  /*0260*/  IMAD.MOV.U32 R5, RZ, RZ, R17 ;  /* 0x000000ffff057224 */ /* 0x000fe200078e0011 */
[----:B------:R-:W3:Y:S01]  /*0270*/  LDCU UR6, c[0x0][0x38c] ;  /* 0x00007180ff0677ac */ /* 0x000ee20008000800 */
[----:B------:R-:W4:Y:S01]  /*0280*/  LDCU.64 UR8, c[0x0][0x4b8] ;  /* 0x00009700ff0877ac */ /* 0x000f220008000a00 */
[----:B------:R-:W-:Y:S01]  /*0290*/  UISETP.NE.AND UP0, UPT, UR43, URZ, UPT ;  /* 0x000000ff2b00728c */ /* 0x000fe2000bf05270 */
[----:B--2---:R-:W-:-:S05]  /*02a0*/  IMAD.HI.U32 R4, R17, UR4, R4 ;  /* 0x0000000411047c27 */ /* 0x004fca000f8e0004 */
[----:B------:R-:W-:-:S04]  /*02b0*/  SHF.R.U32.HI R5, RZ, UR5, R4 ;  /* 0x00000005ff057c19 */ /* 0x000fc80008011604 */
[----:B------:R-:W-:-:S05]  /*02c0*/  IADD3 R0, PT, PT, -R5, RZ, RZ ;  /* 0x000000ff05007210 */ /* 0x000fca0007ffe1ff */
[----:B---3--:R-:W-:-:S04]  /*02d0*/  IMAD R0, R0, UR6, R17 ;  /* 0x0000000600007c24 */ /* 0x008fc8000f8e0211 */
[C---:B----4-:R-:W-:Y:S02]  /*02e0*/  IMAD R23, R0.reuse, UR8, RZ ;  /* 0x0000000800177c24 */ /* 0x050fe4000f8e02ff */
[----:B------:R-:W-:Y:S01]  /*02f0*/  IMAD R0, R0, UR9, RZ ;  /* 0x0000000900007c24 */ /* 0x000fe2000f8e02ff */
[----:B------:R-:W-:Y:S06]  /*0300*/  BRA.U !UP0, `(.L_x_5120) ;  /* 0x0000001108787547 */ /* 0x000fec000b800000 */
[----:B------:R-:W2:Y:S01]  /*0310*/  LDCU.64 UR6, c[0x0][0x398] ;  /* 0x00007300ff0677ac */ /* 0x000ea20008000a00 */
[----:B------:R-:W-:Y:S01]  /*0320*/  IMAD.MOV.U32 R4, RZ, RZ, RZ ;  /* 0x000000ffff047224 */ /* 0x000fe200078e00ff */
[----:B------:R-:W3:Y:S01]  /*0330*/  LDCU UR4, c[0x0][0x3a0] ;  /* 0x00007400ff0477ac */ /* 0x000ee20008000800 */
[----:B------:R-:W4:Y:S01]  /*0340*/  LDCU.64 UR8, c[0x0][0x4c0] ;  /* 0x00009800ff0877ac */ /* 0x000f220008000a00 */
[----:B------:R-:W-:Y:S01]  /*0350*/  UISETP.NE.AND UP0, UPT, UR40, 0x2, UPT ;  /* 0x000000022800788c */ /* 0x000fe2000bf05270 */
[----:B--2---:R-:W-:-:S05]  /*0360*/  IMAD.HI.U32 R6, R5, UR7, R4 ;  /* 0x0000000705067c27 */ /* 0x004fca000f8e0004 */
[----:B---3--:R-:W-:-:S05]  /*0370*/  SHF.R.U32.HI R7, RZ, UR4, R6 ;  /* 0x00000004ff077c19 */ /* 0x008fca0008011606 */
[----:B------:R-:W-:-:S04]  /*0380*/  IMAD.MOV R4, RZ, RZ, -R7 ;  /* 0x000000ffff047224 */ /* 0x000fc800078e0a07 */
[----:B------:R-:W-:-:S04]  /*0390*/  IMAD R4, R4, UR6, R5 ;  /* 0x0000000604047c24 */ /* 0x000fc8000f8e0205 */
[C---:B----4-:R-:W-:Y:S02]  /*03a0*/  IMAD R23, R4.reuse, UR8, R23 ;  /* 0x0000000804177c24 */ /* 0x050fe4000f8e0217 */
[----:B------:R-:W-:Y:S01]  /*03b0*/  IMAD R0, R4, UR9, R0 ;  /* 0x0000000904007c24 */ /* 0x000fe2000f8e0200 */
[----:B------:R-:W-:Y:S06]  /*03c0*/  BRA.U !UP0, `(.L_x_5120) ;  /* 0x0000001108487547 */ /* 0x000fec000b800000 */
[----:B------:R-:W2:Y:S01]  /*03d0*/  LDCU.64 UR4, c[0x0][0x3a8] ;  /* 0x00007500ff0477ac */ /* 0x000ea20008000a00 */
[----:B------:R-:W-:Y:S01]  /*03e0*/  MOV R6, RZ ;  /* 0x000000ff00067202 */ /* 0x000fe20000000f00 */
[----:B------:R-:W3:Y:S01]  /*03f0*/  LDCU UR6, c[0x0][0x3a4] ;  /* 0x00007480ff0677ac */ /* 0x000ee20008000800 */
[----:B------:R-:W4:Y:S01]  /*0400*/  LDCU.64 UR8, c[0x0][0x4c8] ;  /* 0x00009900ff0877ac */ /* 0x000f220008000a00 */
[----:B------:R-:W-:Y:S02]  /*0410*/  UISETP.NE.AND UP0, UPT, UR40, 0x3, UPT ;  /* 0x000000032800788c */ /* 0x000fe4000bf05270 */
[----:B--2---:R-:W-:-:S05]  /*0420*/  IMAD.HI.U32 R4, R7, UR4, R6 ;  /* 0x0000000407047c27 */ /* 0x004fca000f8e0006 */
[----:B------:R-:W-:-:S05]  /*0430*/  SHF.R.U32.HI R5, RZ, UR5, R4 ;  /* 0x00000005ff057c19 */ /* 0x000fca0008011604 */
[----:B------:R-:W-:-:S04]  /*0440*/  IMAD.MOV R6, RZ, RZ, -R5 ;  /* 0x000000ffff067224 */ /* 0x000fc800078e0a05 */
[----:B---3--:R-:W-:-:S04]  /*0450*/  IMAD R6, R6, UR6, R7 ;  /* 0x0000000606067c24 */ /* 0x008fc8000f8e0207 */
[C---:B----4-:R-:W-:Y:S02]  /*0460*/  IMAD R23, R6.reuse, UR8, R23 ;  /* 0x0000000806177c24 */ /* 0x050fe4000f8e0217 */
[----:B------:R-:W-:Y:S01]  /*0470*/  IMAD R0, R6, UR9, R0 ;  /* 0x0000000906007c24 */ /* 0x000fe2000f8e0200 */
[----:B------:R-:W-:Y:S06]  /*0480*/  BRA.U !UP0, `(.L_x_5120) ;  /* 0x0000001108187547 */ /* 0x000fec000b800000 */
[----:B------:R-:W2:Y:S01]  /*0490*/  LDCU.64 UR6, c[0x0][0x3b0] ;  /* 0x00007600ff0677ac */ /* 0x000ea20008000a00 */
[----:B------:R-:W-:Y:S01]  /*04a0*/  IMAD.MOV.U32 R4, RZ, RZ, RZ ;  /* 0x000000ffff047224 */ /* 0x000fe200078e00ff */
[----:B------:R-:W3:Y:S01]  /*04b0*/  LDCU UR4, c[0x0][0x3b8] ;  /* 0x00007700ff0477ac */ /* 0x000ee20008000800 */
[----:B------:R-:W4:Y:S01]  /*04c0*/  LDCU.64 UR8, c[0x0][0x4d0] ;  /* 0x00009a00ff0877ac */ /* 0x000f220008000a00 */
[----:B------:R-:W-:Y:S01]  /*04d0*/  UISETP.NE.AND UP0, UPT, UR40, 0x4, UPT ;  /* 0x000000042800788c */ /* 0x000fe2000bf05270 */
[----:B--2---:R-:W-:-:S05]  /*04e0*/  IMAD.HI.U32 R6, R5, UR7, R4 ;  /* 0x0000000705067c27 */ /* 0x004fca000f8e0004 */
[----:B---3--:R-:W-:-:S04]  /*04f0*/  SHF.R.U32.HI R7, RZ, UR4, R6 ;  /* 0x00000004ff077c19 */ /* 0x008fc80008011606 */
[----:B------:R-:W-:-:S05]  /*0500*/  IADD3 R4, PT, PT, -R7, RZ, RZ ;  /* 0x000000ff07047210 */ /* 0x000fca0007ffe1ff */
[----:B------:R-:W-:-:S04]  /*0510*/  IMAD R4, R4, UR6, R5 ;  /* 0x0000000604047c24 */ /* 0x000fc8000f8e0205 */
        /* <DEDUP_REMOVED lines=16> */
[----:B------:R-:W-:Y:S01]  /*0620*/  HFMA2 R4, -RZ, RZ, 0, 0 ;  /* 0x00000000ff047431 */ /* 0x000fe200000001ff */
[----:B------:R-:W3:Y:S01]  /*0630*/  LDCU UR4, c[0x0][0x3d0] ;  /* 0x00007a00ff0477ac */ /* 0x000ee20008000800 */
[----:B------:R-:W4:Y:S01]  /*0640*/  LDCU.64 UR8, c[0x0][0x4e0] ;  /* 0x00009c00ff0877ac */ /* 0x000f220008000a00 */
[----:B------:R-:W-:Y:S02]  /*0650*/  UISETP.NE.AND UP0, UPT, UR40, 0x6, UPT ;  /* 0x000000062800788c */ /* 0x000fe4000bf05270 */
        /* <DEDUP_REMOVED lines=13> */
[----:B------:R-:W-:-:S04]  /*0730*/  SHF.R.U32.HI R5, RZ, UR5, R4 ;  /* 0x00000005ff057c19 */ /* 0x000fc80008011604 */
[----:B------:R-:W-:-:S05]  /*0740*/  IADD3 R6, PT, PT, -R5, RZ, RZ ;  /* 0x000000ff05067210 */ /* 0x000fca0007ffe1ff */
        /* <DEDUP_REMOVED lines=211> */
[----:B------:R-:W4:Y:S02]  /*1480*/  LDCU.64 UR8, c[0x0][0x578] ;  /* 0x0000af00ff0877ac */ /* 0x000f240008000a00 */
[----:B--2---:R-:W-:-:S05]  /*1490*/  IMAD.HI.U32 R3, R7, UR4, R6 ;  /* 0x0000000407037c27 */ /* 0x004fca000f8e0006 */
[----:B------:R-:W-:-:S04]  /*14a0*/  SHF.R.U32.HI R3, RZ, UR5, R3 ;  /* 0x00000005ff037c19 */ /* 0x000fc80008011603 */
[----:B------:R-:W-:-:S05]  /*14b0*/  IADD3 R3, PT, PT, -R3, RZ, RZ ;  /* 0x000000ff03037210 */ /* 0x000fca0007ffe1ff */
[----:B---3--:R-:W-:-:S04]  /*14c0*/  IMAD R6, R3, UR6, R7 ;  /* 0x0000000603067c24 */ /* 0x008fc8000f8e0207 */
[C---:B----4-:R-:W-:Y:S02]  /*14d0*/  IMAD R23, R6.reuse, UR8, R23 ;  /* 0x0000000806177c24 */ /* 0x050fe4000f8e0217 */
[----:B------:R-:W-:-:S07]  /*14e0*/  IMAD R0, R6, UR9, R0 ;  /* 0x0000000906007c24 */ /* 0x000fce000f8e0200 */
.L_x_5120:
[----:B------:R-:W2:Y:S01]  /*14f0*/  LDCU.64 UR6, c[0x0][0x588] ;  /* 0x0000b100ff0677ac */ /* 0x000ea20008000a00 */
[----:B-1----:R-:W-:-:S04]  /*1500*/  UPRMT UR4, UR42, 0x9910, URZ ;  /* 0x000099102a047896 */ /* 0x002fc800080000ff */
[----:B------:R-:W-:Y:S01]  /*1510*/  UISETP.GT.AND UP0, UPT, UR4, 0x9, UPT ;  /* 0x000000090400788c */ /* 0x000fe2000bf04270 */
[----:B--2---:R-:W-:-:S05]  /*1520*/  IADD3 R4, P0, PT, R0, UR6, RZ ;  /* 0x0000000600047c10 */ /* 0x004fca000ff1e0ff */
[----:B------:R-:W-:-:S03]  /*1530*/  IMAD.X R5, RZ, RZ, UR7, P0 ;  /* 0x00000007ff057e24 */ /* 0x000fc600080e06ff */
[----:B------:R-:W-:Y:S05]  /*1540*/  BRA.U UP0, `(.L_x_5121) ;  /* 0x0000000100e47547 */ /* 0x000fea000b800000 */
[----:B------:R-:W-:-:S09]  /*1550*/  UISETP.GT.AND UP0, UPT, UR4, 0x4, UPT ;  /* 0x000000040400788c */ /* 0x000fd2000bf04270 */
[----:B------:R-:W-:Y:S05]  /*1560*/  BRA.U UP0, `(.L_x_5122) ;  /* 0x0000000100687547 */ /* 0x000fea000b800000 */
[----:B------:R-:W-:-:S09]  /*1570*/  UISETP.GT.AND UP0, UPT, UR4, 0x1, UPT ;  /* 0x000000010400788c */ /* 0x000fd2000bf04270 */
[----:B------:R-:W-:Y:S05]  /*1580*/  BRA.U UP0, `(.L_x_5123) ;  /* 0x0000000100287547 */ /* 0x000fea000b800000 */
[----:B------:R-:W-:-:S09]  /*1590*/  UISETP.NE.AND UP0, UPT, UR42, URZ, UPT ;  /* 0x000000ff2a00728c */ /* 0x000fd2000bf05270 */
[----:B------:R-:W-:Y:S05]  /*15a0*/  BRA.U !UP0, `(.L_x_5124) ;  /* 0x0000000108147547 */ /* 0x000fea000b800000 */
[----:B------:R-:W-:-:S09]  /*15b0*/  UISETP.NE.AND UP0, UPT, UR4, 0x1, UPT ;  /* 0x000000010400788c */ /* 0x000fd2000bf05270 */
[----:B------:R-:W-:Y:S05]  /*15c0*/  BRA.U UP0, `(.L_x_5125) ;  /* 0x0000000900d87547 */ /* 0x000fea000b800000 */
[----:B------:R-:W2:Y:S02]  /*15d0*/  LDG.E.S8 R60, desc[UR36][R4.64] ;  /* 0x00000024043c7981 */ /* 0x000ea4000c1e1300 */
[----:B--2---:R-:W-:Y:S01]  /*15e0*/  SHF.R.S32.HI R61, RZ, 0x1f, R60 ;  /* 0x0000001fff3d7819 */ /* 0x004fe2000001143c */
[----:B------:R-:W-:Y:S06]  /*15f0*/  BRA `(.L_x_5126) ;  /* 0x0000000c00507947 */ /* 0x000fec0003800000 */
.L_x_5124:
[----:B------:R1:W5:Y:S01]  /*1600*/  LDG.E.U8 R60, desc[UR36][R4.64] ;  /* 0x00000024043c7981 */ /* 0x000362000c1e1100 */
[----:B------:R-:W-:Y:S01]  /*1610*/  IMAD.MOV.U32 R61, RZ, RZ, RZ ;  /* 0x000000ffff3d7224 */ /* 0x000fe200078e00ff */
[----:B------:R-:W-:Y:S06]  /*1620*/  BRA `(.L_x_5126) ;  /* 0x0000000c00447947 */ /* 0x000fec0003800000 */
.L_x_5123:
[----:B------:R-:W-:-:S09]  /*1630*/  UISETP.NE.AND UP0, UPT, UR4, 0x2, UPT ;  /* 0x000000020400788c */ /* 0x000fd2000bf05270 */
[----:B------:R-:W-:Y:S05]  /*1640*/  BRA.U !UP0, `(.L_x_5127) ;  /* 0x0000000108247547 */ /* 0x000fea000b800000 */
[----:B------:R-:W-:-:S09]  /*1650*/  UISETP.NE.AND UP0, UPT, UR4, 0x3, UPT ;  /* 0x000000030400788c */ /* 0x000fd2000bf05270 */
[----:B------:R-:W-:Y:S05]  /*1660*/  BRA.U !UP0, `(.L_x_5128) ;  /* 0x0000000108107547 */ /* 0x000fea000b800000 */
[----:B------:R-:W-:-:S09]  /*1670*/  UISETP.NE.AND UP0, UPT, UR4, 0x4, UPT ;  /* 0x000000040400788c */ /* 0x000fd2000bf05270 */
[----:B------:R-:W-:Y:S05]  /*1680*/  BRA.U UP0, `(.L_x_5125) ;  /* 0x0000000900a87547 */ /* 0x000fea000b800000 */
[----:B------:R1:W5:Y:S01]  /*1690*/  LDG.E.64 R60, desc[UR36][R4.64] ;  /* 0x00000024043c7981 */ /* 0x000362000c1e1b00 */
[----:B------:R-:W-:Y:S05]  /*16a0*/  BRA `(.L_x_5126) ;  /* 0x0000000c00247947 */ /* 0x000fea0003800000 */
.L_x_5128:
[----:B------:R-:W2:Y:S02]  /*16b0*/  LDG.E R60, desc[UR36][R4.64] ;  /* 0x00000024043c7981 */ /* 0x000ea4000c1e1900 */
[----:B--2---:R-:W-:Y:S01]  /*16c0*/  SHF.R.S32.HI R61, RZ, 0x1f, R60 ;  /* 0x0000001fff3d7819 */ /* 0x004fe2000001143c */
[----:B------:R-:W-:Y:S06]  /*16d0*/  BRA `(.L_x_5126) ;  /* 0x0000000c00187947 */ /* 0x000fec0003800000 */
.L_x_5127:
[----:B------:R-:W2:Y:S02]  /*16e0*/  LDG.E.S16 R60, desc[UR36][R4.64] ;  /* 0x00000024043c7981 */ /* 0x000ea4000c1e1700 */
[----:B--2---:R-:W-:Y:S01]  /*16f0*/  SHF.R.S32.HI R61, RZ, 0x1f, R60 ;  /* 0x0000001fff3d7819 */ /* 0x004fe2000001143c */
[----:B------:R-:W-:Y:S06]  /*1700*/  BRA `(.L_x_5126) ;  /* 0x0000000c000c7947 */ /* 0x000fec0003800000 */
.L_x_5122:
[----:B------:R-:W-:-:S09]  /*1710*/  UISETP.GT.AND UP0, UPT, UR4, 0x6, UPT ;  /* 0x000000060400788c */ /* 0x000fd2000bf04270 */
[----:B------:R-:W-:Y:S05]  /*1720*/  BRA.U UP0, `(.L_x_5129) ;  /* 0x00000001002c7547 */ /* 0x000fea000b800000 */
[----:B------:R-:W-:-:S09]  /*1730*/  UISETP.NE.AND UP0, UPT, UR4, 0x5, UPT ;  /* 0x000000050400788c */ /* 0x000fd2000bf05270 */
[----:B------:R-:W-:Y:S05]  /*1740*/  BRA.U !UP0, `(.L_x_5130) ;  /* 0x0000000108147547 */ /* 0x000fea000b800000 */
[----:B------:R-:W-:-:S09]  /*1750*/  UISETP.NE.AND UP0, UPT, UR4, 0x6, UPT ;  /* 0x000000060400788c */ /* 0x000fd2000bf05270 */
[----:B------:R-:W-:Y:S05]  /*1760*/  BRA.U UP0, `(.L_x_5125) ;  /* 0x0000000900707547 */ /* 0x000fea000b800000 */
[----:B------:R-:W2:Y:S02]  /*1770*/  LDG.E R4, desc[UR36][R4.64] ;  /* 0x0000002404047981 */ /* 0x000ea4000c1e1900 */
[----:B--2---:R1:W2:Y:S01]  /*1780*/  F2I.S64.TRUNC R60, R4 ;  /* 0x00000004003c7311 */ /* 0x0042a2000020d900 */
[----:B------:R-:W-:Y:S05]  /*1790*/  BRA `(.L_x_5126) ;  /* 0x0000000800e87947 */ /* 0x000fea0003800000 */
.L_x_5130:
[----:B------:R-:W2:Y:S02]  /*17a0*/  LDG.E.U16 R4, desc[UR36][R4.64] ;  /* 0x0000002404047981 */ /* 0x000ea4000c1e1500 */
[----:B--2---:R-:W-:-:S06]  /*17b0*/  HADD2.F32 R60, -RZ, R4.H0_H0 ;  /* 0x20000004ff3c7230 */ /* 0x004fcc0000004100 */
[----:B------:R-:W1:Y:S01]  /*17c0*/  F2I.S64.TRUNC R60, R60 ;  /* 0x0000003c003c7311 */ /* 0x000e62000020d900 */
[----:B------:R-:W-:Y:S05]  /*17d0*/  BRA `(.L_x_5126) ;  /* 0x0000000800d87947 */ /* 0x000fea0003800000 */
.L_x_5129:
[----:B------:R-:W-:-:S09]  /*17e0*/  UISETP.NE.AND UP0, UPT, UR4, 0x7, UPT ;  /* 0x000000070400788c */ /* 0x000fd2000bf05270 */
[----:B------:R-:W-:Y:S05]  /*17f0*/  BRA.U !UP0, `(.L_x_5131) ;  /* 0x00000001082c7547 */ /* 0x000fea000b800000 */
[----:B------:R-:W-:-:S09]  /*1800*/  UISETP.NE.AND UP0, UPT, UR4, 0x8, UPT ;  /* 0x000000080400788c */ /* 0x000fd2000bf05270 */
[----:B------:R-:W-:Y:S05]  /*1810*/  BRA.U !UP0, `(.L_x_5132) ;  /* 0x0000000108147547 */ /* 0x000fea000b800000 */
[----:B------:R-:W-:-:S09]  /*1820*/  UISETP.NE.AND UP0, UPT, UR4, 0x9, UPT ;  /* 0x000000090400788c */ /* 0x000fd2000bf05270 */
[----:B------:R-:W-:Y:S05]  /*1830*/  BRA.U UP0, `(.L_x_5125) ;  /* 0x00000009003c7547 */ /* 0x000fea000b800000 */
[----:B------:R-:W2:Y:S02]  /*1840*/  LDG.E R4, desc[UR36][R4.64] ;  /* 0x0000002404047981 */ /* 0x000ea4000c1e1900 */
[----:B--2---:R1:W2:Y:S01]  /*1850*/  F2I.S64.TRUNC R60, R4 ;  /* 0x00000004003c7311 */ /* 0x0042a2000020d900 */
[----:B------:R-:W-:Y:S05]  /*1860*/  BRA `(.L_x_5126) ;  /* 0x0000000800b47947 */ /* 0x000fea0003800000 */
.L_x_5132:
[----:B------:R-:W2:Y:S02]  /*1870*/  LDG.E.U16 R4, desc[UR36][R4.64] ;  /* 0x0000002404047981 */ /* 0x000ea4000c1e1500 */
[----:B--2---:R-:W-:-:S06]  /*1880*/  HADD2.F32 R60, -RZ, R4.H0_H0 ;  /* 0x20000004ff3c7230 */ /* 0x004fcc0000004100 */
[----:B------:R-:W1:Y:S01]  /*1890*/  F2I.S64.TRUNC R60, R60 ;  /* 0x0000003c003c7311 */ /* 0x000e62000020d900 */
[----:B------:R-:W-:Y:S05]  /*18a0*/  BRA `(.L_x_5126) ;  /* 0x0000000800a47947 */ /* 0x000fea0003800000 */
.L_x_5131:
[----:B------:R-:W2:Y:S02]  /*18b0*/  LDG.E.64 R4, desc[UR36][R4.64] ;  /* 0x0000002404047981 */ /* 0x000ea4000c1e1b00 */
[----:B--2---:R1:W2:Y:S01]  /*18c0*/  F2I.S64.F64.TRUNC R60, R4 ;  /* 0x00000004003c7311 */ /* 0x0042a2000030d900 */
[----:B------:R-:W-:Y:S05]  /*18d0*/  BRA `(.L_x_5126) ;  /* 0x0000000800987947 */ /* 0x000fea0003800000 */
.L_x_5121:
[----:B------:R-:W-:-:S09]  /*18e0*/  UISETP.GT.AND UP0, UPT, UR4, 0x18, UPT ;  /* 0x000000180400788c */ /* 0x000fd2000bf04270 */
[----:B------:R-:W-:Y:S05]  /*18f0*/  BRA.U UP0, `(.L_x_5133) ;  /* 0x0000000100e87547 */ /* 0x000fea000b800000 */
[----:B------:R-:W-:-:S09]  /*1900*/  UISETP.GT.AND UP0, UPT, UR4, 0xe, UPT ;  /* 0x0000000e0400788c */ /* 0x000fd2000bf04270 */
[----:B------:R-:W-:Y:S05]  /*1910*/  BRA.U UP0, `(.L_x_5134) ;  /* 0x0000000100307547 */ /* 0x000fea000b800000 */
[----:B------:R-:W-:-:S09]  /*1920*/  UISETP.NE.AND UP0, UPT, UR4, 0xa, UPT ;  /* 0x0000000a0400788c */ /* 0x000fd2000bf05270 */
[----:B------:R-:W-:Y:S05]  /*1930*/  BRA.U !UP0, `(.L_x_5135) ;  /* 0x00000001081c7547 */ /* 0x000fea000b800000 */
[----:B------:R-:W-:-:S09]  /*1940*/  UISETP.NE.AND UP0, UPT, UR4, 0xb, UPT ;  /* 0x0000000b0400788c */ /* 0x000fd2000bf05270 */
[----:B------:R-:W-:Y:S05]  /*1950*/  BRA.U UP0, `(.L_x_5125) ;  /* 0x0000000500f47547 */ /* 0x000fea000b800000 */
[----:B------:R-:W2:Y:S01]  /*1960*/  LDG.E.U8 R4, desc[UR36][R4.64] ;  /* 0x0000002404047981 */ /* 0x000ea2000c1e1100 */
[----:B------:R-:W-:Y:S02]  /*1970*/  MOV R61, RZ ;  /* 0x000000ff003d7202 */ /* 0x000fe40000000f00 */
[----:B--2---:R-:W-:-:S04]  /*1980*/  ISETP.NE.AND P0, PT, R4, RZ, PT ;  /* 0x000000ff0400720c */ /* 0x004fc80003f05270 */
[----:B------:R-:W-:Y:S01]  /*1990*/  SEL R60, RZ, 0x1, !P0 ;  /* 0x00000001ff3c7807 */ /* 0x000fe20004000000 */
[----:B------:R-:W-:Y:S08]  /*19a0*/  BRA `(.L_x_5126) ;  /* 0x0000000800647947 */ /* 0x000ff00003800000 */
.L_x_5135:
[----:B------:R-:W2:Y:S02]  /*19b0*/  LDG.E.64 R4, desc[UR36][R4.64] ;  /* 0x0000002404047981 */ /* 0x000ea4000c1e1b00 */
[----:B--2---:R1:W2:Y:S01]  /*19c0*/  F2I.S64.F64.TRUNC R60, R4 ;  /* 0x00000004003c7311 */ /* 0x0042a2000030d900 */
[----:B------:R-:W-:Y:S05]  /*19d0*/  BRA `(.L_x_5126) ;  /* 0x0000000800587947 */ /* 0x000fea0003800000 */
.L_x_5134:
[----:B------:R-:W-:-:S09]  /*19e0*/  UISETP.NE.AND UP0, UPT, UR4, 0xf, UPT ;  /* 0x0000000f0400788c */ /* 0x000fd2000bf05270 */
[----:B------:R-:W-:Y:S05]  /*19f0*/  BRA.U !UP0, `(.L_x_5136) ;  /* 0x0000000108987547 */ /* 0x000fea000b800000 */
[----:B------:R-:W-:-:S09]  /*1a00*/  UISETP.NE.AND UP0, UPT, UR4, 0x17, UPT ;  /* 0x000000170400788c */ /* 0x000fd2000bf05270 */
[----:B------:R-:W-:Y:S05]  /*1a10*/  BRA.U !UP0, `(.L_x_5137) ;  /* 0x0000000108587547 */ /* 0x000fea000b800000 */
[----:B------:R-:W-:-:S09]  /*1a20*/  UISETP.NE.AND UP0, UPT, UR4, 0x18, UPT ;  /* 0x000000180400788c */ /* 0x000fd2000bf05270 */
[----:B------:R-:W-:Y:S05]  /*1a30*/  BRA.U UP0, `(.L_x_5125) ;  /* 0x0000000500bc7547 */ /* 0x000fea000b800000 */
[----:B------:R-:W2:Y:S01]  /*1a40*/  LDG.E.U8 R0, desc[UR36][R4.64] ;  /* 0x0000002404007981 */ /* 0x000ea2000c1e1100 */
[----:B------:R-:W-:Y:S02]  /*1a50*/  IMAD.MOV.U32 R7, RZ, RZ, 0x1f ;  /* 0x0000001fff077424 */ /* 0x000fe400078e00ff */
[----:B--2---:R-:W-:-:S05]  /*1a60*/  IMAD.SHL.U32 R0, R0, 0x1000000, RZ ;  /* 0x0100000000007824 */ /* 0x004fca00078e00ff */
[C---:B------:R-:W-:Y:S02]  /*1a70*/  LOP3.LUT R3, R0.reuse, 0x7f000000, RZ, 0xc0, !PT ;  /* 0x7f00000000037812 */ /* 0x040fe400078ec0ff */
[----:B------:R-:W-:Y:S02]  /*1a80*/  LOP3.LUT P0, RZ, R0, 0x7f000000, RZ, 0xc0, !PT ;  /* 0x7f00000000ff7812 */ /* 0x000fe4000780c0ff */
[----:B------:R-:W1:Y:S02]  /*1a90*/  FLO.U32 R6, R3 ;  /* 0x0000000300067300 */ /* 0x000e6400000e0000 */
[----:B-1----:R-:W-:-:S04]  /*1aa0*/  IADD3 R6, PT, PT, -R6, RZ, RZ ;  /* 0x000000ff06067210 */ /* 0x002fc80007ffe1ff */
[----:B------:R-:W-:-:S05]  /*1ab0*/  VIADDMNMX.U32 R6, R6, R7, 0x4, !PT ;  /* 0x0000000406067446 */ /* 0x000fca0007800007 */
[----:B------:R-:W-:-:S04]  /*1ac0*/  VIADD R6, R6, 0xfffffffc ;  /* 0xfffffffc06067836 */ /* 0x000fc80000000000 */
[----:B------:R-:W-:Y:S01]  /*1ad0*/  IMAD.SHL.U32 R8, R6, 0x800000, RZ ;  /* 0x0080000006087824 */ /* 0x000fe200078e00ff */
[C---:B------:R-:W-:Y:S02]  /*1ae0*/  SHF.L.U32 R7, R3.reuse, R6, RZ ;  /* 0x0000000603077219 */ /* 0x040fe400000006ff */
[----:B------:R-:W-:Y:S02]  /*1af0*/  IADD3 R6, PT, PT, R3, 0x1000000, RZ ;  /* 0x0100000003067810 */ /* 0x000fe40007ffe0ff */
[----:B------:R-:W-:Y:S02]  /*1b00*/  LEA.HI R7, R7, -R8, RZ, 0x1c ;  /* 0x8000000807077211 */ /* 0x000fe400078fe0ff */
[----:B------:R-:W-:-:S03]  /*1b10*/  SHF.R.S32.HI R6, RZ, 0x8, R6 ;  /* 0x00000008ff067819 */ /* 0x000fc60000011406 */
[----:B------:R-:W-:-:S05]  /*1b20*/  VIADD R7, R7, 0x3c000000 ;  /* 0x3c00000007077836 */ /* 0x000fca0000000000 */
[----:B------:R-:W-:-:S04]  /*1b30*/  LOP3.LUT R6, R7, 0x7f800000, R6, 0xf8, !PT ;  /* 0x7f80000007067812 */ /* 0x000fc800078ef806 */
[----:B------:R-:W-:-:S04]  /*1b40*/  SEL R3, R6, RZ, P0 ;  /* 0x000000ff06037207 */ /* 0x000fc80000000000 */
[----:B------:R-:W-:-:S04]  /*1b50*/  LOP3.LUT R3, R3, 0x80000000, R0, 0xf8, !PT ;  /* 0x8000000003037812 */ /* 0x000fc800078ef800 */
[----:B------:R1:W2:Y:S01]  /*1b60*/  F2I.S64.TRUNC R60, R3 ;  /* 0x00000003003c7311 */ /* 0x0002a2000020d900 */
[----:B------:R-:W-:Y:S05]  /*1b70*/  BRA `(.L_x_5126) ;  /* 0x0000000400f07947 */ /* 0x000fea0003800000 */
.L_x_5137:
[----:B------:R-:W2:Y:S02]  /*1b80*/  LDG.E.U8 R4, desc[UR36][R4.64] ;  /* 0x0000002404047981 */ /* 0x000ea4000c1e1100 */
[C---:B--2---:R-:W-:Y:S01]  /*1b90*/  IMAD.SHL.U32 R3, R4.reuse, 0x2000000, RZ ;  /* 0x0200000004037824 */ /* 0x044fe200078e00ff */
[----:B------:R-:W-:-:S04]  /*1ba0*/  SHF.L.U32 R6, R4, 0x8, RZ ;  /* 0x0000000804067819 */ /* 0x000fc800000006ff */
[----:B------:R-:W-:-:S13]  /*1bb0*/  ISETP.GT.U32.AND P0, PT, R3, 0x7ffffff, PT ;  /* 0x07ffffff0300780c */ /* 0x000fda0003f04070 */
[----:B------:R-:W-:Y:S02]  /*1bc0*/  @!P0 LOP3.LUT R0, R6, 0x7f00, RZ, 0xc0, !PT ;  /* 0x00007f0006008812 */ /* 0x000fe400078ec0ff */
[----:B------:R-:W-:Y:S02]  /*1bd0*/  @P0 LEA.HI R3, R3, 0x70000000, RZ, 0x1c ;  /* 0x7000000003030811 */ /* 0x000fe400078fe0ff */
[----:B------:R-:W-:Y:S02]  /*1be0*/  @!P0 LOP3.LUT R0, R0, 0x3f000000, RZ, 0xfc, !PT ;  /* 0x3f00000000008812 */ /* 0x000fe400078efcff */
[----:B------:R-:W-:-:S03]  /*1bf0*/  PRMT R6, R6, 0x9910, RZ ;  /* 0x0000991006067816 */ /* 0x000fc600000000ff */
[----:B------:R-:W-:Y:S01]  /*1c00*/  @!P0 FADD.FTZ R0, R0, -0.5 ;  /* 0xbf00000000008421 */ /* 0x000fe20000010000 */
[----:B------:R-:W-:Y:S01]  /*1c10*/  @P0 FMUL.FTZ R0, R3, 1.9259299443872358531e-34 ;  /* 0x0780000003000820 */ /* 0x000fe20000410000 */
[----:B------:R-:W-:-:S05]  /*1c20*/  IMAD.MOV.U32 R3, RZ, RZ, R6 ;  /* 0x000000ffff037224 */ /* 0x000fca00078e0006 */
[----:B------:R-:W-:-:S04]  /*1c30*/  LOP3.LUT R0, R0, 0x80000000, R3, 0xf8, !PT ;  /* 0x8000000000007812 */ /* 0x000fc800078ef803 */
[----:B------:R1:W2:Y:S01]  /*1c40*/  F2I.S64.TRUNC R60, R0 ;  /* 0x00000000003c7311 */ /* 0x0002a2000020d900 */
[----:B------:R-:W-:Y:S05]  /*1c50*/  BRA `(.L_x_5126) ;  /* 0x0000000400b87947 */ /* 0x000fea0003800000 */
.L_x_5136:
[----:B------:R-:W2:Y:S02]  /*1c60*/  LDG.E.U16 R60, desc[UR36][R4.64] ;  /* 0x00000024043c7981 */ /* 0x000ea4000c1e1500 */
[----:B--2---:R-:W-:-:S06]  /*1c70*/  IMAD.U32 R60, R60, 0x10000, RZ ;  /* 0x000100003c3c7824 */ /* 0x004fcc00078e00ff */
[----:B------:R-:W1:Y:S01]  /*1c80*/  F2I.S64.TRUNC R60, R60 ;  /* 0x0000003c003c7311 */ /* 0x000e62000020d900 */
[----:B------:R-:W-:Y:S05]  /*1c90*/  BRA `(.L_x_5126) ;  /* 0x0000000400a87947 */ /* 0x000fea0003800000 */
.L_x_5133:
[----:B------:R-:W-:-:S09]  /*1ca0*/  UISETP.GT.AND UP0, UPT, UR4, 0x1b, UPT ;  /* 0x0000001b0400788c */ /* 0x000fd2000bf04270 */
[----:B------:R-:W-:Y:S05]  /*1cb0*/  BRA.U UP0, `(.L_x_5138) ;  /* 0x0000000500047547 */ /* 0x000fea000b800000 */
[----:B------:R-:W-:-:S09]  /*1cc0*/  UISETP.NE.AND UP0, UPT, UR4, 0x19, UPT ;  /* 0x000000190400788c */ /* 0x000fd2000bf05270 */
[----:B------:R-:W-:Y:S05]  /*1cd0*/  BRA.U !UP0, `(.L_x_5139) ;  /* 0x00000001088c7547 */ /* 0x000fea000b800000 */
[----:B------:R-:W-:-:S09]  /*1ce0*/  UISETP.NE.AND UP0, UPT, UR4, 0x1a, UPT ;  /* 0x0000001a0400788c */ /* 0x000fd2000bf05270 */
[----:B------:R-:W-:Y:S05]  /*1cf0*/  BRA.U !UP0, `(.L_x_5140) ;  /* 0x0000000108147547 */ /* 0x000fea000b800000 */
[----:B------:R-:W-:-:S09]  /*1d00*/  UISETP.NE.AND UP0, UPT, UR4, 0x1b, UPT ;  /* 0x0000001b0400788c */ /* 0x000fd2000bf05270 */
[----:B------:R-:W-:Y:S05]  /*1d10*/  BRA.U UP0, `(.L_x_5125) ;  /* 0x0000000500047547 */ /* 0x000fea000b800000 */
[----:B------:R1:W5:Y:S01]  /*1d20*/  LDG.E.U16 R60, desc[UR36][R4.64] ;  /* 0x00000024043c7981 */ /* 0x000362000c1e1500 */
[----:B------:R-:W-:Y:S01]  /*1d30*/  HFMA2 R61, -RZ, RZ, 0, 0 ;  /* 0x00000000ff3d7431 */ /* 0x000fe200000001ff */
[----:B------:R-:W-:Y:S06]  /*1d40*/  BRA `(.L_x_5126) ;  /* 0x00000004007c7947 */ /* 0x000fec0003800000 */
.L_x_5140:
[----:B------:R-:W2:Y:S01]  /*1d50*/  LDG.E.U8 R4, desc[UR36][R4.64] ;  /* 0x0000002404047981 */ /* 0x000ea2000c1e1100 */
[----:B------:R-:W-:Y:S01]  /*1d60*/  BSSY.RECONVERGENT B0, `(.L_x_5141) ;  /* 0x0000018000007945 */ /* 0x000fe20003800200 */
[----:B------:R-:W-:Y:S01]  /*1d70*/  IMAD.MOV.U32 R60, RZ, RZ, RZ ;  /* 0x000000ffff3c7224 */ /* 0x000fe200078e00ff */
[----:B--2---:R-:W-:-:S13]  /*1d80*/  ISETP.NE.AND P0, PT, R4, RZ, PT ;  /* 0x000000ff0400720c */ /* 0x004fda0003f05270 */
[----:B------:R-:W-:Y:S05]  /*1d90*/  @!P0 BRA `(.L_x_5142) ;  /* 0x0000000000508947 */ /* 0x000fea0003800000 */
[----:B------:R-:W-:-:S13]  /*1da0*/  ISETP.NE.AND P0, PT, R4, 0x80, PT ;  /* 0x000000800400780c */ /* 0x000fda0003f05270 */
[----:B------:R-:W-:Y:S01]  /*1db0*/  @!P0 IMAD.MOV.U32 R60, RZ, RZ, 0x7f800001 ;  /* 0x7f800001ff3c8424 */ /* 0x000fe200078e00ff */
[----:B------:R-:W-:Y:S06]  /*1dc0*/  @!P0 BRA `(.L_x_5142) ;  /* 0x0000000000448947 */ /* 0x000fec0003800000 */
[--C-:B------:R-:W-:Y:S01]  /*1dd0*/  SHF.R.U32.HI R0, RZ, 0x3, R4.reuse ;  /* 0x00000003ff007819 */ /* 0x100fe20000011604 */
[----:B------:R-:W-:Y:S03]  /*1de0*/  BSSY.RECONVERGENT B1, `(.L_x_5143) ;  /* 0x000000c000017945 */ /* 0x000fe60003800200 */
[----:B------:R-:W-:Y:S02]  /*1df0*/  LOP3.LUT P0, R3, R0, 0xf, RZ, 0xc0, !PT ;  /* 0x0000000f00037812 */ /* 0x000fe4000780c0ff */
[----:B------:R-:W-:-:S04]  /*1e00*/  SHF.R.U32.HI R0, RZ, 0x7, R4 ;  /* 0x00000007ff007819 */ /* 0x000fc80000011604 */
[----:B------:R-:W-:Y:S02]  /*1e10*/  SHF.L.U32 R7, R0, 0x1f, RZ ;  /* 0x0000001f00077819 */ /* 0x000fe400000006ff */
[----:B------:R-:W-:-:S05]  /*1e20*/  LOP3.LUT R0, R4, 0x7, RZ, 0xc0, !PT ;  /* 0x0000000704007812 */ /* 0x000fca00078ec0ff */
[----:B------:R-:W-:Y:S05]  /*1e30*/  @P0 BRA `(.L_x_5144) ;  /* 0x0000000000180947 */ /* 0x000fea0003800000 */
[----:B------:R-:W1:Y:S02]  /*1e40*/  FLO.U32 R4, R0 ;  /* 0x0000000000047300 */ /* 0x000e6400000e0000 */
[----:B-1----:R-:W-:-:S04]  /*1e50*/  IADD3 R4, PT, PT, -R4, 0x1f, RZ ;  /* 0x0000001f04047810 */ /* 0x002fc80007ffe1ff */
[----:B------:R-:W-:Y:S01]  /*1e60*/  IADD3 R3, PT, PT, R3, 0x1d, -R4 ;  /* 0x0000001d03037810 */ /* 0x000fe20007ffe804 */
[----:B------:R-:W-:-:S05]  /*1e70*/  VIADD R5, R4, 0xffffffe4 ;  /* 0xffffffe404057836 */ /* 0x000fca0000000000 */
[----:B------:R-:W-:-:S04]  /*1e80*/  SHF.L.U32 R5, R0, R5, RZ ;  /* 0x0000000500057219 */ /* 0x000fc800000006ff */
[----:B------:R-:W-:-:S07]  /*1e90*/  LOP3.LUT R0, R5, 0x7, RZ, 0xc0, !PT ;  /* 0x0000000705007812 */ /* 0x000fce00078ec0ff */
.L_x_5144:
[----:B------:R-:W-:Y:S05]  /*1ea0*/  BSYNC.RECONVERGENT B1 ;  /* 0x0000000000017941 */ /* 0x000fea0003800200 */
.L_x_5143:
[----:B------:R-:W-:Y:S01]  /*1eb0*/  IMAD.SHL.U32 R0, R0, 0x100000, RZ ;  /* 0x0010000000007824 */ /* 0x000fe200078e00ff */
[----:B------:R-:W-:-:S04]  /*1ec0*/  LEA R3, R3, 0x3b800000, 0x17 ;  /* 0x3b80000003037811 */ /* 0x000fc800078eb8ff */
[----:B------:R-:W-:-:S07]  /*1ed0*/  LOP3.LUT R60, R3, R0, R7, 0xfe, !PT ;  /* 0x00000000033c7212 */ /* 0x000fce00078efe07 */
.L_x_5142:
[----:B------:R-:W-:Y:S05]  /*1ee0*/  BSYNC.RECONVERGENT B0 ;  /* 0x0000000000007941 */ /* 0x000fea0003800200 */
.L_x_5141:
[----:B------:R-:W2:Y:S01]  /*1ef0*/  F2I.S64.TRUNC R60, R60 ;  /* 0x0000003c003c7311 */ /* 0x000ea2000020d900 */
[----:B------:R-:W-:Y:S05]  /*1f00*/  BRA `(.L_x_5126) ;  /* 0x00000004000c7947 */ /* 0x000fea0003800000 */
.L_x_5139:
[----:B------:R-:W2:Y:S01]  /*1f10*/  LDG.E.U8 R4, desc[UR36][R4.64] ;  /* 0x0000002404047981 */ /* 0x000ea2000c1e1100 */
[----:B------:R-:W-:Y:S01]  /*1f20*/  BSSY.RECONVERGENT B0, `(.L_x_5145) ;  /* 0x0000018000007945 */ /* 0x000fe20003800200 */
[----:B------:R-:W-:Y:S02]  /*1f30*/  MOV R60, RZ ;  /* 0x000000ff003c7202 */ /* 0x000fe40000000f00 */
        /* <DEDUP_REMOVED lines=8> */
[----:B------:R-:W-:-:S05]  /*1fc0*/  SHF.R.U32.HI R0, RZ, 0x7, R4 ;  /* 0x00000007ff007819 */ /* 0x000fca0000011604 */
[----:B------:R-:W-:Y:S01]  /*1fd0*/  IMAD.U32 R7, R0, -0x80000000, RZ ;  /* 0x8000000000077824 */ /* 0x000fe200078e00ff */
[----:B------:R-:W-:-:S05]  /*1fe0*/  LOP3.LUT R0, R4, 0x3, RZ, 0xc0, !PT ;  /* 0x0000000304007812 */ /* 0x000fca00078ec0ff */
[----:B------:R-:W-:Y:S05]  /*1ff0*/  @P0 BRA `(.L_x_5148) ;  /* 0x0000000000180947 */ /* 0x000fea0003800000 */
[----:B------:R-:W1:Y:S02]  /*2000*/  FLO.U32 R4, R0 ;  /* 0x0000000000047300 */ /* 0x000e6400000e0000 */
[----:B-1----:R-:W-:-:S04]  /*2010*/  IADD3 R4, PT, PT, -R4, 0x1f, RZ ;  /* 0x0000001f04047810 */ /* 0x002fc80007ffe1ff */
[----:B------:R-:W-:Y:S02]  /*2020*/  IADD3 R5, PT, PT, R4, -0x1d, RZ ;  /* 0xffffffe304057810 */ /* 0x000fe40007ffe0ff */
[----:B------:R-:W-:Y:S02]  /*2030*/  IADD3 R3, PT, PT, R3, 0x1e, -R4 ;  /* 0x0000001e03037810 */ /* 0x000fe40007ffe804 */
[----:B------:R-:W-:-:S04]  /*2040*/  SHF.L.U32 R5, R0, R5, RZ ;  /* 0x0000000500057219 */ /* 0x000fc800000006ff */
[----:B------:R-:W-:-:S07]  /*2050*/  LOP3.LUT R0, R5, 0x3, RZ, 0xc0, !PT ;  /* 0x0000000305007812 */ /* 0x000fce00078ec0ff */
.L_x_5148:
[----:B------:R-:W-:Y:S05]  /*2060*/  BSYNC.RECONVERGENT B1 ;  /* 0x0000000000017941 */ /* 0x000fea0003800200 */
.L_x_5147:
[----:B------:R-:W-:Y:S01]  /*2070*/  IMAD.SHL.U32 R0, R0, 0x200000, RZ ;  /* 0x0020000000007824 */ /* 0x000fe200078e00ff */
[----:B------:R-:W-:-:S04]  /*2080*/  LEA R3, R3, 0x37800000, 0x17 ;  /* 0x3780000003037811 */ /* 0x000fc800078eb8ff */
[----:B------:R-:W-:-:S07]  /*2090*/  LOP3.LUT R60, R3, R0, R7, 0xfe, !PT ;  /* 0x00000000033c7212 */ /* 0x000fce00078efe07 */
.L_x_5146:
[----:B------:R-:W-:Y:S05]  /*20a0*/  BSYNC.RECONVERGENT B0 ;  /* 0x0000000000007941 */ /* 0x000fea0003800200 */
.L_x_5145:
[----:B------:R-:W3:Y:S01]  /*20b0*/  F2I.S64.TRUNC R60, R60 ;  /* 0x0000003c003c7311 */ /* 0x000ee2000020d900 */
[----:B------:R-:W-:Y:S05]  /*20c0*/  BRA `(.L_x_5126) ;  /* 0x00000000009c7947 */ /* 0x000fea0003800000 */
.L_x_5138:
[----:B------:R-:W-:-:S09]  /*20d0*/  UISETP.NE.AND UP0, UPT, UR4, 0x1c, UPT ;  /* 0x0000001c0400788c */ /* 0x000fd2000bf05270 */
[----:B------:R-:W-:Y:S05]  /*20e0*/  BRA.U !UP0, `(.L_x_5149) ;  /* 0x00000001088c7547 */ /* 0x000fea000b800000 */
[----:B------:R-:W-:-:S09]  /*20f0*/  UISETP.NE.AND UP0, UPT, UR4, 0x1d, UPT ;  /* 0x0000001d0400788c */ /* 0x000fd2000bf05270 */
[----:B------:R-:W-:Y:S05]  /*2100*/  BRA.U !UP0, `(.L_x_5150) ;  /* 0x00000001087c7547 */ /* 0x000fea000b800000 */
[----:B------:R-:W-:-:S09]  /*2110*/  UISETP.NE.AND UP0, UPT, UR4, 0x2c, UPT ;  /* 0x0000002c0400788c */ /* 0x000fd2000bf05270 */
[----:B------:R-:W-:Y:S05]  /*2120*/  BRA.U !UP0, `(.L_x_5151) ;  /* 0x0000000108487547 */ /* 0x000fea000b800000 */
.L_x_5125:
[----:B------:R-:W-:Y:S01]  /*2130*/  MOV R0, 0x100 ;  /* 0x0000010000007802 */ /* 0x000fe20000000f00 */
[----:B------:R-:W1:Y:S01]  /*2140*/  LDCU.64 UR4, c[0x4][0xf0] ;  /* 0x01001e00ff0477ac */ /* 0x000e620008000a00 */
[----:B------:R-:W-:Y:S02]  /*2150*/  HFMA2 R12, -RZ, RZ, 0, 5.9604644775390625e-08 ;  /* 0x00000001ff0c7431 */ /* 0x000fe400000001ff */
[----:B------:R-:W-:Y:S01]  /*2160*/  IMAD.MOV.U32 R8, RZ, RZ, 0x4e ;  /* 0x0000004eff087424 */ /* 0x000fe200078e00ff */
[----:B------:R2:W3:Y:S01]  /*2170*/  LDC.64 R14, c[0x4][R0] ;  /* 0x01000000000e7b82 */ /* 0x0004e20000000a00 */
[----:B------:R-:W4:Y:S01]  /*2180*/  LDCU.64 UR6, c[0x4][0xf8] ;  /* 0x01001f00ff0677ac */ /* 0x000f220008000a00 */
[----:B------:R-:W-:Y:S01]  /*2190*/  IMAD.MOV.U32 R13, RZ, RZ, RZ ;  /* 0x000000ffff0d7224 */ /* 0x000fe200078e00ff */
[----:B------:R-:W5:Y:S01]  /*21a0*/  LDCU.64 UR8, c[0x4][URZ] ;  /* 0x01000000ff0877ac */ /* 0x000f620008000a00 */
[----:B-1----:R-:W-:Y:S01]  /*21b0*/  IMAD.U32 R4, RZ, RZ, UR4 ;  /* 0x00000004ff047e24 */ /* 0x002fe2000f8e00ff */
[----:B------:R-:W-:Y:S01]  /*21c0*/  MOV R5, UR5 ;  /* 0x0000000500057c02 */ /* 0x000fe20008000f00 */
[----:B----4-:R-:W-:-:S02]  /*21d0*/  IMAD.U32 R6, RZ, RZ, UR6 ;  /* 0x00000006ff067e24 */ /* 0x010fc4000f8e00ff */
[----:B------:R-:W-:Y:S01]  /*21e0*/  IMAD.U32 R7, RZ, RZ, UR7 ;  /* 0x00000007ff077e24 */ /* 0x000fe2000f8e00ff */
[----:B-----5:R-:W-:Y:S01]  /*21f0*/  MOV R10, UR8 ;  /* 0x00000008000a7c02 */ /* 0x020fe20008000f00 */
[----:B--2---:R-:W-:-:S07]  /*2200*/  IMAD.U32 R11, RZ, RZ, UR9 ;  /* 0x00000009ff0b7e24 */ /* 0x004fce000f8e00ff */
[----:B------:R-:W-:-:S07]  /*2210*/  LEPC R20, `(.L_x_5152) ;  /* 0x000000001014794e */ /* 0x000fce0000000000 */
[----:B0--3--:R-:W-:Y:S05]  /*2220*/  CALL.ABS.NOINC R14 ;  /* 0x000000000e007343 */ /* 0x009fea0003c00000 */
.L_x_5152:
[----:B------:R-:W-:Y:S01]  /*2230*/  CS2R R60, SRZ ;  /* 0x00000000003c7805 */ /* 0x000fe2000001ff00 */
[----:B------:R-:W-:Y:S06]  /*2240*/  BRA `(.L_x_5126) ;  /* 0x00000000003c7947 */ /* 0x000fec0003800000 */
.L_x_5151:
[----:B------:R-:W2:Y:S01]  /*2250*/  LDG.E.U8 R4, desc[UR36][R4.64] ;  /* 0x0000002404047981 */ /* 0x000ea2000c1e1100 */
[----:B------:R-:W-:Y:S01]  /*2260*/  BSSY.RECONVERGENT B0, `(.L_x_5153) ;  /* 0x0000007000007945 */ /* 0x000fe20003800200 */
[----:B------:R-:W-:Y:S01]  /*2270*/  IMAD.MOV.U32 R60, RZ, RZ, 0x400000 ;  /* 0x00400000ff3c7424 */ /* 0x000fe200078e00ff */
[----:B--2---:R-:W-:-:S13]  /*2280*/  ISETP.NE.AND P0, PT, R4, RZ, PT ;  /* 0x000000ff0400720c */ /* 0x004fda0003f05270 */
[----:B------:R-:W-:Y:S05]  /*2290*/  @!P0 BRA `(.L_x_5154) ;  /* 0x00000000000c8947 */ /* 0x000fea0003800000 */
[----:B------:R-:W-:-:S13]  /*22a0*/  ISETP.NE.AND P0, PT, R4, 0xff, PT ;  /* 0x000000ff0400780c */ /* 0x000fda0003f05270 */
[----:B------:R-:W-:Y:S01]  /*22b0*/  @!P0 MOV R60, 0x7f800001 ;  /* 0x7f800001003c8802 */ /* 0x000fe20000000f00 */
[----:B------:R-:W-:-:S07]  /*22c0*/  @P0 IMAD.SHL.U32 R60, R4, 0x800000, RZ ;  /* 0x00800000043c0824 */ /* 0x000fce00078e00ff */
.L_x_5154:
[----:B------:R-:W-:Y:S05]  /*22d0*/  BSYNC.RECONVERGENT B0 ;  /* 0x0000000000007941 */ /* 0x000fea0003800200 */
.L_x_5153:
[----:B------:R-:W1:Y:S01]  /*22e0*/  F2I.S64.TRUNC R60, R60 ;  /* 0x0000003c003c7311 */ /* 0x000e62000020d900 */
[----:B------:R-:W-:Y:S05]  /*22f0*/  BRA `(.L_x_5126) ;  /* 0x0000000000107947 */ /* 0x000fea0003800000 */
.L_x_5150:
[----:B------:R1:W5:Y:S01]  /*2300*/  LDG.E.64 R60, desc[UR36][R4.64] ;  /* 0x00000024043c7981 */ /* 0x000362000c1e1b00 */
[----:B------:R-:W-:Y:S05]  /*2310*/  BRA `(.L_x_5126) ;  /* 0x0000000000087947 */ /* 0x000fea0003800000 */
.L_x_5149:
[----:B------:R4:W5:Y:S01]  /*2320*/  LDG.E R60, desc[UR36][R4.64] ;  /* 0x00000024043c7981 */ /* 0x000962000c1e1900 */
[----:B------:R-:W-:-:S07]  /*2330*/  IMAD.MOV.U32 R61, RZ, RZ, RZ ;  /* 0x000000ffff3d7224 */ /* 0x000fce00078e00ff */
.L_x_5126:
[----:B------:R-:W0:Y:S02]  /*2340*/  LDCU.64 UR4, c[0x0][0x590] ;  /* 0x0000b200ff0477ac */ /* 0x000e240008000a00 */
[----:B0-----:R-:W-:-:S04]  /*2350*/  UISETP.NE.U32.AND UP0, UPT, UR4, URZ, UPT ;  /* 0x000000ff0400728c */ /* 0x001fc8000bf05070 */
[----:B------:R-:W-:-:S09]  /*2360*/  UISETP.NE.AND.EX UP0, UPT, UR5, URZ, UPT, UP0 ;  /* 0x000000ff0500728c */ /* 0x000fd2000bf05300 */
[----:B------:R-:W-:Y:S05]  /*2370*/  BRA.U !UP0, `(.L_x_5155) ;  /* 0x0000000108107547 */ /* 0x000fea000b800000 */
[----:B-123-5:R-:W-:-:S04]  /*2380*/  LEA R6, P0, R60, UR4, 0x3 ;  /* 0x000000043c067c11 */ /* 0x02efc8000f8018ff */
[----:B------:R-:W-:-:S06]  /*2390*/  LEA.HI.X R7, R60, UR5, R61, 0x3, P0 ;  /* 0x000000053c077c11 */ /* 0x000fcc00080f1c3d */
[----:B------:R-:W5:Y:S01]  /*23a0*/  LDG.E.64 R6, desc[UR36][R6.64] ;  /* 0x0000002406067981 */ /* 0x000f62000c1e1b00 */
[----:B------:R-:W-:Y:S05]  /*23b0*/  BRA `(.L_x_5156) ;  /* 0x0000000c00707947 */ /* 0x000fea0003800000 */
.L_x_5155:
[----:B------:R-:W0:Y:S01]  /*23c0*/  LDCU.64 UR6, c[0x0][0x598] ;  /* 0x0000b300ff0677ac */ /* 0x000e220008000a00 */
[----:B------:R-:W-:Y:S01]  /*23d0*/  CS2R R6, SRZ ;  /* 0x0000000000067805 */ /* 0x000fe2000001ff00 */
[----:B0-----:R-:W-:-:S04]  /*23e0*/  UISETP.NE.U32.AND UP0, UPT, UR6, URZ, UPT ;  /* 0x000000ff0600728c */ /* 0x001fc8000bf05070 */
[----:B------:R-:W-:-:S09]  /*23f0*/  UISETP.NE.AND.EX UP0, UPT, UR7, URZ, UPT, UP0 ;  /* 0x000000ff0700728c */ /* 0x000fd2000bf05300 */
[----:B------:R-:W-:Y:S05]  /*2400*/  BRA.U !UP0, `(.L_x_5156) ;  /* 0x0000000d085c7547 */ /* 0x000fea000b800000 */
[----:B------:R-:W1:Y:S01]  /*2410*/  LDCU.64 UR4, c[0x0][0x5a8] ;  /* 0x0000b500ff0477ac */ /* 0x000e620008000a00 */
[----:B------:R-:W-:-:S04]  /*2420*/  UISETP.GE.U32.AND UP0, UPT, UR6, 0x1, UPT ;  /* 0x000000010600788c */ /* 0x000fc8000bf06070 */
[----:B------:R-:W-:Y:S01]  /*2430*/  UISETP.GE.AND.EX UP0, UPT, UR7, URZ, UPT, UP0 ;  /* 0x000000ff0700728c */ /* 0x000fe2000bf06300 */
[----:B-123-5:R-:W-:-:S04]  /*2440*/  IMAD R3, R61, UR4, RZ ;  /* 0x000000043d037c24 */ /* 0x02efc8000f8e02ff */
[----:B------:R-:W-:-:S04]  /*2450*/  IMAD R11, R60, UR5, R3 ;  /* 0x000000053c0b7c24 */ /* 0x000fc8000f8e0203 */
[----:B------:R-:W-:Y:S05]  /*2460*/  BRA.U !UP0, `(.L_x_5156) ;  /* 0x0000000d08447547 */ /* 0x000fea000b800000 */
[----:B------:R-:W0:Y:S01]  /*2470*/  LDC.64 R8, c[0x0][0x5b8] ;  /* 0x00016e00ff087b82 */ /* 0x000e220000000a00 */
[----:B------:R-:W-:Y:S01]  /*2480*/  UISETP.GE.U32.AND UP0, UPT, UR6, 0x8, UPT ;  /* 0x000000080600788c */ /* 0x000fe2000bf06070 */
[----:B----4-:R-:W-:-:S04]  /*2490*/  IMAD.WIDE.U32 R4, R60, UR4, RZ ;  /* 0x000000043c047c25 */ /* 0x010fc8000f8e00ff */
[----:B------:R-:W-:Y:S01]  /*24a0*/  HFMA2 R0, -RZ, RZ, 0, 0 ;  /* 0x00000000ff007431 */ /* 0x000fe200000001ff */
[----:B------:R-:W-:Y:S01]  /*24b0*/  CS2R R6, SRZ ;  /* 0x0000000000067805 */ /* 0x000fe2000001ff00 */
[----:B------:R-:W-:Y:S01]  /*24c0*/  UISETP.GE.AND.EX UP0, UPT, UR7, URZ, UPT, UP0 ;  /* 0x000000ff0700728c */ /* 0x000fe2000bf06300 */
[----:B------:R-:W-:Y:S02]  /*24d0*/  IMAD.MOV.U32 R3, RZ, RZ, RZ ;  /* 0x000000ffff037224 */ /* 0x000fe400078e00ff */
[----:B------:R-:W-:-:S06]  /*24e0*/  IMAD.IADD R11, R5, 0x1, R11 ;  /* 0x00000001050b7824 */ /* 0x000fcc00078e020b */
[----:B------:R-:W-:Y:S05]  /*24f0*/  BRA.U !UP0, `(.L_x_5157) ;  /* 0x0000000508787547 */ /* 0x000fea000b800000 */
[----:B------:R-:W1:Y:S01]  /*2500*/  LDCU.64 UR6, c[0x0][0x5a0] ;  /* 0x0000b400ff0677ac */ /* 0x000e620008000a00 */
[----:B0-----:R-:W-:Y:S01]  /*2510*/  SHF.L.U32 R59, R9, 0x3, RZ ;  /* 0x00000003093b7819 */ /* 0x001fe200000006ff */
[C---:B------:R-:W-:Y:S01]  /*2520*/  IMAD.WIDE.U32 R12, R8.reuse, 0x8, RZ ;  /* 0x00000008080c7825 */ /* 0x040fe200078e00ff */
[----:B------:R-:W-:Y:S01]  /*2530*/  BSSY.RECONVERGENT B0, `(.L_x_5157) ;  /* 0x000005a000007945 */ /* 0x000fe20003800200 */
[----:B------:R-:W0:Y:S01]  /*2540*/  LDCU.64 UR4, c[0x0][0x5b0] ;  /* 0x0000b600ff0477ac */ /* 0x000e220008000a00 */
[----:B------:R-:W-:Y:S02]  /*2550*/  SHF.L.U64.HI R57, R8, 0x6, R9 ;  /* 0x0000000608397819 */ /* 0x000fe40000010209 */
[----:B------:R-:W-:Y:S01]  /*2560*/  CS2R R6, SRZ ;  /* 0x0000000000067805 */ /* 0x000fe2000001ff00 */
[----:B------:R-:W-:Y:S01]  /*2570*/  IMAD.IADD R59, R13, 0x1, R59 ;  /* 0x000000010d3b7824 */ /* 0x000fe200078e023b */
[----:B-1----:R-:W-:Y:S01]  /*2580*/  LEA R55, P0, R4, UR6, 0x3 ;  /* 0x0000000604377c11 */ /* 0x002fe2000f8018ff */
[----:B------:R-:W-:-:S02]  /*2590*/  ULOP3.LUT UR6, UR38, 0xfffffff8, URZ, 0xc0, !UPT ;  /* 0xfffffff826067892 */ /* 0x000fc4000f8ec0ff */
[----:B0-----:R-:W-:Y:S01]  /*25a0*/  UIADD3 UR4, UP0, UPT, UR4, 0x20, URZ ;  /* 0x0000002004047890 */ /* 0x001fe2000ff1e0ff */
[----:B------:R-:W-:Y:S01]  /*25b0*/  LEA.HI.X R54, R4, UR7, R11, 0x3, P0 ;  /* 0x0000000704367c11 */ /* 0x000fe200080f1c0b */
[----:B------:R-:W-:Y:S02]  /*25c0*/  ULOP3.LUT UR7, UR39, 0x7fffffff, URZ, 0xc0, !UPT ;  /* 0x7fffffff27077892 */ /* 0x000fe4000f8ec0ff */
[----:B------:R-:W-:Y:S01]  /*25d0*/  IMAD.U32 R0, RZ, RZ, UR6 ;  /* 0x00000006ff007e24 */ /* 0x000fe2000f8e00ff */
[----:B------:R-:W-:Y:S01]  /*25e0*/  UIADD3.X UR5, UPT, UPT, URZ, UR5, URZ, UP0, !UPT ;  /* 0x00000005ff057290 */ /* 0x000fe200087fe4ff */
[----:B------:R-:W-:Y:S01]  /*25f0*/  IMAD.U32 R56, RZ, RZ, UR6 ;  /* 0x00000006ff387e24 */ /* 0x000fe2000f8e00ff */
[----:B------:R-:W-:Y:S02]  /*2600*/  MOV R14, UR4 ;  /* 0x00000004000e7c02 */ /* 0x000fe40008000f00 */
[----:B------:R-:W-:Y:S01]  /*2610*/  MOV R3, UR7 ;  /* 0x0000000700037c02 */ /* 0x000fe20008000f00 */
[----:B------:R-:W-:-:S02]  /*2620*/  IMAD.U32 R58, RZ, RZ, UR7 ;  /* 0x00000007ff3a7e24 */ /* 0x000fc4000f8e00ff */
[----:B------:R-:W-:-:S07]  /*2630*/  IMAD.U32 R15, RZ, RZ, UR5 ;  /* 0x00000005ff0f7e24 */ /* 0x000fce000f8e00ff */
.L_x_5158:
[----:B------:R-:W-:Y:S01]  /*2640*/  IMAD.MOV.U32 R20, RZ, RZ, R55 ;  /* 0x000000ffff147224 */ /* 0x000fe200078e0037 */
[----:B------:R-:W-:Y:S01]  /*2650*/  MOV R21, R54 ;  /* 0x0000003600157202 */ /* 0x000fe20000000f00 */
[----:B------:R-:W2:Y:S01]  /*2660*/  LDG.E.64 R24, desc[UR36][R14.64+-0x20] ;  /* 0xffffe0240e187981 */ /* 0x000ea2000c1e1b00 */
[----:B------:R-:W-:-:S03]  /*2670*/  IADD3 R38, P0, PT, R55, R12, RZ ;  /* 0x0000000c37267210 */ /* 0x000fc60007f1e0ff */
[----:B------:R-:W3:Y:S04]  /*2680*/  LDG.E.64 R26, desc[UR36][R14.64+-0x18] ;  /* 0xffffe8240e1a7981 */ /* 0x000ee8000c1e1b00 */
[----:B------:R-:W2:Y:S01]  /*2690*/  LDG.E.64 R20, desc[UR36][R20.64] ;  /* 0x0000002414147981 */ /* 0x000ea2000c1e1b00 */
[--C-:B------:R-:W-:Y:S01]  /*26a0*/  IMAD.X R39, R54, 0x1, R59.reuse, P0 ;  /* 0x0000000136277824 */ /* 0x100fe200000e063b */
[-C--:B------:R-:W-:Y:S02]  /*26b0*/  IADD3 R44, P0, PT, R38, R12.reuse, RZ ;  /* 0x0000000c262c7210 */ /* 0x080fe40007f1e0ff */
[----:B------:R-:W4:Y:S04]  /*26c0*/  LDG.E.64 R30, desc[UR36][R14.64+-0x10] ;  /* 0xfffff0240e1e7981 */ /* 0x000f28000c1e1b00 */
[----:B------:R-:W3:Y:S01]  /*26d0*/  LDG.E.64 R28, desc[UR36][R38.64] ;  /* 0x00000024261c7981 */ /* 0x000ee2000c1e1b00 */
[----:B------:R-:W-:Y:S01]  /*26e0*/  IMAD.X R45, R39, 0x1, R59, P0 ;  /* 0x00000001272d7824 */ /* 0x000fe200000e063b */
[----:B------:R-:W-:-:S02]  /*26f0*/  IADD3 R48, P0, PT, R44, R12, RZ ;  /* 0x0000000c2c307210 */ /* 0x000fc40007f1e0ff */
[----:B------:R-:W5:Y:S04]  /*2700*/  LDG.E.64 R34, desc[UR36][R14.64+-0x8] ;  /* 0xfffff8240e227981 */ /* 0x000f68000c1e1b00 */
[----:B------:R-:W4:Y:S01]  /*2710*/  LDG.E.64 R32, desc[UR36][R44.64] ;  /* 0x000000242c207981 */ /* 0x000f22000c1e1b00 */
[----:B------:R-:W-:Y:S02]  /*2720*/  IADD3.X R49, PT, PT, R45, R59, RZ, P0, !PT ;  /* 0x0000003b2d317210 */ /* 0x000fe400007fe4ff */
[-C--:B------:R-:W-:Y:S01]  /*2730*/  IADD3 R42, P0, PT, R48, R12.reuse, RZ ;  /* 0x0000000c302a7210 */ /* 0x080fe20007f1e0ff */
[----:B------:R-:W5:Y:S04]  /*2740*/  LDG.E.64 R38, desc[UR36][R14.64] ;  /* 0x000000240e267981 */ /* 0x000f68000c1e1b00 */
[----:B------:R-:W5:Y:S01]  /*2750*/  LDG.E.64 R36, desc[UR36][R48.64] ;  /* 0x0000002430247981 */ /* 0x000f62000c1e1b00 */
[----:B------:R-:W-:Y:S01]  /*2760*/  IMAD.X R43, R49, 0x1, R59, P0 ;  /* 0x00000001312b7824 */ /* 0x000fe200000e063b */
[----:B------:R-:W-:-:S04]  /*2770*/  IADD3 R46, P0, PT, R42, R12, RZ ;  /* 0x0000000c2a2e7210 */ /* 0x000fc80007f1e0ff */
[----:B------:R-:W5:Y:S01]  /*2780*/  LDG.E.64 R40, desc[UR36][R42.64] ;  /* 0x000000242a287981 */ /* 0x000f62000c1e1b00 */
[----:B------:R-:W-:Y:S01]  /*2790*/  IMAD.X R47, R43, 0x1, R59, P0 ;  /* 0x000000012b2f7824 */ /* 0x000fe200000e063b */
[----:B------:R-:W-:-:S04]  /*27a0*/  IADD3 R50, P0, PT, R46, R12, RZ ;  /* 0x0000000c2e327210 */ /* 0x000fc80007f1e0ff */
[----:B------:R-:W5:Y:S01]  /*27b0*/  LDG.E.64 R44, desc[UR36][R46.64] ;  /* 0x000000242e2c7981 */ /* 0x000f62000c1e1b00 */
[----:B------:R-:W-:-:S03]  /*27c0*/  IADD3.X R51, PT, PT, R47, R59, RZ, P0, !PT ;  /* 0x0000003b2f337210 */ /* 0x000fc600007fe4ff */
[----:B------:R-:W5:Y:S01]  /*27d0*/  LDG.E.64 R42, desc[UR36][R14.64+0x8] ;  /* 0x000008240e2a7981 */ /* 0x000f62000c1e1b00 */
[----:B------:R-:W-:-:S03]  /*27e0*/  IADD3 R52, P0, PT, R50, R12, RZ ;  /* 0x0000000c32347210 */ /* 0x000fc60007f1e0ff */
[----:B------:R-:W5:Y:S04]  /*27f0*/  LDG.E.64 R48, desc[UR36][R50.64] ;  /* 0x0000002432307981 */ /* 0x000f68000c1e1b00 */
[----:B------:R-:W5:Y:S01]  /*2800*/  LDG.E.64 R46, desc[UR36][R14.64+0x10] ;  /* 0x000010240e2e7981 */ /* 0x000f62000c1e1b00 */
[----:B------:R-:W-:-:S03]  /*2810*/  IMAD.X R53, R51, 0x1, R59, P0 ;  /* 0x0000000133357824 */ /* 0x000fc600000e063b */
[----:B------:R0:W5:Y:S04]  /*2820*/  LDG.E.64 R50, desc[UR36][R14.64+0x18] ;  /* 0x000018240e327981 */ /* 0x000168000c1e1b00 */
[----:B------:R-:W5:Y:S01]  /*2830*/  LDG.E.64 R52, desc[UR36][R52.64] ;  /* 0x0000002434347981 */ /* 0x000f62000c1e1b00 */
[----:B------:R-:W-:-:S04]  /*2840*/  IADD3 R56, P0, PT, R56, -0x8, RZ ;  /* 0xfffffff838387810 */ /* 0x000fc80007f1e0ff */
[----:B------:R-:W-:Y:S02]  /*2850*/  IADD3.X R58, PT, PT, R58, -0x1, RZ, P0, !PT ;  /* 0xffffffff3a3a7810 */ /* 0x000fe400007fe4ff */
[----:B------:R-:W-:-:S04]  /*2860*/  ISETP.NE.U32.AND P0, PT, R56, RZ, PT ;  /* 0x000000ff3800720c */ /* 0x000fc80003f05070 */
[----:B------:R-:W-:Y:S02]  /*2870*/  ISETP.NE.AND.EX P0, PT, R58, RZ, PT, P0 ;  /* 0x000000ff3a00720c */ /* 0x000fe40003f05300 */
[----:B------:R-:W-:Y:S02]  /*2880*/  LEA R55, P1, R8, R55, 0x6 ;  /* 0x0000003708377211 */ /* 0x000fe400078230ff */
[----:B0-----:R-:W-:-:S03]  /*2890*/  IADD3 R14, P2, PT, R14, 0x40, RZ ;  /* 0x000000400e0e7810 */ /* 0x001fc60007f5e0ff */
[----:B------:R-:W-:Y:S01]  /*28a0*/  IMAD.X R54, R54, 0x1, R57, P1 ;  /* 0x0000000136367824 */ /* 0x000fe200008e0639 */
[----:B------:R-:W-:Y:S01]  /*28b0*/  IADD3.X R15, PT, PT, RZ, R15, RZ, P2, !PT ;  /* 0x0000000fff0f7210 */ /* 0x000fe200017fe4ff */
[----:B--2---:R-:W-:Y:S02]  /*28c0*/  IMAD R21, R21, R24, RZ ;  /* 0x0000001815157224 */ /* 0x004fe400078e02ff */
[----:B------:R-:W-:-:S04]  /*28d0*/  IMAD.WIDE.U32 R6, R24, R20, R6 ;  /* 0x0000001418067225 */ /* 0x000fc800078e0006 */
[----:B------:R-:W-:-:S04]  /*28e0*/  IMAD R21, R25, R20, R21 ;  /* 0x0000001419157224 */ /* 0x000fc800078e0215 */
[----:B------:R-:W-:Y:S02]  /*28f0*/  IMAD.IADD R7, R7, 0x1, R21 ;  /* 0x0000000107077824 */ /* 0x000fe400078e0215 */
[----:B---3--:R-:W-:Y:S02]  /*2900*/  IMAD R21, R29, R26, RZ ;  /* 0x0000001a1d157224 */ /* 0x008fe400078e02ff */
[----:B------:R-:W-:-:S04]  /*2910*/  IMAD.WIDE.U32 R6, R26, R28, R6 ;  /* 0x0000001c1a067225 */ /* 0x000fc800078e0006 */
[----:B------:R-:W-:-:S05]  /*2920*/  IMAD R21, R27, R28, R21 ;  /* 0x0000001c1b157224 */ /* 0x000fca00078e0215 */
[----:B------:R-:W-:Y:S01]  /*2930*/  IADD3 R7, PT, PT, R7, R21, RZ ;  /* 0x0000001507077210 */ /* 0x000fe20007ffe0ff */
[----:B----4-:R-:W-:-:S04]  /*2940*/  IMAD R21, R33, R30, RZ ;  /* 0x0000001e21157224 */ /* 0x010fc800078e02ff */
[-C--:B------:R-:W-:Y:S02]  /*2950*/  IMAD R21, R31, R32.reuse, R21 ;  /* 0x000000201f157224 */ /* 0x080fe400078e0215 */
[----:B------:R-:W-:-:S04]  /*2960*/  IMAD.WIDE.U32 R6, R30, R32, R6 ;  /* 0x000000201e067225 */ /* 0x000fc800078e0006 */
[----:B------:R-:W-:Y:S02]  /*2970*/  IMAD.IADD R7, R7, 0x1, R21 ;  /* 0x0000000107077824 */ /* 0x000fe400078e0215 */
[----:B-----5:R-:W-:Y:S02]  /*2980*/  IMAD R21, R37, R34, RZ ;  /* 0x0000002225157224 */ /* 0x020fe400078e02ff */
[----:B------:R-:W-:-:S04]  /*2990*/  IMAD.WIDE.U32 R6, R34, R36, R6 ;  /* 0x0000002422067225 */ /* 0x000fc800078e0006 */
[----:B------:R-:W-:-:S04]  /*29a0*/  IMAD R21, R35, R36, R21 ;  /* 0x0000002423157224 */ /* 0x000fc800078e0215 */
[----:B------:R-:W-:Y:S02]  /*29b0*/  IMAD.IADD R7, R7, 0x1, R21 ;  /* 0x0000000107077824 */ /* 0x000fe400078e0215 */
[----:B------:R-:W-:Y:S02]  /*29c0*/  IMAD R21, R41, R38, RZ ;  /* 0x0000002629157224 */ /* 0x000fe400078e02ff */
[----:B------:R-:W-:-:S04]  /*29d0*/  IMAD.WIDE.U32 R6, R38, R40, R6 ;  /* 0x0000002826067225 */ /* 0x000fc800078e0006 */
[----:B------:R-:W-:-:S05]  /*29e0*/  IMAD R21, R39, R40, R21 ;  /* 0x0000002827157224 */ /* 0x000fca00078e0215 */
[----:B------:R-:W-:Y:S01]  /*29f0*/  IADD3 R7, PT, PT, R7, R21, RZ ;  /* 0x0000001507077210 */ /* 0x000fe20007ffe0ff */
[----:B------:R-:W-:-:S04]  /*2a00*/  IMAD R21, R45, R42, RZ ;  /* 0x0000002a2d157224 */ /* 0x000fc800078e02ff */
[-C--:B------:R-:W-:Y:S02]  /*2a10*/  IMAD R21, R43, R44.reuse, R21 ;  /* 0x0000002c2b157224 */ /* 0x080fe400078e0215 */
[----:B------:R-:W-:-:S04]  /*2a20*/  IMAD.WIDE.U32 R42, R42, R44, R6 ;  /* 0x0000002c2a2a7225 */ /* 0x000fc800078e0006 */
[----:B------:R-:W-:Y:S02]  /*2a30*/  IMAD R7, R49, R46, RZ ;  /* 0x0000002e31077224 */ /* 0x000fe400078e02ff */
[----:B------:R-:W-:Y:S02]  /*2a40*/  IMAD.IADD R43, R43, 0x1, R21 ;  /* 0x000000012b2b7824 */ /* 0x000fe400078e0215 */
[-C--:B------:R-:W-:Y:S02]  /*2a50*/  IMAD R7, R47, R48.reuse, R7 ;  /* 0x000000302f077224 */ /* 0x080fe400078e0207 */
[----:B------:R-:W-:-:S04]  /*2a60*/  IMAD.WIDE.U32 R46, R46, R48, R42 ;  /* 0x000000302e2e7225 */ /* 0x000fc800078e002a */
[----:B------:R-:W-:Y:S02]  /*2a70*/  IMAD.IADD R47, R47, 0x1, R7 ;  /* 0x000000012f2f7824 */ /* 0x000fe400078e0207 */
[----:B------:R-:W-:-:S04]  /*2a80*/  IMAD R7, R53, R50, RZ ;  /* 0x0000003235077224 */ /* 0x000fc800078e02ff */
[-C--:B------:R-:W-:Y:S02]  /*2a90*/  IMAD R21, R51, R52.reuse, R7 ;  /* 0x0000003433157224 */ /* 0x080fe400078e0207 */
[----:B------:R-:W-:-:S04]  /*2aa0*/  IMAD.WIDE.U32 R6, R50, R52, R46 ;  /* 0x0000003432067225 */ /* 0x000fc800078e002e */
[----:B------:R-:W-:Y:S01]  /*2ab0*/  IMAD.IADD R7, R7, 0x1, R21 ;  /* 0x0000000107077824 */ /* 0x000fe200078e0215 */
[----:B------:R-:W-:Y:S06]  /*2ac0*/  @P0 BRA `(.L_x_5158) ;  /* 0xfffffff800dc0947 */ /* 0x000fec000383ffff */
[----:B------:R-:W-:Y:S05]  /*2ad0*/  BSYNC.RECONVERGENT B0 ;  /* 0x0000000000007941 */ /* 0x000fea0003800200 */
.L_x_5157:
[----:B------:R-:W-:-:S04]  /*2ae0*/  UISETP.NE.U32.AND UP0, UPT, UR46, URZ, UPT ;  /* 0x000000ff2e00728c */ /* 0x000fc8000bf05070 */
[----:B------:R-:W-:-:S09]  /*2af0*/  UISETP.NE.AND.EX UP0, UPT, URZ, URZ, UPT, UP0 ;  /* 0x000000ffff00728c */ /* 0x000fd2000bf05300 */
[----:B------:R-:W-:Y:S05]  /*2b00*/  BRA.U !UP0, `(.L_x_5156) ;  /* 0x00000005089c7547 */ /* 0x000fea000b800000 */
[----:B------:R-:W-:Y:S02]  /*2b10*/  UISETP.GE.U32.AND UP1, UPT, UR46, 0x4, UPT ;  /* 0x000000042e00788c */ /* 0x000fe4000bf26070 */
[----:B------:R-:W-:Y:S02]  /*2b20*/  UISETP.NE.U32.AND UP0, UPT, UR44, URZ, UPT ;  /* 0x000000ff2c00728c */ /* 0x000fe4000bf05070 */
[----:B------:R-:W-:Y:S02]  /*2b30*/  UISETP.GE.U32.AND.EX UP1, UPT, URZ, URZ, UPT, UP1 ;  /* 0x000000ffff00728c */ /* 0x000fe4000bf26110 */
[----:B------:R-:W-:-:S07]  /*2b40*/  UISETP.NE.AND.EX UP0, UPT, URZ, URZ, UPT, UP0 ;  /* 0x000000ffff00728c */ /* 0x000fce000bf05300 */
[----:B------:R-:W-:Y:S05]  /*2b50*/  BRA.U !UP1, `(.L_x_5159) ;  /* 0x0000000109b47547 */ /* 0x000fea000b800000 */
[----:B------:R-:W1:Y:S01]  /*2b60*/  LDCU.64 UR4, c[0x0][0x5b0] ;  /* 0x0000b600ff0477ac */ /* 0x000e620008000a00 */
[----:B------:R-:W-:Y:S01]  /*2b70*/  MOV R10, R4 ;  /* 0x00000004000a7202 */ /* 0x000fe20000000f00 */
[-C--:B0-----:R-:W-:Y:S01]  /*2b80*/  IMAD R14, R3, R8.reuse, RZ ;  /* 0x00000008030e7224 */ /* 0x081fe200078e02ff */
[C---:B------:R-:W-:Y:S01]  /*2b90*/  SHF.L.U64.HI R41, R8.reuse, 0x3, R9 ;  /* 0x0000000308297819 */ /* 0x040fe20000010209 */
[----:B------:R-:W0:Y:S01]  /*2ba0*/  LDCU.64 UR6, c[0x0][0x5a0] ;  /* 0x0000b400ff0677ac */ /* 0x000e220008000a00 */
[----:B------:R-:W-:Y:S02]  /*2bb0*/  IMAD.SHL.U32 R33, R8, 0x8, RZ ;  /* 0x0000000808217824 */ /* 0x000fe400078e00ff */
[----:B------:R-:W-:-:S04]  /*2bc0*/  IMAD.WIDE.U32 R12, R0, R8, R10 ;  /* 0x00000008000c7225 */ /* 0x000fc800078e000a */
[----:B------:R-:W-:-:S04]  /*2bd0*/  IMAD R15, R0, R9, R14 ;  /* 0x00000009000f7224 */ /* 0x000fc800078e020e */
[----:B------:R-:W-:Y:S01]  /*2be0*/  IMAD.IADD R13, R13, 0x1, R15 ;  /* 0x000000010d0d7824 */ /* 0x000fe200078e020f */
[----:B-1----:R-:W-:Y:S02]  /*2bf0*/  LEA R34, P0, R0, UR4, 0x3 ;  /* 0x0000000400227c11 */ /* 0x002fe4000f8018ff */
[----:B0-----:R-:W-:Y:S02]  /*2c00*/  LEA R30, P1, R12, UR6, 0x3 ;  /* 0x000000060c1e7c11 */ /* 0x001fe4000f8218ff */
[----:B------:R-:W-:Y:S02]  /*2c10*/  LEA.HI.X R35, R0, UR5, R3, 0x3, P0 ;  /* 0x0000000500237c11 */ /* 0x000fe400080f1c03 */
[----:B------:R-:W-:Y:S02]  /*2c20*/  LEA.HI.X R31, R12, UR7, R13, 0x3, P1 ;  /* 0x000000070c1f7c11 */ /* 0x000fe400088f1c0d */
[----:B------:R-:W-:Y:S01]  /*2c30*/  IADD3 R36, P0, PT, R33, R30, RZ ;  /* 0x0000001e21247210 */ /* 0x000fe20007f1e0ff */
[----:B------:R-:W2:Y:S04]  /*2c40*/  LDG.E.64 R14, desc[UR36][R34.64] ;  /* 0x00000024220e7981 */ /* 0x000ea8000c1e1b00 */
[----:B------:R-:W2:Y:S01]  /*2c50*/  LDG.E.64 R20, desc[UR36][R30.64] ;  /* 0x000000241e147981 */ /* 0x000ea2000c1e1b00 */
[----:B------:R-:W-:-:S02]  /*2c60*/  IADD3.X R37, PT, PT, R41, R31, RZ, P0, !PT ;  /* 0x0000001f29257210 */ /* 0x000fc400007fe4ff */
[-C--:B------:R-:W-:Y:S01]  /*2c70*/  IADD3 R38, P0, PT, R36, R33.reuse, RZ ;  /* 0x0000002124267210 */ /* 0x080fe20007f1e0ff */
[----:B------:R-:W3:Y:S04]  /*2c80*/  LDG.E.64 R24, desc[UR36][R34.64+0x8] ;  /* 0x0000082422187981 */ /* 0x000ee8000c1e1b00 */
[----:B------:R-:W3:Y:S01]  /*2c90*/  LDG.E.64 R26, desc[UR36][R36.64] ;  /* 0x00000024241a7981 */ /* 0x000ee2000c1e1b00 */
[--C-:B------:R-:W-:Y:S01]  /*2ca0*/  IMAD.X R39, R37, 0x1, R41.reuse, P0 ;  /* 0x0000000125277824 */ /* 0x100fe200000e0629 */
[----:B------:R-:W-:Y:S02]  /*2cb0*/  IADD3 R32, P0, PT, R38, R33, RZ ;  /* 0x0000002126207210 */ /* 0x000fe40007f1e0ff */
[----:B------:R-:W4:Y:S04]  /*2cc0*/  LDG.E.64 R12, desc[UR36][R34.64+0x10] ;  /* 0x00001024220c7981 */ /* 0x000f28000c1e1b00 */
[----:B------:R-:W4:Y:S01]  /*2cd0*/  LDG.E.64 R28, desc[UR36][R38.64] ;  /* 0x00000024261c7981 */ /* 0x000f22000c1e1b00 */
[----:B------:R-:W-:-:S03]  /*2ce0*/  IMAD.X R33, R39, 0x1, R41, P0 ;  /* 0x0000000127217824 */ /* 0x000fc600000e0629 */
[----:B------:R-:W5:Y:S04]  /*2cf0*/  LDG.E.64 R30, desc[UR36][R34.64+0x18] ;  /* 0x00001824221e7981 */ /* 0x000f68000c1e1b00 */
[----:B------:R-:W5:Y:S01]  /*2d00*/  LDG.E.64 R32, desc[UR36][R32.64] ;  /* 0x0000002420207981 */ /* 0x000f62000c1e1b00 */
[----:B------:R-:W-:-:S04]  /*2d10*/  IADD3 R0, P0, PT, R0, 0x4, RZ ;  /* 0x0000000400007810 */ /* 0x000fc80007f1e0ff */
[----:B------:R-:W-:Y:S01]  /*2d20*/  IADD3.X R3, PT, PT, RZ, R3, RZ, P0, !PT ;  /* 0x00000003ff037210 */ /* 0x000fe200007fe4ff */
[----:B--2---:R-:W-:Y:S02]  /*2d30*/  IMAD R21, R21, R14, RZ ;  /* 0x0000000e15157224 */ /* 0x004fe400078e02ff */
[----:B------:R-:W-:-:S04]  /*2d40*/  IMAD.WIDE.U32 R6, R14, R20, R6 ;  /* 0x000000140e067225 */ /* 0x000fc800078e0006 */
[----:B------:R-:W-:Y:S02]  /*2d50*/  IMAD R21, R15, R20, R21 ;  /* 0x000000140f157224 */ /* 0x000fe400078e0215 */
[----:B---3--:R-:W-:-:S03]  /*2d60*/  IMAD R15, R27, R24, RZ ;  /* 0x000000181b0f7224 */ /* 0x008fc600078e02ff */
[----:B------:R-:W-:Y:S01]  /*2d70*/  IADD3 R7, PT, PT, R7, R21, RZ ;  /* 0x0000001507077210 */ /* 0x000fe20007ffe0ff */
[-C--:B------:R-:W-:Y:S02]  /*2d80*/  IMAD R15, R25, R26.reuse, R15 ;  /* 0x0000001a190f7224 */ /* 0x080fe400078e020f */
[----:B------:R-:W-:-:S04]  /*2d90*/  IMAD.WIDE.U32 R24, R24, R26, R6 ;  /* 0x0000001a18187225 */ /* 0x000fc800078e0006 */
[----:B----4-:R-:W-:Y:S02]  /*2da0*/  IMAD R7, R29, R12, RZ ;  /* 0x0000000c1d077224 */ /* 0x010fe400078e02ff */
[----:B------:R-:W-:Y:S02]  /*2db0*/  IMAD.IADD R25, R25, 0x1, R15 ;  /* 0x0000000119197824 */ /* 0x000fe400078e020f */
[-C--:B------:R-:W-:Y:S02]  /*2dc0*/  IMAD R7, R13, R28.reuse, R7 ;  /* 0x0000001c0d077224 */ /* 0x080fe400078e0207 */
[----:B------:R-:W-:-:S04]  /*2dd0*/  IMAD.WIDE.U32 R12, R12, R28, R24 ;  /* 0x0000001c0c0c7225 */ /* 0x000fc800078e0018 */
[----:B-----5:R-:W-:Y:S02]  /*2de0*/  IMAD R15, R33, R30, RZ ;  /* 0x0000001e210f7224 */ /* 0x020fe400078e02ff */
[----:B------:R-:W-:Y:S02]  /*2df0*/  IMAD.IADD R13, R13, 0x1, R7 ;  /* 0x000000010d0d7824 */ /* 0x000fe400078e0207 */
[-C--:B------:R-:W-:Y:S02]  /*2e00*/  IMAD R15, R31, R32.reuse, R15 ;  /* 0x000000201f0f7224 */ /* 0x080fe400078e020f */
[----:B------:R-:W-:-:S04]  /*2e10*/  IMAD.WIDE.U32 R6, R30, R32, R12 ;  /* 0x000000201e067225 */ /* 0x000fc800078e000c */
[----:B------:R-:W-:-:S07]  /*2e20*/  IMAD.IADD R7, R7, 0x1, R15 ;  /* 0x0000000107077824 */ /* 0x000fce00078e020f */
.L_x_5159:
[----:B------:R-:W-:Y:S05]  /*2e30*/  BRA.U !UP0, `(.L_x_5156) ;  /* 0x0000000108d07547 */ /* 0x000fea000b800000 */
[----:B------:R-:W-:Y:S02]  /*2e40*/  UISETP.NE.U32.AND UP1, UPT, UR45, URZ, UPT ;  /* 0x000000ff2d00728c */ /* 0x000fe4000bf25070 */
[----:B------:R-:W-:Y:S02]  /*2e50*/  ULOP3.LUT UR4, UR38, 0x1, URZ, 0xc0, !UPT ;  /* 0x0000000126047892 */ /* 0x000fe4000f8ec0ff */
[----:B------:R-:W-:Y:S02]  /*2e60*/  UISETP.NE.AND.EX UP1, UPT, UR47, URZ, UPT, UP1 ;  /* 0x000000ff2f00728c */ /* 0x000fe4000bf25310 */
[----:B------:R-:W-:-:S04]  /*2e70*/  UISETP.NE.U32.AND UP0, UPT, UR4, 0x1, UPT ;  /* 0x000000010400788c */ /* 0x000fc8000bf05070 */
[----:B------:R-:W-:-:S03]  /*2e80*/  UISETP.NE.U32.AND.EX UP0, UPT, URZ, URZ, UPT, UP0 ;  /* 0x000000ffff00728c */ /* 0x000fc6000bf05100 */
[----:B------:R-:W-:Y:S08]  /*2e90*/  BRA.U !UP1, `(.L_x_5160) ;  /* 0x0000000109707547 */ /* 0x000ff0000b800000 */
[----:B------:R-:W1:Y:S01]  /*2ea0*/  LDCU.64 UR4, c[0x0][0x5b0] ;  /* 0x0000b600ff0477ac */ /* 0x000e620008000a00 */
[----:B------:R-:W-:Y:S01]  /*2eb0*/  MOV R13, R11 ;  /* 0x0000000b000d7202 */ /* 0x000fe20000000f00 */
[-C--:B0-----:R-:W-:Y:S01]  /*2ec0*/  IMAD R14, R3, R8.reuse, RZ ;  /* 0x00000008030e7224 */ /* 0x081fe200078e02ff */
[----:B------:R-:W0:Y:S01]  /*2ed0*/  LDCU.64 UR6, c[0x0][0x5a0] ;  /* 0x0000b400ff0677ac */ /* 0x000e220008000a00 */
[----:B------:R-:W-:Y:S02]  /*2ee0*/  IMAD.MOV.U32 R12, RZ, RZ, R4 ;  /* 0x000000ffff0c7224 */ /* 0x000fe400078e0004 */
[C---:B------:R-:W-:Y:S02]  /*2ef0*/  IMAD R15, R0.reuse, R9, R14 ;  /* 0x00000009000f7224 */ /* 0x040fe400078e020e */
[----:B------:R-:W-:-:S04]  /*2f00*/  IMAD.WIDE.U32 R12, R0, R8, R12 ;  /* 0x00000008000c7225 */ /* 0x000fc800078e000c */
[----:B------:R-:W-:Y:S01]  /*2f10*/  IMAD.IADD R13, R13, 0x1, R15 ;  /* 0x000000010d0d7824 */ /* 0x000fe200078e020f */
[----:B-1----:R-:W-:Y:S02]  /*2f20*/  LEA R14, P0, R0, UR4, 0x3 ;  /* 0x00000004000e7c11 */ /* 0x002fe4000f8018ff */
[----:B0-----:R-:W-:Y:S02]  /*2f30*/  LEA R24, P1, R12, UR6, 0x3 ;  /* 0x000000060c187c11 */ /* 0x001fe4000f8218ff */
[----:B------:R-:W-:Y:S02]  /*2f40*/  LEA.HI.X R15, R0, UR5, R3, 0x3, P0 ;  /* 0x00000005000f7c11 */ /* 0x000fe400080f1c03 */
[----:B------:R-:W-:Y:S02]  /*2f50*/  LEA.HI.X R25, R12, UR7, R13, 0x3, P1 ;  /* 0x000000070c197c11 */ /* 0x000fe400088f1c0d */
[C---:B------:R-:W-:Y:S01]  /*2f60*/  LEA R12, P0, R8.reuse, R24, 0x3 ;  /* 0x00000018080c7211 */ /* 0x040fe200078018ff */
[----:B------:R-:W2:Y:S04]  /*2f70*/  LDG.E.64 R20, desc[UR36][R14.64] ;  /* 0x000000240e147981 */ /* 0x000ea8000c1e1b00 */
[----:B------:R-:W2:Y:S01]  /*2f80*/  LDG.E.64 R26, desc[UR36][R24.64] ;  /* 0x00000024181a7981 */ /* 0x000ea2000c1e1b00 */
[----:B------:R-:W-:-:S03]  /*2f90*/  LEA.HI.X R13, R8, R25, R9, 0x3, P0 ;  /* 0x00000019080d7211 */ /* 0x000fc600000f1c09 */
[----:B------:R-:W3:Y:S04]  /*2fa0*/  LDG.E.64 R28, desc[UR36][R14.64+0x8] ;  /* 0x000008240e1c7981 */ /* 0x000ee8000c1e1b00 */
[----:B------:R-:W3:Y:S01]  /*2fb0*/  LDG.E.64 R12, desc[UR36][R12.64] ;  /* 0x000000240c0c7981 */ /* 0x000ee2000c1e1b00 */
[----:B------:R-:W-:-:S04]  /*2fc0*/  IADD3 R0, P0, PT, R0, 0x2, RZ ;  /* 0x0000000200007810 */ /* 0x000fc80007f1e0ff */
[----:B------:R-:W-:Y:S01]  /*2fd0*/  IADD3.X R3, PT, PT, RZ, R3, RZ, P0, !PT ;  /* 0x00000003ff037210 */ /* 0x000fe200007fe4ff */
[----:B--2---:R-:W-:Y:S02]  /*2fe0*/  IMAD R27, R27, R20, RZ ;  /* 0x000000141b1b7224 */ /* 0x004fe400078e02ff */
[----:B------:R-:W-:-:S04]  /*2ff0*/  IMAD.WIDE.U32 R6, R20, R26, R6 ;  /* 0x0000001a14067225 */ /* 0x000fc800078e0006 */
[----:B------:R-:W-:Y:S02]  /*3000*/  IMAD R27, R21, R26, R27 ;  /* 0x0000001a151b7224 */ /* 0x000fe400078e021b */
[----:B---3--:R-:W-:Y:S02]  /*3010*/  IMAD R21, R13, R28, RZ ;  /* 0x0000001c0d157224 */ /* 0x008fe400078e02ff */
[----:B------:R-:W-:Y:S02]  /*3020*/  IMAD.IADD R7, R7, 0x1, R27 ;  /* 0x0000000107077824 */ /* 0x000fe400078e021b */
[-C--:B------:R-:W-:Y:S02]  /*3030*/  IMAD R21, R29, R12.reuse, R21 ;  /* 0x0000000c1d157224 */ /* 0x080fe400078e0215 */
[----:B------:R-:W-:-:S04]  /*3040*/  IMAD.WIDE.U32 R6, R28, R12, R6 ;  /* 0x0000000c1c067225 */ /* 0x000fc800078e0006 */
[----:B------:R-:W-:-:S07]  /*3050*/  IMAD.IADD R7, R7, 0x1, R21 ;  /* 0x0000000107077824 */ /* 0x000fce00078e0215 */
.L_x_5160:
[----:B------:R-:W-:Y:S05]  /*3060*/  BRA.U UP0, `(.L_x_5156) ;  /* 0x0000000100447547 */ /* 0x000fea000b800000 */
[----:B------:R-:W1:Y:S01]  /*3070*/  LDCU.64 UR4, c[0x0][0x5b0] ;  /* 0x0000b600ff0477ac */ /* 0x000e620008000a00 */
[-C--:B0-----:R-:W-:Y:S02]  /*3080*/  IMAD R5, R3, R8.reuse, RZ ;  /* 0x0000000803057224 */ /* 0x081fe400078e02ff */
[----:B------:R-:W-:Y:S01]  /*3090*/  IMAD.MOV.U32 R10, RZ, RZ, R4 ;  /* 0x000000ffff0a7224 */ /* 0x000fe200078e0004 */
[----:B------:R-:W0:Y:S01]  /*30a0*/  LDCU.64 UR6, c[0x0][0x5a0] ;  /* 0x0000b400ff0677ac */ /* 0x000e220008000a00 */
[C---:B------:R-:W-:Y:S02]  /*30b0*/  IMAD R9, R0.reuse, R9, R5 ;  /* 0x0000000900097224 */ /* 0x040fe400078e0205 */
[----:B------:R-:W-:-:S05]  /*30c0*/  IMAD.WIDE.U32 R10, R0, R8, R10 ;  /* 0x00000008000a7225 */ /* 0x000fca00078e000a */
[----:B------:R-:W-:Y:S02]  /*30d0*/  IADD3 R9, PT, PT, R11, R9, RZ ;  /* 0x000000090b097210 */ /* 0x000fe40007ffe0ff */
[----:B-1----:R-:W-:Y:S02]  /*30e0*/  LEA R4, P0, R0, UR4, 0x3 ;  /* 0x0000000400047c11 */ /* 0x002fe4000f8018ff */
[----:B0-----:R-:W-:Y:S02]  /*30f0*/  LEA R8, P1, R10, UR6, 0x3 ;  /* 0x000000060a087c11 */ /* 0x001fe4000f8218ff */
[----:B------:R-:W-:Y:S02]  /*3100*/  LEA.HI.X R5, R0, UR5, R3, 0x3, P0 ;  /* 0x0000000500057c11 */ /* 0x000fe400080f1c03 */
[----:B------:R-:W-:-:S04]  /*3110*/  LEA.HI.X R9, R10, UR7, R9, 0x3, P1 ;  /* 0x000000070a097c11 */ /* 0x000fc800088f1c09 */
[----:B------:R-:W2:Y:S04]  /*3120*/  LDG.E.64 R4, desc[UR36][R4.64] ;  /* 0x0000002404047981 */ /* 0x000ea8000c1e1b00 */
[----:B------:R-:W2:Y:S02]  /*3130*/  LDG.E.64 R8, desc[UR36][R8.64] ;  /* 0x0000002408087981 */ /* 0x000ea4000c1e1b00 */
[----:B--2---:R-:W-:Y:S02]  /*3140*/  IMAD R3, R9, R4, RZ ;  /* 0x0000000409037224 */ /* 0x004fe400078e02ff */
[----:B------:R-:W-:-:S04]  /*3150*/  IMAD.WIDE.U32 R6, R4, R8, R6 ;  /* 0x0000000804067225 */ /* 0x000fc800078e0006 */
[----:B------:R-:W-:-:S04]  /*3160*/  IMAD R3, R5, R8, R3 ;  /* 0x0000000805037224 */ /* 0x000fc800078e0203 */
[----:B------:R-:W-:-:S07]  /*3170*/  IMAD.IADD R7, R7, 0x1, R3 ;  /* 0x0000000107077824 */ /* 0x000fce00078e0203 */
.L_x_5156:
[----:B-1--4-:R-:W1:Y:S08]  /*3180*/  LDC.64 R4, c[0x0][0x5c8] ;  /* 0x00017200ff047b82 */ /* 0x012e700000000a00 */
[----:B------:R-:W4:Y:S08]  /*3190*/  LDC R21, c[0x0][0x5c0] ;  /* 0x00017000ff157b82 */ /* 0x000f300000000800 */
[----:B------:R-:W2:Y:S08]  /*31a0*/  LDC R3, c[0x0][0x5c4] ;  /* 0x00017100ff037b82 */ /* 0x000eb00000000800 */
[----:B------:R-:W0:Y:S01]  /*31b0*/  LDC R26, c[0x0][0x5c8] ;  /* 0x00017200ff1a7b82 */ /* 0x000e220000000800 */
[----:B-1----:R-:W-:-:S04]  /*31c0*/  ISETP.GE.U32.AND P0, PT, R4, 0x1, PT ;  /* 0x000000010400780c */ /* 0x002fc80003f06070 */
[----:B------:R-:W-:-:S03]  /*31d0*/  ISETP.GE.AND.EX P0, PT, R5, RZ, PT, P0 ;  /* 0x000000ff0500720c */ /* 0x000fc60003f06300 */
[----:B------:R-:W1:Y:S01]  /*31e0*/  LDC R28, c[0x0][0x5cc] ;  /* 0x00017300ff1c7b82 */ /* 0x000e620000000800 */
[----:B----4-:R-:W-:Y:S01]  /*31f0*/  IMAD.MOV.U32 R29, RZ, RZ, R21 ;  /* 0x000000ffff1d7224 */ /* 0x010fe200078e0015 */
[----:B--2---:R-:W-:-:S08]  /*3200*/  MOV R0, R3 ;  /* 0x0000000300007202 */ /* 0x004fd00000000f00 */
[----:B------:R-:W-:Y:S05]  /*3210*/  @!P0 BRA `(.L_x_5161) ;  /* 0x0000000000808947 */ /* 0x000fea0003800000 */
[----:B------:R-:W-:Y:S01]  /*3220*/  BSSY.RECONVERGENT B0, `(.L_x_5161) ;  /* 0x000001f000007945 */ /* 0x000fe20003800200 */
[----:B0-----:R-:W-:Y:S01]  /*3230*/  IMAD.MOV.U32 R27, RZ, RZ, R26 ;  /* 0x000000ffff1b7224 */ /* 0x001fe200078e001a */
[----:B------:R-:W-:Y:S01]  /*3240*/  MOV R25, R21 ;  /* 0x0000001500197202 */ /* 0x000fe20000000f00 */
[----:B-1----:R-:W-:Y:S02]  /*3250*/  IMAD.MOV.U32 R24, RZ, RZ, R28 ;  /* 0x000000ffff187224 */ /* 0x002fe400078e001c */
[----:B------:R-:W-:-:S07]  /*3260*/  IMAD.MOV.U32 R20, RZ, RZ, R3 ;  /* 0x000000ffff147224 */ /* 0x000fce00078e0003 */
.L_x_5162:
[--C-:B------:R-:W-:Y:S02]  /*3270*/  SHF.R.U64 R15, R27, 0x1, R24.reuse ;  /* 0x000000011b0f7819 */ /* 0x100fe40000001218 */
[----:B------:R-:W-:-:S03]  /*3280*/  SHF.R.U32.HI R14, RZ, 0x1, R24 ;  /* 0x00000001ff0e7819 */ /* 0x000fc60000011618 */
[C---:B------:R-:W-:Y:S01]  /*3290*/  IMAD.SHL.U32 R12, R15.reuse, 0x8, RZ ;  /* 0x000000080f0c7824 */ /* 0x040fe200078e00ff */
[----:B------:R-:W-:-:S04]  /*32a0*/  SHF.L.U64.HI R13, R15, 0x3, R14 ;  /* 0x000000030f0d7819 */ /* 0x000fc8000001020e */
[----:B------:R-:W-:-:S04]  /*32b0*/  IADD3 R4, P1, PT, R25, R12, RZ ;  /* 0x0000000c19047210 */ /* 0x000fc80007f3e0ff */
[----:B------:R-:W-:-:S05]  /*32c0*/  IADD3.X R5, PT, PT, R20, R13, RZ, P1, !PT ;  /* 0x0000000d14057210 */ /* 0x000fca0000ffe4ff */
[----:B------:R0:W2:Y:S01]  /*32d0*/  LDG.E.64 R8, desc[UR36][R4.64] ;  /* 0x0000002404087981 */ /* 0x0000a2000c1e1b00 */
[----:B------:R-:W-:Y:S02]  /*32e0*/  LOP3.LUT R10, RZ, R15, RZ, 0x33, !PT ;  /* 0x0000000fff0a7212 */ /* 0x000fe400078e33ff */
[----:B------:R-:W-:Y:S02]  /*32f0*/  LOP3.LUT R11, RZ, R14, RZ, 0x33, !PT ;  /* 0x0000000eff0b7212 */ /* 0x000fe400078e33ff */
[----:B0-----:R-:W-:-:S05]  /*3300*/  IADD3 R4, P3, PT, R4, 0x8, RZ ;  /* 0x0000000804047810 */ /* 0x001fca0007f7e0ff */
[----:B------:R-:W-:Y:S01]  /*3310*/  IMAD.X R5, RZ, RZ, R5, P3 ;  /* 0x000000ffff057224 */ /* 0x000fe200018e0605 */
[----:B--2--5:R-:W-:Y:S02]  /*3320*/  ISETP.GE.U32.AND P1, PT, R8, R6, PT ;  /* 0x000000060800720c */ /* 0x024fe40003f26070 */
[----:B------:R-:W-:Y:S02]  /*3330*/  IADD3 R8, P2, PT, R27, R10, RZ ;  /* 0x0000000a1b087210 */ /* 0x000fe40007f5e0ff */
[----:B------:R-:W-:-:S03]  /*3340*/  ISETP.GE.AND.EX P1, PT, R9, R7, PT, P1 ;  /* 0x000000070900720c */ /* 0x000fc60003f26310 */
[----:B------:R-:W-:Y:S01]  /*3350*/  IMAD.X R9, R24, 0x1, R11, P2 ;  /* 0x0000000118097824 */ /* 0x000fe200010e060b */
[----:B------:R-:W-:Y:S02]  /*3360*/  SEL R27, R8, R15, !P1 ;  /* 0x0000000f081b7207 */ /* 0x000fe40004800000 */
[----:B------:R-:W-:Y:S02]  /*3370*/  IADD3 R8, P4, P5, R29, 0x8, R12 ;  /* 0x000000081d087810 */ /* 0x000fe40007d9e00c */
[----:B------:R-:W-:Y:S02]  /*3380*/  SEL R24, R9, R14, !P1 ;  /* 0x0000000e09187207 */ /* 0x000fe40004800000 */
[----:B------:R-:W-:Y:S02]  /*3390*/  ISETP.GT.U32.AND P2, PT, R27, RZ, PT ;  /* 0x000000ff1b00720c */ /* 0x000fe40003f44070 */
[----:B------:R-:W-:Y:S02]  /*33a0*/  IADD3.X R9, PT, PT, R0, RZ, R13, P4, P5 ;  /* 0x000000ff00097210 */ /* 0x000fe400027ea40d */
[----:B------:R-:W-:-:S02]  /*33b0*/  ISETP.GT.AND.EX P2, PT, R24, RZ, PT, P2 ;  /* 0x000000ff1800720c */ /* 0x000fc40003f44320 */
[----:B------:R-:W-:Y:S02]  /*33c0*/  SEL R29, R8, R29, !P1 ;  /* 0x0000001d081d7207 */ /* 0x000fe40004800000 */
[----:B------:R-:W-:Y:S02]  /*33d0*/  SEL R0, R9, R0, !P1 ;  /* 0x0000000009007207 */ /* 0x000fe40004800000 */
[----:B------:R-:W-:Y:S02]  /*33e0*/  SEL R25, R4, R25, !P1 ;  /* 0x0000001904197207 */ /* 0x000fe40004800000 */
[----:B------:R-:W-:-:S05]  /*33f0*/  SEL R20, R5, R20, !P1 ;  /* 0x0000001405147207 */ /* 0x000fca0004800000 */
[----:B------:R-:W-:Y:S05]  /*3400*/  @P2 BRA `(.L_x_5162) ;  /* 0xfffffffc00982947 */ /* 0x000fea000383ffff */
[----:B------:R-:W-:Y:S05]  /*3410*/  BSYNC.RECONVERGENT B0 ;  /* 0x0000000000007941 */ /* 0x000fea0003800200 */
.L_x_5161:
[----:B------:R-:W-:Y:S05]  /*3420*/  @!P0 BRA `(.L_x_5163) ;  /* 0x0000000000808947 */ /* 0x000fea0003800000 */
[----:B------:R-:W-:Y:S01]  /*3430*/  BSSY.RECONVERGENT B0, `(.L_x_5163) ;  /* 0x000001f000007945 */ /* 0x000fe20003800200 */
[----:B0-----:R-:W-:Y:S01]  /*3440*/  MOV R25, R26 ;  /* 0x0000001a00197202 */ /* 0x001fe20000000f00 */
[----:B-1----:R-:W-:Y:S01]  /*3450*/  IMAD.MOV.U32 R26, RZ, RZ, R28 ;  /* 0x000000ffff1a7224 */ /* 0x002fe200078e001c */
[----:B------:R-:W-:Y:S01]  /*3460*/  MOV R24, R3 ;  /* 0x0000000300187202 */ /* 0x000fe20000000f00 */
[----:B------:R-:W-:-:S07]  /*3470*/  IMAD.MOV.U32 R15, RZ, RZ, R21 ;  /* 0x000000ffff0f7224 */ /* 0x000fce00078e0015 */
.L_x_5164:
[--C-:B------:R-:W-:Y:S02]  /*3480*/  SHF.R.U64 R13, R25, 0x1, R26.reuse ;  /* 0x00000001190d7819 */ /* 0x100fe4000000121a */
[----:B------:R-:W-:-:S03]  /*3490*/  SHF.R.U32.HI R20, RZ, 0x1, R26 ;  /* 0x00000001ff147819 */ /* 0x000fc6000001161a */
[C---:B------:R-:W-:Y:S01]  /*34a0*/  IMAD.SHL.U32 R12, R13.reuse, 0x8, RZ ;  /* 0x000000080d0c7824 */ /* 0x040fe200078e00ff */
[----:B------:R-:W-:-:S04]  /*34b0*/  SHF.L.U64.HI R14, R13, 0x3, R20 ;  /* 0x000000030d0e7819 */ /* 0x000fc80000010214 */
[----:B------:R-:W-:-:S05]  /*34c0*/  IADD3 R8, P0, PT, R15, R12, RZ ;  /* 0x0000000c0f087210 */ /* 0x000fca0007f1e0ff */
[----:B------:R-:W-:-:S05]  /*34d0*/  IMAD.X R9, R24, 0x1, R14, P0 ;  /* 0x0000000118097824 */ /* 0x000fca00000e060e */
[----:B------:R-:W2:Y:S01]  /*34e0*/  LDG.E.64 R4, desc[UR36][R8.64] ;  /* 0x0000002408047981 */ /* 0x000ea2000c1e1b00 */
[----:B------:R-:W-:Y:S02]  /*34f0*/  LOP3.LUT R10, RZ, R13, RZ, 0x33, !PT ;  /* 0x0000000dff0a7212 */ /* 0x000fe400078e33ff */
[----:B------:R-:W-:Y:S02]  /*3500*/  LOP3.LUT R11, RZ, R20, RZ, 0x33, !PT ;  /* 0x00000014ff0b7212 */ /* 0x000fe400078e33ff */
[----:B--2--5:R-:W-:Y:S02]  /*3510*/  ISETP.GE.U32.AND P0, PT, R6, R4, PT ;  /* 0x000000040600720c */ /* 0x024fe40003f06070 */
[----:B------:R-:W-:Y:S02]  /*3520*/  IADD3 R4, P1, PT, R25, R10, RZ ;  /* 0x0000000a19047210 */ /* 0x000fe40007f3e0ff */
[----:B------:R-:W-:Y:S02]  /*3530*/  ISETP.GE.AND.EX P0, PT, R7, R5, PT, P0 ;  /* 0x000000050700720c */ /* 0x000fe40003f06300 */
[----:B------:R-:W-:-:S02]  /*3540*/  IADD3.X R5, PT, PT, R26, R11, RZ, P1, !PT ;  /* 0x0000000b1a057210 */ /* 0x000fc40000ffe4ff */
[----:B------:R-:W-:Y:S02]  /*3550*/  SEL R25, R13, R4, !P0 ;  /* 0x000000040d197207 */ /* 0x000fe40004000000 */
[----:B------:R-:W-:Y:S02]  /*3560*/  SEL R26, R20, R5, !P0 ;  /* 0x00000005141a7207 */ /* 0x000fe40004000000 */
[----:B------:R-:W-:Y:S02]  /*3570*/  ISETP.GT.U32.AND P1, PT, R25, RZ, PT ;  /* 0x000000ff1900720c */ /* 0x000fe40003f24070 */
[----:B------:R-:W-:Y:S02]  /*3580*/  IADD3 R5, P2, PT, R8, 0x8, RZ ;  /* 0x0000000808057810 */ /* 0x000fe40007f5e0ff */
[----:B------:R-:W-:Y:S02]  /*3590*/  ISETP.GT.AND.EX P1, PT, R26, RZ, PT, P1 ;  /* 0x000000ff1a00720c */ /* 0x000fe40003f24310 */
[----:B------:R-:W-:Y:S01]  /*35a0*/  IADD3 R4, P3, P4, R21, 0x8, R12 ;  /* 0x0000000815047810 */ /* 0x000fe20007c7e00c */
[----:B------:R-:W-:Y:S01]  /*35b0*/  IMAD.X R9, RZ, RZ, R9, P2 ;  /* 0x000000ffff097224 */ /* 0x000fe200010e0609 */
[----:B------:R-:W-:-:S02]  /*35c0*/  SEL R15, R15, R5, !P0 ;  /* 0x000000050f0f7207 */ /* 0x000fc40004000000 */
[----:B------:R-:W-:Y:S02]  /*35d0*/  IADD3.X R8, PT, PT, R3, RZ, R14, P3, P4 ;  /* 0x000000ff03087210 */ /* 0x000fe40001fe840e */
[----:B------:R-:W-:Y:S02]  /*35e0*/  SEL R21, R21, R4, !P0 ;  /* 0x0000000415157207 */ /* 0x000fe40004000000 */
[----:B------:R-:W-:Y:S02]  /*35f0*/  SEL R3, R3, R8, !P0 ;  /* 0x0000000803037207 */ /* 0x000fe40004000000 */
[----:B------:R-:W-:Y:S01]  /*3600*/  SEL R24, R24, R9, !P0 ;  /* 0x0000000918187207 */ /* 0x000fe20004000000 */
[----:B------:R-:W-:Y:S06]  /*3610*/  @P1 BRA `(.L_x_5164) ;  /* 0xfffffffc00981947 */ /* 0x000fec000383ffff */
[----:B------:R-:W-:Y:S05]  /*3620*/  BSYNC.RECONVERGENT B0 ;  /* 0x0000000000007941 */ /* 0x000fea0003800200 */
.L_x_5163:
[----:B------:R-:W0:Y:S01]  /*3630*/  LDCU.64 UR8, c[0x0][0x5c0] ;  /* 0x0000b800ff0877ac */ /* 0x000e220008000a00 */
[C---:B---3-5:R-:W-:Y:S01]  /*3640*/  IMAD.SHL.U32 R10, R60.reuse, 0x8, RZ ;  /* 0x000000083c0a7824 */ /* 0x068fe200078e00ff */
[----:B------:R-:W-:Y:S01]  /*3650*/  IADD3 R4, P0, PT, -R29, R21, RZ ;  /* 0x000000151d047210 */ /* 0x000fe20007f1e1ff */
[----:B------:R-:W2:Y:S01]  /*3660*/  LDCU.128 UR4, c[0x0][0x5d0] ;  /* 0x0000ba00ff0477ac */ /* 0x000ea20008000c00 */
[----:B------:R-:W-:Y:S02]  /*3670*/  SHF.L.U64.HI R60, R60, 0x3, R61 ;  /* 0x000000033c3c7819 */ /* 0x000fe4000001023d */
[----:B------:R-:W-:-:S04]  /*3680*/  IADD3.X R5, PT, PT, ~R0, R3, RZ, P0, !PT ;  /* 0x0000000300057210 */ /* 0x000fc800007fe5ff */
[--C-:B------:R-:W-:Y:S02]  /*3690*/  SHF.R.S64 R4, R4, 0x3, R5.reuse ;  /* 0x0000000304047819 */ /* 0x100fe40000001005 */
[----:B------:R-:W-:Y:S02]  /*36a0*/  SHF.R.S32.HI R5, RZ, 0x3, R5 ;  /* 0x00000003ff057819 */ /* 0x000fe40000011405 */
[----:B0-----:R-:W-:Y:S02]  /*36b0*/  IADD3 R8, P2, PT, R29, -UR8, RZ ;  /* 0x800000081d087c10 */ /* 0x001fe4000ff5e0ff */
[----:B--2---:R-:W-:Y:S02]  /*36c0*/  IADD3 R6, P1, PT, R10, UR4, RZ ;  /* 0x000000040a067c10 */ /* 0x004fe4000ff3e0ff */
[----:B------:R-:W-:Y:S02]  /*36d0*/  IADD3.X R3, PT, PT, R0, ~UR9, RZ, P2, !PT ;  /* 0x8000000900037c10 */ /* 0x000fe400097fe4ff */
[----:B------:R-:W-:-:S02]  /*36e0*/  IADD3 R10, P0, PT, R10, UR6, RZ ;  /* 0x000000060a0a7c10 */ /* 0x000fc4000ff1e0ff */
[C---:B------:R-:W-:Y:S01]  /*36f0*/  IADD3.X R7, PT, PT, R60.reuse, UR5, RZ, P1, !PT ;  /* 0x000000053c077c10 */ /* 0x040fe20008ffe4ff */
[----:B------:R-:W0:Y:S01]  /*3700*/  LDCU.64 UR4, c[0x0][0x580] ;  /* 0x0000b000ff0477ac */ /* 0x000e220008000a00 */
[----:B------:R-:W-:Y:S02]  /*3710*/  IADD3.X R11, PT, PT, R60, UR7, RZ, P0, !PT ;  /* 0x000000073c0b7c10 */ /* 0x000fe400087fe4ff */
[--C-:B------:R-:W-:Y:S01]  /*3720*/  SHF.R.S64 R8, R8, 0x3, R3.reuse ;  /* 0x0000000308087819 */ /* 0x100fe20000001003 */
[----:B------:R2:W-:Y:S01]  /*3730*/  STG.E.64 desc[UR36][R6.64], R4 ;  /* 0x0000000406007986 */ /* 0x0005e2000c101b24 */
[----:B------:R-:W-:Y:S02]  /*3740*/  SHF.R.S32.HI R9, RZ, 0x3, R3 ;  /* 0x00000003ff097819 */ /* 0x000fe40000011403 */
[----:B------:R-:W-:-:S03]  /*3750*/  PRMT R0, R2, 0x9910, RZ ;  /* 0x0000991002007816 */ /* 0x000fc600000000ff */
[----:B------:R2:W-:Y:S01]  /*3760*/  STG.E.64 desc[UR36][R10.64], R8 ;  /* 0x000000080a007986 */ /* 0x0005e2000c101b24 */
[----:B------:R-:W-:Y:S02]  /*3770*/  ISETP.GT.AND P0, PT, R0, 0x9, PT ;  /* 0x000000090000780c */ /* 0x000fe40003f04270 */
[----:B0-----:R-:W-:-:S05]  /*3780*/  IADD3 R12, P1, PT, R23, UR4, RZ ;  /* 0x00000004170c7c10 */ /* 0x001fca000ff3e0ff */
[----:B------:R-:W-:-:S06]  /*3790*/  IMAD.X R13, RZ, RZ, UR5, P1 ;  /* 0x00000005ff0d7e24 */ /* 0x000fcc00088e06ff */
[----:B--2---:R-:W-:Y:S05]  /*37a0*/  @P0 BRA `(.L_x_5165) ;  /* 0x0000000000b80947 */ /* 0x004fea0003800000 */
[----:B------:R-:W-:-:S13]  /*37b0*/  ISETP.GT.AND P0, PT, R0, 0x4, PT ;  /* 0x000000040000780c */ /* 0x000fda0003f04270 */
[----:B------:R-:W-:Y:S05]  /*37c0*/  @P0 BRA `(.L_x_5166) ;  /* 0x0000000000580947 */ /* 0x000fea0003800000 */
[----:B------:R-:W-:-:S13]  /*37d0*/  ISETP.GT.AND P0, PT, R0, 0x1, PT ;  /* 0x000000010000780c */ /* 0x000fda0003f04270 */
[----:B------:R-:W-:Y:S05]  /*37e0*/  @P0 BRA `(.L_x_5167) ;  /* 0x0000000000200947 */ /* 0x000fea0003800000 */
[----:B------:R-:W-:-:S13]  /*37f0*/  ISETP.NE.AND P0, PT, R2, RZ, PT ;  /* 0x000000ff0200720c */ /* 0x000fda0003f05270 */
[----:B------:R-:W-:Y:S05]  /*3800*/  @!P0 BRA `(.L_x_5168) ;  /* 0x0000000000108947 */ /* 0x000fea0003800000 */
[----:B------:R-:W-:-:S13]  /*3810*/  ISETP.NE.AND P0, PT, R0, 0x1, PT ;  /* 0x000000010000780c */ /* 0x000fda0003f05270 */
[----:B------:R-:W-:Y:S05]  /*3820*/  @P0 BRA `(.L_x_5169) ;  /* 0x0000000400480947 */ /* 0x000fea0003800000 */
[----:B------:R0:W-:Y:S01]  /*3830*/  STG.E.U8 desc[UR36][R12.64], RZ ;  /* 0x000000ff0c007986 */ /* 0x0001e2000c101124 */
[----:B------:R-:W-:Y:S05]  /*3840*/  BRA `(.L_x_5170) ;  /* 0x0000000400987947 */ /* 0x000fea0003800000 */
.L_x_5168:
[----:B------:R4:W-:Y:S01]  /*3850*/  STG.E.U8 desc[UR36][R12.64], RZ ;  /* 0x000000ff0c007986 */ /* 0x0009e2000c101124 */
[----:B------:R-:W-:Y:S05]  /*3860*/  BRA `(.L_x_5170) ;  /* 0x0000000400907947 */ /* 0x000fea0003800000 */
.L_x_5167:
[----:B------:R-:W-:-:S13]  /*3870*/  ISETP.NE.AND P0, PT, R0, 0x2, PT ;  /* 0x000000020000780c */ /* 0x000fda0003f05270 */
[----:B------:R-:W-:Y:S05]  /*3880*/  @!P0 BRA `(.L_x_5171) ;  /* 0x0000000000208947 */ /* 0x000fea0003800000 */
[----:B------:R-:W-:-:S13]  /*3890*/  ISETP.NE.AND P0, PT, R0, 0x3, PT ;  /* 0x000000030000780c */ /* 0x000fda0003f05270 */
[----:B------:R-:W-:Y:S05]  /*38a0*/  @!P0 BRA `(.L_x_5172) ;  /* 0x0000000000108947 */ /* 0x000fea0003800000 */
[----:B------:R-:W-:-:S13]  /*38b0*/  ISETP.NE.AND P0, PT, R0, 0x4, PT ;  /* 0x000000040000780c */ /* 0x000fda0003f05270 */
[----:B------:R-:W-:Y:S05]  /*38c0*/  @P0 BRA `(.L_x_5169) ;  /* 0x0000000400200947 */ /* 0x000fea0003800000 */
[----:B------:R0:W-:Y:S01]  /*38d0*/  STG.E.64 desc[UR36][R12.64], RZ ;  /* 0x000000ff0c007986 */ /* 0x0001e2000c101b24 */
[----:B------:R-:W-:Y:S05]  /*38e0*/  BRA `(.L_x_5170) ;  /* 0x0000000400707947 */ /* 0x000fea0003800000 */
.L_x_5172:
[----:B------:R2:W-:Y:S01]  /*38f0*/  STG.E desc[UR36][R12.64], RZ ;  /* 0x000000ff0c007986 */ /* 0x0005e2000c101924 */
[----:B------:R-:W-:Y:S05]  /*3900*/  BRA `(.L_x_5170) ;  /* 0x0000000400687947 */ /* 0x000fea0003800000 */
.L_x_5171:
[----:B------:R3:W-:Y:S01]  /*3910*/  STG.E.U16 desc[UR36][R12.64], RZ ;  /* 0x000000ff0c007986 */ /* 0x0007e2000c101524 */
[----:B------:R-:W-:Y:S05]  /*3920*/  BRA `(.L_x_5170) ;  /* 0x0000000400607947 */ /* 0x000fea0003800000 */
.L_x_5166:
[----:B------:R-:W-:-:S13]  /*3930*/  ISETP.GT.AND P0, PT, R0, 0x6, PT ;  /* 0x000000060000780c */ /* 0x000fda0003f04270 */
[----:B------:R-:W-:Y:S05]  /*3940*/  @P0 BRA `(.L_x_5173) ;  /* 0x0000000000200947 */ /* 0x000fea0003800000 */
[----:B------:R-:W-:-:S13]  /*3950*/  ISETP.NE.AND P0, PT, R0, 0x5, PT ;  /* 0x000000050000780c */ /* 0x000fda0003f05270 */
[----:B------:R-:W-:Y:S05]  /*3960*/  @!P0 BRA `(.L_x_5174) ;  /* 0x0000000000108947 */ /* 0x000fea0003800000 */
[----:B------:R-:W-:-:S13]  /*3970*/  ISETP.NE.AND P0, PT, R0, 0x6, PT ;  /* 0x000000060000780c */ /* 0x000fda0003f05270 */
[----:B------:R-:W-:Y:S05]  /*3980*/  @P0 BRA `(.L_x_5169) ;  /* 0x0000000000f00947 */ /* 0x000fea0003800000 */
[----:B------:R0:W-:Y:S01]  /*3990*/  STG.E desc[UR36][R12.64], RZ ;  /* 0x000000ff0c007986 */ /* 0x0001e2000c101924 */
[----:B------:R-:W-:Y:S05]  /*39a0*/  BRA `(.L_x_5170) ;  /* 0x0000000400407947 */ /* 0x000fea0003800000 */
.L_x_5174:
[----:B------:R0:W-:Y:S01]  /*39b0*/  STG.E.U16 desc[UR36][R12.64], RZ ;  /* 0x000000ff0c007986 */ /* 0x0001e2000c101524 */
[----:B------:R-:W-:Y:S05]  /*39c0*/  BRA `(.L_x_5170) ;  /* 0x0000000400387947 */ /* 0x000fea0003800000 */
.L_x_5173:
        /* <DEDUP_REMOVED lines=8> */
.L_x_5176:
[----:B------:R0:W-:Y:S01]  /*3a50*/  STG.E desc[UR36][R12.64], RZ ;  /* 0x000000ff0c007986 */ /* 0x0001e2000c101924 */
[----:B------:R-:W-:Y:S05]  /*3a60*/  BRA `(.L_x_5170) ;  /* 0x0000000400107947 */ /* 0x000fea0003800000 */
.L_x_5175:
[----:B------:R0:W-:Y:S01]  /*3a70*/  STG.E.64 desc[UR36][R12.64], RZ ;  /* 0x000000ff0c007986 */ /* 0x0001e2000c101b24 */
[----:B------:R-:W-:Y:S05]  /*3a80*/  BRA `(.L_x_5170) ;  /* 0x0000000400087947 */ /* 0x000fea0003800000 */
.L_x_5165:
[----:B------:R-:W-:-:S13]  /*3a90*/  ISETP.GT.AND P0, PT, R0, 0x18, PT ;  /* 0x000000180000780c */ /* 0x000fda0003f04270 */
[----:B------:R-:W-:Y:S05]  /*3aa0*/  @P0 BRA `(.L_x_5177) ;  /* 0x0000000000580947 */ /* 0x000fea0003800000 */
[----:B------:R-:W-:-:S13]  /*3ab0*/  ISETP.GT.AND P0, PT, R0, 0xe, PT ;  /* 0x0000000e0000780c */ /* 0x000fda0003f04270 */
[----:B------:R-:W-:Y:S05]  /*3ac0*/  @P0 BRA `(.L_x_5178) ;  /* 0x0000000000200947 */ /* 0x000fea0003800000 */
[----:B------:R-:W-:-:S13]  /*3ad0*/  ISETP.NE.AND P0, PT, R0, 0xa, PT ;  /* 0x0000000a0000780c */ /* 0x000fda0003f05270 */
[----:B------:R-:W-:Y:S05]  /*3ae0*/  @!P0 BRA `(.L_x_5179) ;  /* 0x0000000000108947 */ /* 0x000fea0003800000 */
[----:B------:R-:W-:-:S13]  /*3af0*/  ISETP.NE.AND P0, PT, R0, 0xb, PT ;  /* 0x0000000b0000780c */ /* 0x000fda0003f05270 */
[----:B------:R-:W-:Y:S05]  /*3b00*/  @P0 BRA `(.L_x_5169) ;  /* 0x0000000000900947 */ /* 0x000fea0003800000 */
[----:B------:R0:W-:Y:S01]  /*3b10*/  STG.E.U8 desc[UR36][R12.64], RZ ;  /* 0x000000ff0c007986 */ /* 0x0001e2000c101124 */
[----:B------:R-:W-:Y:S05]  /*3b20*/  BRA `(.L_x_5170) ;  /* 0x0000000000e07947 */ /* 0x000fea0003800000 */
.L_x_5179:
[----:B------:R0:W-:Y:S01]  /*3b30*/  STG.E.128 desc[UR36][R12.64], RZ ;  /* 0x000000ff0c007986 */ /* 0x0001e2000c101d24 */
[----:B------:R-:W-:Y:S05]  /*3b40*/  BRA `(.L_x_5170) ;  /* 0x0000000000d87947 */ /* 0x000fea0003800000 */
.L_x_5178:
[----:B------:R-:W-:-:S13]  /*3b50*/  ISETP.NE.AND P0, PT, R0, 0xf, PT ;  /* 0x0000000f0000780c */ /* 0x000fda0003f05270 */
[----:B------:R-:W-:Y:S05]  /*3b60*/  @!P0 BRA `(.L_x_5180) ;  /* 0x0000000000208947 */ /* 0x000fea0003800000 */
[----:B------:R-:W-:-:S13]  /*3b70*/  ISETP.NE.AND P0, PT, R0, 0x17, PT ;  /* 0x000000170000780c */ /* 0x000fda0003f05270 */
[----:B------:R-:W-:Y:S05]  /*3b80*/  @!P0 BRA `(.L_x_5181) ;  /* 0x0000000000108947 */ /* 0x000fea0003800000 */
[----:B------:R-:W-:-:S13]  /*3b90*/  ISETP.NE.AND P0, PT, R0, 0x18, PT ;  /* 0x000000180000780c */ /* 0x000fda0003f05270 */
[----:B------:R-:W-:Y:S05]  /*3ba0*/  @P0 BRA `(.L_x_5169) ;  /* 0x0000000000680947 */ /* 0x000fea0003800000 */
[----:B------:R0:W-:Y:S01]  /*3bb0*/  STG.E.U8 desc[UR36][R12.64], RZ ;  /* 0x000000ff0c007986 */ /* 0x0001e2000c101124 */
[----:B------:R-:W-:Y:S05]  /*3bc0*/  BRA `(.L_x_5170) ;  /* 0x0000000000b87947 */ /* 0x000fea0003800000 */
.L_x_5181:
[----:B------:R0:W-:Y:S01]  /*3bd0*/  STG.E.U8 desc[UR36][R12.64], RZ ;  /* 0x000000ff0c007986 */ /* 0x0001e2000c101124 */
[----:B------:R-:W-:Y:S05]  /*3be0*/  BRA `(.L_x_5170) ;  /* 0x0000000000b07947 */ /* 0x000fea0003800000 */
.L_x_5180:
[----:B------:R0:W-:Y:S01]  /*3bf0*/  STG.E.U16 desc[UR36][R12.64], RZ ;  /* 0x000000ff0c007986 */ /* 0x0001e2000c101524 */
[----:B------:R-:W-:Y:S05]  /*3c00*/  BRA `(.L_x_5170) ;  /* 0x0000000000a87947 */ /* 0x000fea0003800000 */
.L_x_5177:
[----:B------:R-:W-:-:S13]  /*3c10*/  ISETP.GT.AND P0, PT, R0, 0x1b, PT ;  /* 0x0000001b0000780c */ /* 0x000fda0003f04270 */
[----:B------:R-:W-:Y:S05]  /*3c20*/  @P0 BRA `(.L_x_5182) ;  /* 0x0000000000300947 */ /* 0x000fea0003800000 */
[----:B------:R-:W-:-:S13]  /*3c30*/  ISETP.NE.AND P0, PT, R0, 0x19, PT ;  /* 0x000000190000780c */ /* 0x000fda0003f05270 */
[----:B------:R-:W-:Y:S05]  /*3c40*/  @!P0 BRA `(.L_x_5183) ;  /* 0x0000000000208947 */ /* 0x000fea0003800000 */
[----:B------:R-:W-:-:S13]  /*3c50*/  ISETP.NE.AND P0, PT, R0, 0x1a, PT ;  /* 0x0000001a0000780c */ /* 0x000fda0003f05270 */
[----:B------:R-:W-:Y:S05]  /*3c60*/  @!P0 BRA `(.L_x_5184) ;  /* 0x0000000000108947 */ /* 0x000fea0003800000 */
[----:B------:R-:W-:-:S13]  /*3c70*/  ISETP.NE.AND P0, PT, R0, 0x1b, PT ;  /* 0x0000001b0000780c */ /* 0x000fda0003f05270 */
[----:B------:R-:W-:Y:S05]  /*3c80*/  @P0 BRA `(.L_x_5169) ;  /* 0x0000000000300947 */ /* 0x000fea0003800000 */
[----:B------:R0:W-:Y:S01]  /*3c90*/  STG.E.U16 desc[UR36][R12.64], RZ ;  /* 0x000000ff0c007986 */ /* 0x0001e2000c101524 */
[----:B------:R-:W-:Y:S05]  /*3ca0*/  BRA `(.L_x_5170) ;  /* 0x0000000000807947 */ /* 0x000fea0003800000 */
.L_x_5184:
[----:B------:R0:W-:Y:S01]  /*3cb0*/  STG.E.U8 desc[UR36][R12.64], RZ ;  /* 0x000000ff0c007986 */ /* 0x0001e2000c101124 */
[----:B------:R-:W-:Y:S05]  /*3cc0*/  BRA `(.L_x_5170) ;  /* 0x0000000000787947 */ /* 0x000fea0003800000 */
.L_x_5183:
[----:B------:R0:W-:Y:S01]  /*3cd0*/  STG.E.U8 desc[UR36][R12.64], RZ ;  /* 0x000000ff0c007986 */ /* 0x0001e2000c101124 */
[----:B------:R-:W-:Y:S05]  /*3ce0*/  BRA `(.L_x_5170) ;  /* 0x0000000000707947 */ /* 0x000fea0003800000 */
.L_x_5182:
[----:B------:R-:W-:-:S13]  /*3cf0*/  ISETP.NE.AND P0, PT, R0, 0x1c, PT ;  /* 0x0000001c0000780c */ /* 0x000fda0003f05270 */
[----:B------:R-:W-:Y:S05]  /*3d00*/  @!P0 BRA `(.L_x_5185) ;  /* 0x0000000000648947 */ /* 0x000fea0003800000 */
[----:B------:R-:W-:-:S13]  /*3d10*/  ISETP.NE.AND P0, PT, R0, 0x1d, PT ;  /* 0x0000001d0000780c */ /* 0x000fda0003f05270 */
[----:B------:R-:W-:Y:S05]  /*3d20*/  @!P0 BRA `(.L_x_5186) ;  /* 0x0000000000548947 */ /* 0x000fea0003800000 */
[----:B------:R-:W-:-:S13]  /*3d30*/  ISETP.NE.AND P0, PT, R0, 0x2c, PT ;  /* 0x0000002c0000780c */ /* 0x000fda0003f05270 */
[----:B------:R-:W-:Y:S05]  /*3d40*/  @!P0 BRA `(.L_x_5187) ;  /* 0x0000000000448947 */ /* 0x000fea0003800000 */
.L_x_5169:
[----:B------:R-:W-:Y:S01]  /*3d50*/  MOV R0, 0x100 ;  /* 0x0000010000007802 */ /* 0x000fe20000000f00 */
[----:B------:R-:W0:Y:S01]  /*3d60*/  LDCU.64 UR6, c[0x4][0xf0] ;  /* 0x01001e00ff0677ac */ /* 0x000e220008000a00 */
[----:B------:R-:W-:Y:S02]  /*3d70*/  HFMA2 R12, -RZ, RZ, 0, 5.9604644775390625e-08 ;  /* 0x00000001ff0c7431 */ /* 0x000fe400000001ff */
[----:B------:R-:W-:Y:S01]  /*3d80*/  IMAD.MOV.U32 R8, RZ, RZ, 0x65 ;  /* 0x00000065ff087424 */ /* 0x000fe200078e00ff */
[----:B------:R2:W3:Y:S01]  /*3d90*/  LDC.64 R14, c[0x4][R0] ;  /* 0x01000000000e7b82 */ /* 0x0004e20000000a00 */
[----:B------:R-:W4:Y:S01]  /*3da0*/  LDCU.64 UR8, c[0x4][0xf8] ;  /* 0x01001f00ff0877ac */ /* 0x000f220008000a00 */
[----:B------:R-:W-:Y:S01]  /*3db0*/  IMAD.MOV.U32 R13, RZ, RZ, RZ ;  /* 0x000000ffff0d7224 */ /* 0x000fe200078e00ff */
[----:B------:R-:W5:Y:S01]  /*3dc0*/  LDCU.64 UR4, c[0x4][0x8] ;  /* 0x01000100ff0477ac */ /* 0x000f620008000a00 */
[----:B0-----:R-:W-:Y:S01]  /*3dd0*/  IMAD.U32 R4, RZ, RZ, UR6 ;  /* 0x00000006ff047e24 */ /* 0x001fe2000f8e00ff */
[----:B------:R-:W-:Y:S01]  /*3de0*/  MOV R5, UR7 ;  /* 0x0000000700057c02 */ /* 0x000fe20008000f00 */
[----:B----4-:R-:W-:-:S02]  /*3df0*/  IMAD.U32 R6, RZ, RZ, UR8 ;  /* 0x00000008ff067e24 */ /* 0x010fc4000f8e00ff */
[----:B------:R-:W-:Y:S01]  /*3e00*/  IMAD.U32 R7, RZ, RZ, UR9 ;  /* 0x00000009ff077e24 */ /* 0x000fe2000f8e00ff */
[----:B-----5:R-:W-:Y:S01]  /*3e10*/  MOV R10, UR4 ;  /* 0x00000004000a7c02 */ /* 0x020fe20008000f00 */
[----:B--2---:R-:W-:-:S07]  /*3e20*/  IMAD.U32 R11, RZ, RZ, UR5 ;  /* 0x00000005ff0b7e24 */ /* 0x004fce000f8e00ff */
[----:B------:R-:W-:-:S07]  /*3e30*/  LEPC R20, `(.L_x_5188) ;  /* 0x000000001014794e */ /* 0x000fce0000000000 */
[----:B-1-3--:R-:W-:Y:S05]  /*3e40*/  CALL.ABS.NOINC R14 ;  /* 0x000000000e007343 */ /* 0x00afea0003c00000 */
.L_x_5188:
[----:B------:R-:W-:Y:S05]  /*3e50*/  BRA `(.L_x_5170) ;  /* 0x0000000000147947 */ /* 0x000fea0003800000 */
.L_x_5187:
[----:B------:R0:W-:Y:S01]  /*3e60*/  STG.E.U8 desc[UR36][R12.64], RZ ;  /* 0x000000ff0c007986 */ /* 0x0001e2000c101124 */
[----:B------:R-:W-:Y:S05]  /*3e70*/  BRA `(.L_x_5170) ;  /* 0x00000000000c7947 */ /* 0x000fea0003800000 */
.L_x_5186:
[----:B------:R0:W-:Y:S01]  /*3e80*/  STG.E.64 desc[UR36][R12.64], RZ ;  /* 0x000000ff0c007986 */ /* 0x0001e2000c101b24 */
[----:B------:R-:W-:Y:S05]  /*3e90*/  BRA `(.L_x_5170) ;  /* 0x0000000000047947 */ /* 0x000fea0003800000 */
.L_x_5185:
[----:B------:R0:W-:Y:S02]  /*3ea0*/  STG.E desc[UR36][R12.64], RZ ;  /* 0x000000ff0c007986 */ /* 0x0001e4000c101924 */
.L_x_5170:
[----:B------:R-:W-:-:S07]  /*3eb0*/  VIADD R17, R17, 0x80 ;  /* 0x0000008011117836 */ /* 0x000fce0000000000 */
.L_x_5119:
[----:B-1----:R-:W-:Y:S05]  /*3ec0*/  BSYNC.RECONVERGENT B6 ;  /* 0x0000000000067941 */ /* 0x002fea0003800200 */
.L_x_5118:
[----:B------:R-:W1:Y:S01]  /*3ed0*/  LDCU UR4, c[0x0][0x380] ;  /* 0x00007000ff0477ac */ /* 0x000e620008000800 */
[----:B------:R-:W-:Y:S01]  /*3ee0*/  BSSY.RECONVERGENT B6, `(.L_x_5189) ;  /* 0x00003d1000067945 */ /* 0x000fe20003800200 */
[----:B-1----:R-:W-:-:S13]  /*3ef0*/  ISETP.GE.AND P0, PT, R17, UR4, PT ;  /* 0x0000000411007c0c */ /* 0x002fda000bf06270 */
[----:B------:R-:W-:Y:S05]  /*3f00*/  @P0 BRA `(.L_x_5190) ;  /* 0x0000003c00380947 */ /* 0x000fea0003800000 */
[----:B------:R-:W1:Y:S01]  /*3f10*/  LDCU UR4, c[0x0][0x388] ;  /* 0x00007100ff0477ac */ /* 0x000e620008000800 */
[----:B------:R-:W-:Y:S01]  /*3f20*/  MOV R0, RZ ;  /* 0x000000ff00007202 */ /* 0x000fe20000000f00 */
[----:B------:R-:W-:Y:S01]  /*3f30*/  IMAD.MOV.U32 R23, RZ, RZ, RZ ;  /* 0x000000ffff177224 */ /* 0x000fe200078e00ff */
[----:B-1----:R-:W-:-:S09]  /*3f40*/  UISETP.NE.AND UP0, UPT, UR4, URZ, UPT ;  /* 0x000000ff0400728c */ /* 0x002fd2000bf05270 */
[----:B------:R-:W-:Y:S05]  /*3f50*/  BRA.U !UP0, `(.L_x_5191) ;  /* 0x0000001108ac7547 */ /* 0x000fea000b800000 */
[----:B------:R-:W1:Y:S01]  /*3f60*/  LDCU.64 UR4, c[0x0][0x390] ;  /* 0x00007200ff0477ac */ /* 0x000e620008000a00 */
[----:B------:R-:W-:Y:S01]  /*3f70*/  MOV R5, R17 ;  /* 0x0000001100057202 */ /* 0x000fe20000000f00 */
[----:B------:R-:W-:Y:S01]  /*3f80*/  IMAD.MOV.U32 R4, RZ, RZ, RZ ;  /* 0x000000ffff047224 */ /* 0x000fe200078e00ff */
[----:B------:R-:W5:Y:S01]  /*3f90*/  LDCU UR6, c[0x0][0x38c] ;  /* 0x00007180ff0677ac */ /* 0x000f620008000800 */
[----:B------:R-:W0:Y:S01]  /*3fa0*/  LDCU.64 UR8, c[0x0][0x4b8] ;  /* 0x00009700ff0877ac */ /* 0x000e220008000a00 */
[----:B------:R-:W-:Y:S01]  /*3fb0*/  UISETP.NE.AND UP0, UPT, UR43, URZ, UPT ;  /* 0x000000ff2b00728c */ /* 0x000fe2000bf05270 */
[----:B-1----:R-:W-:-:S05]  /*3fc0*/  IMAD.HI.U32 R4, R17, UR4, R4 ;  /* 0x0000000411047c27 */ /* 0x002fca000f8e0004 */
[----:B------:R-:W-:-:S05]  /*3fd0*/  SHF.R.U32.HI R5, RZ, UR5, R4 ;  /* 0x00000005ff057c19 */ /* 0x000fca0008011604 */
[----:B------:R-:W-:-:S04]  /*3fe0*/  IMAD.MOV R0, RZ, RZ, -R5 ;  /* 0x000000ffff007224 */ /* 0x000fc800078e0a05 */
[----:B-----5:R-:W-:-:S04]  /*3ff0*/  IMAD R0, R0, UR6, R17 ;  /* 0x0000000600007c24 */ /* 0x020fc8000f8e0211 */
[C---:B0-----:R-:W-:Y:S02]  /*4000*/  IMAD R23, R0.reuse, UR8, RZ ;  /* 0x0000000800177c24 */ /* 0x041fe4000f8e02ff */
[----:B------:R-:W-:Y:S01]  /*4010*/  IMAD R0, R0, UR9, RZ ;  /* 0x0000000900007c24 */ /* 0x000fe2000f8e02ff */
[----:B------:R-:W-:Y:S06]  /*4020*/  BRA.U !UP0, `(.L_x_5191) ;  /* 0x0000001108787547 */ /* 0x000fec000b800000 */
[----:B------:R-:W0:Y:S01]  /*4030*/  LDCU.64 UR6, c[0x0][0x398] ;  /* 0x00007300ff0677ac */ /* 0x000e220008000a00 */
[----:B------:R-:W-:Y:S01]  /*4040*/  IMAD.MOV.U32 R4, RZ, RZ, RZ ;  /* 0x000000ffff047224 */ /* 0x000fe200078e00ff */
[----:B------:R-:W1:Y:S01]  /*4050*/  LDCU UR4, c[0x0][0x3a0] ;  /* 0x00007400ff0477ac */ /* 0x000e620008000800 */
[----:B------:R-:W5:Y:S01]  /*4060*/  LDCU.64 UR8, c[0x0][0x4c0] ;  /* 0x00009800ff0877ac */ /* 0x000f620008000a00 */
[----:B------:R-:W-:Y:S01]  /*4070*/  UISETP.NE.AND UP0, UPT, UR40, 0x2, UPT ;  /* 0x000000022800788c */ /* 0x000fe2000bf05270 */
[----:B0-----:R-:W-:-:S05]  /*4080*/  IMAD.HI.U32 R6, R5, UR7, R4 ;  /* 0x0000000705067c27 */ /* 0x001fca000f8e0004 */
[----:B-1----:R-:W-:-:S04]  /*4090*/  SHF.R.U32.HI R7, RZ, UR4, R6 ;  /* 0x00000004ff077c19 */ /* 0x002fc80008011606 */
[----:B------:R-:W-:-:S05]  /*40a0*/  IADD3 R4, PT, PT, -R7, RZ, RZ ;  /* 0x000000ff07047210 */ /* 0x000fca0007ffe1ff */
[----:B------:R-:W-:-:S04]  /*40b0*/  IMAD R4, R4, UR6, R5 ;  /* 0x0000000604047c24 */ /* 0x000fc8000f8e0205 */
[C---:B-----5:R-:W-:Y:S02]  /*40c0*/  IMAD R23, R4.reuse, UR8, R23 ;  /* 0x0000000804177c24 */ /* 0x060fe4000f8e0217 */
[----:B------:R-:W-:Y:S01]  /*40d0*/  IMAD R0, R4, UR9, R0 ;  /* 0x0000000904007c24 */ /* 0x000fe2000f8e0200 */
[----:B------:R-:W-:Y:S06]  /*40e0*/  BRA.U !UP0, `(.L_x_5191) ;  /* 0x0000001108487547 */ /* 0x000fec000b800000 */
[----:B------:R-:W0:Y:S01]  /*40f0*/  LDCU.64 UR4, c[0x0][0x3a8] ;  /* 0x00007500ff0477ac */ /* 0x000e220008000a00 */
[----:B------:R-:W-:Y:S01]  /*4100*/  IMAD.MOV.U32 R6, RZ, RZ, RZ ;  /* 0x000000ffff067224 */ /* 0x000fe200078e00ff */
[----:B------:R-:W1:Y:S01]  /*4110*/  LDCU UR6, c[0x0][0x3a4] ;  /* 0x00007480ff0677ac */ /* 0x000e620008000800 */
[----:B------:R-:W5:Y:S01]  /*4120*/  LDCU.64 UR8, c[0x0][0x4c8] ;  /* 0x00009900ff0877ac */ /* 0x000f620008000a00 */
[----:B------:R-:W-:Y:S01]  /*4130*/  UISETP.NE.AND UP0, UPT, UR40, 0x3, UPT ;  /* 0x000000032800788c */ /* 0x000fe2000bf05270 */
[----:B0-----:R-:W-:-:S05]  /*4140*/  IMAD.HI.U32 R4, R7, UR4, R6 ;  /* 0x0000000407047c27 */ /* 0x001fca000f8e0006 */
[----:B------:R-:W-:-:S05]  /*4150*/  SHF.R.U32.HI R5, RZ, UR5, R4 ;  /* 0x00000005ff057c19 */ /* 0x000fca0008011604 */
[----:B------:R-:W-:-:S04]  /*4160*/  IMAD.MOV R6, RZ, RZ, -R5 ;  /* 0x000000ffff067224 */ /* 0x000fc800078e0a05 */
[----:B-1----:R-:W-:-:S04]  /*4170*/  IMAD R6, R6, UR6, R7 ;  /* 0x0000000606067c24 */ /* 0x002fc8000f8e0207 */
[C---:B-----5:R-:W-:Y:S02]  /*4180*/  IMAD R23, R6.reuse, UR8, R23 ;  /* 0x0000000806177c24 */ /* 0x060fe4000f8e0217 */
[----:B------:R-:W-:Y:S01]  /*4190*/  IMAD R0, R6, UR9, R0 ;  /* 0x0000000906007c24 */ /* 0x000fe2000f8e0200 */
[----:B------:R-:W-:Y:S06]  /*41a0*/  BRA.U !UP0, `(.L_x_5191) ;  /* 0x0000001108187547 */ /* 0x000fec000b800000 */
[----:B------:R-:W0:Y:S01]  /*41b0*/  LDCU.64 UR6, c[0x0][0x3b0] ;  /* 0x00007600ff0677ac */ /* 0x000e220008000a00 */
[----:B------:R-:W-:Y:S01]  /*41c0*/  HFMA2 R4, -RZ, RZ, 0, 0 ;  /* 0x00000000ff047431 */ /* 0x000fe200000001ff */
[----:B------:R-:W1:Y:S01]  /*41d0*/  LDCU UR4, c[0x0][0x3b8] ;  /* 0x00007700ff0477ac */ /* 0x000e620008000800 */
[----:B------:R-:W5:Y:S01]  /*41e0*/  LDCU.64 UR8, c[0x0][0x4d0] ;  /* 0x00009a00ff0877ac */ /* 0x000f620008000a00 */
[----:B------:R-:W-:Y:S02]  /*41f0*/  UISETP.NE.AND UP0, UPT, UR40, 0x4, UPT ;  /* 0x000000042800788c */ /* 0x000fe4000bf05270 */
[----:B0-----:R-:W-:-:S05]  /*4200*/  IMAD.HI.U32 R6, R5, UR7, R4 ;  /* 0x0000000705067c27 */ /* 0x001fca000f8e0004 */
[----:B-1----:R-:W-:-:S05]  /*4210*/  SHF.R.U32.HI R7, RZ, UR4, R6 ;  /* 0x00000004ff077c19 */ /* 0x002fca0008011606 */
[----:B------:R-:W-:-:S04]  /*4220*/  IMAD.MOV R4, RZ, RZ, -R7 ;  /* 0x000000ffff047224 */ /* 0x000fc800078e0a07 */
        /* <DEDUP_REMOVED lines=10> */
[----:B------:R-:W-:-:S04]  /*42d0*/  SHF.R.U32.HI R5, RZ, UR5, R4 ;  /* 0x00000005ff057c19 */ /* 0x000fc80008011604 */
[----:B------:R-:W-:-:S05]  /*42e0*/  IADD3 R6, PT, PT, -R5, RZ, RZ ;  /* 0x000000ff05067210 */ /* 0x000fca0007ffe1ff */
[----:B-1----:R-:W-:-:S04]  /*42f0*/  IMAD R6, R6, UR6, R7 ;  /* 0x0000000606067c24 */ /* 0x002fc8000f8e0207 */
        /* <DEDUP_REMOVED lines=16> */
[----:B------:R-:W-:Y:S01]  /*4400*/  MOV R6, RZ ;  /* 0x000000ff00067202 */ /* 0x000fe20000000f00 */
[----:B------:R-:W1:Y:S01]  /*4410*/  LDCU UR6, c[0x0][0x3d4] ;  /* 0x00007a80ff0677ac */ /* 0x000e620008000800 */
[----:B------:R-:W5:Y:S01]  /*4420*/  LDCU.64 UR8, c[0x0][0x4e8] ;  /* 0x00009d00ff0877ac */ /* 0x000f620008000a00 */
[----:B------:R-:W-:Y:S02]  /*4430*/  UISETP.NE.AND UP0, UPT, UR40, 0x7, UPT ;  /* 0x000000072800788c */ /* 0x000fe4000bf05270 */
        /* <DEDUP_REMOVED lines=214> */
[----:B------:R-:W5:Y:S03]  /*51a0*/  LDCU.64 UR8, c[0x0][0x578] ;  /* 0x0000af00ff0877ac */ /* 0x000f660008000a00 */
[----:B0-----:R-:W-:-:S05]  /*51b0*/  IMAD.HI.U32 R3, R7, UR4, R6 ;  /* 0x0000000407037c27 */ /* 0x001fca000f8e0006 */
[----:B------:R-:W-:-:S05]  /*51c0*/  SHF.R.U32.HI R3, RZ, UR5, R3 ;  /* 0x00000005ff037c19 */ /* 0x000fca0008011603 */
[----:B------:R-:W-:-:S04]  /*51d0*/  IMAD.MOV R3, RZ, RZ, -R3 ;  /* 0x000000ffff037224 */ /* 0x000fc800078e0a03 */
[----:B-1----:R-:W-:-:S04]  /*51e0*/  IMAD R6, R3, UR6, R7 ;  /* 0x0000000603067c24 */ /* 0x002fc8000f8e0207 */
[C---:B-----5:R-:W-:Y:S02]  /*51f0*/  IMAD R23, R6.reuse, UR8, R23 ;  /* 0x0000000806177c24 */ /* 0x060fe4000f8e0217 */
[----:B------:R-:W-:-:S07]  /*5200*/  IMAD R0, R6, UR9, R0 ;  /* 0x0000000906007c24 */ /* 0x000fce000f8e0200 */
.L_x_5191:
[----:B------:R-:W1:Y:S01]  /*5210*/  LDCU.64 UR6, c[0x0][0x588] ;  /* 0x0000b100ff0677ac */ /* 0x000e620008000a00 */
[----:B------:R-:W-:-:S04]  /*5220*/  UPRMT UR4, UR42, 0x9910, URZ ;  /* 0x000099102a047896 */ /* 0x000fc800080000ff */
[----:B------:R-:W-:Y:S01]  /*5230*/  UISETP.GT.AND UP0, UPT, UR4, 0x9, UPT ;  /* 0x000000090400788c */ /* 0x000fe2000bf04270 */
[----:B-1----:R-:W-:-:S05]  /*5240*/  IADD3 R4, P0, PT, R0, UR6, RZ ;  /* 0x0000000600047c10 */ /* 0x002fca000ff1e0ff */
        /* <DEDUP_REMOVED lines=10> */
[----:B------:R-:W5:Y:S02]  /*52f0*/  LDG.E.S8 R60, desc[UR36][R4.64] ;  /* 0x00000024043c7981 */ /* 0x000f64000c1e1300 */
[----:B-----5:R-:W-:Y:S01]  /*5300*/  SHF.R.S32.HI R61, RZ, 0x1f, R60 ;  /* 0x0000001fff3d7819 */ /* 0x020fe2000001143c */
[----:B------:R-:W-:Y:S06]  /*5310*/  BRA `(.L_x_5197) ;  /* 0x0000000c00507947 */ /* 0x000fec0003800000 */
.L_x_5195:
[----:B------:R1:W5:Y:S01]  /*5320*/  LDG.E.U8 R60, desc[UR36][R4.64] ;  /* 0x00000024043c7981 */ /* 0x000362000c1e1100 */
[----:B------:R-:W-:Y:S01]  /*5330*/  HFMA2 R61, -RZ, RZ, 0, 0 ;  /* 0x00000000ff3d7431 */ /* 0x000fe200000001ff */
[----:B------:R-:W-:Y:S06]  /*5340*/  BRA `(.L_x_5197) ;  /* 0x0000000c00447947 */ /* 0x000fec0003800000 */
.L_x_5194:
        /* <DEDUP_REMOVED lines=8> */
.L_x_5199:
[----:B------:R-:W5:Y:S02]  /*53d0*/  LDG.E R60, desc[UR36][R4.64] ;  /* 0x00000024043c7981 */ /* 0x000f64000c1e1900 */
[----:B-----5:R-:W-:Y:S01]  /*53e0*/  SHF.R.S32.HI R61, RZ, 0x1f, R60 ;  /* 0x0000001fff3d7819 */ /* 0x020fe2000001143c */
[----:B------:R-:W-:Y:S06]  /*53f0*/  BRA `(.L_x_5197) ;  /* 0x0000000c00187947 */ /* 0x000fec0003800000 */
.L_x_5198:
[----:B------:R-:W5:Y:S02]  /*5400*/  LDG.E.S16 R60, desc[UR36][R4.64] ;  /* 0x00000024043c7981 */ /* 0x000f64000c1e1700 */
[----:B-----5:R-:W-:Y:S01]  /*5410*/  SHF.R.S32.HI R61, RZ, 0x1f, R60 ;  /* 0x0000001fff3d7819 */ /* 0x020fe2000001143c */
[----:B------:R-:W-:Y:S06]  /*5420*/  BRA `(.L_x_5197) ;  /* 0x0000000c000c7947 */ /* 0x000fec0003800000 */
.L_x_5193:
[----:B------:R-:W-:-:S09]  /*5430*/  UISETP.GT.AND UP0, UPT, UR4, 0x6, UPT ;  /* 0x000000060400788c */ /* 0x000fd2000bf04270 */
[----:B------:R-:W-:Y:S05]  /*5440*/  BRA.U UP0, `(.L_x_5200) ;  /* 0x00000001002c7547 */ /* 0x000fea000b800000 */
[----:B------:R-:W-:-:S09]  /*5450*/  UISETP.NE.AND UP0, UPT, UR4, 0x5, UPT ;  /* 0x000000050400788c */ /* 0x000fd2000bf05270 */
[----:B------:R-:W-:Y:S05]  /*5460*/  BRA.U !UP0, `(.L_x_5201) ;  /* 0x0000000108147547 */ /* 0x000fea000b800000 */
[----:B------:R-:W-:-:S09]  /*5470*/  UISETP.NE.AND UP0, UPT, UR4, 0x6, UPT ;  /* 0x000000060400788c */ /* 0x000fd2000bf05270 */
[----:B------:R-:W-:Y:S05]  /*5480*/  BRA.U UP0, `(.L_x_5196) ;  /* 0x00000009009c7547 */ /* 0x000fea000b800000 */
[----:B------:R-:W5:Y:S02]  /*5490*/  LDG.E R4, desc[UR36][R4.64] ;  /* 0x0000002404047981 */ /* 0x000f64000c1e1900 */
[----:B-----5:R1:W0:Y:S01]  /*54a0*/  F2I.S64.TRUNC R60, R4 ;  /* 0x00000004003c7311 */ /* 0x020222000020d900 */
[----:B------:R-:W-:Y:S05]  /*54b0*/  BRA `(.L_x_5197) ;  /* 0x0000000800e87947 */ /* 0x000fea0003800000 */
.L_x_5201:
[----:B------:R-:W5:Y:S02]  /*54c0*/  LDG.E.U16 R4, desc[UR36][R4.64] ;  /* 0x0000002404047981 */ /* 0x000f64000c1e1500 */
[----:B-----5:R-:W-:-:S06]  /*54d0*/  HADD2.F32 R60, -RZ, R4.H0_H0 ;  /* 0x20000004ff3c7230 */ /* 0x020fcc0000004100 */
[----:B------:R-:W1:Y:S01]  /*54e0*/  F2I.S64.TRUNC R60, R60 ;  /* 0x0000003c003c7311 */ /* 0x000e62000020d900 */
[----:B------:R-:W-:Y:S05]  /*54f0*/  BRA `(.L_x_5197) ;  /* 0x0000000800d87947 */ /* 0x000fea0003800000 */
.L_x_5200:
[----:B------:R-:W-:-:S09]  /*5500*/  UISETP.NE.AND UP0, UPT, UR4, 0x7, UPT ;  /* 0x000000070400788c */ /* 0x000fd2000bf05270 */
[----:B------:R-:W-:Y:S05]  /*5510*/  BRA.U !UP0, `(.L_x_5202) ;  /* 0x00000001082c7547 */ /* 0x000fea000b800000 */
[----:B------:R-:W-:-:S09]  /*5520*/  UISETP.NE.AND UP0, UPT, UR4, 0x8, UPT ;  /* 0x000000080400788c */ /* 0x000fd2000bf05270 */
[----:B------:R-:W-:Y:S05]  /*5530*/  BRA.U !UP0, `(.L_x_5203) ;  /* 0x0000000108147547 */ /* 0x000fea000b800000 */
[----:B------:R-:W-:-:S09]  /*5540*/  UISETP.NE.AND UP0, UPT, UR4, 0x9, UPT ;  /* 0x000000090400788c */ /* 0x000fd2000bf05270 */
[----:B------:R-:W-:Y:S05]  /*5550*/  BRA.U UP0, `(.L_x_5196) ;  /* 0x0000000900687547 */ /* 0x000fea000b800000 */
[----:B------:R-:W5:Y:S02]  /*5560*/  LDG.E R4, desc[UR36][R4.64] ;  /* 0x0000002404047981 */ /* 0x000f64000c1e1900 */
[----:B-----5:R1:W0:Y:S01]  /*5570*/  F2I.S64.TRUNC R60, R4 ;  /* 0x00000004003c7311 */ /* 0x020222000020d900 */
[----:B------:R-:W-:Y:S05]  /*5580*/  BRA `(.L_x_5197) ;  /* 0x0000000800b47947 */ /* 0x000fea0003800000 */
.L_x_5203:
[----:B------:R-:W5:Y:S02]  /*5590*/  LDG.E.U16 R4, desc[UR36][R4.64] ;  /* 0x0000002404047981 */ /* 0x000f64000c1e1500 */
[----:B-----5:R-:W-:-:S06]  /*55a0*/  HADD2.F32 R60, -RZ, R4.H0_H0 ;  /* 0x20000004ff3c7230 */ /* 0x020fcc0000004100 */
[----:B------:R-:W1:Y:S01]  /*55b0*/  F2I.S64.TRUNC R60, R60 ;  /* 0x0000003c003c7311 */ /* 0x000e62000020d900 */
[----:B------:R-:W-:Y:S05]  /*55c0*/  BRA `(.L_x_5197) ;  /* 0x0000000800a47947 */ /* 0x000fea0003800000 */
.L_x_5202:
[----:B------:R-:W5:Y:S02]  /*55d0*/  LDG.E.64 R4, desc[UR36][R4.64] ;  /* 0x0000002404047981 */ /* 0x000f64000c1e1b00 */
[----:B-----5:R1:W0:Y:S01]  /*55e0*/  F2I.S64.F64.TRUNC R60, R4 ;  /* 0x00000004003c7311 */ /* 0x020222000030d900 */
[----:B------:R-:W-:Y:S05]  /*55f0*/  BRA `(.L_x_5197) ;  /* 0x0000000800987947 */ /* 0x000fea0003800000 */
.L_x_5192:
        /* <DEDUP_REMOVED lines=8> */
[----:B------:R-:W5:Y:S01]  /*5680*/  LDG.E.U8 R4, desc[UR36][R4.64] ;  /* 0x0000002404047981 */ /* 0x000f62000c1e1100 */
[----:B------:R-:W-:Y:S01]  /*5690*/  IMAD.MOV.U32 R61, RZ, RZ, RZ ;  /* 0x000000ffff3d7224 */ /* 0x000fe200078e00ff */
[----:B-----5:R-:W-:-:S04]  /*56a0*/  ISETP.NE.AND P0, PT, R4, RZ, PT ;  /* 0x000000ff0400720c */ /* 0x020fc80003f05270 */
[----:B------:R-:W-:Y:S01]  /*56b0*/  SEL R60, RZ, 0x1, !P0 ;  /* 0x00000001ff3c7807 */ /* 0x000fe20004000000 */
[----:B------:R-:W-:Y:S08]  /*56c0*/  BRA `(.L_x_5197) ;  /* 0x0000000800647947 */ /* 0x000ff00003800000 */
.L_x_5206:
[----:B------:R-:W5:Y:S02]  /*56d0*/  LDG.E.64 R4, desc[UR36][R4.64] ;  /* 0x0000002404047981 */ /* 0x000f64000c1e1b00 */
[----:B-----5:R1:W0:Y:S01]  /*56e0*/  F2I.S64.F64.TRUNC R60, R4 ;  /* 0x00000004003c7311 */ /* 0x020222000030d900 */
[----:B------:R-:W-:Y:S05]  /*56f0*/  BRA `(.L_x_5197) ;  /* 0x0000000800587947 */ /* 0x000fea0003800000 */
.L_x_5205:
[----:B------:R-:W-:-:S09]  /*5700*/  UISETP.NE.AND UP0, UPT, UR4, 0xf, UPT ;  /* 0x0000000f0400788c */ /* 0x000fd2000bf05270 */
[----:B------:R-:W-:Y:S05]  /*5710*/  BRA.U !UP0, `(.L_x_5207) ;  /* 0x0000000108987547 */ /* 0x000fea000b800000 */
[----:B------:R-:W-:-:S09]  /*5720*/  UISETP.NE.AND UP0, UPT, UR4, 0x17, UPT ;  /* 0x000000170400788c */ /* 0x000fd2000bf05270 */
[----:B------:R-:W-:Y:S05]  /*5730*/  BRA.U !UP0, `(.L_x_5208) ;  /* 0x0000000108587547 */ /* 0x000fea000b800000 */
[----:B------:R-:W-:-:S09]  /*5740*/  UISETP.NE.AND UP0, UPT, UR4, 0x18, UPT ;  /* 0x000000180400788c */ /* 0x000fd2000bf05270 */
[----:B------:R-:W-:Y:S05]  /*5750*/  BRA.U UP0, `(.L_x_5196) ;  /* 0x0000000500e87547 */ /* 0x000fea000b800000 */
[----:B------:R-:W5:Y:S01]  /*5760*/  LDG.E.U8 R0, desc[UR36][R4.64] ;  /* 0x0000002404007981 */ /* 0x000f62000c1e1100 */
[----:B------:R-:W-:Y:S01]  /*5770*/  MOV R7, 0x1f ;  /* 0x0000001f00077802 */ /* 0x000fe20000000f00 */
[----:B-----5:R-:W-:-:S05]  /*5780*/  IMAD.SHL.U32 R0, R0, 0x1000000, RZ ;  /* 0x0100000000007824 */ /* 0x020fca00078e00ff */
[C---:B------:R-:W-:Y:S02]  /*5790*/  LOP3.LUT R3, R0.reuse, 0x7f000000, RZ, 0xc0, !PT ;  /* 0x7f00000000037812 */ /* 0x040fe400078ec0ff */
[----:B------:R-:W-:Y:S02]  /*57a0*/  LOP3.LUT P0, RZ, R0, 0x7f000000, RZ, 0xc0, !PT ;  /* 0x7f00000000ff7812 */ /* 0x000fe4000780c0ff */
[----:B------:R-:W1:Y:S02]  /*57b0*/  FLO.U32 R6, R3 ;  /* 0x0000000300067300 */ /* 0x000e6400000e0000 */
[----:B-1----:R-:W-:-:S05]  /*57c0*/  IMAD.MOV R6, RZ, RZ, -R6 ;  /* 0x000000ffff067224 */ /* 0x002fca00078e0a06 */
[----:B------:R-:W-:-:S05]  /*57d0*/  VIADDMNMX.U32 R6, R6, R7, 0x4, !PT ;  /* 0x0000000406067446 */ /* 0x000fca0007800007 */
[----:B------:R-:W-:-:S05]  /*57e0*/  VIADD R6, R6, 0xfffffffc ;  /* 0xfffffffc06067836 */ /* 0x000fca0000000000 */
[C---:B------:R-:W-:Y:S02]  /*57f0*/  SHF.L.U32 R7, R3.reuse, R6, RZ ;  /* 0x0000000603077219 */ /* 0x040fe400000006ff */
[----:B------:R-:W-:Y:S01]  /*5800*/  SHF.L.U32 R8, R6, 0x17, RZ ;  /* 0x0000001706087819 */ /* 0x000fe200000006ff */
[----:B------:R-:W-:-:S03]  /*5810*/  VIADD R6, R3, 0x1000000 ;  /* 0x0100000003067836 */ /* 0x000fc60000000000 */
[----:B------:R-:W-:Y:S02]  /*5820*/  LEA.HI R7, R7, -R8, RZ, 0x1c ;  /* 0x8000000807077211 */ /* 0x000fe400078fe0ff */
[----:B------:R-:W-:-:S03]  /*5830*/  SHF.R.S32.HI R6, RZ, 0x8, R6 ;  /* 0x00000008ff067819 */ /* 0x000fc60000011406 */
[----:B------:R-:W-:-:S05]  /*5840*/  VIADD R7, R7, 0x3c000000 ;  /* 0x3c00000007077836 */ /* 0x000fca0000000000 */
[----:B------:R-:W-:-:S04]  /*5850*/  LOP3.LUT R6, R7, 0x7f800000, R6, 0xf8, !PT ;  /* 0x7f80000007067812 */ /* 0x000fc800078ef806 */
[----:B------:R-:W-:-:S04]  /*5860*/  SEL R3, R6, RZ, P0 ;  /* 0x000000ff06037207 */ /* 0x000fc80000000000 */
[----:B------:R-:W-:-:S04]  /*5870*/  LOP3.LUT R3, R3, 0x80000000, R0, 0xf8, !PT ;  /* 0x8000000003037812 */ /* 0x000fc800078ef800 */
[----:B------:R1:W0:Y:S01]  /*5880*/  F2I.S64.TRUNC R60, R3 ;  /* 0x00000003003c7311 */ /* 0x000222000020d900 */
[----:B------:R-:W-:Y:S05]  /*5890*/  BRA `(.L_x_5197) ;  /* 0x0000000400f07947 */ /* 0x000fea0003800000 */
.L_x_5208:
[----:B------:R-:W5:Y:S02]  /*58a0*/  LDG.E.U8 R4, desc[UR36][R4.64] ;  /* 0x0000002404047981 */ /* 0x000f64000c1e1100 */
[C---:B-----5:R-:W-:Y:S01]  /*58b0*/  SHF.L.U32 R0, R4.reuse, 0x19, RZ ;  /* 0x0000001904007819 */ /* 0x060fe200000006ff */
[----:B------:R-:W-:-:S03]  /*58c0*/  IMAD.SHL.U32 R6, R4, 0x100, RZ ;  /* 0x0000010004067824 */ /* 0x000fc600078e00ff */
[----:B------:R-:W-:-:S13]  /*58d0*/  ISETP.GE.U32.AND P0, PT, R0, 0x8000000, PT ;  /* 0x080000000000780c */ /* 0x000fda0003f06070 */
[----:B------:R-:W-:Y:S02]  /*58e0*/  @!P0 LOP3.LUT R3, R6, 0x7f00, RZ, 0xc0, !PT ;  /* 0x00007f0006038812 */ /* 0x000fe400078ec0ff */
[----:B------:R-:W-:Y:S02]  /*58f0*/  @P0 LEA.HI R0, R0, 0x70000000, RZ, 0x1c ;  /* 0x7000000000000811 */ /* 0x000fe400078fe0ff */
[----:B------:R-:W-:Y:S02]  /*5900*/  @!P0 LOP3.LUT R3, R3, 0x3f000000, RZ, 0xfc, !PT ;  /* 0x3f00000003038812 */ /* 0x000fe400078efcff */
[----:B------:R-:W-:Y:S01]  /*5910*/  PRMT R6, R6, 0x9910, RZ ;  /* 0x0000991006067816 */ /* 0x000fe200000000ff */
[----:B------:R-:W-:Y:S02]  /*5920*/  @P0 FMUL.FTZ R0, R0, 1.9259299443872358531e-34 ;  /* 0x0780000000000820 */ /* 0x000fe40000410000 */
[----:B------:R-:W-:Y:S02]  /*5930*/  @!P0 FADD.FTZ R0, R3, -0.5 ;  /* 0xbf00000003008421 */ /* 0x000fe40000010000 */
[----:B------:R-:W-:-:S05]  /*5940*/  IMAD.MOV.U32 R3, RZ, RZ, R6 ;  /* 0x000000ffff037224 */ /* 0x000fca00078e0006 */
[----:B------:R-:W-:-:S04]  /*5950*/  LOP3.LUT R0, R0, 0x80000000, R3, 0xf8, !PT ;  /* 0x8000000000007812 */ /* 0x000fc800078ef803 */
[----:B------:R1:W0:Y:S01]  /*5960*/  F2I.S64.TRUNC R60, R0 ;  /* 0x00000000003c7311 */ /* 0x000222000020d900 */
[----:B------:R-:W-:Y:S05]  /*5970*/  BRA `(.L_x_5197) ;  /* 0x0000000400b87947 */ /* 0x000fea0003800000 */
.L_x_5207:
[----:B------:R-:W5:Y:S02]  /*5980*/  LDG.E.U16 R60, desc[UR36][R4.64] ;  /* 0x00000024043c7981 */ /* 0x000f64000c1e1500 */
[----:B-----5:R-:W-:-:S06]  /*5990*/  SHF.L.U32 R60, R60, 0x10, RZ ;  /* 0x000000103c3c7819 */ /* 0x020fcc00000006ff */
[----:B------:R-:W1:Y:S01]  /*59a0*/  F2I.S64.TRUNC R60, R60 ;  /* 0x0000003c003c7311 */ /* 0x000e62000020d900 */
[----:B------:R-:W-:Y:S05]  /*59b0*/  BRA `(.L_x_5197) ;  /* 0x0000000400a87947 */ /* 0x000fea0003800000 */
.L_x_5204:
        /* <DEDUP_REMOVED lines=9> */
[----:B------:R-:W-:Y:S01]  /*5a50*/  IMAD.MOV.U32 R61, RZ, RZ, RZ ;  /* 0x000000ffff3d7224 */ /* 0x000fe200078e00ff */
[----:B------:R-:W-:Y:S06]  /*5a60*/  BRA `(.L_x_5197) ;  /* 0x00000004007c7947 */ /* 0x000fec0003800000 */
.L_x_5211:
[----:B------:R-:W5:Y:S01]  /*5a70*/  LDG.E.U8 R4, desc[UR36][R4.64] ;  /* 0x0000002404047981 */ /* 0x000f62000c1e1100 */
[----:B------:R-:W-:Y:S01]  /*5a80*/  BSSY.RECONVERGENT B0, `(.L_x_5212) ;  /* 0x0000018000007945 */ /* 0x000fe20003800200 */
[----:B------:R-:W-:Y:S01]  /*5a90*/  IMAD.MOV.U32 R60, RZ, RZ, RZ ;  /* 0x000000ffff3c7224 */ /* 0x000fe200078e00ff */
[----:B-----5:R-:W-:-:S13]  /*5aa0*/  ISETP.NE.AND P0, PT, R4, RZ, PT ;  /* 0x000000ff0400720c */ /* 0x020fda0003f05270 */
[----:B------:R-:W-:Y:S05]  /*5ab0*/  @!P0 BRA `(.L_x_5213) ;  /* 0x0000000000508947 */ /* 0x000fea0003800000 */
[----:B------:R-:W-:-:S13]  /*5ac0*/  ISETP.NE.AND P0, PT, R4, 0x80, PT ;  /* 0x000000800400780c */ /* 0x000fda0003f05270 */
[----:B------:R-:W-:Y:S01]  /*5ad0*/  @!P0 MOV R60, 0x7f800001 ;  /* 0x7f800001003c8802 */ /* 0x000fe20000000f00 */
        /* <DEDUP_REMOVED lines=14> */
.L_x_5215:
[----:B------:R-:W-:Y:S05]  /*5bc0*/  BSYNC.RECONVERGENT B1 ;  /* 0x0000000000017941 */ /* 0x000fea0003800200 */
.L_x_5214:
[----:B------:R-:W-:Y:S02]  /*5bd0*/  SHF.L.U32 R0, R0, 0x14, RZ ;  /* 0x0000001400007819 */ /* 0x000fe400000006ff */
[----:B------:R-:W-:-:S04]  /*5be0*/  LEA R3, R3, 0x3b800000, 0x17 ;  /* 0x3b80000003037811 */ /* 0x000fc800078eb8ff */
[----:B------:R-:W-:-:S07]  /*5bf0*/  LOP3.LUT R60, R3, R0, R7, 0xfe, !PT ;  /* 0x00000000033c7212 */ /* 0x000fce00078efe07 */
.L_x_5213:
[----:B------:R-:W-:Y:S05]  /*5c00*/  BSYNC.RECONVERGENT B0 ;  /* 0x0000000000007941 */ /* 0x000fea0003800200 */
.L_x_5212:
[----:B------:R-:W1:Y:S01]  /*5c10*/  F2I.S64.TRUNC R60, R60 ;  /* 0x0000003c003c7311 */ /* 0x000e62000020d900 */
[----:B------:R-:W-:Y:S05]  /*5c20*/  BRA `(.L_x_5197) ;  /* 0x00000004000c7947 */ /* 0x000fea0003800000 */
.L_x_5210:
[----:B------:R-:W5:Y:S01]  /*5c30*/  LDG.E.U8 R4, desc[UR36][R4.64] ;  /* 0x0000002404047981 */ /* 0x000f62000c1e1100 */
[----:B------:R-:W-:Y:S01]  /*5c40*/  BSSY.RECONVERGENT B0, `(.L_x_5216) ;  /* 0x0000018000007945 */ /* 0x000fe20003800200 */
[----:B------:R-:W-:Y:S01]  /*5c50*/  IMAD.MOV.U32 R60, RZ, RZ, RZ ;  /* 0x000000ffff3c7224 */ /* 0x000fe200078e00ff */
[----:B-----5:R-:W-:-:S13]  /*5c60*/  ISETP.NE.AND P0, PT, R4, RZ, PT ;  /* 0x000000ff0400720c */ /* 0x020fda0003f05270 */
        /* <DEDUP_REMOVED lines=17> */
.L_x_5219:
[----:B------:R-:W-:Y:S05]  /*5d80*/  BSYNC.RECONVERGENT B1 ;  /* 0x0000000000017941 */ /* 0x000fea0003800200 */
.L_x_5218:
[----:B------:R-:W-:Y:S01]  /*5d90*/  IMAD.SHL.U32 R0, R0, 0x200000, RZ ;  /* 0x0020000000007824 */ /* 0x000fe200078e00ff */
[----:B------:R-:W-:-:S04]  /*5da0*/  LEA R3, R3, 0x37800000, 0x17 ;  /* 0x3780000003037811 */ /* 0x000fc800078eb8ff */
[----:B------:R-:W-:-:S07]  /*5db0*/  LOP3.LUT R60, R3, R0, R7, 0xfe, !PT ;  /* 0x00000000033c7212 */ /* 0x000fce00078efe07 */
.L_x_5217:
[----:B------:R-:W-:Y:S05]  /*5dc0*/  BSYNC.RECONVERGENT B0 ;  /* 0x0000000000007941 */ /* 0x000fea0003800200 */
.L_x_5216:
[----:B------:R-:W1:Y:S01]  /*5dd0*/  F2I.S64.TRUNC R60, R60 ;  /* 0x0000003c003c7311 */ /* 0x000e62000020d900 */
[----:B------:R-:W-:Y:S05]  /*5de0*/  BRA `(.L_x_5197) ;  /* 0x00000000009c7947 */ /* 0x000fea0003800000 */
.L_x_5209:
[----:B------:R-:W-:-:S09]  /*5df0*/  UISETP.NE.AND UP0, UPT, UR4, 0x1c, UPT ;  /* 0x0000001c0400788c */ /* 0x000fd2000bf05270 */
[----:B------:R-:W-:Y:S05]  /*5e00*/  BRA.U !UP0, `(.L_x_5220) ;  /* 0x00000001088c7547 */ /* 0x000fea000b800000 */
[----:B------:R-:W-:-:S09]  /*5e10*/  UISETP.NE.AND UP0, UPT, UR4, 0x1d, UPT ;  /* 0x0000001d0400788c */ /* 0x000fd2000bf05270 */
[----:B------:R-:W-:Y:S05]  /*5e20*/  BRA.U !UP0, `(.L_x_5221) ;  /* 0x00000001087c7547 */ /* 0x000fea000b800000 */
[----:B------:R-:W-:-:S09]  /*5e30*/  UISETP.NE.AND UP0, UPT, UR4, 0x2c, UPT ;  /* 0x0000002c0400788c */ /* 0x000fd2000bf05270 */
[----:B------:R-:W-:Y:S05]  /*5e40*/  BRA.U UP0, `(.L_x_5196) ;  /* 0x00000001002c7547 */ /* 0x000fea000b800000 */
[----:B------:R-:W5:Y:S01]  /*5e50*/  LDG.E.U8 R4, desc[UR36][R4.64] ;  /* 0x0000002404047981 */ /* 0x000f62000c1e1100 */
[----:B------:R-:W-:Y:S01]  /*5e60*/  BSSY.RECONVERGENT B0, `(.L_x_5222) ;  /* 0x0000007000007945 */ /* 0x000fe20003800200 */
[----:B------:R-:W-:Y:S01]  /*5e70*/  HFMA2 R60, -RZ, RZ, 3.814697265625e-06, 0 ;  /* 0x00400000ff3c7431 */ /* 0x000fe200000001ff */
[----:B-----5:R-:W-:-:S13]  /*5e80*/  ISETP.NE.AND P0, PT, R4, RZ, PT ;  /* 0x000000ff0400720c */ /* 0x020fda0003f05270 */
[----:B------:R-:W-:Y:S05]  /*5e90*/  @!P0 BRA `(.L_x_5223) ;  /* 0x00000000000c8947 */ /* 0x000fea0003800000 */
[----:B------:R-:W-:-:S13]  /*5ea0*/  ISETP.NE.AND P0, PT, R4, 0xff, PT ;  /* 0x000000ff0400780c */ /* 0x000fda0003f05270 */
[----:B------:R-:W-:Y:S02]  /*5eb0*/  @!P0 IMAD.MOV.U32 R60, RZ, RZ, 0x7f800001 ;  /* 0x7f800001ff3c8424 */ /* 0x000fe400078e00ff */
[----:B------:R-:W-:-:S07]  /*5ec0*/  @P0 IMAD.SHL.U32 R60, R4, 0x800000, RZ ;  /* 0x00800000043c0824 */ /* 0x000fce00078e00ff */
.L_x_5223:
[----:B------:R-:W-:Y:S05]  /*5ed0*/  BSYNC.RECONVERGENT B0 ;  /* 0x0000000000007941 */ /* 0x000fea0003800200 */
.L_x_5222:
[----:B------:R-:W1:Y:S01]  /*5ee0*/  F2I.S64.TRUNC R60, R60 ;  /* 0x0000003c003c7311 */ /* 0x000e62000020d900 */
[----:B------:R-:W-:Y:S05]  /*5ef0*/  BRA `(.L_x_5197) ;  /* 0x0000000000587947 */ /* 0x000fea0003800000 */
.L_x_5196:
[----:B------:R-:W-:Y:S01]  /*5f00*/  MOV R0, 0x100 ;  /* 0x0000010000007802 */ /* 0x000fe20000000f00 */
[----:B------:R-:W1:Y:S01]  /*5f10*/  LDCU.64 UR4, c[0x4][0xf0] ;  /* 0x01001e00ff0477ac */ /* 0x000e620008000a00 */
[----:B------:R-:W-:Y:S02]  /*5f20*/  HFMA2 R8, -RZ, RZ, 0, 4.64916229248046875e-06 ;  /* 0x0000004eff087431 */ /* 0x000fe400000001ff */
[----:B0-234-:R-:W-:Y:S01]  /*5f30*/  IMAD.MOV.U32 R12, RZ, RZ, 0x1 ;  /* 0x00000001ff0c7424 */ /* 0x01dfe200078e00ff */
[----:B------:R0:W2:Y:S01]  /*5f40*/  LDC.64 R14, c[0x4][R0] ;  /* 0x01000000000e7b82 */ /* 0x0000a20000000a00 */
[----:B------:R-:W3:Y:S01]  /*5f50*/  LDCU.64 UR6, c[0x4][0xf8] ;  /* 0x01001f00ff0677ac */ /* 0x000ee20008000a00 */
[----:B------:R-:W-:Y:S01]  /*5f60*/  IMAD.MOV.U32 R13, RZ, RZ, RZ ;  /* 0x000000ffff0d7224 */ /* 0x000fe200078e00ff */
[----:B------:R-:W4:Y:S01]  /*5f70*/  LDCU.64 UR8, c[0x4][URZ] ;  /* 0x01000000ff0877ac */ /* 0x000f220008000a00 */
[----:B-1----:R-:W-:Y:S01]  /*5f80*/  MOV R4, UR4 ;  /* 0x0000000400047c02 */ /* 0x002fe20008000f00 */
[----:B------:R-:W-:-:S02]  /*5f90*/  IMAD.U32 R5, RZ, RZ, UR5 ;  /* 0x00000005ff057e24 */ /* 0x000fc4000f8e00ff */
[----:B---3--:R-:W-:Y:S01]  /*5fa0*/  IMAD.U32 R6, RZ, RZ, UR6 ;  /* 0x00000006ff067e24 */ /* 0x008fe2000f8e00ff */
[----:B------:R-:W-:Y:S01]  /*5fb0*/  MOV R7, UR7 ;  /* 0x0000000700077c02 */ /* 0x000fe20008000f00 */
[----:B----4-:R-:W-:Y:S02]  /*5fc0*/  IMAD.U32 R10, RZ, RZ, UR8 ;  /* 0x00000008ff0a7e24 */ /* 0x010fe4000f8e00ff */
[----:B0-----:R-:W-:-:S07]  /*5fd0*/  IMAD.U32 R11, RZ, RZ, UR9 ;  /* 0x00000009ff0b7e24 */ /* 0x001fce000f8e00ff */
[----:B------:R-:W-:-:S07]  /*5fe0*/  LEPC R20, `(.L_x_5224) ;  /* 0x000000001014794e */ /* 0x000fce0000000000 */
[----:B--2---:R-:W-:Y:S05]  /*5ff0*/  CALL.ABS.NOINC R14 ;  /* 0x000000000e007343 */ /* 0x004fea0003c00000 */
.L_x_5224:
[----:B------:R-:W-:Y:S01]  /*6000*/  CS2R R60, SRZ ;  /* 0x00000000003c7805 */ /* 0x000fe2000001ff00 */
[----:B------:R-:W-:Y:S06]  /*6010*/  BRA `(.L_x_5197) ;  /* 0x0000000000107947 */ /* 0x000fec0003800000 */
.L_x_5221:
[----:B------:R1:W5:Y:S01]  /*6020*/  LDG.E.64 R60, desc[UR36][R4.64] ;  /* 0x00000024043c7981 */ /* 0x000362000c1e1b00 */
[----:B------:R-:W-:Y:S05]  /*6030*/  BRA `(.L_x_5197) ;  /* 0x0000000000087947 */ /* 0x000fea0003800000 */
.L_x_5220:
[----:B------:R1:W5:Y:S01]  /*6040*/  LDG.E R60, desc[UR36][R4.64] ;  /* 0x00000024043c7981 */ /* 0x000362000c1e1900 */
[----:B------:R-:W-:-:S07]  /*6050*/  MOV R61, RZ ;  /* 0x000000ff003d7202 */ /* 0x000fce0000000f00 */
.L_x_5197:
[----:B------:R-:W2:Y:S02]  /*6060*/  LDCU.64 UR4, c[0x0][0x590] ;  /* 0x0000b200ff0477ac */ /* 0x000ea40008000a00 */
[----:B--2---:R-:W-:-:S04]  /*6070*/  UISETP.NE.U32.AND UP0, UPT, UR4, URZ, UPT ;  /* 0x000000ff0400728c */ /* 0x004fc8000bf05070 */
[----:B------:R-:W-:-:S09]  /*6080*/  UISETP.NE.AND.EX UP0, UPT, UR5, URZ, UPT, UP0 ;  /* 0x000000ff0500728c */ /* 0x000fd2000bf05300 */
[----:B------:R-:W-:Y:S05]  /*6090*/  BRA.U !UP0, `(.L_x_5225) ;  /* 0x0000000108107547 */ /* 0x000fea000b800000 */
[----:B01---5:R-:W-:-:S04]  /*60a0*/  LEA R6, P0, R60, UR4, 0x3 ;  /* 0x000000043c067c11 */ /* 0x023fc8000f8018ff */
[----:B------:R-:W-:-:S06]  /*60b0*/  LEA.HI.X R7, R60, UR5, R61, 0x3, P0 ;  /* 0x000000053c077c11 */ /* 0x000fcc00080f1c3d */
[----:B------:R-:W5:Y:S01]  /*60c0*/  LDG.E.64 R6, desc[UR36][R6.64] ;  /* 0x0000002406067981 */ /* 0x000f62000c1e1b00 */
[----:B------:R-:W-:Y:S05]  /*60d0*/  BRA `(.L_x_5226) ;  /* 0x0000000c00707947 */ /* 0x000fea0003800000 */
.L_x_5225:
[----:B------:R-:W2:Y:S01]  /*60e0*/  LDCU.64 UR4, c[0x0][0x598] ;  /* 0x0000b300ff0477ac */ /* 0x000ea20008000a00 */
[----:B------:R-:W-:Y:S01]  /*60f0*/  CS2R R6, SRZ ;  /* 0x0000000000067805 */ /* 0x000fe2000001ff00 */
[----:B--2---:R-:W-:-:S04]  /*6100*/  UISETP.NE.U32.AND UP0, UPT, UR4, URZ, UPT ;  /* 0x000000ff0400728c */ /* 0x004fc8000bf05070 */
[----:B------:R-:W-:-:S09]  /*6110*/  UISETP.NE.AND.EX UP0, UPT, UR5, URZ, UPT, UP0 ;  /* 0x000000ff0500728c */ /* 0x000fd2000bf05300 */
[----:B------:R-:W-:Y:S05]  /*6120*/  BRA.U !UP0, `(.L_x_5226) ;  /* 0x0000000d085c7547 */ /* 0x000fea000b800000 */
[----:B------:R-:W0:Y:S01]  /*6130*/  LDCU.64 UR6, c[0x0][0x5a8] ;  /* 0x0000b500ff0677ac */ /* 0x000e220008000a00 */
[----:B------:R-:W-:-:S04]  /*6140*/  UISETP.GE.U32.AND UP0, UPT, UR4, 0x1, UPT ;  /* 0x000000010400788c */ /* 0x000fc8000bf06070 */
[----:B------:R-:W-:Y:S01]  /*6150*/  UISETP.GE.AND.EX UP0, UPT, UR5, URZ, UPT, UP0 ;  /* 0x000000ff0500728c */ /* 0x000fe2000bf06300 */
[----:B01---5:R-:W-:-:S04]  /*6160*/  IMAD R3, R61, UR6, RZ ;  /* 0x000000063d037c24 */ /* 0x023fc8000f8e02ff */
[----:B------:R-:W-:-:S04]  /*6170*/  IMAD R11, R60, UR7, R3 ;  /* 0x000000073c0b7c24 */ /* 0x000fc8000f8e0203 */
[----:B------:R-:W-:Y:S05]  /*6180*/  BRA.U !UP0, `(.L_x_5226) ;  /* 0x0000000d08447547 */ /* 0x000fea000b800000 */
[----:B------:R-:W0:Y:S01]  /*6190*/  LDC.64 R8, c[0x0][0x5b8] ;  /* 0x00016e00ff087b82 */ /* 0x000e220000000a00 */
[----:B------:R-:W-:Y:S01]  /*61a0*/  UISETP.GE.U32.AND UP0, UPT, UR4, 0x8, UPT ;  /* 0x000000080400788c */ /* 0x000fe2000bf06070 */
[----:B------:R-:W-:Y:S01]  /*61b0*/  IMAD.WIDE.U32 R4, R60, UR6, RZ ;  /* 0x000000063c047c25 */ /* 0x000fe2000f8e00ff */
[----:B------:R-:W-:Y:S02]  /*61c0*/  CS2R R6, SRZ ;  /* 0x0000000000067805 */ /* 0x000fe4000001ff00 */
[----:B------:R-:W-:Y:S01]  /*61d0*/  UISETP.GE.AND.EX UP0, UPT, UR5, URZ, UPT, UP0 ;  /* 0x000000ff0500728c */ /* 0x000fe2000bf06300 */
[----:B------:R-:W-:Y:S01]  /*61e0*/  IMAD.MOV.U32 R0, RZ, RZ, RZ ;  /* 0x000000ffff007224 */ /* 0x000fe200078e00ff */
[----:B------:R-:W-:Y:S01]  /*61f0*/  IADD3 R11, PT, PT, R5, R11, RZ ;  /* 0x0000000b050b7210 */ /* 0x000fe20007ffe0ff */
[----:B------:R-:W-:-:S06]  /*6200*/  IMAD.MOV.U32 R3, RZ, RZ, RZ ;  /* 0x000000ffff037224 */ /* 0x000fcc00078e00ff */
[----:B------:R-:W-:Y:S05]  /*6210*/  BRA.U !UP0, `(.L_x_5227) ;  /* 0x0000000508787547 */ /* 0x000fea000b800000 */
[----:B------:R-:W1:Y:S01]  /*6220*/  LDCU.64 UR6, c[0x0][0x5a0] ;  /* 0x0000b400ff0677ac */ /* 0x000e620008000a00 */
[C---:B0--34-:R-:W-:Y:S01]  /*6230*/  IMAD.WIDE.U32 R12, R8.reuse, 0x8, RZ ;  /* 0x00000008080c7825 */ /* 0x059fe200078e00ff */
[----:B------:R-:W-:Y:S01]  /*6240*/  BSSY.RECONVERGENT B0, `(.L_x_5227) ;  /* 0x000005b000007945 */ /* 0x000fe20003800200 */
[----:B------:R-:W-:Y:S01]  /*6250*/  SHF.L.U64.HI R57, R8, 0x6, R9 ;  /* 0x0000000608397819 */ /* 0x000fe20000010209 */
[----:B------:R-:W0:Y:S01]  /*6260*/  LDCU.64 UR4, c[0x0][0x5b0] ;  /* 0x0000b600ff0477ac */ /* 0x000e220008000a00 */
[----:B------:R-:W-:Y:S01]  /*6270*/  IMAD.SHL.U32 R59, R9, 0x8, RZ ;  /* 0x00000008093b7824 */ /* 0x000fe200078e00ff */
[----:B------:R-:W-:-:S03]  /*6280*/  CS2R R6, SRZ ;  /* 0x0000000000067805 */ /* 0x000fc6000001ff00 */
[----:B------:R-:W-:Y:S01]  /*6290*/  IMAD.IADD R59, R13, 0x1, R59 ;  /* 0x000000010d3b7824 */ /* 0x000fe200078e023b */
[C---:B-1----:R-:W-:Y:S01]  /*62a0*/  LEA R55, P0, R4.reuse, UR6, 0x3 ;  /* 0x0000000604377c11 */ /* 0x042fe2000f8018ff */
[----:B------:R-:W-:Y:S02]  /*62b0*/  ULOP3.LUT UR6, UR38, 0xfffffff8, URZ, 0xc0, !UPT ;  /* 0xfffffff826067892 */ /* 0x000fe4000f8ec0ff */
[----:B0-----:R-:W-:Y:S01]  /*62c0*/  UIADD3 UR4, UP0, UPT, UR4, 0x20, URZ ;  /* 0x0000002004047890 */ /* 0x001fe2000ff1e0ff */
[----:B------:R-:W-:Y:S01]  /*62d0*/  LEA.HI.X R54, R4, UR7, R11, 0x3, P0 ;  /* 0x0000000704367c11 */ /* 0x000fe200080f1c0b */
[----:B------:R-:W-:Y:S02]  /*62e0*/  ULOP3.LUT UR7, UR39, 0x7fffffff, URZ, 0xc0, !UPT ;  /* 0x7fffffff27077892 */ /* 0x000fe4000f8ec0ff */
[----:B------:R-:W-:Y:S01]  /*62f0*/  MOV R0, UR6 ;  /* 0x0000000600007c02 */ /* 0x000fe20008000f00 */
[----:B------:R-:W-:Y:S01]  /*6300*/  UIADD3.X UR5, UPT, UPT, URZ, UR5, URZ, UP0, !UPT ;  /* 0x00000005ff057290 */ /* 0x000fe200087fe4ff */
[----:B------:R-:W-:-:S02]  /*6310*/  IMAD.U32 R56, RZ, RZ, UR6 ;  /* 0x00000006ff387e24 */ /* 0x000fc4000f8e00ff */
[----:B------:R-:W-:Y:S01]  /*6320*/  IMAD.U32 R14, RZ, RZ, UR4 ;  /* 0x00000004ff0e7e24 */ /* 0x000fe2000f8e00ff */
[----:B------:R-:W-:Y:S01]  /*6330*/  MOV R58, UR7 ;  /* 0x00000007003a7c02 */ /* 0x000fe20008000f00 */
[----:B------:R-:W-:Y:S02]  /*6340*/  IMAD.U32 R3, RZ, RZ, UR7 ;  /* 0x00000007ff037e24 */ /* 0x000fe4000f8e00ff */
[----:B------:R-:W-:-:S07]  /*6350*/  IMAD.U32 R15, RZ, RZ, UR5 ;  /* 0x00000005ff0f7e24 */ /* 0x000fce000f8e00ff */
.L_x_5228:
[----:B------:R-:W-:Y:S01]  /*6360*/  MOV R20, R55 ;  /* 0x0000003700147202 */ /* 0x000fe20000000f00 */
[----:B------:R-:W-:Y:S01]  /*6370*/  IMAD.MOV.U32 R21, RZ, RZ, R54 ;  /* 0x000000ffff157224 */ /* 0x000fe200078e0036 */
[----:B------:R-:W2:Y:S01]  /*6380*/  LDG.E.64 R24, desc[UR36][R14.64+-0x20] ;  /* 0xffffe0240e187981 */ /* 0x000ea2000c1e1b00 */
[----:B------:R-:W-:-:S03]  /*6390*/  IADD3 R38, P0, PT, R55, R12, RZ ;  /* 0x0000000c37267210 */ /* 0x000fc60007f1e0ff */
[----:B------:R-:W3:Y:S04]  /*63a0*/  LDG.E.64 R26, desc[UR36][R14.64+-0x18] ;  /* 0xffffe8240e1a7981 */ /* 0x000ee8000c1e1b00 */
[----:B------:R-:W2:Y:S01]  /*63b0*/  LDG.E.64 R20, desc[UR36][R20.64] ;  /* 0x0000002414147981 */ /* 0x000ea2000c1e1b00 */
[----:B------:R-:W-:Y:S01]  /*63c0*/  IMAD.X R39, R54, 0x1, R59, P0 ;  /* 0x0000000136277824 */ /* 0x000fe200000e063b */
[----:B------:R-:W-:Y:S02]  /*63d0*/  IADD3 R44, P0, PT, R38, R12, RZ ;  /* 0x0000000c262c7210 */ /* 0x000fe40007f1e0ff */
[----:B------:R-:W4:Y:S04]  /*63e0*/  LDG.E.64 R30, desc[UR36][R14.64+-0x10] ;  /* 0xfffff0240e1e7981 */ /* 0x000f28000c1e1b00 */
[----:B------:R-:W3:Y:S01]  /*63f0*/  LDG.E.64 R28, desc[UR36][R38.64] ;  /* 0x00000024261c7981 */ /* 0x000ee2000c1e1b00 */
[----:B------:R-:W-:-:S02]  /*6400*/  IADD3.X R45, PT, PT, R39, R59, RZ, P0, !PT ;  /* 0x0000003b272d7210 */ /* 0x000fc400007fe4ff */
[-C--:B------:R-:W-:Y:S01]  /*6410*/  IADD3 R48, P0, PT, R44, R12.reuse, RZ ;  /* 0x0000000c2c307210 */ /* 0x080fe20007f1e0ff */
[----:B------:R-:W5:Y:S04]  /*6420*/  LDG.E.64 R34, desc[UR36][R14.64+-0x8] ;  /* 0xfffff8240e227981 */ /* 0x000f68000c1e1b00 */
[----:B------:R-:W4:Y:S01]  /*6430*/  LDG.E.64 R32, desc[UR36][R44.64] ;  /* 0x000000242c207981 */ /* 0x000f22000c1e1b00 */
[--C-:B------:R-:W-:Y:S01]  /*6440*/  IMAD.X R49, R45, 0x1, R59.reuse, P0 ;  /* 0x000000012d317824 */ /* 0x100fe200000e063b */
[-C--:B------:R-:W-:Y:S02]  /*6450*/  IADD3 R42, P0, PT, R48, R12.reuse, RZ ;  /* 0x0000000c302a7210 */ /* 0x080fe40007f1e0ff */
[----:B------:R-:W5:Y:S04]  /*6460*/  LDG.E.64 R38, desc[UR36][R14.64] ;  /* 0x000000240e267981 */ /* 0x000f68000c1e1b00 */
[----:B------:R-:W5:Y:S01]  /*6470*/  LDG.E.64 R36, desc[UR36][R48.64] ;  /* 0x0000002430247981 */ /* 0x000f62000c1e1b00 */
[----:B------:R-:W-:Y:S01]  /*6480*/  IMAD.X R43, R49, 0x1, R59, P0 ;  /* 0x00000001312b7824 */ /* 0x000fe200000e063b */
[----:B------:R-:W-:-:S04]  /*6490*/  IADD3 R46, P0, PT, R42, R12, RZ ;  /* 0x0000000c2a2e7210 */ /* 0x000fc80007f1e0ff */
[----:B------:R-:W5:Y:S01]  /*64a0*/  LDG.E.64 R40, desc[UR36][R42.64] ;  /* 0x000000242a287981 */ /* 0x000f62000c1e1b00 */
[----:B------:R-:W-:Y:S02]  /*64b0*/  IADD3.X R47, PT, PT, R43, R59, RZ, P0, !PT ;  /* 0x0000003b2b2f7210 */ /* 0x000fe400007fe4ff */
[----:B------:R-:W-:-:S03]  /*64c0*/  IADD3 R50, P0, PT, R46, R12, RZ ;  /* 0x0000000c2e327210 */ /* 0x000fc60007f1e0ff */
[----:B------:R-:W5:Y:S04]  /*64d0*/  LDG.E.64 R44, desc[UR36][R46.64] ;  /* 0x000000242e2c7981 */ /* 0x000f68000c1e1b00 */
[----:B------:R-:W5:Y:S01]  /*64e0*/  LDG.E.64 R42, desc[UR36][R14.64+0x8] ;  /* 0x000008240e2a7981 */ /* 0x000f62000c1e1b00 */
[--C-:B------:R-:W-:Y:S01]  /*64f0*/  IMAD.X R51, R47, 0x1, R59.reuse, P0 ;  /* 0x000000012f337824 */ /* 0x100fe200000e063b */
[----:B------:R-:W-:Y:S02]  /*6500*/  IADD3 R52, P0, PT, R50, R12, RZ ;  /* 0x0000000c32347210 */ /* 0x000fe40007f1e0ff */
[----:B------:R-:W5:Y:S04]  /*6510*/  LDG.E.64 R46, desc[UR36][R14.64+0x10] ;  /* 0x000010240e2e7981 */ /* 0x000f68000c1e1b00 */
[----:B------:R-:W5:Y:S01]  /*6520*/  LDG.E.64 R48, desc[UR36][R50.64] ;  /* 0x0000002432307981 */ /* 0x000f62000c1e1b00 */
[----:B------:R-:W-:-:S06]  /*6530*/  IMAD.X R53, R51, 0x1, R59, P0 ;  /* 0x0000000133357824 */ /* 0x000fcc00000e063b */
[----:B------:R-:W5:Y:S04]  /*6540*/  LDG.E.64 R52, desc[UR36][R52.64] ;  /* 0x0000002434347981 */ /* 0x000f68000c1e1b00 */
[----:B------:R0:W5:Y:S01]  /*6550*/  LDG.E.64 R50, desc[UR36][R14.64+0x18] ;  /* 0x000018240e327981 */ /* 0x000162000c1e1b00 */
[----:B------:R-:W-:-:S04]  /*6560*/  IADD3 R56, P0, PT, R56, -0x8, RZ ;  /* 0xfffffff838387810 */ /* 0x000fc80007f1e0ff */
[----:B------:R-:W-:Y:S02]  /*6570*/  IADD3.X R58, PT, PT, R58, -0x1, RZ, P0, !PT ;  /* 0xffffffff3a3a7810 */ /* 0x000fe400007fe4ff */
[----:B------:R-:W-:-:S04]  /*6580*/  ISETP.NE.U32.AND P0, PT, R56, RZ, PT ;  /* 0x000000ff3800720c */ /* 0x000fc80003f05070 */
[----:B------:R-:W-:Y:S02]  /*6590*/  ISETP.NE.AND.EX P0, PT, R58, RZ, PT, P0 ;  /* 0x000000ff3a00720c */ /* 0x000fe40003f05300 */
[----:B0-----:R-:W-:Y:S02]  /*65a0*/  IADD3 R14, P2, PT, R14, 0x40, RZ ;  /* 0x000000400e0e7810 */ /* 0x001fe40007f5e0ff */
[----:B------:R-:W-:-:S03]  /*65b0*/  LEA R55, P1, R8, R55, 0x6 ;  /* 0x0000003708377211 */ /* 0x000fc600078230ff */
[----:B------:R-:W-:Y:S01]  /*65c0*/  IMAD.X R15, RZ, RZ, R15, P2 ;  /* 0x000000ffff0f7224 */ /* 0x000fe200010e060f */
[----:B------:R-:W-:Y:S01]  /*65d0*/  IADD3.X R54, PT, PT, R54, R57, RZ, P1, !PT ;  /* 0x0000003936367210 */ /* 0x000fe20000ffe4ff */
[----:B--2---:R-:W-:Y:S02]  /*65e0*/  IMAD R21, R21, R24, RZ ;  /* 0x0000001815157224 */ /* 0x004fe400078e02ff */
[----:B------:R-:W-:-:S04]  /*65f0*/  IMAD.WIDE.U32 R6, R24, R20, R6 ;  /* 0x0000001418067225 */ /* 0x000fc800078e0006 */
[----:B------:R-:W-:-:S05]  /*6600*/  IMAD R21, R25, R20, R21 ;  /* 0x0000001419157224 */ /* 0x000fca00078e0215 */
[----:B------:R-:W-:Y:S01]  /*6610*/  IADD3 R7, PT, PT, R7, R21, RZ ;  /* 0x0000001507077210 */ /* 0x000fe20007ffe0ff */
[----:B---3--:R-:W-:-:S04]  /*6620*/  IMAD R21, R29, R26, RZ ;  /* 0x0000001a1d157224 */ /* 0x008fc800078e02ff */
[-C--:B------:R-:W-:Y:S02]  /*6630*/  IMAD R21, R27, R28.reuse, R21 ;  /* 0x0000001c1b157224 */ /* 0x080fe400078e0215 */
[----:B------:R-:W-:-:S04]  /*6640*/  IMAD.WIDE.U32 R6, R26, R28, R6 ;  /* 0x0000001c1a067225 */ /* 0x000fc800078e0006 */
[----:B------:R-:W-:Y:S02]  /*6650*/  IMAD.IADD R7, R7, 0x1, R21 ;  /* 0x0000000107077824 */ /* 0x000fe400078e0215 */
[----:B----4-:R-:W-:Y:S02]  /*6660*/  IMAD R21, R33, R30, RZ ;  /* 0x0000001e21157224 */ /* 0x010fe400078e02ff */
[----:B------:R-:W-:-:S04]  /*6670*/  IMAD.WIDE.U32 R6, R30, R32, R6 ;  /* 0x000000201e067225 */ /* 0x000fc800078e0006 */
[----:B------:R-:W-:-:S04]  /*6680*/  IMAD R21, R31, R32, R21 ;  /* 0x000000201f157224 */ /* 0x000fc800078e0215 */
[----:B------:R-:W-:Y:S02]  /*6690*/  IMAD.IADD R7, R7, 0x1, R21 ;  /* 0x0000000107077824 */ /* 0x000fe400078e0215 */
[----:B-----5:R-:W-:Y:S02]  /*66a0*/  IMAD R21, R37, R34, RZ ;  /* 0x0000002225157224 */ /* 0x020fe400078e02ff */
[----:B------:R-:W-:-:S04]  /*66b0*/  IMAD.WIDE.U32 R6, R34, R36, R6 ;  /* 0x0000002422067225 */ /* 0x000fc800078e0006 */
[----:B------:R-:W-:-:S05]  /*66c0*/  IMAD R21, R35, R36, R21 ;  /* 0x0000002423157224 */ /* 0x000fca00078e0215 */
[----:B------:R-:W-:Y:S01]  /*66d0*/  IADD3 R7, PT, PT, R7, R21, RZ ;  /* 0x0000001507077210 */ /* 0x000fe20007ffe0ff */
[----:B------:R-:W-:-:S04]  /*66e0*/  IMAD R21, R41, R38, RZ ;  /* 0x0000002629157224 */ /* 0x000fc800078e02ff */
[-C--:B------:R-:W-:Y:S02]  /*66f0*/  IMAD R21, R39, R40.reuse, R21 ;  /* 0x0000002827157224 */ /* 0x080fe400078e0215 */
[----:B------:R-:W-:-:S04]  /*6700*/  IMAD.WIDE.U32 R6, R38, R40, R6 ;  /* 0x0000002826067225 */ /* 0x000fc800078e0006 */
[----:B------:R-:W-:Y:S02]  /*6710*/  IMAD.IADD R7, R7, 0x1, R21 ;  /* 0x0000000107077824 */ /* 0x000fe400078e0215 */
[----:B------:R-:W-:-:S04]  /*6720*/  IMAD R21, R45, R42, RZ ;  /* 0x0000002a2d157224 */ /* 0x000fc800078e02ff */
[-C--:B------:R-:W-:Y:S02]  /*6730*/  IMAD R21, R43, R44.reuse, R21 ;  /* 0x0000002c2b157224 */ /* 0x080fe400078e0215 */
[----:B------:R-:W-:-:S04]  /*6740*/  IMAD.WIDE.U32 R42, R42, R44, R6 ;  /* 0x0000002c2a2a7225 */ /* 0x000fc800078e0006 */
[----:B------:R-:W-:Y:S02]  /*6750*/  IMAD R7, R49, R46, RZ ;  /* 0x0000002e31077224 */ /* 0x000fe400078e02ff */
[----:B------:R-:W-:Y:S02]  /*6760*/  IMAD.IADD R43, R43, 0x1, R21 ;  /* 0x000000012b2b7824 */ /* 0x000fe400078e0215 */
[-C--:B------:R-:W-:Y:S02]  /*6770*/  IMAD R7, R47, R48.reuse, R7 ;  /* 0x000000302f077224 */ /* 0x080fe400078e0207 */
[----:B------:R-:W-:-:S05]  /*6780*/  IMAD.WIDE.U32 R46, R46, R48, R42 ;  /* 0x000000302e2e7225 */ /* 0x000fca00078e002a */
[----:B------:R-:W-:Y:S01]  /*6790*/  IADD3 R47, PT, PT, R47, R7, RZ ;  /* 0x000000072f2f7210 */ /* 0x000fe20007ffe0ff */
[----:B------:R-:W-:-:S04]  /*67a0*/  IMAD R7, R53, R50, RZ ;  /* 0x0000003235077224 */ /* 0x000fc800078e02ff */
[-C--:B------:R-:W-:Y:S02]  /*67b0*/  IMAD R21, R51, R52.reuse, R7 ;  /* 0x0000003433157224 */ /* 0x080fe400078e0207 */
[----:B------:R-:W-:-:S04]  /*67c0*/  IMAD.WIDE.U32 R6, R50, R52, R46 ;  /* 0x0000003432067225 */ /* 0x000fc800078e002e */
[----:B------:R-:W-:Y:S01]  /*67d0*/  IMAD.IADD R7, R7, 0x1, R21 ;  /* 0x0000000107077824 */ /* 0x000fe200078e0215 */
[----:B------:R-:W-:Y:S06]  /*67e0*/  @P0 BRA `(.L_x_5228) ;  /* 0xfffffff800dc0947 */ /* 0x000fec000383ffff */
[----:B------:R-:W-:Y:S05]  /*67f0*/  BSYNC.RECONVERGENT B0 ;  /* 0x0000000000007941 */ /* 0x000fea0003800200 */
.L_x_5227:
        /* <DEDUP_REMOVED lines=9> */
[-C--:B0-----:R-:W-:Y:S01]  /*6890*/  IMAD R14, R3, R8.reuse, RZ ;  /* 0x00000008030e7224 */ /* 0x081fe200078e02ff */
[----:B------:R-:W-:Y:S01]  /*68a0*/  SHF.L.U32 R41, R8, 0x3, RZ ;  /* 0x0000000308297819 */ /* 0x000fe200000006ff */
[----:B------:R-:W-:Y:S01]  /*68b0*/  IMAD.MOV.U32 R10, RZ, RZ, R4 ;  /* 0x000000ffff0a7224 */ /* 0x000fe200078e0004 */
[----:B------:R-:W0:Y:S01]  /*68c0*/  LDCU.64 UR6, c[0x0][0x5a0] ;  /* 0x0000b400ff0677ac */ /* 0x000e220008000a00 */
[C---:B------:R-:W-:Y:S02]  /*68d0*/  IMAD R15, R0.reuse, R9, R14 ;  /* 0x00000009000f7224 */ /* 0x040fe400078e020e */
[----:B---34-:R-:W-:-:S04]  /*68e0*/  IMAD.WIDE.U32 R12, R0, R8, R10 ;  /* 0x00000008000c7225 */ /* 0x018fc800078e000a */
[----:B------:R-:W-:Y:S01]  /*68f0*/  IMAD.IADD R13, R13, 0x1, R15 ;  /* 0x000000010d0d7824 */ /* 0x000fe200078e020f */
[----:B-1----:R-:W-:Y:S02]  /*6900*/  LEA R34, P0, R0, UR4, 0x3 ;  /* 0x0000000400227c11 */ /* 0x002fe4000f8018ff */
[----:B0-----:R-:W-:Y:S02]  /*6910*/  LEA R24, P1, R12, UR6, 0x3 ;  /* 0x000000060c187c11 */ /* 0x001fe4000f8218ff */
[----:B------:R-:W-:Y:S02]  /*6920*/  LEA.HI.X R35, R0, UR5, R3, 0x3, P0 ;  /* 0x0000000500237c11 */ /* 0x000fe400080f1c03 */
[----:B------:R-:W-:Y:S02]  /*6930*/  LEA.HI.X R25, R12, UR7, R13, 0x3, P1 ;  /* 0x000000070c197c11 */ /* 0x000fe400088f1c0d */
[----:B------:R-:W-:Y:S01]  /*6940*/  SHF.L.U64.HI R13, R8, 0x3, R9 ;  /* 0x00000003080d7819 */ /* 0x000fe20000010209 */
[----:B------:R-:W2:Y:S01]  /*6950*/  LDG.E.64 R30, desc[UR36][R34.64] ;  /* 0x00000024221e7981 */ /* 0x000ea2000c1e1b00 */
[----:B------:R-:W-:-:S03]  /*6960*/  IADD3 R36, P0, PT, R24, R41, RZ ;  /* 0x0000002918247210 */ /* 0x000fc60007f1e0ff */
[----:B------:R-:W2:Y:S02]  /*6970*/  LDG.E.64 R32, desc[UR36][R24.64] ;  /* 0x0000002418207981 */ /* 0x000ea4000c1e1b00 */
[--C-:B------:R-:W-:Y:S01]  /*6980*/  IMAD.X R37, R25, 0x1, R13.reuse, P0 ;  /* 0x0000000119257824 */ /* 0x100fe200000e060d */
[-C--:B------:R-:W-:Y:S01]  /*6990*/  IADD3 R38, P0, PT, R36, R41.reuse, RZ ;  /* 0x0000002924267210 */ /* 0x080fe20007f1e0ff */
[----:B------:R-:W3:Y:S04]  /*69a0*/  LDG.E.64 R26, desc[UR36][R34.64+0x8] ;  /* 0x00000824221a7981 */ /* 0x000ee8000c1e1b00 */
[----:B------:R-:W3:Y:S01]  /*69b0*/  LDG.E.64 R28, desc[UR36][R36.64] ;  /* 0x00000024241c7981 */ /* 0x000ee2000c1e1b00 */
[----:B------:R-:W-:Y:S01]  /*69c0*/  IMAD.X R39, R37, 0x1, R13, P0 ;  /* 0x0000000125277824 */ /* 0x000fe200000e060d */
[----:B------:R-:W-:-:S02]  /*69d0*/  IADD3 R40, P0, PT, R38, R41, RZ ;  /* 0x0000002926287210 */ /* 0x000fc40007f1e0ff */
[----:B------:R-:W4:Y:S04]  /*69e0*/  LDG.E.64 R14, desc[UR36][R34.64+0x10] ;  /* 0x00001024220e7981 */ /* 0x000f28000c1e1b00 */
[----:B------:R-:W4:Y:S01]  /*69f0*/  LDG.E.64 R20, desc[UR36][R38.64] ;  /* 0x0000002426147981 */ /* 0x000f22000c1e1b00 */
[----:B------:R-:W-:-:S03]  /*6a00*/  IADD3.X R41, PT, PT, R39, R13, RZ, P0, !PT ;  /* 0x0000000d27297210 */ /* 0x000fc600007fe4ff */
[----:B------:R-:W5:Y:S04]  /*6a10*/  LDG.E.64 R12, desc[UR36][R34.64+0x18] ;  /* 0x00001824220c7981 */ /* 0x000f68000c1e1b00 */
[----:B------:R-:W5:Y:S01]  /*6a20*/  LDG.E.64 R24, desc[UR36][R40.64] ;  /* 0x0000002428187981 */ /* 0x000f62000c1e1b00 */
[----:B------:R-:W-:-:S05]  /*6a30*/  IADD3 R0, P0, PT, R0, 0x4, RZ ;  /* 0x0000000400007810 */ /* 0x000fca0007f1e0ff */
[----:B------:R-:W-:Y:S02]  /*6a40*/  IMAD.X R3, RZ, RZ, R3, P0 ;  /* 0x000000ffff037224 */ /* 0x000fe400000e0603 */
[----:B--2---:R-:W-:Y:S02]  /*6a50*/  IMAD R33, R33, R30, RZ ;  /* 0x0000001e21217224 */ /* 0x004fe400078e02ff */
[----:B------:R-:W-:-:S04]  /*6a60*/  IMAD.WIDE.U32 R6, R30, R32, R6 ;  /* 0x000000201e067225 */ /* 0x000fc800078e0006 */
[----:B------:R-:W-:Y:S02]  /*6a70*/  IMAD R33, R31, R32, R33 ;  /* 0x000000201f217224 */ /* 0x000fe400078e0221 */
[----:B---3--:R-:W-:Y:S02]  /*6a80*/  IMAD R29, R29, R26, RZ ;  /* 0x0000001a1d1d7224 */ /* 0x008fe400078e02ff */
[----:B------:R-:W-:Y:S02]  /*6a90*/  IMAD.IADD R7, R7, 0x1, R33 ;  /* 0x0000000107077824 */ /* 0x000fe400078e0221 */
[-C--:B------:R-:W-:Y:S02]  /*6aa0*/  IMAD R29, R27, R28.reuse, R29 ;  /* 0x0000001c1b1d7224 */ /* 0x080fe400078e021d */
[----:B------:R-:W-:-:S04]  /*6ab0*/  IMAD.WIDE.U32 R26, R26, R28, R6 ;  /* 0x0000001c1a1a7225 */ /* 0x000fc800078e0006 */
[----:B----4-:R-:W-:Y:S02]  /*6ac0*/  IMAD R7, R21, R14, RZ ;  /* 0x0000000e15077224 */ /* 0x010fe400078e02ff */
[----:B------:R-:W-:Y:S02]  /*6ad0*/  IMAD.IADD R27, R27, 0x1, R29 ;  /* 0x000000011b1b7824 */ /* 0x000fe400078e021d */
[-C--:B------:R-:W-:Y:S02]  /*6ae0*/  IMAD R7, R15, R20.reuse, R7 ;  /* 0x000000140f077224 */ /* 0x080fe400078e0207 */
[----:B------:R-:W-:-:S04]  /*6af0*/  IMAD.WIDE.U32 R14, R14, R20, R26 ;  /* 0x000000140e0e7225 */ /* 0x000fc800078e001a */
[----:B-----5:R-:W-:Y:S01]  /*6b00*/  IMAD R21, R25, R12, RZ ;  /* 0x0000000c19157224 */ /* 0x020fe200078e02ff */
[----:B------:R-:W-:-:S03]  /*6b10*/  IADD3 R15, PT, PT, R15, R7, RZ ;  /* 0x000000070f0f7210 */ /* 0x000fc60007ffe0ff */
[-C--:B------:R-:W-:Y:S02]  /*6b20*/  IMAD R21, R13, R24.reuse, R21 ;  /* 0x000000180d157224 */ /* 0x080fe400078e0215 */
[----:B------:R-:W-:-:S04]  /*6b30*/  IMAD.WIDE.U32 R6, R12, R24, R14 ;  /* 0x000000180c067225 */ /* 0x000fc800078e000e */
[----:B------:R-:W-:-:S07]  /*6b40*/  IMAD.IADD R7, R7, 0x1, R21 ;  /* 0x0000000107077824 */ /* 0x000fce00078e0215 */
.L_x_5229:
        /* <DEDUP_REMOVED lines=8> */
[----:B---34-:R-:W-:Y:S01]  /*6bd0*/  MOV R12, R4 ;  /* 0x00000004000c7202 */ /* 0x018fe20000000f00 */
        /* <DEDUP_REMOVED lines=16> */
[----:B------:R-:W-:-:S05]  /*6ce0*/  IADD3 R0, P0, PT, R0, 0x2, RZ ;  /* 0x0000000200007810 */ /* 0x000fca0007f1e0ff */
[----:B------:R-:W-:Y:S02]  /*6cf0*/  IMAD.X R3, RZ, RZ, R3, P0 ;  /* 0x000000ffff037224 */ /* 0x000fe400000e0603 */
[----:B--2---:R-:W-:Y:S02]  /*6d00*/  IMAD R27, R27, R20, RZ ;  /* 0x000000141b1b7224 */ /* 0x004fe400078e02ff */
[----:B------:R-:W-:-:S04]  /*6d10*/  IMAD.WIDE.U32 R6, R20, R26, R6 ;  /* 0x0000001a14067225 */ /* 0x000fc800078e0006 */
[----:B------:R-:W-:Y:S02]  /*6d20*/  IMAD R27, R21, R26, R27 ;  /* 0x0000001a151b7224 */ /* 0x000fe400078e021b */
[----:B---3--:R-:W-:-:S03]  /*6d30*/  IMAD R21, R13, R28, RZ ;  /* 0x0000001c0d157224 */ /* 0x008fc600078e02ff */
[----:B------:R-:W-:Y:S01]  /*6d40*/  IADD3 R7, PT, PT, R7, R27, RZ ;  /* 0x0000001b07077210 */ /* 0x000fe20007ffe0ff */
[-C--:B------:R-:W-:Y:S02]  /*6d50*/  IMAD R21, R29, R12.reuse, R21 ;  /* 0x0000000c1d157224 */ /* 0x080fe400078e0215 */
[----:B------:R-:W-:-:S04]  /*6d60*/  IMAD.WIDE.U32 R6, R28, R12, R6 ;  /* 0x0000000c1c067225 */ /* 0x000fc800078e0006 */
[----:B------:R-:W-:-:S07]  /*6d70*/  IMAD.IADD R7, R7, 0x1, R21 ;  /* 0x0000000107077824 */ /* 0x000fce00078e0215 */
.L_x_5230:
[----:B------:R-:W-:Y:S05]  /*6d80*/  BRA.U UP0, `(.L_x_5226) ;  /* 0x0000000100447547 */ /* 0x000fea000b800000 */
[----:B------:R-:W1:Y:S01]  /*6d90*/  LDCU.64 UR4, c[0x0][0x5b0] ;  /* 0x0000b600ff0477ac */ /* 0x000e620008000a00 */
[----:B------:R-:W-:Y:S01]  /*6da0*/  MOV R10, R4 ;  /* 0x00000004000a7202 */ /* 0x000fe20000000f00 */
[-C--:B0-----:R-:W-:Y:S01]  /*6db0*/  IMAD R5, R3, R8.reuse, RZ ;  /* 0x0000000803057224 */ /* 0x081fe200078e02ff */
[----:B------:R-:W0:Y:S03]  /*6dc0*/  LDCU.64 UR6, c[0x0][0x5a0] ;  /* 0x0000b400ff0677ac */ /* 0x000e260008000a00 */
[----:B------:R-:W-:-:S04]  /*6dd0*/  IMAD.WIDE.U32 R10, R0, R8, R10 ;  /* 0x00000008000a7225 */ /* 0x000fc800078e000a */
[----:B------:R-:W-:-:S04]  /*6de0*/  IMAD R9, R0, R9, R5 ;  /* 0x0000000900097224 */ /* 0x000fc800078e0205 */
[----:B------:R-:W-:Y:S01]  /*6df0*/  IMAD.IADD R9, R11, 0x1, R9 ;  /* 0x000000010b097824 */ /* 0x000fe200078e0209 */
        /* <DEDUP_REMOVED lines=10> */
.L_x_5226:
[----:B-1----:R-:W1:Y:S08]  /*6ea0*/  LDC.64 R4, c[0x0][0x5c8] ;  /* 0x00017200ff047b82 */ /* 0x002e700000000a00 */
[----:B------:R-:W2:Y:S08]  /*6eb0*/  LDC R27, c[0x0][0x5c0] ;  /* 0x00017000ff1b7b82 */ /* 0x000eb00000000800 */
[----:B------:R-:W3:Y:S01]  /*6ec0*/  LDC R3, c[0x0][0x5c4] ;  /* 0x00017100ff037b82 */ /* 0x000ee20000000800 */
[----:B-1----:R-:W-:-:S04]  /*6ed0*/  ISETP.GE.U32.AND P0, PT, R4, 0x1, PT ;  /* 0x000000010400780c */ /* 0x002fc80003f06070 */
[----:B------:R-:W-:Y:S02]  /*6ee0*/  ISETP.GE.AND.EX P0, PT, R5, RZ, PT, P0 ;  /* 0x000000ff0500720c */ /* 0x000fe40003f06300 */
[----:B--2---:R-:W-:Y:S01]  /*6ef0*/  MOV R29, R27 ;  /* 0x0000001b001d7202 */ /* 0x004fe20000000f00 */
[----:B---3--:R-:W-:-:S10]  /*6f00*/  IMAD.MOV.U32 R0, RZ, RZ, R3 ;  /* 0x000000ffff007224 */ /* 0x008fd400078e0003 */
[----:B------:R-:W-:Y:S05]  /*6f10*/  @!P0 BRA `(.L_x_5231) ;  /* 0x00000000008c8947 */ /* 0x000fea0003800000 */
[----:B------:R-:W1:Y:S01]  /*6f20*/  LDCU.64 UR4, c[0x0][0x5c8] ;  /* 0x0000b900ff0477ac */ /* 0x000e620008000a00 */
[----:B------:R-:W-:Y:S01]  /*6f30*/  BSSY.RECONVERGENT B0, `(.L_x_5231) ;  /* 0x0000021000007945 */ /* 0x000fe20003800200 */
[----:B------:R-:W-:Y:S01]  /*6f40*/  IMAD.MOV.U32 R21, RZ, RZ, R27 ;  /* 0x000000ffff157224 */ /* 0x000fe200078e001b */
[----:B------:R-:W-:Y:S01]  /*6f50*/  MOV R29, R27 ;  /* 0x0000001b001d7202 */ /* 0x000fe20000000f00 */
[--C-:B------:R-:W-:Y:S02]  /*6f60*/  IMAD.MOV.U32 R20, RZ, RZ, R3.reuse ;  /* 0x000000ffff147224 */ /* 0x100fe400078e0003 */
[----:B------:R-:W-:Y:S01]  /*6f70*/  IMAD.MOV.U32 R0, RZ, RZ, R3 ;  /* 0x000000ffff007224 */ /* 0x000fe200078e0003 */
[----:B-1----:R-:W-:Y:S01]  /*6f80*/  MOV R25, UR4 ;  /* 0x0000000400197c02 */ /* 0x002fe20008000f00 */
[----:B------:R-:W-:-:S07]  /*6f90*/  IMAD.U32 R24, RZ, RZ, UR5 ;  /* 0x00000005ff187e24 */ /* 0x000fce000f8e00ff */
.L_x_5232:
[--C-:B------:R-:W-:Y:S02]  /*6fa0*/  SHF.R.U64 R15, R25, 0x1, R24.reuse ;  /* 0x00000001190f7819 */ /* 0x100fe40000001218 */
[----:B------:R-:W-:-:S03]  /*6fb0*/  SHF.R.U32.HI R14, RZ, 0x1, R24 ;  /* 0x00000001ff0e7819 */ /* 0x000fc60000011618 */
[C---:B0---4-:R-:W-:Y:S01]  /*6fc0*/  IMAD.SHL.U32 R12, R15.reuse, 0x8, RZ ;  /* 0x000000080f0c7824 */ /* 0x051fe200078e00ff */
        /* <DEDUP_REMOVED lines=24> */
.L_x_5231:
[----:B------:R-:W-:Y:S05]  /*7150*/  @!P0 BRA `(.L_x_5233) ;  /* 0x0000000000848947 */ /* 0x000fea0003800000 */
[----:B------:R-:W1:Y:S01]  /*7160*/  LDCU.64 UR4, c[0x0][0x5c8] ;  /* 0x0000b900ff0477ac */ /* 0x000e620008000a00 */
[----:B------:R-:W-:Y:S01]  /*7170*/  BSSY.RECONVERGENT B0, `(.L_x_5233) ;  /* 0x000001f000007945 */ /* 0x000fe20003800200 */
[----:B------:R-:W-:Y:S02]  /*7180*/  MOV R15, R27 ;  /* 0x0000001b000f7202 */ /* 0x000fe40000000f00 */
[----:B------:R-:W-:Y:S01]  /*7190*/  MOV R21, R3 ;  /* 0x0000000300157202 */ /* 0x000fe20000000f00 */
[----:B-1----:R-:W-:Y:S02]  /*71a0*/  IMAD.U32 R25, RZ, RZ, UR4 ;  /* 0x00000004ff197e24 */ /* 0x002fe4000f8e00ff */
[----:B------:R-:W-:-:S07]  /*71b0*/  IMAD.U32 R24, RZ, RZ, UR5 ;  /* 0x00000005ff187e24 */ /* 0x000fce000f8e00ff */
.L_x_5234:
[--C-:B0---4-:R-:W-:Y:S02]  /*71c0*/  SHF.R.U64 R13, R25, 0x1, R24.reuse ;  /* 0x00000001190d7819 */ /* 0x111fe40000001218 */
        /* <DEDUP_REMOVED lines=26> */
.L_x_5233:
[----:B------:R-:W1:Y:S01]  /*7370*/  LDCU.64 UR8, c[0x0][0x5c0] ;  /* 0x0000b800ff0877ac */ /* 0x000e620008000a00 */
[C---:B0----5:R-:W-:Y:S01]  /*7380*/  IMAD.SHL.U32 R10, R60.reuse, 0x8, RZ ;  /* 0x000000083c0a7824 */ /* 0x061fe200078e00ff */
[----:B------:R-:W-:Y:S01]  /*7390*/  IADD3 R4, P0, PT, -R29, R27, RZ ;  /* 0x0000001b1d047210 */ /* 0x000fe20007f1e1ff */
[----:B------:R-:W0:Y:S01]  /*73a0*/  LDCU.128 UR4, c[0x0][0x5d0] ;  /* 0x0000ba00ff0477ac */ /* 0x000e220008000c00 */
[----:B------:R-:W-:Y:S02]  /*73b0*/  SHF.L.U64.HI R60, R60, 0x3, R61 ;  /* 0x000000033c3c7819 */ /* 0x000fe4000001023d */
[----:B------:R-:W-:-:S04]  /*73c0*/  IADD3.X R5, PT, PT, ~R0, R3, RZ, P0, !PT ;  /* 0x0000000300057210 */ /* 0x000fc800007fe5ff */
[--C-:B------:R-:W-:Y:S02]  /*73d0*/  SHF.R.S64 R4, R4, 0x3, R5.reuse ;  /* 0x0000000304047819 */ /* 0x100fe40000001005 */
[----:B------:R-:W-:Y:S02]  /*73e0*/  SHF.R.S32.HI R5, RZ, 0x3, R5 ;  /* 0x00000003ff057819 */ /* 0x000fe40000011405 */
[----:B-1----:R-:W-:Y:S02]  /*73f0*/  IADD3 R8, P2, PT, R29, -UR8, RZ ;  /* 0x800000081d087c10 */ /* 0x002fe4000ff5e0ff */
[----:B0-----:R-:W-:Y:S02]  /*7400*/  IADD3 R6, P1, PT, R10, UR4, RZ ;  /* 0x000000040a067c10 */ /* 0x001fe4000ff3e0ff */
[----:B------:R-:W-:Y:S02]  /*7410*/  IADD3.X R3, PT, PT, R0, ~UR9, RZ, P2, !PT ;  /* 0x8000000900037c10 */ /* 0x000fe400097fe4ff */
[----:B------:R-:W-:-:S02]  /*7420*/  IADD3 R10, P0, PT, R10, UR6, RZ ;  /* 0x000000060a0a7c10 */ /* 0x000fc4000ff1e0ff */
[C---:B------:R-:W-:Y:S01]  /*7430*/  IADD3.X R7, PT, PT, R60.reuse, UR5, RZ, P1, !PT ;  /* 0x000000053c077c10 */ /* 0x040fe20008ffe4ff */
[----:B------:R-:W4:Y:S01]  /*7440*/  LDCU.64 UR4, c[0x0][0x580] ;  /* 0x0000b000ff0477ac */ /* 0x000f220008000a00 */
[----:B------:R-:W-:Y:S02]  /*7450*/  IADD3.X R11, PT, PT, R60, UR7, RZ, P0, !PT ;  /* 0x000000073c0b7c10 */ /* 0x000fe400087fe4ff */
[--C-:B------:R-:W-:Y:S01]  /*7460*/  SHF.R.S64 R8, R8, 0x3, R3.reuse ;  /* 0x0000000308087819 */ /* 0x100fe20000001003 */
[----:B------:R0:W-:Y:S01]  /*7470*/  STG.E.64 desc[UR36][R6.64], R4 ;  /* 0x0000000406007986 */ /* 0x0001e2000c101b24 */
[----:B------:R-:W-:Y:S02]  /*7480*/  SHF.R.S32.HI R9, RZ, 0x3, R3 ;  /* 0x00000003ff097819 */ /* 0x000fe40000011403 */
[----:B------:R-:W-:-:S03]  /*7490*/  PRMT R0, R2, 0x9910, RZ ;  /* 0x0000991002007816 */ /* 0x000fc600000000ff */
[----:B------:R0:W-:Y:S01]  /*74a0*/  STG.E.64 desc[UR36][R10.64], R8 ;  /* 0x000000080a007986 */ /* 0x0001e2000c101b24 */
[----:B------:R-:W-:Y:S02]  /*74b0*/  ISETP.GT.AND P1, PT, R0, 0x9, PT ;  /* 0x000000090000780c */ /* 0x000fe40003f24270 */
[----:B----4-:R-:W-:-:S05]  /*74c0*/  IADD3 R12, P0, PT, R23, UR4, RZ ;  /* 0x00000004170c7c10 */ /* 0x010fca000ff1e0ff */
[----:B------:R-:W-:-:S06]  /*74d0*/  IMAD.X R13, RZ, RZ, UR5, P0 ;  /* 0x00000005ff0d7e24 */ /* 0x000fcc00080e06ff */
[----:B0-----:R-:W-:Y:S05]  /*74e0*/  @P1 BRA `(.L_x_5235) ;  /* 0x0000000000b81947 */ /* 0x001fea0003800000 */
        /* <DEDUP_REMOVED lines=10> */
.L_x_5238:
[----:B------:R0:W-:Y:S01]  /*7590*/  STG.E.U8 desc[UR36][R12.64], RZ ;  /* 0x000000ff0c007986 */ /* 0x0001e2000c101124 */
[----:B------:R-:W-:Y:S05]  /*75a0*/  BRA `(.L_x_5240) ;  /* 0x00000004008c7947 */ /* 0x000fea0003800000 */
.L_x_5237:
        /* <DEDUP_REMOVED lines=8> */
.L_x_5242:
[----:B------:R0:W-:Y:S01]  /*7630*/  STG.E desc[UR36][R12.64], RZ ;  /* 0x000000ff0c007986 */ /* 0x0001e2000c101924 */
[----:B------:R-:W-:Y:S05]  /*7640*/  BRA `(.L_x_5240) ;  /* 0x0000000400647947 */ /* 0x000fea0003800000 */
.L_x_5241:
[----:B------:R0:W-:Y:S01]  /*7650*/  STG.E.U16 desc[UR36][R12.64], RZ ;  /* 0x000000ff0c007986 */ /* 0x0001e2000c101524 */
[----:B------:R-:W-:Y:S05]  /*7660*/  BRA `(.L_x_5240) ;  /* 0x00000004005c7947 */ /* 0x000fea0003800000 */
.L_x_5236:
        /* <DEDUP_REMOVED lines=8> */
.L_x_5244:
[----:B------:R0:W-:Y:S01]  /*76f0*/  STG.E.U16 desc[UR36][R12.64], RZ ;  /* 0x000000ff0c007986 */ /* 0x0001e2000c101524 */
[----:B------:R-:W-:Y:S05]  /*7700*/  BRA `(.L_x_5240) ;  /* 0x0000000400347947 */ /* 0x000fea0003800000 */
.L_x_5243:
        /* <DEDUP_REMOVED lines=8> */
.L_x_5246:
[----:B------:R0:W-:Y:S01]  /*7790*/  STG.E desc[UR36][R12.64], RZ ;  /* 0x000000ff0c007986 */ /* 0x0001e2000c101924 */
[----:B------:R-:W-:Y:S05]  /*77a0*/  BRA `(.L_x_5240) ;  /* 0x00000004000c7947 */ /* 0x000fea0003800000 */
.L_x_5245:
[----:B------:R0:W-:Y:S01]  /*77b0*/  STG.E.64 desc[UR36][R12.64], RZ ;  /* 0x000000ff0c007986 */ /* 0x0001e2000c101b24 */
[----:B------:R-:W-:Y:S05]  /*77c0*/  BRA `(.L_x_5240) ;  /* 0x0000000400047947 */ /* 0x000fea0003800000 */
.L_x_5235:
        /* <DEDUP_REMOVED lines=10> */
.L_x_5249:
[----:B------:R4:W-:Y:S01]  /*7870*/  STG.E.128 desc[UR36][R12.64], RZ ;  /* 0x000000ff0c007986 */ /* 0x0009e2000c101d24 */
[----:B------:R-:W-:Y:S05]  /*7880*/  BRA `(.L_x_5240) ;  /* 0x0000000000d47947 */ /* 0x000fea0003800000 */
.L_x_5248:
        /* <DEDUP_REMOVED lines=8> */
.L_x_5251:
[----:B------:R2:W-:Y:S01]  /*7910*/  STG.E.U8 desc[UR36][R12.64], RZ ;  /* 0x000000ff0c007986 */ /* 0x0005e2000c101124 */
[----:B------:R-:W-:Y:S05]  /*7920*/  BRA `(.L_x_5240) ;  /* 0x0000000000ac7947 */ /* 0x000fea0003800000 */
.L_x_5250:
[----:B------:R0:W-:Y:S01]  /*7930*/  STG.E.U16 desc[UR36][R12.64], RZ ;  /* 0x000000ff0c007986 */ /* 0x0001e2000c101524 */
[----:B------:R-:W-:Y:S05]  /*7940*/  BRA `(.L_x_5240) ;  /* 0x0000000000a47947 */ /* 0x000fea0003800000 */
.L_x_5247:
        /* <DEDUP_REMOVED lines=10> */
.L_x_5254:
[----:B------:R0:W-:Y:S01]  /*79f0*/  STG.E.U8 desc[UR36][R12.64], RZ ;  /* 0x000000ff0c007986 */ /* 0x0001e2000c101124 */
[----:B------:R-:W-:Y:S05]  /*7a00*/  BRA `(.L_x_5240) ;  /* 0x0000000000747947 */ /* 0x000fea0003800000 */
.L_x_5253:
[----:B------:R0:W-:Y:S01]  /*7a10*/  STG.E.U8 desc[UR36][R12.64], RZ ;  /* 0x000000ff0c007986 */ /* 0x0001e2000c101124 */
[----:B------:R-:W-:Y:S05]  /*7a20*/  BRA `(.L_x_5240) ;  /* 0x00000000006c7947 */ /* 0x000fea0003800000 */
.L_x_5252:
[----:B------:R-:W-:-:S13]  /*7a30*/  ISETP.NE.AND P0, PT, R0, 0x1c, PT ;  /* 0x0000001c0000780c */ /* 0x000fda0003f05270 */
[----:B------:R-:W-:Y:S05]  /*7a40*/  @!P0 BRA `(.L_x_5255) ;  /* 0x0000000000608947 */ /* 0x000fea0003800000 */
[----:B------:R-:W-:-:S13]  /*7a50*/  ISETP.NE.AND P0, PT, R0, 0x1d, PT ;  /* 0x0000001d0000780c */ /* 0x000fda0003f05270 */
[----:B------:R-:W-:Y:S05]  /*7a60*/  @!P0 BRA `(.L_x_5256) ;  /* 0x0000000000508947 */ /* 0x000fea0003800000 */
[----:B------:R-:W-:-:S13]  /*7a70*/  ISETP.NE.AND P0, PT, R0, 0x2c, PT ;  /* 0x0000002c0000780c */ /* 0x000fda0003f05270 */
[----:B------:R0:W-:Y:S01]  /*7a80*/  @!P0 STG.E.U8 desc[UR36][R12.64], RZ ;  /* 0x000000ff0c008986 */ /* 0x0001e2000c101124 */
[----:B------:R-:W-:Y:S05]  /*7a90*/  @!P0 BRA `(.L_x_5240) ;  /* 0x0000000000508947 */ /* 0x000fea0003800000 */
.L_x_5239:
[----:B------:R-:W-:Y:S01]  /*7aa0*/  MOV R0, 0x100 ;  /* 0x0000010000007802 */ /* 0x000fe20000000f00 */
[----:B------:R-:W1:Y:S01]  /*7ab0*/  LDCU.64 UR4, c[0x4][0xf0] ;  /* 0x01001e00ff0477ac */ /* 0x000e620008000a00 */
[----:B0-----:R-:W-:Y:S02]  /*7ac0*/  HFMA2 R12, -RZ, RZ, 0, 5.9604644775390625e-08 ;  /* 0x00000001ff0c7431 */ /* 0x001fe400000001ff */
[----:B------:R-:W-:Y:S01]  /*7ad0*/  IMAD.MOV.U32 R8, RZ, RZ, 0x65 ;  /* 0x00000065ff087424 */ /* 0x000fe200078e00ff */
[----:B------:R0:W2:Y:S01]  /*7ae0*/  LDC.64 R14, c[0x4][R0] ;  /* 0x01000000000e7b82 */ /* 0x0000a20000000a00 */
[----:B------:R-:W3:Y:S01]  /*7af0*/  LDCU.64 UR6, c[0x4][0xf8] ;  /* 0x01001f00ff0677ac */ /* 0x000ee20008000a00 */
[----:B------:R-:W-:Y:S01]  /*7b00*/  IMAD.MOV.U32 R13, RZ, RZ, RZ ;  /* 0x000000ffff0d7224 */ /* 0x000fe200078e00ff */
[----:B------:R-:W4:Y:S01]  /*7b10*/  LDCU.64 UR8, c[0x4][0x8] ;  /* 0x01000100ff0877ac */ /* 0x000f220008000a00 */
[----:B-1----:R-:W-:Y:S01]  /*7b20*/  IMAD.U32 R4, RZ, RZ, UR4 ;  /* 0x00000004ff047e24 */ /* 0x002fe2000f8e00ff */
[----:B------:R-:W-:Y:S01]  /*7b30*/  MOV R5, UR5 ;  /* 0x0000000500057c02 */ /* 0x000fe20008000f00 */
[----:B---3--:R-:W-:-:S02]  /*7b40*/  IMAD.U32 R6, RZ, RZ, UR6 ;  /* 0x00000006ff067e24 */ /* 0x008fc4000f8e00ff */
[----:B------:R-:W-:Y:S01]  /*7b50*/  IMAD.U32 R7, RZ, RZ, UR7 ;  /* 0x00000007ff077e24 */ /* 0x000fe2000f8e00ff */
[----:B----4-:R-:W-:Y:S01]  /*7b60*/  MOV R10, UR8 ;  /* 0x00000008000a7c02 */ /* 0x010fe20008000f00 */
[----:B0-----:R-:W-:-:S07]  /*7b70*/  IMAD.U32 R11, RZ, RZ, UR9 ;  /* 0x00000009ff0b7e24 */ /* 0x001fce000f8e00ff */
[----:B------:R-:W-:-:S07]  /*7b80*/  LEPC R20, `(.L_x_5257) ;  /* 0x000000001014794e */ /* 0x000fce0000000000 */
[----:B--2---:R-:W-:Y:S05]  /*7b90*/  CALL.ABS.NOINC R14 ;  /* 0x000000000e007343 */ /* 0x004fea0003c00000 */
.L_x_5257:
[----:B------:R-:W-:Y:S05]  /*7ba0*/  BRA `(.L_x_5240) ;  /* 0x00000000000c7947 */ /* 0x000fea0003800000 */
.L_x_5256:
[----:B------:R0:W-:Y:S01]  /*7bb0*/  STG.E.64 desc[UR36][R12.64], RZ ;  /* 0x000000ff0c007986 */ /* 0x0001e2000c101b24 */
[----:B------:R-:W-:Y:S05]  /*7bc0*/  BRA `(.L_x_5240) ;  /* 0x0000000000047947 */ /* 0x000fea0003800000 */
.L_x_5255:
[----:B------:R0:W-:Y:S02]  /*7bd0*/  STG.E desc[UR36][R12.64], RZ ;  /* 0x000000ff0c007986 */ /* 0x0001e4000c101924 */
.L_x_5240:
[----:B------:R-:W-:-:S07]  /*7be0*/  VIADD R17, R17, 0x80 ;  /* 0x0000008011117836 */ /* 0x000fce0000000000 */
.L_x_5190:
[----:B------:R-:W-:Y:S05]  /*7bf0*/  BSYNC.RECONVERGENT B6 ;  /* 0x0000000000067941 */ /* 0x000fea0003800200 */
.L_x_5189:
[----:B------:R-:W5:Y:S01]  /*7c00*/  LDCU UR4, c[0x0][0x380] ;  /* 0x00007000ff0477ac */ /* 0x000f620008000800 */
[----:B------:R-:W-:Y:S01]  /*7c10*/  BSSY.RECONVERGENT B6, `(.L_x_5258) ;  /* 0x00003d1000067945 */ /* 0x000fe20003800200 */
[----:B-----5:R-:W-:-:S13]  /*7c20*/  ISETP.GE.AND P0, PT, R17, UR4, PT ;  /* 0x0000000411007c0c */ /* 0x020fda000bf06270 */
[----:B------:R-:W-:Y:S05]  /*7c30*/  @P0 BRA `(.L_x_5259) ;  /* 0x0000003c00380947 */ /* 0x000fea0003800000 */
[----:B------:R-:W5:Y:S01]  /*7c40*/  LDCU UR4, c[0x0][0x388] ;  /* 0x00007100ff0477ac */ /* 0x000f620008000800 */
[----:B------:R-:W-:Y:S01]  /*7c50*/  MOV R0, RZ ;  /* 0x000000ff00007202 */ /* 0x000fe20000000f00 */
[----:B------:R-:W-:Y:S01]  /*7c60*/  IMAD.MOV.U32 R23, RZ, RZ, RZ ;  /* 0x000000ffff177224 */ /* 0x000fe200078e00ff */
[----:B-----5:R-:W-:-:S09]  /*7c70*/  UISETP.NE.AND UP0, UPT, UR4, URZ, UPT ;  /* 0x000000ff0400728c */ /* 0x020fd2000bf05270 */
[----:B------:R-:W-:Y:S05]  /*7c80*/  BRA.U !UP0, `(.L_x_5260) ;  /* 0x0000001108ac7547 */ /* 0x000fea000b800000 */
[----:B------:R-:W5:Y:S01]  /*7c90*/  LDCU.64 UR4, c[0x0][0x390] ;  /* 0x00007200ff0477ac */ /* 0x000f620008000a00 */
[----:B------:R-:W-:Y:S01]  /*7ca0*/  MOV R5, R17 ;  /* 0x0000001100057202 */ /* 0x000fe20000000f00 */
[----:B------:R-:W-:Y:S01]  /*7cb0*/  IMAD.MOV.U32 R4, RZ, RZ, RZ ;  /* 0x000000ffff047224 */ /* 0x000fe200078e00ff */
[----:B------:R-:W0:Y:S01]  /*7cc0*/  LDCU UR6, c[0x0][0x38c] ;  /* 0x00007180ff0677ac */ /* 0x000e220008000800 */
[----:B------:R-:W1:Y:S01]  /*7cd0*/  LDCU.64 UR8, c[0x0][0x4b8] ;  /* 0x00009700ff0877ac */ /* 0x000e620008000a00 */
[----:B------:R-:W-:Y:S01]  /*7ce0*/  UISETP.NE.AND UP0, UPT, UR43, URZ, UPT ;  /* 0x000000ff2b00728c */ /* 0x000fe2000bf05270 */
[----:B-----5:R-:W-:-:S05]  /*7cf0*/  IMAD.HI.U32 R4, R17, UR4, R4 ;  /* 0x0000000411047c27 */ /* 0x020fca000f8e0004 */
[----:B------:R-:W-:-:S05]  /*7d00*/  SHF.R.U32.HI R5, RZ, UR5, R4 ;  /* 0x00000005ff057c19 */ /* 0x000fca0008011604 */
[----:B------:R-:W-:-:S04]  /*7d10*/  IMAD.MOV R0, RZ, RZ, -R5 ;  /* 0x000000ffff007224 */ /* 0x000fc800078e0a05 */
[----:B0-----:R-:W-:-:S04]  /*7d20*/  IMAD R0, R0, UR6, R17 ;  /* 0x0000000600007c24 */ /* 0x001fc8000f8e0211 */
[C---:B-1----:R-:W-:Y:S02]  /*7d30*/  IMAD R23, R0.reuse, UR8, RZ ;  /* 0x0000000800177c24 */ /* 0x042fe4000f8e02ff */
        /* <DEDUP_REMOVED lines=288> */
.L_x_5260:
[----:B------:R-:W5:Y:S01]  /*8f40*/  LDCU.64 UR6, c[0x0][0x588] ;  /* 0x0000b100ff0677ac */ /* 0x000f620008000a00 */
[----:B------:R-:W-:-:S04]  /*8f50*/  UPRMT UR4, UR42, 0x9910, URZ ;  /* 0x000099102a047896 */ /* 0x000fc800080000ff */
[----:B------:R-:W-:Y:S01]  /*8f60*/  UISETP.GT.AND UP0, UPT, UR4, 0x9, UPT ;  /* 0x000000090400788c */ /* 0x000fe2000bf04270 */
[----:B-----5:R-:W-:-:S05]  /*8f70*/  IADD3 R4, P0, PT, R0, UR6, RZ ;  /* 0x0000000600047c10 */ /* 0x020fca000ff1e0ff */
        /* <DEDUP_REMOVED lines=13> */
.L_x_5264:
[----:B------:R0:W5:Y:S01]  /*9050*/  LDG.E.U8 R60, desc[UR36][R4.64] ;  /* 0x00000024043c7981 */ /* 0x000162000c1e1100 */
[----:B------:R-:W-:Y:S01]  /*9060*/  HFMA2 R61, -RZ, RZ, 0, 0 ;  /* 0x00000000ff3d7431 */ /* 0x000fe200000001ff */
[----:B------:R-:W-:Y:S06]  /*9070*/  BRA `(.L_x_5266) ;  /* 0x0000000c00447947 */ /* 0x000fec0003800000 */
.L_x_5263:
        /* <DEDUP_REMOVED lines=8> */
.L_x_5268:
[----:B------:R-:W5:Y:S02]  /*9100*/  LDG.E R60, desc[UR36][R4.64] ;  /* 0x00000024043c7981 */ /* 0x000f64000c1e1900 */
[----:B-----5:R-:W-:Y:S01]  /*9110*/  SHF.R.S32.HI R61, RZ, 0x1f, R60 ;  /* 0x0000001fff3d7819 */ /* 0x020fe2000001143c */
[----:B------:R-:W-:Y:S06]  /*9120*/  BRA `(.L_x_5266) ;  /* 0x0000000c00187947 */ /* 0x000fec0003800000 */
.L_x_5267:
[----:B------:R-:W5:Y:S02]  /*9130*/  LDG.E.S16 R60, desc[UR36][R4.64] ;  /* 0x00000024043c7981 */ /* 0x000f64000c1e1700 */
[----:B-----5:R-:W-:Y:S01]  /*9140*/  SHF.R.S32.HI R61, RZ, 0x1f, R60 ;  /* 0x0000001fff3d7819 */ /* 0x020fe2000001143c */
[----:B------:R-:W-:Y:S06]  /*9150*/  BRA `(.L_x_5266) ;  /* 0x0000000c000c7947 */ /* 0x000fec0003800000 */
.L_x_5262:
        /* <DEDUP_REMOVED lines=9> */
.L_x_5270:
[----:B------:R-:W5:Y:S02]  /*91f0*/  LDG.E.U16 R4, desc[UR36][R4.64] ;  /* 0x0000002404047981 */ /* 0x000f64000c1e1500 */
[----:B-----5:R-:W-:-:S06]  /*9200*/  HADD2.F32 R60, -RZ, R4.H0_H0 ;  /* 0x20000004ff3c7230 */ /* 0x020fcc0000004100 */
[----:B------:R-:W0:Y:S01]  /*9210*/  F2I.S64.TRUNC R60, R60 ;  /* 0x0000003c003c7311 */ /* 0x000e22000020d900 */
[----:B------:R-:W-:Y:S05]  /*9220*/  BRA `(.L_x_5266) ;  /* 0x0000000800d87947 */ /* 0x000fea0003800000 */
.L_x_5269:
        /* <DEDUP_REMOVED lines=9> */
.L_x_5272:
[----:B------:R-:W5:Y:S02]  /*92c0*/  LDG.E.U16 R4, desc[UR36][R4.64] ;  /* 0x0000002404047981 */ /* 0x000f64000c1e1500 */
[----:B-----5:R-:W-:-:S06]  /*92d0*/  HADD2.F32 R60, -RZ, R4.H0_H0 ;  /* 0x20000004ff3c7230 */ /* 0x020fcc0000004100 */
[----:B------:R-:W0:Y:S01]  /*92e0*/  F2I.S64.TRUNC R60, R60 ;  /* 0x0000003c003c7311 */ /* 0x000e22000020d900 */
[----:B------:R-:W-:Y:S05]  /*92f0*/  BRA `(.L_x_5266) ;  /* 0x0000000800a47947 */ /* 0x000fea0003800000 */
.L_x_5271:
[----:B------:R-:W5:Y:S02]  /*9300*/  LDG.E.64 R4, desc[UR36][R4.64] ;  /* 0x0000002404047981 */ /* 0x000f64000c1e1b00 */
[----:B-----5:R0:W0:Y:S01]  /*9310*/  F2I.S64.F64.TRUNC R60, R4 ;  /* 0x00000004003c7311 */ /* 0x020022000030d900 */
[----:B------:R-:W-:Y:S05]  /*9320*/  BRA `(.L_x_5266) ;  /* 0x0000000800987947 */ /* 0x000fea0003800000 */
.L_x_5261:
        /* <DEDUP_REMOVED lines=13> */
.L_x_5275:
[----:B------:R-:W5:Y:S02]  /*9400*/  LDG.E.64 R4, desc[UR36][R4.64] ;  /* 0x0000002404047981 */ /* 0x000f64000c1e1b00 */
[----:B-----5:R0:W0:Y:S01]  /*9410*/  F2I.S64.F64.TRUNC R60, R4 ;  /* 0x00000004003c7311 */ /* 0x020022000030d900 */
[----:B------:R-:W-:Y:S05]  /*9420*/  BRA `(.L_x_5266) ;  /* 0x0000000800587947 */ /* 0x000fea0003800000 */
.L_x_5274:
        /* <DEDUP_REMOVED lines=11> */
[----:B------:R-:W5:Y:S02]  /*94e0*/  FLO.U32 R6, R3 ;  /* 0x0000000300067300 */ /* 0x000f6400000e0000 */
[----:B-----5:R-:W-:-:S05]  /*94f0*/  IMAD.MOV R6, RZ, RZ, -R6 ;  /* 0x000000ffff067224 */ /* 0x020fca00078e0a06 */
        /* <DEDUP_REMOVED lines=13> */
.L_x_5277:
        /* <DEDUP_REMOVED lines=14> */
.L_x_5276:
[----:B------:R-:W5:Y:S02]  /*96b0*/  LDG.E.U16 R60, desc[UR36][R4.64] ;  /* 0x00000024043c7981 */ /* 0x000f64000c1e1500 */
[----:B-----5:R-:W-:-:S06]  /*96c0*/  SHF.L.U32 R60, R60, 0x10, RZ ;  /* 0x000000103c3c7819 */ /* 0x020fcc00000006ff */
[----:B------:R-:W0:Y:S01]  /*96d0*/  F2I.S64.TRUNC R60, R60 ;  /* 0x0000003c003c7311 */ /* 0x000e22000020d900 */
[----:B------:R-:W-:Y:S05]  /*96e0*/  BRA `(.L_x_5266) ;  /* 0x0000000400a87947 */ /* 0x000fea0003800000 */
.L_x_5273:
        /* <DEDUP_REMOVED lines=11> */
.L_x_5280:
        /* <DEDUP_REMOVED lines=15> */
[----:B------:R-:W5:Y:S02]  /*9890*/  FLO.U32 R4, R0 ;  /* 0x0000000000047300 */ /* 0x000f6400000e0000 */
[----:B-----5:R-:W-:-:S04]  /*98a0*/  IADD3 R4, PT, PT, -R4, 0x1f, RZ ;  /* 0x0000001f04047810 */ /* 0x020fc80007ffe1ff */
[----:B------:R-:W-:Y:S01]  /*98b0*/  IADD3 R3, PT, PT, R3, 0x1d, -R4 ;  /* 0x0000001d03037810 */ /* 0x000fe20007ffe804 */
[----:B------:R-:W-:-:S05]  /*98c0*/  VIADD R5, R4, 0xffffffe4 ;  /* 0xffffffe404057836 */ /* 0x000fca0000000000 */
[----:B------:R-:W-:-:S04]  /*98d0*/  SHF.L.U32 R5, R0, R5, RZ ;  /* 0x0000000500057219 */ /* 0x000fc800000006ff */
[----:B------:R-:W-:-:S07]  /*98e0*/  LOP3.LUT R0, R5, 0x7, RZ, 0xc0, !PT ;  /* 0x0000000705007812 */ /* 0x000fce00078ec0ff */
.L_x_5284:
[----:B------:R-:W-:Y:S05]  /*98f0*/  BSYNC.RECONVERGENT B1 ;  /* 0x0000000000017941 */ /* 0x000fea0003800200 */
.L_x_5283:
[----:B------:R-:W-:Y:S02]  /*9900*/  SHF.L.U32 R0, R0, 0x14, RZ ;  /* 0x0000001400007819 */ /* 0x000fe400000006ff */
[----:B------:R-:W-:-:S04]  /*9910*/  LEA R3, R3, 0x3b800000, 0x17 ;  /* 0x3b80000003037811 */ /* 0x000fc800078eb8ff */
[----:B------:R-:W-:-:S07]  /*9920*/  LOP3.LUT R60, R3, R0, R7, 0xfe, !PT ;  /* 0x00000000033c7212 */ /* 0x000fce00078efe07 */
.L_x_5282:
[----:B------:R-:W-:Y:S05]  /*9930*/  BSYNC.RECONVERGENT B0 ;  /* 0x0000000000007941 */ /* 0x000fea0003800200 */
.L_x_5281:
[----:B------:R-:W0:Y:S01]  /*9940*/  F2I.S64.TRUNC R60, R60 ;  /* 0x0000003c003c7311 */ /* 0x000e22000020d900 */
[----:B------:R-:W-:Y:S05]  /*9950*/  BRA `(.L_x_5266) ;  /* 0x00000004000c7947 */ /* 0x000fea0003800000 */
.L_x_5279:
        /* <DEDUP_REMOVED lines=21> */
.L_x_5288:
[----:B------:R-:W-:Y:S05]  /*9ab0*/  BSYNC.RECONVERGENT B1 ;  /* 0x0000000000017941 */ /* 0x000fea0003800200 */
.L_x_5287:
[----:B------:R-:W-:Y:S01]  /*9ac0*/  IMAD.SHL.U32 R0, R0, 0x200000, RZ ;  /* 0x0020000000007824 */ /* 0x000fe200078e00ff */
[----:B------:R-:W-:-:S04]  /*9ad0*/  LEA R3, R3, 0x37800000, 0x17 ;  /* 0x3780000003037811 */ /* 0x000fc800078eb8ff */
[----:B------:R-:W-:-:S07]  /*9ae0*/  LOP3.LUT R60, R3, R0, R7, 0xfe, !PT ;  /* 0x00000000033c7212 */ /* 0x000fce00078efe07 */
.L_x_5286:
[----:B------:R-:W-:Y:S05]  /*9af0*/  BSYNC.RECONVERGENT B0 ;  /* 0x0000000000007941 */ /* 0x000fea0003800200 */
.L_x_5285:
[----:B------:R-:W0:Y:S01]  /*9b00*/  F2I.S64.TRUNC R60, R60 ;  /* 0x0000003c003c7311 */ /* 0x000e22000020d900 */
[----:B------:R-:W-:Y:S05]  /*9b10*/  BRA `(.L_x_5266) ;  /* 0x00000000009c7947 */ /* 0x000fea0003800000 */
.L_x_5278:
        /* <DEDUP_REMOVED lines=14> */
.L_x_5292:
[----:B------:R-:W-:Y:S05]  /*9c00*/  BSYNC.RECONVERGENT B0 ;  /* 0x0000000000007941 */ /* 0x000fea0003800200 */
.L_x_5291:
[----:B------:R-:W0:Y:S01]  /*9c10*/  F2I.S64.TRUNC R60, R60 ;  /* 0x0000003c003c7311 */ /* 0x000e22000020d900 */
[----:B------:R-:W-:Y:S05]  /*9c20*/  BRA `(.L_x_5266) ;  /* 0x0000000000587947 */ /* 0x000fea0003800000 */
.L_x_5265:
[----:B------:R-:W-:Y:S01]  /*9c30*/  MOV R0, 0x100 ;  /* 0x0000010000007802 */ /* 0x000fe20000000f00 */
[----:B------:R-:W5:Y:S01]  /*9c40*/  LDCU.64 UR4, c[0x4][0xf0] ;  /* 0x01001e00ff0477ac */ /* 0x000f620008000a00 */
[----:B------:R-:W-:Y:S02]  /*9c50*/  HFMA2 R8, -RZ, RZ, 0, 4.64916229248046875e-06 ;  /* 0x0000004eff087431 */ /* 0x000fe400000001ff */
[----:B01234-:R-:W-:Y:S01]  /*9c60*/  IMAD.MOV.U32 R12, RZ, RZ, 0x1 ;  /* 0x00000001ff0c7424 */ /* 0x01ffe200078e00ff */
[----:B------:R0:W1:Y:S01]  /*9c70*/  LDC.64 R14, c[0x4][R0] ;  /* 0x01000000000e7b82 */ /* 0x0000620000000a00 */
[----:B------:R-:W2:Y:S01]  /*9c80*/  LDCU.64 UR6, c[0x4][0xf8] ;  /* 0x01001f00ff0677ac */ /* 0x000ea20008000a00 */
[----:B------:R-:W-:Y:S01]  /*9c90*/  IMAD.MOV.U32 R13, RZ, RZ, RZ ;  /* 0x000000ffff0d7224 */ /* 0x000fe200078e00ff */
[----:B------:R-:W3:Y:S01]  /*9ca0*/  LDCU.64 UR8, c[0x4][URZ] ;  /* 0x01000000ff0877ac */ /* 0x000ee20008000a00 */
[----:B-----5:R-:W-:Y:S01]  /*9cb0*/  MOV R4, UR4 ;  /* 0x0000000400047c02 */ /* 0x020fe20008000f00 */
[----:B------:R-:W-:-:S02]  /*9cc0*/  IMAD.U32 R5, RZ, RZ, UR5 ;  /* 0x00000005ff057e24 */ /* 0x000fc4000f8e00ff */
[----:B--2---:R-:W-:Y:S01]  /*9cd0*/  IMAD.U32 R6, RZ, RZ, UR6 ;  /* 0x00000006ff067e24 */ /* 0x004fe2000f8e00ff */
[----:B------:R-:W-:Y:S01]  /*9ce0*/  MOV R7, UR7 ;  /* 0x0000000700077c02 */ /* 0x000fe20008000f00 */
[----:B---3--:R-:W-:Y:S02]  /*9cf0*/  IMAD.U32 R10, RZ, RZ, UR8 ;  /* 0x00000008ff0a7e24 */ /* 0x008fe4000f8e00ff */
[----:B0-----:R-:W-:-:S07]  /*9d00*/  IMAD.U32 R11, RZ, RZ, UR9 ;  /* 0x00000009ff0b7e24 */ /* 0x001fce000f8e00ff */
[----:B------:R-:W-:-:S07]  /*9d10*/  LEPC R20, `(.L_x_5293) ;  /* 0x000000001014794e */ /* 0x000fce0000000000 */
[----:B-1----:R-:W-:Y:S05]  /*9d20*/  CALL.ABS.NOINC R14 ;  /* 0x000000000e007343 */ /* 0x002fea0003c00000 */
.L_x_5293:
[----:B------:R-:W-:Y:S01]  /*9d30*/  CS2R R60, SRZ ;  /* 0x00000000003c7805 */ /* 0x000fe2000001ff00 */
[----:B------:R-:W-:Y:S06]  /*9d40*/  BRA `(.L_x_5266) ;  /* 0x0000000000107947 */ /* 0x000fec0003800000 */
.L_x_5290:
[----:B------:R0:W5:Y:S01]  /*9d50*/  LDG.E.64 R60, desc[UR36][R4.64] ;  /* 0x00000024043c7981 */ /* 0x000162000c1e1b00 */
[----:B------:R-:W-:Y:S05]  /*9d60*/  BRA `(.L_x_5266) ;  /* 0x0000000000087947 */ /* 0x000fea0003800000 */
.L_x_5289:
[----:B------:R0:W5:Y:S01]  /*9d70*/  LDG.E R60, desc[UR36][R4.64] ;  /* 0x00000024043c7981 */ /* 0x000162000c1e1900 */
[----:B------:R-:W-:-:S07]  /*9d80*/  MOV R61, RZ ;  /* 0x000000ff003d7202 */ /* 0x000fce0000000f00 */
.L_x_5266:
[----:B------:R-:W1:Y:S02]  /*9d90*/  LDCU.64 UR4, c[0x0][0x590] ;  /* 0x0000b200ff0477ac */ /* 0x000e640008000a00 */
[----:B-1----:R-:W-:-:S04]  /*9da0*/  UISETP.NE.U32.AND UP0, UPT, UR4, URZ, UPT ;  /* 0x000000ff0400728c */ /* 0x002fc8000bf05070 */
[----:B------:R-:W-:-:S09]  /*9db0*/  UISETP.NE.AND.EX UP0, UPT, UR5, URZ, UPT, UP0 ;  /* 0x000000ff0500728c */ /* 0x000fd2000bf05300 */
[----:B------:R-:W-:Y:S05]  /*9dc0*/  BRA.U !UP0, `(.L_x_5294) ;  /* 0x0000000108107547 */ /* 0x000fea000b800000 */
[----:B0----5:R-:W-:-:S04]  /*9dd0*/  LEA R6, P0, R60, UR4, 0x3 ;  /* 0x000000043c067c11 */ /* 0x021fc8000f8018ff */
[----:B------:R-:W-:-:S06]  /*9de0*/  LEA.HI.X R7, R60, UR5, R61, 0x3, P0 ;  /* 0x000000053c077c11 */ /* 0x000fcc00080f1c3d */
[----:B------:R-:W5:Y:S01]  /*9df0*/  LDG.E.64 R6, desc[UR36][R6.64] ;  /* 0x0000002406067981 */ /* 0x000f62000c1e1b00 */
[----:B------:R-:W-:Y:S05]  /*9e00*/  BRA `(.L_x_5295) ;  /* 0x0000000c00707947 */ /* 0x000fea0003800000 */
.L_x_5294:
[----:B------:R-:W1:Y:S01]  /*9e10*/  LDCU.64 UR4, c[0x0][0x598] ;  /* 0x0000b300ff0477ac */ /* 0x000e620008000a00 */
[----:B------:R-:W-:Y:S01]  /*9e20*/  CS2R R6, SRZ ;  /* 0x0000000000067805 */ /* 0x000fe2000001ff00 */
[----:B-1----:R-:W-:-:S04]  /*9e30*/  UISETP.NE.U32.AND UP0, UPT, UR4, URZ, UPT ;  /* 0x000000ff0400728c */ /* 0x002fc8000bf05070 */
[----:B------:R-:W-:-:S09]  /*9e40*/  UISETP.NE.AND.EX UP0, UPT, UR5, URZ, UPT, UP0 ;  /* 0x000000ff0500728c */ /* 0x000fd2000bf05300 */
[----:B------:R-:W-:Y:S05]  /*9e50*/  BRA.U !UP0, `(.L_x_5295) ;  /* 0x0000000d085c7547 */ /* 0x000fea000b800000 */
[----:B------:R-:W0:Y:S01]  /*9e60*/  LDCU.64 UR6, c[0x0][0x5a8] ;  /* 0x0000b500ff0677ac */ /* 0x000e220008000a00 */
[----:B------:R-:W-:-:S04]  /*9e70*/  UISETP.GE.U32.AND UP0, UPT, UR4, 0x1, UPT ;  /* 0x000000010400788c */ /* 0x000fc8000bf06070 */
[----:B------:R-:W-:Y:S01]  /*9e80*/  UISETP.GE.AND.EX UP0, UPT, UR5, URZ, UPT, UP0 ;  /* 0x000000ff0500728c */ /* 0x000fe2000bf06300 */
[----:B0----5:R-:W-:-:S04]  /*9e90*/  IMAD R3, R61, UR6, RZ ;  /* 0x000000063d037c24 */ /* 0x021fc8000f8e02ff */
        /* <DEDUP_REMOVED lines=12> */
[C---:B0-234-:R-:W-:Y:S01]  /*9f60*/  IMAD.WIDE.U32 R12, R8.reuse, 0x8, RZ ;  /* 0x00000008080c7825 */ /* 0x05dfe200078e00ff */
        /* <DEDUP_REMOVED lines=18> */
.L_x_5297:
        /* <DEDUP_REMOVED lines=74> */
.L_x_5296:
        /* <DEDUP_REMOVED lines=14> */
[----:B--234-:R-:W-:-:S04]  /*a610*/  IMAD.WIDE.U32 R12, R0, R8, R10 ;  /* 0x00000008000c7225 */ /* 0x01cfc800078e000a */
        /* <DEDUP_REMOVED lines=38> */
.L_x_5298:
        /* <DEDUP_REMOVED lines=8> */
[----:B--234-:R-:W-:Y:S01]  /*a900*/  MOV R12, R4 ;  /* 0x00000004000c7202 */ /* 0x01cfe20000000f00 */
        /* <DEDUP_REMOVED lines=26> */
.L_x_5299:
        /* <DEDUP_REMOVED lines=12> */
[----:B------:R-:W5:Y:S04]  /*ab70*/  LDG.E.64 R4, desc[UR36][R4.64] ;  /* 0x0000002404047981 */ /* 0x000f68000c1e1b00 */
[----:B------:R-:W5:Y:S02]  /*ab80*/  LDG.E.64 R8, desc[UR36][R8.64] ;  /* 0x0000002408087981 */ /* 0x000f64000c1e1b00 */
[----:B-----5:R-:W-:Y:S02]  /*ab90*/  IMAD R3, R9, R4, RZ ;  /* 0x0000000409037224 */ /* 0x020fe400078e02ff */
[----:B------:R-:W-:-:S04]  /*aba0*/  IMAD.WIDE.U32 R6, R4, R8, R6 ;  /* 0x0000000804067225 */ /* 0x000fc800078e0006 */
[----:B------:R-:W-:-:S05]  /*abb0*/  IMAD R3, R5, R8, R3 ;  /* 0x0000000805037224 */ /* 0x000fca00078e0203 */
[----:B------:R-:W-:-:S07]  /*abc0*/  IADD3 R7, PT, PT, R7, R3, RZ ;  /* 0x0000000307077210 */ /* 0x000fce0007ffe0ff */
.L_x_5295:
[----:B0-----:R-:W0:Y:S08]  /*abd0*/  LDC.64 R4, c[0x0][0x5c8] ;  /* 0x00017200ff047b82 */ /* 0x001e300000000a00 */
[----:B------:R-:W1:Y:S08]  /*abe0*/  LDC R27, c[0x0][0x5c0] ;  /* 0x00017000ff1b7b82 */ /* 0x000e700000000800 */
[----:B------:R-:W2:Y:S01]  /*abf0*/  LDC R3, c[0x0][0x5c4] ;  /* 0x00017100ff037b82 */ /* 0x000ea20000000800 */
[----:B0-----:R-:W-:-:S04]  /*ac00*/  ISETP.GE.U32.AND P0, PT, R4, 0x1, PT ;  /* 0x000000010400780c */ /* 0x001fc80003f06070 */
[----:B------:R-:W-:Y:S01]  /*ac10*/  ISETP.GE.AND.EX P0, PT, R5, RZ, PT, P0 ;  /* 0x000000ff0500720c */ /* 0x000fe20003f06300 */
[----:B-1----:R-:W-:Y:S01]  /*ac20*/  IMAD.MOV.U32 R29, RZ, RZ, R27 ;  /* 0x000000ffff1d7224 */ /* 0x002fe200078e001b */
[----:B--2---:R-:W-:-:S11]  /*ac30*/  MOV R0, R3 ;  /* 0x0000000300007202 */ /* 0x004fd60000000f00 */
[----:B------:R-:W-:Y:S05]  /*ac40*/  @!P0 BRA `(.L_x_5300) ;  /* 0x00000000008c8947 */ /* 0x000fea0003800000 */
[----:B------:R-:W0:Y:S01]  /*ac50*/  LDCU.64 UR4, c[0x0][0x5c8] ;  /* 0x0000b900ff0477ac */ /* 0x000e220008000a00 */
[----:B------:R-:W-:Y:S01]  /*ac60*/  BSSY.RECONVERGENT B0, `(.L_x_5300) ;  /* 0x0000021000007945 */ /* 0x000fe20003800200 */
[--C-:B------:R-:W-:Y:S01]  /*ac70*/  IMAD.MOV.U32 R21, RZ, RZ, R27.reuse ;  /* 0x000000ffff157224 */ /* 0x100fe200078e001b */
[-C--:B------:R-:W-:Y:S01]  /*ac80*/  MOV R20, R3.reuse ;  /* 0x0000000300147202 */ /* 0x080fe20000000f00 */
[----:B------:R-:W-:Y:S01]  /*ac90*/  IMAD.MOV.U32 R29, RZ, RZ, R27 ;  /* 0x000000ffff1d7224 */ /* 0x000fe200078e001b */
[----:B------:R-:W-:Y:S02]  /*aca0*/  MOV R0, R3 ;  /* 0x0000000300007202 */ /* 0x000fe40000000f00 */
[----:B0-----:R-:W-:Y:S01]  /*acb0*/  MOV R25, UR4 ;  /* 0x0000000400197c02 */ /* 0x001fe20008000f00 */
[----:B------:R-:W-:-:S07]  /*acc0*/  IMAD.U32 R24, RZ, RZ, UR5 ;  /* 0x00000005ff187e24 */ /* 0x000fce000f8e00ff */
.L_x_5301:
[--C-:B------:R-:W-:Y:S02]  /*acd0*/  SHF.R.U64 R15, R25, 0x1, R24.reuse ;  /* 0x00000001190f7819 */ /* 0x100fe40000001218 */
[----:B------:R-:W-:-:S03]  /*ace0*/  SHF.R.U32.HI R14, RZ, 0x1, R24 ;  /* 0x00000001ff0e7819 */ /* 0x000fc60000011618 */
[C---:B---34-:R-:W-:Y:S01]  /*acf0*/  IMAD.SHL.U32 R12, R15.reuse, 0x8, RZ ;  /* 0x000000080f0c7824 */ /* 0x058fe200078e00ff */
[----:B------:R-:W-:-:S04]  /*ad00*/  SHF.L.U64.HI R13, R15, 0x3, R14 ;  /* 0x000000030f0d7819 */ /* 0x000fc8000001020e */
[----:B------:R-:W-:-:S04]  /*ad10*/  IADD3 R4, P1, PT, R21, R12, RZ ;  /* 0x0000000c15047210 */ /* 0x000fc80007f3e0ff */
[----:B------:R-:W-:-:S05]  /*ad20*/  IADD3.X R5, PT, PT, R20, R13, RZ, P1, !PT ;  /* 0x0000000d14057210 */ /* 0x000fca0000ffe4ff */
[----:B------:R0:W2:Y:S01]  /*ad30*/  LDG.E.64 R8, desc[UR36][R4.64] ;  /* 0x0000002404087981 */ /* 0x0000a2000c1e1b00 */
[----:B------:R-:W-:Y:S02]  /*ad40*/  LOP3.LUT R10, RZ, R15, RZ, 0x33, !PT ;  /* 0x0000000fff0a7212 */ /* 0x000fe400078e33ff */
[----:B------:R-:W-:Y:S02]  /*ad50*/  LOP3.LUT R11, RZ, R14, RZ, 0x33, !PT ;  /* 0x0000000eff0b7212 */ /* 0x000fe400078e33ff */
[----:B0-----:R-:W-:-:S04]  /*ad60*/  IADD3 R4, P3, PT, R4, 0x8, RZ ;  /* 0x0000000804047810 */ /* 0x001fc80007f7e0ff */
[----:B------:R-:W-:Y:S02]  /*ad70*/  IADD3.X R5, PT, PT, RZ, R5, RZ, P3, !PT ;  /* 0x00000005ff057210 */ /* 0x000fe40001ffe4ff */
        /* <DEDUP_REMOVED lines=16> */
.L_x_5300:
[----:B------:R-:W-:Y:S05]  /*ae80*/  @!P0 BRA `(.L_x_5302) ;  /* 0x0000000000848947 */ /* 0x000fea0003800000 */
[----:B------:R-:W0:Y:S01]  /*ae90*/  LDCU.64 UR4, c[0x0][0x5c8] ;  /* 0x0000b900ff0477ac */ /* 0x000e220008000a00 */
[----:B------:R-:W-:Y:S01]  /*aea0*/  BSSY.RECONVERGENT B0, `(.L_x_5302) ;  /* 0x000001f000007945 */ /* 0x000fe20003800200 */
[----:B------:R-:W-:Y:S01]  /*aeb0*/  IMAD.MOV.U32 R15, RZ, RZ, R27 ;  /* 0x000000ffff0f7224 */ /* 0x000fe200078e001b */
[----:B------:R-:W-:Y:S02]  /*aec0*/  MOV R21, R3 ;  /* 0x0000000300157202 */ /* 0x000fe40000000f00 */
[----:B0-----:R-:W-:Y:S01]  /*aed0*/  MOV R25, UR4 ;  /* 0x0000000400197c02 */ /* 0x001fe20008000f00 */
[----:B------:R-:W-:-:S07]  /*aee0*/  IMAD.U32 R24, RZ, RZ, UR5 ;  /* 0x00000005ff187e24 */ /* 0x000fce000f8e00ff */
.L_x_5303:
[--C-:B---34-:R-:W-:Y:S02]  /*aef0*/  SHF.R.U64 R13, R25, 0x1, R24.reuse ;  /* 0x00000001190d7819 */ /* 0x118fe40000001218 */
[----:B------:R-:W-:-:S03]  /*af00*/  SHF.R.U32.HI R20, RZ, 0x1, R24 ;  /* 0x00000001ff147819 */ /* 0x000fc60000011618 */
[C---:B------:R-:W-:Y:S01]  /*af10*/  IMAD.SHL.U32 R12, R13.reuse, 0x8, RZ ;  /* 0x000000080d0c7824 */ /* 0x040fe200078e00ff */
[----:B------:R-:W-:-:S04]  /*af20*/  SHF.L.U64.HI R14, R13, 0x3, R20 ;  /* 0x000000030d0e7819 */ /* 0x000fc80000010214 */
[----:B------:R-:W-:-:S04]  /*af30*/  IADD3 R8, P0, PT, R15, R12, RZ ;  /* 0x0000000c0f087210 */ /* 0x000fc80007f1e0ff */
[----:B------:R-:W-:-:S05]  /*af40*/  IADD3.X R9, PT, PT, R21, R14, RZ, P0, !PT ;  /* 0x0000000e15097210 */ /* 0x000fca00007fe4ff */
[----:B------:R-:W2:Y:S01]  /*af50*/  LDG.E.64 R4, desc[UR36][R8.64] ;  /* 0x0000002408047981 */ /* 0x000ea2000c1e1b00 */
[----:B------:R-:W-:Y:S02]  /*af60*/  LOP3.LUT R10, RZ, R13, RZ, 0x33, !PT ;  /* 0x0000000dff0a7212 */ /* 0x000fe400078e33ff */
[----:B------:R-:W-:Y:S02]  /*af70*/  LOP3.LUT R11, RZ, R20, RZ, 0x33, !PT ;  /* 0x00000014ff0b7212 */ /* 0x000fe400078e33ff */
        /* <DEDUP_REMOVED lines=8> */
[----:B------:R-:W-:Y:S02]  /*b000*/  IADD3 R5, P2, PT, R8, 0x8, RZ ;  /* 0x0000000808057810 */ /* 0x000fe40007f5e0ff */
[----:B------:R-:W-:-:S02]  /*b010*/  ISETP.GT.AND.EX P1, PT, R24, RZ, PT, P1 ;  /* 0x000000ff1800720c */ /* 0x000fc40003f24310 */
[----:B------:R-:W-:Y:S02]  /*b020*/  IADD3.X R8, PT, PT, R3, RZ, R14, P3, P4 ;  /* 0x000000ff03087210 */ /* 0x000fe40001fe840e */
[----:B------:R-:W-:Y:S02]  /*b030*/  IADD3.X R9, PT, PT, RZ, R9, RZ, P2, !PT ;  /* 0x00000009ff097210 */ /* 0x000fe400017fe4ff */
[----:B------:R-:W-:Y:S02]  /*b040*/  SEL R27, R27, R4, !P0 ;  /* 0x000000041b1b7207 */ /* 0x000fe40004000000 */
[----:B------:R-:W-:Y:S02]  /*b050*/  SEL R3, R3, R8, !P0 ;  /* 0x0000000803037207 */ /* 0x000fe40004000000 */
[----:B------:R-:W-:Y:S02]  /*b060*/  SEL R15, R15, R5, !P0 ;  /* 0x000000050f0f7207 */ /* 0x000fe40004000000 */
[----:B------:R-:W-:Y:S01]  /*b070*/  SEL R21, R21, R9, !P0 ;  /* 0x0000000915157207 */ /* 0x000fe20004000000 */
[----:B------:R-:W-:Y:S06]  /*b080*/  @P1 BRA `(.L_x_5303) ;  /* 0xfffffffc00981947 */ /* 0x000fec000383ffff */
[----:B------:R-:W-:Y:S05]  /*b090*/  BSYNC.RECONVERGENT B0 ;  /* 0x0000000000007941 */ /* 0x000fea0003800200 */
.L_x_5302:
[----:B------:R-:W0:Y:S01]  /*b0a0*/  LDCU.64 UR8, c[0x0][0x5c0] ;  /* 0x0000b800ff0877ac */ /* 0x000e220008000a00 */
[C---:B-----5:R-:W-:Y:S01]  /*b0b0*/  IMAD.SHL.U32 R10, R60.reuse, 0x8, RZ ;  /* 0x000000083c0a7824 */ /* 0x060fe200078e00ff */
[----:B------:R-:W-:Y:S01]  /*b0c0*/  IADD3 R4, P0, PT, -R29, R27, RZ ;  /* 0x0000001b1d047210 */ /* 0x000fe20007f1e1ff */
[----:B------:R-:W1:Y:S01]  /*b0d0*/  LDCU.128 UR4, c[0x0][0x5d0] ;  /* 0x0000ba00ff0477ac */ /* 0x000e620008000c00 */
[----:B------:R-:W-:Y:S02]  /*b0e0*/  SHF.L.U64.HI R60, R60, 0x3, R61 ;  /* 0x000000033c3c7819 */ /* 0x000fe4000001023d */
[----:B------:R-:W-:-:S04]  /*b0f0*/  IADD3.X R5, PT, PT, ~R0, R3, RZ, P0, !PT ;  /* 0x0000000300057210 */ /* 0x000fc800007fe5ff */
[--C-:B------:R-:W-:Y:S02]  /*b100*/  SHF.R.S64 R4, R4, 0x3, R5.reuse ;  /* 0x0000000304047819 */ /* 0x100fe40000001005 */
[----:B------:R-:W-:Y:S02]  /*b110*/  SHF.R.S32.HI R5, RZ, 0x3, R5 ;  /* 0x00000003ff057819 */ /* 0x000fe40000011405 */
[----:B0-----:R-:W-:Y:S02]  /*b120*/  IADD3 R8, P2, PT, R29, -UR8, RZ ;  /* 0x800000081d087c10 */ /* 0x001fe4000ff5e0ff */
[----:B-1----:R-:W-:Y:S02]  /*b130*/  IADD3 R6, P1, PT, R10, UR4, RZ ;  /* 0x000000040a067c10 */ /* 0x002fe4000ff3e0ff */
[----:B------:R-:W-:Y:S02]  /*b140*/  IADD3.X R3, PT, PT, R0, ~UR9, RZ, P2, !PT ;  /* 0x8000000900037c10 */ /* 0x000fe400097fe4ff */
[----:B------:R-:W-:-:S02]  /*b150*/  IADD3 R10, P0, PT, R10, UR6, RZ ;  /* 0x000000060a0a7c10 */ /* 0x000fc4000ff1e0ff */
[C---:B------:R-:W-:Y:S01]  /*b160*/  IADD3.X R7, PT, PT, R60.reuse, UR5, RZ, P1, !PT ;  /* 0x000000053c077c10 */ /* 0x040fe20008ffe4ff */
[----:B------:R-:W3:Y:S01]  /*b170*/  LDCU.64 UR4, c[0x0][0x580] ;  /* 0x0000b000ff0477ac */ /* 0x000ee20008000a00 */
[----:B------:R-:W-:Y:S02]  /*b180*/  IADD3.X R11, PT, PT, R60, UR7, RZ, P0, !PT ;  /* 0x000000073c0b7c10 */ /* 0x000fe400087fe4ff */
[--C-:B------:R-:W-:Y:S01]  /*b190*/  SHF.R.S64 R8, R8, 0x3, R3.reuse ;  /* 0x0000000308087819 */ /* 0x100fe20000001003 */
[----:B------:R0:W-:Y:S01]  /*b1a0*/  STG.E.64 desc[UR36][R6.64], R4 ;  /* 0x0000000406007986 */ /* 0x0001e2000c101b24 */
[----:B------:R-:W-:Y:S02]  /*b1b0*/  SHF.R.S32.HI R9, RZ, 0x3, R3 ;  /* 0x00000003ff097819 */ /* 0x000fe40000011403 */
[----:B------:R-:W-:-:S03]  /*b1c0*/  PRMT R0, R2, 0x9910, RZ ;  /* 0x0000991002007816 */ /* 0x000fc600000000ff */
[----:B------:R0:W-:Y:S01]  /*b1d0*/  STG.E.64 desc[UR36][R10.64], R8 ;  /* 0x000000080a007986 */ /* 0x0001e2000c101b24 */
[----:B------:R-:W-:Y:S02]  /*b1e0*/  ISETP.GT.AND P1, PT, R0, 0x9, PT ;  /* 0x000000090000780c */ /* 0x000fe40003f24270 */
[----:B---34-:R-:W-:-:S05]  /*b1f0*/  IADD3 R12, P0, PT, R23, UR4, RZ ;  /* 0x00000004170c7c10 */ /* 0x018fca000ff1e0ff */
        /* <DEDUP_REMOVED lines=12> */
.L_x_5307:
[----:B------:R4:W-:Y:S01]  /*b2c0*/  STG.E.U8 desc[UR36][R12.64], RZ ;  /* 0x000000ff0c007986 */ /* 0x0009e2000c101124 */
[----:B------:R-:W-:Y:S05]  /*b2d0*/  BRA `(.L_x_5309) ;  /* 0x00000004008c7947 */ /* 0x000fea0003800000 */
.L_x_5306:
        /* <DEDUP_REMOVED lines=8> */
.L_x_5311:
[----:B------:R2:W-:Y:S01]  /*b360*/  STG.E desc[UR36][R12.64], RZ ;  /* 0x000000ff0c007986 */ /* 0x0005e2000c101924 */
[----:B------:R-:W-:Y:S05]  /*b370*/  BRA `(.L_x_5309) ;  /* 0x0000000400647947 */ /* 0x000fea0003800000 */
.L_x_5310:
[----:B------:R0:W-:Y:S01]  /*b380*/  STG.E.U16 desc[UR36][R12.64], RZ ;  /* 0x000000ff0c007986 */ /* 0x0001e2000c101524 */
[----:B------:R-:W-:Y:S05]  /*b390*/  BRA `(.L_x_5309) ;  /* 0x00000004005c7947 */ /* 0x000fea0003800000 */
.L_x_5305:
        /* <DEDUP_REMOVED lines=8> */
.L_x_5313:
[----:B------:R0:W-:Y:S01]  /*b420*/  STG.E.U16 desc[UR36][R12.64], RZ ;  /* 0x000000ff0c007986 */ /* 0x0001e2000c101524 */
[----:B------:R-:W-:Y:S05]  /*b430*/  BRA `(.L_x_5309) ;  /* 0x0000000400347947 */ /* 0x000fea0003800000 */
.L_x_5312:
        /* <DEDUP_REMOVED lines=8> */
.L_x_5315:
[----:B------:R0:W-:Y:S01]  /*b4c0*/  STG.E desc[UR36][R12.64], RZ ;  /* 0x000000ff0c007986 */ /* 0x0001e2000c101924 */
[----:B------:R-:W-:Y:S05]  /*b4d0*/  BRA `(.L_x_5309) ;  /* 0x00000004000c7947 */ /* 0x000fea0003800000 */
.L_x_5314:
[----:B------:R0:W-:Y:S01]  /*b4e0*/  STG.E.64 desc[UR36][R12.64], RZ ;  /* 0x000000ff0c007986 */ /* 0x0001e2000c101b24 */
[----:B------:R-:W-:Y:S05]  /*b4f0*/  BRA `(.L_x_5309) ;  /* 0x0000000400047947 */ /* 0x000fea0003800000 */
.L_x_5304:
        /* <DEDUP_REMOVED lines=10> */
.L_x_5318:
[----:B------:R0:W-:Y:S01]  /*b5a0*/  STG.E.128 desc[UR36][R12.64], RZ ;  /* 0x000000ff0c007986 */ /* 0x0001e2000c101d24 */
[----:B------:R-:W-:Y:S05]  /*b5b0*/  BRA `(.L_x_5309) ;  /* 0x0000000000d47947 */ /* 0x000fea0003800000 */
.L_x_5317:
        /* <DEDUP_REMOVED lines=8> */
.L_x_5320:
[----:B------:R0:W-:Y:S01]  /*b640*/  STG.E.U8 desc[UR36][R12.64], RZ ;  /* 0x000000ff0c007986 */ /* 0x0001e2000c101124 */
[----:B------:R-:W-:Y:S05]  /*b650*/  BRA `(.L_x_5309) ;  /* 0x0000000000ac7947 */ /* 0x000fea0003800000 */
.L_x_5319:
[----:B------:R0:W-:Y:S01]  /*b660*/  STG.E.U16 desc[UR36][R12.64], RZ ;  /* 0x000000ff0c007986 */ /* 0x0001e2000c101524 */
[----:B------:R-:W-:Y:S05]  /*b670*/  BRA `(.L_x_5309) ;  /* 0x0000000000a47947 */ /* 0x000fea0003800000 */
.L_x_5316:
        /* <DEDUP_REMOVED lines=10> */
.L_x_5323:
[----:B------:R0:W-:Y:S01]  /*b720*/  STG.E.U8 desc[UR36][R12.64], RZ ;  /* 0x000000ff0c007986 */ /* 0x0001e2000c101124 */
[----:B------:R-:W-:Y:S05]  /*b730*/  BRA `(.L_x_5309) ;  /* 0x0000000000747947 */ /* 0x000fea0003800000 */
.L_x_5322:
[----:B------:R0:W-:Y:S01]  /*b740*/  STG.E.U8 desc[UR36][R12.64], RZ ;  /* 0x000000ff0c007986 */ /* 0x0001e2000c101124 */
[----:B------:R-:W-:Y:S05]  /*b750*/  BRA `(.L_x_5309) ;  /* 0x00000000006c7947 */ /* 0x000fea0003800000 */
.L_x_5321:
[----:B------:R-:W-:-:S13]  /*b760*/  ISETP.NE.AND P0, PT, R0, 0x1c, PT ;  /* 0x0000001c0000780c */ /* 0x000fda0003f05270 */
[----:B------:R-:W-:Y:S05]  /*b770*/  @!P0 BRA `(.L_x_5324) ;  /* 0x0000000000608947 */ /* 0x000fea0003800000 */
[----:B------:R-:W-:-:S13]  /*b780*/  ISETP.NE.AND P0, PT, R0, 0x1d, PT ;  /* 0x0000001d0000780c */ /* 0x000fda0003f05270 */
[----:B------:R-:W-:Y:S05]  /*b790*/  @!P0 BRA `(.L_x_5325) ;  /* 0x0000000000508947 */ /* 0x000fea0003800000 */
[----:B------:R-:W-:-:S13]  /*b7a0*/  ISETP.NE.AND P0, PT, R0, 0x2c, PT ;  /* 0x0000002c0000780c */ /* 0x000fda0003f05270 */
[----:B------:R0:W-:Y:S01]  /*b7b0*/  @!P0 STG.E.U8 desc[UR36][R12.64], RZ ;  /* 0x000000ff0c008986 */ /* 0x0001e2000c101124 */
[----:B------:R-:W-:Y:S05]  /*b7c0*/  @!P0 BRA `(.L_x_5309) ;  /* 0x0000000000508947 */ /* 0x000fea0003800000 */
.L_x_5308:
[----:B------:R-:W-:Y:S01]  /*b7d0*/  MOV R0, 0x100 ;  /* 0x0000010000007802 */ /* 0x000fe20000000f00 */
[----:B------:R-:W1:Y:S01]  /*b7e0*/  LDCU.64 UR4, c[0x4][0xf0] ;  /* 0x01001e00ff0477ac */ /* 0x000e620008000a00 */
[----:B------:R-:W-:Y:S02]  /*b7f0*/  HFMA2 R8, -RZ, RZ, 0, 6.020069122314453125e-06 ;  /* 0x00000065ff087431 */ /* 0x000fe400000001ff */
[----:B0-----:R-:W-:Y:S01]  /*b800*/  IMAD.MOV.U32 R12, RZ, RZ, 0x1 ;  /* 0x00000001ff0c7424 */ /* 0x001fe200078e00ff */
[----:B------:R0:W2:Y:S01]  /*b810*/  LDC.64 R14, c[0x4][R0] ;  /* 0x01000000000e7b82 */ /* 0x0000a20000000a00 */
[----:B------:R-:W3:Y:S01]  /*b820*/  LDCU.64 UR6, c[0x4][0xf8] ;  /* 0x01001f00ff0677ac */ /* 0x000ee20008000a00 */
[----:B------:R-:W-:Y:S01]  /*b830*/  MOV R13, RZ ;  /* 0x000000ff000d7202 */ /* 0x000fe20000000f00 */
[----:B------:R-:W4:Y:S01]  /*b840*/  LDCU.64 UR8, c[0x4][0x8] ;  /* 0x01000100ff0877ac */ /* 0x000f220008000a00 */
[----:B-1----:R-:W-:Y:S01]  /*b850*/  MOV R4, UR4 ;  /* 0x0000000400047c02 */ /* 0x002fe20008000f00 */
[----:B------:R-:W-:Y:S01]  /*b860*/  IMAD.U32 R5, RZ, RZ, UR5 ;  /* 0x00000005ff057e24 */ /* 0x000fe2000f8e00ff */
[----:B---3--:R-:W-:Y:S01]  /*b870*/  MOV R6, UR6 ;  /* 0x0000000600067c02 */ /* 0x008fe20008000f00 */
[----:B------:R-:W-:Y:S01]  /*b880*/  IMAD.U32 R7, RZ, RZ, UR7 ;  /* 0x00000007ff077e24 */ /* 0x000fe2000f8e00ff */
[----:B----4-:R-:W-:Y:S01]  /*b890*/  MOV R10, UR8 ;  /* 0x00000008000a7c02 */ /* 0x010fe20008000f00 */
[----:B0-----:R-:W-:-:S07]  /*b8a0*/  IMAD.U32 R11, RZ, RZ, UR9 ;  /* 0x00000009ff0b7e24 */ /* 0x001fce000f8e00ff */
[----:B------:R-:W-:-:S07]  /*b8b0*/  LEPC R20, `(.L_x_5326) ;  /* 0x000000001014794e */ /* 0x000fce0000000000 */
[----:B--2---:R-:W-:Y:S05]  /*b8c0*/  CALL.ABS.NOINC R14 ;  /* 0x000000000e007343 */ /* 0x004fea0003c00000 */
.L_x_5326:
[----:B------:R-:W-:Y:S05]  /*b8d0*/  BRA `(.L_x_5309) ;  /* 0x00000000000c7947 */ /* 0x000fea0003800000 */
.L_x_5325:
[----:B------:R0:W-:Y:S01]  /*b8e0*/  STG.E.64 desc[UR36][R12.64], RZ ;  /* 0x000000ff0c007986 */ /* 0x0001e2000c101b24 */
[----:B------:R-:W-:Y:S05]  /*b8f0*/  BRA `(.L_x_5309) ;  /* 0x0000000000047947 */ /* 0x000fea0003800000 */
.L_x_5324:
[----:B------:R0:W-:Y:S02]  /*b900*/  STG.E desc[UR36][R12.64], RZ ;  /* 0x000000ff0c007986 */ /* 0x0001e4000c101924 */
.L_x_5309:
[----:B------:R-:W-:-:S07]  /*b910*/  VIADD R17, R17, 0x80 ;  /* 0x0000008011117836 */ /* 0x000fce0000000000 */
.L_x_5259:
[----:B------:R-:W-:Y:S05]  /*b920*/  BSYNC.RECONVERGENT B6 ;  /* 0x0000000000067941 */ /* 0x000fea0003800200 */
.L_x_5258:
[----:B------:R-:W5:Y:S02]  /*b930*/  LDCU UR4, c[0x0][0x380] ;  /* 0x00007000ff0477ac */ /* 0x000f640008000800 */
[----:B-----5:R-:W-:-:S13]  /*b940*/  ISETP.GE.AND P0, PT, R17, UR4, PT ;  /* 0x0000000411007c0c */ /* 0x020fda000bf06270 */
[----:B------:R-:W-:Y:S05]  /*b950*/  @P0 EXIT ;  /* 0x000000000000094d */ /* 0x000fea0003800000 */
[----:B------:R-:W5:Y:S01]  /*b960*/  LDCU UR4, c[0x0][0x388] ;  /* 0x00007100ff0477ac */ /* 0x000f620008000800 */
[----:B------:R-:W-:Y:S02]  /*b970*/  HFMA2 R0, -RZ, RZ, 0, 0 ;  /* 0x00000000ff007431 */ /* 0x000fe400000001ff */
[----:B------:R-:W-:Y:S01]  /*b980*/  IMAD.MOV.U32 R24, RZ, RZ, RZ ;  /* 0x000000ffff187224 */ /* 0x000fe200078e00ff */
[----:B-----5:R-:W-:-:S09]  /*b990*/  UISETP.NE.AND UP0, UPT, UR4, URZ, UPT ;  /* 0x000000ff0400728c */ /* 0x020fd2000bf05270 */
[----:B------:R-:W-:Y:S05]  /*b9a0*/  BRA.U !UP0, `(.L_x_5327) ;  /* 0x0000001108ac7547 */ /* 0x000fea000b800000 */
[----:B------:R-:W5:Y:S01]  /*b9b0*/  LDCU.64 UR4, c[0x0][0x390] ;  /* 0x00007200ff0477ac */ /* 0x000f620008000a00 */
[----:B------:R-:W-:Y:S01]  /*b9c0*/  MOV R4, RZ ;  /* 0x000000ff00047202 */ /* 0x000fe20000000f00 */
[----:B------:R-:W-:Y:S01]  /*b9d0*/  IMAD.MOV.U32 R5, RZ, RZ, R17 ;  /* 0x000000ffff057224 */ /* 0x000fe200078e0011 */
[----:B------:R-:W0:Y:S01]  /*b9e0*/  LDCU UR6, c[0x0][0x38c] ;  /* 0x00007180ff0677ac */ /* 0x000e220008000800 */
[----:B------:R-:W1:Y:S01]  /*b9f0*/  LDCU.64 UR8, c[0x0][0x4b8] ;  /* 0x00009700ff0877ac */ /* 0x000e620008000a00 */
[----:B------:R-:W-:Y:S01]  /*ba00*/  UISETP.NE.AND UP0, UPT, UR43, URZ, UPT ;  /* 0x000000ff2b00728c */ /* 0x000fe2000bf05270 */
[----:B-----5:R-:W-:-:S05]  /*ba10*/  IMAD.HI.U32 R4, R17, UR4, R4 ;  /* 0x0000000411047c27 */ /* 0x020fca000f8e0004 */
[----:B------:R-:W-:-:S04]  /*ba20*/  SHF.R.U32.HI R5, RZ, UR5, R4 ;  /* 0x00000005ff057c19 */ /* 0x000fc80008011604 */
[----:B------:R-:W-:-:S05]  /*ba30*/  IADD3 R0, PT, PT, -R5, RZ, RZ ;  /* 0x000000ff05007210 */ /* 0x000fca0007ffe1ff */
        /* <DEDUP_REMOVED lines=283> */
[----:B------:R-:W5:Y:S02]  /*cbf0*/  LDCU.64 UR8, c[0x0][0x578] ;  /* 0x0000af00ff0877ac */ /* 0x000f640008000a00 */
[----:B0-----:R-:W-:-:S05]  /*cc00*/  IMAD.HI.U32 R3, R7, UR4, R6 ;  /* 0x0000000407037c27 */ /* 0x001fca000f8e0006 */
[----:B------:R-:W-:-:S04]  /*cc10*/  SHF.R.U32.HI R3, RZ, UR5, R3 ;  /* 0x00000005ff037c19 */ /* 0x000fc80008011603 */
[----:B------:R-:W-:-:S05]  /*cc20*/  IADD3 R3, PT, PT, -R3, RZ, RZ ;  /* 0x000000ff03037210 */ /* 0x000fca0007ffe1ff */
[----:B-1----:R-:W-:-:S04]  /*cc30*/  IMAD R7, R3, UR6, R7 ;  /* 0x0000000603077c24 */ /* 0x002fc8000f8e0207 */
[C---:B-----5:R-:W-:Y:S02]  /*cc40*/  IMAD R24, R7.reuse, UR8, R24 ;  /* 0x0000000807187c24 */ /* 0x060fe4000f8e0218 */
[----:B------:R-:W-:-:S07]  /*cc50*/  IMAD R0, R7, UR9, R0 ;  /* 0x0000000907007c24 */ /* 0x000fce000f8e0200 */
.L_x_5327:
[----:B------:R-:W5:Y:S01]  /*cc60*/  LDCU.128 UR8, c[0x0][0x580] ;  /* 0x0000b000ff0877ac */ /* 0x000f620008000c00 */
[----:B------:R-:W-:-:S04]  /*cc70*/  UPRMT UR4, UR42, 0x9910, URZ ;  /* 0x000099102a047896 */ /* 0x000fc800080000ff */
[----:B------:R-:W-:Y:S01]  /*cc80*/  UISETP.GT.AND UP0, UPT, UR4, 0x9, UPT ;  /* 0x000000090400788c */ /* 0x000fe2000bf04270 */
[----:B-----5:R-:W-:Y:S02]  /*cc90*/  IADD3 R24, P0, PT, R24, UR8, RZ ;  /* 0x0000000818187c10 */ /* 0x020fe4000ff1e0ff */
[----:B------:R-:W-:-:S03]  /*cca0*/  IADD3 R4, P1, PT, R0, UR10, RZ ;  /* 0x0000000a00047c10 */ /* 0x000fc6000ff3e0ff */
[----:B------:R-:W-:Y:S01]  /*ccb0*/  IMAD.X R25, RZ, RZ, UR9, P0 ;  /* 0x00000009ff197e24 */ /* 0x000fe200080e06ff */
[----:B------:R-:W-:Y:S02]  /*ccc0*/  IADD3.X R5, PT, PT, RZ, UR11, RZ, P1, !PT ;  /* 0x0000000bff057c10 */ /* 0x000fe40008ffe4ff */
[----:B------:R-:W-:Y:S07]  /*ccd0*/  BRA.U UP0, `(.L_x_5328) ;  /* 0x0000000100e47547 */ /* 0x000fee000b800000 */
        /* <DEDUP_REMOVED lines=11> */
.L_x_5331:
[----:B------:R0:W5:Y:S01]  /*cd90*/  LDG.E.U8 R60, desc[UR36][R4.64] ;  /* 0x00000024043c7981 */ /* 0x000162000c1e1100 */
[----:B------:R-:W-:Y:S01]  /*cda0*/  IMAD.MOV.U32 R61, RZ, RZ, RZ ;  /* 0x000000ffff3d7224 */ /* 0x000fe200078e00ff */
[----:B------:R-:W-:Y:S06]  /*cdb0*/  BRA `(.L_x_5333) ;  /* 0x0000000c00447947 */ /* 0x000fec0003800000 */
.L_x_5330:
        /* <DEDUP_REMOVED lines=8> */
.L_x_5335:
[----:B------:R-:W5:Y:S02]  /*ce40*/  LDG.E R60, desc[UR36][R4.64] ;  /* 0x00000024043c7981 */ /* 0x000f64000c1e1900 */
[----:B-----5:R-:W-:Y:S01]  /*ce50*/  SHF.R.S32.HI R61, RZ, 0x1f, R60 ;  /* 0x0000001fff3d7819 */ /* 0x020fe2000001143c */
[----:B------:R-:W-:Y:S06]  /*ce60*/  BRA `(.L_x_5333) ;  /* 0x0000000c00187947 */ /* 0x000fec0003800000 */
.L_x_5334:
[----:B------:R-:W5:Y:S02]  /*ce70*/  LDG.E.S16 R60, desc[UR36][R4.64] ;  /* 0x00000024043c7981 */ /* 0x000f64000c1e1700 */
[----:B-----5:R-:W-:Y:S01]  /*ce80*/  SHF.R.S32.HI R61, RZ, 0x1f, R60 ;  /* 0x0000001fff3d7819 */ /* 0x020fe2000001143c */
[----:B------:R-:W-:Y:S06]  /*ce90*/  BRA `(.L_x_5333) ;  /* 0x0000000c000c7947 */ /* 0x000fec0003800000 */
.L_x_5329:
        /* <DEDUP_REMOVED lines=9> */
.L_x_5337:
[----:B------:R-:W5:Y:S02]  /*cf30*/  LDG.E.U16 R4, desc[UR36][R4.64] ;  /* 0x0000002404047981 */ /* 0x000f64000c1e1500 */
[----:B-----5:R-:W-:-:S06]  /*cf40*/  HADD2.F32 R60, -RZ, R4.H0_H0 ;  /* 0x20000004ff3c7230 */ /* 0x020fcc0000004100 */
[----:B------:R-:W0:Y:S01]  /*cf50*/  F2I.S64.TRUNC R60, R60 ;  /* 0x0000003c003c7311 */ /* 0x000e22000020d900 */
[----:B------:R-:W-:Y:S05]  /*cf60*/  BRA `(.L_x_5333) ;  /* 0x0000000800d87947 */ /* 0x000fea0003800000 */
.L_x_5336:
        /* <DEDUP_REMOVED lines=9> */
.L_x_5339:
[----:B------:R-:W5:Y:S02]  /*d000*/  LDG.E.U16 R4, desc[UR36][R4.64] ;  /* 0x0000002404047981 */ /* 0x000f64000c1e1500 */
[----:B-----5:R-:W-:-:S06]  /*d010*/  HADD2.F32 R60, -RZ, R4.H0_H0 ;  /* 0x20000004ff3c7230 */ /* 0x020fcc0000004100 */
[----:B------:R-:W0:Y:S01]  /*d020*/  F2I.S64.TRUNC R60, R60 ;  /* 0x0000003c003c7311 */ /* 0x000e22000020d900 */
[----:B------:R-:W-:Y:S05]  /*d030*/  BRA `(.L_x_5333) ;  /* 0x0000000800a47947 */ /* 0x000fea0003800000 */
.L_x_5338:
[----:B------:R-:W5:Y:S02]  /*d040*/  LDG.E.64 R4, desc[UR36][R4.64] ;  /* 0x0000002404047981 */ /* 0x000f64000c1e1b00 */
[----:B-----5:R0:W0:Y:S01]  /*d050*/  F2I.S64.F64.TRUNC R60, R4 ;  /* 0x00000004003c7311 */ /* 0x020022000030d900 */
[----:B------:R-:W-:Y:S05]  /*d060*/  BRA `(.L_x_5333) ;  /* 0x0000000800987947 */ /* 0x000fea0003800000 */
.L_x_5328:
        /* <DEDUP_REMOVED lines=9> */
[----:B------:R-:W-:Y:S02]  /*d100*/  MOV R61, RZ ;  /* 0x000000ff003d7202 */ /* 0x000fe40000000f00 */
[----:B-----5:R-:W-:-:S04]  /*d110*/  ISETP.NE.AND P0, PT, R4, RZ, PT ;  /* 0x000000ff0400720c */ /* 0x020fc80003f05270 */
[----:B------:R-:W-:Y:S01]  /*d120*/  SEL R60, RZ, 0x1, !P0 ;  /* 0x00000001ff3c7807 */ /* 0x000fe20004000000 */
[----:B------:R-:W-:Y:S08]  /*d130*/  BRA `(.L_x_5333) ;  /* 0x0000000800647947 */ /* 0x000ff00003800000 */
.L_x_5342:
[----:B------:R-:W5:Y:S02]  /*d140*/  LDG.E.64 R4, desc[UR36][R4.64] ;  /* 0x0000002404047981 */ /* 0x000f64000c1e1b00 */
[----:B-----5:R0:W0:Y:S01]  /*d150*/  F2I.S64.F64.TRUNC R60, R4 ;  /* 0x00000004003c7311 */ /* 0x020022000030d900 */
[----:B------:R-:W-:Y:S05]  /*d160*/  BRA `(.L_x_5333) ;  /* 0x0000000800587947 */ /* 0x000fea0003800000 */
.L_x_5341:
[----:B------:R-:W-:-:S09]  /*d170*/  UISETP.NE.AND UP0, UPT, UR4, 0xf, UPT ;  /* 0x0000000f0400788c */ /* 0x000fd2000bf05270 */
[----:B------:R-:W-:Y:S05]  /*d180*/  BRA.U !UP0, `(.L_x_5343) ;  /* 0x0000000108987547 */ /* 0x000fea000b800000 */
[----:B------:R-:W-:-:S09]  /*d190*/  UISETP.NE.AND UP0, UPT, UR4, 0x17, UPT ;  /* 0x000000170400788c */ /* 0x000fd2000bf05270 */
[----:B------:R-:W-:Y:S05]  /*d1a0*/  BRA.U !UP0, `(.L_x_5344) ;  /* 0x0000000108587547 */ /* 0x000fea000b800000 */
[----:B------:R-:W-:-:S09]  /*d1b0*/  UISETP.NE.AND UP0, UPT, UR4, 0x18, UPT ;  /* 0x000000180400788c */ /* 0x000fd2000bf05270 */
[----:B------:R-:W-:Y:S05]  /*d1c0*/  BRA.U UP0, `(.L_x_5332) ;  /* 0x0000000500e87547 */ /* 0x000fea000b800000 */
[----:B------:R-:W5:Y:S01]  /*d1d0*/  LDG.E.U8 R0, desc[UR36][R4.64] ;  /* 0x0000002404007981 */ /* 0x000f62000c1e1100 */
[----:B------:R-:W-:Y:S02]  /*d1e0*/  HFMA2 R7, -RZ, RZ, 0, 1.847743988037109375e-06 ;  /* 0x0000001fff077431 */ /* 0x000fe400000001ff */
[----:B-----5:R-:W-:-:S05]  /*d1f0*/  IMAD.SHL.U32 R0, R0, 0x1000000, RZ ;  /* 0x0100000000007824 */ /* 0x020fca00078e00ff */
[C---:B------:R-:W-:Y:S02]  /*d200*/  LOP3.LUT R3, R0.reuse, 0x7f000000, RZ, 0xc0, !PT ;  /* 0x7f00000000037812 */ /* 0x040fe400078ec0ff */
[----:B------:R-:W-:Y:S02]  /*d210*/  LOP3.LUT P0, RZ, R0, 0x7f000000, RZ, 0xc0, !PT ;  /* 0x7f00000000ff7812 */ /* 0x000fe4000780c0ff */
[----:B------:R-:W5:Y:S02]  /*d220*/  FLO.U32 R6, R3 ;  /* 0x0000000300067300 */ /* 0x000f6400000e0000 */
[----:B-----5:R-:W-:-:S05]  /*d230*/  IMAD.MOV R6, RZ, RZ, -R6 ;  /* 0x000000ffff067224 */ /* 0x020fca00078e0a06 */
[----:B------:R-:W-:-:S04]  /*d240*/  VIADDMNMX.U32 R6, R6, R7, 0x4, !PT ;  /* 0x0000000406067446 */ /* 0x000fc80007800007 */
[----:B------:R-:W-:-:S04]  /*d250*/  IADD3 R6, PT, PT, R6, -0x4, RZ ;  /* 0xfffffffc06067810 */ /* 0x000fc80007ffe0ff */
[C---:B------:R-:W-:Y:S01]  /*d260*/  SHF.L.U32 R7, R3.reuse, R6, RZ ;  /* 0x0000000603077219 */ /* 0x040fe200000006ff */
[----:B------:R-:W-:Y:S01]  /*d270*/  IMAD.SHL.U32 R8, R6, 0x800000, RZ ;  /* 0x0080000006087824 */ /* 0x000fe200078e00ff */
[----:B------:R-:W-:-:S04]  /*d280*/  IADD3 R6, PT, PT, R3, 0x1000000, RZ ;  /* 0x0100000003067810 */ /* 0x000fc80007ffe0ff */
        /* <DEDUP_REMOVED lines=8> */
.L_x_5344:
        /* <DEDUP_REMOVED lines=9> */
[----:B------:R-:W-:Y:S01]  /*d3a0*/  @!P0 FADD.FTZ R0, R3, -0.5 ;  /* 0xbf00000003008421 */ /* 0x000fe20000010000 */
[----:B------:R-:W-:-:S04]  /*d3b0*/  MOV R3, R6 ;  /* 0x0000000600037202 */ /* 0x000fc80000000f00 */
[----:B------:R-:W-:-:S04]  /*d3c0*/  LOP3.LUT R0, R0, 0x80000000, R3, 0xf8, !PT ;  /* 0x8000000000007812 */ /* 0x000fc800078ef803 */
[----:B------:R0:W0:Y:S01]  /*d3d0*/  F2I.S64.TRUNC R60, R0 ;  /* 0x00000000003c7311 */ /* 0x000022000020d900 */
[----:B------:R-:W-:Y:S05]  /*d3e0*/  BRA `(.L_x_5333) ;  /* 0x0000000400b87947 */ /* 0x000fea0003800000 */
.L_x_5343:
[----:B------:R-:W5:Y:S02]  /*d3f0*/  LDG.E.U16 R60, desc[UR36][R4.64] ;  /* 0x00000024043c7981 */ /* 0x000f64000c1e1500 */
[----:B-----5:R-:W-:-:S06]  /*d400*/  IMAD.U32 R60, R60, 0x10000, RZ ;  /* 0x000100003c3c7824 */ /* 0x020fcc00078e00ff */
[----:B------:R-:W0:Y:S01]  /*d410*/  F2I.S64.TRUNC R60, R60 ;  /* 0x0000003c003c7311 */ /* 0x000e22000020d900 */
[----:B------:R-:W-:Y:S05]  /*d420*/  BRA `(.L_x_5333) ;  /* 0x0000000400a87947 */ /* 0x000fea0003800000 */
.L_x_5340:
        /* <DEDUP_REMOVED lines=11> */
.L_x_5347:
        /* <DEDUP_REMOVED lines=17> */
[----:B------:R-:W-:Y:S02]  /*d5f0*/  IADD3 R5, PT, PT, R4, -0x1c, RZ ;  /* 0xffffffe404057810 */ /* 0x000fe40007ffe0ff */
[----:B------:R-:W-:Y:S02]  /*d600*/  IADD3 R3, PT, PT, R3, 0x1d, -R4 ;  /* 0x0000001d03037810 */ /* 0x000fe40007ffe804 */
[----:B------:R-:W-:-:S04]  /*d610*/  SHF.L.U32 R5, R0, R5, RZ ;  /* 0x0000000500057219 */ /* 0x000fc800000006ff */
[----:B------:R-:W-:-:S07]  /*d620*/  LOP3.LUT R0, R5, 0x7, RZ, 0xc0, !PT ;  /* 0x0000000705007812 */ /* 0x000fce00078ec0ff */
.L_x_5351:
[----:B------:R-:W-:Y:S05]  /*d630*/  BSYNC.RECONVERGENT B1 ;  /* 0x0000000000017941 */ /* 0x000fea0003800200 */
.L_x_5350:
[----:B------:R-:W-:Y:S01]  /*d640*/  IMAD.SHL.U32 R0, R0, 0x100000, RZ ;  /* 0x0010000000007824 */ /* 0x000fe200078e00ff */
[----:B------:R-:W-:-:S04]  /*d650*/  LEA R3, R3, 0x3b800000, 0x17 ;  /* 0x3b80000003037811 */ /* 0x000fc800078eb8ff */
[----:B------:R-:W-:-:S07]  /*d660*/  LOP3.LUT R60, R3, R0, R7, 0xfe, !PT ;  /* 0x00000000033c7212 */ /* 0x000fce00078efe07 */
.L_x_5349:
[----:B------:R-:W-:Y:S05]  /*d670*/  BSYNC.RECONVERGENT B0 ;  /* 0x0000000000007941 */ /* 0x000fea0003800200 */
.L_x_5348:
[----:B------:R-:W0:Y:S01]  /*d680*/  F2I.S64.TRUNC R60, R60 ;  /* 0x0000003c003c7311 */ /* 0x000e22000020d900 */
[----:B------:R-:W-:Y:S05]  /*d690*/  BRA `(.L_x_5333) ;  /* 0x00000004000c7947 */ /* 0x000fea0003800000 */
.L_x_5346:
[----:B------:R-:W5:Y:S01]  /*d6a0*/  LDG.E.U8 R4, desc[UR36][R4.64] ;  /* 0x0000002404047981 */ /* 0x000f62000c1e1100 */
[----:B------:R-:W-:Y:S01]  /*d6b0*/  BSSY.RECONVERGENT B0, `(.L_x_5352) ;  /* 0x0000018000007945 */ /* 0x000fe20003800200 */
[----:B------:R-:W-:Y:S01]  /*d6c0*/  HFMA2 R60, -RZ, RZ, 0, 0 ;  /* 0x00000000ff3c7431 */ /* 0x000fe200000001ff */
        /* <DEDUP_REMOVED lines=18> */
.L_x_5355:
[----:B------:R-:W-:Y:S05]  /*d7f0*/  BSYNC.RECONVERGENT B1 ;  /* 0x0000000000017941 */ /* 0x000fea0003800200 */
.L_x_5354:
[----:B------:R-:W-:Y:S02]  /*d800*/  SHF.L.U32 R0, R0, 0x15, RZ ;  /* 0x0000001500007819 */ /* 0x000fe400000006ff */
[----:B------:R-:W-:-:S04]  /*d810*/  LEA R3, R3, 0x37800000, 0x17 ;  /* 0x3780000003037811 */ /* 0x000fc800078eb8ff */
[----:B------:R-:W-:-:S07]  /*d820*/  LOP3.LUT R60, R3, R0, R7, 0xfe, !PT ;  /* 0x00000000033c7212 */ /* 0x000fce00078efe07 */
.L_x_5353:
[----:B------:R-:W-:Y:S05]  /*d830*/  BSYNC.RECONVERGENT B0 ;  /* 0x0000000000007941 */ /* 0x000fea0003800200 */
.L_x_5352:
[----:B------:R-:W0:Y:S01]  /*d840*/  F2I.S64.TRUNC R60, R60 ;  /* 0x0000003c003c7311 */ /* 0x000e22000020d900 */
[----:B------:R-:W-:Y:S05]  /*d850*/  BRA `(.L_x_5333) ;  /* 0x00000000009c7947 */ /* 0x000fea0003800000 */
.L_x_5345:
        /* <DEDUP_REMOVED lines=8> */
[----:B------:R-:W-:Y:S01]  /*d8e0*/  IMAD.MOV.U32 R60, RZ, RZ, 0x400000 ;  /* 0x00400000ff3c7424 */ /* 0x000fe200078e00ff */
[----:B-----5:R-:W-:-:S13]  /*d8f0*/  ISETP.NE.AND P0, PT, R4, RZ, PT ;  /* 0x000000ff0400720c */ /* 0x020fda0003f05270 */
[----:B------:R-:W-:Y:S05]  /*d900*/  @!P0 BRA `(.L_x_5359) ;  /* 0x00000000000c8947 */ /* 0x000fea0003800000 */
[----:B------:R-:W-:-:S13]  /*d910*/  ISETP.NE.AND P0, PT, R4, 0xff, PT ;  /* 0x000000ff0400780c */ /* 0x000fda0003f05270 */
[----:B------:R-:W-:Y:S01]  /*d920*/  @!P0 MOV R60, 0x7f800001 ;  /* 0x7f800001003c8802 */ /* 0x000fe20000000f00 */
[----:B------:R-:W-:-:S07]  /*d930*/  @P0 IMAD.SHL.U32 R60, R4, 0x800000, RZ ;  /* 0x00800000043c0824 */ /* 0x000fce00078e00ff */
.L_x_5359:
[----:B------:R-:W-:Y:S05]  /*d940*/  BSYNC.RECONVERGENT B0 ;  /* 0x0000000000007941 */ /* 0x000fea0003800200 */
.L_x_5358:
[----:B------:R-:W0:Y:S01]  /*d950*/  F2I.S64.TRUNC R60, R60 ;  /* 0x0000003c003c7311 */ /* 0x000e22000020d900 */
[----:B------:R-:W-:Y:S05]  /*d960*/  BRA `(.L_x_5333) ;  /* 0x0000000000587947 */ /* 0x000fea0003800000 */
.L_x_5332:
[----:B------:R-:W-:Y:S01]  /*d970*/  MOV R0, 0x100 ;  /* 0x0000010000007802 */ /* 0x000fe20000000f00 */
[----:B------:R-:W5:Y:S01]  /*d980*/  LDCU.64 UR4, c[0x4][0xf0] ;  /* 0x01001e00ff0477ac */ /* 0x000f620008000a00 */
[----:B------:R-:W-:Y:S02]  /*d990*/  HFMA2 R8, -RZ, RZ, 0, 4.64916229248046875e-06 ;  /* 0x0000004eff087431 */ /* 0x000fe400000001ff */
[----:B01234-:R-:W-:Y:S01]  /*d9a0*/  IMAD.MOV.U32 R12, RZ, RZ, 0x1 ;  /* 0x00000001ff0c7424 */ /* 0x01ffe200078e00ff */
[----:B------:R0:W1:Y:S01]  /*d9b0*/  LDC.64 R14, c[0x4][R0] ;  /* 0x01000000000e7b82 */ /* 0x0000620000000a00 */
[----:B------:R-:W2:Y:S01]  /*d9c0*/  LDCU.64 UR6, c[0x4][0xf8] ;  /* 0x01001f00ff0677ac */ /* 0x000ea20008000a00 */
[----:B------:R-:W-:Y:S01]  /*d9d0*/  MOV R13, RZ ;  /* 0x000000ff000d7202 */ /* 0x000fe20000000f00 */
[----:B------:R-:W3:Y:S01]  /*d9e0*/  LDCU.64 UR8, c[0x4][URZ] ;  /* 0x01000000ff0877ac */ /* 0x000ee20008000a00 */
[----:B-----5:R-:W-:Y:S01]  /*d9f0*/  MOV R4, UR4 ;  /* 0x0000000400047c02 */ /* 0x020fe20008000f00 */
[----:B------:R-:W-:Y:S01]  /*da00*/  IMAD.U32 R5, RZ, RZ, UR5 ;  /* 0x00000005ff057e24 */ /* 0x000fe2000f8e00ff */
[----:B--2---:R-:W-:Y:S01]  /*da10*/  MOV R6, UR6 ;  /* 0x0000000600067c02 */ /* 0x004fe20008000f00 */
[----:B------:R-:W-:Y:S01]  /*da20*/  IMAD.U32 R7, RZ, RZ, UR7 ;  /* 0x00000007ff077e24 */ /* 0x000fe2000f8e00ff */
[----:B---3--:R-:W-:Y:S01]  /*da30*/  MOV R10, UR8 ;  /* 0x00000008000a7c02 */ /* 0x008fe20008000f00 */
[----:B0-----:R-:W-:-:S07]  /*da40*/  IMAD.U32 R11, RZ, RZ, UR9 ;  /* 0x00000009ff0b7e24 */ /* 0x001fce000f8e00ff */
[----:B------:R-:W-:-:S07]  /*da50*/  LEPC R20, `(.L_x_5360) ;  /* 0x000000001014794e */ /* 0x000fce0000000000 */
[----:B-1----:R-:W-:Y:S05]  /*da60*/  CALL.ABS.NOINC R14 ;  /* 0x000000000e007343 */ /* 0x002fea0003c00000 */
.L_x_5360:
[----:B------:R-:W-:Y:S01]  /*da70*/  CS2R R60, SRZ ;  /* 0x00000000003c7805 */ /* 0x000fe2000001ff00 */
[----:B------:R-:W-:Y:S06]  /*da80*/  BRA `(.L_x_5333) ;  /* 0x0000000000107947 */ /* 0x000fec0003800000 */
.L_x_5357:
[----:B------:R0:W5:Y:S01]  /*da90*/  LDG.E.64 R60, desc[UR36][R4.64] ;  /* 0x00000024043c7981 */ /* 0x000162000c1e1b00 */
[----:B------:R-:W-:Y:S05]  /*daa0*/  BRA `(.L_x_5333) ;  /* 0x0000000000087947 */ /* 0x000fea0003800000 */
.L_x_5356:
[----:B------:R0:W5:Y:S01]  /*dab0*/  LDG.E R60, desc[UR36][R4.64] ;  /* 0x00000024043c7981 */ /* 0x000162000c1e1900 */
[----:B------:R-:W-:-:S07]  /*dac0*/  IMAD.MOV.U32 R61, RZ, RZ, RZ ;  /* 0x000000ffff3d7224 */ /* 0x000fce00078e00ff */
.L_x_5333:
        /* <DEDUP_REMOVED lines=8> */
.L_x_5361:
        /* <DEDUP_REMOVED lines=13> */
[----:B------:R-:W-:-:S04]  /*dc20*/  IMAD.WIDE.U32 R8, R60, UR6, RZ ;  /* 0x000000063c087c25 */ /* 0x000fc8000f8e00ff */
[----:B------:R-:W-:Y:S01]  /*dc30*/  HFMA2 R0, -RZ, RZ, 0, 0 ;  /* 0x00000000ff007431 */ /* 0x000fe200000001ff */
[----:B------:R-:W-:Y:S01]  /*dc40*/  CS2R R10, SRZ ;  /* 0x00000000000a7805 */ /* 0x000fe2000001ff00 */
[----:B------:R-:W-:Y:S01]  /*dc50*/  UISETP.GE.AND.EX UP0, UPT, UR5, URZ, UPT, UP0 ;  /* 0x000000ff0500728c */ /* 0x000fe2000bf06300 */
[----:B------:R-:W-:Y:S01]  /*dc60*/  IMAD.MOV.U32 R3, RZ, RZ, RZ ;  /* 0x000000ffff037224 */ /* 0x000fe200078e00ff */
[----:B------:R-:W-:-:S07]  /*dc70*/  IADD3 R5, PT, PT, R9, R5, RZ ;  /* 0x0000000509057210 */ /* 0x000fce0007ffe0ff */
[----:B------:R-:W-:Y:S05]  /*dc80*/  BRA.U !UP0, `(.L_x_5363) ;  /* 0x0000000508787547 */ /* 0x000fea000b800000 */
[----:B------:R-:W1:Y:S01]  /*dc90*/  LDCU.64 UR6, c[0x0][0x5a0] ;  /* 0x0000b400ff0677ac */ /* 0x000e620008000a00 */
[C---:B0-234-:R-:W-:Y:S01]  /*dca0*/  IMAD.WIDE.U32 R12, R6.reuse, 0x8, RZ ;  /* 0x00000008060c7825 */ /* 0x05dfe200078e00ff */
[----:B------:R-:W-:Y:S01]  /*dcb0*/  BSSY.RECONVERGENT B0, `(.L_x_5363) ;  /* 0x000005b000007945 */ /* 0x000fe20003800200 */
[----:B------:R-:W-:Y:S01]  /*dcc0*/  SHF.L.U64.HI R56, R6, 0x6, R7 ;  /* 0x0000000606387819 */ /* 0x000fe20000010207 */
[----:B------:R-:W0:Y:S01]  /*dcd0*/  LDCU.64 UR4, c[0x0][0x5b0] ;  /* 0x0000b600ff0477ac */ /* 0x000e220008000a00 */
[----:B------:R-:W-:Y:S01]  /*dce0*/  IMAD.SHL.U32 R3, R7, 0x8, RZ ;  /* 0x0000000807037824 */ /* 0x000fe200078e00ff */
[----:B------:R-:W-:-:S04]  /*dcf0*/  CS2R R10, SRZ ;  /* 0x00000000000a7805 */ /* 0x000fc8000001ff00 */
[----:B------:R-:W-:Y:S02]  /*dd00*/  IADD3 R58, PT, PT, R13, R3, RZ ;  /* 0x000000030d3a7210 */ /* 0x000fe40007ffe0ff */
[C---:B-1----:R-:W-:Y:S01]  /*dd10*/  LEA R17, P0, R8.reuse, UR6, 0x3 ;  /* 0x0000000608117c11 */ /* 0x042fe2000f8018ff */
[----:B------:R-:W-:Y:S02]  /*dd20*/  ULOP3.LUT UR6, UR38, 0xfffffff8, URZ, 0xc0, !UPT ;  /* 0xfffffff826067892 */ /* 0x000fe4000f8ec0ff */
[----:B0-----:R-:W-:Y:S01]  /*dd30*/  UIADD3 UR4, UP0, UPT, UR4, 0x20, URZ ;  /* 0x0000002004047890 */ /* 0x001fe2000ff1e0ff */
[----:B------:R-:W-:Y:S01]  /*dd40*/  LEA.HI.X R23, R8, UR7, R5, 0x3, P0 ;  /* 0x0000000708177c11 */ /* 0x000fe200080f1c05 */
[----:B------:R-:W-:Y:S02]  /*dd50*/  ULOP3.LUT UR7, UR39, 0x7fffffff, URZ, 0xc0, !UPT ;  /* 0x7fffffff27077892 */ /* 0x000fe4000f8ec0ff */
[----:B------:R-:W-:Y:S01]  /*dd60*/  IMAD.U32 R0, RZ, RZ, UR6 ;  /* 0x00000006ff007e24 */ /* 0x000fe2000f8e00ff */
[----:B------:R-:W-:Y:S01]  /*dd70*/  UIADD3.X UR5, UPT, UPT, URZ, UR5, URZ, UP0, !UPT ;  /* 0x00000005ff057290 */ /* 0x000fe200087fe4ff */
[----:B------:R-:W-:-:S02]  /*dd80*/  IMAD.U32 R57, RZ, RZ, UR6 ;  /* 0x00000006ff397e24 */ /* 0x000fc4000f8e00ff */
[----:B------:R-:W-:Y:S01]  /*dd90*/  IMAD.U32 R14, RZ, RZ, UR4 ;  /* 0x00000004ff0e7e24 */ /* 0x000fe2000f8e00ff */
[----:B------:R-:W-:Y:S02]  /*dda0*/  MOV R3, UR7 ;  /* 0x0000000700037c02 */ /* 0x000fe40008000f00 */
[----:B------:R-:W-:Y:S02]  /*ddb0*/  MOV R59, UR7 ;  /* 0x00000007003b7c02 */ /* 0x000fe40008000f00 */
[----:B------:R-:W-:-:S07]  /*ddc0*/  MOV R15, UR5 ;  /* 0x00000005000f7c02 */ /* 0x000fce0008000f00 */
.L_x_5364:
[----:B------:R-:W-:Y:S01]  /*ddd0*/  IMAD.MOV.U32 R20, RZ, RZ, R17 ;  /* 0x000000ffff147224 */ /* 0x000fe200078e0011 */
[----:B------:R-:W-:Y:S01]  /*dde0*/  MOV R21, R23 ;  /* 0x0000001700157202 */ /* 0x000fe20000000f00 */
        /* <DEDUP_REMOVED lines=12> */
[----:B------:R-:W-:Y:S01]  /*deb0*/  IMAD.X R51, R47, 0x1, R58, P0 ;  /* 0x000000012f337824 */ /* 0x000fe200000e063a */
[----:B------:R-:W-:Y:S02]  /*dec0*/  IADD3 R44, P0, PT, R50, R12, RZ ;  /* 0x0000000c322c7210 */ /* 0x000fe40007f1e0ff */
[----:B------:R-:W5:Y:S04]  /*ded0*/  LDG.E.64 R40, desc[UR36][R14.64] ;  /* 0x000000240e287981 */ /* 0x000f68000c1e1b00 */
[----:B------:R-:W5:Y:S01]  /*dee0*/  LDG.E.64 R38, desc[UR36][R50.64] ;  /* 0x0000002432267981 */ /* 0x000f62000c1e1b00 */
[----:B------:R-:W-:-:S02]  /*def0*/  IADD3.X R45, PT, PT, R51, R58, RZ, P0, !PT ;  /* 0x0000003a332d7210 */ /* 0x000fc400007fe4ff */
[----:B------:R-:W-:-:S03]  /*df00*/  IADD3 R48, P0, PT, R44, R12, RZ ;  /* 0x0000000c2c307210 */ /* 0x000fc60007f1e0ff */
[----:B------:R-:W5:Y:S02]  /*df10*/  LDG.E.64 R42, desc[UR36][R44.64] ;  /* 0x000000242c2a7981 */ /* 0x000f64000c1e1b00 */
        /* <DEDUP_REMOVED lines=17> */
[----:B------:R-:W-:Y:S02]  /*e030*/  IMAD.X R23, R23, 0x1, R56, P1 ;  /* 0x0000000117177824 */ /* 0x000fe400008e0638 */
[----:B------:R-:W-:Y:S02]  /*e040*/  IMAD.X R15, RZ, RZ, R15, P2 ;  /* 0x000000ffff0f7224 */ /* 0x000fe400010e060f */
        /* <DEDUP_REMOVED lines=10> */
[----:B------:R-:W-:-:S05]  /*e0f0*/  IMAD R21, R33, R34, R21 ;  /* 0x0000002221157224 */ /* 0x000fca00078e0215 */
[----:B------:R-:W-:Y:S01]  /*e100*/  IADD3 R11, PT, PT, R11, R21, RZ ;  /* 0x000000150b0b7210 */ /* 0x000fe20007ffe0ff */
[----:B-----5:R-:W-:-:S04]  /*e110*/  IMAD R21, R39, R36, RZ ;  /* 0x0000002427157224 */ /* 0x020fc800078e02ff */
[-C--:B------:R-:W-:Y:S02]  /*e120*/  IMAD R21, R37, R38.reuse, R21 ;  /* 0x0000002625157224 */ /* 0x080fe400078e0215 */
[----:B------:R-:W-:-:S04]  /*e130*/  IMAD.WIDE.U32 R10, R36, R38, R10 ;  /* 0x00000026240a7225 */ /* 0x000fc800078e000a */
        /* <DEDUP_REMOVED lines=19> */
.L_x_5363:
        /* <DEDUP_REMOVED lines=11> */
[----:B------:R-:W-:Y:S01]  /*e320*/  SHF.L.U32 R43, R6, 0x3, RZ ;  /* 0x00000003062b7819 */ /* 0x000fe200000006ff */
[----:B------:R-:W0:Y:S02]  /*e330*/  LDCU.64 UR6, c[0x0][0x5a0] ;  /* 0x0000b400ff0677ac */ /* 0x000e240008000a00 */
[----:B--234-:R-:W-:-:S04]  /*e340*/  IMAD.WIDE.U32 R12, R0, R6, R4 ;  /* 0x00000006000c7225 */ /* 0x01cfc800078e0004 */
[----:B------:R-:W-:-:S04]  /*e350*/  IMAD R15, R0, R7, R14 ;  /* 0x00000007000f7224 */ /* 0x000fc800078e020e */
        /* <DEDUP_REMOVED lines=10> */
[----:B------:R-:W-:Y:S01]  /*e400*/  IADD3 R40, P0, PT, R38, R43, RZ ;  /* 0x0000002b26287210 */ /* 0x000fe20007f1e0ff */
[----:B------:R-:W3:Y:S04]  /*e410*/  LDG.E.64 R28, desc[UR36][R36.64+0x8] ;  /* 0x00000824241c7981 */ /* 0x000ee8000c1e1b00 */
[----:B------:R-:W3:Y:S01]  /*e420*/  LDG.E.64 R30, desc[UR36][R38.64] ;  /* 0x00000024261e7981 */ /* 0x000ee2000c1e1b00 */
[----:B------:R-:W-:Y:S02]  /*e430*/  IADD3.X R41, PT, PT, R39, R13, RZ, P0, !PT ;  /* 0x0000000d27297210 */ /* 0x000fe400007fe4ff */
[----:B------:R-:W-:Y:S01]  /*e440*/  IADD3 R42, P0, PT, R40, R43, RZ ;  /* 0x0000002b282a7210 */ /* 0x000fe20007f1e0ff */
[----:B------:R-:W4:Y:S04]  /*e450*/  LDG.E.64 R14, desc[UR36][R36.64+0x10] ;  /* 0x00001024240e7981 */ /* 0x000f28000c1e1b00 */
[----:B------:R-:W4:Y:S01]  /*e460*/  LDG.E.64 R20, desc[UR36][R40.64] ;  /* 0x0000002428147981 */ /* 0x000f22000c1e1b00 */
[----:B------:R-:W-:-:S03]  /*e470*/  IMAD.X R43, R41, 0x1, R13, P0 ;  /* 0x00000001292b7824 */ /* 0x000fc600000e060d */
[----:B------:R-:W5:Y:S04]  /*e480*/  LDG.E.64 R12, desc[UR36][R36.64+0x18] ;  /* 0x00001824240c7981 */ /* 0x000f68000c1e1b00 */
[----:B------:R-:W5:Y:S01]  /*e490*/  LDG.E.64 R26, desc[UR36][R42.64] ;  /* 0x000000242a1a7981 */ /* 0x000f62000c1e1b00 */
[----:B------:R-:W-:-:S05]  /*e4a0*/  IADD3 R0, P0, PT, R0, 0x4, RZ ;  /* 0x0000000400007810 */ /* 0x000fca0007f1e0ff */
        /* <DEDUP_REMOVED lines=15> */
[----:B------:R-:W-:-:S05]  /*e5a0*/  IMAD.WIDE.U32 R10, R12, R26, R14 ;  /* 0x0000001a0c0a7225 */ /* 0x000fca00078e000e */
[----:B------:R-:W-:-:S07]  /*e5b0*/  IADD3 R11, PT, PT, R11, R17, RZ ;  /* 0x000000110b0b7210 */ /* 0x000fce0007ffe0ff */
.L_x_5365:
        /* <DEDUP_REMOVED lines=33> */
[----:B------:R-:W-:-:S05]  /*e7d0*/  IMAD.WIDE.U32 R10, R30, R12, R10 ;  /* 0x0000000c1e0a7225 */ /* 0x000fca00078e000a */
[----:B------:R-:W-:-:S07]  /*e7e0*/  IADD3 R11, PT, PT, R11, R17, RZ ;  /* 0x000000110b0b7210 */ /* 0x000fce0007ffe0ff */
.L_x_5366:
        /* <DEDUP_REMOVED lines=16> */
[----:B------:R-:W-:-:S04]  /*e8f0*/  IMAD R3, R5, R6, R3 ;  /* 0x0000000605037224 */ /* 0x000fc800078e0203 */
[----:B------:R-:W-:-:S07]  /*e900*/  IMAD.IADD R11, R11, 0x1, R3 ;  /* 0x000000010b0b7824 */ /* 0x000fce00078e0203 */
.L_x_5362:
[----:B0-----:R-:W0:Y:S08]  /*e910*/  LDC.64 R4, c[0x0][0x5c8] ;  /* 0x00017200ff047b82 */ /* 0x001e300000000a00 */
[----:B--234-:R-:W1:Y:S08]  /*e920*/  LDC R12, c[0x0][0x5c0] ;  /* 0x00017000ff0c7b82 */ /* 0x01ce700000000800 */
[----:B------:R-:W2:Y:S01]  /*e930*/  LDC R14, c[0x0][0x5c4] ;  /* 0x00017100ff0e7b82 */ /* 0x000ea20000000800 */
[----:B0-----:R-:W-:-:S04]  /*e940*/  ISETP.GE.U32.AND P0, PT, R4, 0x1, PT ;  /* 0x000000010400780c */ /* 0x001fc80003f06070 */
[----:B------:R-:W-:Y:S02]  /*e950*/  ISETP.GE.AND.EX P0, PT, R5, RZ, PT, P0 ;  /* 0x000000ff0500720c */ /* 0x000fe40003f06300 */
[----:B-1----:R-:W-:Y:S01]  /*e960*/  MOV R21, R12 ;  /* 0x0000000c00157202 */ /* 0x002fe20000000f00 */
[----:B--2---:R-:W-:-:S10]  /*e970*/  IMAD.MOV.U32 R30, RZ, RZ, R14 ;  /* 0x000000ffff1e7224 */ /* 0x004fd400078e000e */
[----:B------:R-:W-:Y:S05]  /*e980*/  @!P0 BRA `(.L_x_5367) ;  /* 0x00000000008c8947 */ /* 0x000fea0003800000 */
[----:B------:R-:W0:Y:S01]  /*e990*/  LDCU.64 UR4, c[0x0][0x5c8] ;  /* 0x0000b900ff0477ac */ /* 0x000e220008000a00 */
[----:B------:R-:W-:Y:S01]  /*e9a0*/  BSSY.RECONVERGENT B0, `(.L_x_5367) ;  /* 0x0000021000007945 */ /* 0x000fe20003800200 */
[-C--:B------:R-:W-:Y:S01]  /*e9b0*/  MOV R15, R12.reuse ;  /* 0x0000000c000f7202 */ /* 0x080fe20000000f00 */
[--C-:B------:R-:W-:Y:S01]  /*e9c0*/  IMAD.MOV.U32 R26, RZ, RZ, R14.reuse ;  /* 0x000000ffff1a7224 */ /* 0x100fe200078e000e */
[----:B------:R-:W-:Y:S01]  /*e9d0*/  MOV R21, R12 ;  /* 0x0000000c00157202 */ /* 0x000fe20000000f00 */
[----:B------:R-:W-:Y:S02]  /*e9e0*/  IMAD.MOV.U32 R30, RZ, RZ, R14 ;  /* 0x000000ffff1e7224 */ /* 0x000fe400078e000e */
[----:B0-----:R-:W-:Y:S01]  /*e9f0*/  IMAD.U32 R17, RZ, RZ, UR4 ;  /* 0x00000004ff117e24 */ /* 0x001fe2000f8e00ff */
[----:B------:R-:W-:-:S07]  /*ea00*/  MOV R28, UR5 ;  /* 0x00000005001c7c02 */ /* 0x000fce0008000f00 */
.L_x_5368:
[--C-:B------:R-:W-:Y:S02]  /*ea10*/  SHF.R.U64 R13, R17, 0x1, R28.reuse ;  /* 0x00000001110d7819 */ /* 0x100fe4000000121c */
[----:B------:R-:W-:Y:S02]  /*ea20*/  SHF.R.U32.HI R20, RZ, 0x1, R28 ;  /* 0x00000001ff147819 */ /* 0x000fe4000001161c */
[C---:B------:R-:W-:Y:S02]  /*ea30*/  SHF.L.U32 R8, R13.reuse, 0x3, RZ ;  /* 0x000000030d087819 */ /* 0x040fe400000006ff */
[----:B------:R-:W-:Y:S02]  /*ea40*/  SHF.L.U64.HI R9, R13, 0x3, R20 ;  /* 0x000000030d097819 */ /* 0x000fe40000010214 */
[----:B------:R-:W-:-:S05]  /*ea50*/  IADD3 R4, P1, PT, R15, R8, RZ ;  /* 0x000000080f047210 */ /* 0x000fca0007f3e0ff */
[----:B------:R-:W-:-:S05]  /*ea60*/  IMAD.X R5, R26, 0x1, R9, P1 ;  /* 0x000000011a057824 */ /* 0x000fca00008e0609 */
[----:B------:R0:W2:Y:S01]  /*ea70*/  LDG.E.64 R6, desc[UR36][R4.64] ;  /* 0x0000002404067981 */ /* 0x0000a2000c1e1b00 */
[----:B------:R-:W-:Y:S02]  /*ea80*/  LOP3.LUT R0, RZ, R13, RZ, 0x33, !PT ;  /* 0x0000000dff007212 */ /* 0x000fe400078e33ff */
[----:B------:R-:W-:Y:S02]  /*ea90*/  LOP3.LUT R3, RZ, R20, RZ, 0x33, !PT ;  /* 0x00000014ff037212 */ /* 0x000fe400078e33ff */
[----:B------:R-:W-:-:S04]  /*eaa0*/  IADD3 R0, P2, PT, R17, R0, RZ ;  /* 0x0000000011007210 */ /* 0x000fc80007f5e0ff */
[----:B------:R-:W-:Y:S02]  /*eab0*/  IADD3.X R3, PT, PT, R28, R3, RZ, P2, !PT ;  /* 0x000000031c037210 */ /* 0x000fe400017fe4ff */
[----:B0-----:R-:W-:-:S05]  /*eac0*/  IADD3 R4, P3, PT, R4, 0x8, RZ ;  /* 0x0000000804047810 */ /* 0x001fca0007f7e0ff */
[----:B------:R-:W-:Y:S01]  /*ead0*/  IMAD.X R5, RZ, RZ, R5, P3 ;  /* 0x000000ffff057224 */ /* 0x000fe200018e0605 */
[----:B--2--5:R-:W-:-:S04]  /*eae0*/  ISETP.GE.U32.AND P1, PT, R6, R10, PT ;  /* 0x0000000a0600720c */ /* 0x024fc80003f26070 */
[----:B------:R-:W-:-:S04]  /*eaf0*/  ISETP.GE.AND.EX P1, PT, R7, R11, PT, P1 ;  /* 0x0000000b0700720c */ /* 0x000fc80003f26310 */
[----:B------:R-:W-:Y:S02]  /*eb00*/  SEL R17, R0, R13, !P1 ;  /* 0x0000000d00117207 */ /* 0x000fe40004800000 */
[----:B------:R-:W-:Y:S02]  /*eb10*/  SEL R28, R3, R20, !P1 ;  /* 0x00000014031c7207 */ /* 0x000fe40004800000 */
[----:B------:R-:W-:Y:S02]  /*eb20*/  ISETP.GT.U32.AND P2, PT, R17, RZ, PT ;  /* 0x000000ff1100720c */ /* 0x000fe40003f44070 */
[----:B------:R-:W-:Y:S02]  /*eb30*/  IADD3 R0, P4, P5, R21, 0x8, R8 ;  /* 0x0000000815007810 */ /* 0x000fe40007d9e008 */
[----:B------:R-:W-:Y:S02]  /*eb40*/  ISETP.GT.AND.EX P2, PT, R28, RZ, PT, P2 ;  /* 0x000000ff1c00720c */ /* 0x000fe40003f44320 */
[----:B------:R-:W-:-:S02]  /*eb50*/  IADD3.X R3, PT, PT, R30, RZ, R9, P4, P5 ;  /* 0x000000ff1e037210 */ /* 0x000fc400027ea409 */
[----:B------:R-:W-:Y:S02]  /*eb60*/  SEL R21, R0, R21, !P1 ;  /* 0x0000001500157207 */ /* 0x000fe40004800000 */
[----:B------:R-:W-:Y:S02]  /*eb70*/  SEL R30, R3, R30, !P1 ;  /* 0x0000001e031e7207 */ /* 0x000fe40004800000 */
[----:B------:R-:W-:Y:S02]  /*eb80*/  SEL R15, R4, R15, !P1 ;  /* 0x0000000f040f7207 */ /* 0x000fe40004800000 */
[----:B------:R-:W-:-:S03]  /*eb90*/  SEL R26, R5, R26, !P1 ;  /* 0x0000001a051a7207 */ /* 0x000fc60004800000 */
[----:B------:R-:W-:Y:S05]  /*eba0*/  @P2 BRA `(.L_x_5368) ;  /* 0xfffffffc00982947 */ /* 0x000fea000383ffff */
[----:B------:R-:W-:Y:S05]  /*ebb0*/  BSYNC.RECONVERGENT B0 ;  /* 0x0000000000007941 */ /* 0x000fea0003800200 */
.L_x_5367:
[----:B------:R-:W-:Y:S05]  /*ebc0*/  @!P0 BRA `(.L_x_5369) ;  /* 0x0000000000708947 */ /* 0x000fea0003800000 */
[----:B------:R-:W-:Y:S01]  /*ebd0*/  BSSY.RECONVERGENT B0, `(.L_x_5369) ;  /* 0x000001b000007945 */ /* 0x000fe20003800200 */
.L_x_5370:
[--C-:B------:R-:W-:Y:S02]  /*ebe0*/  SHF.R.U64 R8, R19, 0x1, R22.reuse ;  /* 0x0000000113087819 */ /* 0x100fe40000001216 */
[----:B------:R-:W-:Y:S02]  /*ebf0*/  SHF.R.U32.HI R15, RZ, 0x1, R22 ;  /* 0x00000001ff0f7819 */ /* 0x000fe40000011616 */
[C---:B------:R-:W-:Y:S02]  /*ec00*/  SHF.L.U32 R9, R8.reuse, 0x3, RZ ;  /* 0x0000000308097819 */ /* 0x040fe400000006ff */
[----:B------:R-:W-:Y:S02]  /*ec10*/  SHF.L.U64.HI R13, R8, 0x3, R15 ;  /* 0x00000003080d7819 */ /* 0x000fe4000001020f */
[----:B------:R-:W-:-:S05]  /*ec20*/  IADD3 R6, P0, PT, R16, R9, RZ ;  /* 0x0000000910067210 */ /* 0x000fca0007f1e0ff */
[----:B------:R-:W-:-:S05]  /*ec30*/  IMAD.X R7, R18, 0x1, R13, P0 ;  /* 0x0000000112077824 */ /* 0x000fca00000e060d */
[----:B------:R-:W2:Y:S01]  /*ec40*/  LDG.E.64 R4, desc[UR36][R6.64] ;  /* 0x0000002406047981 */ /* 0x000ea2000c1e1b00 */
[----:B------:R-:W-:Y:S02]  /*ec50*/  LOP3.LUT R0, RZ, R8, RZ, 0x33, !PT ;  /* 0x00000008ff007212 */ /* 0x000fe400078e33ff */
[----:B------:R-:W-:Y:S02]  /*ec60*/  LOP3.LUT R3, RZ, R15, RZ, 0x33, !PT ;  /* 0x0000000fff037212 */ /* 0x000fe400078e33ff */
[----:B------:R-:W-:Y:S02]  /*ec70*/  IADD3 R19, P1, PT, R19, R0, RZ ;  /* 0x0000000013137210 */ /* 0x000fe40007f3e0ff */
[----:B------:R-:W-:Y:S02]  /*ec80*/  IADD3 R0, P3, P4, R12, 0x8, R9 ;  /* 0x000000080c007810 */ /* 0x000fe40007c7e009 */
[----:B------:R-:W-:Y:S02]  /*ec90*/  IADD3.X R22, PT, PT, R22, R3, RZ, P1, !PT ;  /* 0x0000000316167210 */ /* 0x000fe40000ffe4ff */
[----:B------:R-:W-:-:S02]  /*eca0*/  IADD3.X R3, PT, PT, R14, RZ, R13, P3, P4 ;  /* 0x000000ff0e037210 */ /* 0x000fc40001fe840d */
[----:B--2--5:R-:W-:-:S04]  /*ecb0*/  ISETP.GE.U32.AND P0, PT, R10, R4, PT ;  /* 0x000000040a00720c */ /* 0x024fc80003f06070 */
[----:B------:R-:W-:Y:S02]  /*ecc0*/  ISETP.GE.AND.EX P0, PT, R11, R5, PT, P0 ;  /* 0x000000050b00720c */ /* 0x000fe40003f06300 */
[----:B------:R-:W-:Y:S02]  /*ecd0*/  IADD3 R5, P2, PT, R6, 0x8, RZ ;  /* 0x0000000806057810 */ /* 0x000fe40007f5e0ff */
[----:B------:R-:W-:Y:S02]  /*ece0*/  SEL R19, R8, R19, !P0 ;  /* 0x0000001308137207 */ /* 0x000fe40004000000 */
[----:B------:R-:W-:Y:S01]  /*ecf0*/  SEL R22, R15, R22, !P0 ;  /* 0x000000160f167207 */ /* 0x000fe20004000000 */
[----:B------:R-:W-:Y:S01]  /*ed00*/  IMAD.X R7, RZ, RZ, R7, P2 ;  /* 0x000000ffff077224 */ /* 0x000fe200010e0607 */
[----:B------:R-:W-:Y:S02]  /*ed10*/  ISETP.GT.U32.AND P1, PT, R19, RZ, PT ;  /* 0x000000ff1300720c */ /* 0x000fe40003f24070 */
[----:B------:R-:W-:-:S02]  /*ed20*/  SEL R12, R12, R0, !P0 ;  /* 0x000000000c0c7207 */ /* 0x000fc40004000000 */
[----:B------:R-:W-:Y:S02]  /*ed30*/  ISETP.GT.AND.EX P1, PT, R22, RZ, PT, P1 ;  /* 0x000000ff1600720c */ /* 0x000fe40003f24310 */
[----:B------:R-:W-:Y:S02]  /*ed40*/  SEL R14, R14, R3, !P0 ;  /* 0x000000030e0e7207 */ /* 0x000fe40004000000 */
[----:B------:R-:W-:Y:S02]  /*ed50*/  SEL R16, R16, R5, !P0 ;  /* 0x0000000510107207 */ /* 0x000fe40004000000 */
[----:B------:R-:W-:-:S07]  /*ed60*/  SEL R18, R18, R7, !P0 ;  /* 0x0000000712127207 */ /* 0x000fce0004000000 */
[----:B------:R-:W-:Y:S05]  /*ed70*/  @P1 BRA `(.L_x_5370) ;  /* 0xfffffffc00981947 */ /* 0x000fea000383ffff */
[----:B------:R-:W-:Y:S05]  /*ed80*/  BSYNC.RECONVERGENT B0 ;  /* 0x0000000000007941 */ /* 0x000fea0003800200 */
.L_x_5369:
[----:B------:R-:W0:Y:S01]  /*ed90*/  LDCU.64 UR8, c[0x0][0x5c0] ;  /* 0x0000b800ff0877ac */ /* 0x000e220008000a00 */
[----:B------:R-:W-:Y:S02]  /*eda0*/  IADD3 R4, P0, PT, -R21, R12, RZ ;  /* 0x0000000c15047210 */ /* 0x000fe40007f1e1ff */
[C---:B-----5:R-:W-:Y:S01]  /*edb0*/  SHF.L.U32 R10, R60.reuse, 0x3, RZ ;  /* 0x000000033c0a7819 */ /* 0x060fe200000006ff */
[----:B------:R-:W1:Y:S01]  /*edc0*/  LDCU.128 UR4, c[0x0][0x5d0] ;  /* 0x0000ba00ff0477ac */ /* 0x000e620008000c00 */
[----:B------:R-:W-:Y:S01]  /*edd0*/  SHF.L.U64.HI R60, R60, 0x3, R61 ;  /* 0x000000033c3c7819 */ /* 0x000fe2000001023d */
[----:B------:R-:W-:Y:S01]  /*ede0*/  IMAD.X R5, R14, 0x1, ~R30, P0 ;  /* 0x000000010e057824 */ /* 0x000fe200000e0e1e */
[----:B------:R-:W-:-:S04]  /*edf0*/  PRMT R0, R2, 0x9910, RZ ;  /* 0x0000991002007816 */ /* 0x000fc800000000ff */
[--C-:B------:R-:W-:Y:S02]  /*ee00*/  SHF.R.S64 R4, R4, 0x3, R5.reuse ;  /* 0x0000000304047819 */ /* 0x100fe40000001005 */
[----:B------:R-:W-:Y:S02]  /*ee10*/  SHF.R.S32.HI R5, RZ, 0x3, R5 ;  /* 0x00000003ff057819 */ /* 0x000fe40000011405 */
[----:B0-----:R-:W-:-:S04]  /*ee20*/  IADD3 R8, P1, PT, R21, -UR8, RZ ;  /* 0x8000000815087c10 */ /* 0x001fc8000ff3e0ff */
[----:B------:R-:W-:Y:S02]  /*ee30*/  IADD3.X R3, PT, PT, R30, ~UR9, RZ, P1, !PT ;  /* 0x800000091e037c10 */ /* 0x000fe40008ffe4ff */
[C---:B-1----:R-:W-:Y:S02]  /*ee40*/  IADD3 R6, P0, PT, R10.reuse, UR4, RZ ;  /* 0x000000040a067c10 */ /* 0x042fe4000ff1e0ff */
[----:B------:R-:W-:Y:S02]  /*ee50*/  IADD3 R10, P1, PT, R10, UR6, RZ ;  /* 0x000000060a0a7c10 */ /* 0x000fe4000ff3e0ff */
[C---:B------:R-:W-:Y:S02]  /*ee60*/  IADD3.X R7, PT, PT, R60.reuse, UR5, RZ, P0, !PT ;  /* 0x000000053c077c10 */ /* 0x040fe400087fe4ff */
[----:B------:R-:W-:Y:S02]  /*ee70*/  IADD3.X R11, PT, PT, R60, UR7, RZ, P1, !PT ;  /* 0x000000073c0b7c10 */ /* 0x000fe40008ffe4ff */
[--C-:B------:R-:W-:Y:S01]  /*ee80*/  SHF.R.S64 R8, R8, 0x3, R3.reuse ;  /* 0x0000000308087819 */ /* 0x100fe20000001003 */
[----:B------:R0:W-:Y:S01]  /*ee90*/  STG.E.64 desc[UR36][R6.64], R4 ;  /* 0x0000000406007986 */ /* 0x0001e2000c101b24 */
[----:B------:R-:W-:-:S02]  /*eea0*/  SHF.R.S32.HI R9, RZ, 0x3, R3 ;  /* 0x00000003ff097819 */ /* 0x000fc40000011403 */
[----:B------:R-:W-:-:S03]  /*eeb0*/  ISETP.GT.AND P0, PT, R0, 0x9, PT ;  /* 0x000000090000780c */ /* 0x000fc60003f04270 */
[----:B------:R0:W-:Y:S10]  /*eec0*/  STG.E.64 desc[UR36][R10.64], R8 ;  /* 0x000000080a007986 */ /* 0x0001f4000c101b24 */
[----:B------:R-:W-:Y:S05]  /*eed0*/  @P0 BRA `(.L_x_5371) ;  /* 0x0000000000b80947 */ /* 0x000fea0003800000 */
        /* <DEDUP_REMOVED lines=8> */
[----:B------:R-:W-:Y:S01]  /*ef60*/  STG.E.U8 desc[UR36][R24.64], RZ ;  /* 0x000000ff18007986 */ /* 0x000fe2000c101124 */
[----:B------:R-:W-:Y:S05]  /*ef70*/  EXIT ;  /* 0x000000000000794d */ /* 0x000fea0003800000 */
.L_x_5374:
[----:B------:R-:W-:Y:S01]  /*ef80*/  STG.E.U8 desc[UR36][R24.64], RZ ;  /* 0x000000ff18007986 */ /* 0x000fe2000c101124 */
[----:B------:R-:W-:Y:S05]  /*ef90*/  EXIT ;  /* 0x000000000000794d */ /* 0x000fea0003800000 */
.L_x_5373:
[----:B------:R-:W-:-:S13]  /*efa0*/  ISETP.NE.AND P0, PT, R0, 0x2, PT ;  /* 0x000000020000780c */ /* 0x000fda0003f05270 */
[----:B------:R-:W-:Y:S05]  /*efb0*/  @!P0 BRA `(.L_x_5376) ;  /* 0x0000000000208947 */ /* 0x000fea0003800000 */
[----:B------:R-:W-:-:S13]  /*efc0*/  ISETP.NE.AND P0, PT, R0, 0x3, PT ;  /* 0x000000030000780c */ /* 0x000fda0003f05270 */
[----:B------:R-:W-:Y:S05]  /*efd0*/  @!P0 BRA `(.L_x_5377) ;  /* 0x0000000000108947 */ /* 0x000fea0003800000 */
[----:B------:R-:W-:-:S13]  /*efe0*/  ISETP.NE.AND P0, PT, R0, 0x4, PT ;  /* 0x000000040000780c */ /* 0x000fda0003f05270 */
[----:B------:R-:W-:Y:S05]  /*eff0*/  @P0 BRA `(.L_x_5375) ;  /* 0x0000000400240947 */ /* 0x000fea0003800000 */
[----:B------:R-:W-:Y:S01]  /*f000*/  STG.E.64 desc[UR36][R24.64], RZ ;  /* 0x000000ff18007986 */ /* 0x000fe2000c101b24 */
[----:B------:R-:W-:Y:S05]  /*f010*/  EXIT ;  /* 0x000000000000794d */ /* 0x000fea0003800000 */
.L_x_5377:
[----:B------:R-:W-:Y:S01]  /*f020*/  STG.E desc[UR36][R24.64], RZ ;  /* 0x000000ff18007986 */ /* 0x000fe2000c101924 */
[----:B------:R-:W-:Y:S05]  /*f030*/  EXIT ;  /* 0x000000000000794d */ /* 0x000fea0003800000 */
.L_x_5376:
[----:B------:R-:W-:Y:S01]  /*f040*/  STG.E.U16 desc[UR36][R24.64], RZ ;  /* 0x000000ff18007986 */ /* 0x000fe2000c101524 */
[----:B------:R-:W-:Y:S05]  /*f050*/  EXIT ;  /* 0x000000000000794d */ /* 0x000fea0003800000 */
.L_x_5372:
[----:B------:R-:W-:-:S13]  /*f060*/  ISETP.GT.AND P0, PT, R0, 0x6, PT ;  /* 0x000000060000780c */ /* 0x000fda0003f04270 */
[----:B------:R-:W-:Y:S05]  /*f070*/  @P0 BRA `(.L_x_5378) ;  /* 0x0000000000200947 */ /* 0x000fea0003800000 */
[----:B------:R-:W-:-:S13]  /*f080*/  ISETP.NE.AND P0, PT, R0, 0x5, PT ;  /* 0x000000050000780c */ /* 0x000fda0003f05270 */
[----:B------:R-:W-:Y:S05]  /*f090*/  @!P0 BRA `(.L_x_5379) ;  /* 0x0000000000108947 */ /* 0x000fea0003800000 */
[----:B------:R-:W-:-:S13]  /*f0a0*/  ISETP.NE.AND P0, PT, R0, 0x6, PT ;  /* 0x000000060000780c */ /* 0x000fda0003f05270 */
[----:B------:R-:W-:Y:S05]  /*f0b0*/  @P0 BRA `(.L_x_5375) ;  /* 0x0000000000f40947 */ /* 0x000fea0003800000 */
[----:B------:R-:W-:Y:S01]  /*f0c0*/  STG.E desc[UR36][R24.64], RZ ;  /* 0x000000ff18007986 */ /* 0x000fe2000c101924 */
[----:B------:R-:W-:Y:S05]  /*f0d0*/  EXIT ;  /* 0x000000000000794d */ /* 0x000fea0003800000 */
.L_x_5379:
[----:B------:R-:W-:Y:S01]  /*f0e0*/  STG.E.U16 desc[UR36][R24.64], RZ ;  /* 0x000000ff18007986 */ /* 0x000fe2000c101524 */
[----:B------:R-:W-:Y:S05]  /*f0f0*/  EXIT ;  /* 0x000000000000794d */ /* 0x000fea0003800000 */
.L_x_5378:
        /* <DEDUP_REMOVED lines=8> */
.L_x_5381:
[----:B------:R-:W-:Y:S01]  /*f180*/  STG.E desc[UR36][R24.64], RZ ;  /* 0x000000ff18007986 */ /* 0x000fe2000c101924 */
[----:B------:R-:W-:Y:S05]  /*f190*/  EXIT ;  /* 0x000000000000794d */ /* 0x000fea0003800000 */
.L_x_5380:
[----:B------:R-:W-:Y:S01]  /*f1a0*/  STG.E.64 desc[UR36][R24.64], RZ ;  /* 0x000000ff18007986 */ /* 0x000fe2000c101b24 */
[----:B------:R-:W-:Y:S05]  /*f1b0*/  EXIT ;  /* 0x000000000000794d */ /* 0x000fea0003800000 */
.L_x_5371:
        /* <DEDUP_REMOVED lines=8> */
[----:B------:R-:W-:Y:S01]  /*f240*/  STG.E.U8 desc[UR36][R24.64], RZ ;  /* 0x000000ff18007986 */ /* 0x000fe2000c101124 */
[----:B------:R-:W-:Y:S05]  /*f250*/  EXIT ;  /* 0x000000000000794d */ /* 0x000fea0003800000 */
.L_x_5384:
[----:B------:R-:W-:Y:S01]  /*f260*/  STG.E.128 desc[UR36][R24.64], RZ ;  /* 0x000000ff18007986 */ /* 0x000fe2000c101d24 */
[----:B------:R-:W-:Y:S05]  /*f270*/  EXIT ;  /* 0x000000000000794d */ /* 0x000fea0003800000 */
.L_x_5383:
[----:B------:R-:W-:-:S13]  /*f280*/  ISETP.NE.AND P0, PT, R0, 0xf, PT ;  /* 0x0000000f0000780c */ /* 0x000fda0003f05270 */
[----:B------:R-:W-:Y:S05]  /*f290*/  @!P0 BRA `(.L_x_5385) ;  /* 0x0000000000208947 */ /* 0x000fea0003800000 */
[----:B------:R-:W-:-:S13]  /*f2a0*/  ISETP.NE.AND P0, PT, R0, 0x17, PT ;  /* 0x000000170000780c */ /* 0x000fda0003f05270 */
[----:B------:R-:W-:Y:S05]  /*f2b0*/  @!P0 BRA `(.L_x_5386) ;  /* 0x0000000000108947 */ /* 0x000fea0003800000 */
[----:B------:R-:W-:-:S13]  /*f2c0*/  ISETP.NE.AND P0, PT, R0, 0x18, PT ;  /* 0x000000180000780c */ /* 0x000fda0003f05270 */
[----:B------:R-:W-:Y:S05]  /*f2d0*/  @P0 BRA `(.L_x_5375) ;  /* 0x00000000006c0947 */ /* 0x000fea0003800000 */
[----:B------:R-:W-:Y:S01]  /*f2e0*/  STG.E.U8 desc[UR36][R24.64], RZ ;  /* 0x000000ff18007986 */ /* 0x000fe2000c101124 */
[----:B------:R-:W-:Y:S05]  /*f2f0*/  EXIT ;  /* 0x000000000000794d */ /* 0x000fea0003800000 */
.L_x_5386:
[----:B------:R-:W-:Y:S01]  /*f300*/  STG.E.U8 desc[UR36][R24.64], RZ ;  /* 0x000000ff18007986 */ /* 0x000fe2000c101124 */
[----:B------:R-:W-:Y:S05]  /*f310*/  EXIT ;  /* 0x000000000000794d */ /* 0x000fea0003800000 */
.L_x_5385:
[----:B------:R-:W-:Y:S01]  /*f320*/  STG.E.U16 desc[UR36][R24.64], RZ ;  /* 0x000000ff18007986 */ /* 0x000fe2000c101524 */
[----:B------:R-:W-:Y:S05]  /*f330*/  EXIT ;  /* 0x000000000000794d */ /* 0x000fea0003800000 */
.L_x_5382:
        /* <DEDUP_REMOVED lines=8> */
[----:B------:R-:W-:Y:S01]  /*f3c0*/  STG.E.U16 desc[UR36][R24.64], RZ ;  /* 0x000000ff18007986 */ /* 0x000fe2000c101524 */
[----:B------:R-:W-:Y:S05]  /*f3d0*/  EXIT ;  /* 0x000000000000794d */ /* 0x000fea0003800000 */
.L_x_5389:
[----:B------:R-:W-:Y:S01]  /*f3e0*/  STG.E.U8 desc[UR36][R24.64], RZ ;  /* 0x000000ff18007986 */ /* 0x000fe2000c101124 */
[----:B------:R-:W-:Y:S05]  /*f3f0*/  EXIT ;  /* 0x000000000000794d */ /* 0x000fea0003800000 */
.L_x_5388:
[----:B------:R-:W-:Y:S01]  /*f400*/  STG.E.U8 desc[UR36][R24.64], RZ ;  /* 0x000000ff18007986 */ /* 0x000fe2000c101124 */
[----:B------:R-:W-:Y:S05]  /*f410*/  EXIT ;  /* 0x000000000000794d */ /* 0x000fea0003800000 */
.L_x_5387:
[----:B------:R-:W-:-:S13]  /*f420*/  ISETP.NE.AND P0, PT, R0, 0x1c, PT ;  /* 0x0000001c0000780c */ /* 0x000fda0003f05270 */
[----:B------:R-:W-:Y:S05]  /*f430*/  @!P0 BRA `(.L_x_5390) ;  /* 0x0000000000608947 */ /* 0x000fea0003800000 */
[----:B------:R-:W-:-:S13]  /*f440*/  ISETP.NE.AND P0, PT, R0, 0x1d, PT ;  /* 0x0000001d0000780c */ /* 0x000fda0003f05270 */
[----:B------:R-:W-:Y:S05]  /*f450*/  @!P0 BRA `(.L_x_5391) ;  /* 0x0000000000508947 */ /* 0x000fea0003800000 */
[----:B------:R-:W-:-:S13]  /*f460*/  ISETP.NE.AND P0, PT, R0, 0x2c, PT ;  /* 0x0000002c0000780c */ /* 0x000fda0003f05270 */
[----:B------:R1:W-:Y:S01]  /*f470*/  @!P0 STG.E.U8 desc[UR36][R24.64], RZ ;  /* 0x000000ff18008986 */ /* 0x0003e2000c101124 */
[----:B------:R-:W-:Y:S05]  /*f480*/  @!P0 EXIT ;  /* 0x000000000000894d */ /* 0x000fea0003800000 */
.L_x_5375:
[----:B------:R-:W-:Y:S01]  /*f490*/  MOV R0, 0x100 ;  /* 0x0000010000007802 */ /* 0x000fe20000000f00 */
[----:B------:R-:W2:Y:S01]  /*f4a0*/  LDCU.64 UR4, c[0x4][0xf0] ;  /* 0x01001e00ff0477ac */ /* 0x000ea20008000a00 */
[----:B0-----:R-:W-:Y:S02]  /*f4b0*/  HFMA2 R8, -RZ, RZ, 0, 6.020069122314453125e-06 ;  /* 0x00000065ff087431 */ /* 0x001fe400000001ff */
[----:B------:R-:W-:Y:S01]  /*f4c0*/  IMAD.MOV.U32 R12, RZ, RZ, 0x1 ;  /* 0x00000001ff0c7424 */ /* 0x000fe200078e00ff */
[----:B------:R0:W3:Y:S01]  /*f4d0*/  LDC.64 R2, c[0x4][R0] ;  /* 0x0100000000027b82 */ /* 0x0000e20000000a00 */
[----:B------:R-:W4:Y:S01]  /*f4e0*/  LDCU.64 UR6, c[0x4][0xf8] ;  /* 0x01001f00ff0677ac */ /* 0x000f220008000a00 */
[----:B------:R-:W-:Y:S01]  /*f4f0*/  MOV R13, RZ ;  /* 0x000000ff000d7202 */ /* 0x000fe20000000f00 */
[----:B------:R-:W5:Y:S01]  /*f500*/  LDCU.64 UR8, c[0x4][0x8] ;  /* 0x01000100ff0877ac */ /* 0x000f620008000a00 */
[----:B--2---:R-:W-:Y:S01]  /*f510*/  MOV R4, UR4 ;  /* 0x0000000400047c02 */ /* 0x004fe20008000f00 */
[----:B------:R-:W-:Y:S01]  /*f520*/  IMAD.U32 R5, RZ, RZ, UR5 ;  /* 0x00000005ff057e24 */ /* 0x000fe2000f8e00ff */
[----:B----4-:R-:W-:Y:S01]  /*f530*/  MOV R6, UR6 ;  /* 0x0000000600067c02 */ /* 0x010fe20008000f00 */
[----:B------:R-:W-:Y:S01]  /*f540*/  IMAD.U32 R7, RZ, RZ, UR7 ;  /* 0x00000007ff077e24 */ /* 0x000fe2000f8e00ff */
[----:B-----5:R-:W-:Y:S01]  /*f550*/  MOV R10, UR8 ;  /* 0x00000008000a7c02 */ /* 0x020fe20008000f00 */
[----:B0-----:R-:W-:-:S07]  /*f560*/  IMAD.U32 R11, RZ, RZ, UR9 ;  /* 0x00000009ff0b7e24 */ /* 0x001fce000f8e00ff */
[----:B------:R-:W-:-:S07]  /*f570*/  LEPC R20, `(.L_x_5392) ;  /* 0x000000001014794e */ /* 0x000fce0000000000 */
[----:B-1-3--:R-:W-:Y:S05]  /*f580*/  CALL.ABS.NOINC R2 ;  /* 0x0000000002007343 */ /* 0x00afea0003c00000 */
.L_x_5392:
[----:B------:R-:W-:Y:S05]  /*f590*/  EXIT ;  /* 0x000000000000794d */ /* 0x000fea0003800000 */
.L_x_5391:
[----:B------:R-:W-:Y:S01]  /*f5a0*/  STG.E.64 desc[UR36][R24.64], RZ ;  /* 0x000000ff18007986 */ /* 0x000fe2000c101b24 */
[----:B------:R-:W-:Y:S05]  /*f5b0*/  EXIT ;  /* 0x000000000000794d */ /* 0x000fea0003800000 */
.L_x_5390:
[----:B------:R-:W-:Y:S01]  /*f5c0*/  STG.E desc[UR36][R24.64], RZ ;  /* 0x000000ff18007986 */ /* 0x000fe2000c101924 */
[----:B------:R-:W-:Y:S05]  /*f5d0*/  EXIT ;  /* 0x000000000000794d */ /* 0x000fea0003800000 */
.L_x_5393:
        /* <DEDUP_REMOVED lines=10> */
.L_x_19026:


//--------------------- .text._ZN2at6native27unrolled_elementwise_kernelIZZNS0_73_GLOBAL__N__c8866d80_35_SparseBinaryOpIntersectionKernel_cu_b2145a98_327142_sparse_binary_op_intersection_kernel_implINS2_18CUDAKernelLauncherENS2_36CUDAValueSelectionIntersectionKernelINS2_9LhsProjOpEEElLl0EEEvRNS_6TensorERKS8_SB_RKSt6vectorIlSaIlEERKSt8optionalIS8_ESK_bbENKUlvE3_clEvEUllE_St5arrayIPcLm2EELi4E23TrivialOffsetCalculatorILi1EjESR_NS0_6memory12LoadWithCastILi1EEENSS_13StoreWithCastILi1EEEEEviT_T0_T2_T3_T4_T5_ --------------------------
	.section	.text._ZN2at6native27unrolled_elementwise_kernelIZZNS0_73_GLOBAL__N__c8866d80_35_SparseBinaryOpIntersectionKernel_cu_b2145a98_327142_sparse_binary_op_intersection_kernel_implINS2_18CUDAKernelLauncherENS2_36CUDAValueSelectionIntersectionKernelINS2_9LhsProjOpEEElLl0EEEvRNS_6TensorERKS8_SB_RKSt6vectorIlSaIlEERKSt8optionalIS8_ESK_bbENKUlvE3_clEvEUllE_St5arrayIPcLm2EELi4E23TrivialOffsetCalculatorILi1EjESR_NS0_6memory12LoadWithCastILi1EEENSS_13StoreWithCastILi1EEEEEviT_T0_T2_T3_T4_T5_,"ax",@progbits
	.align	128
        .global         _ZN2at6native27unrolled_elementwise_kernelIZZNS0_73_GLOBAL__N__c8866d80_35_SparseBinaryOpIntersectionKernel_cu_b2145a98_327142_sparse_binary_op_intersection_kernel_implINS2_18CUDAKernelLauncherENS2_36CUDAValueSelectionIntersectionKernelINS2_9LhsProjOpEEElLl0EEEvRNS_6TensorERKS8_SB_RKSt6vectorIlSaIlEERKSt8optionalIS8_ESK_bbENKUlvE3_clEvEUllE_St5arrayIPcLm2EELi4E23TrivialOffsetCalculatorILi1EjESR_NS0_6memory12LoadWithCastILi1EEENSS_13StoreWithCastILi1EEEEEviT_T0_T2_T3_T4_T5_
        .type           _ZN2at6native27unrolled_elementwise_kernelIZZNS0_73_GLOBAL__N__c8866d80_35_SparseBinaryOpIntersectionKernel_cu_b2145a98_327142_sparse_binary_op_intersection_kernel_implINS2_18CUDAKernelLauncherENS2_36CUDAValueSelectionIntersectionKernelINS2_9LhsProjOpEEElLl0EEEvRNS_6TensorERKS8_SB_RKSt6vectorIlSaIlEERKSt8optionalIS8_ESK_bbENKUlvE3_clEvEUllE_St5arrayIPcLm2EELi4E23TrivialOffsetCalculatorILi1EjESR_NS0_6memory12LoadWithCastILi1EEENSS_13StoreWithCastILi1EEEEEviT_T0_T2_T3_T4_T5_,@function
        .size           _ZN2at6native27unrolled_elementwise_kernelIZZNS0_73_GLOBAL__N__c8866d80_35_SparseBinaryOpIntersectionKernel_cu_b2145a98_327142_sparse_binary_op_intersection_kernel_implINS2_18CUDAKernelLauncherENS2_36CUDAValueSelectionIntersectionKernelINS2_9LhsProjOpEEElLl0EEEvRNS_6TensorERKS8_SB_RKSt6vectorIlSaIlEERKSt8optionalIS8_ESK_bbENKUlvE3_clEvEUllE_St5arrayIPcLm2EELi4E23TrivialOffsetCalculatorILi1EjESR_NS0_6memory12LoadWithCastILi1EEENSS_13StoreWithCastILi1EEEEEviT_T0_T2_T3_T4_T5_,(.L_x_19027 - _ZN2at6native27unrolled_elementwise_kernelIZZNS0_73_GLOBAL__N__c8866d80_35_SparseBinaryOpIntersectionKernel_cu_b2145a98_327142_sparse_binary_op_intersection_kernel_implINS2_18CUDAKernelLauncherENS2_36CUDAValueSelectionIntersectionKernelINS2_9LhsProjOpEEElLl0EEEvRNS_6TensorERKS8_SB_RKSt6vectorIlSaIlEERKSt8optionalIS8_ESK_bbENKUlvE3_clEvEUllE_St5arrayIPcLm2EELi4E23TrivialOffsetCalculatorILi1EjESR_NS0_6memory12LoadWithCastILi1EEENSS_13StoreWithCastILi1EEEEEviT_T0_T2_T3_T4_T5_)
        .other          _ZN2at6native27unrolled_elementwise_kernelIZZNS0_73_GLOBAL__N__c8866d80_35_SparseBinaryOpIntersectionKernel_cu_b2145a98_327142_sparse_binary_op_intersection_kernel_implINS2_18CUDAKernelLauncherENS2_36CUDAValueSelectionIntersectionKernelINS2_9LhsProjOpEEElLl0EEEvRNS_6TensorERKS8_SB_RKSt6vectorIlSaIlEERKSt8optionalIS8_ESK_bbENKUlvE3_clEvEUllE_St5arrayIPcLm2EELi4E23TrivialOffsetCalculatorILi1EjESR_NS0_6memory12LoadWithCastILi1EEENSS_13StoreWithCastILi1EEEEEviT_T0_T2_T3_T4_T5_,@"STO_CUDA_ENTRY STV_DEFAULT"
_ZN2at6native27unrolled_elementwise_kernelIZZNS0_73_GLOBAL__N__c8866d80_35_SparseBinaryOpIntersectionKernel_cu_b2145a98_327142_sparse_binary_op_intersection_kernel_implINS2_18CUDAKernelLauncherENS2_36CUDAValueSelectionIntersectionKernelINS2_9LhsProjOpEEElLl0EEEvRNS_6TensorERKS8_SB_RKSt6vectorIlSaIlEERKSt8optionalIS8_ESK_bbENKUlvE3_clEvEUllE_St5arrayIPcLm2EELi4E23TrivialOffsetCalculatorILi1EjESR_NS0_6memory12LoadWithCastILi1EEENSS_13StoreWithCastILi1EEEEEviT_T0_T2_T3_T4_T5_:
.text._ZN2at6native27unrolled_elementwise_kernelIZZNS0_73_GLOBAL__N__c8866d80_35_SparseBinaryOpIntersectionKernel_cu_b2145a98_327142_sparse_binary_op_intersection_kernel_implINS2_18CUDAKernelLauncherENS2_36CUDAValueSelectionIntersectionKernelINS2_9LhsProjOpEEElLl0EEEvRNS_6TensorERKS8_SB_RKSt6vectorIlSaIlEERKSt8optionalIS8_ESK_bbENKUlvE3_clEvEUllE_St5arrayIPcLm2EELi4E23TrivialOffsetCalculatorILi1EjESR_NS0_6memory12LoadWithCastILi1EEENSS_13StoreWithCastILi1EEEEEviT_T0_T2_T3_T4_T5_:
[----:B------:R-:W0:Y:S01]  /*0000*/  LDC R1, c[0x0][0x37c] ;  /* 0x0000df00ff017b82 */ /* 0x000e220000000800 */
[----:B------:R-:W1:Y:S07]  /*0010*/  S2R R2, SR_CTAID.X ;  /* 0x0000000000027919 */ /* 0x000e6e0000002500 */
[----:B------:R-:W1:Y:S01]  /*0020*/  LDC R3, c[0x0][0x380] ;  /* 0x0000e000ff037b82 */ /* 0x000e620000000800 */
[----:B------:R-:W2:Y:S01]  /*0030*/  LDCU.64 UR4, c[0x0][0x3c0] ;  /* 0x00007800ff0477ac */ /* 0x000ea20008000a00 */
[----:B------:R-:W-:Y:S01]  /*0040*/  BSSY.RECONVERGENT B6, `(.L_x_5394) ;  /* 0x00000f7000067945 */ /* 0x000fe20003800200 */
[----:B------:R-:W3:Y:S01]  /*0050*/  S2R R33, SR_TID.X ;  /* 0x0000000000217919 */ /* 0x000ee20000002100 */
[----:B------:R-:W-:Y:S01]  /*0060*/  CS2R R16, SRZ ;  /* 0x0000000000107805 */ /* 0x000fe2000001ff00 */
[----:B------:R-:W4:Y:S01]  /*0070*/  LDCU.64 UR6, c[0x0][0x3b8] ;  /* 0x00007700ff0677ac */ /* 0x000f220008000a00 */
[----:B------:R-:W0:Y:S01]  /*0080*/  LDCU.64 UR36, c[0x0][0x358] ;  /* 0x00006b00ff2477ac */ /* 0x000e220008000a00 */
[----:B------:R-:W0:Y:S01]  /*0090*/  LDCU.U8 UR38, c[0x0][0x3f4] ;  /* 0x00007e80ff2677ac */ /* 0x000e220008000000 */
[----:B--2---:R-:W-:-:S02]  /*00a0*/  IMAD.U32 R26, RZ, RZ, UR4 ;  /* 0x00000004ff1a7e24 */ /* 0x004fc4000f8e00ff */
[----:B------:R-:W-:Y:S02]  /*00b0*/  IMAD.U32 R27, RZ, RZ, UR5 ;  /* 0x00000005ff1b7e24 */ /* 0x000fe4000f8e00ff */
[----:B----4-:R-:W-:Y:S02]  /*00c0*/  IMAD.U32 R28, RZ, RZ, UR6 ;  /* 0x00000006ff1c7e24 */ /* 0x010fe4000f8e00ff */
[----:B------:R-:W-:Y:S02]  /*00d0*/  IMAD.U32 R29, RZ, RZ, UR7 ;  /* 0x00000007ff1d7e24 */ /* 0x000fe4000f8e00ff */
[----:B-1----:R-:W-:Y:S02]  /*00e0*/  IMAD R24, R2, -0x200, R3 ;  /* 0xfffffe0002187824 */ /* 0x002fe400078e0203 */
[----:B---3--:R-:W-:-:S03]  /*00f0*/  IMAD.MOV.U32 R31, RZ, RZ, R33 ;  /* 0x000000ffff1f7224 */ /* 0x008fc600078e0021 */
[----:B------:R-:W-:-:S13]  /*0100*/  ISETP.GE.AND P0, PT, R33, R24, PT ;  /* 0x000000182100720c */ /* 0x000fda0003f06270 */
[----:B0-----:R-:W-:Y:S05]  /*0110*/  @P0 BRA `(.L_x_5395) ;  /* 0x0000000c00a40947 */ /* 0x001fea0003800000 */
[----:B------:R-:W0:Y:S01]  /*0120*/  LDC.64 R4, c[0x0][0x3e8] ;  /* 0x0000fa00ff047b82 */ /* 0x000e220000000a00 */
[----:B------:R-:W1:Y:S01]  /*0130*/  LDCU UR5, c[0x0][0x3f8] ;  /* 0x00007f00ff0577ac */ /* 0x000e620008000800 */
[----:B------:R-:W-:Y:S01]  /*0140*/  IMAD R0, R2, 0x200, R31 ;  /* 0x0000020002007824 */ /* 0x000fe200078e021f */
[----:B------:R-:W-:-:S04]  /*0150*/  UPRMT UR4, UR38, 0x9910, URZ ;  /* 0x0000991026047896 */ /* 0x000fc800080000ff */
[----:B------:R-:W-:Y:S01]  /*0160*/  UISETP.GT.AND UP0, UPT, UR4, 0x9, UPT ;  /* 0x000000090400788c */ /* 0x000fe2000bf04270 */
[----:B-1----:R-:W-:-:S05]  /*0170*/  IMAD R3, R0, UR5, RZ ;  /* 0x0000000500037c24 */ /* 0x002fca000f8e02ff */
[----:B0-----:R-:W-:-:S05]  /*0180*/  IADD3 R4, P0, PT, R3, R4, RZ ;  /* 0x0000000403047210 */ /* 0x001fca0007f1e0ff */
[----:B------:R-:W-:Y:S01]  /*0190*/  IMAD.X R5, RZ, RZ, R5, P0 ;  /* 0x000000ffff057224 */ /* 0x000fe200000e0605 */
        /* <DEDUP_REMOVED lines=12> */
.L_x_5399:
[----:B------:R1:W5:Y:S01]  /*0260*/  LDG.E.U8 R16, desc[UR36][R4.64] ;  /* 0x0000002404107981 */ /* 0x000362000c1e1100 */
[----:B------:R-:W-:Y:S01]  /*0270*/  IMAD.MOV.U32 R17, RZ, RZ, RZ ;  /* 0x000000ffff117224 */ /* 0x000fe200078e00ff */
[----:B------:R-:W-:Y:S06]  /*0280*/  BRA `(.L_x_5401) ;  /* 0x0000000c00447947 */ /* 0x000fec0003800000 */
.L_x_5398:
        /* <DEDUP_REMOVED lines=8> */
.L_x_5403:
[----:B------:R-:W2:Y:S02]  /*0310*/  LDG.E R16, desc[UR36][R4.64] ;  /* 0x0000002404107981 */ /* 0x000ea4000c1e1900 */
[----:B--2---:R-:W-:Y:S01]  /*0320*/  SHF.R.S32.HI R17, RZ, 0x1f, R16 ;  /* 0x0000001fff117819 */ /* 0x004fe20000011410 */
[----:B------:R-:W-:Y:S06]  /*0330*/  BRA `(.L_x_5401) ;  /* 0x0000000c00187947 */ /* 0x000fec0003800000 */
.L_x_5402:
[----:B------:R-:W2:Y:S02]  /*0340*/  LDG.E.S16 R16, desc[UR36][R4.64] ;  /* 0x0000002404107981 */ /* 0x000ea4000c1e1700 */
[----:B--2---:R-:W-:Y:S01]  /*0350*/  SHF.R.S32.HI R17, RZ, 0x1f, R16 ;  /* 0x0000001fff117819 */ /* 0x004fe20000011410 */
[----:B------:R-:W-:Y:S06]  /*0360*/  BRA `(.L_x_5401) ;  /* 0x0000000c000c7947 */ /* 0x000fec0003800000 */
.L_x_5397:
[----:B------:R-:W-:-:S09]  /*0370*/  UISETP.GT.AND UP0, UPT, UR4, 0x6, UPT ;  /* 0x000000060400788c */ /* 0x000fd2000bf04270 */
[----:B------:R-:W-:Y:S05]  /*0380*/  BRA.U UP0, `(.L_x_5404) ;  /* 0x00000001002c7547 */ /* 0x000fea000b800000 */
[----:B------:R-:W-:-:S09]  /*0390*/  UISETP.NE.AND UP0, UPT, UR4, 0x5, UPT ;  /* 0x000000050400788c */ /* 0x000fd2000bf05270 */
[----:B------:R-:W-:Y:S05]  /*03a0*/  BRA.U !UP0, `(.L_x_5405) ;  /* 0x0000000108147547 */ /* 0x000fea000b800000 */
[----:B------:R-:W-:-:S09]  /*03b0*/  UISETP.NE.AND UP0, UPT, UR4, 0x6, UPT ;  /* 0x000000060400788c */ /* 0x000fd2000bf05270 */
[----:B------:R-:W-:Y:S05]  /*03c0*/  BRA.U UP0, `(.L_x_5400) ;  /* 0x0000000900707547 */ /* 0x000fea000b800000 */
[----:B------:R-:W2:Y:S02]  /*03d0*/  LDG.E R4, desc[UR36][R4.64] ;  /* 0x0000002404047981 */ /* 0x000ea4000c1e1900 */
[----:B--2---:R0:W1:Y:S01]  /*03e0*/  F2I.S64.TRUNC R16, R4 ;  /* 0x0000000400107311 */ /* 0x004062000020d900 */
[----:B------:R-:W-:Y:S05]  /*03f0*/  BRA `(.L_x_5401) ;  /* 0x0000000800e87947 */ /* 0x000fea0003800000 */
.L_x_5405:
[----:B------:R-:W2:Y:S02]  /*0400*/  LDG.E.U16 R4, desc[UR36][R4.64] ;  /* 0x0000002404047981 */ /* 0x000ea4000c1e1500 */
[----:B--2---:R-:W-:-:S06]  /*0410*/  HADD2.F32 R16, -RZ, R4.H0_H0 ;  /* 0x20000004ff107230 */ /* 0x004fcc0000004100 */
[----:B------:R-:W0:Y:S01]  /*0420*/  F2I.S64.TRUNC R16, R16 ;  /* 0x0000001000107311 */ /* 0x000e22000020d900 */
[----:B------:R-:W-:Y:S05]  /*0430*/  BRA `(.L_x_5401) ;  /* 0x0000000800d87947 */ /* 0x000fea0003800000 */
.L_x_5404:
[----:B------:R-:W-:-:S09]  /*0440*/  UISETP.NE.AND UP0, UPT, UR4, 0x7, UPT ;  /* 0x000000070400788c */ /* 0x000fd2000bf05270 */
[----:B------:R-:W-:Y:S05]  /*0450*/  BRA.U !UP0, `(.L_x_5406) ;  /* 0x00000001082c7547 */ /* 0x000fea000b800000 */
[----:B------:R-:W-:-:S09]  /*0460*/  UISETP.NE.AND UP0, UPT, UR4, 0x8, UPT ;  /* 0x000000080400788c */ /* 0x000fd2000bf05270 */
[----:B------:R-:W-:Y:S05]  /*0470*/  BRA.U !UP0, `(.L_x_5407) ;  /* 0x0000000108147547 */ /* 0x000fea000b800000 */
[----:B------:R-:W-:-:S09]  /*0480*/  UISETP.NE.AND UP0, UPT, UR4, 0x9, UPT ;  /* 0x000000090400788c */ /* 0x000fd2000bf05270 */
[----:B------:R-:W-:Y:S05]  /*0490*/  BRA.U UP0, `(.L_x_5400) ;  /* 0x00000009003c7547 */ /* 0x000fea000b800000 */
[----:B------:R-:W2:Y:S02]  /*04a0*/  LDG.E R4, desc[UR36][R4.64] ;  /* 0x0000002404047981 */ /* 0x000ea4000c1e1900 */
[----:B--2---:R0:W1:Y:S01]  /*04b0*/  F2I.S64.TRUNC R16, R4 ;  /* 0x0000000400107311 */ /* 0x004062000020d900 */
[----:B------:R-:W-:Y:S05]  /*04c0*/  BRA `(.L_x_5401) ;  /* 0x0000000800b47947 */ /* 0x000fea0003800000 */
.L_x_5407:
[----:B------:R-:W2:Y:S02]  /*04d0*/  LDG.E.U16 R4, desc[UR36][R4.64] ;  /* 0x0000002404047981 */ /* 0x000ea4000c1e1500 */
[----:B--2---:R-:W-:-:S06]  /*04e0*/  HADD2.F32 R16, -RZ, R4.H0_H0 ;  /* 0x20000004ff107230 */ /* 0x004fcc0000004100 */
[----:B------:R-:W4:Y:S01]  /*04f0*/  F2I.S64.TRUNC R16, R16 ;  /* 0x0000001000107311 */ /* 0x000f22000020d900 */
[----:B------:R-:W-:Y:S05]  /*0500*/  BRA `(.L_x_5401) ;  /* 0x0000000800a47947 */ /* 0x000fea0003800000 */
.L_x_5406:
[----:B------:R-:W2:Y:S02]  /*0510*/  LDG.E.64 R4, desc[UR36][R4.64] ;  /* 0x0000002404047981 */ /* 0x000ea4000c1e1b00 */
[----:B--2---:R2:W3:Y:S01]  /*0520*/  F2I.S64.F64.TRUNC R16, R4 ;  /* 0x0000000400107311 */ /* 0x0044e2000030d900 */
[----:B------:R-:W-:Y:S05]  /*0530*/  BRA `(.L_x_5401) ;  /* 0x0000000800987947 */ /* 0x000fea0003800000 */
.L_x_5396:
        /* <DEDUP_REMOVED lines=9> */
[----:B------:R-:W-:Y:S01]  /*05d0*/  IMAD.MOV.U32 R17, RZ, RZ, RZ ;  /* 0x000000ffff117224 */ /* 0x000fe200078e00ff */
[----:B--2---:R-:W-:-:S04]  /*05e0*/  ISETP.NE.AND P0, PT, R4, RZ, PT ;  /* 0x000000ff0400720c */ /* 0x004fc80003f05270 */
[----:B------:R-:W-:Y:S01]  /*05f0*/  SEL R16, RZ, 0x1, !P0 ;  /* 0x00000001ff107807 */ /* 0x000fe20004000000 */
[----:B------:R-:W-:Y:S08]  /*0600*/  BRA `(.L_x_5401) ;  /* 0x0000000800647947 */ /* 0x000ff00003800000 */
.L_x_5410:
[----:B------:R-:W2:Y:S02]  /*0610*/  LDG.E.64 R4, desc[UR36][R4.64] ;  /* 0x0000002404047981 */ /* 0x000ea4000c1e1b00 */
[----:B--2---:R0:W1:Y:S01]  /*0620*/  F2I.S64.F64.TRUNC R16, R4 ;  /* 0x0000000400107311 */ /* 0x004062000030d900 */
[----:B------:R-:W-:Y:S05]  /*0630*/  BRA `(.L_x_5401) ;  /* 0x0000000800587947 */ /* 0x000fea0003800000 */
.L_x_5409:
        /* <DEDUP_REMOVED lines=11> */
[----:B------:R-:W0:Y:S02]  /*06f0*/  FLO.U32 R6, R3 ;  /* 0x0000000300067300 */ /* 0x000e2400000e0000 */
[----:B0-----:R-:W-:-:S05]  /*0700*/  IMAD.MOV R6, RZ, RZ, -R6 ;  /* 0x000000ffff067224 */ /* 0x001fca00078e0a06 */
[----:B------:R-:W-:-:S05]  /*0710*/  VIADDMNMX.U32 R6, R6, R7, 0x4, !PT ;  /* 0x0000000406067446 */ /* 0x000fca0007800007 */
[----:B------:R-:W-:-:S04]  /*0720*/  VIADD R6, R6, 0xfffffffc ;  /* 0xfffffffc06067836 */ /* 0x000fc80000000000 */
[----:B------:R-:W-:Y:S01]  /*0730*/  IMAD.SHL.U32 R8, R6, 0x800000, RZ ;  /* 0x0080000006087824 */ /* 0x000fe200078e00ff */
[C---:B------:R-:W-:Y:S01]  /*0740*/  SHF.L.U32 R7, R3.reuse, R6, RZ ;  /* 0x0000000603077219 */ /* 0x040fe200000006ff */
[----:B------:R-:W-:-:S03]  /*0750*/  VIADD R6, R3, 0x1000000 ;  /* 0x0100000003067836 */ /* 0x000fc60000000000 */
[----:B------:R-:W-:Y:S02]  /*0760*/  LEA.HI R7, R7, -R8, RZ, 0x1c ;  /* 0x8000000807077211 */ /* 0x000fe400078fe0ff */
[----:B------:R-:W-:-:S03]  /*0770*/  SHF.R.S32.HI R6, RZ, 0x8, R6 ;  /* 0x00000008ff067819 */ /* 0x000fc60000011406 */
[----:B------:R-:W-:-:S05]  /*0780*/  VIADD R7, R7, 0x3c000000 ;  /* 0x3c00000007077836 */ /* 0x000fca0000000000 */
[----:B------:R-:W-:-:S04]  /*0790*/  LOP3.LUT R6, R7, 0x7f800000, R6, 0xf8, !PT ;  /* 0x7f80000007067812 */ /* 0x000fc800078ef806 */
[----:B------:R-:W-:-:S04]  /*07a0*/  SEL R3, R6, RZ, P0 ;  /* 0x000000ff06037207 */ /* 0x000fc80000000000 */
[----:B------:R-:W-:-:S04]  /*07b0*/  LOP3.LUT R3, R3, 0x80000000, R0, 0xf8, !PT ;  /* 0x8000000003037812 */ /* 0x000fc800078ef800 */
[----:B------:R0:W1:Y:S01]  /*07c0*/  F2I.S64.TRUNC R16, R3 ;  /* 0x0000000300107311 */ /* 0x000062000020d900 */
[----:B------:R-:W-:Y:S05]  /*07d0*/  BRA `(.L_x_5401) ;  /* 0x0000000400f07947 */ /* 0x000fea0003800000 */
.L_x_5412:
[----:B------:R-:W2:Y:S02]  /*07e0*/  LDG.E.U8 R4, desc[UR36][R4.64] ;  /* 0x0000002404047981 */ /* 0x000ea4000c1e1100 */
[C---:B--2---:R-:W-:Y:S02]  /*07f0*/  IMAD.SHL.U32 R3, R4.reuse, 0x2000000, RZ ;  /* 0x0200000004037824 */ /* 0x044fe400078e00ff */
[----:B------:R-:W-:-:S03]  /*0800*/  IMAD.SHL.U32 R6, R4, 0x100, RZ ;  /* 0x0000010004067824 */ /* 0x000fc600078e00ff */
        /* <DEDUP_REMOVED lines=9> */
[----:B------:R0:W1:Y:S01]  /*08a0*/  F2I.S64.TRUNC R16, R0 ;  /* 0x0000000000107311 */ /* 0x000062000020d900 */
[----:B------:R-:W-:Y:S05]  /*08b0*/  BRA `(.L_x_5401) ;  /* 0x0000000400b87947 */ /* 0x000fea0003800000 */
.L_x_5411:
[----:B------:R-:W2:Y:S02]  /*08c0*/  LDG.E.U16 R16, desc[UR36][R4.64] ;  /* 0x0000002404107981 */ /* 0x000ea4000c1e1500 */
[----:B--2---:R-:W-:-:S06]  /*08d0*/  IMAD.U32 R16, R16, 0x10000, RZ ;  /* 0x0001000010107824 */ /* 0x004fcc00078e00ff */
[----:B------:R-:W0:Y:S01]  /*08e0*/  F2I.S64.TRUNC R16, R16 ;  /* 0x0000001000107311 */ /* 0x000e22000020d900 */
[----:B------:R-:W-:Y:S05]  /*08f0*/  BRA `(.L_x_5401) ;  /* 0x0000000400a87947 */ /* 0x000fea0003800000 */
.L_x_5408:
        /* <DEDUP_REMOVED lines=11> */
.L_x_5415:
        /* <DEDUP_REMOVED lines=15> */
[----:B------:R-:W0:Y:S02]  /*0aa0*/  FLO.U32 R4, R0 ;  /* 0x0000000000047300 */ /* 0x000e2400000e0000 */
[----:B0-----:R-:W-:-:S04]  /*0ab0*/  IADD3 R4, PT, PT, -R4, 0x1f, RZ ;  /* 0x0000001f04047810 */ /* 0x001fc80007ffe1ff */
[----:B------:R-:W-:Y:S01]  /*0ac0*/  IADD3 R3, PT, PT, R3, 0x1d, -R4 ;  /* 0x0000001d03037810 */ /* 0x000fe20007ffe804 */
[----:B------:R-:W-:-:S05]  /*0ad0*/  VIADD R5, R4, 0xffffffe4 ;  /* 0xffffffe404057836 */ /* 0x000fca0000000000 */
[----:B------:R-:W-:-:S04]  /*0ae0*/  SHF.L.U32 R5, R0, R5, RZ ;  /* 0x0000000500057219 */ /* 0x000fc800000006ff */
[----:B------:R-:W-:-:S07]  /*0af0*/  LOP3.LUT R0, R5, 0x7, RZ, 0xc0, !PT ;  /* 0x0000000705007812 */ /* 0x000fce00078ec0ff */
.L_x_5419:
[----:B------:R-:W-:Y:S05]  /*0b00*/  BSYNC.RECONVERGENT B1 ;  /* 0x0000000000017941 */ /* 0x000fea0003800200 */
.L_x_5418:
[----:B------:R-:W-:Y:S01]  /*0b10*/  IMAD.SHL.U32 R0, R0, 0x100000, RZ ;  /* 0x0010000000007824 */ /* 0x000fe200078e00ff */
[----:B------:R-:W-:-:S04]  /*0b20*/  LEA R3, R3, 0x3b800000, 0x17 ;  /* 0x3b80000003037811 */ /* 0x000fc800078eb8ff */
[----:B------:R-:W-:-:S07]  /*0b30*/  LOP3.LUT R16, R3, R0, R7, 0xfe, !PT ;  /* 0x0000000003107212 */ /* 0x000fce00078efe07 */
.L_x_5417:
[----:B------:R-:W-:Y:S05]  /*0b40*/  BSYNC.RECONVERGENT B0 ;  /* 0x0000000000007941 */ /* 0x000fea0003800200 */
.L_x_5416:
[----:B------:R-:W0:Y:S01]  /*0b50*/  F2I.S64.TRUNC R16, R16 ;  /* 0x0000001000107311 */ /* 0x000e22000020d900 */
[----:B------:R-:W-:Y:S05]  /*0b60*/  BRA `(.L_x_5401) ;  /* 0x00000004000c7947 */ /* 0x000fea0003800000 */
.L_x_5414:
        /* <DEDUP_REMOVED lines=21> */
.L_x_5423:
[----:B------:R-:W-:Y:S05]  /*0cc0*/  BSYNC.RECONVERGENT B1 ;  /* 0x0000000000017941 */ /* 0x000fea0003800200 */
.L_x_5422:
[----:B------:R-:W-:Y:S01]  /*0cd0*/  IMAD.SHL.U32 R0, R0, 0x200000, RZ ;  /* 0x0020000000007824 */ /* 0x000fe200078e00ff */
[----:B------:R-:W-:-:S04]  /*0ce0*/  LEA R3, R3, 0x37800000, 0x17 ;  /* 0x3780000003037811 */ /* 0x000fc800078eb8ff */
[----:B------:R-:W-:-:S07]  /*0cf0*/  LOP3.LUT R16, R3, R0, R7, 0xfe, !PT ;  /* 0x0000000003107212 */ /* 0x000fce00078efe07 */
.L_x_5421:
[----:B------:R-:W-:Y:S05]  /*0d00*/  BSYNC.RECONVERGENT B0 ;  /* 0x0000000000007941 */ /* 0x000fea0003800200 */
.L_x_5420:
[----:B------:R-:W0:Y:S01]  /*0d10*/  F2I.S64.TRUNC R16, R16 ;  /* 0x0000001000107311 */ /* 0x000e22000020d900 */
[----:B------:R-:W-:Y:S05]  /*0d20*/  BRA `(.L_x_5401) ;  /* 0x00000000009c7947 */ /* 0x000fea0003800000 */
.L_x_5413:
[----:B------:R-:W-:-:S09]  /*0d30*/  UISETP.NE.AND UP0, UPT, UR4, 0x1c, UPT ;  /* 0x0000001c0400788c */ /* 0x000fd2000bf05270 */
[----:B------:R-:W-:Y:S05]  /*0d40*/  BRA.U !UP0, `(.L_x_5424) ;  /* 0x00000001088c7547 */ /* 0x000fea000b800000 */
[----:B------:R-:W-:-:S09]  /*0d50*/  UISETP.NE.AND UP0, UPT, UR4, 0x1d, UPT ;  /* 0x0000001d0400788c */ /* 0x000fd2000bf05270 */
[----:B------:R-:W-:Y:S05]  /*0d60*/  BRA.U !UP0, `(.L_x_5425) ;  /* 0x00000001087c7547 */ /* 0x000fea000b800000 */
[----:B------:R-:W-:-:S09]  /*0d70*/  UISETP.NE.AND UP0, UPT, UR4, 0x2c, UPT ;  /* 0x0000002c0400788c */ /* 0x000fd2000bf05270 */
[----:B------:R-:W-:Y:S05]  /*0d80*/  BRA.U !UP0, `(.L_x_5426) ;  /* 0x0000000108487547 */ /* 0x000fea000b800000 */
.L_x_5400:
[----:B------:R-:W-:Y:S01]  /*0d90*/  MOV R0, 0x100 ;  /* 0x0000010000007802 */ /* 0x000fe20000000f00 */
[----:B------:R-:W0:Y:S01]  /*0da0*/  LDCU.64 UR4, c[0x4][0xf0] ;  /* 0x01001e00ff0477ac */ /* 0x000e220008000a00 */
[----:B------:R-:W-:Y:S02]  /*0db0*/  IMAD.MOV.U32 R8, RZ, RZ, 0x4e ;  /* 0x0000004eff087424 */ /* 0x000fe400078e00ff */
[----:B------:R1:W2:Y:S01]  /*0dc0*/  LDC.64 R14, c[0x4][R0] ;  /* 0x01000000000e7b82 */ /* 0x0002a20000000a00 */
[----:B------:R-:W3:Y:S01]  /*0dd0*/  LDCU.64 UR6, c[0x4][0xf8] ;  /* 0x01001f00ff0677ac */ /* 0x000ee20008000a00 */
[----:B------:R-:W-:Y:S02]  /*0de0*/  IMAD.MOV.U32 R12, RZ, RZ, 0x1 ;  /* 0x00000001ff0c7424 */ /* 0x000fe400078e00ff */
[----:B------:R-:W-:Y:S01]  /*0df0*/  IMAD.MOV.U32 R13, RZ, RZ, RZ ;  /* 0x000000ffff0d7224 */ /* 0x000fe200078e00ff */
[----:B------:R-:W4:Y:S01]  /*0e00*/  LDCU.64 UR8, c[0x4][URZ] ;  /* 0x01000000ff0877ac */ /* 0x000f220008000a00 */
[----:B0-----:R-:W-:-:S02]  /*0e10*/  IMAD.U32 R4, RZ, RZ, UR4 ;  /* 0x00000004ff047e24 */ /* 0x001fc4000f8e00ff */
[----:B------:R-:W-:Y:S02]  /*0e20*/  IMAD.U32 R5, RZ, RZ, UR5 ;  /* 0x00000005ff057e24 */ /* 0x000fe4000f8e00ff */
[----:B---3--:R-:W-:Y:S02]  /*0e30*/  IMAD.U32 R6, RZ, RZ, UR6 ;  /* 0x00000006ff067e24 */ /* 0x008fe4000f8e00ff */
[----:B------:R-:W-:Y:S02]  /*0e40*/  IMAD.U32 R7, RZ, RZ, UR7 ;  /* 0x00000007ff077e24 */ /* 0x000fe4000f8e00ff */
[----:B----4-:R-:W-:Y:S02]  /*0e50*/  IMAD.U32 R10, RZ, RZ, UR8 ;  /* 0x00000008ff0a7e24 */ /* 0x010fe4000f8e00ff */
[----:B-1----:R-:W-:-:S07]  /*0e60*/  IMAD.U32 R11, RZ, RZ, UR9 ;  /* 0x00000009ff0b7e24 */ /* 0x002fce000f8e00ff */
[----:B------:R-:W-:-:S07]  /*0e70*/  LEPC R20, `(.L_x_5427) ;  /* 0x000000001014794e */ /* 0x000fce0000000000 */
[----:B--2---:R-:W-:Y:S05]  /*0e80*/  CALL.ABS.NOINC R14 ;  /* 0x000000000e007343 */ /* 0x004fea0003c00000 */
.L_x_5427:
[----:B------:R-:W-:Y:S01]  /*0e90*/  CS2R R16, SRZ ;  /* 0x0000000000107805 */ /* 0x000fe2000001ff00 */
[----:B------:R-:W-:Y:S06]  /*0ea0*/  BRA `(.L_x_5401) ;  /* 0x00000000003c7947 */ /* 0x000fec0003800000 */
.L_x_5426:
[----:B------:R-:W2:Y:S01]  /*0eb0*/  LDG.E.U8 R4, desc[UR36][R4.64] ;  /* 0x0000002404047981 */ /* 0x000ea2000c1e1100 */
[----:B------:R-:W-:Y:S01]  /*0ec0*/  BSSY.RECONVERGENT B0, `(.L_x_5428) ;  /* 0x0000007000007945 */ /* 0x000fe20003800200 */
[----:B------:R-:W-:Y:S01]  /*0ed0*/  IMAD.MOV.U32 R16, RZ, RZ, 0x400000 ;  /* 0x00400000ff107424 */ /* 0x000fe200078e00ff */
[----:B--2---:R-:W-:-:S13]  /*0ee0*/  ISETP.NE.AND P0, PT, R4, RZ, PT ;  /* 0x000000ff0400720c */ /* 0x004fda0003f05270 */
[----:B------:R-:W-:Y:S05]  /*0ef0*/  @!P0 BRA `(.L_x_5429) ;  /* 0x00000000000c8947 */ /* 0x000fea0003800000 */
[----:B------:R-:W-:-:S13]  /*0f00*/  ISETP.NE.AND P0, PT, R4, 0xff, PT ;  /* 0x000000ff0400780c */ /* 0x000fda0003f05270 */
[----:B------:R-:W-:Y:S02]  /*0f10*/  @!P0 IMAD.MOV.U32 R16, RZ, RZ, 0x7f800001 ;  /* 0x7f800001ff108424 */ /* 0x000fe400078e00ff */
[----:B------:R-:W-:-:S07]  /*0f20*/  @P0 IMAD.SHL.U32 R16, R4, 0x800000, RZ ;  /* 0x0080000004100824 */ /* 0x000fce00078e00ff */
.L_x_5429:
[----:B------:R-:W-:Y:S05]  /*0f30*/  BSYNC.RECONVERGENT B0 ;  /* 0x0000000000007941 */ /* 0x000fea0003800200 */
.L_x_5428:
[----:B------:R-:W0:Y:S01]  /*0f40*/  F2I.S64.TRUNC R16, R16 ;  /* 0x0000001000107311 */ /* 0x000e22000020d900 */
[----:B------:R-:W-:Y:S05]  /*0f50*/  BRA `(.L_x_5401) ;  /* 0x0000000000107947 */ /* 0x000fea0003800000 */
.L_x_5425:
[----:B------:R0:W5:Y:S01]  /*0f60*/  LDG.E.64 R16, desc[UR36][R4.64] ;  /* 0x0000002404107981 */ /* 0x000162000c1e1b00 */
[----:B------:R-:W-:Y:S05]  /*0f70*/  BRA `(.L_x_5401) ;  /* 0x0000000000087947 */ /* 0x000fea0003800000 */
.L_x_5424:
[----:B------:R0:W5:Y:S01]  /*0f80*/  LDG.E R16, desc[UR36][R4.64] ;  /* 0x0000002404107981 */ /* 0x000162000c1e1900 */
[----:B------:R-:W-:-:S07]  /*0f90*/  IMAD.MOV.U32 R17, RZ, RZ, RZ ;  /* 0x000000ffff117224 */ /* 0x000fce00078e00ff */
.L_x_5401:
[----:B------:R-:W-:-:S07]  /*0fa0*/  VIADD R33, R31, 0x80 ;  /* 0x000000801f217836 */ /* 0x000fce0000000000 */
.L_x_5395:
[----:B------:R-:W-:Y:S05]  /*0fb0*/  BSYNC.RECONVERGENT B6 ;  /* 0x0000000000067941 */ /* 0x000fea0003800200 */
.L_x_5394:
[----:B------:R-:W-:Y:S01]  /*0fc0*/  ISETP.GE.AND P0, PT, R33, R24, PT ;  /* 0x000000182100720c */ /* 0x000fe20003f06270 */
[----:B------:R-:W-:Y:S01]  /*0fd0*/  BSSY.RECONVERGENT B6, `(.L_x_5430) ;  /* 0x00000ec000067945 */ /* 0x000fe20003800200 */
[----:B------:R-:W-:-:S11]  /*0fe0*/  CS2R R18, SRZ ;  /* 0x0000000000127805 */ /* 0x000fd6000001ff00 */
[----:B------:R-:W-:Y:S05]  /*0ff0*/  @P0 BRA `(.L_x_5431) ;  /* 0x0000000c00a40947 */ /* 0x000fea0003800000 */
[----:B012---:R-:W0:Y:S01]  /*1000*/  LDC.64 R4, c[0x0][0x3e8] ;  /* 0x0000fa00ff047b82 */ /* 0x007e220000000a00 */
        /* <DEDUP_REMOVED lines=19> */
.L_x_5435:
[----:B------:R0:W5:Y:S01]  /*1140*/  LDG.E.U8 R18, desc[UR36][R4.64] ;  /* 0x0000002404127981 */ /* 0x000162000c1e1100 */
[----:B------:R-:W-:Y:S01]  /*1150*/  IMAD.MOV.U32 R19, RZ, RZ, RZ ;  /* 0x000000ffff137224 */ /* 0x000fe200078e00ff */
[----:B------:R-:W-:Y:S06]  /*1160*/  BRA `(.L_x_5437) ;  /* 0x0000000c00447947 */ /* 0x000fec0003800000 */
.L_x_5434:
        /* <DEDUP_REMOVED lines=8> */
.L_x_5439:
[----:B------:R-:W2:Y:S02]  /*11f0*/  LDG.E R18, desc[UR36][R4.64] ;  /* 0x0000002404127981 */ /* 0x000ea4000c1e1900 */
[----:B--2---:R-:W-:Y:S01]  /*1200*/  SHF.R.S32.HI R19, RZ, 0x1f, R18 ;  /* 0x0000001fff137819 */ /* 0x004fe20000011412 */
[----:B------:R-:W-:Y:S06]  /*1210*/  BRA `(.L_x_5437) ;  /* 0x0000000c00187947 */ /* 0x000fec0003800000 */
.L_x_5438:
[----:B------:R-:W2:Y:S02]  /*1220*/  LDG.E.S16 R18, desc[UR36][R4.64] ;  /* 0x0000002404127981 */ /* 0x000ea4000c1e1700 */
[----:B--2---:R-:W-:Y:S01]  /*1230*/  SHF.R.S32.HI R19, RZ, 0x1f, R18 ;  /* 0x0000001fff137819 */ /* 0x004fe20000011412 */
[----:B------:R-:W-:Y:S06]  /*1240*/  BRA `(.L_x_5437) ;  /* 0x0000000c000c7947 */ /* 0x000fec0003800000 */
.L_x_5433:
        /* <DEDUP_REMOVED lines=9> */
.L_x_5441:
[----:B------:R-:W2:Y:S02]  /*12e0*/  LDG.E.U16 R4, desc[UR36][R4.64] ;  /* 0x0000002404047981 */ /* 0x000ea4000c1e1500 */
[----:B--2---:R-:W-:-:S06]  /*12f0*/  HADD2.F32 R18, -RZ, R4.H0_H0 ;  /* 0x20000004ff127230 */ /* 0x004fcc0000004100 */
[----:B------:R-:W0:Y:S01]  /*1300*/  F2I.S64.TRUNC R18, R18 ;  /* 0x0000001200127311 */ /* 0x000e22000020d900 */
[----:B------:R-:W-:Y:S05]  /*1310*/  BRA `(.L_x_5437) ;  /* 0x0000000800d87947 */ /* 0x000fea0003800000 */
.L_x_5440:
        /* <DEDUP_REMOVED lines=9> */
.L_x_5443:
[----:B------:R-:W2:Y:S02]  /*13b0*/  LDG.E.U16 R4, desc[UR36][R4.64] ;  /* 0x0000002404047981 */ /* 0x000ea4000c1e1500 */
[----:B--2---:R-:W-:-:S06]  /*13c0*/  HADD2.F32 R18, -RZ, R4.H0_H0 ;  /* 0x20000004ff127230 */ /* 0x004fcc0000004100 */
[----:B------:R-:W0:Y:S01]  /*13d0*/  F2I.S64.TRUNC R18, R18 ;  /* 0x0000001200127311 */ /* 0x000e22000020d900 */
[----:B------:R-:W-:Y:S05]  /*13e0*/  BRA `(.L_x_5437) ;  /* 0x0000000800a47947 */ /* 0x000fea0003800000 */
.L_x_5442:
[----:B------:R-:W2:Y:S02]  /*13f0*/  LDG.E.64 R4, desc[UR36][R4.64] ;  /* 0x0000002404047981 */ /* 0x000ea4000c1e1b00 */
[----:B--2---:R0:W1:Y:S01]  /*1400*/  F2I.S64.F64.TRUNC R18, R4 ;  /* 0x0000000400127311 */ /* 0x004062000030d900 */
[----:B------:R-:W-:Y:S05]  /*1410*/  BRA `(.L_x_5437) ;  /* 0x0000000800987947 */ /* 0x000fea0003800000 */
.L_x_5432:
        /* <DEDUP_REMOVED lines=13> */
.L_x_5446:
[----:B------:R-:W2:Y:S02]  /*14f0*/  LDG.E.64 R4, desc[UR36][R4.64] ;  /* 0x0000002404047981 */ /* 0x000ea4000c1e1b00 */
[----:B--2---:R0:W1:Y:S01]  /*1500*/  F2I.S64.F64.TRUNC R18, R4 ;  /* 0x0000000400127311 */ /* 0x004062000030d900 */
[----:B------:R-:W-:Y:S05]  /*1510*/  BRA `(.L_x_5437) ;  /* 0x0000000800587947 */ /* 0x000fea0003800000 */
.L_x_5445:
        /* <DEDUP_REMOVED lines=26> */
.L_x_5448:
[----:B------:R-:W2:Y:S02]  /*16c0*/  LDG.E.U8 R4, desc[UR36][R4.64] ;  /* 0x0000002404047981 */ /* 0x000ea4000c1e1100 */
[C---:B--2---:R-:W-:Y:S02]  /*16d0*/  IMAD.SHL.U32 R0, R4.reuse, 0x2000000, RZ ;  /* 0x0200000004007824 */ /* 0x044fe400078e00ff */
        /* <DEDUP_REMOVED lines=12> */
.L_x_5447:
[----:B------:R-:W2:Y:S02]  /*17a0*/  LDG.E.U16 R18, desc[UR36][R4.64] ;  /* 0x0000002404127981 */ /* 0x000ea4000c1e1500 */
[----:B--2---:R-:W-:-:S06]  /*17b0*/  IMAD.U32 R18, R18, 0x10000, RZ ;  /* 0x0001000012127824 */ /* 0x004fcc00078e00ff */
[----:B------:R-:W0:Y:S01]  /*17c0*/  F2I.S64.TRUNC R18, R18 ;  /* 0x0000001200127311 */ /* 0x000e22000020d900 */
[----:B------:R-:W-:Y:S05]  /*17d0*/  BRA `(.L_x_5437) ;  /* 0x0000000400a87947 */ /* 0x000fea0003800000 */
.L_x_5444:
        /* <DEDUP_REMOVED lines=11> */
.L_x_5451:
        /* <DEDUP_REMOVED lines=21> */
.L_x_5455:
[----:B------:R-:W-:Y:S05]  /*19e0*/  BSYNC.RECONVERGENT B1 ;  /* 0x0000000000017941 */ /* 0x000fea0003800200 */
.L_x_5454:
[----:B------:R-:W-:Y:S01]  /*19f0*/  IMAD.SHL.U32 R0, R0, 0x100000, RZ ;  /* 0x0010000000007824 */ /* 0x000fe200078e00ff */
[----:B------:R-:W-:-:S04]  /*1a00*/  LEA R3, R3, 0x3b800000, 0x17 ;  /* 0x3b80000003037811 */ /* 0x000fc800078eb8ff */
[----:B------:R-:W-:-:S07]  /*1a10*/  LOP3.LUT R18, R3, R0, R7, 0xfe, !PT ;  /* 0x0000000003127212 */ /* 0x000fce00078efe07 */
.L_x_5453:
[----:B------:R-:W-:Y:S05]  /*1a20*/  BSYNC.RECONVERGENT B0 ;  /* 0x0000000000007941 */ /* 0x000fea0003800200 */
.L_x_5452:
[----:B------:R-:W0:Y:S01]  /*1a30*/  F2I.S64.TRUNC R18, R18 ;  /* 0x0000001200127311 */ /* 0x000e22000020d900 */
[----:B------:R-:W-:Y:S05]  /*1a40*/  BRA `(.L_x_5437) ;  /* 0x00000004000c7947 */ /* 0x000fea0003800000 */
.L_x_5450:
        /* <DEDUP_REMOVED lines=21> */
.L_x_5459:
[----:B------:R-:W-:Y:S05]  /*1ba0*/  BSYNC.RECONVERGENT B1 ;  /* 0x0000000000017941 */ /* 0x000fea0003800200 */
.L_x_5458:
[----:B------:R-:W-:Y:S01]  /*1bb0*/  IMAD.SHL.U32 R0, R0, 0x200000, RZ ;  /* 0x0020000000007824 */ /* 0x000fe200078e00ff */
[----:B------:R-:W-:-:S04]  /*1bc0*/  LEA R3, R3, 0x37800000, 0x17 ;  /* 0x3780000003037811 */ /* 0x000fc800078eb8ff */
[----:B------:R-:W-:-:S07]  /*1bd0*/  LOP3.LUT R18, R3, R0, R7, 0xfe, !PT ;  /* 0x0000000003127212 */ /* 0x000fce00078efe07 */
.L_x_5457:
[----:B------:R-:W-:Y:S05]  /*1be0*/  BSYNC.RECONVERGENT B0 ;  /* 0x0000000000007941 */ /* 0x000fea0003800200 */
.L_x_5456:
[----:B------:R-:W0:Y:S01]  /*1bf0*/  F2I.S64.TRUNC R18, R18 ;  /* 0x0000001200127311 */ /* 0x000e22000020d900 */
[----:B------:R-:W-:Y:S05]  /*1c00*/  BRA `(.L_x_5437) ;  /* 0x00000000009c7947 */ /* 0x000fea0003800000 */
.L_x_5449:
[----:B------:R-:W-:-:S09]  /*1c10*/  UISETP.NE.AND UP0, UPT, UR4, 0x1c, UPT ;  /* 0x0000001c0400788c */ /* 0x000fd2000bf05270 */
[----:B------:R-:W-:Y:S05]  /*1c20*/  BRA.U !UP0, `(.L_x_5460) ;  /* 0x00000001088c7547 */ /* 0x000fea000b800000 */
[----:B------:R-:W-:-:S09]  /*1c30*/  UISETP.NE.AND UP0, UPT, UR4, 0x1d, UPT ;  /* 0x0000001d0400788c */ /* 0x000fd2000bf05270 */
[----:B------:R-:W-:Y:S05]  /*1c40*/  BRA.U !UP0, `(.L_x_5461) ;  /* 0x00000001087c7547 */ /* 0x000fea000b800000 */
[----:B------:R-:W-:-:S09]  /*1c50*/  UISETP.NE.AND UP0, UPT, UR4, 0x2c, UPT ;  /* 0x0000002c0400788c */ /* 0x000fd2000bf05270 */
[----:B------:R-:W-:Y:S05]  /*1c60*/  BRA.U UP0, `(.L_x_5436) ;  /* 0x00000001002c7547 */ /* 0x000fea000b800000 */
        /* <DEDUP_REMOVED lines=8> */
.L_x_5463:
[----:B------:R-:W-:Y:S05]  /*1cf0*/  BSYNC.RECONVERGENT B0 ;  /* 0x0000000000007941 */ /* 0x000fea0003800200 */
.L_x_5462:
[----:B------:R-:W0:Y:S01]  /*1d00*/  F2I.S64.TRUNC R18, R18 ;  /* 0x0000001200127311 */ /* 0x000e22000020d900 */
[----:B------:R-:W-:Y:S05]  /*1d10*/  BRA `(.L_x_5437) ;  /* 0x0000000000587947 */ /* 0x000fea0003800000 */
.L_x_5436:
        /* <DEDUP_REMOVED lines=15> */
[----:B--2--5:R-:W-:Y:S05]  /*1e10*/  CALL.ABS.NOINC R14 ;  /* 0x000000000e007343 */ /* 0x024fea0003c00000 */
.L_x_5464:
[----:B------:R-:W-:Y:S01]  /*1e20*/  CS2R R18, SRZ ;  /* 0x0000000000127805 */ /* 0x000fe2000001ff00 */
[----:B------:R-:W-:Y:S06]  /*1e30*/  BRA `(.L_x_5437) ;  /* 0x0000000000107947 */ /* 0x000fec0003800000 */
.L_x_5461:
[----:B------:R0:W5:Y:S01]  /*1e40*/  LDG.E.64 R18, desc[UR36][R4.64] ;  /* 0x0000002404127981 */ /* 0x000162000c1e1b00 */
[----:B------:R-:W-:Y:S05]  /*1e50*/  BRA `(.L_x_5437) ;  /* 0x0000000000087947 */ /* 0x000fea0003800000 */
.L_x_5460:
[----:B------:R0:W5:Y:S01]  /*1e60*/  LDG.E R18, desc[UR36][R4.64] ;  /* 0x0000002404127981 */ /* 0x000162000c1e1900 */
[----:B------:R-:W-:-:S07]  /*1e70*/  IMAD.MOV.U32 R19, RZ, RZ, RZ ;  /* 0x000000ffff137224 */ /* 0x000fce00078e00ff */
.L_x_5437:
[----:B------:R-:W-:-:S07]  /*1e80*/  VIADD R33, R33, 0x80 ;  /* 0x0000008021217836 */ /* 0x000fce0000000000 */
.L_x_5431:
[----:B------:R-:W-:Y:S05]  /*1e90*/  BSYNC.RECONVERGENT B6 ;  /* 0x0000000000067941 */ /* 0x000fea0003800200 */
.L_x_5430:
        /* <DEDUP_REMOVED lines=24> */
.L_x_5470:
[----:B------:R0:W5:Y:S01]  /*2020*/  LDG.E.U8 R22, desc[UR36][R4.64] ;  /* 0x0000002404167981 */ /* 0x000162000c1e1100 */
[----:B------:R-:W-:Y:S01]  /*2030*/  IMAD.MOV.U32 R23, RZ, RZ, RZ ;  /* 0x000000ffff177224 */ /* 0x000fe200078e00ff */
[----:B------:R-:W-:Y:S06]  /*2040*/  BRA `(.L_x_5472) ;  /* 0x0000000c00447947 */ /* 0x000fec0003800000 */
.L_x_5469:
        /* <DEDUP_REMOVED lines=8> */
.L_x_5474:
[----:B------:R-:W2:Y:S02]  /*20d0*/  LDG.E R22, desc[UR36][R4.64] ;  /* 0x0000002404167981 */ /* 0x000ea4000c1e1900 */
[----:B--2---:R-:W-:Y:S01]  /*20e0*/  SHF.R.S32.HI R23, RZ, 0x1f, R22 ;  /* 0x0000001fff177819 */ /* 0x004fe20000011416 */
[----:B------:R-:W-:Y:S06]  /*20f0*/  BRA `(.L_x_5472) ;  /* 0x0000000c00187947 */ /* 0x000fec0003800000 */
.L_x_5473:
[----:B------:R-:W2:Y:S02]  /*2100*/  LDG.E.S16 R22, desc[UR36][R4.64] ;  /* 0x0000002404167981 */ /* 0x000ea4000c1e1700 */
[----:B--2---:R-:W-:Y:S01]  /*2110*/  SHF.R.S32.HI R23, RZ, 0x1f, R22 ;  /* 0x0000001fff177819 */ /* 0x004fe20000011416 */
[----:B------:R-:W-:Y:S06]  /*2120*/  BRA `(.L_x_5472) ;  /* 0x0000000c000c7947 */ /* 0x000fec0003800000 */
.L_x_5468:
        /* <DEDUP_REMOVED lines=9> */
.L_x_5476:
[----:B------:R-:W2:Y:S02]  /*21c0*/  LDG.E.U16 R4, desc[UR36][R4.64] ;  /* 0x0000002404047981 */ /* 0x000ea4000c1e1500 */
[----:B--2---:R-:W-:-:S06]  /*21d0*/  HADD2.F32 R22, -RZ, R4.H0_H0 ;  /* 0x20000004ff167230 */ /* 0x004fcc0000004100 */
[----:B------:R-:W0:Y:S01]  /*21e0*/  F2I.S64.TRUNC R22, R22 ;  /* 0x0000001600167311 */ /* 0x000e22000020d900 */
[----:B------:R-:W-:Y:S05]  /*21f0*/  BRA `(.L_x_5472) ;  /* 0x0000000800d87947 */ /* 0x000fea0003800000 */
.L_x_5475:
        /* <DEDUP_REMOVED lines=9> */
.L_x_5478:
[----:B------:R-:W2:Y:S02]  /*2290*/  LDG.E.U16 R4, desc[UR36][R4.64] ;  /* 0x0000002404047981 */ /* 0x000ea4000c1e1500 */
[----:B--2---:R-:W-:-:S06]  /*22a0*/  HADD2.F32 R22, -RZ, R4.H0_H0 ;  /* 0x20000004ff167230 */ /* 0x004fcc0000004100 */
[----:B------:R-:W0:Y:S01]  /*22b0*/  F2I.S64.TRUNC R22, R22 ;  /* 0x0000001600167311 */ /* 0x000e22000020d900 */
[----:B------:R-:W-:Y:S05]  /*22c0*/  BRA `(.L_x_5472) ;  /* 0x0000000800a47947 */ /* 0x000fea0003800000 */
.L_x_5477:
[----:B------:R-:W2:Y:S02]  /*22d0*/  LDG.E.64 R4, desc[UR36][R4.64] ;  /* 0x0000002404047981 */ /* 0x000ea4000c1e1b00 */
[----:B--2---:R0:W1:Y:S01]  /*22e0*/  F2I.S64.F64.TRUNC R22, R4 ;  /* 0x0000000400167311 */ /* 0x004062000030d900 */
[----:B------:R-:W-:Y:S05]  /*22f0*/  BRA `(.L_x_5472) ;  /* 0x0000000800987947 */ /* 0x000fea0003800000 */
.L_x_5467:
        /* <DEDUP_REMOVED lines=13> */
.L_x_5481:
[----:B------:R-:W2:Y:S02]  /*23d0*/  LDG.E.64 R4, desc[UR36][R4.64] ;  /* 0x0000002404047981 */ /* 0x000ea4000c1e1b00 */
[----:B--2---:R0:W1:Y:S01]  /*23e0*/  F2I.S64.F64.TRUNC R22, R4 ;  /* 0x0000000400167311 */ /* 0x004062000030d900 */
[----:B------:R-:W-:Y:S05]  /*23f0*/  BRA `(.L_x_5472) ;  /* 0x0000000800587947 */ /* 0x000fea0003800000 */
.L_x_5480:
        /* <DEDUP_REMOVED lines=26> */
.L_x_5483:
        /* <DEDUP_REMOVED lines=12> */
[----:B------:R0:W1:Y:S01]  /*2660*/  F2I.S64.TRUNC R22, R0 ;  /* 0x0000000000167311 */ /* 0x000062000020d900 */
[----:B------:R-:W-:Y:S05]  /*2670*/  BRA `(.L_x_5472) ;  /* 0x0000000400b87947 */ /* 0x000fea0003800000 */
.L_x_5482:
[----:B------:R-:W2:Y:S02]  /*2680*/  LDG.E.U16 R22, desc[UR36][R4.64] ;  /* 0x0000002404167981 */ /* 0x000ea4000c1e1500 */
[----:B--2---:R-:W-:-:S06]  /*2690*/  IMAD.U32 R22, R22, 0x10000, RZ ;  /* 0x0001000016167824 */ /* 0x004fcc00078e00ff */
[----:B------:R-:W0:Y:S01]  /*26a0*/  F2I.S64.TRUNC R22, R22 ;  /* 0x0000001600167311 */ /* 0x000e22000020d900 */
[----:B------:R-:W-:Y:S05]  /*26b0*/  BRA `(.L_x_5472) ;  /* 0x0000000400a87947 */ /* 0x000fea0003800000 */
.L_x_5479:
        /* <DEDUP_REMOVED lines=11> */
.L_x_5486:
        /* <DEDUP_REMOVED lines=21> */
.L_x_5490:
[----:B------:R-:W-:Y:S05]  /*28c0*/  BSYNC.RECONVERGENT B1 ;  /* 0x0000000000017941 */ /* 0x000fea0003800200 */
.L_x_5489:
[----:B------:R-:W-:Y:S01]  /*28d0*/  IMAD.SHL.U32 R0, R0, 0x100000, RZ ;  /* 0x0010000000007824 */ /* 0x000fe200078e00ff */
[----:B------:R-:W-:-:S04]  /*28e0*/  LEA R3, R3, 0x3b800000, 0x17 ;  /* 0x3b80000003037811 */ /* 0x000fc800078eb8ff */
[----:B------:R-:W-:-:S07]  /*28f0*/  LOP3.LUT R22, R3, R0, R7, 0xfe, !PT ;  /* 0x0000000003167212 */ /* 0x000fce00078efe07 */
.L_x_5488:
[----:B------:R-:W-:Y:S05]  /*2900*/  BSYNC.RECONVERGENT B0 ;  /* 0x0000000000007941 */ /* 0x000fea0003800200 */
.L_x_5487:
[----:B------:R-:W1:Y:S01]  /*2910*/  F2I.S64.TRUNC R22, R22 ;  /* 0x0000001600167311 */ /* 0x000e62000020d900 */
[----:B------:R-:W-:Y:S05]  /*2920*/  BRA `(.L_x_5472) ;  /* 0x00000004000c7947 */ /* 0x000fea0003800000 */
.L_x_5485:
        /* <DEDUP_REMOVED lines=21> */
.L_x_5494:
[----:B------:R-:W-:Y:S05]  /*2a80*/  BSYNC.RECONVERGENT B1 ;  /* 0x0000000000017941 */ /* 0x000fea0003800200 */
.L_x_5493:
[----:B------:R-:W-:Y:S01]  /*2a90*/  IMAD.SHL.U32 R0, R0, 0x200000, RZ ;  /* 0x0020000000007824 */ /* 0x000fe200078e00ff */
[----:B------:R-:W-:-:S04]  /*2aa0*/  LEA R3, R3, 0x37800000, 0x17 ;  /* 0x3780000003037811 */ /* 0x000fc800078eb8ff */
[----:B------:R-:W-:-:S07]  /*2ab0*/  LOP3.LUT R22, R3, R0, R7, 0xfe, !PT ;  /* 0x0000000003167212 */ /* 0x000fce00078efe07 */
.L_x_5492:
[----:B------:R-:W-:Y:S05]  /*2ac0*/  BSYNC.RECONVERGENT B0 ;  /* 0x0000000000007941 */ /* 0x000fea0003800200 */
.L_x_5491:
[----:B------:R-:W2:Y:S01]  /*2ad0*/  F2I.S64.TRUNC R22, R22 ;  /* 0x0000001600167311 */ /* 0x000ea2000020d900 */
[----:B------:R-:W-:Y:S05]  /*2ae0*/  BRA `(.L_x_5472) ;  /* 0x00000000009c7947 */ /* 0x000fea0003800000 */
.L_x_5484:
        /* <DEDUP_REMOVED lines=14> */
.L_x_5498:
[----:B------:R-:W-:Y:S05]  /*2bd0*/  BSYNC.RECONVERGENT B0 ;  /* 0x0000000000007941 */ /* 0x000fea0003800200 */
.L_x_5497:
[----:B------:R-:W0:Y:S01]  /*2be0*/  F2I.S64.TRUNC R22, R22 ;  /* 0x0000001600167311 */ /* 0x000e22000020d900 */
[----:B------:R-:W-:Y:S05]  /*2bf0*/  BRA `(.L_x_5472) ;  /* 0x0000000000587947 */ /* 0x000fea0003800000 */
.L_x_5471:
[----:B------:R-:W-:Y:S01]  /*2c00*/  MOV R14, 0x100 ;  /* 0x00000100000e7802 */ /* 0x000fe20000000f00 */
[----:B------:R-:W0:Y:S01]  /*2c10*/  LDCU.64 UR4, c[0x4][0xf0] ;  /* 0x01001e00ff0477ac */ /* 0x000e220008000a00 */
[----:B------:R-:W-:Y:S02]  /*2c20*/  IMAD.MOV.U32 R8, RZ, RZ, 0x4e ;  /* 0x0000004eff087424 */ /* 0x000fe400078e00ff */
[----:B------:R-:W-:Y:S01]  /*2c30*/  IMAD.MOV.U32 R12, RZ, RZ, 0x1 ;  /* 0x00000001ff0c7424 */ /* 0x000fe200078e00ff */
[----:B------:R-:W1:Y:S01]  /*2c40*/  LDCU.64 UR6, c[0x4][0xf8] ;  /* 0x01001f00ff0677ac */ /* 0x000e620008000a00 */
[----:B------:R-:W2:Y:S01]  /*2c50*/  LDC.64 R14, c[0x4][R14] ;  /* 0x010000000e0e7b82 */ /* 0x000ea20000000a00 */
[----:B------:R-:W-:Y:S01]  /*2c60*/  IMAD.MOV.U32 R13, RZ, RZ, RZ ;  /* 0x000000ffff0d7224 */ /* 0x000fe200078e00ff */
[----:B------:R-:W3:Y:S01]  /*2c70*/  LDCU.64 UR8, c[0x4][URZ] ;  /* 0x01000000ff0877ac */ /* 0x000ee20008000a00 */
[----:B0-----:R-:W-:Y:S02]  /*2c80*/  IMAD.U32 R4, RZ, RZ, UR4 ;  /* 0x00000004ff047e24 */ /* 0x001fe4000f8e00ff */
[----:B------:R-:W-:-:S02]  /*2c90*/  IMAD.U32 R5, RZ, RZ, UR5 ;  /* 0x00000005ff057e24 */ /* 0x000fc4000f8e00ff */
[----:B-1----:R-:W-:Y:S02]  /*2ca0*/  IMAD.U32 R6, RZ, RZ, UR6 ;  /* 0x00000006ff067e24 */ /* 0x002fe4000f8e00ff */
[----:B------:R-:W-:Y:S02]  /*2cb0*/  IMAD.U32 R7, RZ, RZ, UR7 ;  /* 0x00000007ff077e24 */ /* 0x000fe4000f8e00ff */
[----:B---3--:R-:W-:Y:S02]  /*2cc0*/  IMAD.U32 R10, RZ, RZ, UR8 ;  /* 0x00000008ff0a7e24 */ /* 0x008fe4000f8e00ff */
[----:B------:R-:W-:-:S07]  /*2cd0*/  IMAD.U32 R11, RZ, RZ, UR9 ;  /* 0x00000009ff0b7e24 */ /* 0x000fce000f8e00ff */
[----:B------:R-:W-:-:S07]  /*2ce0*/  LEPC R20, `(.L_x_5499) ;  /* 0x000000001014794e */ /* 0x000fce0000000000 */
[----:B--2-45:R-:W-:Y:S05]  /*2cf0*/  CALL.ABS.NOINC R14 ;  /* 0x000000000e007343 */ /* 0x034fea0003c00000 */
.L_x_5499:
[----:B------:R-:W-:Y:S01]  /*2d00*/  CS2R R22, SRZ ;  /* 0x0000000000167805 */ /* 0x000fe2000001ff00 */
[----:B------:R-:W-:Y:S06]  /*2d10*/  BRA `(.L_x_5472) ;  /* 0x0000000000107947 */ /* 0x000fec0003800000 */
.L_x_5496:
[----:B------:R0:W5:Y:S01]  /*2d20*/  LDG.E.64 R22, desc[UR36][R4.64] ;  /* 0x0000002404167981 */ /* 0x000162000c1e1b00 */
[----:B------:R-:W-:Y:S05]  /*2d30*/  BRA `(.L_x_5472) ;  /* 0x0000000000087947 */ /* 0x000fea0003800000 */
.L_x_5495:
[----:B------:R0:W5:Y:S01]  /*2d40*/  LDG.E R22, desc[UR36][R4.64] ;  /* 0x0000002404167981 */ /* 0x000162000c1e1900 */
[----:B------:R-:W-:-:S07]  /*2d50*/  IMAD.MOV.U32 R23, RZ, RZ, RZ ;  /* 0x000000ffff177224 */ /* 0x000fce00078e00ff */
.L_x_5472:
[----:B------:R-:W-:-:S07]  /*2d60*/  VIADD R33, R33, 0x80 ;  /* 0x0000008021217836 */ /* 0x000fce0000000000 */
.L_x_5466:
[----:B------:R-:W-:Y:S05]  /*2d70*/  BSYNC.RECONVERGENT B6 ;  /* 0x0000000000067941 */ /* 0x000fea0003800200 */
.L_x_5465:
        /* <DEDUP_REMOVED lines=24> */
.L_x_5505:
[----:B------:R0:W5:Y:S01]  /*2f00*/  LDG.E.U8 R24, desc[UR36][R4.64] ;  /* 0x0000002404187981 */ /* 0x000162000c1e1100 */
[----:B------:R-:W-:Y:S01]  /*2f10*/  IMAD.MOV.U32 R25, RZ, RZ, RZ ;  /* 0x000000ffff197224 */ /* 0x000fe200078e00ff */
[----:B------:R-:W-:Y:S06]  /*2f20*/  BRA `(.L_x_5501) ;  /* 0x0000000c00407947 */ /* 0x000fec0003800000 */
.L_x_5504:
        /* <DEDUP_REMOVED lines=8> */
.L_x_5508:
[----:B------:R-:W2:Y:S02]  /*2fb0*/  LDG.E R24, desc[UR36][R4.64] ;  /* 0x0000002404187981 */ /* 0x000ea4000c1e1900 */
[----:B--2---:R-:W-:Y:S01]  /*2fc0*/  SHF.R.S32.HI R25, RZ, 0x1f, R24 ;  /* 0x0000001fff197819 */ /* 0x004fe20000011418 */
[----:B------:R-:W-:Y:S06]  /*2fd0*/  BRA `(.L_x_5501) ;  /* 0x0000000c00147947 */ /* 0x000fec0003800000 */
.L_x_5507:
[----:B------:R-:W2:Y:S02]  /*2fe0*/  LDG.E.S16 R24, desc[UR36][R4.64] ;  /* 0x0000002404187981 */ /* 0x000ea4000c1e1700 */
[----:B--2---:R-:W-:Y:S01]  /*2ff0*/  SHF.R.S32.HI R25, RZ, 0x1f, R24 ;  /* 0x0000001fff197819 */ /* 0x004fe20000011418 */
[----:B------:R-:W-:Y:S06]  /*3000*/  BRA `(.L_x_5501) ;  /* 0x0000000c00087947 */ /* 0x000fec0003800000 */
.L_x_5503:
        /* <DEDUP_REMOVED lines=9> */
.L_x_5510:
[----:B------:R-:W2:Y:S02]  /*30a0*/  LDG.E.U16 R4, desc[UR36][R4.64] ;  /* 0x0000002404047981 */ /* 0x000ea4000c1e1500 */
[----:B--2---:R-:W-:-:S06]  /*30b0*/  HADD2.F32 R24, -RZ, R4.H0_H0 ;  /* 0x20000004ff187230 */ /* 0x004fcc0000004100 */
[----:B------:R-:W0:Y:S01]  /*30c0*/  F2I.S64.TRUNC R24, R24 ;  /* 0x0000001800187311 */ /* 0x000e22000020d900 */
[----:B------:R-:W-:Y:S05]  /*30d0*/  BRA `(.L_x_5501) ;  /* 0x0000000800d47947 */ /* 0x000fea0003800000 */
.L_x_5509:
        /* <DEDUP_REMOVED lines=9> */
.L_x_5512:
[----:B------:R-:W2:Y:S02]  /*3170*/  LDG.E.U16 R4, desc[UR36][R4.64] ;  /* 0x0000002404047981 */ /* 0x000ea4000c1e1500 */
[----:B--2---:R-:W-:-:S06]  /*3180*/  HADD2.F32 R24, -RZ, R4.H0_H0 ;  /* 0x20000004ff187230 */ /* 0x004fcc0000004100 */
[----:B------:R-:W0:Y:S01]  /*3190*/  F2I.S64.TRUNC R24, R24 ;  /* 0x0000001800187311 */ /* 0x000e22000020d900 */
[----:B------:R-:W-:Y:S05]  /*31a0*/  BRA `(.L_x_5501) ;  /* 0x0000000800a07947 */ /* 0x000fea0003800000 */
.L_x_5511:
[----:B------:R-:W2:Y:S02]  /*31b0*/  LDG.E.64 R4, desc[UR36][R4.64] ;  /* 0x0000002404047981 */ /* 0x000ea4000c1e1b00 */
[----:B--2---:R0:W1:Y:S01]  /*31c0*/  F2I.S64.F64.TRUNC R24, R4 ;  /* 0x0000000400187311 */ /* 0x004062000030d900 */
[----:B------:R-:W-:Y:S05]  /*31d0*/  BRA `(.L_x_5501) ;  /* 0x0000000800947947 */ /* 0x000fea0003800000 */
.L_x_5502:
        /* <DEDUP_REMOVED lines=13> */
.L_x_5515:
[----:B------:R-:W2:Y:S02]  /*32b0*/  LDG.E.64 R4, desc[UR36][R4.64] ;  /* 0x0000002404047981 */ /* 0x000ea4000c1e1b00 */
[----:B--2---:R0:W1:Y:S01]  /*32c0*/  F2I.S64.F64.TRUNC R24, R4 ;  /* 0x0000000400187311 */ /* 0x004062000030d900 */
[----:B------:R-:W-:Y:S05]  /*32d0*/  BRA `(.L_x_5501) ;  /* 0x0000000800547947 */ /* 0x000fea0003800000 */
.L_x_5514:
        /* <DEDUP_REMOVED lines=26> */
.L_x_5517:
        /* <DEDUP_REMOVED lines=14> */
.L_x_5516:
[----:B------:R-:W2:Y:S02]  /*3560*/  LDG.E.U16 R24, desc[UR36][R4.64] ;  /* 0x0000002404187981 */ /* 0x000ea4000c1e1500 */
[----:B--2---:R-:W-:-:S06]  /*3570*/  IMAD.U32 R24, R24, 0x10000, RZ ;  /* 0x0001000018187824 */ /* 0x004fcc00078e00ff */
[----:B------:R-:W0:Y:S01]  /*3580*/  F2I.S64.TRUNC R24, R24 ;  /* 0x0000001800187311 */ /* 0x000e22000020d900 */
[----:B------:R-:W-:Y:S05]  /*3590*/  BRA `(.L_x_5501) ;  /* 0x0000000400a47947 */ /* 0x000fea0003800000 */
.L_x_5513:
        /* <DEDUP_REMOVED lines=11> */
.L_x_5520:
        /* <DEDUP_REMOVED lines=21> */
.L_x_5524:
[----:B------:R-:W-:Y:S05]  /*37a0*/  BSYNC.RECONVERGENT B1 ;  /* 0x0000000000017941 */ /* 0x000fea0003800200 */
.L_x_5523:
[----:B------:R-:W-:Y:S01]  /*37b0*/  IMAD.SHL.U32 R0, R0, 0x100000, RZ ;  /* 0x0010000000007824 */ /* 0x000fe200078e00ff */
[----:B------:R-:W-:-:S04]  /*37c0*/  LEA R3, R3, 0x3b800000, 0x17 ;  /* 0x3b80000003037811 */ /* 0x000fc800078eb8ff */
[----:B------:R-:W-:-:S07]  /*37d0*/  LOP3.LUT R24, R3, R0, R7, 0xfe, !PT ;  /* 0x0000000003187212 */ /* 0x000fce00078efe07 */
.L_x_5522:
[----:B------:R-:W-:Y:S05]  /*37e0*/  BSYNC.RECONVERGENT B0 ;  /* 0x0000000000007941 */ /* 0x000fea0003800200 */
.L_x_5521:
[----:B------:R-:W0:Y:S01]  /*37f0*/  F2I.S64.TRUNC R24, R24 ;  /* 0x0000001800187311 */ /* 0x000e22000020d900 */
[----:B------:R-:W-:Y:S05]  /*3800*/  BRA `(.L_x_5501) ;  /* 0x0000000400087947 */ /* 0x000fea0003800000 */
.L_x_5519:
        /* <DEDUP_REMOVED lines=21> */
.L_x_5528:
[----:B------:R-:W-:Y:S05]  /*3960*/  BSYNC.RECONVERGENT B1 ;  /* 0x0000000000017941 */ /* 0x000fea0003800200 */
.L_x_5527:
[----:B------:R-:W-:Y:S01]  /*3970*/  IMAD.SHL.U32 R0, R0, 0x200000, RZ ;  /* 0x0020000000007824 */ /* 0x000fe200078e00ff */
[----:B------:R-:W-:-:S04]  /*3980*/  LEA R3, R3, 0x37800000, 0x17 ;  /* 0x3780000003037811 */ /* 0x000fc800078eb8ff */
[----:B------:R-:W-:-:S07]  /*3990*/  LOP3.LUT R24, R3, R0, R7, 0xfe, !PT ;  /* 0x0000000003187212 */ /* 0x000fce00078efe07 */
.L_x_5526:
[----:B------:R-:W-:Y:S05]  /*39a0*/  BSYNC.RECONVERGENT B0 ;  /* 0x0000000000007941 */ /* 0x000fea0003800200 */
.L_x_5525:
[----:B------:R-:W0:Y:S01]  /*39b0*/  F2I.S64.TRUNC R24, R24 ;  /* 0x0000001800187311 */ /* 0x000e22000020d900 */
[----:B------:R-:W-:Y:S05]  /*39c0*/  BRA `(.L_x_5501) ;  /* 0x0000000000987947 */ /* 0x000fea0003800000 */
.L_x_5518:
        /* <DEDUP_REMOVED lines=14> */
.L_x_5532:
[----:B------:R-:W-:Y:S05]  /*3ab0*/  BSYNC.RECONVERGENT B0 ;  /* 0x0000000000007941 */ /* 0x000fea0003800200 */
.L_x_5531:
[----:B------:R-:W0:Y:S01]  /*3ac0*/  F2I.S64.TRUNC R24, R24 ;  /* 0x0000001800187311 */ /* 0x000e22000020d900 */
[----:B------:R-:W-:Y:S05]  /*3ad0*/  BRA `(.L_x_5501) ;  /* 0x0000000000547947 */ /* 0x000fea0003800000 */
.L_x_5506:
        /* <DEDUP_REMOVED lines=16> */
.L_x_5533:
[----:B------:R-:W-:Y:S05]  /*3be0*/  BRA `(.L_x_5501) ;  /* 0x0000000000107947 */ /* 0x000fea0003800000 */
.L_x_5530:
[----:B------:R0:W5:Y:S01]  /*3bf0*/  LDG.E.64 R24, desc[UR36][R4.64] ;  /* 0x0000002404187981 */ /* 0x000162000c1e1b00 */
[----:B------:R-:W-:Y:S05]  /*3c00*/  BRA `(.L_x_5501) ;  /* 0x0000000000087947 */ /* 0x000fea0003800000 */
.L_x_5529:
[----:B------:R0:W5:Y:S01]  /*3c10*/  LDG.E R24, desc[UR36][R4.64] ;  /* 0x0000002404187981 */ /* 0x000162000c1e1900 */
[----:B------:R-:W-:-:S07]  /*3c20*/  IMAD.MOV.U32 R25, RZ, RZ, RZ ;  /* 0x000000ffff197224 */ /* 0x000fce00078e00ff */
.L_x_5501:
[----:B------:R-:W-:Y:S05]  /*3c30*/  BSYNC.RECONVERGENT B6 ;  /* 0x0000000000067941 */ /* 0x000fea0003800200 */
.L_x_5500:
[----:B012---:R-:W0:Y:S01]  /*3c40*/  LDC.64 R4, c[0x0][0x388] ;  /* 0x0000e200ff047b82 */ /* 0x007e220000000a00 */
[----:B------:R-:W-:Y:S01]  /*3c50*/  BSSY.RECONVERGENT B0, `(.L_x_5534) ;  /* 0x0000878000007945 */ /* 0x000fe20003800200 */
[----:B0-----:R-:W-:-:S04]  /*3c60*/  ISETP.NE.U32.AND P0, PT, R4, RZ, PT ;  /* 0x000000ff0400720c */ /* 0x001fc80003f05070 */
[----:B------:R-:W-:-:S13]  /*3c70*/  ISETP.NE.AND.EX P0, PT, R5, RZ, PT, P0 ;  /* 0x000000ff0500720c */ /* 0x000fda0003f05300 */
[----:B------:R-:W-:Y:S05]  /*3c80*/  @P0 BRA `(.L_x_5535) ;  /* 0x0000006800cc0947 */ /* 0x000fea0003800000 */
[----:B------:R-:W0:Y:S08]  /*3c90*/  LDC.64 R8, c[0x0][0x390] ;  /* 0x0000e400ff087b82 */ /* 0x000e300000000a00 */
[----:B------:R-:W1:Y:S01]  /*3ca0*/  LDC R3, c[0x0][0x380] ;  /* 0x0000e000ff037b82 */ /* 0x000e620000000800 */
[----:B0-----:R-:W-:-:S04]  /*3cb0*/  ISETP.NE.U32.AND P0, PT, R8, RZ, PT ;  /* 0x000000ff0800720c */ /* 0x001fc80003f05070 */
[----:B------:R-:W-:Y:S01]  /*3cc0*/  ISETP.NE.AND.EX P0, PT, R9, RZ, PT, P0 ;  /* 0x000000ff0900720c */ /* 0x000fe20003f05300 */
[----:B-1----:R-:W-:-:S12]  /*3cd0*/  IMAD R0, R2, -0x200, R3 ;  /* 0xfffffe0002007824 */ /* 0x002fd800078e0203 */
[----:B------:R-:W-:Y:S05]  /*3ce0*/  @P0 BRA `(.L_x_5536) ;  /* 0x0000001800a00947 */ /* 0x000fea0003800000 */
[----:B------:R-:W0:Y:S02]  /*3cf0*/  LDCU.64 UR4, c[0x0][0x3c0] ;  /* 0x00007800ff0477ac */ /* 0x000e240008000a00 */
[----:B0-----:R-:W-:-:S04]  /*3d00*/  UISETP.GE.U32.AND UP0, UPT, UR4, 0x1, UPT ;  /* 0x000000010400788c */ /* 0x001fc8000bf06070 */
[----:B------:R-:W-:-:S09]  /*3d10*/  UISETP.GE.AND.EX UP0, UPT, UR5, URZ, UPT, UP0 ;  /* 0x000000ff0500728c */ /* 0x000fd2000bf06300 */
[----:B------:R-:W-:Y:S05]  /*3d20*/  BRA.U !UP0, `(.L_x_5537) ;  /* 0x0000001508a87547 */ /* 0x000fea000b800000 */
[----:B------:R-:W-:Y:S01]  /*3d30*/  ISETP.GE.AND P0, PT, R31, R0, PT ;  /* 0x000000001f00720c */ /* 0x000fe20003f06270 */
[----:B------:R-:W-:-:S12]  /*3d40*/  BSSY.RECONVERGENT B1, `(.L_x_5538) ;  /* 0x0000058000017945 */ /* 0x000fd80003800200 */
[----:B------:R-:W-:Y:S05]  /*3d50*/  @P0 BRA `(.L_x_5539) ;  /* 0x0000000400580947 */ /* 0x000fea0003800000 */
[----:B------:R-:W0:Y:S01]  /*3d60*/  LDC R32, c[0x0][0x3c0] ;  /* 0x0000f000ff207b82 */ /* 0x000e220000000800 */
[----:B------:R-:W-:Y:S07]  /*3d70*/  BSSY.RECONVERGENT B2, `(.L_x_5540) ;  /* 0x0000023000027945 */ /* 0x000fee0003800200 */
[----:B------:R-:W1:Y:S08]  /*3d80*/  LDC R33, c[0x0][0x3c4] ;  /* 0x0000f100ff217b82 */ /* 0x000e700000000800 */
[----:B------:R-:W2:Y:S08]  /*3d90*/  LDC R30, c[0x0][0x3b8] ;  /* 0x0000ee00ff1e7b82 */ /* 0x000eb00000000800 */
[----:B------:R-:W3:Y:S01]  /*3da0*/  LDC R21, c[0x0][0x3bc] ;  /* 0x0000ef00ff157b82 */ /* 0x000ee20000000800 */
[----:B0-----:R-:W-:-:S02]  /*3db0*/  IMAD.MOV.U32 R20, RZ, RZ, R32 ;  /* 0x000000ffff147224 */ /* 0x001fc400078e0020 */
[----:B-1----:R-:W-:Y:S02]  /*3dc0*/  IMAD.MOV.U32 R15, RZ, RZ, R33 ;  /* 0x000000ffff0f7224 */ /* 0x002fe400078e0021 */
[--C-:B--2---:R-:W-:Y:S02]  /*3dd0*/  IMAD.MOV.U32 R6, RZ, RZ, R30.reuse ;  /* 0x000000ffff067224 */ /* 0x104fe400078e001e */
[----:B------:R-:W-:Y:S02]  /*3de0*/  IMAD.MOV.U32 R13, RZ, RZ, R30 ;  /* 0x000000ffff0d7224 */ /* 0x000fe400078e001e */
[--C-:B---3--:R-:W-:Y:S02]  /*3df0*/  IMAD.MOV.U32 R3, RZ, RZ, R21.reuse ;  /* 0x000000ffff037224 */ /* 0x108fe400078e0015 */
[----:B------:R-:W-:-:S07]  /*3e00*/  IMAD.MOV.U32 R14, RZ, RZ, R21 ;  /* 0x000000ffff0e7224 */ /* 0x000fce00078e0015 */
.L_x_5541:
[--C-:B------:R-:W-:Y:S02]  /*3e10*/  SHF.R.U64 R12, R20, 0x1, R15.reuse ;  /* 0x00000001140c7819 */ /* 0x100fe4000000120f */
[----:B------:R-:W-:-:S03]  /*3e20*/  SHF.R.U32.HI R11, RZ, 0x1, R15 ;  /* 0x00000001ff0b7819 */ /* 0x000fc6000001160f */
[C---:B------:R-:W-:Y:S01]  /*3e30*/  IMAD.SHL.U32 R9, R12.reuse, 0x8, RZ ;  /* 0x000000080c097824 */ /* 0x040fe200078e00ff */
[----:B------:R-:W-:-:S04]  /*3e40*/  SHF.L.U64.HI R10, R12, 0x3, R11 ;  /* 0x000000030c0a7819 */ /* 0x000fc8000001020b */
[----:B------:R-:W-:-:S05]  /*3e50*/  IADD3 R4, P0, PT, R13, R9, RZ ;  /* 0x000000090d047210 */ /* 0x000fca0007f1e0ff */
[----:B------:R-:W-:-:S05]  /*3e60*/  IMAD.X R5, R14, 0x1, R10, P0 ;  /* 0x000000010e057824 */ /* 0x000fca00000e060a */
[----:B------:R-:W2:Y:S01]  /*3e70*/  LDG.E R34, desc[UR36][R4.64+0x4] ;  /* 0x0000042404227981 */ /* 0x000ea2000c1e1900 */
[----:B------:R-:W-:Y:S02]  /*3e80*/  LOP3.LUT R7, RZ, R12, RZ, 0x33, !PT ;  /* 0x0000000cff077212 */ /* 0x000fe400078e33ff */
[----:B------:R-:W-:Y:S02]  /*3e90*/  LOP3.LUT R8, RZ, R11, RZ, 0x33, !PT ;  /* 0x0000000bff087212 */ /* 0x000fe400078e33ff */
[----:B------:R-:W-:-:S05]  /*3ea0*/  IADD3 R7, P0, PT, R20, R7, RZ ;  /* 0x0000000714077210 */ /* 0x000fca0007f1e0ff */
[----:B------:R-:W-:Y:S01]  /*3eb0*/  IMAD.X R8, R15, 0x1, R8, P0 ;  /* 0x000000010f087824 */ /* 0x000fe200000e0608 */
[----:B--2---:R-:W-:-:S04]  /*3ec0*/  ISETP.GE.AND P1, PT, R34, RZ, PT ;  /* 0x000000ff2200720c */ /* 0x004fc80003f26270 */
        /* <DEDUP_REMOVED lines=14> */
.L_x_5540:
[----:B------:R-:W-:Y:S01]  /*3fb0*/  BSSY.RECONVERGENT B2, `(.L_x_5542) ;  /* 0x000001d000027945 */ /* 0x000fe20003800200 */
[----:B------:R-:W-:Y:S02]  /*3fc0*/  IMAD.MOV.U32 R13, RZ, RZ, R30 ;  /* 0x000000ffff0d7224 */ /* 0x000fe400078e001e */
[----:B------:R-:W-:-:S07]  /*3fd0*/  IMAD.MOV.U32 R20, RZ, RZ, R21 ;  /* 0x000000ffff147224 */ /* 0x000fce00078e0015 */
.L_x_5543:
        /* <DEDUP_REMOVED lines=9> */
[----:B------:R-:W-:-:S05]  /*4070*/  IADD3 R7, P1, PT, R32, R7, RZ ;  /* 0x0000000720077210 */ /* 0x000fca0007f3e0ff */
[----:B------:R-:W-:Y:S01]  /*4080*/  IMAD.X R8, R33, 0x1, R8, P1 ;  /* 0x0000000121087824 */ /* 0x000fe200008e0608 */
[----:B--2---:R-:W-:-:S04]  /*4090*/  ISETP.GT.U32.AND P0, PT, R14, RZ, PT ;  /* 0x000000ff0e00720c */ /* 0x004fc80003f04070 */
[----:B------:R-:W-:-:S04]  /*40a0*/  ISETP.GT.AND.EX P0, PT, R15, RZ, PT, P0 ;  /* 0x000000ff0f00720c */ /* 0x000fc80003f04300 */
[----:B------:R-:W-:Y:S02]  /*40b0*/  SEL R32, R12, R7, P0 ;  /* 0x000000070c207207 */ /* 0x000fe40000000000 */
[----:B------:R-:W-:Y:S02]  /*40c0*/  SEL R33, R11, R8, P0 ;  /* 0x000000080b217207 */ /* 0x000fe40000000000 */
[----:B------:R-:W-:Y:S02]  /*40d0*/  ISETP.GT.U32.AND P1, PT, R32, RZ, PT ;  /* 0x000000ff2000720c */ /* 0x000fe40003f24070 */
[----:B------:R-:W-:Y:S02]  /*40e0*/  IADD3 R8, P2, PT, R4, 0x8, RZ ;  /* 0x0000000804087810 */ /* 0x000fe40007f5e0ff */
[----:B------:R-:W-:Y:S02]  /*40f0*/  ISETP.GT.AND.EX P1, PT, R33, RZ, PT, P1 ;  /* 0x000000ff2100720c */ /* 0x000fe40003f24310 */
[----:B------:R-:W-:Y:S01]  /*4100*/  IADD3 R7, P3, P4, R30, 0x8, R9 ;  /* 0x000000081e077810 */ /* 0x000fe20007c7e009 */
[----:B------:R-:W-:Y:S01]  /*4110*/  IMAD.X R5, RZ, RZ, R5, P2 ;  /* 0x000000ffff057224 */ /* 0x000fe200010e0605 */
[----:B------:R-:W-:-:S02]  /*4120*/  SEL R13, R13, R8, P0 ;  /* 0x000000080d0d7207 */ /* 0x000fc40000000000 */
[C---:B------:R-:W-:Y:S02]  /*4130*/  IADD3.X R4, PT, PT, R21.reuse, RZ, R10, P3, P4 ;  /* 0x000000ff15047210 */ /* 0x040fe40001fe840a */
[----:B------:R-:W-:Y:S02]  /*4140*/  SEL R30, R30, R7, P0 ;  /* 0x000000071e1e7207 */ /* 0x000fe40000000000 */
[----:B------:R-:W-:Y:S02]  /*4150*/  SEL R21, R21, R4, P0 ;  /* 0x0000000415157207 */ /* 0x000fe40000000000 */
[----:B------:R-:W-:Y:S01]  /*4160*/  SEL R20, R20, R5, P0 ;  /* 0x0000000514147207 */ /* 0x000fe20000000000 */
[----:B------:R-:W-:Y:S06]  /*4170*/  @P1 BRA `(.L_x_5543) ;  /* 0xfffffffc00981947 */ /* 0x000fec000383ffff */
[----:B------:R-:W-:Y:S05]  /*4180*/  BSYNC.RECONVERGENT B2 ;  /* 0x0000000000027941 */ /* 0x000fea0003800200 */
.L_x_5542:
[----:B------:R-:W0:Y:S01]  /*4190*/  LDCU.64 UR6, c[0x0][0x3b8] ;  /* 0x00007700ff0677ac */ /* 0x000e220008000a00 */
[----:B------:R-:W-:Y:S01]  /*41a0*/  IADD3 R4, P0, PT, R30, -R6, RZ ;  /* 0x800000061e047210 */ /* 0x000fe20007f1e0ff */
[C---:B----45:R-:W-:Y:S01]  /*41b0*/  IMAD.SHL.U32 R10, R16.reuse, 0x8, RZ ;  /* 0x00000008100a7824 */ /* 0x070fe200078e00ff */
[----:B------:R-:W-:Y:S01]  /*41c0*/  SHF.L.U64.HI R16, R16, 0x3, R17 ;  /* 0x0000000310107819 */ /* 0x000fe20000010211 */
[----:B------:R-:W1:Y:S02]  /*41d0*/  LDCU.64 UR4, c[0x0][0x3c8] ;  /* 0x00007900ff0477ac */ /* 0x000e640008000a00 */
[----:B------:R-:W-:Y:S01]  /*41e0*/  IMAD.X R5, R21, 0x1, ~R3, P0 ;  /* 0x0000000115057824 */ /* 0x000fe200000e0e03 */
[----:B------:R-:W2:Y:S04]  /*41f0*/  LDCU.64 UR8, c[0x0][0x3d0] ;  /* 0x00007a00ff0877ac */ /* 0x000ea80008000a00 */
[----:B------:R-:W-:-:S02]  /*4200*/  SHF.R.S64 R4, R4, 0x3, R5 ;  /* 0x0000000304047819 */ /* 0x000fc40000001005 */
[----:B------:R-:W-:Y:S02]  /*4210*/  SHF.R.S32.HI R5, RZ, 0x3, R5 ;  /* 0x00000003ff057819 */ /* 0x000fe40000011405 */
[----:B0-----:R-:W-:-:S04]  /*4220*/  IADD3 R8, P1, PT, R6, -UR6, RZ ;  /* 0x8000000606087c10 */ /* 0x001fc8000ff3e0ff */
[----:B------:R-:W-:Y:S02]  /*4230*/  IADD3.X R3, PT, PT, R3, ~UR7, RZ, P1, !PT ;  /* 0x8000000703037c10 */ /* 0x000fe40008ffe4ff */
[C---:B-1----:R-:W-:Y:S02]  /*4240*/  IADD3 R6, P0, PT, R10.reuse, UR4, RZ ;  /* 0x000000040a067c10 */ /* 0x042fe4000ff1e0ff */
[----:B--2---:R-:W-:Y:S02]  /*4250*/  IADD3 R10, P1, PT, R10, UR8, RZ ;  /* 0x000000080a0a7c10 */ /* 0x004fe4000ff3e0ff */
[C---:B------:R-:W-:Y:S02]  /*4260*/  IADD3.X R7, PT, PT, R16.reuse, UR5, RZ, P0, !PT ;  /* 0x0000000510077c10 */ /* 0x040fe400087fe4ff */
[----:B------:R-:W-:Y:S02]  /*4270*/  IADD3.X R11, PT, PT, R16, UR9, RZ, P1, !PT ;  /* 0x00000009100b7c10 */ /* 0x000fe40008ffe4ff */
[--C-:B------:R-:W-:Y:S01]  /*4280*/  SHF.R.S64 R8, R8, 0x3, R3.reuse ;  /* 0x0000000308087819 */ /* 0x100fe20000001003 */
[----:B------:R0:W-:Y:S01]  /*4290*/  STG.E.64 desc[UR36][R6.64], R4 ;  /* 0x0000000406007986 */ /* 0x0001e2000c101b24 */
[----:B------:R-:W-:-:S05]  /*42a0*/  SHF.R.S32.HI R9, RZ, 0x3, R3 ;  /* 0x00000003ff097819 */ /* 0x000fca0000011403 */
[----:B------:R0:W-:Y:S02]  /*42b0*/  STG.E.64 desc[UR36][R10.64], R8 ;  /* 0x000000080a007986 */ /* 0x0001e4000c101b24 */
.L_x_5539:
[----:B------:R-:W-:Y:S05]  /*42c0*/  BSYNC.RECONVERGENT B1 ;  /* 0x0000000000017941 */ /* 0x000fea0003800200 */
.L_x_5538:
[----:B------:R-:W-:Y:S01]  /*42d0*/  VIADD R3, R31, 0x80 ;  /* 0x000000801f037836 */ /* 0x000fe20000000000 */
[----:B------:R-:W-:Y:S04]  /*42e0*/  BSSY.RECONVERGENT B1, `(.L_x_5544) ;  /* 0x0000059000017945 */ /* 0x000fe80003800200 */
[----:B------:R-:W-:-:S13]  /*42f0*/  ISETP.GE.AND P0, PT, R3, R0, PT ;  /* 0x000000000300720c */ /* 0x000fda0003f06270 */
[----:B------:R-:W-:Y:S05]  /*4300*/  @P0 BRA `(.L_x_5545) ;  /* 0x0000000400580947 */ /* 0x000fea0003800000 */
[----:B------:R-:W1:Y:S01]  /*4310*/  LDC R30, c[0x0][0x3c0] ;  /* 0x0000f000ff1e7b82 */ /* 0x000e620000000800 */
[----:B------:R-:W-:Y:S07]  /*4320*/  BSSY.RECONVERGENT B2, `(.L_x_5546) ;  /* 0x0000023000027945 */ /* 0x000fee0003800200 */
[----:B------:R-:W2:Y:S08]  /*4330*/  LDC R21, c[0x0][0x3c4] ;  /* 0x0000f100ff157b82 */ /* 0x000eb00000000800 */
[----:B------:R-:W0:Y:S08]  /*4340*/  LDC R20, c[0x0][0x3b8] ;  /* 0x0000ee00ff147b82 */ /* 0x000e300000000800 */
[----:B---345:R-:W3:Y:S01]  /*4350*/  LDC R17, c[0x0][0x3bc] ;  /* 0x0000ef00ff117b82 */ /* 0x038ee20000000800 */
[----:B-1----:R-:W-:-:S02]  /*4360*/  IMAD.MOV.U32 R16, RZ, RZ, R30 ;  /* 0x000000ffff107224 */ /* 0x002fc400078e001e */
[----:B--2---:R-:W-:Y:S02]  /*4370*/  IMAD.MOV.U32 R15, RZ, RZ, R21 ;  /* 0x000000ffff0f7224 */ /* 0x004fe400078e0015 */
[--C-:B0-----:R-:W-:Y:S02]  /*4380*/  IMAD.MOV.U32 R6, RZ, RZ, R20.reuse ;  /* 0x000000ffff067224 */ /* 0x101fe400078e0014 */
[----:B------:R-:W-:Y:S02]  /*4390*/  IMAD.MOV.U32 R13, RZ, RZ, R20 ;  /* 0x000000ffff0d7224 */ /* 0x000fe400078e0014 */
[--C-:B---3--:R-:W-:Y:S02]  /*43a0*/  IMAD.MOV.U32 R3, RZ, RZ, R17.reuse ;  /* 0x000000ffff037224 */ /* 0x108fe400078e0011 */
[----:B------:R-:W-:-:S07]  /*43b0*/  IMAD.MOV.U32 R14, RZ, RZ, R17 ;  /* 0x000000ffff0e7224 */ /* 0x000fce00078e0011 */
.L_x_5547:
        /* <DEDUP_REMOVED lines=26> */
.L_x_5546:
[----:B------:R-:W-:Y:S01]  /*4560*/  BSSY.RECONVERGENT B2, `(.L_x_5548) ;  /* 0x000001d000027945 */ /* 0x000fe20003800200 */
[----:B------:R-:W-:Y:S02]  /*4570*/  IMAD.MOV.U32 R13, RZ, RZ, R20 ;  /* 0x000000ffff0d7224 */ /* 0x000fe400078e0014 */
[----:B------:R-:W-:-:S07]  /*4580*/  IMAD.MOV.U32 R16, RZ, RZ, R17 ;  /* 0x000000ffff107224 */ /* 0x000fce00078e0011 */
.L_x_5549:
        /* <DEDUP_REMOVED lines=27> */
.L_x_5548:
[----:B------:R-:W0:Y:S01]  /*4740*/  LDCU.64 UR6, c[0x0][0x3b8] ;  /* 0x00007700ff0677ac */ /* 0x000e220008000a00 */
[----:B------:R-:W-:Y:S01]  /*4750*/  IADD3 R4, P0, PT, R20, -R6, RZ ;  /* 0x8000000614047210 */ /* 0x000fe20007f1e0ff */
[C---:B------:R-:W-:Y:S01]  /*4760*/  IMAD.SHL.U32 R10, R18.reuse, 0x8, RZ ;  /* 0x00000008120a7824 */ /* 0x040fe200078e00ff */
        /* <DEDUP_REMOVED lines=16> */
.L_x_5545:
[----:B------:R-:W-:Y:S05]  /*4870*/  BSYNC.RECONVERGENT B1 ;  /* 0x0000000000017941 */ /* 0x000fea0003800200 */
.L_x_5544:
[----:B------:R-:W-:Y:S01]  /*4880*/  VIADD R3, R31, 0x100 ;  /* 0x000001001f037836 */ /* 0x000fe20000000000 */
[----:B------:R-:W-:Y:S04]  /*4890*/  BSSY.RECONVERGENT B1, `(.L_x_5550) ;  /* 0x000005a000017945 */ /* 0x000fe80003800200 */
[----:B------:R-:W-:-:S13]  /*48a0*/  ISETP.GE.AND P0, PT, R3, R0, PT ;  /* 0x000000000300720c */ /* 0x000fda0003f06270 */
[----:B------:R-:W-:Y:S05]  /*48b0*/  @P0 BRA `(.L_x_5551) ;  /* 0x00000004005c0947 */ /* 0x000fea0003800000 */
[----:B------:R-:W2:Y:S01]  /*48c0*/  LDC R20, c[0x0][0x3c0] ;  /* 0x0000f000ff147b82 */ /* 0x000ea20000000800 */
[----:B------:R-:W-:Y:S07]  /*48d0*/  BSSY.RECONVERGENT B2, `(.L_x_5552) ;  /* 0x0000023000027945 */ /* 0x000fee0003800200 */
[----:B-----5:R-:W0:Y:S08]  /*48e0*/  LDC R19, c[0x0][0x3c4] ;  /* 0x0000f100ff137b82 */ /* 0x020e300000000800 */
[----:B------:R-:W1:Y:S08]  /*48f0*/  LDC R18, c[0x0][0x3b8] ;  /* 0x0000ee00ff127b82 */ /* 0x000e700000000800 */
[----:B---34-:R-:W3:Y:S01]  /*4900*/  LDC R17, c[0x0][0x3bc] ;  /* 0x0000ef00ff117b82 */ /* 0x018ee20000000800 */
[----:B--2---:R-:W-:-:S02]  /*4910*/  IMAD.MOV.U32 R16, RZ, RZ, R20 ;  /* 0x000000ffff107224 */ /* 0x004fc400078e0014 */
[----:B0-----:R-:W-:Y:S02]  /*4920*/  IMAD.MOV.U32 R15, RZ, RZ, R19 ;  /* 0x000000ffff0f7224 */ /* 0x001fe400078e0013 */
[--C-:B-1----:R-:W-:Y:S02]  /*4930*/  IMAD.MOV.U32 R6, RZ, RZ, R18.reuse ;  /* 0x000000ffff067224 */ /* 0x102fe400078e0012 */
[----:B------:R-:W-:Y:S02]  /*4940*/  IMAD.MOV.U32 R13, RZ, RZ, R18 ;  /* 0x000000ffff0d7224 */ /* 0x000fe400078e0012 */
[--C-:B---3--:R-:W-:Y:S02]  /*4950*/  IMAD.MOV.U32 R3, RZ, RZ, R17.reuse ;  /* 0x000000ffff037224 */ /* 0x108fe400078e0011 */
[----:B------:R-:W-:-:S07]  /*4960*/  IMAD.MOV.U32 R14, RZ, RZ, R17 ;  /* 0x000000ffff0e7224 */ /* 0x000fce00078e0011 */
.L_x_5553:
        /* <DEDUP_REMOVED lines=26> */
.L_x_5552:
[----:B------:R-:W-:Y:S01]  /*4b10*/  BSSY.RECONVERGENT B2, `(.L_x_5554) ;  /* 0x000001e000027945 */ /* 0x000fe20003800200 */
[----:B------:R-:W-:Y:S02]  /*4b20*/  IMAD.MOV.U32 R13, RZ, RZ, R18 ;  /* 0x000000ffff0d7224 */ /* 0x000fe400078e0012 */
[--C-:B------:R-:W-:Y:S02]  /*4b30*/  IMAD.MOV.U32 R15, RZ, RZ, R17.reuse ;  /* 0x000000ffff0f7224 */ /* 0x100fe400078e0011 */
[----:B------:R-:W-:-:S07]  /*4b40*/  IMAD.MOV.U32 R14, RZ, RZ, R17 ;  /* 0x000000ffff0e7224 */ /* 0x000fce00078e0011 */
.L_x_5555:
        /* <DEDUP_REMOVED lines=27> */
.L_x_5554:
        /* <DEDUP_REMOVED lines=19> */
.L_x_5551:
[----:B------:R-:W-:Y:S05]  /*4e30*/  BSYNC.RECONVERGENT B1 ;  /* 0x0000000000017941 */ /* 0x000fea0003800200 */
.L_x_5550:
[----:B------:R-:W-:-:S05]  /*4e40*/  VIADD R3, R31, 0x180 ;  /* 0x000001801f037836 */ /* 0x000fca0000000000 */
[----:B------:R-:W-:-:S13]  /*4e50*/  ISETP.GE.AND P0, PT, R3, R0, PT ;  /* 0x000000000300720c */ /* 0x000fda0003f06270 */
[----:B------:R-:W-:Y:S05]  /*4e60*/  @P0 BRA `(.L_x_5556) ;  /* 0x0000007400580947 */ /* 0x000fea0003800000 */
[----:B---345:R-:W3:Y:S01]  /*4e70*/  LDC R16, c[0x0][0x3b8] ;  /* 0x0000ee00ff107b82 */ /* 0x038ee20000000800 */
[----:B------:R-:W4:Y:S01]  /*4e80*/  LDCU.64 UR4, c[0x0][0x3c0] ;  /* 0x00007800ff0477ac */ /* 0x000f220008000a00 */
[----:B------:R-:W-:Y:S06]  /*4e90*/  BSSY.RECONVERGENT B1, `(.L_x_5557) ;  /* 0x0000021000017945 */ /* 0x000fec0003800200 */
[----:B------:R-:W0:Y:S01]  /*4ea0*/  LDC R17, c[0x0][0x3bc] ;  /* 0x0000ef00ff117b82 */ /* 0x000e220000000800 */
[----:B----4-:R-:W-:Y:S02]  /*4eb0*/  IMAD.U32 R15, RZ, RZ, UR4 ;  /* 0x00000004ff0f7e24 */ /* 0x010fe4000f8e00ff */
[----:B------:R-:W-:-:S02]  /*4ec0*/  IMAD.U32 R14, RZ, RZ, UR5 ;  /* 0x00000005ff0e7e24 */ /* 0x000fc4000f8e00ff */
[--C-:B---3--:R-:W-:Y:S02]  /*4ed0*/  IMAD.MOV.U32 R3, RZ, RZ, R16.reuse ;  /* 0x000000ffff037224 */ /* 0x108fe400078e0010 */
[----:B------:R-:W-:Y:S02]  /*4ee0*/  IMAD.MOV.U32 R13, RZ, RZ, R16 ;  /* 0x000000ffff0d7224 */ /* 0x000fe400078e0010 */
[--C-:B0-----:R-:W-:Y:S02]  /*4ef0*/  IMAD.MOV.U32 R0, RZ, RZ, R17.reuse ;  /* 0x000000ffff007224 */ /* 0x101fe400078e0011 */
[----:B------:R-:W-:-:S07]  /*4f00*/  IMAD.MOV.U32 R12, RZ, RZ, R17 ;  /* 0x000000ffff0c7224 */ /* 0x000fce00078e0011 */
.L_x_5558:
[--C-:B-12---:R-:W-:Y:S02]  /*4f10*/  SHF.R.U64 R11, R15, 0x1, R14.reuse ;  /* 0x000000010f0b7819 */ /* 0x106fe4000000120e */
        /* <DEDUP_REMOVED lines=14> */
[----:B------:R-:W-:Y:S02]  /*5000*/  IADD3 R6, P3, P4, R3, 0x8, R8 ;  /* 0x0000000803067810 */ /* 0x000fe40007c7e008 */
[----:B------:R-:W-:Y:S02]  /*5010*/  ISETP.GT.AND.EX P0, PT, R14, RZ, PT, P0 ;  /* 0x000000ff0e00720c */ /* 0x000fe40003f04300 */
[----:B------:R-:W-:-:S02]  /*5020*/  IADD3 R8, P2, PT, R4, 0x8, RZ ;  /* 0x0000000804087810 */ /* 0x000fc40007f5e0ff */
[----:B------:R-:W-:Y:S02]  /*5030*/  IADD3.X R7, PT, PT, R0, RZ, R9, P3, P4 ;  /* 0x000000ff00077210 */ /* 0x000fe40001fe8409 */
[----:B------:R-:W-:Y:S01]  /*5040*/  SEL R3, R6, R3, !P1 ;  /* 0x0000000306037207 */ /* 0x000fe20004800000 */
[----:B------:R-:W-:Y:S01]  /*5050*/  IMAD.X R4, RZ, RZ, R5, P2 ;  /* 0x000000ffff047224 */ /* 0x000fe200010e0605 */
[----:B------:R-:W-:Y:S02]  /*5060*/  SEL R0, R7, R0, !P1 ;  /* 0x0000000007007207 */ /* 0x000fe40004800000 */
[----:B------:R-:W-:Y:S02]  /*5070*/  SEL R13, R8, R13, !P1 ;  /* 0x0000000d080d7207 */ /* 0x000fe40004800000 */
[----:B------:R-:W-:Y:S01]  /*5080*/  SEL R12, R4, R12, !P1 ;  /* 0x0000000c040c7207 */ /* 0x000fe20004800000 */
[----:B------:R-:W-:Y:S06]  /*5090*/  @P0 BRA `(.L_x_5558) ;  /* 0xfffffffc009c0947 */ /* 0x000fec000383ffff */
[----:B------:R-:W-:Y:S05]  /*50a0*/  BSYNC.RECONVERGENT B1 ;  /* 0x0000000000017941 */ /* 0x000fea0003800200 */
.L_x_5557:
[----:B------:R-:W-:Y:S01]  /*50b0*/  BSSY.RECONVERGENT B1, `(.L_x_5559) ;  /* 0x000001d000017945 */ /* 0x000fe20003800200 */
[----:B------:R-:W-:Y:S02]  /*50c0*/  IMAD.MOV.U32 R12, RZ, RZ, R16 ;  /* 0x000000ffff0c7224 */ /* 0x000fe400078e0010 */
[----:B------:R-:W-:-:S07]  /*50d0*/  IMAD.MOV.U32 R13, RZ, RZ, R17 ;  /* 0x000000ffff0d7224 */ /* 0x000fce00078e0011 */
.L_x_5560:
[--C-:B------:R-:W-:Y:S02]  /*50e0*/  SHF.R.U64 R11, R26, 0x1, R27.reuse ;  /* 0x000000011a0b7819 */ /* 0x100fe4000000121b */
[----:B------:R-:W-:-:S03]  /*50f0*/  SHF.R.U32.HI R10, RZ, 0x1, R27 ;  /* 0x00000001ff0a7819 */ /* 0x000fc6000001161b */
[C---:B------:R-:W-:Y:S01]  /*5100*/  IMAD.SHL.U32 R9, R11.reuse, 0x8, RZ ;  /* 0x000000080b097824 */ /* 0x040fe200078e00ff */
[----:B------:R-:W-:-:S04]  /*5110*/  SHF.L.U64.HI R8, R11, 0x3, R10 ;  /* 0x000000030b087819 */ /* 0x000fc8000001020a */
[----:B------:R-:W-:-:S05]  /*5120*/  IADD3 R4, P0, PT, R28, R9, RZ ;  /* 0x000000091c047210 */ /* 0x000fca0007f1e0ff */
[----:B------:R-:W-:-:S05]  /*5130*/  IMAD.X R5, R29, 0x1, R8, P0 ;  /* 0x000000011d057824 */ /* 0x000fca00000e0608 */
[----:B------:R0:W2:Y:S01]  /*5140*/  LDG.E.64 R14, desc[UR36][R4.64] ;  /* 0x00000024040e7981 */ /* 0x0000a2000c1e1b00 */
[----:B------:R-:W-:Y:S02]  /*5150*/  LOP3.LUT R7, RZ, R11, RZ, 0x33, !PT ;  /* 0x0000000bff077212 */ /* 0x000fe400078e33ff */
[----:B------:R-:W-:Y:S02]  /*5160*/  LOP3.LUT R6, RZ, R10, RZ, 0x33, !PT ;  /* 0x0000000aff067212 */ /* 0x000fe400078e33ff */
[----:B------:R-:W-:Y:S02]  /*5170*/  IADD3 R26, P1, PT, R26, R7, RZ ;  /* 0x000000071a1a7210 */ /* 0x000fe40007f3e0ff */
[----:B------:R-:W-:-:S03]  /*5180*/  IADD3 R7, P2, PT, R4, 0x8, RZ ;  /* 0x0000000804077810 */ /* 0x000fc60007f5e0ff */
[----:B------:R-:W-:Y:S01]  /*5190*/  IMAD.X R27, R27, 0x1, R6, P1 ;  /* 0x000000011b1b7824 */ /* 0x000fe200008e0606 */
[----:B------:R-:W-:-:S04]  /*51a0*/  IADD3 R6, P3, P4, R12, 0x8, R9 ;  /* 0x000000080c067810 */ /* 0x000fc80007c7e009 */
[----:B0-----:R-:W-:Y:S01]  /*51b0*/  IADD3.X R4, PT, PT, R13, RZ, R8, P3, P4 ;  /* 0x000000ff0d047210 */ /* 0x001fe20001fe8408 */
[----:B------:R-:W-:Y:S01]  /*51c0*/  IMAD.X R8, RZ, RZ, R5, P2 ;  /* 0x000000ffff087224 */ /* 0x000fe200010e0605 */
[----:B--2---:R-:W-:-:S04]  /*51d0*/  ISETP.GT.U32.AND P0, PT, R14, RZ, PT ;  /* 0x000000ff0e00720c */ /* 0x004fc80003f04070 */
[----:B------:R-:W-:-:S04]  /*51e0*/  ISETP.GT.AND.EX P0, PT, R15, RZ, PT, P0 ;  /* 0x000000ff0f00720c */ /* 0x000fc80003f04300 */
[----:B------:R-:W-:Y:S02]  /*51f0*/  SEL R26, R11, R26, P0 ;  /* 0x0000001a0b1a7207 */ /* 0x000fe40000000000 */
[----:B------:R-:W-:Y:S02]  /*5200*/  SEL R27, R10, R27, P0 ;  /* 0x0000001b0a1b7207 */ /* 0x000fe40000000000 */
[----:B------:R-:W-:Y:S02]  /*5210*/  ISETP.GT.U32.AND P1, PT, R26, RZ, PT ;  /* 0x000000ff1a00720c */ /* 0x000fe40003f24070 */
[----:B------:R-:W-:Y:S02]  /*5220*/  SEL R12, R12, R6, P0 ;  /* 0x000000060c0c7207 */ /* 0x000fe40000000000 */
[----:B------:R-:W-:Y:S02]  /*5230*/  ISETP.GT.AND.EX P1, PT, R27, RZ, PT, P1 ;  /* 0x000000ff1b00720c */ /* 0x000fe40003f24310 */
[----:B------:R-:W-:-:S02]  /*5240*/  SEL R13, R13, R4, P0 ;  /* 0x000000040d0d7207 */ /* 0x000fc40000000000 */
[----:B------:R-:W-:Y:S02]  /*5250*/  SEL R28, R28, R7, P0 ;  /* 0x000000071c1c7207 */ /* 0x000fe40000000000 */
[----:B------:R-:W-:-:S07]  /*5260*/  SEL R29, R29, R8, P0 ;  /* 0x000000081d1d7207 */ /* 0x000fce0000000000 */
[----:B------:R-:W-:Y:S05]  /*5270*/  @P1 BRA `(.L_x_5560) ;  /* 0xfffffffc00981947 */ /* 0x000fea000383ffff */
[----:B------:R-:W-:Y:S05]  /*5280*/  BSYNC.RECONVERGENT B1 ;  /* 0x0000000000017941 */ /* 0x000fea0003800200 */
.L_x_5559:
        /* <DEDUP_REMOVED lines=18> */
[----:B------:R0:W-:Y:S01]  /*53b0*/  STG.E.64 desc[UR36][R10.64], R8 ;  /* 0x000000080a007986 */ /* 0x0001e2000c101b24 */
[----:B------:R-:W-:Y:S05]  /*53c0*/  BRA `(.L_x_5556) ;  /* 0x0000007000007947 */ /* 0x000fea0003800000 */
.L_x_5537:
[CC--:B------:R-:W-:Y:S01]  /*53d0*/  ISETP.GE.AND P2, PT, R31.reuse, R0.reuse, PT ;  /* 0x000000001f00720c */ /* 0x0c0fe20003f46270 */
[C---:B------:R-:W-:Y:S01]  /*53e0*/  VIADD R3, R31.reuse, 0x80 ;  /* 0x000000801f037836 */ /* 0x040fe20000000000 */
[----:B------:R-:W-:Y:S01]  /*53f0*/  BSSY.RECONVERGENT B1, `(.L_x_5561) ;  /* 0x0000011000017945 */ /* 0x000fe20003800200 */
[C---:B------:R-:W-:Y:S02]  /*5400*/  VIADD R5, R31.reuse, 0x100 ;  /* 0x000001001f057836 */ /* 0x040fe40000000000 */
[----:B------:R-:W-:Y:S01]  /*5410*/  VIADD R7, R31, 0x180 ;  /* 0x000001801f077836 */ /* 0x000fe20000000000 */
[-C--:B------:R-:W-:Y:S02]  /*5420*/  ISETP.GE.AND P4, PT, R3, R0.reuse, PT ;  /* 0x000000000300720c */ /* 0x080fe40003f86270 */
[-C--:B------:R-:W-:Y:S02]  /*5430*/  ISETP.GE.AND P0, PT, R5, R0.reuse, PT ;  /* 0x000000000500720c */ /* 0x080fe40003f06270 */
[----:B------:R-:W-:-:S03]  /*5440*/  ISETP.GE.AND P1, PT, R7, R0, PT ;  /* 0x000000000700720c */ /* 0x000fc60003f26270 */
[----:B------:R-:W-:Y:S10]  /*5450*/  @P2 BRA `(.L_x_5562) ;  /* 0x0000000000282947 */ /* 0x000ff40003800000 */
[----:B------:R-:W0:Y:S01]  /*5460*/  LDCU.64 UR4, c[0x0][0x3c8] ;  /* 0x00007900ff0477ac */ /* 0x000e220008000a00 */
[C---:B---345:R-:W-:Y:S01]  /*5470*/  IMAD.SHL.U32 R4, R16.reuse, 0x8, RZ ;  /* 0x0000000810047824 */ /* 0x078fe200078e00ff */
[----:B------:R-:W-:Y:S01]  /*5480*/  SHF.L.U64.HI R16, R16, 0x3, R17 ;  /* 0x0000000310107819 */ /* 0x000fe20000010211 */
[----:B------:R-:W1:Y:S03]  /*5490*/  LDCU.64 UR6, c[0x0][0x3d0] ;  /* 0x00007a00ff0677ac */ /* 0x000e660008000a00 */
[C---:B0-----:R-:W-:Y:S02]  /*54a0*/  IADD3 R6, P2, PT, R4.reuse, UR4, RZ ;  /* 0x0000000404067c10 */ /* 0x041fe4000ff5e0ff */
[----:B-1----:R-:W-:Y:S02]  /*54b0*/  IADD3 R4, P3, PT, R4, UR6, RZ ;  /* 0x0000000604047c10 */ /* 0x002fe4000ff7e0ff */
[----:B------:R-:W-:-:S02]  /*54c0*/  IADD3.X R7, PT, PT, R16, UR5, RZ, P2, !PT ;  /* 0x0000000510077c10 */ /* 0x000fc400097fe4ff */
[----:B------:R-:W-:-:S03]  /*54d0*/  IADD3.X R5, PT, PT, R16, UR7, RZ, P3, !PT ;  /* 0x0000000710057c10 */ /* 0x000fc60009ffe4ff */
[----:B------:R0:W-:Y:S04]  /*54e0*/  STG.E.64 desc[UR36][R6.64], RZ ;  /* 0x000000ff06007986 */ /* 0x0001e8000c101b24 */
[----:B------:R0:W-:Y:S02]  /*54f0*/  STG.E.64 desc[UR36][R4.64], RZ ;  /* 0x000000ff04007986 */ /* 0x0001e4000c101b24 */
.L_x_5562:
[----:B------:R-:W-:Y:S05]  /*5500*/  BSYNC.RECONVERGENT B1 ;  /* 0x0000000000017941 */ /* 0x000fea0003800200 */
.L_x_5561:
[----:B------:R-:W-:Y:S04]  /*5510*/  BSSY.RECONVERGENT B1, `(.L_x_5563) ;  /* 0x000000c000017945 */ /* 0x000fe80003800200 */
[----:B------:R-:W-:Y:S05]  /*5520*/  @P4 BRA `(.L_x_5564) ;  /* 0x0000000000284947 */ /* 0x000fea0003800000 */
[----:B------:R-:W1:Y:S01]  /*5530*/  LDCU.64 UR4, c[0x0][0x3c8] ;  /* 0x00007900ff0477ac */ /* 0x000e620008000a00 */
[C---:B0----5:R-:W-:Y:S01]  /*5540*/  IMAD.SHL.U32 R4, R18.reuse, 0x8, RZ ;  /* 0x0000000812047824 */ /* 0x061fe200078e00ff */
[----:B------:R-:W-:Y:S01]  /*5550*/  SHF.L.U64.HI R18, R18, 0x3, R19 ;  /* 0x0000000312127819 */ /* 0x000fe20000010213 */
[----:B------:R-:W0:Y:S03]  /*5560*/  LDCU.64 UR6, c[0x0][0x3d0] ;  /* 0x00007a00ff0677ac */ /* 0x000e260008000a00 */
[C---:B-1----:R-:W-:Y:S02]  /*5570*/  IADD3 R6, P2, PT, R4.reuse, UR4, RZ ;  /* 0x0000000404067c10 */ /* 0x042fe4000ff5e0ff */
[----:B0-----:R-:W-:Y:S02]  /*5580*/  IADD3 R4, P3, PT, R4, UR6, RZ ;  /* 0x0000000604047c10 */ /* 0x001fe4000ff7e0ff */
[----:B------:R-:W-:-:S02]  /*5590*/  IADD3.X R7, PT, PT, R18, UR5, RZ, P2, !PT ;  /* 0x0000000512077c10 */ /* 0x000fc400097fe4ff */
[----:B------:R-:W-:-:S03]  /*55a0*/  IADD3.X R5, PT, PT, R18, UR7, RZ, P3, !PT ;  /* 0x0000000712057c10 */ /* 0x000fc60009ffe4ff */
[----:B------:R1:W-:Y:S04]  /*55b0*/  STG.E.64 desc[UR36][R6.64], RZ ;  /* 0x000000ff06007986 */ /* 0x0003e8000c101b24 */
[----:B------:R1:W-:Y:S02]  /*55c0*/  STG.E.64 desc[UR36][R4.64], RZ ;  /* 0x000000ff04007986 */ /* 0x0003e4000c101b24 */
.L_x_5564:
[----:B------:R-:W-:Y:S05]  /*55d0*/  BSYNC.RECONVERGENT B1 ;  /* 0x0000000000017941 */ /* 0x000fea0003800200 */
.L_x_5563:
[----:B------:R-:W-:Y:S04]  /*55e0*/  BSSY.RECONVERGENT B1, `(.L_x_5565) ;  /* 0x000000c000017945 */ /* 0x000fe80003800200 */
[----:B------:R-:W-:Y:S05]  /*55f0*/  @P0 BRA `(.L_x_5566) ;  /* 0x0000000000280947 */ /* 0x000fea0003800000 */
[----:B------:R-:W2:Y:S01]  /*5600*/  LDCU.64 UR4, c[0x0][0x3c8] ;  /* 0x00007900ff0477ac */ /* 0x000ea20008000a00 */
[C---:B01---5:R-:W-:Y:S01]  /*5610*/  IMAD.SHL.U32 R4, R22.reuse, 0x8, RZ ;  /* 0x0000000816047824 */ /* 0x063fe200078e00ff */
[----:B------:R-:W-:Y:S01]  /*5620*/  SHF.L.U64.HI R22, R22, 0x3, R23 ;  /* 0x0000000316167819 */ /* 0x000fe20000010217 */
[----:B------:R-:W0:Y:S03]  /*5630*/  LDCU.64 UR6, c[0x0][0x3d0] ;  /* 0x00007a00ff0677ac */ /* 0x000e260008000a00 */
[C---:B--2---:R-:W-:Y:S02]  /*5640*/  IADD3 R6, P0, PT, R4.reuse, UR4, RZ ;  /* 0x0000000404067c10 */ /* 0x044fe4000ff1e0ff */
[----:B0-----:R-:W-:Y:S02]  /*5650*/  IADD3 R4, P2, PT, R4, UR6, RZ ;  /* 0x0000000604047c10 */ /* 0x001fe4000ff5e0ff */
[----:B------:R-:W-:-:S02]  /*5660*/  IADD3.X R7, PT, PT, R22, UR5, RZ, P0, !PT ;  /* 0x0000000516077c10 */ /* 0x000fc400087fe4ff */
[----:B------:R-:W-:-:S03]  /*5670*/  IADD3.X R5, PT, PT, R22, UR7, RZ, P2, !PT ;  /* 0x0000000716057c10 */ /* 0x000fc600097fe4ff */
[----:B------:R2:W-:Y:S04]  /*5680*/  STG.E.64 desc[UR36][R6.64], RZ ;  /* 0x000000ff06007986 */ /* 0x0005e8000c101b24 */
[----:B------:R2:W-:Y:S02]  /*5690*/  STG.E.64 desc[UR36][R4.64], RZ ;  /* 0x000000ff04007986 */ /* 0x0005e4000c101b24 */
.L_x_5566:
[----:B------:R-:W-:Y:S05]  /*56a0*/  BSYNC.RECONVERGENT B1 ;  /* 0x0000000000017941 */ /* 0x000fea0003800200 */
.L_x_5565:
[----:B------:R-:W-:Y:S05]  /*56b0*/  @P1 BRA `(.L_x_5556) ;  /* 0x0000006c00441947 */ /* 0x000fea0003800000 */
[----:B------:R-:W3:Y:S01]  /*56c0*/  LDCU.64 UR4, c[0x0][0x3c8] ;  /* 0x00007900ff0477ac */ /* 0x000ee20008000a00 */
[C---:B012--5:R-:W-:Y:S01]  /*56d0*/  IMAD.SHL.U32 R4, R24.reuse, 0x8, RZ ;  /* 0x0000000818047824 */ /* 0x067fe200078e00ff */
[----:B------:R-:W-:Y:S01]  /*56e0*/  SHF.L.U64.HI R24, R24, 0x3, R25 ;  /* 0x0000000318187819 */ /* 0x000fe20000010219 */
[----:B------:R-:W0:Y:S03]  /*56f0*/  LDCU.64 UR6, c[0x0][0x3d0] ;  /* 0x00007a00ff0677ac */ /* 0x000e260008000a00 */
[C---:B---3--:R-:W-:Y:S02]  /*5700*/  IADD3 R6, P0, PT, R4.reuse, UR4, RZ ;  /* 0x0000000404067c10 */ /* 0x048fe4000ff1e0ff */
[----:B0-----:R-:W-:Y:S02]  /*5710*/  IADD3 R4, P1, PT, R4, UR6, RZ ;  /* 0x0000000604047c10 */ /* 0x001fe4000ff3e0ff */
[----:B------:R-:W-:-:S02]  /*5720*/  IADD3.X R7, PT, PT, R24, UR5, RZ, P0, !PT ;  /* 0x0000000518077c10 */ /* 0x000fc400087fe4ff */
[----:B------:R-:W-:-:S03]  /*5730*/  IADD3.X R5, PT, PT, R24, UR7, RZ, P1, !PT ;  /* 0x0000000718057c10 */ /* 0x000fc60008ffe4ff */
[----:B------:R0:W-:Y:S04]  /*5740*/  STG.E.64 desc[UR36][R6.64], RZ ;  /* 0x000000ff06007986 */ /* 0x0001e8000c101b24 */
[----:B------:R0:W-:Y:S01]  /*5750*/  STG.E.64 desc[UR36][R4.64], RZ ;  /* 0x000000ff04007986 */ /* 0x0001e2000c101b24 */
[----:B------:R-:W-:Y:S05]  /*5760*/  BRA `(.L_x_5556) ;  /* 0x0000006c00187947 */ /* 0x000fea0003800000 */
.L_x_5536:
[----:B------:R-:W-:Y:S01]  /*5770*/  ISETP.GE.AND P0, PT, R31, R0, PT ;  /* 0x000000001f00720c */ /* 0x000fe20003f06270 */
[----:B------:R-:W-:-:S12]  /*5780*/  BSSY.RECONVERGENT B1, `(.L_x_5567) ;  /* 0x0000145000017945 */ /* 0x000fd80003800200 */
[----:B------:R-:W-:Y:S05]  /*5790*/  @P0 BRA `(.L_x_5568) ;  /* 0x00000014000c0947 */ /* 0x000fea0003800000 */
[----:B------:R-:W-:Y:S02]  /*57a0*/  ISETP.GE.U32.AND P0, PT, R8, 0x1, PT ;  /* 0x000000010800780c */ /* 0x000fe40003f06070 */
[----:B------:R-:W-:Y:S02]  /*57b0*/  CS2R R38, SRZ ;  /* 0x0000000000267805 */ /* 0x000fe4000001ff00 */
[----:B------:R-:W-:-:S13]  /*57c0*/  ISETP.GE.AND.EX P0, PT, R9, RZ, PT, P0 ;  /* 0x000000ff0900720c */ /* 0x000fda0003f06300 */
[----:B------:R-:W-:Y:S05]  /*57d0*/  @!P0 BRA `(.L_x_5569) ;  /* 0x0000000c00708947 */ /* 0x000fea0003800000 */
[----:B------:R-:W0:Y:S01]  /*57e0*/  LDC.64 R6, c[0x0][0x3a0] ;  /* 0x0000e800ff067b82 */ /* 0x000e220000000a00 */
[----:B------:R-:W-:Y:S01]  /*57f0*/  ISETP.GE.U32.AND P0, PT, R8, 0x8, PT ;  /* 0x000000080800780c */ /* 0x000fe20003f06070 */
[----:B------:R-:W-:Y:S01]  /*5800*/  IMAD.MOV.U32 R0, RZ, RZ, RZ ;  /* 0x000000ffff007224 */ /* 0x000fe200078e00ff */
[----:B------:R-:W-:Y:S01]  /*5810*/  CS2R R38, SRZ ;  /* 0x0000000000267805 */ /* 0x000fe2000001ff00 */
[----:B------:R-:W-:Y:S01]  /*5820*/  IMAD.MOV.U32 R41, RZ, RZ, RZ ;  /* 0x000000ffff297224 */ /* 0x000fe200078e00ff */
[----:B------:R-:W-:-:S13]  /*5830*/  ISETP.GE.U32.AND.EX P0, PT, R9, RZ, PT, P0 ;  /* 0x000000ff0900720c */ /* 0x000fda0003f06100 */
[----:B------:R-:W-:Y:S05]  /*5840*/  @!P0 BRA `(.L_x_5570) ;  /* 0x0000000400788947 */ /* 0x000fea0003800000 */
[----:B------:R-:W1:Y:S01]  /*5850*/  LDCU.64 UR4, c[0x0][0x3a8] ;  /* 0x00007500ff0477ac */ /* 0x000e620008000a00 */
[----:B------:R-:W2:Y:S01]  /*5860*/  LDC.64 R10, c[0x0][0x3b0] ;  /* 0x0000ec00ff0a7b82 */ /* 0x000ea20000000a00 */
[-C--:B0--345:R-:W-:Y:S01]  /*5870*/  IMAD R0, R17, R6.reuse, RZ ;  /* 0x0000000611007224 */ /* 0x0b9fe200078e02ff */
[----:B------:R-:W-:Y:S01]  /*5880*/  LOP3.LUT R41, R9, 0x7fffffff, RZ, 0xc0, !PT ;  /* 0x7fffffff09297812 */ /* 0x000fe200078ec0ff */
[----:B------:R-:W0:Y:S01]  /*5890*/  LDCU.64 UR6, c[0x0][0x398] ;  /* 0x00007300ff0677ac */ /* 0x000e220008000a00 */
[C---:B------:R-:W-:Y:S01]  /*58a0*/  IMAD.WIDE.U32 R12, R16.reuse, R6, RZ ;  /* 0x00000006100c7225 */ /* 0x040fe200078e00ff */
[----:B------:R-:W-:Y:S01]  /*58b0*/  BSSY.RECONVERGENT B2, `(.L_x_5570) ;  /* 0x0000057000027945 */ /* 0x000fe20003800200 */
[----:B------:R-:W-:Y:S02]  /*58c0*/  CS2R R38, SRZ ;  /* 0x0000000000267805 */ /* 0x000fe4000001ff00 */
[----:B------:R-:W-:Y:S01]  /*58d0*/  IMAD R5, R16, R7, R0 ;  /* 0x0000000710057224 */ /* 0x000fe200078e0200 */
[----:B------:R-:W-:Y:S01]  /*58e0*/  LOP3.LUT R0, R8, 0xfffffff8, RZ, 0xc0, !PT ;  /* 0xfffffff808007812 */ /* 0x000fe200078ec0ff */
[----:B------:R-:W-:-:S02]  /*58f0*/  IMAD.MOV.U32 R30, RZ, RZ, R41 ;  /* 0x000000ffff1e7224 */ /* 0x000fc400078e0029 */
[----:B------:R-:W-:Y:S02]  /*5900*/  IMAD.IADD R5, R13, 0x1, R5 ;  /* 0x000000010d057824 */ /* 0x000fe400078e0205 */
[----:B------:R-:W-:Y:S01]  /*5910*/  IMAD.MOV.U32 R40, RZ, RZ, R0 ;  /* 0x000000ffff287224 */ /* 0x000fe200078e0000 */
[----:B-1----:R-:W-:-:S04]  /*5920*/  UIADD3 UR4, UP0, UPT, UR4, 0x20, URZ ;  /* 0x0000002004047890 */ /* 0x002fc8000ff1e0ff */
[----:B------:R-:W-:Y:S01]  /*5930*/  UIADD3.X UR5, UPT, UPT, URZ, UR5, URZ, UP0, !UPT ;  /* 0x00000005ff057290 */ /* 0x000fe200087fe4ff */
[----:B0-----:R-:W-:Y:S02]  /*5940*/  LEA R4, P0, R12, UR6, 0x3 ;  /* 0x000000060c047c11 */ /* 0x001fe4000f8018ff */
[----:B--2---:R-:W-:Y:S02]  /*5950*/  SHF.L.U64.HI R42, R10, 0x3, R11 ;  /* 0x000000030a2a7819 */ /* 0x004fe4000001020b */
[----:B------:R-:W-:Y:S01]  /*5960*/  LEA.HI.X R5, R12, UR7, R5, 0x3, P0 ;  /* 0x000000070c057c11 */ /* 0x000fe200080f1c05 */
[----:B------:R-:W-:Y:S01]  /*5970*/  IMAD.U32 R12, RZ, RZ, UR4 ;  /* 0x00000004ff0c7e24 */ /* 0x000fe2000f8e00ff */
[----:B------:R-:W-:Y:S01]  /*5980*/  SHF.L.U64.HI R44, R10, 0x6, R11 ;  /* 0x000000060a2c7819 */ /* 0x000fe2000001020b */
[----:B------:R-:W-:-:S07]  /*5990*/  IMAD.U32 R13, RZ, RZ, UR5 ;  /* 0x00000005ff0d7e24 */ /* 0x000fce000f8e00ff */
.L_x_5571:
[----:B------:R-:W-:Y:S01]  /*59a0*/  IMAD.SHL.U32 R11, R10, 0x8, RZ ;  /* 0x000000080a0b7824 */ /* 0x000fe200078e00ff */
[----:B------:R-:W2:Y:S04]  /*59b0*/  LDG.E.64 R14, desc[UR36][R4.64] ;  /* 0x00000024040e7981 */ /* 0x000ea8000c1e1b00 */
[----:B------:R-:W-:Y:S01]  /*59c0*/  IADD3 R32, P0, PT, R4, R11, RZ ;  /* 0x0000000b04207210 */ /* 0x000fe20007f1e0ff */
[----:B------:R-:W2:Y:S04]  /*59d0*/  LDG.E.64 R20, desc[UR36][R12.64+-0x20] ;  /* 0xffffe0240c147981 */ /* 0x000ea8000c1e1b00 */
[----:B------:R-:W-:Y:S01]  /*59e0*/  IMAD.X R33, R5, 0x1, R42, P0 ;  /* 0x0000000105217824 */ /* 0x000fe200000e062a */
[----:B------:R-:W3:Y:S04]  /*59f0*/  LDG.E.64 R36, desc[UR36][R12.64+-0x18] ;  /* 0xffffe8240c247981 */ /* 0x000ee8000c1e1b00 */
[----:B------:R-:W3:Y:S01]  /*5a00*/  LDG.E.64 R34, desc[UR36][R32.64] ;  /* 0x0000002420227981 */ /* 0x000ee2000c1e1b00 */
[----:B--2---:R-:W-:-:S02]  /*5a10*/  IMAD R15, R15, R20, RZ ;  /* 0x000000140f0f7224 */ /* 0x004fc400078e02ff */
[----:B------:R-:W-:-:S04]  /*5a20*/  IMAD.WIDE.U32 R38, R20, R14, R38 ;  /* 0x0000000e14267225 */ /* 0x000fc800078e0026 */
[----:B------:R-:W-:Y:S01]  /*5a30*/  IMAD R15, R21, R14, R15 ;  /* 0x0000000e150f7224 */ /* 0x000fe200078e020f */
[-C--:B------:R-:W-:Y:S01]  /*5a40*/  IADD3 R14, P0, PT, R32, R11.reuse, RZ ;  /* 0x0000000b200e7210 */ /* 0x080fe20007f1e0ff */
[----:B---3--:R-:W-:Y:S02]  /*5a50*/  IMAD R35, R35, R36, RZ ;  /* 0x0000002423237224 */ /* 0x008fe400078e02ff */
[----:B------:R-:W-:Y:S02]  /*5a60*/  IMAD.IADD R39, R39, 0x1, R15 ;  /* 0x0000000127277824 */ /* 0x000fe400078e020f */
[----:B------:R-:W-:Y:S02]  /*5a70*/  IMAD.X R15, R33, 0x1, R42, P0 ;  /* 0x00000001210f7824 */ /* 0x000fe400000e062a */
[-C--:B------:R-:W-:Y:S01]  /*5a80*/  IMAD.WIDE.U32 R20, R36, R34.reuse, R38 ;  /* 0x0000002224147225 */ /* 0x080fe200078e0026 */
[----:B------:R-:W-:Y:S02]  /*5a90*/  IADD3 R36, P0, PT, R14, R11, RZ ;  /* 0x0000000b0e247210 */ /* 0x000fe40007f1e0ff */
[----:B------:R-:W2:Y:S01]  /*5aa0*/  LDG.E.64 R32, desc[UR36][R14.64] ;  /* 0x000000240e207981 */ /* 0x000ea2000c1e1b00 */
[----:B------:R-:W-:-:S03]  /*5ab0*/  IMAD R37, R37, R34, R35 ;  /* 0x0000002225257224 */ /* 0x000fc600078e0223 */
[----:B------:R-:W2:Y:S01]  /*5ac0*/  LDG.E.64 R34, desc[UR36][R12.64+-0x10] ;  /* 0xfffff0240c227981 */ /* 0x000ea2000c1e1b00 */
[----:B------:R-:W-:Y:S02]  /*5ad0*/  IMAD.IADD R21, R21, 0x1, R37 ;  /* 0x0000000115157824 */ /* 0x000fe400078e0225 */
[----:B------:R-:W-:Y:S02]  /*5ae0*/  IMAD.X R37, R15, 0x1, R42, P0 ;  /* 0x000000010f257824 */ /* 0x000fe400000e062a */
        /* <DEDUP_REMOVED lines=8> */
[----:B------:R-:W-:Y:S01]  /*5b70*/  IMAD.X R33, R37, 0x1, R42, P0 ;  /* 0x0000000125217824 */ /* 0x000fe200000e062a */
[----:B------:R-:W-:Y:S01]  /*5b80*/  IADD3 R34, P0, PT, R32, R11, RZ ;  /* 0x0000000b20227210 */ /* 0x000fe20007f1e0ff */
[-C--:B------:R-:W-:Y:S01]  /*5b90*/  IMAD R35, R15, R38.reuse, R35 ;  /* 0x000000260f237224 */ /* 0x080fe200078e0223 */
[----:B------:R-:W2:Y:S01]  /*5ba0*/  LDG.E.64 R36, desc[UR36][R12.64] ;  /* 0x000000240c247981 */ /* 0x000ea2000c1e1b00 */
[----:B------:R-:W-:-:S03]  /*5bb0*/  IMAD.WIDE.U32 R14, R14, R38, R20 ;  /* 0x000000260e0e7225 */ /* 0x000fc600078e0014 */
[----:B------:R-:W2:Y:S01]  /*5bc0*/  LDG.E.64 R20, desc[UR36][R32.64] ;  /* 0x0000002420147981 */ /* 0x000ea2000c1e1b00 */
[----:B------:R-:W-:Y:S02]  /*5bd0*/  IMAD.IADD R15, R15, 0x1, R35 ;  /* 0x000000010f0f7824 */ /* 0x000fe400078e0223 */
[----:B------:R-:W-:-:S05]  /*5be0*/  IMAD.X R35, R33, 0x1, R42, P0 ;  /* 0x0000000121237824 */ /* 0x000fca00000e062a */
[----:B------:R-:W3:Y:S04]  /*5bf0*/  LDG.E.64 R38, desc[UR36][R34.64] ;  /* 0x0000002422267981 */ /* 0x000ee8000c1e1b00 */
[----:B------:R-:W3:Y:S01]  /*5c00*/  LDG.E.64 R32, desc[UR36][R12.64+0x8] ;  /* 0x000008240c207981 */ /* 0x000ee2000c1e1b00 */
[----:B--2---:R-:W-:Y:S02]  /*5c10*/  IMAD R21, R21, R36, RZ ;  /* 0x0000002415157224 */ /* 0x004fe400078e02ff */
[----:B------:R-:W-:-:S04]  /*5c20*/  IMAD.WIDE.U32 R14, R36, R20, R14 ;  /* 0x00000014240e7225 */ /* 0x000fc800078e000e */
[----:B------:R-:W-:Y:S01]  /*5c30*/  IMAD R21, R37, R20, R21 ;  /* 0x0000001425157224 */ /* 0x000fe200078e0215 */
[----:B------:R-:W-:-:S03]  /*5c40*/  IADD3 R20, P0, PT, R34, R11, RZ ;  /* 0x0000000b22147210 */ /* 0x000fc60007f1e0ff */
[----:B------:R-:W-:Y:S02]  /*5c50*/  IMAD.IADD R15, R15, 0x1, R21 ;  /* 0x000000010f0f7824 */ /* 0x000fe400078e0215 */
[----:B---3--:R-:W-:Y:S02]  /*5c60*/  IMAD R37, R39, R32, RZ ;  /* 0x0000002027257224 */ /* 0x008fe400078e02ff */
[----:B------:R-:W-:Y:S02]  /*5c70*/  IMAD.X R21, R35, 0x1, R42, P0 ;  /* 0x0000000123157824 */ /* 0x000fe400000e062a */
[-C--:B------:R-:W-:Y:S01]  /*5c80*/  IMAD R37, R33, R38.reuse, R37 ;  /* 0x0000002621257224 */ /* 0x080fe200078e0225 */
[----:B------:R-:W2:Y:S01]  /*5c90*/  LDG.E.64 R34, desc[UR36][R12.64+0x10] ;  /* 0x000010240c227981 */ /* 0x000ea2000c1e1b00 */
[----:B------:R-:W-:Y:S01]  /*5ca0*/  IMAD.WIDE.U32 R14, R32, R38, R14 ;  /* 0x00000026200e7225 */ /* 0x000fe200078e000e */
[----:B------:R-:W-:Y:S02]  /*5cb0*/  IADD3 R38, P0, PT, R20, R11, RZ ;  /* 0x0000000b14267210 */ /* 0x000fe40007f1e0ff */
[----:B------:R-:W2:Y:S03]  /*5cc0*/  LDG.E.64 R32, desc[UR36][R20.64] ;  /* 0x0000002414207981 */ /* 0x000ea6000c1e1b00 */
[----:B------:R-:W-:-:S06]  /*5cd0*/  IMAD.X R39, R21, 0x1, R42, P0 ;  /* 0x0000000115277824 */ /* 0x000fcc00000e062a */
[----:B------:R-:W3:Y:S04]  /*5ce0*/  LDG.E.64 R38, desc[UR36][R38.64] ;  /* 0x0000002426267981 */ /* 0x000ee8000c1e1b00 */
[----:B------:R0:W3:Y:S01]  /*5cf0*/  LDG.E.64 R20, desc[UR36][R12.64+0x18] ;  /* 0x000018240c147981 */ /* 0x0000e2000c1e1b00 */
[----:B------:R-:W-:Y:S01]  /*5d00*/  IADD3 R40, P0, PT, R40, -0x8, RZ ;  /* 0xfffffff828287810 */ /* 0x000fe20007f1e0ff */
[----:B------:R-:W-:-:S03]  /*5d10*/  IMAD.IADD R15, R15, 0x1, R37 ;  /* 0x000000010f0f7824 */ /* 0x000fc600078e0225 */
[----:B------:R-:W-:Y:S02]  /*5d20*/  IADD3.X R30, PT, PT, R30, -0x1, RZ, P0, !PT ;  /* 0xffffffff1e1e7810 */ /* 0x000fe400007fe4ff */
[----:B------:R-:W-:-:S04]  /*5d30*/  ISETP.NE.U32.AND P0, PT, R40, RZ, PT ;  /* 0x000000ff2800720c */ /* 0x000fc80003f05070 */
[----:B------:R-:W-:Y:S02]  /*5d40*/  ISETP.NE.AND.EX P0, PT, R30, RZ, PT, P0 ;  /* 0x000000ff1e00720c */ /* 0x000fe40003f05300 */
[----:B0-----:R-:W-:Y:S02]  /*5d50*/  IADD3 R12, P2, PT, R12, 0x40, RZ ;  /* 0x000000400c0c7810 */ /* 0x001fe40007f5e0ff */
[----:B------:R-:W-:-:S03]  /*5d60*/  LEA R4, P1, R10, R4, 0x6 ;  /* 0x000000040a047211 */ /* 0x000fc600078230ff */
[----:B------:R-:W-:Y:S02]  /*5d70*/  IMAD.X R13, RZ, RZ, R13, P2 ;  /* 0x000000ffff0d7224 */ /* 0x000fe400010e060d */
[----:B------:R-:W-:Y:S02]  /*5d80*/  IMAD.X R5, R5, 0x1, R44, P1 ;  /* 0x0000000105057824 */ /* 0x000fe400008e062c */
[----:B--2---:R-:W-:Y:S02]  /*5d90*/  IMAD R11, R33, R34, RZ ;  /* 0x00000022210b7224 */ /* 0x004fe400078e02ff */
[----:B------:R-:W-:-:S04]  /*5da0*/  IMAD.WIDE.U32 R14, R34, R32, R14 ;  /* 0x00000020220e7225 */ /* 0x000fc800078e000e */
[----:B------:R-:W-:-:S04]  /*5db0*/  IMAD R11, R35, R32, R11 ;  /* 0x00000020230b7224 */ /* 0x000fc800078e020b */
[----:B------:R-:W-:Y:S02]  /*5dc0*/  IMAD.IADD R15, R15, 0x1, R11 ;  /* 0x000000010f0f7824 */ /* 0x000fe400078e020b */
[----:B---3--:R-:W-:-:S04]  /*5dd0*/  IMAD R11, R39, R20, RZ ;  /* 0x00000014270b7224 */ /* 0x008fc800078e02ff */
[-C--:B------:R-:W-:Y:S02]  /*5de0*/  IMAD R11, R21, R38.reuse, R11 ;  /* 0x00000026150b7224 */ /* 0x080fe400078e020b */
[----:B------:R-:W-:-:S04]  /*5df0*/  IMAD.WIDE.U32 R38, R20, R38, R14 ;  /* 0x0000002614267225 */ /* 0x000fc800078e000e */
[----:B------:R-:W-:Y:S01]  /*5e00*/  IMAD.IADD R39, R39, 0x1, R11 ;  /* 0x0000000127277824 */ /* 0x000fe200078e020b */
[----:B------:R-:W-:Y:S06]  /*5e10*/  @P0 BRA `(.L_x_5571) ;  /* 0xfffffff800e00947 */ /* 0x000fec000383ffff */
[----:B------:R-:W-:Y:S05]  /*5e20*/  BSYNC.RECONVERGENT B2 ;  /* 0x0000000000027941 */ /* 0x000fea0003800200 */
.L_x_5570:
[----:B------:R-:W-:-:S04]  /*5e30*/  LOP3.LUT R4, R8, 0x7, RZ, 0xc0, !PT ;  /* 0x0000000708047812 */ /* 0x000fc800078ec0ff */
[----:B------:R-:W-:-:S04]  /*5e40*/  ISETP.NE.U32.AND P0, PT, R4, RZ, PT ;  /* 0x000000ff0400720c */ /* 0x000fc80003f05070 */
[----:B------:R-:W-:-:S13]  /*5e50*/  ISETP.NE.AND.EX P0, PT, RZ, RZ, PT, P0 ;  /* 0x000000ffff00720c */ /* 0x000fda0003f05300 */
[----:B------:R-:W-:Y:S05]  /*5e60*/  @!P0 BRA `(.L_x_5569) ;  /* 0x0000000400cc8947 */ /* 0x000fea0003800000 */
[----:B------:R-:W-:Y:S02]  /*5e70*/  ISETP.GE.U32.AND P0, PT, R4, 0x4, PT ;  /* 0x000000040400780c */ /* 0x000fe40003f06070 */
[----:B------:R-:W1:Y:S02]  /*5e80*/  LDC.64 R4, c[0x0][0x3b0] ;  /* 0x0000ec00ff047b82 */ /* 0x000e640000000a00 */
[----:B------:R-:W-:-:S13]  /*5e90*/  ISETP.GE.U32.AND.EX P0, PT, RZ, RZ, PT, P0 ;  /* 0x000000ffff00720c */ /* 0x000fda0003f06100 */
[----:B------:R-:W-:Y:S05]  /*5ea0*/  @!P0 BRA `(.L_x_5572) ;  /* 0x0000000000c88947 */ /* 0x000fea0003800000 */
[----:B------:R-:W2:Y:S01]  /*5eb0*/  LDCU.64 UR4, c[0x0][0x3a8] ;  /* 0x00007500ff0477ac */ /* 0x000ea20008000a00 */
[-C--:B0--345:R-:W-:Y:S02]  /*5ec0*/  IMAD R12, R17, R6.reuse, RZ ;  /* 0x00000006110c7224 */ /* 0x0b9fe400078e02ff */
[C---:B------:R-:W-:Y:S01]  /*5ed0*/  IMAD.WIDE.U32 R10, R16.reuse, R6, RZ ;  /* 0x00000006100a7225 */ /* 0x040fe200078e00ff */
[----:B------:R-:W0:Y:S03]  /*5ee0*/  LDCU.64 UR6, c[0x0][0x398] ;  /* 0x00007300ff0677ac */ /* 0x000e260008000a00 */
[----:B------:R-:W-:Y:S02]  /*5ef0*/  IMAD R13, R16, R7, R12 ;  /* 0x00000007100d7224 */ /* 0x000fe400078e020c */
[----:B-1----:R-:W-:Y:S02]  /*5f00*/  IMAD R12, R41, R4, RZ ;  /* 0x00000004290c7224 */ /* 0x002fe400078e02ff */
[----:B------:R-:W-:-:S02]  /*5f10*/  IMAD.IADD R11, R13, 0x1, R11 ;  /* 0x000000010d0b7824 */ /* 0x000fc400078e020b */
[C---:B------:R-:W-:Y:S02]  /*5f20*/  IMAD R13, R0.reuse, R5, R12 ;  /* 0x00000005000d7224 */ /* 0x040fe400078e020c */
[C---:B------:R-:W-:Y:S01]  /*5f30*/  IMAD.WIDE.U32 R10, R0.reuse, R4, R10 ;  /* 0x00000004000a7225 */ /* 0x040fe200078e000a */
[----:B--2---:R-:W-:-:S03]  /*5f40*/  LEA R34, P0, R0, UR4, 0x3 ;  /* 0x0000000400227c11 */ /* 0x004fc6000f8018ff */
[----:B------:R-:W-:Y:S01]  /*5f50*/  IMAD.IADD R11, R11, 0x1, R13 ;  /* 0x000000010b0b7824 */ /* 0x000fe200078e020d */
[----:B0-----:R-:W-:Y:S02]  /*5f60*/  LEA R12, P1, R10, UR6, 0x3 ;  /* 0x000000060a0c7c11 */ /* 0x001fe4000f8218ff */
[----:B------:R-:W-:Y:S02]  /*5f70*/  LEA.HI.X R35, R0, UR5, R41, 0x3, P0 ;  /* 0x0000000500237c11 */ /* 0x000fe400080f1c29 */
[----:B------:R-:W-:-:S03]  /*5f80*/  LEA.HI.X R13, R10, UR7, R11, 0x3, P1 ;  /* 0x000000070a0d7c11 */ /* 0x000fc600088f1c0b */
[----:B------:R-:W2:Y:S04]  /*5f90*/  LDG.E.64 R32, desc[UR36][R34.64] ;  /* 0x0000002422207981 */ /* 0x000ea8000c1e1b00 */
[----:B------:R-:W2:Y:S01]  /*5fa0*/  LDG.E.64 R10, desc[UR36][R12.64] ;  /* 0x000000240c0a7981 */ /* 0x000ea2000c1e1b00 */
[C---:B------:R-:W-:Y:S02]  /*5fb0*/  IMAD.SHL.U32 R43, R4.reuse, 0x8, RZ ;  /* 0x00000008042b7824 */ /* 0x040fe400078e00ff */
[----:B------:R-:W-:-:S03]  /*5fc0*/  IMAD.HI.U32 R45, R4, 0x8, RZ ;  /* 0x00000008042d7827 */ /* 0x000fc600078e00ff */
[----:B------:R-:W-:Y:S01]  /*5fd0*/  IADD3 R36, P0, PT, R12, R43, RZ ;  /* 0x0000002b0c247210 */ /* 0x000fe20007f1e0ff */
[----:B------:R-:W-:-:S04]  /*5fe0*/  IMAD.SHL.U32 R14, R5, 0x8, RZ ;  /* 0x00000008050e7824 */ /* 0x000fc800078e00ff */
[----:B------:R-:W-:-:S04]  /*5ff0*/  IMAD.IADD R45, R45, 0x1, R14 ;  /* 0x000000012d2d7824 */ /* 0x000fc800078e020e */
[----:B------:R-:W-:Y:S01]  /*6000*/  IMAD.X R37, R45, 0x1, R13, P0 ;  /* 0x000000012d257824 */ /* 0x000fe200000e060d */
[----:B------:R-:W-:Y:S01]  /*6010*/  IADD3 R20, P0, PT, R36, R43, RZ ;  /* 0x0000002b24147210 */ /* 0x000fe20007f1e0ff */
[----:B------:R-:W3:Y:S04]  /*6020*/  LDG.E.64 R12, desc[UR36][R34.64+0x8] ;  /* 0x00000824220c7981 */ /* 0x000ee8000c1e1b00 */
[----:B------:R-:W3:Y:S01]  /*6030*/  LDG.E.64 R14, desc[UR36][R36.64] ;  /* 0x00000024240e7981 */ /* 0x000ee2000c1e1b00 */
[----:B------:R-:W-:-:S03]  /*6040*/  IMAD.X R21, R37, 0x1, R45, P0 ;  /* 0x0000000125157824 */ /* 0x000fc600000e062d */
[----:B------:R-:W4:Y:S01]  /*6050*/  LDG.E.64 R36, desc[UR36][R34.64+0x18] ;  /* 0x0000182422247981 */ /* 0x000f22000c1e1b00 */
[----:B--2---:R-:W-:Y:S02]  /*6060*/  IMAD R11, R11, R32, RZ ;  /* 0x000000200b0b7224 */ /* 0x004fe400078e02ff */
[-C--:B------:R-:W-:Y:S01]  /*6070*/  IMAD.WIDE.U32 R38, R32, R10.reuse, R38 ;  /* 0x0000000a20267225 */ /* 0x080fe200078e0026 */
[----:B------:R-:W-:Y:S02]  /*6080*/  IADD3 R32, P0, PT, R20, R43, RZ ;  /* 0x0000002b14207210 */ /* 0x000fe40007f1e0ff */
[----:B------:R-:W2:Y:S01]  /*6090*/  LDG.E.64 R42, desc[UR36][R20.64] ;  /* 0x00000024142a7981 */ /* 0x000ea2000c1e1b00 */
[----:B------:R-:W-:-:S03]  /*60a0*/  IMAD R30, R33, R10, R11 ;  /* 0x0000000a211e7224 */ /* 0x000fc600078e020b */
[----:B------:R-:W2:Y:S01]  /*60b0*/  LDG.E.64 R10, desc[UR36][R34.64+0x10] ;  /* 0x00001024220a7981 */ /* 0x000ea2000c1e1b00 */
[----:B------:R-:W-:-:S06]  /*60c0*/  IMAD.X R33, R21, 0x1, R45, P0 ;  /* 0x0000000115217824 */ /* 0x000fcc00000e062d */
[----:B------:R-:W4:Y:S01]  /*60d0*/  LDG.E.64 R32, desc[UR36][R32.64] ;  /* 0x0000002420207981 */ /* 0x000f22000c1e1b00 */
[----:B------:R-:W-:Y:S02]  /*60e0*/  IMAD.IADD R39, R39, 0x1, R30 ;  /* 0x0000000127277824 */ /* 0x000fe400078e021e */
[----:B---3--:R-:W-:-:S04]  /*60f0*/  IMAD R15, R15, R12, RZ ;  /* 0x0000000c0f0f7224 */ /* 0x008fc800078e02ff */
[-C--:B------:R-:W-:Y:S02]  /*6100*/  IMAD R15, R13, R14.reuse, R15 ;  /* 0x0000000e0d0f7224 */ /* 0x080fe400078e020f */
[----:B------:R-:W-:-:S04]  /*6110*/  IMAD.WIDE.U32 R12, R12, R14, R38 ;  /* 0x0000000e0c0c7225 */ /* 0x000fc800078e0026 */
[----:B------:R-:W-:Y:S01]  /*6120*/  IMAD.IADD R13, R13, 0x1, R15 ;  /* 0x000000010d0d7824 */ /* 0x000fe200078e020f */
[----:B------:R-:W-:-:S05]  /*6130*/  IADD3 R0, P0, PT, R0, 0x4, RZ ;  /* 0x0000000400007810 */ /* 0x000fca0007f1e0ff */
[----:B------:R-:W-:Y:S02]  /*6140*/  IMAD.X R41, RZ, RZ, R41, P0 ;  /* 0x000000ffff297224 */ /* 0x000fe400000e0629 */
[----:B--2---:R-:W-:-:S04]  /*6150*/  IMAD R15, R43, R10, RZ ;  /* 0x0000000a2b0f7224 */ /* 0x004fc800078e02ff */
[-C--:B------:R-:W-:Y:S02]  /*6160*/  IMAD R15, R11, R42.reuse, R15 ;  /* 0x0000002a0b0f7224 */ /* 0x080fe400078e020f */
[----:B------:R-:W-:-:S04]  /*6170*/  IMAD.WIDE.U32 R10, R10, R42, R12 ;  /* 0x0000002a0a0a7225 */ /* 0x000fc800078e000c */
[----:B----4-:R-:W-:Y:S02]  /*6180*/  IMAD R13, R33, R36, RZ ;  /* 0x00000024210d7224 */ /* 0x010fe400078e02ff */
[----:B------:R-:W-:Y:S02]  /*6190*/  IMAD.IADD R11, R11, 0x1, R15 ;  /* 0x000000010b0b7824 */ /* 0x000fe400078e020f */
[-C--:B------:R-:W-:Y:S02]  /*61a0*/  IMAD R13, R37, R32.reuse, R13 ;  /* 0x00000020250d7224 */ /* 0x080fe400078e020d */
[----:B------:R-:W-:-:S04]  /*61b0*/  IMAD.WIDE.U32 R38, R36, R32, R10 ;  /* 0x0000002024267225 */ /* 0x000fc800078e000a */
[----:B------:R-:W-:-:S07]  /*61c0*/  IMAD.IADD R39, R39, 0x1, R13 ;  /* 0x0000000127277824 */ /* 0x000fce00078e020d */
.L_x_5572:
[----:B------:R-:W-:-:S04]  /*61d0*/  LOP3.LUT R11, R8, 0x3, RZ, 0xc0, !PT ;  /* 0x00000003080b7812 */ /* 0x000fc800078ec0ff */
[----:B------:R-:W-:-:S04]  /*61e0*/  ISETP.NE.U32.AND P0, PT, R11, RZ, PT ;  /* 0x000000ff0b00720c */ /* 0x000fc80003f05070 */
[----:B------:R-:W-:-:S13]  /*61f0*/  ISETP.NE.AND.EX P0, PT, RZ, RZ, PT, P0 ;  /* 0x000000ffff00720c */ /* 0x000fda0003f05300 */
[----:B------:R-:W-:Y:S05]  /*6200*/  @!P0 BRA `(.L_x_5569) ;  /* 0x0000000000e48947 */ /* 0x000fea0003800000 */
[----:B------:R-:W-:Y:S02]  /*6210*/  ISETP.NE.U32.AND P0, PT, R11, 0x1, PT ;  /* 0x000000010b00780c */ /* 0x000fe40003f05070 */
[----:B------:R-:W-:Y:S02]  /*6220*/  LOP3.LUT R10, R8, 0x1, RZ, 0xc0, !PT ;  /* 0x00000001080a7812 */ /* 0x000fe400078ec0ff */
[----:B------:R-:W-:Y:S02]  /*6230*/  ISETP.NE.AND.EX P0, PT, RZ, RZ, PT, P0 ;  /* 0x000000ffff00720c */ /* 0x000fe40003f05300 */
[----:B------:R-:W-:-:S04]  /*6240*/  ISETP.NE.U32.AND P1, PT, R10, 0x1, PT ;  /* 0x000000010a00780c */ /* 0x000fc80003f25070 */
[----:B------:R-:W-:-:S07]  /*6250*/  ISETP.NE.U32.AND.EX P1, PT, RZ, RZ, PT, P1 ;  /* 0x000000ffff00720c */ /* 0x000fce0003f25110 */
[----:B------:R-:W-:Y:S06]  /*6260*/  @!P0 BRA `(.L_x_5573) ;  /* 0x0000000000788947 */ /* 0x000fec0003800000 */
        /* <DEDUP_REMOVED lines=30> */
.L_x_5573:
[----:B------:R-:W-:Y:S05]  /*6450*/  @P1 BRA `(.L_x_5569) ;  /* 0x0000000000501947 */ /* 0x000fea0003800000 */
[----:B------:R-:W2:Y:S01]  /*6460*/  LDCU.64 UR4, c[0x0][0x3a8] ;  /* 0x00007500ff0477ac */ /* 0x000ea20008000a00 */
[-C--:B0--345:R-:W-:Y:S01]  /*6470*/  IMAD R10, R17, R6.reuse, RZ ;  /* 0x00000006110a7224 */ /* 0x0b9fe200078e02ff */
[----:B------:R-:W0:Y:S03]  /*6480*/  LDCU.64 UR6, c[0x0][0x398] ;  /* 0x00007300ff0677ac */ /* 0x000e260008000a00 */
[C---:B------:R-:W-:Y:S02]  /*6490*/  IMAD R11, R16.reuse, R7, R10 ;  /* 0x00000007100b7224 */ /* 0x040fe400078e020a */
[----:B------:R-:W-:-:S04]  /*64a0*/  IMAD.WIDE.U32 R6, R16, R6, RZ ;  /* 0x0000000610067225 */ /* 0x000fc800078e00ff */
[-C--:B-1----:R-:W-:Y:S02]  /*64b0*/  IMAD R10, R41, R4.reuse, RZ ;  /* 0x00000004290a7224 */ /* 0x082fe400078e02ff */
[----:B------:R-:W-:Y:S02]  /*64c0*/  IMAD.IADD R7, R11, 0x1, R7 ;  /* 0x000000010b077824 */ /* 0x000fe400078e0207 */
[C---:B------:R-:W-:Y:S02]  /*64d0*/  IMAD R5, R0.reuse, R5, R10 ;  /* 0x0000000500057224 */ /* 0x040fe400078e020a */
[C---:B------:R-:W-:Y:S01]  /*64e0*/  IMAD.WIDE.U32 R6, R0.reuse, R4, R6 ;  /* 0x0000000400067225 */ /* 0x040fe200078e0006 */
[----:B--2---:R-:W-:-:S03]  /*64f0*/  LEA R4, P0, R0, UR4, 0x3 ;  /* 0x0000000400047c11 */ /* 0x004fc6000f8018ff */
[----:B------:R-:W-:Y:S01]  /*6500*/  IMAD.IADD R7, R7, 0x1, R5 ;  /* 0x0000000107077824 */ /* 0x000fe200078e0205 */
        /* <DEDUP_REMOVED lines=9> */
.L_x_5569:
[----:B-1----:R-:W1:Y:S01]  /*65a0*/  LDC.64 R4, c[0x0][0x3c0] ;  /* 0x0000f000ff047b82 */ /* 0x002e620000000a00 */
[----:B------:R-:W2:Y:S07]  /*65b0*/  LDCU UR4, c[0x0][0x3b8] ;  /* 0x00007700ff0477ac */ /* 0x000eae0008000800 */
[----:B------:R-:W0:Y:S01]  /*65c0*/  LDC R11, c[0x0][0x3bc] ;  /* 0x0000ef00ff0b7b82 */ /* 0x000e220000000800 */
[----:B--2---:R-:W-:Y:S01]  /*65d0*/  IMAD.U32 R10, RZ, RZ, UR4 ;  /* 0x00000004ff0a7e24 */ /* 0x004fe2000f8e00ff */
[----:B-1----:R-:W-:-:S04]  /*65e0*/  ISETP.GE.U32.AND P0, PT, R4, 0x1, PT ;  /* 0x000000010400780c */ /* 0x002fc80003f06070 */
[----:B------:R-:W-:Y:S01]  /*65f0*/  ISETP.GE.AND.EX P0, PT, R5, RZ, PT, P0 ;  /* 0x000000ff0500720c */ /* 0x000fe20003f06300 */
[----:B0-----:R-:W-:-:S12]  /*6600*/  IMAD.MOV.U32 R0, RZ, RZ, R11 ;  /* 0x000000ffff007224 */ /* 0x001fd800078e000b */
[----:B------:R-:W-:Y:S05]  /*6610*/  @!P0 BRA `(.L_x_5574) ;  /* 0x00000000008c8947 */ /* 0x000fea0003800000 */
[----:B------:R-:W0:Y:S01]  /*6620*/  LDCU.64 UR6, c[0x0][0x3c0] ;  /* 0x00007800ff0677ac */ /* 0x000e220008000a00 */
[----:B------:R-:W-:Y:S01]  /*6630*/  BSSY.RECONVERGENT B2, `(.L_x_5574) ;  /* 0x0000021000027945 */ /* 0x000fe20003800200 */
[----:B------:R-:W-:Y:S02]  /*6640*/  IMAD.U32 R10, RZ, RZ, UR4 ;  /* 0x00000004ff0a7e24 */ /* 0x000fe4000f8e00ff */
[--C-:B------:R-:W-:Y:S02]  /*6650*/  IMAD.MOV.U32 R0, RZ, RZ, R11.reuse ;  /* 0x000000ffff007224 */ /* 0x100fe400078e000b */
[----:B------:R-:W-:Y:S02]  /*6660*/  IMAD.U32 R20, RZ, RZ, UR4 ;  /* 0x00000004ff147e24 */ /* 0x000fe4000f8e00ff */
[----:B------:R-:W-:Y:S02]  /*6670*/  IMAD.MOV.U32 R30, RZ, RZ, R11 ;  /* 0x000000ffff1e7224 */ /* 0x000fe400078e000b */
[----:B0-----:R-:W-:-:S02]  /*6680*/  IMAD.U32 R35, RZ, RZ, UR6 ;  /* 0x00000006ff237e24 */ /* 0x001fc4000f8e00ff */
[----:B------:R-:W-:-:S07]  /*6690*/  IMAD.U32 R32, RZ, RZ, UR7 ;  /* 0x00000007ff207e24 */ /* 0x000fce000f8e00ff */
.L_x_5575:
        /* <DEDUP_REMOVED lines=9> */
[----:B0-----:R-:W-:-:S05]  /*6730*/  IADD3 R4, P3, PT, R4, 0x8, RZ ;  /* 0x0000000804047810 */ /* 0x001fca0007f7e0ff */
[----:B------:R-:W-:Y:S01]  /*6740*/  IMAD.X R5, RZ, RZ, R5, P3 ;  /* 0x000000ffff057224 */ /* 0x000fe200018e0605 */
[----:B--2---:R-:W-:Y:S02]  /*6750*/  ISETP.GE.U32.AND P1, PT, R6, R38, PT ;  /* 0x000000260600720c */ /* 0x004fe40003f26070 */
        /* <DEDUP_REMOVED lines=15> */
.L_x_5574:
[----:B------:R-:W0:Y:S02]  /*6850*/  LDCU UR6, c[0x0][0x3b8] ;  /* 0x00007700ff0677ac */ /* 0x000e240008000800 */
[----:B0-----:R-:W-:Y:S01]  /*6860*/  IMAD.U32 R35, RZ, RZ, UR6 ;  /* 0x00000006ff237e24 */ /* 0x001fe2000f8e00ff */
[----:B------:R-:W-:Y:S06]  /*6870*/  @!P0 BRA `(.L_x_5576) ;  /* 0x0000000000888947 */ /* 0x000fec0003800000 */
[----:B------:R-:W0:Y:S01]  /*6880*/  LDCU.64 UR4, c[0x0][0x3c0] ;  /* 0x00007800ff0477ac */ /* 0x000e220008000a00 */
[----:B------:R-:W-:Y:S01]  /*6890*/  BSSY.RECONVERGENT B2, `(.L_x_5576) ;  /* 0x0000020000027945 */ /* 0x000fe20003800200 */
[----:B------:R-:W-:Y:S02]  /*68a0*/  IMAD.MOV.U32 R32, RZ, RZ, R11 ;  /* 0x000000ffff207224 */ /* 0x000fe400078e000b */
[----:B------:R-:W-:Y:S02]  /*68b0*/  IMAD.U32 R35, RZ, RZ, UR6 ;  /* 0x00000006ff237e24 */ /* 0x000fe4000f8e00ff */
[----:B------:R-:W-:Y:S02]  /*68c0*/  IMAD.U32 R21, RZ, RZ, UR6 ;  /* 0x00000006ff157e24 */ /* 0x000fe4000f8e00ff */
[----:B0-----:R-:W-:Y:S02]  /*68d0*/  IMAD.U32 R33, RZ, RZ, UR4 ;  /* 0x00000004ff217e24 */ /* 0x001fe4000f8e00ff */
[----:B------:R-:W-:-:S07]  /*68e0*/  IMAD.U32 R34, RZ, RZ, UR5 ;  /* 0x00000005ff227e24 */ /* 0x000fce000f8e00ff */
.L_x_5577:
        /* <DEDUP_REMOVED lines=19> */
[----:B------:R-:W-:Y:S01]  /*6a20*/  IADD3.X R4, PT, PT, R11, RZ, R20, P3, P4 ;  /* 0x000000ff0b047210 */ /* 0x000fe20001fe8414 */
[----:B------:R-:W-:Y:S01]  /*6a30*/  IMAD.X R5, RZ, RZ, R5, P2 ;  /* 0x000000ffff057224 */ /* 0x000fe200010e0605 */
[----:B------:R-:W-:Y:S02]  /*6a40*/  SEL R35, R35, R6, !P0 ;  /* 0x0000000623237207 */ /* 0x000fe40004000000 */
[----:B------:R-:W-:Y:S02]  /*6a50*/  SEL R11, R11, R4, !P0 ;  /* 0x000000040b0b7207 */ /* 0x000fe40004000000 */
[----:B------:R-:W-:Y:S02]  /*6a60*/  SEL R21, R21, R7, !P0 ;  /* 0x0000000715157207 */ /* 0x000fe40004000000 */
[----:B------:R-:W-:-:S03]  /*6a70*/  SEL R32, R32, R5, !P0 ;  /* 0x0000000520207207 */ /* 0x000fc60004000000 */
[----:B------:R-:W-:Y:S05]  /*6a80*/  @P1 BRA `(.L_x_5577) ;  /* 0xfffffffc00981947 */ /* 0x000fea000383ffff */
[----:B------:R-:W-:Y:S05]  /*6a90*/  BSYNC.RECONVERGENT B2 ;  /* 0x0000000000027941 */ /* 0x000fea0003800200 */
.L_x_5576:
[----:B------:R-:W0:Y:S01]  /*6aa0*/  LDCU.64 UR6, c[0x0][0x3b8] ;  /* 0x00007700ff0677ac */ /* 0x000e220008000a00 */
[----:B------:R-:W-:Y:S01]  /*6ab0*/  IADD3 R4, P0, PT, -R10, R35, RZ ;  /* 0x000000230a047210 */ /* 0x000fe20007f1e1ff */
[C---:B---345:R-:W-:Y:S01]  /*6ac0*/  IMAD.SHL.U32 R12, R16.reuse, 0x8, RZ ;  /* 0x00000008100c7824 */ /* 0x078fe200078e00ff */
        /* <DEDUP_REMOVED lines=10> */
[----:B------:R-:W-:Y:S02]  /*6b70*/  IADD3.X R11, PT, PT, R16, UR5, RZ, P0, !PT ;  /* 0x00000005100b7c10 */ /* 0x000fe400087fe4ff */
[--C-:B------:R-:W-:Y:S02]  /*6b80*/  SHF.R.S64 R6, R6, 0x3, R7.reuse ;  /* 0x0000000306067819 */ /* 0x100fe40000001007 */
[----:B------:R-:W-:Y:S01]  /*6b90*/  IADD3.X R13, PT, PT, R16, UR9, RZ, P1, !PT ;  /* 0x00000009100d7c10 */ /* 0x000fe20008ffe4ff */
[----:B------:R0:W-:Y:S01]  /*6ba0*/  STG.E.64 desc[UR36][R10.64], R4 ;  /* 0x000000040a007986 */ /* 0x0001e2000c101b24 */
[----:B------:R-:W-:-:S05]  /*6bb0*/  SHF.R.S32.HI R7, RZ, 0x3, R7 ;  /* 0x00000003ff077819 */ /* 0x000fca0000011407 */
[----:B------:R0:W-:Y:S02]  /*6bc0*/  STG.E.64 desc[UR36][R12.64], R6 ;  /* 0x000000060c007986 */ /* 0x0001e4000c101b24 */
.L_x_5568:
[----:B------:R-:W-:Y:S05]  /*6bd0*/  BSYNC.RECONVERGENT B1 ;  /* 0x0000000000017941 */ /* 0x000fea0003800200 */
.L_x_5567:
[----:B0-----:R-:W-:Y:S01]  /*6be0*/  IMAD R4, R2, -0x200, R3 ;  /* 0xfffffe0002047824 */ /* 0x001fe200078e0203 */
[----:B------:R-:W-:Y:S01]  /*6bf0*/  BSSY.RECONVERGENT B1, `(.L_x_5578) ;  /* 0x0000145000017945 */ /* 0x000fe20003800200 */
[----:B------:R-:W-:-:S05]  /*6c00*/  VIADD R3, R31, 0x80 ;  /* 0x000000801f037836 */ /* 0x000fca0000000000 */
[----:B------:R-:W-:-:S13]  /*6c10*/  ISETP.GE.AND P0, PT, R3, R4, PT ;  /* 0x000000040300720c */ /* 0x000fda0003f06270 */
        /* <DEDUP_REMOVED lines=14> */
[-C--:B0----5:R-:W-:Y:S01]  /*6d00*/  IMAD R0, R19, R6.reuse, RZ ;  /* 0x0000000613007224 */ /* 0x0a1fe200078e02ff */
[----:B------:R-:W-:Y:S01]  /*6d10*/  LOP3.LUT R5, R8, 0xfffffff8, RZ, 0xc0, !PT ;  /* 0xfffffff808057812 */ /* 0x000fe200078ec0ff */
[----:B------:R-:W0:Y:S01]  /*6d20*/  LDCU.64 UR6, c[0x0][0x398] ;  /* 0x00007300ff0677ac */ /* 0x000e220008000a00 */
[C---:B------:R-:W-:Y:S01]  /*6d30*/  IMAD.WIDE.U32 R12, R18.reuse, R6, RZ ;  /* 0x00000006120c7225 */ /* 0x040fe200078e00ff */
[----:B------:R-:W-:Y:S01]  /*6d40*/  LOP3.LUT R30, R9, 0x7fffffff, RZ, 0xc0, !PT ;  /* 0x7fffffff091e7812 */ /* 0x000fe200078ec0ff */
[----:B------:R-:W-:Y:S01]  /*6d50*/  BSSY.RECONVERGENT B2, `(.L_x_5581) ;  /* 0x0000058000027945 */ /* 0x000fe20003800200 */
[----:B------:R-:W-:Y:S01]  /*6d60*/  CS2R R14, SRZ ;  /* 0x00000000000e7805 */ /* 0x000fe2000001ff00 */
[----:B------:R-:W-:Y:S02]  /*6d70*/  IMAD R3, R18, R7, R0 ;  /* 0x0000000712037224 */ /* 0x000fe400078e0200 */
        /* <DEDUP_REMOVED lines=9> */
[C---:B------:R-:W-:Y:S01]  /*6e10*/  SHF.L.U64.HI R42, R10.reuse, 0x6, R11 ;  /* 0x000000060a2a7819 */ /* 0x040fe2000001020b */
[----:B------:R-:W-:Y:S02]  /*6e20*/  IMAD.SHL.U32 R11, R10, 0x8, RZ ;  /* 0x000000080a0b7824 */ /* 0x000fe400078e00ff */
[----:B------:R-:W-:-:S07]  /*6e30*/  IMAD.U32 R13, RZ, RZ, UR5 ;  /* 0x00000005ff0d7e24 */ /* 0x000fce000f8e00ff */
.L_x_5582:
[----:B------:R-:W-:Y:S01]  /*6e40*/  IMAD.MOV.U32 R34, RZ, RZ, R0 ;  /* 0x000000ffff227224 */ /* 0x000fe200078e0000 */
[----:B------:R-:W-:Y:S01]  /*6e50*/  IADD3 R32, P0, PT, R0, R11, RZ ;  /* 0x0000000b00207210 */ /* 0x000fe20007f1e0ff */
[----:B------:R-:W-:Y:S01]  /*6e60*/  IMAD.MOV.U32 R35, RZ, RZ, R3 ;  /* 0x000000ffff237224 */ /* 0x000fe200078e0003 */
[----:B------:R-:W2:Y:S04]  /*6e70*/  LDG.E.64 R36, desc[UR36][R12.64+-0x20] ;  /* 0xffffe0240c247981 */ /* 0x000ea8000c1e1b00 */
[----:B------:R-:W5:Y:S04]  /*6e80*/  LDG.E.64 R20, desc[UR36][R12.64+-0x18] ;  /* 0xffffe8240c147981 */ /* 0x000f68000c1e1b00 */
[----:B------:R-:W2:Y:S01]  /*6e90*/  LDG.E.64 R34, desc[UR36][R34.64] ;  /* 0x0000002422227981 */ /* 0x000ea2000c1e1b00 */
[----:B------:R-:W-:-:S05]  /*6ea0*/  IMAD.X R33, R3, 0x1, R43, P0 ;  /* 0x0000000103217824 */ /* 0x000fca00000e062b */
[----:B---34-:R0:W5:Y:S01]  /*6eb0*/  LDG.E.64 R16, desc[UR36][R32.64] ;  /* 0x0000002420107981 */ /* 0x018162000c1e1b00 */
[----:B------:R-:W-:-:S05]  /*6ec0*/  IADD3 R44, P0, PT, R32, R11, RZ ;  /* 0x0000000b202c7210 */ /* 0x000fca0007f1e0ff */
[----:B------:R-:W-:Y:S01]  /*6ed0*/  IMAD.X R45, R33, 0x1, R43, P0 ;  /* 0x00000001212d7824 */ /* 0x000fe200000e062b */
[----:B0-----:R-:W-:-:S05]  /*6ee0*/  IADD3 R32, P0, PT, R44, R11, RZ ;  /* 0x0000000b2c207210 */ /* 0x001fca0007f1e0ff */
[----:B------:R-:W-:Y:S02]  /*6ef0*/  IMAD.X R33, R45, 0x1, R43, P0 ;  /* 0x000000012d217824 */ /* 0x000fe400000e062b */
[----:B--2---:R-:W-:Y:S02]  /*6f00*/  IMAD R39, R35, R36, RZ ;  /* 0x0000002423277224 */ /* 0x004fe400078e02ff */
[----:B------:R-:W-:-:S04]  /*6f10*/  IMAD.WIDE.U32 R14, R36, R34, R14 ;  /* 0x00000022240e7225 */ /* 0x000fc800078e000e */
[----:B------:R-:W-:Y:S02]  /*6f20*/  IMAD R39, R37, R34, R39 ;  /* 0x0000002225277224 */ /* 0x000fe400078e0227 */
[----:B------:R-:W2:Y:S02]  /*6f30*/  LDG.E.64 R36, desc[UR36][R12.64+-0x10] ;  /* 0xfffff0240c247981 */ /* 0x000ea4000c1e1b00 */
[----:B------:R-:W-:Y:S02]  /*6f40*/  IMAD.IADD R15, R15, 0x1, R39 ;  /* 0x000000010f0f7824 */ /* 0x000fe400078e0227 */
[----:B------:R-:W2:Y:S01]  /*6f50*/  LDG.E.64 R34, desc[UR36][R44.64] ;  /* 0x000000242c227981 */ /* 0x000ea2000c1e1b00 */
[----:B-----5:R-:W-:Y:S02]  /*6f60*/  IMAD R39, R17, R20, RZ ;  /* 0x0000001411277224 */ /* 0x020fe400078e02ff */
[----:B------:R-:W-:-:S04]  /*6f70*/  IMAD.WIDE.U32 R14, R20, R16, R14 ;  /* 0x00000010140e7225 */ /* 0x000fc800078e000e */
[----:B------:R-:W-:Y:S02]  /*6f80*/  IMAD R39, R21, R16, R39 ;  /* 0x0000001015277224 */ /* 0x000fe400078e0227 */
[----:B------:R-:W3:Y:S04]  /*6f90*/  LDG.E.64 R16, desc[UR36][R32.64] ;  /* 0x0000002420107981 */ /* 0x000ee8000c1e1b00 */
[----:B------:R-:W3:Y:S01]  /*6fa0*/  LDG.E.64 R20, desc[UR36][R12.64+-0x8] ;  /* 0xfffff8240c147981 */ /* 0x000ee2000c1e1b00 */
[----:B------:R-:W-:Y:S01]  /*6fb0*/  IMAD.IADD R15, R15, 0x1, R39 ;  /* 0x000000010f0f7824 */ /* 0x000fe200078e0227 */
[----:B------:R-:W-:-:S05]  /*6fc0*/  IADD3 R38, P0, PT, R32, R11, RZ ;  /* 0x0000000b20267210 */ /* 0x000fca0007f1e0ff */
[----:B------:R-:W-:-:S05]  /*6fd0*/  IMAD.X R39, R33, 0x1, R43, P0 ;  /* 0x0000000121277824 */ /* 0x000fca00000e062b */
[----:B------:R-:W4:Y:S01]  /*6fe0*/  LDG.E.64 R32, desc[UR36][R38.64] ;  /* 0x0000002426207981 */ /* 0x000f22000c1e1b00 */
[----:B--2---:R-:W-:Y:S02]  /*6ff0*/  IMAD R35, R35, R36, RZ ;  /* 0x0000002423237224 */ /* 0x004fe400078e02ff */
[----:B------:R-:W-:-:S04]  /*7000*/  IMAD.WIDE.U32 R14, R36, R34, R14 ;  /* 0x00000022240e7225 */ /* 0x000fc800078e000e */
[----:B------:R-:W-:Y:S02]  /*7010*/  IMAD R35, R37, R34, R35 ;  /* 0x0000002225237224 */ /* 0x000fe400078e0223 */
[----:B------:R-:W2:Y:S02]  /*7020*/  LDG.E.64 R36, desc[UR36][R12.64+0x8] ;  /* 0x000008240c247981 */ /* 0x000ea4000c1e1b00 */
[----:B------:R-:W-:Y:S02]  /*7030*/  IMAD.IADD R15, R15, 0x1, R35 ;  /* 0x000000010f0f7824 */ /* 0x000fe400078e0223 */
[----:B---3--:R-:W-:Y:S02]  /*7040*/  IMAD R17, R17, R20, RZ ;  /* 0x0000001411117224 */ /* 0x008fe400078e02ff */
[----:B------:R-:W-:Y:S01]  /*7050*/  IMAD.WIDE.U32 R14, R20, R16, R14 ;  /* 0x00000010140e7225 */ /* 0x000fe200078e000e */
[----:B------:R-:W-:-:S03]  /*7060*/  IADD3 R20, P0, PT, R38, R11, RZ ;  /* 0x0000000b26147210 */ /* 0x000fc60007f1e0ff */
[----:B------:R-:W-:Y:S02]  /*7070*/  IMAD R45, R21, R16, R17 ;  /* 0x00000010152d7224 */ /* 0x000fe400078e0211 */
[----:B------:R-:W4:Y:S01]  /*7080*/  LDG.E.64 R16, desc[UR36][R12.64] ;  /* 0x000000240c107981 */ /* 0x000f22000c1e1b00 */
[----:B------:R-:W-:Y:S02]  /*7090*/  IMAD.X R21, R39, 0x1, R43, P0 ;  /* 0x0000000127157824 */ /* 0x000fe400000e062b */
[----:B------:R-:W-:Y:S01]  /*70a0*/  IMAD.IADD R15, R15, 0x1, R45 ;  /* 0x000000010f0f7824 */ /* 0x000fe200078e022d */
[----:B------:R-:W3:Y:S04]  /*70b0*/  LDG.E.64 R38, desc[UR36][R12.64+0x18] ;  /* 0x000018240c267981 */ /* 0x000ee8000c1e1b00 */
[----:B------:R-:W2:Y:S01]  /*70c0*/  LDG.E.64 R34, desc[UR36][R20.64] ;  /* 0x0000002414227981 */ /* 0x000ea2000c1e1b00 */
[----:B----4-:R-:W-:-:S02]  /*70d0*/  IMAD R33, R33, R16, RZ ;  /* 0x0000001021217224 */ /* 0x010fc400078e02ff */
[----:B------:R-:W-:Y:S01]  /*70e0*/  IMAD.WIDE.U32 R14, R16, R32, R14 ;  /* 0x00000020100e7225 */ /* 0x000fe200078e000e */
[----:B------:R-:W-:-:S03]  /*70f0*/  IADD3 R16, P0, PT, R20, R11, RZ ;  /* 0x0000000b14107210 */ /* 0x000fc60007f1e0ff */
[----:B------:R-:W-:-:S04]  /*7100*/  IMAD R17, R17, R32, R33 ;  /* 0x0000002011117224 */ /* 0x000fc800078e0221 */
[----:B------:R-:W-:Y:S02]  /*7110*/  IMAD.IADD R15, R15, 0x1, R17 ;  /* 0x000000010f0f7824 */ /* 0x000fe400078e0211 */
[----:B--2---:R-:W-:Y:S02]  /*7120*/  IMAD R33, R35, R36, RZ ;  /* 0x0000002423217224 */ /* 0x004fe400078e02ff */
[----:B------:R-:W-:Y:S02]  /*7130*/  IMAD.X R17, R21, 0x1, R43, P0 ;  /* 0x0000000115117824 */ /* 0x000fe400000e062b */
[-C--:B------:R-:W-:Y:S01]  /*7140*/  IMAD.WIDE.U32 R14, R36, R34.reuse, R14 ;  /* 0x00000022240e7225 */ /* 0x080fe200078e000e */
[----:B------:R-:W-:Y:S02]  /*7150*/  IADD3 R36, P0, PT, R16, R11, RZ ;  /* 0x0000000b10247210 */ /* 0x000fe40007f1e0ff */
[----:B------:R-:W2:Y:S01]  /*7160*/  LDG.E.64 R20, desc[UR36][R16.64] ;  /* 0x0000002410147981 */ /* 0x000ea2000c1e1b00 */
[----:B------:R-:W-:-:S03]  /*7170*/  IMAD R33, R37, R34, R33 ;  /* 0x0000002225217224 */ /* 0x000fc600078e0221 */
[----:B------:R0:W2:Y:S01]  /*7180*/  LDG.E.64 R34, desc[UR36][R12.64+0x10] ;  /* 0x000010240c227981 */ /* 0x0000a2000c1e1b00 */
[----:B------:R-:W-:-:S06]  /*7190*/  IMAD.X R37, R17, 0x1, R43, P0 ;  /* 0x0000000111257824 */ /* 0x000fcc00000e062b */
[----:B------:R-:W3:Y:S01]  /*71a0*/  LDG.E.64 R36, desc[UR36][R36.64] ;  /* 0x0000002424247981 */ /* 0x000ee2000c1e1b00 */
[----:B------:R-:W-:-:S04]  /*71b0*/  IADD3 R41, P0, PT, R41, -0x8, RZ ;  /* 0xfffffff829297810 */ /* 0x000fc80007f1e0ff */
[----:B------:R-:W-:Y:S02]  /*71c0*/  IADD3.X R40, PT, PT, R40, -0x1, RZ, P0, !PT ;  /* 0xffffffff28287810 */ /* 0x000fe400007fe4ff */
[----:B------:R-:W-:Y:S01]  /*71d0*/  ISETP.NE.U32.AND P0, PT, R41, RZ, PT ;  /* 0x000000ff2900720c */ /* 0x000fe20003f05070 */
[----:B------:R-:W-:-:S03]  /*71e0*/  IMAD.IADD R15, R15, 0x1, R33 ;  /* 0x000000010f0f7824 */ /* 0x000fc600078e0221 */
[----:B------:R-:W-:Y:S02]  /*71f0*/  ISETP.NE.AND.EX P0, PT, R40, RZ, PT, P0 ;  /* 0x000000ff2800720c */ /* 0x000fe40003f05300 */
[----:B------:R-:W-:Y:S02]  /*7200*/  LEA R0, P1, R10, R0, 0x6 ;  /* 0x000000000a007211 */ /* 0x000fe400078230ff */
[----:B0-----:R-:W-:-:S03]  /*7210*/  IADD3 R12, P2, PT, R12, 0x40, RZ ;  /* 0x000000400c0c7810 */ /* 0x001fc60007f5e0ff */
[----:B------:R-:W-:Y:S02]  /*7220*/  IMAD.X R3, R3, 0x1, R42, P1 ;  /* 0x0000000103037824 */ /* 0x000fe400008e062a */
        /* <DEDUP_REMOVED lines=8> */
[----:B------:R-:W-:Y:S01]  /*72b0*/  IMAD.IADD R15, R15, 0x1, R17 ;  /* 0x000000010f0f7824 */ /* 0x000fe200078e0211 */
[----:B------:R-:W-:Y:S06]  /*72c0*/  @P0 BRA `(.L_x_5582) ;  /* 0xfffffff800dc0947 */ /* 0x000fec000383ffff */
[----:B------:R-:W-:Y:S05]  /*72d0*/  BSYNC.RECONVERGENT B2 ;  /* 0x0000000000027941 */ /* 0x000fea0003800200 */
.L_x_5581:
[----:B------:R-:W-:-:S04]  /*72e0*/  LOP3.LUT R0, R8, 0x7, RZ, 0xc0, !PT ;  /* 0x0000000708007812 */ /* 0x000fc800078ec0ff */
[----:B------:R-:W-:-:S04]  /*72f0*/  ISETP.NE.U32.AND P0, PT, R0, RZ, PT ;  /* 0x000000ff0000720c */ /* 0x000fc80003f05070 */
[----:B------:R-:W-:-:S13]  /*7300*/  ISETP.NE.AND.EX P0, PT, RZ, RZ, PT, P0 ;  /* 0x000000ffff00720c */ /* 0x000fda0003f05300 */
[----:B------:R-:W-:Y:S05]  /*7310*/  @!P0 BRA `(.L_x_5580) ;  /* 0x0000000400c88947 */ /* 0x000fea0003800000 */
[----:B------:R-:W1:Y:S01]  /*7320*/  LDC.64 R10, c[0x0][0x3b0] ;  /* 0x0000ec00ff0a7b82 */ /* 0x000e620000000a00 */
[----:B------:R-:W-:-:S04]  /*7330*/  ISETP.GE.U32.AND P0, PT, R0, 0x4, PT ;  /* 0x000000040000780c */ /* 0x000fc80003f06070 */
[----:B------:R-:W-:-:S13]  /*7340*/  ISETP.GE.U32.AND.EX P0, PT, RZ, RZ, PT, P0 ;  /* 0x000000ffff00720c */ /* 0x000fda0003f06100 */
[----:B------:R-:W-:Y:S05]  /*7350*/  @!P0 BRA `(.L_x_5583) ;  /* 0x0000000000c48947 */ /* 0x000fea0003800000 */
[----:B------:R-:W2:Y:S01]  /*7360*/  LDCU.64 UR4, c[0x0][0x3a8] ;  /* 0x00007500ff0477ac */ /* 0x000ea20008000a00 */
[-C--:B0----5:R-:W-:Y:S02]  /*7370*/  IMAD R0, R19, R6.reuse, RZ ;  /* 0x0000000613007224 */ /* 0x0a1fe400078e02ff */
        /* <DEDUP_REMOVED lines=9> */
[C---:B0-----:R-:W-:Y:S02]  /*7410*/  LEA R42, P1, R12.reuse, UR6, 0x3 ;  /* 0x000000060c2a7c11 */ /* 0x041fe4000f8218ff */
[----:B------:R-:W-:Y:S02]  /*7420*/  LEA.HI.X R41, R5, UR5, R30, 0x3, P0 ;  /* 0x0000000505297c11 */ /* 0x000fe400080f1c1e */
[----:B------:R-:W-:-:S03]  /*7430*/  LEA.HI.X R43, R12, UR7, R3, 0x3, P1 ;  /* 0x000000070c2b7c11 */ /* 0x000fc600088f1c03 */
[----:B------:R-:W2:Y:S04]  /*7440*/  LDG.E.64 R38, desc[UR36][R40.64] ;  /* 0x0000002428267981 */ /* 0x000ea8000c1e1b00 */
[----:B------:R-:W2:Y:S01]  /*7450*/  LDG.E.64 R36, desc[UR36][R42.64] ;  /* 0x000000242a247981 */ /* 0x000ea2000c1e1b00 */
[----:B------:R-:W-:-:S03]  /*7460*/  IMAD.WIDE.U32 R12, R10, 0x8, RZ ;  /* 0x000000080a0c7825 */ /* 0x000fc600078e00ff */
[----:B------:R-:W2:Y:S01]  /*7470*/  LDG.E.64 R20, desc[UR36][R40.64+0x8] ;  /* 0x0000082428147981 */ /* 0x000ea2000c1e1b00 */
[----:B------:R-:W-:Y:S01]  /*7480*/  IMAD.SHL.U32 R3, R11, 0x8, RZ ;  /* 0x000000080b037824 */ /* 0x000fe200078e00ff */
[----:B---34-:R-:W-:-:S03]  /*7490*/  IADD3 R16, P0, PT, R42, R12, RZ ;  /* 0x0000000c2a107210 */ /* 0x018fc60007f1e0ff */
[----:B------:R-:W-:-:S04]  /*74a0*/  IMAD.IADD R3, R13, 0x1, R3 ;  /* 0x000000010d037824 */ /* 0x000fc800078e0203 */
[--C-:B------:R-:W-:Y:S01]  /*74b0*/  IMAD.X R17, R43, 0x1, R3.reuse, P0 ;  /* 0x000000012b117824 */ /* 0x100fe200000e0603 */
[-C--:B------:R-:W-:Y:S01]  /*74c0*/  IADD3 R32, P0, PT, R16, R12.reuse, RZ ;  /* 0x0000000c10207210 */ /* 0x080fe20007f1e0ff */
[----:B------:R-:W3:Y:S04]  /*74d0*/  LDG.E.64 R42, desc[UR36][R40.64+0x18] ;  /* 0x00001824282a7981 */ /* 0x000ee8000c1e1b00 */
[----:B------:R-:W4:Y:S01]  /*74e0*/  LDG.E.64 R34, desc[UR36][R16.64] ;  /* 0x0000002410227981 */ /* 0x000f22000c1e1b00 */
[----:B------:R-:W-:Y:S01]  /*74f0*/  IMAD.X R33, R17, 0x1, R3, P0 ;  /* 0x0000000111217824 */ /* 0x000fe200000e0603 */
[----:B------:R-:W-:Y:S01]  /*7500*/  IADD3 R12, P1, PT, R32, R12, RZ ;  /* 0x0000000c200c7210 */ /* 0x000fe20007f3e0ff */
[----:B--2---:R-:W-:Y:S02]  /*7510*/  IMAD R13, R37, R38, RZ ;  /* 0x00000026250d7224 */ /* 0x004fe400078e02ff */
[----:B------:R-:W-:-:S04]  /*7520*/  IMAD.WIDE.U32 R14, R38, R36, R14 ;  /* 0x00000024260e7225 */ /* 0x000fc800078e000e */
[----:B------:R-:W-:Y:S02]  /*7530*/  IMAD R45, R39, R36, R13 ;  /* 0x00000024272d7224 */ /* 0x000fe400078e020d */
[----:B------:R-:W2:Y:S01]  /*7540*/  LDG.E.64 R38, desc[UR36][R40.64+0x10] ;  /* 0x0000102428267981 */ /* 0x000ea2000c1e1b00 */
[----:B------:R-:W-:-:S03]  /*7550*/  IMAD.X R13, R33, 0x1, R3, P1 ;  /* 0x00000001210d7824 */ /* 0x000fc600008e0603 */
[----:B------:R-:W2:Y:S04]  /*7560*/  LDG.E.64 R36, desc[UR36][R32.64] ;  /* 0x0000002420247981 */ /* 0x000ea8000c1e1b00 */
[----:B------:R-:W3:Y:S01]  /*7570*/  LDG.E.64 R12, desc[UR36][R12.64] ;  /* 0x000000240c0c7981 */ /* 0x000ee2000c1e1b00 */
[----:B------:R-:W-:Y:S02]  /*7580*/  IMAD.IADD R15, R15, 0x1, R45 ;  /* 0x000000010f0f7824 */ /* 0x000fe400078e022d */
[----:B----4-:R-:W-:Y:S02]  /*7590*/  IMAD R3, R35, R20, RZ ;  /* 0x0000001423037224 */ /* 0x010fe400078e02ff */
[----:B------:R-:W-:-:S04]  /*75a0*/  IMAD.WIDE.U32 R14, R20, R34, R14 ;  /* 0x00000022140e7225 */ /* 0x000fc800078e000e */
[----:B------:R-:W-:-:S04]  /*75b0*/  IMAD R3, R21, R34, R3 ;  /* 0x0000002215037224 */ /* 0x000fc800078e0203 */
[----:B------:R-:W-:Y:S01]  /*75c0*/  IMAD.IADD R15, R15, 0x1, R3 ;  /* 0x000000010f0f7824 */ /* 0x000fe200078e0203 */
[----:B------:R-:W-:-:S05]  /*75d0*/  IADD3 R5, P0, PT, R5, 0x4, RZ ;  /* 0x0000000405057810 */ /* 0x000fca0007f1e0ff */
[----:B------:R-:W-:Y:S02]  /*75e0*/  IMAD.X R30, RZ, RZ, R30, P0 ;  /* 0x000000ffff1e7224 */ /* 0x000fe400000e061e */
[----:B--2---:R-:W-:-:S04]  /*75f0*/  IMAD R3, R37, R38, RZ ;  /* 0x0000002625037224 */ /* 0x004fc800078e02ff */
[-C--:B------:R-:W-:Y:S02]  /*7600*/  IMAD R3, R39, R36.reuse, R3 ;  /* 0x0000002427037224 */ /* 0x080fe400078e0203 */
[----:B------:R-:W-:-:S04]  /*7610*/  IMAD.WIDE.U32 R36, R38, R36, R14 ;  /* 0x0000002426247225 */ /* 0x000fc800078e000e */
[----:B---3--:R-:W-:Y:S02]  /*7620*/  IMAD R13, R13, R42, RZ ;  /* 0x0000002a0d0d7224 */ /* 0x008fe400078e02ff */
[----:B------:R-:W-:Y:S02]  /*7630*/  IMAD.IADD R37, R37, 0x1, R3 ;  /* 0x0000000125257824 */ /* 0x000fe400078e0203 */
[-C--:B------:R-:W-:Y:S02]  /*7640*/  IMAD R13, R43, R12.reuse, R13 ;  /* 0x0000000c2b0d7224 */ /* 0x080fe400078e020d */
[----:B------:R-:W-:-:S04]  /*7650*/  IMAD.WIDE.U32 R14, R42, R12, R36 ;  /* 0x0000000c2a0e7225 */ /* 0x000fc800078e0024 */
[----:B------:R-:W-:-:S07]  /*7660*/  IMAD.IADD R15, R15, 0x1, R13 ;  /* 0x000000010f0f7824 */ /* 0x000fce00078e020d */
.L_x_5583:
        /* <DEDUP_REMOVED lines=23> */
[----:B------:R-:W-:Y:S02]  /*77e0*/  LEA.HI.X R37, R12, UR7, R3, 0x3, P2 ;  /* 0x000000070c257c11 */ /* 0x000fe400090f1c03 */
[C---:B---34-:R-:W-:Y:S01]  /*77f0*/  LEA R16, P0, R10.reuse, R36, 0x3 ;  /* 0x000000240a107211 */ /* 0x058fe200078018ff */
        /* <DEDUP_REMOVED lines=15> */
.L_x_5584:
[----:B------:R-:W-:Y:S05]  /*78f0*/  @P1 BRA `(.L_x_5580) ;  /* 0x0000000000501947 */ /* 0x000fea0003800000 */
[----:B------:R-:W2:Y:S01]  /*7900*/  LDCU.64 UR4, c[0x0][0x3a8] ;  /* 0x00007500ff0477ac */ /* 0x000ea20008000a00 */
[-C--:B0----5:R-:W-:Y:S01]  /*7910*/  IMAD R0, R19, R6.reuse, RZ ;  /* 0x0000000613007224 */ /* 0x0a1fe200078e02ff */
        /* <DEDUP_REMOVED lines=9> */
[C---:B0-----:R-:W-:Y:S02]  /*79b0*/  LEA R12, P1, R10.reuse, UR6, 0x3 ;  /* 0x000000060a0c7c11 */ /* 0x041fe4000f8218ff */
        /* <DEDUP_REMOVED lines=8> */
.L_x_5580:
[----:B0-----:R-:W0:Y:S08]  /*7a40*/  LDC.64 R6, c[0x0][0x3c0] ;  /* 0x0000f000ff067b82 */ /* 0x001e300000000a00 */
[----:B------:R-:W2:Y:S08]  /*7a50*/  LDC R12, c[0x0][0x3b8] ;  /* 0x0000ee00ff0c7b82 */ /* 0x000eb00000000800 */
[----:B------:R-:W1:Y:S01]  /*7a60*/  LDC R3, c[0x0][0x3bc] ;  /* 0x0000ef00ff037b82 */ /* 0x000e620000000800 */
[----:B0-----:R-:W-:-:S04]  /*7a70*/  ISETP.GE.U32.AND P0, PT, R6, 0x1, PT ;  /* 0x000000010600780c */ /* 0x001fc80003f06070 */
[----:B------:R-:W-:Y:S01]  /*7a80*/  ISETP.GE.AND.EX P0, PT, R7, RZ, PT, P0 ;  /* 0x000000ff0700720c */ /* 0x000fe20003f06300 */
[----:B--2---:R-:W-:Y:S02]  /*7a90*/  IMAD.MOV.U32 R5, RZ, RZ, R12 ;  /* 0x000000ffff057224 */ /* 0x004fe400078e000c */
[----:B-1----:R-:W-:-:S10]  /*7aa0*/  IMAD.MOV.U32 R0, RZ, RZ, R3 ;  /* 0x000000ffff007224 */ /* 0x002fd400078e0003 */
[----:B------:R-:W-:Y:S05]  /*7ab0*/  @!P0 BRA `(.L_x_5585) ;  /* 0x00000000008c8947 */ /* 0x000fea0003800000 */
[----:B------:R-:W0:Y:S01]  /*7ac0*/  LDCU.64 UR4, c[0x0][0x3c0] ;  /* 0x00007800ff0477ac */ /* 0x000e220008000a00 */
[----:B------:R-:W-:Y:S01]  /*7ad0*/  BSSY.RECONVERGENT B2, `(.L_x_5585) ;  /* 0x0000021000027945 */ /* 0x000fe20003800200 */
[--C-:B------:R-:W-:Y:S02]  /*7ae0*/  IMAD.MOV.U32 R5, RZ, RZ, R12.reuse ;  /* 0x000000ffff057224 */ /* 0x100fe400078e000c */
[--C-:B------:R-:W-:Y:S02]  /*7af0*/  IMAD.MOV.U32 R0, RZ, RZ, R3.reuse ;  /* 0x000000ffff007224 */ /* 0x100fe400078e0003 */
[----:B------:R-:W-:Y:S02]  /*7b00*/  IMAD.MOV.U32 R33, RZ, RZ, R12 ;  /* 0x000000ffff217224 */ /* 0x000fe400078e000c */
[----:B------:R-:W-:Y:S02]  /*7b10*/  IMAD.MOV.U32 R32, RZ, RZ, R3 ;  /* 0x000000ffff207224 */ /* 0x000fe400078e0003 */
[----:B0-----:R-:W-:-:S02]  /*7b20*/  IMAD.U32 R34, RZ, RZ, UR4 ;  /* 0x00000004ff227e24 */ /* 0x001fc4000f8e00ff */
[----:B------:R-:W-:-:S07]  /*7b30*/  IMAD.U32 R35, RZ, RZ, UR5 ;  /* 0x00000005ff237e24 */ /* 0x000fce000f8e00ff */
.L_x_5586:
[--C-:B------:R-:W-:Y:S02]  /*7b40*/  SHF.R.U64 R21, R34, 0x1, R35.reuse ;  /* 0x0000000122157819 */ /* 0x100fe40000001223 */
[----:B------:R-:W-:-:S03]  /*7b50*/  SHF.R.U32.HI R30, RZ, 0x1, R35 ;  /* 0x00000001ff1e7819 */ /* 0x000fc60000011623 */
[C---:B------:R-:W-:Y:S01]  /*7b60*/  IMAD.SHL.U32 R20, R21.reuse, 0x8, RZ ;  /* 0x0000000815147824 */ /* 0x040fe200078e00ff */
[----:B---345:R-:W-:-:S04]  /*7b70*/  SHF.L.U64.HI R17, R21, 0x3, R30 ;  /* 0x0000000315117819 */ /* 0x038fc8000001021e */
        /* <DEDUP_REMOVED lines=23> */
.L_x_5585:
[----:B------:R-:W-:Y:S05]  /*7cf0*/  @!P0 BRA `(.L_x_5587) ;  /* 0x0000000000848947 */ /* 0x000fea0003800000 */
[----:B------:R-:W0:Y:S01]  /*7d00*/  LDCU.64 UR4, c[0x0][0x3c0] ;  /* 0x00007800ff0477ac */ /* 0x000e220008000a00 */
[----:B------:R-:W-:Y:S01]  /*7d10*/  BSSY.RECONVERGENT B2, `(.L_x_5587) ;  /* 0x000001f000027945 */ /* 0x000fe20003800200 */
[----:B------:R-:W-:Y:S02]  /*7d20*/  IMAD.MOV.U32 R32, RZ, RZ, R12 ;  /* 0x000000ffff207224 */ /* 0x000fe400078e000c */
[----:B------:R-:W-:Y:S02]  /*7d30*/  IMAD.MOV.U32 R33, RZ, RZ, R3 ;  /* 0x000000ffff217224 */ /* 0x000fe400078e0003 */
[----:B0-----:R-:W-:Y:S02]  /*7d40*/  IMAD.U32 R34, RZ, RZ, UR4 ;  /* 0x00000004ff227e24 */ /* 0x001fe4000f8e00ff */
[----:B------:R-:W-:-:S07]  /*7d50*/  IMAD.U32 R35, RZ, RZ, UR5 ;  /* 0x00000005ff237e24 */ /* 0x000fce000f8e00ff */
.L_x_5588:
[--C-:B------:R-:W-:Y:S02]  /*7d60*/  SHF.R.U64 R21, R34, 0x1, R35.reuse ;  /* 0x0000000122157819 */ /* 0x100fe40000001223 */
[----:B------:R-:W-:-:S03]  /*7d70*/  SHF.R.U32.HI R30, RZ, 0x1, R35 ;  /* 0x00000001ff1e7819 */ /* 0x000fc60000011623 */
[C---:B---345:R-:W-:Y:S01]  /*7d80*/  IMAD.SHL.U32 R17, R21.reuse, 0x8, RZ ;  /* 0x0000000815117824 */ /* 0x078fe200078e00ff */
        /* <DEDUP_REMOVED lines=8> */
[----:B------:R-:W-:Y:S02]  /*7e10*/  ISETP.GE.AND.EX P0, PT, R15, R11, PT, P0 ;  /* 0x0000000b0f00720c */ /* 0x000fe40003f06300 */
[----:B------:R-:W-:Y:S01]  /*7e20*/  IADD3 R13, P3, P4, R12, 0x8, R17 ;  /* 0x000000080c0d7810 */ /* 0x000fe20007c7e011 */
[----:B------:R-:W-:Y:S01]  /*7e30*/  IMAD.X R11, R35, 0x1, R16, P1 ;  /* 0x00000001230b7824 */ /* 0x000fe200008e0610 */
[----:B------:R-:W-:-:S02]  /*7e40*/  SEL R34, R21, R10, !P0 ;  /* 0x0000000a15227207 */ /* 0x000fc40004000000 */
[----:B------:R-:W-:Y:S02]  /*7e50*/  IADD3 R10, P2, PT, R6, 0x8, RZ ;  /* 0x00000008060a7810 */ /* 0x000fe40007f5e0ff */
[----:B------:R-:W-:Y:S02]  /*7e60*/  SEL R35, R30, R11, !P0 ;  /* 0x0000000b1e237207 */ /* 0x000fe40004000000 */
[----:B------:R-:W-:Y:S01]  /*7e70*/  ISETP.GT.U32.AND P1, PT, R34, RZ, PT ;  /* 0x000000ff2200720c */ /* 0x000fe20003f24070 */
[----:B------:R-:W-:Y:S01]  /*7e80*/  IMAD.X R7, RZ, RZ, R7, P2 ;  /* 0x000000ffff077224 */ /* 0x000fe200010e0607 */
[----:B------:R-:W-:Y:S02]  /*7e90*/  IADD3.X R6, PT, PT, R3, RZ, R20, P3, P4 ;  /* 0x000000ff03067210 */ /* 0x000fe40001fe8414 */
[----:B------:R-:W-:Y:S02]  /*7ea0*/  ISETP.GT.AND.EX P1, PT, R35, RZ, PT, P1 ;  /* 0x000000ff2300720c */ /* 0x000fe40003f24310 */
[----:B------:R-:W-:-:S02]  /*7eb0*/  SEL R12, R12, R13, !P0 ;  /* 0x0000000d0c0c7207 */ /* 0x000fc40004000000 */
[----:B------:R-:W-:Y:S02]  /*7ec0*/  SEL R3, R3, R6, !P0 ;  /* 0x0000000603037207 */ /* 0x000fe40004000000 */
[----:B------:R-:W-:Y:S02]  /*7ed0*/  SEL R32, R32, R10, !P0 ;  /* 0x0000000a20207207 */ /* 0x000fe40004000000 */
[----:B------:R-:W-:-:S05]  /*7ee0*/  SEL R33, R33, R7, !P0 ;  /* 0x0000000721217207 */ /* 0x000fca0004000000 */
[----:B------:R-:W-:Y:S05]  /*7ef0*/  @P1 BRA `(.L_x_5588) ;  /* 0xfffffffc00981947 */ /* 0x000fea000383ffff */
[----:B------:R-:W-:Y:S05]  /*7f00*/  BSYNC.RECONVERGENT B2 ;  /* 0x0000000000027941 */ /* 0x000fea0003800200 */
.L_x_5587:
[----:B------:R-:W0:Y:S01]  /*7f10*/  LDCU.64 UR6, c[0x0][0x3b8] ;  /* 0x00007700ff0677ac */ /* 0x000e220008000a00 */
[----:B------:R-:W-:Y:S01]  /*7f20*/  IADD3 R6, P0, PT, -R5, R12, RZ ;  /* 0x0000000c05067210 */ /* 0x000fe20007f1e1ff */
[C---:B-----5:R-:W-:Y:S01]  /*7f30*/  IMAD.SHL.U32 R14, R18.reuse, 0x8, RZ ;  /* 0x00000008120e7824 */ /* 0x060fe200078e00ff */
        /* <DEDUP_REMOVED lines=16> */
.L_x_5579:
[----:B------:R-:W-:Y:S05]  /*8040*/  BSYNC.RECONVERGENT B1 ;  /* 0x0000000000017941 */ /* 0x000fea0003800200 */
.L_x_5578:
[----:B------:R-:W-:Y:S01]  /*8050*/  VIADD R3, R31, 0x100 ;  /* 0x000001001f037836 */ /* 0x000fe20000000000 */
[----:B------:R-:W-:Y:S01]  /*8060*/  BSSY.RECONVERGENT B1, `(.L_x_5589) ;  /* 0x0000141000017945 */ /* 0x000fe20003800200 */
[----:B------:R-:W-:-:S03]  /*8070*/  LOP3.LUT R0, R8, 0x7, RZ, 0xc0, !PT ;  /* 0x0000000708007812 */ /* 0x000fc600078ec0ff */
[----:B------:R-:W-:Y:S02]  /*8080*/  ISETP.GE.AND P0, PT, R3, R4, PT ;  /* 0x000000040300720c */ /* 0x000fe40003f06270 */
[----:B------:R-:W-:-:S11]  /*8090*/  LOP3.LUT R3, R8, 0x3, RZ, 0xc0, !PT ;  /* 0x0000000308037812 */ /* 0x000fd600078ec0ff */
[----:B------:R-:W-:Y:S05]  /*80a0*/  @P0 BRA `(.L_x_5590) ;  /* 0x0000001000f00947 */ /* 0x000fea0003800000 */
[----:B------:R-:W-:Y:S02]  /*80b0*/  ISETP.GE.U32.AND P0, PT, R8, 0x1, PT ;  /* 0x000000010800780c */ /* 0x000fe40003f06070 */
[----:B0-----:R-:W-:Y:S02]  /*80c0*/  CS2R R14, SRZ ;  /* 0x00000000000e7805 */ /* 0x001fe4000001ff00 */
[----:B------:R-:W-:-:S13]  /*80d0*/  ISETP.GE.AND.EX P0, PT, R9, RZ, PT, P0 ;  /* 0x000000ff0900720c */ /* 0x000fda0003f06300 */
[----:B------:R-:W-:Y:S05]  /*80e0*/  @!P0 BRA `(.L_x_5591) ;  /* 0x0000000c00608947 */ /* 0x000fea0003800000 */
[----:B------:R-:W0:Y:S01]  /*80f0*/  LDC.64 R6, c[0x0][0x3a0] ;  /* 0x0000e800ff067b82 */ /* 0x000e220000000a00 */
[----:B------:R-:W-:Y:S02]  /*8100*/  ISETP.GE.U32.AND P0, PT, R8, 0x8, PT ;  /* 0x000000080800780c */ /* 0x000fe40003f06070 */
[----:B------:R-:W-:Y:S02]  /*8110*/  CS2R R38, SRZ ;  /* 0x0000000000267805 */ /* 0x000fe4000001ff00 */
[----:B------:R-:W-:Y:S02]  /*8120*/  ISETP.NE.U32.AND P2, PT, R0, RZ, PT ;  /* 0x000000ff0000720c */ /* 0x000fe40003f45070 */
[----:B------:R-:W-:Y:S02]  /*8130*/  CS2R R14, SRZ ;  /* 0x00000000000e7805 */ /* 0x000fe4000001ff00 */
[----:B------:R-:W-:Y:S02]  /*8140*/  ISETP.GE.U32.AND.EX P1, PT, R9, RZ, PT, P0 ;  /* 0x000000ff0900720c */ /* 0x000fe40003f26100 */
[----:B------:R-:W-:-:S11]  /*8150*/  ISETP.NE.AND.EX P0, PT, RZ, RZ, PT, P2 ;  /* 0x000000ffff00720c */ /* 0x000fd60003f05320 */
        /* <DEDUP_REMOVED lines=23> */
.L_x_5593:
        /* <DEDUP_REMOVED lines=74> */
.L_x_5592:
[----:B------:R-:W-:Y:S05]  /*8770*/  @!P0 BRA `(.L_x_5591) ;  /* 0x0000000400bc8947 */ /* 0x000fea0003800000 */
[----:B------:R-:W1:Y:S01]  /*8780*/  LDC.64 R12, c[0x0][0x3b0] ;  /* 0x0000ec00ff0c7b82 */ /* 0x000e620000000a00 */
[----:B------:R-:W-:Y:S02]  /*8790*/  ISETP.GE.U32.AND P0, PT, R0, 0x4, PT ;  /* 0x000000040000780c */ /* 0x000fe40003f06070 */
[----:B------:R-:W-:Y:S02]  /*87a0*/  ISETP.NE.U32.AND P2, PT, R3, RZ, PT ;  /* 0x000000ff0300720c */ /* 0x000fe40003f45070 */
[----:B------:R-:W-:Y:S02]  /*87b0*/  ISETP.GE.U32.AND.EX P1, PT, RZ, RZ, PT, P0 ;  /* 0x000000ffff00720c */ /* 0x000fe40003f26100 */
[----:B------:R-:W-:-:S11]  /*87c0*/  ISETP.NE.AND.EX P0, PT, RZ, RZ, PT, P2 ;  /* 0x000000ffff00720c */ /* 0x000fd60003f05320 */
[----:B------:R-:W-:Y:S05]  /*87d0*/  @!P1 BRA `(.L_x_5594) ;  /* 0x0000000000c49947 */ /* 0x000fea0003800000 */
[----:B------:R-:W2:Y:S01]  /*87e0*/  LDCU.64 UR4, c[0x0][0x3a8] ;  /* 0x00007500ff0477ac */ /* 0x000ea20008000a00 */
[-C--:B0----5:R-:W-:Y:S02]  /*87f0*/  IMAD R5, R23, R6.reuse, RZ ;  /* 0x0000000617057224 */ /* 0x0a1fe400078e02ff */
[C---:B------:R-:W-:Y:S01]  /*8800*/  IMAD.WIDE.U32 R10, R22.reuse, R6, RZ ;  /* 0x00000006160a7225 */ /* 0x040fe200078e00ff */
[----:B------:R-:W0:Y:S03]  /*8810*/  LDCU.64 UR6, c[0x0][0x398] ;  /* 0x00007300ff0677ac */ /* 0x000e260008000a00 */
[----:B------:R-:W-:-:S04]  /*8820*/  IMAD R5, R22, R7, R5 ;  /* 0x0000000716057224 */ /* 0x000fc800078e0205 */
[----:B------:R-:W-:Y:S02]  /*8830*/  IMAD.IADD R11, R5, 0x1, R11 ;  /* 0x00000001050b7824 */ /* 0x000fe400078e020b */
[-C--:B-1----:R-:W-:Y:S02]  /*8840*/  IMAD R5, R39, R12.reuse, RZ ;  /* 0x0000000c27057224 */ /* 0x082fe400078e02ff */
[C---:B------:R-:W-:Y:S01]  /*8850*/  IMAD.WIDE.U32 R10, R38.reuse, R12, R10 ;  /* 0x0000000c260a7225 */ /* 0x040fe200078e000a */
[----:B--2---:R-:W-:-:S03]  /*8860*/  LEA R40, P1, R38, UR4, 0x3 ;  /* 0x0000000426287c11 */ /* 0x004fc6000f8218ff */
[----:B------:R-:W-:Y:S01]  /*8870*/  IMAD R5, R38, R13, R5 ;  /* 0x0000000d26057224 */ /* 0x000fe200078e0205 */
[----:B0-----:R-:W-:-:S03]  /*8880*/  LEA R42, P2, R10, UR6, 0x3 ;  /* 0x000000060a2a7c11 */ /* 0x001fc6000f8418ff */
[----:B------:R-:W-:Y:S01]  /*8890*/  IMAD.IADD R5, R11, 0x1, R5 ;  /* 0x000000010b057824 */ /* 0x000fe200078e0205 */
[----:B------:R-:W-:-:S04]  /*88a0*/  LEA.HI.X R41, R38, UR5, R39, 0x3, P1 ;  /* 0x0000000526297c11 */ /* 0x000fc800088f1c27 */
[----:B------:R-:W-:Y:S01]  /*88b0*/  LEA.HI.X R43, R10, UR7, R5, 0x3, P2 ;  /* 0x000000070a2b7c11 */ /* 0x000fe200090f1c05 */
[----:B------:R-:W2:Y:S04]  /*88c0*/  LDG.E.64 R36, desc[UR36][R40.64] ;  /* 0x0000002428247981 */ /* 0x000ea8000c1e1b00 */
[----:B------:R-:W2:Y:S01]  /*88d0*/  LDG.E.64 R34, desc[UR36][R42.64] ;  /* 0x000000242a227981 */ /* 0x000ea2000c1e1b00 */
[----:B---34-:R-:W-:-:S03]  /*88e0*/  IMAD.WIDE.U32 R16, R12, 0x8, RZ ;  /* 0x000000080c107825 */ /* 0x018fc600078e00ff */
[----:B------:R-:W3:Y:S01]  /*88f0*/  LDG.E.64 R32, desc[UR36][R40.64+0x8] ;  /* 0x0000082428207981 */ /* 0x000ee2000c1e1b00 */
[----:B------:R-:W-:Y:S01]  /*8900*/  IMAD.SHL.U32 R5, R13, 0x8, RZ ;  /* 0x000000080d057824 */ /* 0x000fe200078e00ff */
[----:B------:R-:W-:-:S03]  /*8910*/  IADD3 R10, P1, PT, R42, R16, RZ ;  /* 0x000000102a0a7210 */ /* 0x000fc60007f3e0ff */
[----:B------:R-:W-:-:S04]  /*8920*/  IMAD.IADD R5, R17, 0x1, R5 ;  /* 0x0000000111057824 */ /* 0x000fc800078e0205 */
[--C-:B------:R-:W-:Y:S01]  /*8930*/  IMAD.X R11, R43, 0x1, R5.reuse, P1 ;  /* 0x000000012b0b7824 */ /* 0x100fe200008e0605 */
[-C--:B------:R-:W-:Y:S01]  /*8940*/  IADD3 R18, P1, PT, R10, R16.reuse, RZ ;  /* 0x000000100a127210 */ /* 0x080fe20007f3e0ff */
[----:B------:R-:W4:Y:S04]  /*8950*/  LDG.E.64 R42, desc[UR36][R40.64+0x18] ;  /* 0x00001824282a7981 */ /* 0x000f28000c1e1b00 */
[----:B------:R-:W3:Y:S01]  /*8960*/  LDG.E.64 R20, desc[UR36][R10.64] ;  /* 0x000000240a147981 */ /* 0x000ee2000c1e1b00 */
        /* <DEDUP_REMOVED lines=8> */
[----:B------:R-:W4:Y:S01]  /*89f0*/  LDG.E.64 R16, desc[UR36][R16.64] ;  /* 0x0000002410107981 */ /* 0x000f22000c1e1b00 */
[----:B------:R-:W-:Y:S02]  /*8a00*/  IMAD.IADD R15, R15, 0x1, R45 ;  /* 0x000000010f0f7824 */ /* 0x000fe400078e022d */
[----:B---3--:R-:W-:Y:S02]  /*8a10*/  IMAD R5, R21, R32, RZ ;  /* 0x0000002015057224 */ /* 0x008fe400078e02ff */
[----:B------:R-:W-:-:S04]  /*8a20*/  IMAD.WIDE.U32 R14, R32, R20, R14 ;  /* 0x00000014200e7225 */ /* 0x000fc800078e000e */
[----:B------:R-:W-:-:S04]  /*8a30*/  IMAD R5, R33, R20, R5 ;  /* 0x0000001421057224 */ /* 0x000fc800078e0205 */
[----:B------:R-:W-:Y:S01]  /*8a40*/  IMAD.IADD R15, R15, 0x1, R5 ;  /* 0x000000010f0f7824 */ /* 0x000fe200078e0205 */
[----:B------:R-:W-:-:S05]  /*8a50*/  IADD3 R38, P1, PT, R38, 0x4, RZ ;  /* 0x0000000426267810 */ /* 0x000fca0007f3e0ff */
[----:B------:R-:W-:Y:S02]  /*8a60*/  IMAD.X R39, RZ, RZ, R39, P1 ;  /* 0x000000ffff277224 */ /* 0x000fe400008e0627 */
[----:B--2---:R-:W-:Y:S02]  /*8a70*/  IMAD R5, R35, R36, RZ ;  /* 0x0000002423057224 */ /* 0x004fe400078e02ff */
[----:B------:R-:W-:-:S04]  /*8a80*/  IMAD.WIDE.U32 R14, R36, R34, R14 ;  /* 0x00000022240e7225 */ /* 0x000fc800078e000e */
[----:B------:R-:W-:Y:S02]  /*8a90*/  IMAD R5, R37, R34, R5 ;  /* 0x0000002225057224 */ /* 0x000fe400078e0205 */
[----:B----4-:R-:W-:Y:S02]  /*8aa0*/  IMAD R11, R17, R42, RZ ;  /* 0x0000002a110b7224 */ /* 0x010fe400078e02ff */
[----:B------:R-:W-:Y:S02]  /*8ab0*/  IMAD.IADD R15, R15, 0x1, R5 ;  /* 0x000000010f0f7824 */ /* 0x000fe400078e0205 */
[-C--:B------:R-:W-:Y:S02]  /*8ac0*/  IMAD R11, R43, R16.reuse, R11 ;  /* 0x000000102b0b7224 */ /* 0x080fe400078e020b */
[----:B------:R-:W-:-:S04]  /*8ad0*/  IMAD.WIDE.U32 R14, R42, R16, R14 ;  /* 0x000000102a0e7225 */ /* 0x000fc800078e000e */
[----:B------:R-:W-:-:S07]  /*8ae0*/  IMAD.IADD R15, R15, 0x1, R11 ;  /* 0x000000010f0f7824 */ /* 0x000fce00078e020b */
.L_x_5594:
[----:B------:R-:W-:Y:S05]  /*8af0*/  @!P0 BRA `(.L_x_5591) ;  /* 0x0000000000dc8947 */ /* 0x000fea0003800000 */
[----:B------:R-:W-:Y:S02]  /*8b00*/  ISETP.NE.U32.AND P0, PT, R3, 0x1, PT ;  /* 0x000000010300780c */ /* 0x000fe40003f05070 */
[----:B------:R-:W-:Y:S02]  /*8b10*/  LOP3.LUT R5, R8, 0x1, RZ, 0xc0, !PT ;  /* 0x0000000108057812 */ /* 0x000fe400078ec0ff */
[----:B------:R-:W-:Y:S02]  /*8b20*/  ISETP.NE.AND.EX P0, PT, RZ, RZ, PT, P0 ;  /* 0x000000ffff00720c */ /* 0x000fe40003f05300 */
[----:B------:R-:W-:Y:S01]  /*8b30*/  ISETP.NE.U32.AND P1, PT, R5, 0x1, PT ;  /* 0x000000010500780c */ /* 0x000fe20003f25070 */
[----:B0----5:R-:W-:-:S03]  /*8b40*/  IMAD R5, R23, R6, RZ ;  /* 0x0000000617057224 */ /* 0x021fc600078e02ff */
[----:B------:R-:W-:Y:S01]  /*8b50*/  ISETP.NE.U32.AND.EX P1, PT, RZ, RZ, PT, P1 ;  /* 0x000000ffff00720c */ /* 0x000fe20003f25110 */
[C---:B------:R-:W-:Y:S02]  /*8b60*/  IMAD R5, R22.reuse, R7, R5 ;  /* 0x0000000716057224 */ /* 0x040fe400078e0205 */
[----:B------:R-:W-:-:S04]  /*8b70*/  IMAD.WIDE.U32 R6, R22, R6, RZ ;  /* 0x0000000616067225 */ /* 0x000fc800078e00ff */
[----:B------:R-:W-:Y:S01]  /*8b80*/  IMAD.IADD R33, R5, 0x1, R7 ;  /* 0x0000000105217824 */ /* 0x000fe200078e0207 */
[----:B------:R-:W-:Y:S06]  /*8b90*/  @!P0 BRA `(.L_x_5595) ;  /* 0x00000000006c8947 */ /* 0x000fec0003800000 */
[----:B------:R-:W0:Y:S01]  /*8ba0*/  LDCU.64 UR4, c[0x0][0x3a8] ;  /* 0x00007500ff0477ac */ /* 0x000e220008000a00 */
[-C--:B-1----:R-:W-:Y:S02]  /*8bb0*/  IMAD R5, R39, R12.reuse, RZ ;  /* 0x0000000c27057224 */ /* 0x082fe400078e02ff */
[----:B------:R-:W-:Y:S01]  /*8bc0*/  IMAD.MOV.U32 R32, RZ, RZ, R6 ;  /* 0x000000ffff207224 */ /* 0x000fe200078e0006 */
[----:B------:R-:W3:Y:S01]  /*8bd0*/  LDCU.64 UR6, c[0x0][0x398] ;  /* 0x00007300ff0677ac */ /* 0x000ee20008000a00 */
[C---:B------:R-:W-:Y:S02]  /*8be0*/  IMAD R5, R38.reuse, R13, R5 ;  /* 0x0000000d26057224 */ /* 0x040fe400078e0205 */
[----:B------:R-:W-:-:S04]  /*8bf0*/  IMAD.WIDE.U32 R18, R38, R12, R32 ;  /* 0x0000000c26127225 */ /* 0x000fc800078e0020 */
[----:B------:R-:W-:Y:S01]  /*8c00*/  IMAD.IADD R5, R5, 0x1, R19 ;  /* 0x0000000105057824 */ /* 0x000fe200078e0213 */
[----:B0-----:R-:W-:Y:S02]  /*8c10*/  LEA R10, P2, R38, UR4, 0x3 ;  /* 0x00000004260a7c11 */ /* 0x001fe4000f8418ff */
[----:B---34-:R-:W-:Y:S02]  /*8c20*/  LEA R16, P0, R18, UR6, 0x3 ;  /* 0x0000000612107c11 */ /* 0x018fe4000f8018ff */
        /* <DEDUP_REMOVED lines=18> */
.L_x_5595:
[----:B------:R-:W-:Y:S05]  /*8d50*/  @P1 BRA `(.L_x_5591) ;  /* 0x0000000000441947 */ /* 0x000fea0003800000 */
[----:B------:R-:W0:Y:S01]  /*8d60*/  LDCU.64 UR6, c[0x0][0x398] ;  /* 0x00007300ff0677ac */ /* 0x000e220008000a00 */
[-C--:B-1----:R-:W-:Y:S02]  /*8d70*/  IMAD R5, R39, R12.reuse, RZ ;  /* 0x0000000c27057224 */ /* 0x082fe400078e02ff */
[----:B------:R-:W-:Y:S01]  /*8d80*/  IMAD.MOV.U32 R7, RZ, RZ, R33 ;  /* 0x000000ffff077224 */ /* 0x000fe200078e0021 */
[----:B------:R-:W1:Y:S01]  /*8d90*/  LDCU.64 UR4, c[0x0][0x3a8] ;  /* 0x00007500ff0477ac */ /* 0x000e620008000a00 */
[C---:B------:R-:W-:Y:S02]  /*8da0*/  IMAD R5, R38.reuse, R13, R5 ;  /* 0x0000000d26057224 */ /* 0x040fe400078e0205 */
[----:B------:R-:W-:-:S04]  /*8db0*/  IMAD.WIDE.U32 R6, R38, R12, R6 ;  /* 0x0000000c26067225 */ /* 0x000fc800078e0006 */
[----:B------:R-:W-:Y:S01]  /*8dc0*/  IMAD.IADD R5, R7, 0x1, R5 ;  /* 0x0000000107057824 */ /* 0x000fe200078e0205 */
[----:B0-----:R-:W-:Y:S02]  /*8dd0*/  LEA R10, P1, R6, UR6, 0x3 ;  /* 0x00000006060a7c11 */ /* 0x001fe4000f8218ff */
[----:B-1----:R-:W-:Y:S02]  /*8de0*/  LEA R12, P0, R38, UR4, 0x3 ;  /* 0x00000004260c7c11 */ /* 0x002fe4000f8018ff */
        /* <DEDUP_REMOVED lines=8> */
.L_x_5591:
[----:B0-----:R-:W0:Y:S08]  /*8e70*/  LDC.64 R6, c[0x0][0x3c0] ;  /* 0x0000f000ff067b82 */ /* 0x001e300000000a00 */
[----:B---345:R-:W2:Y:S08]  /*8e80*/  LDC R16, c[0x0][0x3b8] ;  /* 0x0000ee00ff107b82 */ /* 0x038eb00000000800 */
[----:B-1----:R-:W1:Y:S01]  /*8e90*/  LDC R12, c[0x0][0x3bc] ;  /* 0x0000ef00ff0c7b82 */ /* 0x002e620000000800 */
[----:B0-----:R-:W-:-:S04]  /*8ea0*/  ISETP.GE.U32.AND P0, PT, R6, 0x1, PT ;  /* 0x000000010600780c */ /* 0x001fc80003f06070 */
[----:B------:R-:W-:Y:S01]  /*8eb0*/  ISETP.GE.AND.EX P0, PT, R7, RZ, PT, P0 ;  /* 0x000000ff0700720c */ /* 0x000fe20003f06300 */
[----:B--2---:R-:W-:Y:S02]  /*8ec0*/  IMAD.MOV.U32 R13, RZ, RZ, R16 ;  /* 0x000000ffff0d7224 */ /* 0x004fe400078e0010 */
[----:B-1----:R-:W-:-:S10]  /*8ed0*/  IMAD.MOV.U32 R5, RZ, RZ, R12 ;  /* 0x000000ffff057224 */ /* 0x002fd400078e000c */
[----:B------:R-:W-:Y:S05]  /*8ee0*/  @!P0 BRA `(.L_x_5596) ;  /* 0x00000000008c8947 */ /* 0x000fea0003800000 */
[----:B------:R-:W0:Y:S01]  /*8ef0*/  LDCU.64 UR4, c[0x0][0x3c0] ;  /* 0x00007800ff0477ac */ /* 0x000e220008000a00 */
[----:B------:R-:W-:Y:S01]  /*8f00*/  BSSY.RECONVERGENT B2, `(.L_x_5596) ;  /* 0x0000021000027945 */ /* 0x000fe20003800200 */
[----:B------:R-:W-:Y:S02]  /*8f10*/  IMAD.MOV.U32 R13, RZ, RZ, R16 ;  /* 0x000000ffff0d7224 */ /* 0x000fe400078e0010 */
[----:B------:R-:W-:Y:S02]  /*8f20*/  IMAD.MOV.U32 R5, RZ, RZ, R12 ;  /* 0x000000ffff057224 */ /* 0x000fe400078e000c */
[----:B------:R-:W-:Y:S02]  /*8f30*/  IMAD.MOV.U32 R21, RZ, RZ, R16 ;  /* 0x000000ffff157224 */ /* 0x000fe400078e0010 */
[----:B------:R-:W-:Y:S02]  /*8f40*/  IMAD.MOV.U32 R33, RZ, RZ, R12 ;  /* 0x000000ffff217224 */ /* 0x000fe400078e000c */
[----:B0-----:R-:W-:-:S02]  /*8f50*/  IMAD.U32 R34, RZ, RZ, UR4 ;  /* 0x00000004ff227e24 */ /* 0x001fc4000f8e00ff */
[----:B------:R-:W-:-:S07]  /*8f60*/  IMAD.U32 R35, RZ, RZ, UR5 ;  /* 0x00000005ff237e24 */ /* 0x000fce000f8e00ff */
.L_x_5597:
        /* <DEDUP_REMOVED lines=27> */
.L_x_5596:
[----:B------:R-:W-:Y:S05]  /*9120*/  @!P0 BRA `(.L_x_5598) ;  /* 0x0000000000848947 */ /* 0x000fea0003800000 */
[----:B------:R-:W0:Y:S01]  /*9130*/  LDCU.64 UR4, c[0x0][0x3c0] ;  /* 0x00007800ff0477ac */ /* 0x000e220008000a00 */
[----:B------:R-:W-:Y:S01]  /*9140*/  BSSY.RECONVERGENT B2, `(.L_x_5598) ;  /* 0x000001f000027945 */ /* 0x000fe20003800200 */
[----:B------:R-:W-:Y:S02]  /*9150*/  IMAD.MOV.U32 R30, RZ, RZ, R16 ;  /* 0x000000ffff1e7224 */ /* 0x000fe400078e0010 */
[----:B------:R-:W-:Y:S02]  /*9160*/  IMAD.MOV.U32 R32, RZ, RZ, R12 ;  /* 0x000000ffff207224 */ /* 0x000fe400078e000c */
[----:B0-----:R-:W-:Y:S02]  /*9170*/  IMAD.U32 R34, RZ, RZ, UR4 ;  /* 0x00000004ff227e24 */ /* 0x001fe4000f8e00ff */
[----:B------:R-:W-:-:S07]  /*9180*/  IMAD.U32 R35, RZ, RZ, UR5 ;  /* 0x00000005ff237e24 */ /* 0x000fce000f8e00ff */
.L_x_5599:
        /* <DEDUP_REMOVED lines=13> */
[----:B------:R-:W-:Y:S02]  /*9260*/  ISETP.GE.AND.EX P0, PT, R15, R11, PT, P0 ;  /* 0x0000000b0f00720c */ /* 0x000fe40003f06300 */
[C---:B------:R-:W-:Y:S01]  /*9270*/  IADD3 R17, P3, P4, R16.reuse, 0x8, R19 ;  /* 0x0000000810117810 */ /* 0x040fe20007c7e013 */
[----:B------:R-:W-:Y:S01]  /*9280*/  IMAD.X R11, R35, 0x1, R18, P1 ;  /* 0x00000001230b7824 */ /* 0x000fe200008e0612 */
[----:B------:R-:W-:Y:S02]  /*9290*/  SEL R34, R33, R10, !P0 ;  /* 0x0000000a21227207 */ /* 0x000fe40004000000 */
[----:B------:R-:W-:-:S02]  /*92a0*/  SEL R16, R16, R17, !P0 ;  /* 0x0000001110107207 */ /* 0x000fc40004000000 */
[----:B------:R-:W-:Y:S02]  /*92b0*/  SEL R35, R20, R11, !P0 ;  /* 0x0000000b14237207 */ /* 0x000fe40004000000 */
[----:B------:R-:W-:Y:S02]  /*92c0*/  ISETP.GT.U32.AND P1, PT, R34, RZ, PT ;  /* 0x000000ff2200720c */ /* 0x000fe40003f24070 */
[C---:B------:R-:W-:Y:S02]  /*92d0*/  IADD3.X R11, PT, PT, R12.reuse, RZ, R21, P3, P4 ;  /* 0x000000ff0c0b7210 */ /* 0x040fe40001fe8415 */
[----:B------:R-:W-:Y:S02]  /*92e0*/  ISETP.GT.AND.EX P1, PT, R35, RZ, PT, P1 ;  /* 0x000000ff2300720c */ /* 0x000fe40003f24310 */
[----:B------:R-:W-:Y:S02]  /*92f0*/  SEL R12, R12, R11, !P0 ;  /* 0x0000000b0c0c7207 */ /* 0x000fe40004000000 */
[----:B------:R-:W-:-:S02]  /*9300*/  SEL R30, R30, R6, !P0 ;  /* 0x000000061e1e7207 */ /* 0x000fc40004000000 */
[----:B------:R-:W-:-:S07]  /*9310*/  SEL R32, R32, R7, !P0 ;  /* 0x0000000720207207 */ /* 0x000fce0004000000 */
[----:B------:R-:W-:Y:S05]  /*9320*/  @P1 BRA `(.L_x_5599) ;  /* 0xfffffffc00981947 */ /* 0x000fea000383ffff */
[----:B------:R-:W-:Y:S05]  /*9330*/  BSYNC.RECONVERGENT B2 ;  /* 0x0000000000027941 */ /* 0x000fea0003800200 */
.L_x_5598:
[----:B------:R-:W0:Y:S01]  /*9340*/  LDCU.64 UR6, c[0x0][0x3b8] ;  /* 0x00007700ff0677ac */ /* 0x000e220008000a00 */
[----:B------:R-:W-:Y:S01]  /*9350*/  IADD3 R6, P0, PT, -R13, R16, RZ ;  /* 0x000000100d067210 */ /* 0x000fe20007f1e1ff */
        /* <DEDUP_REMOVED lines=17> */
.L_x_5590:
[----:B------:R-:W-:Y:S05]  /*9470*/  BSYNC.RECONVERGENT B1 ;  /* 0x0000000000017941 */ /* 0x000fea0003800200 */
.L_x_5589:
[----:B------:R-:W-:-:S05]  /*9480*/  VIADD R5, R31, 0x180 ;  /* 0x000001801f057836 */ /* 0x000fca0000000000 */
[----:B------:R-:W-:-:S13]  /*9490*/  ISETP.GE.AND P0, PT, R5, R4, PT ;  /* 0x000000040500720c */ /* 0x000fda0003f06270 */
[----:B------:R-:W-:Y:S05]  /*94a0*/  @P0 BRA `(.L_x_5556) ;  /* 0x0000002c00c80947 */ /* 0x000fea0003800000 */
[----:B------:R-:W2:Y:S01]  /*94b0*/  LDCU.64 UR4, c[0x0][0x3a0] ;  /* 0x00007400ff0477ac */ /* 0x000ea20008000a00 */
[----:B------:R-:W-:Y:S02]  /*94c0*/  ISETP.GE.U32.AND P0, PT, R8, 0x1, PT ;  /* 0x000000010800780c */ /* 0x000fe40003f06070 */
[----:B------:R-:W-:Y:S02]  /*94d0*/  CS2R R20, SRZ ;  /* 0x0000000000147805 */ /* 0x000fe4000001ff00 */
[----:B------:R-:W-:Y:S01]  /*94e0*/  ISETP.GE.AND.EX P0, PT, R9, RZ, PT, P0 ;  /* 0x000000ff0900720c */ /* 0x000fe20003f06300 */
[----:B--2--5:R-:W-:-:S04]  /*94f0*/  IMAD R5, R25, UR4, RZ ;  /* 0x0000000419057c24 */ /* 0x024fc8000f8e02ff */
[----:B------:R-:W-:-:S08]  /*9500*/  IMAD R5, R24, UR5, R5 ;  /* 0x0000000518057c24 */ /* 0x000fd0000f8e0205 */
[----:B------:R-:W-:Y:S05]  /*9510*/  @!P0 BRA `(.L_x_5600) ;  /* 0x0000000c00388947 */ /* 0x000fea0003800000 */
[----:B------:R-:W-:Y:S01]  /*9520*/  ISETP.GE.U32.AND P0, PT, R8, 0x8, PT ;  /* 0x000000080800780c */ /* 0x000fe20003f06070 */
[----:B01----:R-:W-:Y:S01]  /*9530*/  IMAD.WIDE.U32 R10, R24, UR4, RZ ;  /* 0x00000004180a7c25 */ /* 0x003fe2000f8e00ff */
[----:B------:R-:W-:Y:S02]  /*9540*/  ISETP.NE.U32.AND P2, PT, R0, RZ, PT ;  /* 0x000000ff0000720c */ /* 0x000fe40003f45070 */
[----:B------:R-:W-:Y:S02]  /*9550*/  CS2R R20, SRZ ;  /* 0x0000000000147805 */ /* 0x000fe4000001ff00 */
[----:B------:R-:W-:Y:S01]  /*9560*/  ISETP.GE.U32.AND.EX P1, PT, R9, RZ, PT, P0 ;  /* 0x000000ff0900720c */ /* 0x000fe20003f26100 */
[----:B------:R-:W-:Y:S01]  /*9570*/  IMAD.MOV.U32 R41, RZ, RZ, RZ ;  /* 0x000000ffff297224 */ /* 0x000fe200078e00ff */
[----:B------:R-:W-:Y:S01]  /*9580*/  ISETP.NE.AND.EX P0, PT, RZ, RZ, PT, P2 ;  /* 0x000000ffff00720c */ /* 0x000fe20003f05320 */
[----:B------:R-:W-:Y:S02]  /*9590*/  IMAD.MOV.U32 R30, RZ, RZ, RZ ;  /* 0x000000ffff1e7224 */ /* 0x000fe400078e00ff */
[----:B------:R-:W-:-:S08]  /*95a0*/  IMAD.IADD R7, R11, 0x1, R5 ;  /* 0x000000010b077824 */ /* 0x000fd000078e0205 */
[----:B------:R-:W-:Y:S05]  /*95b0*/  @!P1 BRA `(.L_x_5601) ;  /* 0x0000000400689947 */ /* 0x000fea0003800000 */
[----:B------:R-:W0:Y:S01]  /*95c0*/  LDCU.64 UR4, c[0x0][0x3a8] ;  /* 0x00007500ff0477ac */ /* 0x000e220008000a00 */
[----:B------:R-:W1:Y:S01]  /*95d0*/  LDC.64 R12, c[0x0][0x3b0] ;  /* 0x0000ec00ff0c7b82 */ /* 0x000e620000000a00 */
[----:B------:R-:W-:Y:S01]  /*95e0*/  LOP3.LUT R41, R8, 0xfffffff8, RZ, 0xc0, !PT ;  /* 0xfffffff808297812 */ /* 0x000fe200078ec0ff */
[----:B------:R-:W-:Y:S01]  /*95f0*/  BSSY.RECONVERGENT B1, `(.L_x_5601) ;  /* 0x0000056000017945 */ /* 0x000fe20003800200 */
[----:B------:R-:W2:Y:S01]  /*9600*/  LDCU.64 UR6, c[0x0][0x398] ;  /* 0x00007300ff0677ac */ /* 0x000ea20008000a00 */
[----:B------:R-:W-:Y:S02]  /*9610*/  LOP3.LUT R30, R9, 0x7fffffff, RZ, 0xc0, !PT ;  /* 0x7fffffff091e7812 */ /* 0x000fe400078ec0ff */
[----:B------:R-:W-:Y:S01]  /*9620*/  CS2R R20, SRZ ;  /* 0x0000000000147805 */ /* 0x000fe2000001ff00 */
[----:B------:R-:W-:Y:S02]  /*9630*/  IMAD.MOV.U32 R40, RZ, RZ, R41 ;  /* 0x000000ffff287224 */ /* 0x000fe400078e0029 */
[----:B------:R-:W-:Y:S01]  /*9640*/  IMAD.MOV.U32 R9, RZ, RZ, R30 ;  /* 0x000000ffff097224 */ /* 0x000fe200078e001e */
[----:B0-----:R-:W-:-:S04]  /*9650*/  UIADD3 UR4, UP0, UPT, UR4, 0x20, URZ ;  /* 0x0000002004047890 */ /* 0x001fc8000ff1e0ff */
[----:B------:R-:W-:Y:S01]  /*9660*/  UIADD3.X UR5, UPT, UPT, URZ, UR5, URZ, UP0, !UPT ;  /* 0x00000005ff057290 */ /* 0x000fe200087fe4ff */
[----:B--2---:R-:W-:Y:S01]  /*9670*/  LEA R4, P1, R10, UR6, 0x3 ;  /* 0x000000060a047c11 */ /* 0x004fe2000f8218ff */
[----:B------:R-:W-:Y:S01]  /*9680*/  IMAD.U32 R14, RZ, RZ, UR4 ;  /* 0x00000004ff0e7e24 */ /* 0x000fe2000f8e00ff */
[C-C-:B-1----:R-:W-:Y:S02]  /*9690*/  SHF.L.U64.HI R42, R12.reuse, 0x3, R13.reuse ;  /* 0x000000030c2a7819 */ /* 0x142fe4000001020d */
[C---:B------:R-:W-:Y:S01]  /*96a0*/  SHF.L.U64.HI R44, R12.reuse, 0x6, R13 ;  /* 0x000000060c2c7819 */ /* 0x040fe2000001020d */
[----:B------:R-:W-:Y:S01]  /*96b0*/  IMAD.SHL.U32 R13, R12, 0x8, RZ ;  /* 0x000000080c0d7824 */ /* 0x000fe200078e00ff */
[----:B------:R-:W-:Y:S01]  /*96c0*/  LEA.HI.X R5, R10, UR7, R7, 0x3, P1 ;  /* 0x000000070a057c11 */ /* 0x000fe200088f1c07 */
[----:B------:R-:W-:-:S07]  /*96d0*/  IMAD.U32 R15, RZ, RZ, UR5 ;  /* 0x00000005ff0f7e24 */ /* 0x000fce000f8e00ff */
.L_x_5602:
[----:B------:R-:W2:Y:S04]  /*96e0*/  LDG.E.64 R22, desc[UR36][R4.64] ;  /* 0x0000002404167981 */ /* 0x000ea8000c1e1b00 */
[----:B------:R-:W2:Y:S01]  /*96f0*/  LDG.E.64 R32, desc[UR36][R14.64+-0x20] ;  /* 0xffffe0240e207981 */ /* 0x000ea2000c1e1b00 */
[----:B------:R-:W-:-:S03]  /*9700*/  IADD3 R34, P1, PT, R4, R13, RZ ;  /* 0x0000000d04227210 */ /* 0x000fc60007f3e0ff */
[----:B------:R-:W5:Y:S02]  /*9710*/  LDG.E.64 R18, desc[UR36][R14.64+-0x18] ;  /* 0xffffe8240e127981 */ /* 0x000f64000c1e1b00 */
[----:B------:R-:W-:-:S05]  /*9720*/  IMAD.X R35, R5, 0x1, R42, P1 ;  /* 0x0000000105237824 */ /* 0x000fca00008e062a */
[----:B---34-:R-:W5:Y:S01]  /*9730*/  LDG.E.64 R16, desc[UR36][R34.64] ;  /* 0x0000002422107981 */ /* 0x018f62000c1e1b00 */
[----:B------:R-:W-:-:S05]  /*9740*/  IADD3 R36, P1, PT, R34, R13, RZ ;  /* 0x0000000d22247210 */ /* 0x000fca0007f3e0ff */
[----:B------:R-:W-:Y:S02]  /*9750*/  IMAD.X R37, R35, 0x1, R42, P1 ;  /* 0x0000000123257824 */ /* 0x000fe400008e062a */
[----:B--2---:R-:W-:Y:S02]  /*9760*/  IMAD R23, R23, R32, RZ ;  /* 0x0000002017177224 */ /* 0x004fe400078e02ff */
[----:B------:R-:W-:-:S04]  /*9770*/  IMAD.WIDE.U32 R20, R32, R22, R20 ;  /* 0x0000001620147225 */ /* 0x000fc800078e0014 */
[----:B------:R-:W-:Y:S02]  /*9780*/  IMAD R39, R33, R22, R23 ;  /* 0x0000001621277224 */ /* 0x000fe400078e0217 */
[----:B------:R-:W2:Y:S04]  /*9790*/  LDG.E.64 R32, desc[UR36][R14.64+-0x10] ;  /* 0xfffff0240e207981 */ /* 0x000ea8000c1e1b00 */
[----:B------:R0:W2:Y:S01]  /*97a0*/  LDG.E.64 R22, desc[UR36][R36.64] ;  /* 0x0000002424167981 */ /* 0x0000a2000c1e1b00 */
[----:B------:R-:W-:Y:S01]  /*97b0*/  IADD3 R38, P1, PT, R36, R13, RZ ;  /* 0x0000000d24267210 */ /* 0x000fe20007f3e0ff */
[----:B------:R-:W-:Y:S02]  /*97c0*/  IMAD.IADD R21, R21, 0x1, R39 ;  /* 0x0000000115157824 */ /* 0x000fe400078e0227 */
[----:B-----5:R-:W-:-:S02]  /*97d0*/  IMAD R35, R17, R18, RZ ;  /* 0x0000001211237224 */ /* 0x020fc400078e02ff */
[----:B------:R-:W-:Y:S02]  /*97e0*/  IMAD.X R39, R37, 0x1, R42, P1 ;  /* 0x0000000125277824 */ /* 0x000fe400008e062a */
[-C--:B------:R-:W-:Y:S02]  /*97f0*/  IMAD R35, R19, R16.reuse, R35 ;  /* 0x0000001013237224 */ /* 0x080fe400078e0223 */
[----:B------:R-:W-:Y:S02]  /*9800*/  IMAD.WIDE.U32 R20, R18, R16, R20 ;  /* 0x0000001012147225 */ /* 0x000fe400078e0014 */
[----:B------:R-:W3:Y:S04]  /*9810*/  LDG.E.64 R18, desc[UR36][R14.64+-0x8] ;  /* 0xfffff8240e127981 */ /* 0x000ee8000c1e1b00 */
[----:B------:R-:W3:Y:S01]  /*9820*/  LDG.E.64 R16, desc[UR36][R38.64] ;  /* 0x0000002426107981 */ /* 0x000ee2000c1e1b00 */
[----:B0-----:R-:W-:Y:S01]  /*9830*/  IADD3 R36, P1, PT, R38, R13, RZ ;  /* 0x0000000d26247210 */ /* 0x001fe20007f3e0ff */
[----:B------:R-:W-:-:S04]  /*9840*/  IMAD.IADD R21, R21, 0x1, R35 ;  /* 0x0000000115157824 */ /* 0x000fc800078e0223 */
        /* <DEDUP_REMOVED lines=8> */
[----:B---3--:R-:W-:-:S02]  /*98d0*/  IMAD R17, R17, R18, RZ ;  /* 0x0000001211117224 */ /* 0x008fc400078e02ff */
[----:B------:R-:W-:-:S04]  /*98e0*/  IMAD.WIDE.U32 R20, R18, R16, R20 ;  /* 0x0000001012147225 */ /* 0x000fc800078e0014 */
[----:B------:R-:W-:Y:S02]  /*98f0*/  IMAD R19, R19, R16, R17 ;  /* 0x0000001013137224 */ /* 0x000fe400078e0211 */
[--C-:B------:R-:W-:Y:S01]  /*9900*/  IMAD.X R35, R37, 0x1, R42.reuse, P1 ;  /* 0x0000000125237824 */ /* 0x100fe200008e062a */
[----:B------:R-:W3:Y:S01]  /*9910*/  LDG.E.64 R16, desc[UR36][R14.64+0x8] ;  /* 0x000008240e107981 */ /* 0x000ee2000c1e1b00 */
[----:B------:R-:W-:Y:S01]  /*9920*/  IMAD.IADD R21, R21, 0x1, R19 ;  /* 0x0000000115157824 */ /* 0x000fe200078e0213 */
[-C--:B------:R-:W-:Y:S02]  /*9930*/  IADD3 R38, P1, PT, R34, R13.reuse, RZ ;  /* 0x0000000d22267210 */ /* 0x080fe40007f3e0ff */
[----:B------:R-:W3:Y:S03]  /*9940*/  LDG.E.64 R18, desc[UR36][R34.64] ;  /* 0x0000002422127981 */ /* 0x000ee6000c1e1b00 */
[----:B------:R-:W-:Y:S01]  /*9950*/  IMAD.X R39, R35, 0x1, R42, P1 ;  /* 0x0000000123277824 */ /* 0x000fe200008e062a */
[----:B0-----:R-:W-:-:S05]  /*9960*/  IADD3 R36, P1, PT, R38, R13, RZ ;  /* 0x0000000d26247210 */ /* 0x001fca0007f3e0ff */
[----:B------:R-:W-:-:S05]  /*9970*/  IMAD.X R37, R39, 0x1, R42, P1 ;  /* 0x0000000127257824 */ /* 0x000fca00008e062a */
[----:B------:R-:W4:Y:S04]  /*9980*/  LDG.E.64 R34, desc[UR36][R36.64] ;  /* 0x0000002424227981 */ /* 0x000f28000c1e1b00 */
[----:B------:R-:W4:Y:S01]  /*9990*/  LDG.E.64 R36, desc[UR36][R14.64+0x18] ;  /* 0x000018240e247981 */ /* 0x000f22000c1e1b00 */
[----:B--2---:R-:W-:Y:S02]  /*99a0*/  IMAD R43, R23, R32, RZ ;  /* 0x00000020172b7224 */ /* 0x004fe400078e02ff */
[----:B------:R-:W-:-:S04]  /*99b0*/  IMAD.WIDE.U32 R20, R32, R22, R20 ;  /* 0x0000001620147225 */ /* 0x000fc800078e0014 */
[----:B------:R-:W-:Y:S02]  /*99c0*/  IMAD R43, R33, R22, R43 ;  /* 0x00000016212b7224 */ /* 0x000fe400078e022b */
[----:B------:R0:W2:Y:S04]  /*99d0*/  LDG.E.64 R22, desc[UR36][R14.64+0x10] ;  /* 0x000010240e167981 */ /* 0x0000a8000c1e1b00 */
[----:B------:R-:W2:Y:S01]  /*99e0*/  LDG.E.64 R32, desc[UR36][R38.64] ;  /* 0x0000002426207981 */ /* 0x000ea2000c1e1b00 */
[----:B------:R-:W-:Y:S01]  /*99f0*/  IMAD.IADD R21, R21, 0x1, R43 ;  /* 0x0000000115157824 */ /* 0x000fe200078e022b */
[----:B------:R-:W-:Y:S01]  /*9a00*/  IADD3 R40, P1, PT, R40, -0x8, RZ ;  /* 0xfffffff828287810 */ /* 0x000fe20007f3e0ff */
[----:B---3--:R-:W-:-:S03]  /*9a10*/  IMAD R19, R19, R16, RZ ;  /* 0x0000001013137224 */ /* 0x008fc600078e02ff */
[----:B------:R-:W-:Y:S01]  /*9a20*/  IADD3.X R9, PT, PT, R9, -0x1, RZ, P1, !PT ;  /* 0xffffffff09097810 */ /* 0x000fe20000ffe4ff */
[-C--:B------:R-:W-:Y:S02]  /*9a30*/  IMAD R19, R17, R18.reuse, R19 ;  /* 0x0000001211137224 */ /* 0x080fe400078e0213 */
[----:B------:R-:W-:Y:S01]  /*9a40*/  IMAD.WIDE.U32 R16, R16, R18, R20 ;  /* 0x0000001210107225 */ /* 0x000fe200078e0014 */
[----:B------:R-:W-:-:S03]  /*9a50*/  ISETP.NE.U32.AND P1, PT, R40, RZ, PT ;  /* 0x000000ff2800720c */ /* 0x000fc60003f25070 */
[----:B------:R-:W-:Y:S01]  /*9a60*/  IMAD.IADD R17, R17, 0x1, R19 ;  /* 0x0000000111117824 */ /* 0x000fe200078e0213 */
[----:B------:R-:W-:Y:S02]  /*9a70*/  ISETP.NE.AND.EX P1, PT, R9, RZ, PT, P1 ;  /* 0x000000ff0900720c */ /* 0x000fe40003f25310 */
[----:B------:R-:W-:Y:S02]  /*9a80*/  LEA R4, P2, R12, R4, 0x6 ;  /* 0x000000040c047211 */ /* 0x000fe400078430ff */
[----:B0-----:R-:W-:-:S03]  /*9a90*/  IADD3 R14, P3, PT, R14, 0x40, RZ ;  /* 0x000000400e0e7810 */ /* 0x001fc60007f7e0ff */
[----:B------:R-:W-:Y:S02]  /*9aa0*/  IMAD.X R5, R5, 0x1, R44, P2 ;  /* 0x0000000105057824 */ /* 0x000fe400010e062c */
[----:B------:R-:W-:Y:S02]  /*9ab0*/  IMAD.X R15, RZ, RZ, R15, P3 ;  /* 0x000000ffff0f7224 */ /* 0x000fe400018e060f */
[----:B--2---:R-:W-:Y:S02]  /*9ac0*/  IMAD R19, R33, R22, RZ ;  /* 0x0000001621137224 */ /* 0x004fe400078e02ff */
[----:B------:R-:W-:-:S04]  /*9ad0*/  IMAD.WIDE.U32 R16, R22, R32, R16 ;  /* 0x0000002016107225 */ /* 0x000fc800078e0010 */
[----:B------:R-:W-:-:S04]  /*9ae0*/  IMAD R19, R23, R32, R19 ;  /* 0x0000002017137224 */ /* 0x000fc800078e0213 */
[----:B------:R-:W-:Y:S02]  /*9af0*/  IMAD.IADD R17, R17, 0x1, R19 ;  /* 0x0000000111117824 */ /* 0x000fe400078e0213 */
[----:B----4-:R-:W-:Y:S02]  /*9b00*/  IMAD R19, R35, R36, RZ ;  /* 0x0000002423137224 */ /* 0x010fe400078e02ff */
[----:B------:R-:W-:-:S04]  /*9b10*/  IMAD.WIDE.U32 R20, R36, R34, R16 ;  /* 0x0000002224147225 */ /* 0x000fc800078e0010 */
[----:B------:R-:W-:-:S04]  /*9b20*/  IMAD R19, R37, R34, R19 ;  /* 0x0000002225137224 */ /* 0x000fc800078e0213 */
[----:B------:R-:W-:Y:S01]  /*9b30*/  IMAD.IADD R21, R21, 0x1, R19 ;  /* 0x0000000115157824 */ /* 0x000fe200078e0213 */
[----:B------:R-:W-:Y:S06]  /*9b40*/  @P1 BRA `(.L_x_5602) ;  /* 0xfffffff800e41947 */ /* 0x000fec000383ffff */
[----:B------:R-:W-:Y:S05]  /*9b50*/  BSYNC.RECONVERGENT B1 ;  /* 0x0000000000017941 */ /* 0x000fea0003800200 */
.L_x_5601:
[----:B------:R-:W-:Y:S05]  /*9b60*/  @!P0 BRA `(.L_x_5600) ;  /* 0x0000000400a48947 */ /* 0x000fea0003800000 */
[----:B------:R-:W0:Y:S01]  /*9b70*/  LDC.64 R4, c[0x0][0x3b0] ;  /* 0x0000ec00ff047b82 */ /* 0x000e220000000a00 */
[----:B------:R-:W-:Y:S02]  /*9b80*/  ISETP.GE.U32.AND P0, PT, R0, 0x4, PT ;  /* 0x000000040000780c */ /* 0x000fe40003f06070 */
[----:B------:R-:W-:Y:S02]  /*9b90*/  ISETP.NE.U32.AND P2, PT, R3, RZ, PT ;  /* 0x000000ff0300720c */ /* 0x000fe40003f45070 */
[----:B------:R-:W-:Y:S02]  /*9ba0*/  ISETP.GE.U32.AND.EX P1, PT, RZ, RZ, PT, P0 ;  /* 0x000000ffff00720c */ /* 0x000fe40003f26100 */
[----:B------:R-:W-:-:S11]  /*9bb0*/  ISETP.NE.AND.EX P0, PT, RZ, RZ, PT, P2 ;  /* 0x000000ffff00720c */ /* 0x000fd60003f05320 */
[----:B------:R-:W-:Y:S05]  /*9bc0*/  @!P1 BRA `(.L_x_5603) ;  /* 0x0000000000b89947 */ /* 0x000fea0003800000 */
[----:B------:R-:W1:Y:S01]  /*9bd0*/  LDCU.64 UR4, c[0x0][0x3a8] ;  /* 0x00007500ff0477ac */ /* 0x000e620008000a00 */
[-C--:B0-----:R-:W-:Y:S02]  /*9be0*/  IMAD R0, R30, R4.reuse, RZ ;  /* 0x000000041e007224 */ /* 0x081fe400078e02ff */
[----:B------:R-:W-:Y:S01]  /*9bf0*/  IMAD.MOV.U32 R6, RZ, RZ, R10 ;  /* 0x000000ffff067224 */ /* 0x000fe200078e000a */
[----:B------:R-:W0:Y:S01]  /*9c00*/  LDCU.64 UR6, c[0x0][0x398] ;  /* 0x00007300ff0677ac */ /* 0x000e220008000a00 */
[C---:B------:R-:W-:Y:S02]  /*9c10*/  IMAD R9, R41.reuse, R5, R0 ;  /* 0x0000000529097224 */ /* 0x040fe400078e0200 */
[----:B------:R-:W-:-:S04]  /*9c20*/  IMAD.WIDE.U32 R12, R41, R4, R6 ;  /* 0x00000004290c7225 */ /* 0x000fc800078e0006 */
[----:B------:R-:W-:Y:S02]  /*9c30*/  IMAD.IADD R9, R13, 0x1, R9 ;  /* 0x000000010d097824 */ /* 0x000fe400078e0209 */
[----:B------:R-:W-:-:S04]  /*9c40*/  IMAD.WIDE.U32 R18, R4, 0x8, RZ ;  /* 0x0000000804127825 */ /* 0x000fc800078e00ff */
[----:B------:R-:W-:Y:S01]  /*9c50*/  IMAD.SHL.U32 R13, R5, 0x8, RZ ;  /* 0x00000008050d7824 */ /* 0x000fe200078e00ff */
[C---:B-1----:R-:W-:Y:S02]  /*9c60*/  LEA R38, P1, R41.reuse, UR4, 0x3 ;  /* 0x0000000429267c11 */ /* 0x042fe4000f8218ff */
[C---:B0-----:R-:W-:Y:S02]  /*9c70*/  LEA R42, P2, R12.reuse, UR6, 0x3 ;  /* 0x000000060c2a7c11 */ /* 0x041fe4000f8418ff */
[----:B------:R-:W-:Y:S02]  /*9c80*/  LEA.HI.X R39, R41, UR5, R30, 0x3, P1 ;  /* 0x0000000529277c11 */ /* 0x000fe400088f1c1e */
[----:B------:R-:W-:Y:S01]  /*9c90*/  LEA.HI.X R43, R12, UR7, R9, 0x3, P2 ;  /* 0x000000070c2b7c11 */ /* 0x000fe200090f1c09 */
[----:B------:R-:W-:Y:S01]  /*9ca0*/  IMAD.IADD R9, R19, 0x1, R13 ;  /* 0x0000000113097824 */ /* 0x000fe200078e020d */
[-C--:B------:R-:W-:Y:S01]  /*9cb0*/  IADD3 R44, P1, PT, R42, R18.reuse, RZ ;  /* 0x000000122a2c7210 */ /* 0x080fe20007f3e0ff */
[----:B------:R-:W2:Y:S04]  /*9cc0*/  LDG.E.64 R36, desc[UR36][R38.64] ;  /* 0x0000002426247981 */ /* 0x000ea8000c1e1b00 */
[----:B------:R-:W2:Y:S01]  /*9cd0*/  LDG.E.64 R34, desc[UR36][R42.64] ;  /* 0x000000242a227981 */ /* 0x000ea2000c1e1b00 */
[----:B------:R-:W-:Y:S01]  /*9ce0*/  IMAD.X R45, R43, 0x1, R9, P1 ;  /* 0x000000012b2d7824 */ /* 0x000fe200008e0609 */
[----:B---34-:R-:W-:-:S02]  /*9cf0*/  IADD3 R16, P1, PT, R44, R18, RZ ;  /* 0x000000122c107210 */ /* 0x018fc40007f3e0ff */
        /* <DEDUP_REMOVED lines=13> */
[----:B------:R-:W-:-:S04]  /*9dd0*/  IMAD R9, R37, R34, R9 ;  /* 0x0000002225097224 */ /* 0x000fc800078e0209 */
[----:B------:R-:W-:Y:S02]  /*9de0*/  IMAD.IADD R21, R21, 0x1, R9 ;  /* 0x0000000115157824 */ /* 0x000fe400078e0209 */
[----:B---3--:R-:W-:-:S04]  /*9df0*/  IMAD R9, R15, R12, RZ ;  /* 0x0000000c0f097224 */ /* 0x008fc800078e02ff */
[-C--:B------:R-:W-:Y:S02]  /*9e00*/  IMAD R9, R13, R14.reuse, R9 ;  /* 0x0000000e0d097224 */ /* 0x080fe400078e0209 */
[----:B------:R-:W-:-:S04]  /*9e10*/  IMAD.WIDE.U32 R12, R12, R14, R20 ;  /* 0x0000000e0c0c7225 */ /* 0x000fc800078e0014 */
[----:B------:R-:W-:Y:S02]  /*9e20*/  IMAD.IADD R13, R13, 0x1, R9 ;  /* 0x000000010d0d7824 */ /* 0x000fe400078e0209 */
[----:B----4-:R-:W-:-:S04]  /*9e30*/  IMAD R9, R33, R22, RZ ;  /* 0x0000001621097224 */ /* 0x010fc800078e02ff */
[-C--:B------:R-:W-:Y:S02]  /*9e40*/  IMAD R9, R23, R32.reuse, R9 ;  /* 0x0000002017097224 */ /* 0x080fe400078e0209 */
[----:B------:R-:W-:-:S04]  /*9e50*/  IMAD.WIDE.U32 R22, R22, R32, R12 ;  /* 0x0000002016167225 */ /* 0x000fc800078e000c */
[----:B-----5:R-:W-:Y:S02]  /*9e60*/  IMAD R13, R19, R42, RZ ;  /* 0x0000002a130d7224 */ /* 0x020fe400078e02ff */
[----:B------:R-:W-:Y:S02]  /*9e70*/  IMAD.IADD R23, R23, 0x1, R9 ;  /* 0x0000000117177824 */ /* 0x000fe400078e0209 */
[-C--:B------:R-:W-:Y:S02]  /*9e80*/  IMAD R13, R43, R18.reuse, R13 ;  /* 0x000000122b0d7224 */ /* 0x080fe400078e020d */
[----:B------:R-:W-:-:S04]  /*9e90*/  IMAD.WIDE.U32 R20, R42, R18, R22 ;  /* 0x000000122a147225 */ /* 0x000fc800078e0016 */
[----:B------:R-:W-:-:S07]  /*9ea0*/  IMAD.IADD R21, R21, 0x1, R13 ;  /* 0x0000000115157824 */ /* 0x000fce00078e020d */
.L_x_5603:
[----:B------:R-:W-:Y:S05]  /*9eb0*/  @!P0 BRA `(.L_x_5600) ;  /* 0x0000000000d08947 */ /* 0x000fea0003800000 */
[----:B------:R-:W-:Y:S02]  /*9ec0*/  ISETP.NE.U32.AND P0, PT, R3, 0x1, PT ;  /* 0x000000010300780c */ /* 0x000fe40003f05070 */
[----:B------:R-:W-:Y:S02]  /*9ed0*/  LOP3.LUT R8, R8, 0x1, RZ, 0xc0, !PT ;  /* 0x0000000108087812 */ /* 0x000fe400078ec0ff */
[----:B------:R-:W-:Y:S02]  /*9ee0*/  ISETP.NE.AND.EX P0, PT, RZ, RZ, PT, P0 ;  /* 0x000000ffff00720c */ /* 0x000fe40003f05300 */
[----:B------:R-:W-:-:S04]  /*9ef0*/  ISETP.NE.U32.AND P1, PT, R8, 0x1, PT ;  /* 0x000000010800780c */ /* 0x000fc80003f25070 */
[----:B------:R-:W-:-:S07]  /*9f00*/  ISETP.NE.U32.AND.EX P1, PT, RZ, RZ, PT, P1 ;  /* 0x000000ffff00720c */ /* 0x000fce0003f25110 */
[----:B------:R-:W-:Y:S06]  /*9f10*/  @!P0 BRA `(.L_x_5604) ;  /* 0x0000000000708947 */ /* 0x000fec0003800000 */
[----:B------:R-:W1:Y:S01]  /*9f20*/  LDCU.64 UR4, c[0x0][0x3a8] ;  /* 0x00007500ff0477ac */ /* 0x000e620008000a00 */
[-C--:B0-----:R-:W-:Y:S02]  /*9f30*/  IMAD R0, R30, R4.reuse, RZ ;  /* 0x000000041e007224 */ /* 0x081fe400078e02ff */
[----:B------:R-:W-:Y:S01]  /*9f40*/  IMAD.MOV.U32 R8, RZ, RZ, R10 ;  /* 0x000000ffff087224 */ /* 0x000fe200078e000a */
[----:B------:R-:W0:Y:S01]  /*9f50*/  LDCU.64 UR6, c[0x0][0x398] ;  /* 0x00007300ff0677ac */ /* 0x000e220008000a00 */
[----:B------:R-:W-:Y:S02]  /*9f60*/  IMAD.MOV.U32 R9, RZ, RZ, R7 ;  /* 0x000000ffff097224 */ /* 0x000fe400078e0007 */
[C---:B------:R-:W-:Y:S02]  /*9f70*/  IMAD R3, R41.reuse, R5, R0 ;  /* 0x0000000529037224 */ /* 0x040fe400078e0200 */
[----:B------:R-:W-:-:S04]  /*9f80*/  IMAD.WIDE.U32 R8, R41, R4, R8 ;  /* 0x0000000429087225 */ /* 0x000fc800078e0008 */
[----:B------:R-:W-:Y:S01]  /*9f90*/  IMAD.IADD R3, R9, 0x1, R3 ;  /* 0x0000000109037824 */ /* 0x000fe200078e0203 */
[C---:B-1----:R-:W-:Y:S02]  /*9fa0*/  LEA R18, P0, R41.reuse, UR4, 0x3 ;  /* 0x0000000429127c11 */ /* 0x042fe4000f8018ff */
        /* <DEDUP_REMOVED lines=19> */
.L_x_5604:
[----:B------:R-:W-:Y:S05]  /*a0e0*/  @P1 BRA `(.L_x_5600) ;  /* 0x0000000000441947 */ /* 0x000fea0003800000 */
[----:B------:R-:W1:Y:S01]  /*a0f0*/  LDCU.64 UR4, c[0x0][0x3a8] ;  /* 0x00007500ff0477ac */ /* 0x000e620008000a00 */
[-C--:B0-----:R-:W-:Y:S02]  /*a100*/  IMAD R0, R30, R4.reuse, RZ ;  /* 0x000000041e007224 */ /* 0x081fe400078e02ff */
[----:B------:R-:W-:Y:S01]  /*a110*/  IMAD.MOV.U32 R6, RZ, RZ, R10 ;  /* 0x000000ffff067224 */ /* 0x000fe200078e000a */
[----:B------:R-:W0:Y:S01]  /*a120*/  LDCU.64 UR6, c[0x0][0x398] ;  /* 0x00007300ff0677ac */ /* 0x000e220008000a00 */
[C---:B------:R-:W-:Y:S02]  /*a130*/  IMAD R3, R41.reuse, R5, R0 ;  /* 0x0000000529037224 */ /* 0x040fe400078e0200 */
[----:B------:R-:W-:-:S04]  /*a140*/  IMAD.WIDE.U32 R6, R41, R4, R6 ;  /* 0x0000000429067225 */ /* 0x000fc800078e0006 */
[----:B------:R-:W-:Y:S01]  /*a150*/  IMAD.IADD R3, R7, 0x1, R3 ;  /* 0x0000000107037824 */ /* 0x000fe200078e0203 */
[C---:B-1----:R-:W-:Y:S02]  /*a160*/  LEA R4, P0, R41.reuse, UR4, 0x3 ;  /* 0x0000000429047c11 */ /* 0x042fe4000f8018ff */
        /* <DEDUP_REMOVED lines=9> */
.L_x_5600:
[----:B0-----:R-:W0:Y:S08]  /*a200*/  LDC.64 R4, c[0x0][0x3c0] ;  /* 0x0000f000ff047b82 */ /* 0x001e300000000a00 */
[----:B------:R-:W2:Y:S08]  /*a210*/  LDC R8, c[0x0][0x3b8] ;  /* 0x0000ee00ff087b82 */ /* 0x000eb00000000800 */
[----:B------:R-:W5:Y:S01]  /*a220*/  LDC R9, c[0x0][0x3bc] ;  /* 0x0000ef00ff097b82 */ /* 0x000f620000000800 */
[----:B0-----:R-:W-:-:S04]  /*a230*/  ISETP.GE.U32.AND P0, PT, R4, 0x1, PT ;  /* 0x000000010400780c */ /* 0x001fc80003f06070 */
[----:B------:R-:W-:Y:S01]  /*a240*/  ISETP.GE.AND.EX P0, PT, R5, RZ, PT, P0 ;  /* 0x000000ff0500720c */ /* 0x000fe20003f06300 */
[----:B--2---:R-:W-:Y:S02]  /*a250*/  IMAD.MOV.U32 R3, RZ, RZ, R8 ;  /* 0x000000ffff037224 */ /* 0x004fe400078e0008 */
[----:B-----5:R-:W-:-:S10]  /*a260*/  IMAD.MOV.U32 R0, RZ, RZ, R9 ;  /* 0x000000ffff007224 */ /* 0x020fd400078e0009 */
[----:B------:R-:W-:Y:S05]  /*a270*/  @!P0 BRA `(.L_x_5605) ;  /* 0x00000000008c8947 */ /* 0x000fea0003800000 */
[----:B------:R-:W0:Y:S01]  /*a280*/  LDCU.64 UR4, c[0x0][0x3c0] ;  /* 0x00007800ff0477ac */ /* 0x000e220008000a00 */
[----:B------:R-:W-:Y:S01]  /*a290*/  BSSY.RECONVERGENT B1, `(.L_x_5605) ;  /* 0x0000021000017945 */ /* 0x000fe20003800200 */
[--C-:B------:R-:W-:Y:S02]  /*a2a0*/  IMAD.MOV.U32 R3, RZ, RZ, R8.reuse ;  /* 0x000000ffff037224 */ /* 0x100fe400078e0008 */
[--C-:B------:R-:W-:Y:S02]  /*a2b0*/  IMAD.MOV.U32 R0, RZ, RZ, R9.reuse ;  /* 0x000000ffff007224 */ /* 0x100fe400078e0009 */
[----:B---34-:R-:W-:Y:S02]  /*a2c0*/  IMAD.MOV.U32 R17, RZ, RZ, R8 ;  /* 0x000000ffff117224 */ /* 0x018fe400078e0008 */
[----:B------:R-:W-:Y:S02]  /*a2d0*/  IMAD.MOV.U32 R16, RZ, RZ, R9 ;  /* 0x000000ffff107224 */ /* 0x000fe400078e0009 */
[----:B0-----:R-:W-:-:S02]  /*a2e0*/  IMAD.U32 R19, RZ, RZ, UR4 ;  /* 0x00000004ff137e24 */ /* 0x001fc4000f8e00ff */
[----:B------:R-:W-:-:S07]  /*a2f0*/  IMAD.U32 R18, RZ, RZ, UR5 ;  /* 0x00000005ff127e24 */ /* 0x000fce000f8e00ff */
.L_x_5606:
[--C-:B-1----:R-:W-:Y:S02]  /*a300*/  SHF.R.U64 R15, R19, 0x1, R18.reuse ;  /* 0x00000001130f7819 */ /* 0x102fe40000001212 */
        /* <DEDUP_REMOVED lines=26> */
.L_x_5605:
[----:B------:R-:W-:Y:S05]  /*a4b0*/  @!P0 BRA `(.L_x_5607) ;  /* 0x0000000000708947 */ /* 0x000fea0003800000 */
[----:B------:R-:W-:Y:S01]  /*a4c0*/  BSSY.RECONVERGENT B1, `(.L_x_5607) ;  /* 0x000001b000017945 */ /* 0x000fe20003800200 */
.L_x_5608:
[--C-:B-1----:R-:W-:Y:S02]  /*a4d0*/  SHF.R.U64 R10, R26, 0x1, R27.reuse ;  /* 0x000000011a0a7819 */ /* 0x102fe4000000121b */
[----:B------:R-:W-:-:S03]  /*a4e0*/  SHF.R.U32.HI R11, RZ, 0x1, R27 ;  /* 0x00000001ff0b7819 */ /* 0x000fc6000001161b */
[C---:B------:R-:W-:Y:S01]  /*a4f0*/  IMAD.SHL.U32 R13, R10.reuse, 0x8, RZ ;  /* 0x000000080a0d7824 */ /* 0x040fe200078e00ff */
[----:B------:R-:W-:-:S04]  /*a500*/  SHF.L.U64.HI R12, R10, 0x3, R11 ;  /* 0x000000030a0c7819 */ /* 0x000fc8000001020b */
[----:B------:R-:W-:-:S05]  /*a510*/  IADD3 R4, P0, PT, R28, R13, RZ ;  /* 0x0000000d1c047210 */ /* 0x000fca0007f1e0ff */
[----:B------:R-:W-:-:S05]  /*a520*/  IMAD.X R5, R29, 0x1, R12, P0 ;  /* 0x000000011d057824 */ /* 0x000fca00000e060c */
[----:B------:R-:W2:Y:S01]  /*a530*/  LDG.E.64 R6, desc[UR36][R4.64] ;  /* 0x0000002404067981 */ /* 0x000ea2000c1e1b00 */
[----:B------:R-:W-:-:S04]  /*a540*/  LOP3.LUT R15, RZ, R10, RZ, 0x33, !PT ;  /* 0x0000000aff0f7212 */ /* 0x000fc800078e33ff */
[----:B------:R-:W-:Y:S02]  /*a550*/  IADD3 R15, P1, PT, R26, R15, RZ ;  /* 0x0000000f1a0f7210 */ /* 0x000fe40007f3e0ff */
[----:B--2---:R-:W-:Y:S02]  /*a560*/  ISETP.GE.U32.AND P0, PT, R20, R6, PT ;  /* 0x000000061400720c */ /* 0x004fe40003f06070 */
[----:B------:R-:W-:Y:S02]  /*a570*/  LOP3.LUT R6, RZ, R11, RZ, 0x33, !PT ;  /* 0x0000000bff067212 */ /* 0x000fe400078e33ff */
[----:B------:R-:W-:Y:S02]  /*a580*/  ISETP.GE.AND.EX P0, PT, R21, R7, PT, P0 ;  /* 0x000000071500720c */ /* 0x000fe40003f06300 */
[----:B------:R-:W-:Y:S01]  /*a590*/  IADD3 R7, P2, P3, R8, 0x8, R13 ;  /* 0x0000000808077810 */ /* 0x000fe20007b5e00d */
[----:B------:R-:W-:Y:S01]  /*a5a0*/  IMAD.X R6, R27, 0x1, R6, P1 ;  /* 0x000000011b067824 */ /* 0x000fe200008e0606 */
[----:B------:R-:W-:-:S02]  /*a5b0*/  SEL R26, R10, R15, !P0 ;  /* 0x0000000f0a1a7207 */ /* 0x000fc40004000000 */
[----:B------:R-:W-:Y:S02]  /*a5c0*/  SEL R8, R8, R7, !P0 ;  /* 0x0000000708087207 */ /* 0x000fe40004000000 */
[----:B------:R-:W-:Y:S02]  /*a5d0*/  SEL R27, R11, R6, !P0 ;  /* 0x000000060b1b7207 */ /* 0x000fe40004000000 */
[----:B------:R-:W-:Y:S02]  /*a5e0*/  ISETP.GT.U32.AND P1, PT, R26, RZ, PT ;  /* 0x000000ff1a00720c */ /* 0x000fe40003f24070 */
[----:B------:R-:W-:Y:S02]  /*a5f0*/  IADD3 R11, P4, PT, R4, 0x8, RZ ;  /* 0x00000008040b7810 */ /* 0x000fe40007f9e0ff */
[----:B------:R-:W-:Y:S02]  /*a600*/  ISETP.GT.AND.EX P1, PT, R27, RZ, PT, P1 ;  /* 0x000000ff1b00720c */ /* 0x000fe40003f24310 */
[----:B------:R-:W-:Y:S01]  /*a610*/  IADD3.X R4, PT, PT, R9, RZ, R12, P2, P3 ;  /* 0x000000ff09047210 */ /* 0x000fe200017e640c */
[----:B------:R-:W-:Y:S01]  /*a620*/  IMAD.X R6, RZ, RZ, R5, P4 ;  /* 0x000000ffff067224 */ /* 0x000fe200020e0605 */
[----:B------:R-:W-:-:S02]  /*a630*/  SEL R28, R28, R11, !P0 ;  /* 0x0000000b1c1c7207 */ /* 0x000fc40004000000 */
[----:B------:R-:W-:Y:S02]  /*a640*/  SEL R9, R9, R4, !P0 ;  /* 0x0000000409097207 */ /* 0x000fe40004000000 */
[----:B------:R-:W-:-:S05]  /*a650*/  SEL R29, R29, R6, !P0 ;  /* 0x000000061d1d7207 */ /* 0x000fca0004000000 */
[----:B------:R-:W-:Y:S05]  /*a660*/  @P1 BRA `(.L_x_5608) ;  /* 0xfffffffc00981947 */ /* 0x000fea000383ffff */
[----:B------:R-:W-:Y:S05]  /*a670*/  BSYNC.RECONVERGENT B1 ;  /* 0x0000000000017941 */ /* 0x000fea0003800200 */
.L_x_5607:
[----:B------:R-:W0:Y:S01]  /*a680*/  LDCU.64 UR6, c[0x0][0x3b8] ;  /* 0x00007700ff0677ac */ /* 0x000e220008000a00 */
[----:B------:R-:W-:Y:S01]  /*a690*/  IADD3 R4, P0, PT, -R3, R8, RZ ;  /* 0x0000000803047210 */ /* 0x000fe20007f1e1ff */
[C---:B-1----:R-:W-:Y:S01]  /*a6a0*/  IMAD.SHL.U32 R10, R24.reuse, 0x8, RZ ;  /* 0x00000008180a7824 */ /* 0x042fe200078e00ff */
        /* <DEDUP_REMOVED lines=17> */
.L_x_5535:
[----:B------:R-:W0:Y:S01]  /*a7c0*/  LDCU.64 UR4, c[0x0][0x3c0] ;  /* 0x00007800ff0477ac */ /* 0x000e220008000a00 */
[----:B------:R-:W1:Y:S01]  /*a7d0*/  LDC R3, c[0x0][0x380] ;  /* 0x0000e000ff037b82 */ /* 0x000e620000000800 */
[----:B0-----:R-:W-:-:S04]  /*a7e0*/  UISETP.GE.U32.AND UP0, UPT, UR4, 0x1, UPT ;  /* 0x000000010400788c */ /* 0x001fc8000bf06070 */
[----:B------:R-:W-:Y:S01]  /*a7f0*/  UISETP.GE.AND.EX UP0, UPT, UR5, URZ, UPT, UP0 ;  /* 0x000000ff0500728c */ /* 0x000fe2000bf06300 */
[----:B-1----:R-:W-:-:S08]  /*a800*/  IMAD R0, R2, -0x200, R3 ;  /* 0xfffffe0002007824 */ /* 0x002fd000078e0203 */
[----:B------:R-:W-:Y:S05]  /*a810*/  BRA.U !UP0, `(.L_x_5609) ;  /* 0x0000001908087547 */ /* 0x000fea000b800000 */
[----:B------:R-:W-:Y:S01]  /*a820*/  ISETP.GE.AND P0, PT, R31, R0, PT ;  /* 0x000000001f00720c */ /* 0x000fe20003f06270 */
[----:B------:R-:W-:-:S12]  /*a830*/  BSSY.RECONVERGENT B1, `(.L_x_5610) ;  /* 0x0000060000017945 */ /* 0x000fd80003800200 */
[----:B------:R-:W-:Y:S05]  /*a840*/  @P0 BRA `(.L_x_5611) ;  /* 0x0000000400780947 */ /* 0x000fea0003800000 */
[C---:B---345:R-:W-:Y:S01]  /*a850*/  IMAD.SHL.U32 R3, R16.reuse, 0x8, RZ ;  /* 0x0000000810037824 */ /* 0x078fe200078e00ff */
[----:B------:R-:W-:-:S04]  /*a860*/  SHF.L.U64.HI R16, R16, 0x3, R17 ;  /* 0x0000000310107819 */ /* 0x000fc80000010211 */
[----:B------:R-:W-:-:S05]  /*a870*/  IADD3 R6, P0, PT, R3, R4, RZ ;  /* 0x0000000403067210 */ /* 0x000fca0007f1e0ff */
[----:B------:R-:W-:-:S06]  /*a880*/  IMAD.X R7, R16, 0x1, R5, P0 ;  /* 0x0000000110077824 */ /* 0x000fcc00000e0605 */
[----:B------:R-:W5:Y:S01]  /*a890*/  LDG.E.64 R6, desc[UR36][R6.64] ;  /* 0x0000002406067981 */ /* 0x000f62000c1e1b00 */
        /* <DEDUP_REMOVED lines=11> */
.L_x_5613:
        /* <DEDUP_REMOVED lines=27> */
.L_x_5612:
[----:B------:R-:W-:Y:S01]  /*ab00*/  BSSY.RECONVERGENT B2, `(.L_x_5614) ;  /* 0x0000021000027945 */ /* 0x000fe20003800200 */
[----:B------:R-:W-:Y:S02]  /*ab10*/  IMAD.MOV.U32 R37, RZ, RZ, R38 ;  /* 0x000000ffff257224 */ /* 0x000fe400078e0026 */
[----:B------:R-:W-:Y:S02]  /*ab20*/  IMAD.MOV.U32 R36, RZ, RZ, R17 ;  /* 0x000000ffff247224 */ /* 0x000fe400078e0011 */
[--C-:B------:R-:W-:Y:S02]  /*ab30*/  IMAD.MOV.U32 R34, RZ, RZ, R15.reuse ;  /* 0x000000ffff227224 */ /* 0x100fe400078e000f */
[----:B------:R-:W-:Y:S02]  /*ab40*/  IMAD.MOV.U32 R32, RZ, RZ, R15 ;  /* 0x000000ffff207224 */ /* 0x000fe400078e000f */
[--C-:B------:R-:W-:Y:S02]  /*ab50*/  IMAD.MOV.U32 R35, RZ, RZ, R14.reuse ;  /* 0x000000ffff237224 */ /* 0x100fe400078e000e */
[----:B------:R-:W-:-:S07]  /*ab60*/  IMAD.MOV.U32 R33, RZ, RZ, R14 ;  /* 0x000000ffff217224 */ /* 0x000fce00078e000e */
.L_x_5615:
        /* <DEDUP_REMOVED lines=19> */
[C---:B------:R-:W-:Y:S01]  /*aca0*/  IADD3.X R8, PT, PT, R35.reuse, RZ, R20, P3, P4 ;  /* 0x000000ff23087210 */ /* 0x040fe20001fe8414 */
[----:B------:R-:W-:Y:S01]  /*acb0*/  IMAD.X R9, RZ, RZ, R9, P2 ;  /* 0x000000ffff097224 */ /* 0x000fe200010e0609 */
[----:B------:R-:W-:Y:S02]  /*acc0*/  SEL R34, R34, R10, !P0 ;  /* 0x0000000a22227207 */ /* 0x000fe40004000000 */
[----:B------:R-:W-:Y:S02]  /*acd0*/  SEL R35, R35, R8, !P0 ;  /* 0x0000000823237207 */ /* 0x000fe40004000000 */
[----:B------:R-:W-:Y:S02]  /*ace0*/  SEL R32, R32, R11, !P0 ;  /* 0x0000000b20207207 */ /* 0x000fe40004000000 */
[----:B------:R-:W-:-:S03]  /*acf0*/  SEL R33, R33, R9, !P0 ;  /* 0x0000000921217207 */ /* 0x000fc60004000000 */
[----:B------:R-:W-:Y:S05]  /*ad00*/  @P1 BRA `(.L_x_5615) ;  /* 0xfffffffc00981947 */ /* 0x000fea000383ffff */
[----:B------:R-:W-:Y:S05]  /*ad10*/  BSYNC.RECONVERGENT B2 ;  /* 0x0000000000027941 */ /* 0x000fea0003800200 */
.L_x_5614:
[----:B------:R-:W0:Y:S01]  /*ad20*/  LDCU.64 UR6, c[0x0][0x3b8] ;  /* 0x00007700ff0677ac */ /* 0x000e220008000a00 */
[----:B------:R-:W-:Y:S01]  /*ad30*/  IADD3 R6, P0, PT, R34, -R13, RZ ;  /* 0x8000000d22067210 */ /* 0x000fe20007f1e0ff */
[----:B------:R-:W1:Y:S04]  /*ad40*/  LDCU.64 UR4, c[0x0][0x3c8] ;  /* 0x00007900ff0477ac */ /* 0x000e680008000a00 */
        /* <DEDUP_REMOVED lines=14> */
.L_x_5611:
[----:B------:R-:W-:Y:S05]  /*ae30*/  BSYNC.RECONVERGENT B1 ;  /* 0x0000000000017941 */ /* 0x000fea0003800200 */
.L_x_5610:
[----:B------:R-:W-:Y:S01]  /*ae40*/  VIADD R3, R31, 0x80 ;  /* 0x000000801f037836 */ /* 0x000fe20000000000 */
[----:B------:R-:W-:Y:S04]  /*ae50*/  BSSY.RECONVERGENT B1, `(.L_x_5616) ;  /* 0x0000060000017945 */ /* 0x000fe80003800200 */
[----:B------:R-:W-:-:S13]  /*ae60*/  ISETP.GE.AND P0, PT, R3, R0, PT ;  /* 0x000000000300720c */ /* 0x000fda0003f06270 */
[----:B------:R-:W-:Y:S05]  /*ae70*/  @P0 BRA `(.L_x_5617) ;  /* 0x0000000400740947 */ /* 0x000fea0003800000 */
[C---:B-----5:R-:W-:Y:S01]  /*ae80*/  IMAD.SHL.U32 R3, R18.reuse, 0x8, RZ ;  /* 0x0000000812037824 */ /* 0x060fe200078e00ff */
[----:B------:R-:W-:-:S04]  /*ae90*/  SHF.L.U64.HI R18, R18, 0x3, R19 ;  /* 0x0000000312127819 */ /* 0x000fc80000010213 */
[----:B0-----:R-:W-:-:S05]  /*aea0*/  IADD3 R6, P0, PT, R3, R4, RZ ;  /* 0x0000000403067210 */ /* 0x001fca0007f1e0ff */
        /* <DEDUP_REMOVED lines=13> */
.L_x_5619:
[--C-:B------:R-:W-:Y:S02]  /*af80*/  SHF.R.U64 R19, R34, 0x1, R33.reuse ;  /* 0x0000000122137819 */ /* 0x100fe40000001221 */
[----:B------:R-:W-:-:S03]  /*af90*/  SHF.R.U32.HI R30, RZ, 0x1, R33 ;  /* 0x00000001ff1e7819 */ /* 0x000fc60000011621 */
[C---:B------:R-:W-:Y:S01]  /*afa0*/  IMAD.SHL.U32 R20, R19.reuse, 0x8, RZ ;  /* 0x0000000813147824 */ /* 0x040fe200078e00ff */
[----:B----4-:R-:W-:-:S04]  /*afb0*/  SHF.L.U64.HI R17, R19, 0x3, R30 ;  /* 0x0000000313117819 */ /* 0x010fc8000001021e */
        /* <DEDUP_REMOVED lines=23> */
.L_x_5618:
[----:B------:R-:W-:Y:S01]  /*b130*/  BSSY.RECONVERGENT B2, `(.L_x_5620) ;  /* 0x0000020000027945 */ /* 0x000fe20003800200 */
[----:B------:R-:W-:Y:S02]  /*b140*/  IMAD.MOV.U32 R32, RZ, RZ, R35 ;  /* 0x000000ffff207224 */ /* 0x000fe400078e0023 */
[--C-:B------:R-:W-:Y:S02]  /*b150*/  IMAD.MOV.U32 R33, RZ, RZ, R36.reuse ;  /* 0x000000ffff217224 */ /* 0x100fe400078e0024 */
[----:B------:R-:W-:Y:S02]  /*b160*/  IMAD.MOV.U32 R21, RZ, RZ, R36 ;  /* 0x000000ffff157224 */ /* 0x000fe400078e0024 */
[--C-:B------:R-:W-:Y:S02]  /*b170*/  IMAD.MOV.U32 R35, RZ, RZ, R14.reuse ;  /* 0x000000ffff237224 */ /* 0x100fe400078e000e */
[----:B------:R-:W-:-:S07]  /*b180*/  IMAD.MOV.U32 R30, RZ, RZ, R14 ;  /* 0x000000ffff1e7224 */ /* 0x000fce00078e000e */
.L_x_5621:
        /* <DEDUP_REMOVED lines=27> */
.L_x_5620:
        /* <DEDUP_REMOVED lines=17> */
.L_x_5617:
[----:B------:R-:W-:Y:S05]  /*b450*/  BSYNC.RECONVERGENT B1 ;  /* 0x0000000000017941 */ /* 0x000fea0003800200 */
.L_x_5616:
[----:B------:R-:W-:Y:S01]  /*b460*/  VIADD R3, R31, 0x100 ;  /* 0x000001001f037836 */ /* 0x000fe20000000000 */
[----:B------:R-:W-:Y:S04]  /*b470*/  BSSY.RECONVERGENT B1, `(.L_x_5622) ;  /* 0x000005f000017945 */ /* 0x000fe80003800200 */
[----:B------:R-:W-:-:S13]  /*b480*/  ISETP.GE.AND P0, PT, R3, R0, PT ;  /* 0x000000000300720c */ /* 0x000fda0003f06270 */
[----:B------:R-:W-:Y:S05]  /*b490*/  @P0 BRA `(.L_x_5623) ;  /* 0x0000000400700947 */ /* 0x000fea0003800000 */
[C---:B-----5:R-:W-:Y:S01]  /*b4a0*/  IMAD.SHL.U32 R3, R22.reuse, 0x8, RZ ;  /* 0x0000000816037824 */ /* 0x060fe200078e00ff */
[----:B------:R-:W-:-:S04]  /*b4b0*/  SHF.L.U64.HI R22, R22, 0x3, R23 ;  /* 0x0000000316167819 */ /* 0x000fc80000010217 */
[----:B01----:R-:W-:-:S05]  /*b4c0*/  IADD3 R6, P0, PT, R3, R4, RZ ;  /* 0x0000000403067210 */ /* 0x003fca0007f1e0ff */
        /* <DEDUP_REMOVED lines=13> */
.L_x_5625:
[--C-:B------:R-:W-:Y:S02]  /*b5a0*/  SHF.R.U64 R19, R23, 0x1, R30.reuse ;  /* 0x0000000117137819 */ /* 0x100fe4000000121e */
[----:B------:R-:W-:-:S03]  /*b5b0*/  SHF.R.U32.HI R18, RZ, 0x1, R30 ;  /* 0x00000001ff127819 */ /* 0x000fc6000001161e */
[C---:B----4-:R-:W-:Y:S01]  /*b5c0*/  IMAD.SHL.U32 R16, R19.reuse, 0x8, RZ ;  /* 0x0000000813107824 */ /* 0x050fe200078e00ff */
        /* <DEDUP_REMOVED lines=24> */
.L_x_5624:
[----:B------:R-:W-:Y:S01]  /*b750*/  BSSY.RECONVERGENT B2, `(.L_x_5626) ;  /* 0x000001f000027945 */ /* 0x000fe20003800200 */
[--C-:B------:R-:W-:Y:S02]  /*b760*/  IMAD.MOV.U32 R21, RZ, RZ, R34.reuse ;  /* 0x000000ffff157224 */ /* 0x100fe400078e0022 */
[----:B------:R-:W-:Y:S02]  /*b770*/  IMAD.MOV.U32 R20, RZ, RZ, R34 ;  /* 0x000000ffff147224 */ /* 0x000fe400078e0022 */
[--C-:B------:R-:W-:Y:S02]  /*b780*/  IMAD.MOV.U32 R23, RZ, RZ, R35.reuse ;  /* 0x000000ffff177224 */ /* 0x100fe400078e0023 */
[----:B------:R-:W-:-:S07]  /*b790*/  IMAD.MOV.U32 R30, RZ, RZ, R35 ;  /* 0x000000ffff1e7224 */ /* 0x000fce00078e0023 */
.L_x_5627:
        /* <DEDUP_REMOVED lines=27> */
.L_x_5626:
        /* <DEDUP_REMOVED lines=17> */
.L_x_5623:
[----:B------:R-:W-:Y:S05]  /*ba60*/  BSYNC.RECONVERGENT B1 ;  /* 0x0000000000017941 */ /* 0x000fea0003800200 */
.L_x_5622:
[----:B------:R-:W-:-:S05]  /*ba70*/  VIADD R3, R31, 0x180 ;  /* 0x000001801f037836 */ /* 0x000fca0000000000 */
[----:B------:R-:W-:-:S13]  /*ba80*/  ISETP.GE.AND P0, PT, R3, R0, PT ;  /* 0x000000000300720c */ /* 0x000fda0003f06270 */
[----:B------:R-:W-:Y:S05]  /*ba90*/  @P0 BRA `(.L_x_5556) ;  /* 0x00000008004c0947 */ /* 0x000fea0003800000 */
[C---:B-----5:R-:W-:Y:S01]  /*baa0*/  IMAD.SHL.U32 R3, R24.reuse, 0x8, RZ ;  /* 0x0000000818037824 */ /* 0x060fe200078e00ff */
[----:B------:R-:W-:Y:S01]  /*bab0*/  SHF.L.U64.HI R24, R24, 0x3, R25 ;  /* 0x0000000318187819 */ /* 0x000fe20000010219 */
[----:B------:R-:W0:Y:S01]  /*bac0*/  LDC R21, c[0x0][0x3b8] ;  /* 0x0000ee00ff157b82 */ /* 0x000e220000000800 */
[----:B------:R-:W1:Y:S02]  /*bad0*/  LDCU.64 UR4, c[0x0][0x3c0] ;  /* 0x00007800ff0477ac */ /* 0x000e640008000a00 */
[----:B------:R-:W-:-:S05]  /*bae0*/  IADD3 R4, P0, PT, R3, R4, RZ ;  /* 0x0000000403047210 */ /* 0x000fca0007f1e0ff */
[----:B------:R-:W-:-:S06]  /*baf0*/  IMAD.X R5, R24, 0x1, R5, P0 ;  /* 0x0000000118057824 */ /* 0x000fcc00000e0605 */
[----:B------:R-:W5:Y:S01]  /*bb00*/  LDG.E.64 R4, desc[UR36][R4.64] ;  /* 0x0000002404047981 */ /* 0x000f62000c1e1b00 */
[----:B------:R-:W3:Y:S01]  /*bb10*/  LDC R22, c[0x0][0x3bc] ;  /* 0x0000ef00ff167b82 */ /* 0x000ee20000000800 */
[----:B------:R-:W-:Y:S01]  /*bb20*/  BSSY.RECONVERGENT B1, `(.L_x_5628) ;  /* 0x0000021000017945 */ /* 0x000fe20003800200 */
[----:B-1----:R-:W-:Y:S02]  /*bb30*/  IMAD.U32 R20, RZ, RZ, UR4 ;  /* 0x00000004ff147e24 */ /* 0x002fe4000f8e00ff */
[----:B------:R-:W-:Y:S02]  /*bb40*/  IMAD.U32 R19, RZ, RZ, UR5 ;  /* 0x00000005ff137e24 */ /* 0x000fe4000f8e00ff */
[--C-:B0-2---:R-:W-:Y:S02]  /*bb50*/  IMAD.MOV.U32 R10, RZ, RZ, R21.reuse ;  /* 0x000000ffff0a7224 */ /* 0x105fe400078e0015 */
[----:B---34-:R-:W-:Y:S02]  /*bb60*/  IMAD.MOV.U32 R16, RZ, RZ, R21 ;  /* 0x000000ffff107224 */ /* 0x018fe400078e0015 */
[----:B------:R-:W-:-:S02]  /*bb70*/  IMAD.MOV.U32 R0, RZ, RZ, R22 ;  /* 0x000000ffff007224 */ /* 0x000fc400078e0016 */
[----:B------:R-:W-:-:S07]  /*bb80*/  IMAD.MOV.U32 R18, RZ, RZ, R22 ;  /* 0x000000ffff127224 */ /* 0x000fce00078e0016 */
.L_x_5629:
        /* <DEDUP_REMOVED lines=13> */
[----:B------:R-:W-:Y:S02]  /*bc60*/  ISETP.GE.AND.EX P0, PT, R9, R5, PT, P0 ;  /* 0x000000050900720c */ /* 0x000fe40003f06300 */
[----:B------:R-:W-:Y:S01]  /*bc70*/  IADD3 R11, P3, P4, R10, 0x8, R13 ;  /* 0x000000080a0b7810 */ /* 0x000fe20007c7e00d */
[----:B------:R-:W-:Y:S01]  /*bc80*/  IMAD.X R9, R19, 0x1, R12, P1 ;  /* 0x0000000113097824 */ /* 0x000fe200008e060c */
[----:B------:R-:W-:Y:S02]  /*bc90*/  SEL R20, R8, R17, !P0 ;  /* 0x0000001108147207 */ /* 0x000fe40004000000 */
[----:B------:R-:W-:-:S02]  /*bca0*/  SEL R10, R11, R10, !P0 ;  /* 0x0000000a0b0a7207 */ /* 0x000fc40004000000 */
[----:B------:R-:W-:Y:S02]  /*bcb0*/  SEL R19, R9, R14, !P0 ;  /* 0x0000000e09137207 */ /* 0x000fe40004000000 */
[----:B------:R-:W-:Y:S02]  /*bcc0*/  ISETP.GT.U32.AND P1, PT, R20, RZ, PT ;  /* 0x000000ff1400720c */ /* 0x000fe40003f24070 */
[----:B------:R-:W-:Y:S02]  /*bcd0*/  IADD3.X R9, PT, PT, R0, RZ, R15, P3, P4 ;  /* 0x000000ff00097210 */ /* 0x000fe40001fe840f */
[----:B------:R-:W-:Y:S02]  /*bce0*/  ISETP.GT.AND.EX P1, PT, R19, RZ, PT, P1 ;  /* 0x000000ff1300720c */ /* 0x000fe40003f24310 */
[----:B------:R-:W-:Y:S02]  /*bcf0*/  SEL R0, R9, R0, !P0 ;  /* 0x0000000009007207 */ /* 0x000fe40004000000 */
[----:B------:R-:W-:-:S02]  /*bd00*/  SEL R16, R6, R16, !P0 ;  /* 0x0000001006107207 */ /* 0x000fc40004000000 */
[----:B------:R-:W-:-:S07]  /*bd10*/  SEL R18, R7, R18, !P0 ;  /* 0x0000001207127207 */ /* 0x000fce0004000000 */
[----:B------:R-:W-:Y:S05]  /*bd20*/  @P1 BRA `(.L_x_5629) ;  /* 0xfffffffc00981947 */ /* 0x000fea000383ffff */
[----:B------:R-:W-:Y:S05]  /*bd30*/  BSYNC.RECONVERGENT B1 ;  /* 0x0000000000017941 */ /* 0x000fea0003800200 */
.L_x_5628:
[----:B------:R-:W-:Y:S01]  /*bd40*/  BSSY.RECONVERGENT B1, `(.L_x_5630) ;  /* 0x000001d000017945 */ /* 0x000fe20003800200 */
[----:B------:R-:W-:Y:S02]  /*bd50*/  IMAD.MOV.U32 R11, RZ, RZ, R21 ;  /* 0x000000ffff0b7224 */ /* 0x000fe400078e0015 */
[----:B------:R-:W-:-:S07]  /*bd60*/  IMAD.MOV.U32 R13, RZ, RZ, R22 ;  /* 0x000000ffff0d7224 */ /* 0x000fce00078e0016 */
.L_x_5631:
[--C-:B------:R-:W-:Y:S02]  /*bd70*/  SHF.R.U64 R12, R26, 0x1, R27.reuse ;  /* 0x000000011a0c7819 */ /* 0x100fe4000000121b */
        /* <DEDUP_REMOVED lines=11> */
[----:B------:R-:W-:Y:S01]  /*be30*/  IADD3 R9, P4, PT, R6, 0x8, RZ ;  /* 0x0000000806097810 */ /* 0x000fe20007f9e0ff */
[----:B------:R-:W-:Y:S01]  /*be40*/  IMAD.X R18, R27, 0x1, R8, P1 ;  /* 0x000000011b127824 */ /* 0x000fe200008e0608 */
[----:B------:R-:W-:-:S02]  /*be50*/  SEL R26, R12, R17, !P0 ;  /* 0x000000110c1a7207 */ /* 0x000fc40004000000 */
[----:B------:R-:W-:Y:S01]  /*be60*/  IADD3 R8, P2, P3, R11, 0x8, R16 ;  /* 0x000000080b087810 */ /* 0x000fe20007b5e010 */
[----:B------:R-:W-:Y:S01]  /*be70*/  IMAD.X R12, RZ, RZ, R7, P4 ;  /* 0x000000ffff0c7224 */ /* 0x000fe200020e0607 */
[----:B------:R-:W-:Y:S02]  /*be80*/  SEL R27, R15, R18, !P0 ;  /* 0x000000120f1b7207 */ /* 0x000fe40004000000 */
[----:B------:R-:W-:Y:S02]  /*be90*/  ISETP.GT.U32.AND P1, PT, R26, RZ, PT ;  /* 0x000000ff1a00720c */ /* 0x000fe40003f24070 */
        /* <DEDUP_REMOVED lines=8> */
.L_x_5630:
        /* <DEDUP_REMOVED lines=16> */
[----:B------:R0:W-:Y:S01]  /*c020*/  STG.E.64 desc[UR36][R10.64], R8 ;  /* 0x000000080a007986 */ /* 0x0001e2000c101b24 */
[----:B------:R-:W-:Y:S05]  /*c030*/  BRA `(.L_x_5556) ;  /* 0x0000000000e47947 */ /* 0x000fea0003800000 */
.L_x_5609:
        /* <DEDUP_REMOVED lines=19> */
.L_x_5633:
[----:B------:R-:W-:Y:S05]  /*c170*/  BSYNC.RECONVERGENT B1 ;  /* 0x0000000000017941 */ /* 0x000fea0003800200 */
.L_x_5632:
        /* <DEDUP_REMOVED lines=12> */
.L_x_5635:
[----:B------:R-:W-:Y:S05]  /*c240*/  BSYNC.RECONVERGENT B1 ;  /* 0x0000000000017941 */ /* 0x000fea0003800200 */
.L_x_5634:
        /* <DEDUP_REMOVED lines=12> */
.L_x_5637:
[----:B------:R-:W-:Y:S05]  /*c310*/  BSYNC.RECONVERGENT B1 ;  /* 0x0000000000017941 */ /* 0x000fea0003800200 */
.L_x_5636:
        /* <DEDUP_REMOVED lines=10> */
[----:B------:R0:W-:Y:S02]  /*c3c0*/  STG.E.64 desc[UR36][R4.64], RZ ;  /* 0x000000ff04007986 */ /* 0x0001e4000c101b24 */
.L_x_5556:
[----:B------:R-:W-:Y:S05]  /*c3d0*/  BSYNC.RECONVERGENT B0 ;  /* 0x0000000000007941 */ /* 0x000fea0003800200 */
.L_x_5534:
[----:B------:R-:W1:Y:S01]  /*c3e0*/  LDC R3, c[0x0][0x380] ;  /* 0x0000e000ff037b82 */ /* 0x000e620000000800 */
[----:B------:R-:W-:Y:S04]  /*c3f0*/  BSSY.RECONVERGENT B7, `(.L_x_5638) ;  /* 0x000017c000077945 */ /* 0x000fe80003800200 */
[----:B------:R-:W-:Y:S03]  /*c400*/  BSSY.RELIABLE B6, `(.L_x_5639) ;  /* 0x0000100000067945 */ /* 0x000fe60003800100 */
[----:B---345:R-:W3:Y:S01]  /*c410*/  LDC.U8 R17, c[0x0][0x3fc] ;  /* 0x0000ff00ff117b82 */ /* 0x038ee20000000000 */
[----:B-1----:R-:W-:-:S05]  /*c420*/  IMAD R16, R2, -0x200, R3 ;  /* 0xfffffe0002107824 */ /* 0x002fca00078e0203 */
[----:B------:R-:W-:-:S13]  /*c430*/  ISETP.GE.AND P0, PT, R31, R16, PT ;  /* 0x000000101f00720c */ /* 0x000fda0003f06270 */
[----:B---3--:R-:W-:Y:S05]  /*c440*/  @P0 BRA `(.L_x_5640) ;  /* 0x0000000c00e00947 */ /* 0x008fea0003800000 */
[----:B------:R-:W1:Y:S01]  /*c450*/  LDCU UR4, c[0x0][0x400] ;  /* 0x00008000ff0477ac */ /* 0x000e620008000800 */
[----:B0-2---:R-:W0:Y:S01]  /*c460*/  LDC.64 R4, c[0x0][0x3e0] ;  /* 0x0000f800ff047b82 */ /* 0x005e220000000a00 */
[----:B------:R-:W-:Y:S01]  /*c470*/  IMAD R0, R2, 0x200, R31 ;  /* 0x0000020002007824 */ /* 0x000fe200078e021f */
[----:B------:R-:W-:-:S03]  /*c480*/  PRMT R6, R17, 0x9910, RZ ;  /* 0x0000991011067816 */ /* 0x000fc600000000ff */
[----:B-1----:R-:W-:Y:S02]  /*c490*/  IMAD R3, R0, UR4, RZ ;  /* 0x0000000400037c24 */ /* 0x002fe4000f8e02ff */
[----:B------:R-:W-:-:S05]  /*c4a0*/  IMAD.MOV.U32 R0, RZ, RZ, R6 ;  /* 0x000000ffff007224 */ /* 0x000fca00078e0006 */
[----:B------:R-:W-:Y:S02]  /*c4b0*/  ISETP.GT.AND P0, PT, R0, 0x9, PT ;  /* 0x000000090000780c */ /* 0x000fe40003f04270 */
[----:B0-----:R-:W-:-:S05]  /*c4c0*/  IADD3 R4, P1, PT, R3, R4, RZ ;  /* 0x0000000403047210 */ /* 0x001fca0007f3e0ff */
[----:B------:R-:W-:-:S06]  /*c4d0*/  IMAD.X R5, RZ, RZ, R5, P1 ;  /* 0x000000ffff057224 */ /* 0x000fcc00008e0605 */
        /* <DEDUP_REMOVED lines=11> */
.L_x_5644:
[----:B------:R0:W-:Y:S01]  /*c590*/  STG.E.U8 desc[UR36][R4.64], RZ ;  /* 0x000000ff04007986 */ /* 0x0001e2000c101124 */
[----:B------:R-:W-:Y:S05]  /*c5a0*/  BRA `(.L_x_5646) ;  /* 0x0000000400907947 */ /* 0x000fea0003800000 */
.L_x_5643:
        /* <DEDUP_REMOVED lines=8> */
.L_x_5648:
[----:B------:R0:W-:Y:S01]  /*c630*/  STG.E desc[UR36][R4.64], RZ ;  /* 0x000000ff04007986 */ /* 0x0001e2000c101924 */
[----:B------:R-:W-:Y:S05]  /*c640*/  BRA `(.L_x_5646) ;  /* 0x0000000400687947 */ /* 0x000fea0003800000 */
.L_x_5647:
[----:B------:R0:W-:Y:S01]  /*c650*/  STG.E.U16 desc[UR36][R4.64], RZ ;  /* 0x000000ff04007986 */ /* 0x0001e2000c101524 */
[----:B------:R-:W-:Y:S05]  /*c660*/  BRA `(.L_x_5646) ;  /* 0x0000000400607947 */ /* 0x000fea0003800000 */
.L_x_5642:
        /* <DEDUP_REMOVED lines=8> */
.L_x_5650:
[----:B------:R0:W-:Y:S01]  /*c6f0*/  STG.E.U16 desc[UR36][R4.64], RZ ;  /* 0x000000ff04007986 */ /* 0x0001e2000c101524 */
[----:B------:R-:W-:Y:S05]  /*c700*/  BRA `(.L_x_5646) ;  /* 0x0000000400387947 */ /* 0x000fea0003800000 */
.L_x_5649:
        /* <DEDUP_REMOVED lines=8> */
.L_x_5652:
[----:B------:R0:W-:Y:S01]  /*c790*/  STG.E desc[UR36][R4.64], RZ ;  /* 0x000000ff04007986 */ /* 0x0001e2000c101924 */
[----:B------:R-:W-:Y:S05]  /*c7a0*/  BRA `(.L_x_5646) ;  /* 0x0000000400107947 */ /* 0x000fea0003800000 */
.L_x_5651:
[----:B------:R0:W-:Y:S01]  /*c7b0*/  STG.E.64 desc[UR36][R4.64], RZ ;  /* 0x000000ff04007986 */ /* 0x0001e2000c101b24 */
[----:B------:R-:W-:Y:S05]  /*c7c0*/  BRA `(.L_x_5646) ;  /* 0x0000000400087947 */ /* 0x000fea0003800000 */
.L_x_5641:
        /* <DEDUP_REMOVED lines=10> */
.L_x_5655:
[----:B------:R0:W-:Y:S01]  /*c870*/  STG.E.128 desc[UR36][R4.64], RZ ;  /* 0x000000ff04007986 */ /* 0x0001e2000c101d24 */
[----:B------:R-:W-:Y:S05]  /*c880*/  BRA `(.L_x_5646) ;  /* 0x0000000000d87947 */ /* 0x000fea0003800000 */
.L_x_5654:
        /* <DEDUP_REMOVED lines=8> */
.L_x_5657:
[----:B------:R0:W-:Y:S01]  /*c910*/  STG.E.U8 desc[UR36][R4.64], RZ ;  /* 0x000000ff04007986 */ /* 0x0001e2000c101124 */
[----:B------:R-:W-:Y:S05]  /*c920*/  BRA `(.L_x_5646) ;  /* 0x0000000000b07947 */ /* 0x000fea0003800000 */
.L_x_5656:
[----:B------:R0:W-:Y:S01]  /*c930*/  STG.E.U16 desc[UR36][R4.64], RZ ;  /* 0x000000ff04007986 */ /* 0x0001e2000c101524 */
[----:B------:R-:W-:Y:S05]  /*c940*/  BRA `(.L_x_5646) ;  /* 0x0000000000a87947 */ /* 0x000fea0003800000 */
.L_x_5653:
        /* <DEDUP_REMOVED lines=10> */
.L_x_5660:
[----:B------:R3:W-:Y:S01]  /*c9f0*/  STG.E.U8 desc[UR36][R4.64], RZ ;  /* 0x000000ff04007986 */ /* 0x0007e2000c101124 */
[----:B------:R-:W-:Y:S05]  /*ca00*/  BRA `(.L_x_5646) ;  /* 0x0000000000787947 */ /* 0x000fea0003800000 */
.L_x_5659:
[----:B------:R0:W-:Y:S01]  /*ca10*/  STG.E.U8 desc[UR36][R4.64], RZ ;  /* 0x000000ff04007986 */ /* 0x0001e2000c101124 */
[----:B------:R-:W-:Y:S05]  /*ca20*/  BRA `(.L_x_5646) ;  /* 0x0000000000707947 */ /* 0x000fea0003800000 */
.L_x_5658:
[----:B------:R-:W-:-:S13]  /*ca30*/  ISETP.NE.AND P0, PT, R0, 0x1c, PT ;  /* 0x0000001c0000780c */ /* 0x000fda0003f05270 */
[----:B------:R-:W-:Y:S05]  /*ca40*/  @!P0 BRA `(.L_x_5661) ;  /* 0x0000000000648947 */ /* 0x000fea0003800000 */
[----:B------:R-:W-:-:S13]  /*ca50*/  ISETP.NE.AND P0, PT, R0, 0x1d, PT ;  /* 0x0000001d0000780c */ /* 0x000fda0003f05270 */
[----:B------:R-:W-:Y:S05]  /*ca60*/  @!P0 BRA `(.L_x_5662) ;  /* 0x0000000000548947 */ /* 0x000fea0003800000 */
[----:B------:R-:W-:-:S13]  /*ca70*/  ISETP.NE.AND P0, PT, R0, 0x2c, PT ;  /* 0x0000002c0000780c */ /* 0x000fda0003f05270 */
[----:B------:R-:W-:Y:S05]  /*ca80*/  @!P0 BRA `(.L_x_5663) ;  /* 0x0000000000448947 */ /* 0x000fea0003800000 */
.L_x_5645:
        /* <DEDUP_REMOVED lines=16> */
.L_x_5664:
[----:B------:R-:W-:Y:S05]  /*cb90*/  BRA `(.L_x_5646) ;  /* 0x0000000000147947 */ /* 0x000fea0003800000 */
.L_x_5663:
[----:B------:R2:W-:Y:S01]  /*cba0*/  STG.E.U8 desc[UR36][R4.64], RZ ;  /* 0x000000ff04007986 */ /* 0x0005e2000c101124 */
[----:B------:R-:W-:Y:S05]  /*cbb0*/  BRA `(.L_x_5646) ;  /* 0x00000000000c7947 */ /* 0x000fea0003800000 */
.L_x_5662:
[----:B------:R1:W-:Y:S01]  /*cbc0*/  STG.E.64 desc[UR36][R4.64], RZ ;  /* 0x000000ff04007986 */ /* 0x0003e2000c101b24 */
[----:B------:R-:W-:Y:S05]  /*cbd0*/  BRA `(.L_x_5646) ;  /* 0x0000000000047947 */ /* 0x000fea0003800000 */
.L_x_5661:
[----:B------:R0:W-:Y:S02]  /*cbe0*/  STG.E desc[UR36][R4.64], RZ ;  /* 0x000000ff04007986 */ /* 0x0001e4000c101924 */
.L_x_5646:
[----:B------:R-:W-:-:S05]  /*cbf0*/  VIADD R31, R31, 0x80 ;  /* 0x000000801f1f7836 */ /* 0x000fca0000000000 */
[----:B------:R-:W-:-:S13]  /*cc00*/  ISETP.GE.AND P0, PT, R31, R16, PT ;  /* 0x000000101f00720c */ /* 0x000fda0003f06270 */
[----:B------:R-:W-:Y:S05]  /*cc10*/  @P0 BREAK.RELIABLE B6 ;  /* 0x0000000000060942 */ /* 0x000fea0003800100 */
[----:B------:R-:W-:Y:S05]  /*cc20*/  @P0 BRA `(.L_x_5665) ;  /* 0x0000000c00e00947 */ /* 0x000fea0003800000 */
[----:B------:R-:W5:Y:S01]  /*cc30*/  LDCU UR4, c[0x0][0x400] ;  /* 0x00008000ff0477ac */ /* 0x000f620008000800 */
[----:B01234-:R-:W0:Y:S01]  /*cc40*/  LDC.64 R4, c[0x0][0x3e0] ;  /* 0x0000f800ff047b82 */ /* 0x01fe220000000a00 */
[----:B------:R-:W-:Y:S01]  /*cc50*/  IMAD R0, R2, 0x200, R31 ;  /* 0x0000020002007824 */ /* 0x000fe200078e021f */
[----:B------:R-:W-:-:S03]  /*cc60*/  PRMT R6, R17, 0x9910, RZ ;  /* 0x0000991011067816 */ /* 0x000fc600000000ff */
[----:B-----5:R-:W-:Y:S02]  /*cc70*/  IMAD R3, R0, UR4, RZ ;  /* 0x0000000400037c24 */ /* 0x020fe4000f8e02ff */
        /* <DEDUP_REMOVED lines=15> */
.L_x_5669:
[----:B------:R0:W-:Y:S01]  /*cd70*/  STG.E.U8 desc[UR36][R4.64], RZ ;  /* 0x000000ff04007986 */ /* 0x0001e2000c101124 */
[----:B------:R-:W-:Y:S05]  /*cd80*/  BRA `(.L_x_5671) ;  /* 0x00000004008c7947 */ /* 0x000fea0003800000 */
.L_x_5668:
        /* <DEDUP_REMOVED lines=8> */
.L_x_5673:
[----:B------:R0:W-:Y:S01]  /*ce10*/  STG.E desc[UR36][R4.64], RZ ;  /* 0x000000ff04007986 */ /* 0x0001e2000c101924 */
[----:B------:R-:W-:Y:S05]  /*ce20*/  BRA `(.L_x_5671) ;  /* 0x0000000400647947 */ /* 0x000fea0003800000 */
.L_x_5672:
[----:B------:R0:W-:Y:S01]  /*ce30*/  STG.E.U16 desc[UR36][R4.64], RZ ;  /* 0x000000ff04007986 */ /* 0x0001e2000c101524 */
[----:B------:R-:W-:Y:S05]  /*ce40*/  BRA `(.L_x_5671) ;  /* 0x00000004005c7947 */ /* 0x000fea0003800000 */
.L_x_5667:
        /* <DEDUP_REMOVED lines=8> */
.L_x_5675:
[----:B------:R0:W-:Y:S01]  /*ced0*/  STG.E.U16 desc[UR36][R4.64], RZ ;  /* 0x000000ff04007986 */ /* 0x0001e2000c101524 */
[----:B------:R-:W-:Y:S05]  /*cee0*/  BRA `(.L_x_5671) ;  /* 0x0000000400347947 */ /* 0x000fea0003800000 */
.L_x_5674:
        /* <DEDUP_REMOVED lines=8> */
.L_x_5677:
[----:B------:R0:W-:Y:S01]  /*cf70*/  STG.E desc[UR36][R4.64], RZ ;  /* 0x000000ff04007986 */ /* 0x0001e2000c101924 */
[----:B------:R-:W-:Y:S05]  /*cf80*/  BRA `(.L_x_5671) ;  /* 0x00000004000c7947 */ /* 0x000fea0003800000 */
.L_x_5676:
[----:B------:R0:W-:Y:S01]  /*cf90*/  STG.E.64 desc[UR36][R4.64], RZ ;  /* 0x000000ff04007986 */ /* 0x0001e2000c101b24 */
[----:B------:R-:W-:Y:S05]  /*cfa0*/  BRA `(.L_x_5671) ;  /* 0x0000000400047947 */ /* 0x000fea0003800000 */
.L_x_5666:
        /* <DEDUP_REMOVED lines=10> */
.L_x_5680:
[----:B------:R0:W-:Y:S01]  /*d050*/  STG.E.128 desc[UR36][R4.64], RZ ;  /* 0x000000ff04007986 */ /* 0x0001e2000c101d24 */
[----:B------:R-:W-:Y:S05]  /*d060*/  BRA `(.L_x_5671) ;  /* 0x0000000000d47947 */ /* 0x000fea0003800000 */
.L_x_5679:
        /* <DEDUP_REMOVED lines=8> */
.L_x_5682:
[----:B------:R0:W-:Y:S01]  /*d0f0*/  STG.E.U8 desc[UR36][R4.64], RZ ;  /* 0x000000ff04007986 */ /* 0x0001e2000c101124 */
[----:B------:R-:W-:Y:S05]  /*d100*/  BRA `(.L_x_5671) ;  /* 0x0000000000ac7947 */ /* 0x000fea0003800000 */
.L_x_5681:
[----:B------:R0:W-:Y:S01]  /*d110*/  STG.E.U16 desc[UR36][R4.64], RZ ;  /* 0x000000ff04007986 */ /* 0x0001e2000c101524 */
[----:B------:R-:W-:Y:S05]  /*d120*/  BRA `(.L_x_5671) ;  /* 0x0000000000a47947 */ /* 0x000fea0003800000 */
.L_x_5678:
        /* <DEDUP_REMOVED lines=10> */
.L_x_5685:
[----:B------:R4:W-:Y:S01]  /*d1d0*/  STG.E.U8 desc[UR36][R4.64], RZ ;  /* 0x000000ff04007986 */ /* 0x0009e2000c101124 */
[----:B------:R-:W-:Y:S05]  /*d1e0*/  BRA `(.L_x_5671) ;  /* 0x0000000000747947 */ /* 0x000fea0003800000 */
.L_x_5684:
[----:B------:R0:W-:Y:S01]  /*d1f0*/  STG.E.U8 desc[UR36][R4.64], RZ ;  /* 0x000000ff04007986 */ /* 0x0001e2000c101124 */
[----:B------:R-:W-:Y:S05]  /*d200*/  BRA `(.L_x_5671) ;  /* 0x00000000006c7947 */ /* 0x000fea0003800000 */
.L_x_5683:
[----:B------:R-:W-:-:S13]  /*d210*/  ISETP.NE.AND P0, PT, R0, 0x1c, PT ;  /* 0x0000001c0000780c */ /* 0x000fda0003f05270 */
[----:B------:R-:W-:Y:S05]  /*d220*/  @!P0 BRA `(.L_x_5686) ;  /* 0x0000000000608947 */ /* 0x000fea0003800000 */
[----:B------:R-:W-:-:S13]  /*d230*/  ISETP.NE.AND P0, PT, R0, 0x1d, PT ;  /* 0x0000001d0000780c */ /* 0x000fda0003f05270 */
[----:B------:R-:W-:Y:S05]  /*d240*/  @!P0 BRA `(.L_x_5687) ;  /* 0x0000000000508947 */ /* 0x000fea0003800000 */
[----:B------:R-:W-:-:S13]  /*d250*/  ISETP.NE.AND P0, PT, R0, 0x2c, PT ;  /* 0x0000002c0000780c */ /* 0x000fda0003f05270 */
[----:B------:R1:W-:Y:S01]  /*d260*/  @!P0 STG.E.U8 desc[UR36][R4.64], RZ ;  /* 0x000000ff04008986 */ /* 0x0003e2000c101124 */
[----:B------:R-:W-:Y:S05]  /*d270*/  @!P0 BRA `(.L_x_5671) ;  /* 0x0000000000508947 */ /* 0x000fea0003800000 */
.L_x_5670:
[----:B------:R-:W-:Y:S01]  /*d280*/  MOV R0, 0x100 ;  /* 0x0000010000007802 */ /* 0x000fe20000000f00 */
[----:B------:R-:W1:Y:S01]  /*d290*/  LDCU.64 UR4, c[0x4][0xf0] ;  /* 0x01001e00ff0477ac */ /* 0x000e620008000a00 */
[----:B------:R-:W-:Y:S02]  /*d2a0*/  IMAD.MOV.U32 R8, RZ, RZ, 0x65 ;  /* 0x00000065ff087424 */ /* 0x000fe400078e00ff */
[----:B------:R0:W2:Y:S01]  /*d2b0*/  LDC.64 R14, c[0x4][R0] ;  /* 0x01000000000e7b82 */ /* 0x0000a20000000a00 */
[----:B------:R-:W3:Y:S01]  /*d2c0*/  LDCU.64 UR6, c[0x4][0xf8] ;  /* 0x01001f00ff0677ac */ /* 0x000ee20008000a00 */
[----:B------:R-:W-:Y:S02]  /*d2d0*/  IMAD.MOV.U32 R12, RZ, RZ, 0x1 ;  /* 0x00000001ff0c7424 */ /* 0x000fe400078e00ff */
[----:B------:R-:W-:Y:S01]  /*d2e0*/  IMAD.MOV.U32 R13, RZ, RZ, RZ ;  /* 0x000000ffff0d7224 */ /* 0x000fe200078e00ff */
[----:B------:R-:W4:Y:S01]  /*d2f0*/  LDCU.64 UR8, c[0x4][0x8] ;  /* 0x01000100ff0877ac */ /* 0x000f220008000a00 */
[----:B-1----:R-:W-:-:S02]  /*d300*/  IMAD.U32 R4, RZ, RZ, UR4 ;  /* 0x00000004ff047e24 */ /* 0x002fc4000f8e00ff */
[----:B------:R-:W-:Y:S02]  /*d310*/  IMAD.U32 R5, RZ, RZ, UR5 ;  /* 0x00000005ff057e24 */ /* 0x000fe4000f8e00ff */
[----:B---3--:R-:W-:Y:S02]  /*d320*/  IMAD.U32 R6, RZ, RZ, UR6 ;  /* 0x00000006ff067e24 */ /* 0x008fe4000f8e00ff */
[----:B------:R-:W-:Y:S02]  /*d330*/  IMAD.U32 R7, RZ, RZ, UR7 ;  /* 0x00000007ff077e24 */ /* 0x000fe4000f8e00ff */
[----:B----4-:R-:W-:Y:S02]  /*d340*/  IMAD.U32 R10, RZ, RZ, UR8 ;  /* 0x00000008ff0a7e24 */ /* 0x010fe4000f8e00ff */
[----:B0-----:R-:W-:-:S07]  /*d350*/  IMAD.U32 R11, RZ, RZ, UR9 ;  /* 0x00000009ff0b7e24 */ /* 0x001fce000f8e00ff */
[----:B------:R-:W-:-:S07]  /*d360*/  LEPC R20, `(.L_x_5688) ;  /* 0x000000001014794e */ /* 0x000fce0000000000 */
[----:B--2---:R-:W-:Y:S05]  /*d370*/  CALL.ABS.NOINC R14 ;  /* 0x000000000e007343 */ /* 0x004fea0003c00000 */
.L_x_5688:
[----:B------:R-:W-:Y:S05]  /*d380*/  BRA `(.L_x_5671) ;  /* 0x00000000000c7947 */ /* 0x000fea0003800000 */
.L_x_5687:
[----:B------:R2:W-:Y:S01]  /*d390*/  STG.E.64 desc[UR36][R4.64], RZ ;  /* 0x000000ff04007986 */ /* 0x0005e2000c101b24 */
[----:B------:R-:W-:Y:S05]  /*d3a0*/  BRA `(.L_x_5671) ;  /* 0x0000000000047947 */ /* 0x000fea0003800000 */
.L_x_5686:
[----:B------:R0:W-:Y:S02]  /*d3b0*/  STG.E desc[UR36][R4.64], RZ ;  /* 0x000000ff04007986 */ /* 0x0001e4000c101924 */
.L_x_5671:
[----:B------:R-:W-:-:S07]  /*d3c0*/  VIADD R31, R31, 0x80 ;  /* 0x000000801f1f7836 */ /* 0x000fce0000000000 */
.L_x_5640:
[----:B------:R-:W-:-:S13]  /*d3d0*/  ISETP.GE.AND P0, PT, R31, R16, PT ;  /* 0x000000101f00720c */ /* 0x000fda0003f06270 */
[----:B------:R-:W-:Y:S05]  /*d3e0*/  @P0 BREAK.RELIABLE B6 ;  /* 0x0000000000060942 */ /* 0x000fea0003800100 */
[----:B------:R-:W-:Y:S05]  /*d3f0*/  @P0 BRA `(.L_x_5665) ;  /* 0x0000000400ec0947 */ /* 0x000fea0003800000 */
[----:B------:R-:W-:Y:S05]  /*d400*/  BSYNC.RELIABLE B6 ;  /* 0x0000000000067941 */ /* 0x000fea0003800100 */
.L_x_5639:
        /* <DEDUP_REMOVED lines=20> */
.L_x_5692:
[----:B------:R0:W-:Y:S01]  /*d550*/  STG.E.U8 desc[UR36][R4.64], RZ ;  /* 0x000000ff04007986 */ /* 0x0001e2000c101124 */
[----:B------:R-:W-:Y:S05]  /*d560*/  BRA `(.L_x_5694) ;  /* 0x00000004008c7947 */ /* 0x000fea0003800000 */
.L_x_5691:
        /* <DEDUP_REMOVED lines=8> */
.L_x_5696:
[----:B------:R0:W-:Y:S01]  /*d5f0*/  STG.E desc[UR36][R4.64], RZ ;  /* 0x000000ff04007986 */ /* 0x0001e2000c101924 */
[----:B------:R-:W-:Y:S05]  /*d600*/  BRA `(.L_x_5694) ;  /* 0x0000000400647947 */ /* 0x000fea0003800000 */
.L_x_5695:
[----:B------:R0:W-:Y:S01]  /*d610*/  STG.E.U16 desc[UR36][R4.64], RZ ;  /* 0x000000ff04007986 */ /* 0x0001e2000c101524 */
[----:B------:R-:W-:Y:S05]  /*d620*/  BRA `(.L_x_5694) ;  /* 0x00000004005c7947 */ /* 0x000fea0003800000 */
.L_x_5690:
        /* <DEDUP_REMOVED lines=8> */
.L_x_5698:
[----:B------:R1:W-:Y:S01]  /*d6b0*/  STG.E.U16 desc[UR36][R4.64], RZ ;  /* 0x000000ff04007986 */ /* 0x0003e2000c101524 */
[----:B------:R-:W-:Y:S05]  /*d6c0*/  BRA `(.L_x_5694) ;  /* 0x0000000400347947 */ /* 0x000fea0003800000 */
.L_x_5697:
        /* <DEDUP_REMOVED lines=8> */
.L_x_5700:
[----:B------:R4:W-:Y:S01]  /*d750*/  STG.E desc[UR36][R4.64], RZ ;  /* 0x000000ff04007986 */ /* 0x0009e2000c101924 */
[----:B------:R-:W-:Y:S05]  /*d760*/  BRA `(.L_x_5694) ;  /* 0x00000004000c7947 */ /* 0x000fea0003800000 */
.L_x_5699:
[----:B------:R2:W-:Y:S01]  /*d770*/  STG.E.64 desc[UR36][R4.64], RZ ;  /* 0x000000ff04007986 */ /* 0x0005e2000c101b24 */
[----:B------:R-:W-:Y:S05]  /*d780*/  BRA `(.L_x_5694) ;  /* 0x0000000400047947 */ /* 0x000fea0003800000 */
.L_x_5689:
        /* <DEDUP_REMOVED lines=10> */
.L_x_5703:
[----:B------:R0:W-:Y:S01]  /*d830*/  STG.E.128 desc[UR36][R4.64], RZ ;  /* 0x000000ff04007986 */ /* 0x0001e2000c101d24 */
[----:B------:R-:W-:Y:S05]  /*d840*/  BRA `(.L_x_5694) ;  /* 0x0000000000d47947 */ /* 0x000fea0003800000 */
.L_x_5702:
        /* <DEDUP_REMOVED lines=8> */
.L_x_5705:
[----:B------:R0:W-:Y:S01]  /*d8d0*/  STG.E.U8 desc[UR36][R4.64], RZ ;  /* 0x000000ff04007986 */ /* 0x0001e2000c101124 */
[----:B------:R-:W-:Y:S05]  /*d8e0*/  BRA `(.L_x_5694) ;  /* 0x0000000000ac7947 */ /* 0x000fea0003800000 */
.L_x_5704:
[----:B------:R0:W-:Y:S01]  /*d8f0*/  STG.E.U16 desc[UR36][R4.64], RZ ;  /* 0x000000ff04007986 */ /* 0x0001e2000c101524 */
[----:B------:R-:W-:Y:S05]  /*d900*/  BRA `(.L_x_5694) ;  /* 0x0000000000a47947 */ /* 0x000fea0003800000 */
.L_x_5701:
        /* <DEDUP_REMOVED lines=10> */
.L_x_5708:
[----:B------:R0:W-:Y:S01]  /*d9b0*/  STG.E.U8 desc[UR36][R4.64], RZ ;  /* 0x000000ff04007986 */ /* 0x0001e2000c101124 */
[----:B------:R-:W-:Y:S05]  /*d9c0*/  BRA `(.L_x_5694) ;  /* 0x0000000000747947 */ /* 0x000fea0003800000 */
.L_x_5707:
[----:B------:R0:W-:Y:S01]  /*d9d0*/  STG.E.U8 desc[UR36][R4.64], RZ ;  /* 0x000000ff04007986 */ /* 0x0001e2000c101124 */
[----:B------:R-:W-:Y:S05]  /*d9e0*/  BRA `(.L_x_5694) ;  /* 0x00000000006c7947 */ /* 0x000fea0003800000 */
.L_x_5706:
[----:B------:R-:W-:-:S13]  /*d9f0*/  ISETP.NE.AND P0, PT, R0, 0x1c, PT ;  /* 0x0000001c0000780c */ /* 0x000fda0003f05270 */
[----:B------:R-:W-:Y:S05]  /*da00*/  @!P0 BRA `(.L_x_5709) ;  /* 0x0000000000608947 */ /* 0x000fea0003800000 */
[----:B------:R-:W-:-:S13]  /*da10*/  ISETP.NE.AND P0, PT, R0, 0x1d, PT ;  /* 0x0000001d0000780c */ /* 0x000fda0003f05270 */
[----:B------:R-:W-:Y:S05]  /*da20*/  @!P0 BRA `(.L_x_5710) ;  /* 0x0000000000508947 */ /* 0x000fea0003800000 */
[----:B------:R-:W-:-:S13]  /*da30*/  ISETP.NE.AND P0, PT, R0, 0x2c, PT ;  /* 0x0000002c0000780c */ /* 0x000fda0003f05270 */
[----:B------:R0:W-:Y:S01]  /*da40*/  @!P0 STG.E.U8 desc[UR36][R4.64], RZ ;  /* 0x000000ff04008986 */ /* 0x0001e2000c101124 */
[----:B------:R-:W-:Y:S05]  /*da50*/  @!P0 BRA `(.L_x_5694) ;  /* 0x0000000000508947 */ /* 0x000fea0003800000 */
.L_x_5693:
        /* <DEDUP_REMOVED lines=16> */
.L_x_5711:
[----:B------:R-:W-:Y:S05]  /*db60*/  BRA `(.L_x_5694) ;  /* 0x00000000000c7947 */ /* 0x000fea0003800000 */
.L_x_5710:
[----:B------:R0:W-:Y:S01]  /*db70*/  STG.E.64 desc[UR36][R4.64], RZ ;  /* 0x000000ff04007986 */ /* 0x0001e2000c101b24 */
[----:B------:R-:W-:Y:S05]  /*db80*/  BRA `(.L_x_5694) ;  /* 0x0000000000047947 */ /* 0x000fea0003800000 */
.L_x_5709:
[----:B------:R0:W-:Y:S02]  /*db90*/  STG.E desc[UR36][R4.64], RZ ;  /* 0x000000ff04007986 */ /* 0x0001e4000c101924 */
.L_x_5694:
[----:B------:R-:W-:-:S07]  /*dba0*/  VIADD R31, R31, 0x80 ;  /* 0x000000801f1f7836 */ /* 0x000fce0000000000 */
.L_x_5665:
[----:B------:R-:W-:Y:S05]  /*dbb0*/  BSYNC.RECONVERGENT B7 ;  /* 0x0000000000077941 */ /* 0x000fea0003800200 */
.L_x_5638:
[----:B------:R-:W-:-:S13]  /*dbc0*/  ISETP.GE.AND P0, PT, R31, R16, PT ;  /* 0x000000101f00720c */ /* 0x000fda0003f06270 */
[----:B------:R-:W-:Y:S05]  /*dbd0*/  @P0 EXIT ;  /* 0x000000000000094d */ /* 0x000fea0003800000 */
[----:B01234-:R-:W0:Y:S01]  /*dbe0*/  LDC.64 R4, c[0x0][0x3e0] ;  /* 0x0000f800ff047b82 */ /* 0x01fe220000000a00 */
[----:B------:R-:W1:Y:S01]  /*dbf0*/  LDCU UR4, c[0x0][0x400] ;  /* 0x00008000ff0477ac */ /* 0x000e620008000800 */
[----:B------:R-:W-:Y:S01]  /*dc00*/  PRMT R0, R17, 0x9910, RZ ;  /* 0x0000991011007816 */ /* 0x000fe200000000ff */
[----:B------:R-:W-:-:S03]  /*dc10*/  IMAD R2, R2, 0x200, R31 ;  /* 0x0000020002027824 */ /* 0x000fc600078e021f */
[----:B------:R-:W-:Y:S01]  /*dc20*/  ISETP.GT.AND P1, PT, R0, 0x9, PT ;  /* 0x000000090000780c */ /* 0x000fe20003f24270 */
[----:B-1----:R-:W-:-:S05]  /*dc30*/  IMAD R3, R2, UR4, RZ ;  /* 0x0000000402037c24 */ /* 0x002fca000f8e02ff */
[----:B0-----:R-:W-:-:S05]  /*dc40*/  IADD3 R2, P0, PT, R3, R4, RZ ;  /* 0x0000000403027210 */ /* 0x001fca0007f1e0ff */
[----:B------:R-:W-:Y:S02]  /*dc50*/  IMAD.X R3, RZ, RZ, R5, P0 ;  /* 0x000000ffff037224 */ /* 0x000fe400000e0605 */
[----:B------:R-:W-:Y:S06]  /*dc60*/  @P1 BRA `(.L_x_5712) ;  /* 0x0000000000b81947 */ /* 0x000fec0003800000 */
        /* <DEDUP_REMOVED lines=10> */
.L_x_5715:
[----:B------:R-:W-:Y:S01]  /*dd10*/  STG.E.U8 desc[UR36][R2.64], RZ ;  /* 0x000000ff02007986 */ /* 0x000fe2000c101124 */
[----:B------:R-:W-:Y:S05]  /*dd20*/  EXIT ;  /* 0x000000000000794d */ /* 0x000fea0003800000 */
.L_x_5714:
        /* <DEDUP_REMOVED lines=8> */
.L_x_5718:
[----:B------:R-:W-:Y:S01]  /*ddb0*/  STG.E desc[UR36][R2.64], RZ ;  /* 0x000000ff02007986 */ /* 0x000fe2000c101924 */
[----:B------:R-:W-:Y:S05]  /*ddc0*/  EXIT ;  /* 0x000000000000794d */ /* 0x000fea0003800000 */
.L_x_5717:
[----:B------:R-:W-:Y:S01]  /*ddd0*/  STG.E.U16 desc[UR36][R2.64], RZ ;  /* 0x000000ff02007986 */ /* 0x000fe2000c101524 */
[----:B------:R-:W-:Y:S05]  /*dde0*/  EXIT ;  /* 0x000000000000794d */ /* 0x000fea0003800000 */
.L_x_5713:
        /* <DEDUP_REMOVED lines=8> */
.L_x_5720:
[----:B------:R-:W-:Y:S01]  /*de70*/  STG.E.U16 desc[UR36][R2.64], RZ ;  /* 0x000000ff02007986 */ /* 0x000fe2000c101524 */
[----:B------:R-:W-:Y:S05]  /*de80*/  EXIT ;  /* 0x000000000000794d */ /* 0x000fea0003800000 */
.L_x_5719:
        /* <DEDUP_REMOVED lines=8> */
.L_x_5722:
[----:B------:R-:W-:Y:S01]  /*df10*/  STG.E desc[UR36][R2.64], RZ ;  /* 0x000000ff02007986 */ /* 0x000fe2000c101924 */
[----:B------:R-:W-:Y:S05]  /*df20*/  EXIT ;  /* 0x000000000000794d */ /* 0x000fea0003800000 */
.L_x_5721:
[----:B------:R-:W-:Y:S01]  /*df30*/  STG.E.64 desc[UR36][R2.64], RZ ;  /* 0x000000ff02007986 */ /* 0x000fe2000c101b24 */
[----:B------:R-:W-:Y:S05]  /*df40*/  EXIT ;  /* 0x000000000000794d */ /* 0x000fea0003800000 */
.L_x_5712:
        /* <DEDUP_REMOVED lines=10> */
.L_x_5725:
[----:B------:R-:W-:Y:S01]  /*dff0*/  STG.E.128 desc[UR36][R2.64], RZ ;  /* 0x000000ff02007986 */ /* 0x000fe2000c101d24 */
[----:B------:R-:W-:Y:S05]  /*e000*/  EXIT ;  /* 0x000000000000794d */ /* 0x000fea0003800000 */
.L_x_5724:
        /* <DEDUP_REMOVED lines=8> */
.L_x_5727:
[----:B------:R-:W-:Y:S01]  /*e090*/  STG.E.U8 desc[UR36][R2.64], RZ ;  /* 0x000000ff02007986 */ /* 0x000fe2000c101124 */
[----:B------:R-:W-:Y:S05]  /*e0a0*/  EXIT ;  /* 0x000000000000794d */ /* 0x000fea0003800000 */
.L_x_5726:
[----:B------:R-:W-:Y:S01]  /*e0b0*/  STG.E.U16 desc[UR36][R2.64], RZ ;  /* 0x000000ff02007986 */ /* 0x000fe2000c101524 */
[----:B------:R-:W-:Y:S05]  /*e0c0*/  EXIT ;  /* 0x000000000000794d */ /* 0x000fea0003800000 */
.L_x_5723:
        /* <DEDUP_REMOVED lines=10> */
.L_x_5730:
[----:B------:R-:W-:Y:S01]  /*e170*/  STG.E.U8 desc[UR36][R2.64], RZ ;  /* 0x000000ff02007986 */ /* 0x000fe2000c101124 */
[----:B------:R-:W-:Y:S05]  /*e180*/  EXIT ;  /* 0x000000000000794d */ /* 0x000fea0003800000 */
.L_x_5729:
[----:B------:R-:W-:Y:S01]  /*e190*/  STG.E.U8 desc[UR36][R2.64], RZ ;  /* 0x000000ff02007986 */ /* 0x000fe2000c101124 */
[----:B------:R-:W-:Y:S05]  /*e1a0*/  EXIT ;  /* 0x000000000000794d */ /* 0x000fea0003800000 */
.L_x_5728:
[----:B------:R-:W-:-:S13]  /*e1b0*/  ISETP.NE.AND P0, PT, R0, 0x1c, PT ;  /* 0x0000001c0000780c */ /* 0x000fda0003f05270 */
[----:B------:R-:W-:Y:S05]  /*e1c0*/  @!P0 BRA `(.L_x_5731) ;  /* 0x0000000000608947 */ /* 0x000fea0003800000 */
[----:B------:R-:W-:-:S13]  /*e1d0*/  ISETP.NE.AND P0, PT, R0, 0x1d, PT ;  /* 0x0000001d0000780c */ /* 0x000fda0003f05270 */
[----:B------:R-:W-:Y:S05]  /*e1e0*/  @!P0 BRA `(.L_x_5732) ;  /* 0x0000000000508947 */ /* 0x000fea0003800000 */
[----:B------:R-:W-:-:S13]  /*e1f0*/  ISETP.NE.AND P0, PT, R0, 0x2c, PT ;  /* 0x0000002c0000780c */ /* 0x000fda0003f05270 */
[----:B------:R0:W-:Y:S01]  /*e200*/  @!P0 STG.E.U8 desc[UR36][R2.64], RZ ;  /* 0x000000ff02008986 */ /* 0x0001e2000c101124 */
[----:B------:R-:W-:Y:S05]  /*e210*/  @!P0 EXIT ;  /* 0x000000000000894d */ /* 0x000fea0003800000 */
.L_x_5716:
[----:B------:R-:W-:Y:S01]  /*e220*/  MOV R0, 0x100 ;  /* 0x0000010000007802 */ /* 0x000fe20000000f00 */
[----:B------:R-:W1:Y:S01]  /*e230*/  LDCU.64 UR4, c[0x4][0xf0] ;  /* 0x01001e00ff0477ac */ /* 0x000e620008000a00 */
[----:B------:R-:W-:Y:S02]  /*e240*/  IMAD.MOV.U32 R8, RZ, RZ, 0x65 ;  /* 0x00000065ff087424 */ /* 0x000fe400078e00ff */
[----:B0-----:R0:W2:Y:S01]  /*e250*/  LDC.64 R2, c[0x4][R0] ;  /* 0x0100000000027b82 */ /* 0x0010a20000000a00 */
        /* <DEDUP_REMOVED lines=12> */
.L_x_5733:
[----:B------:R-:W-:Y:S05]  /*e320*/  EXIT ;  /* 0x000000000000794d */ /* 0x000fea0003800000 */
.L_x_5732:
[----:B------:R-:W-:Y:S01]  /*e330*/  STG.E.64 desc[UR36][R2.64], RZ ;  /* 0x000000ff02007986 */ /* 0x000fe2000c101b24 */
[----:B------:R-:W-:Y:S05]  /*e340*/  EXIT ;  /* 0x000000000000794d */ /* 0x000fea0003800000 */
.L_x_5731:
[----:B------:R-:W-:Y:S01]  /*e350*/  STG.E desc[UR36][R2.64], RZ ;  /* 0x000000ff02007986 */ /* 0x000fe2000c101924 */
[----:B------:R-:W-:Y:S05]  /*e360*/  EXIT ;  /* 0x000000000000794d */ /* 0x000fea0003800000 */
.L_x_5734:
        /* <DEDUP_REMOVED lines=9> */
.L_x_19027:


//--------------------- .text._ZN2at6native18elementwise_kernelILi128ELi2EZNS0_22gpu_kernel_impl_nocastIZZNS0_73_GLOBAL__N__c8866d80_35_SparseBinaryOpIntersectionKernel_cu_b2145a98_327142_sparse_binary_op_intersection_kernel_implINS3_18CUDAKernelLauncherENS3_36CUDAValueSelectionIntersectionKernelINS3_9LhsProjOpEEElLl0EEEvRNS_6TensorERKS9_SC_RKSt6vectorIlSaIlEERKSt8optionalIS9_ESL_bbENKUlvE3_clEvEUllE_EEvRNS_18TensorIteratorBaseERKT_EUliE_EEviT1_ --------------------------
	.section	.text._ZN2at6native18elementwise_kernelILi128ELi2EZNS0_22gpu_kernel_impl_nocastIZZNS0_73_GLOBAL__N__c8866d80_35_SparseBinaryOpIntersectionKernel_cu_b2145a98_327142_sparse_binary_op_intersection_kernel_implINS3_18CUDAKernelLauncherENS3_36CUDAValueSelectionIntersectionKernelINS3_9LhsProjOpEEElLl0EEEvRNS_6TensorERKS9_SC_RKSt6vectorIlSaIlEERKSt8optionalIS9_ESL_bbENKUlvE3_clEvEUllE_EEvRNS_18TensorIteratorBaseERKT_EUliE_EEviT1_,"ax",@progbits
	.align	128
        .global         _ZN2at6native18elementwise_kernelILi128ELi2EZNS0_22gpu_kernel_impl_nocastIZZNS0_73_GLOBAL__N__c8866d80_35_SparseBinaryOpIntersectionKernel_cu_b2145a98_327142_sparse_binary_op_intersection_kernel_implINS3_18CUDAKernelLauncherENS3_36CUDAValueSelectionIntersectionKernelINS3_9LhsProjOpEEElLl0EEEvRNS_6TensorERKS9_SC_RKSt6vectorIlSaIlEERKSt8optionalIS9_ESL_bbENKUlvE3_clEvEUllE_EEvRNS_18TensorIteratorBaseERKT_EUliE_EEviT1_
        .type           _ZN2at6native18elementwise_kernelILi128ELi2EZNS0_22gpu_kernel_impl_nocastIZZNS0_73_GLOBAL__N__c8866d80_35_SparseBinaryOpIntersectionKernel_cu_b2145a98_327142_sparse_binary_op_intersection_kernel_implINS3_18CUDAKernelLauncherENS3_36CUDAValueSelectionIntersectionKernelINS3_9LhsProjOpEEElLl0EEEvRNS_6TensorERKS9_SC_RKSt6vectorIlSaIlEERKSt8optionalIS9_ESL_bbENKUlvE3_clEvEUllE_EEvRNS_18TensorIteratorBaseERKT_EUliE_EEviT1_,@function
        .size           _ZN2at6native18elementwise_kernelILi128ELi2EZNS0_22gpu_kernel_impl_nocastIZZNS0_73_GLOBAL__N__c8866d80_35_SparseBinaryOpIntersectionKernel_cu_b2145a98_327142_sparse_binary_op_intersection_kernel_implINS3_18CUDAKernelLauncherENS3_36CUDAValueSelectionIntersectionKernelINS3_9LhsProjOpEEElLl0EEEvRNS_6TensorERKS9_SC_RKSt6vectorIlSaIlEERKSt8optionalIS9_ESL_bbENKUlvE3_clEvEUllE_EEvRNS_18TensorIteratorBaseERKT_EUliE_EEviT1_,(.L_x_19028 - _ZN2at6native18elementwise_kernelILi128ELi2EZNS0_22gpu_kernel_impl_nocastIZZNS0_73_GLOBAL__N__c8866d80_35_SparseBinaryOpIntersectionKernel_cu_b2145a98_327142_sparse_binary_op_intersection_kernel_implINS3_18CUDAKernelLauncherENS3_36CUDAValueSelectionIntersectionKernelINS3_9LhsProjOpEEElLl0EEEvRNS_6TensorERKS9_SC_RKSt6vectorIlSaIlEERKSt8optionalIS9_ESL_bbENKUlvE3_clEvEUllE_EEvRNS_18TensorIteratorBaseERKT_EUliE_EEviT1_)
        .other          _ZN2at6native18elementwise_kernelILi128ELi2EZNS0_22gpu_kernel_impl_nocastIZZNS0_73_GLOBAL__N__c8866d80_35_SparseBinaryOpIntersectionKernel_cu_b2145a98_327142_sparse_binary_op_intersection_kernel_implINS3_18CUDAKernelLauncherENS3_36CUDAValueSelectionIntersectionKernelINS3_9LhsProjOpEEElLl0EEEvRNS_6TensorERKS9_SC_RKSt6vectorIlSaIlEERKSt8optionalIS9_ESL_bbENKUlvE3_clEvEUllE_EEvRNS_18TensorIteratorBaseERKT_EUliE_EEviT1_,@"STO_CUDA_ENTRY STV_DEFAULT"
_ZN2at6native18elementwise_kernelILi128ELi2EZNS0_22gpu_kernel_impl_nocastIZZNS0_73_GLOBAL__N__c8866d80_35_SparseBinaryOpIntersectionKernel_cu_b2145a98_327142_sparse_binary_op_intersection_kernel_implINS3_18CUDAKernelLauncherENS3_36CUDAValueSelectionIntersectionKernelINS3_9LhsProjOpEEElLl0EEEvRNS_6TensorERKS9_SC_RKSt6vectorIlSaIlEERKSt8optionalIS9_ESL_bbENKUlvE3_clEvEUllE_EEvRNS_18TensorIteratorBaseERKT_EUliE_EEviT1_:
.text._ZN2at6native18elementwise_kernelILi128ELi2EZNS0_22gpu_kernel_impl_nocastIZZNS0_73_GLOBAL__N__c8866d80_35_SparseBinaryOpIntersectionKernel_cu_b2145a98_327142_sparse_binary_op_intersection_kernel_implINS3_18CUDAKernelLauncherENS3_36CUDAValueSelectionIntersectionKernelINS3_9LhsProjOpEEElLl0EEEvRNS_6TensorERKS9_SC_RKSt6vectorIlSaIlEERKSt8optionalIS9_ESL_bbENKUlvE3_clEvEUllE_EEvRNS_18TensorIteratorBaseERKT_EUliE_EEviT1_:
[----:B------:R-:W-:Y:S08]  /*0000*/  LDC R1, c[0x0][0x37c] ;  /* 0x0000df00ff017b82 */ /* 0x000ff00000000800 */
[----:B------:R-:W0:Y:S01]  /*0010*/  LDC R6, c[0x0][0x388] ;  /* 0x0000e200ff067b82 */ /* 0x000e220000000800 */
[----:B------:R-:W1:Y:S01]  /*0020*/  S2R R5, SR_TID.X ;  /* 0x0000000000057919 */ /* 0x000e620000002100 */
[----:B------:R-:W2:Y:S01]  /*0030*/  LDCU.64 UR10, c[0x0][0x5c0] ;  /* 0x0000b800ff0a77ac */ /* 0x000ea20008000a00 */
[----:B------:R-:W3:Y:S05]  /*0040*/  LDCU.64 UR12, c[0x0][0x5c8] ;  /* 0x0000b900ff0c77ac */ /* 0x000eea0008000a00 */
[----:B------:R-:W4:Y:S01]  /*0050*/  S2UR UR4, SR_CTAID.X ;  /* 0x00000000000479c3 */ /* 0x000f220000002500 */
[----:B------:R-:W0:Y:S01]  /*0060*/  LDCU.64 UR14, c[0x0][0x358] ;  /* 0x00006b00ff0e77ac */ /* 0x000e220008000a00 */
[----:B--2---:R-:W-:-:S02]  /*0070*/  IMAD.U32 R0, RZ, RZ, UR10 ;  /* 0x0000000aff007e24 */ /* 0x004fc4000f8e00ff */
[----:B------:R-:W-:Y:S01]  /*0080*/  IMAD.U32 R2, RZ, RZ, UR11 ;  /* 0x0000000bff027e24 */ /* 0x000fe2000f8e00ff */
[----:B0-----:R-:W-:Y:S01]  /*0090*/  ISETP.NE.AND P0, PT, R6, RZ, PT ;  /* 0x000000ff0600720c */ /* 0x001fe20003f05270 */
[----:B---3--:R-:W-:Y:S01]  /*00a0*/  IMAD.U32 R4, RZ, RZ, UR13 ;  /* 0x0000000dff047e24 */ /* 0x008fe2000f8e00ff */
[----:B------:R-:W-:Y:S01]  /*00b0*/  MOV R3, UR12 ;  /* 0x0000000c00037c02 */ /* 0x000fe20008000f00 */
[----:B----4-:R-:W-:-:S06]  /*00c0*/  USHF.L.U32 UR4, UR4, 0x8, URZ ;  /* 0x0000000804047899 */ /* 0x010fcc00080006ff */
[----:B-1----:R-:W-:-:S04]  /*00d0*/  LOP3.LUT R5, R5, UR4, RZ, 0xfc, !PT ;  /* 0x0000000405057c12 */ /* 0x002fc8000f8efcff */
[----:B------:R-:W-:Y:S05]  /*00e0*/  @P0 BRA `(.L_x_5735) ;  /* 0x0000003400a00947 */ /* 0x000fea0003800000 */
[----:B------:R-:W0:Y:S02]  /*00f0*/  LDCU.64 UR4, c[0x0][0x590] ;  /* 0x0000b200ff0477ac */ /* 0x000e240008000a00 */
[----:B0-----:R-:W-:-:S04]  /*0100*/  UISETP.NE.U32.AND UP0, UPT, UR4, URZ, UPT ;  /* 0x000000ff0400728c */ /* 0x001fc8000bf05070 */
[----:B------:R-:W-:-:S09]  /*0110*/  UISETP.NE.AND.EX UP0, UPT, UR5, URZ, UPT, UP0 ;  /* 0x000000ff0500728c */ /* 0x000fd2000bf05300 */
[----:B------:R-:W-:Y:S05]  /*0120*/  BRA.U UP0, `(.L_x_5736) ;  /* 0x0000002900187547 */ /* 0x000fea000b800000 */
[----:B------:R-:W0:Y:S01]  /*0130*/  LDCU.64 UR20, c[0x0][0x598] ;  /* 0x0000b300ff1477ac */ /* 0x000e220008000a00 */
[----:B------:R-:W-:Y:S01]  /*0140*/  BSSY.RECONVERGENT B0, `(.L_x_5737) ;  /* 0x0000149000007945 */ /* 0x000fe20003800200 */
[----:B------:R-:W1:Y:S01]  /*0150*/  LDCU UR22, c[0x0][0x380] ;  /* 0x00007000ff1677ac */ /* 0x000e620008000800 */
[----:B0-----:R-:W-:-:S04]  /*0160*/  UISETP.GT.U32.AND UP0, UPT, UR20, 0x1, UPT ;  /* 0x000000011400788c */ /* 0x001fc8000bf04070 */
[----:B------:R-:W-:Y:S01]  /*0170*/  UISETP.GT.AND.EX UP0, UPT, UR21, URZ, UPT, UP0 ;  /* 0x000000ff1500728c */ /* 0x000fe2000bf04300 */
[----:B-1----:R-:W-:-:S03]  /*0180*/  ISETP.GE.AND P0, PT, R5, UR22, PT ;  /* 0x0000001605007c0c */ /* 0x002fc6000bf06270 */
[----:B------:R-:W-:Y:S02]  /*0190*/  USEL UR8, UR20, 0x1, UP0 ;  /* 0x0000000114087887 */ /* 0x000fe40008000000 */
[----:B------:R-:W-:Y:S02]  /*01a0*/  USEL UR9, UR21, URZ, UP0 ;  /* 0x000000ff15097287 */ /* 0x000fe40008000000 */
[----:B------:R-:W-:Y:S02]  /*01b0*/  ULOP3.LUT UR18, UR8, 0x3, URZ, 0xc0, !UPT ;  /* 0x0000000308127892 */ /* 0x000fe4000f8ec0ff */
[----:B------:R-:W-:Y:S02]  /*01c0*/  ULOP3.LUT UR19, UR8, 0x7, URZ, 0xc0, !UPT ;  /* 0x0000000708137892 */ /* 0x000fe4000f8ec0ff */
[----:B------:R-:W-:-:S04]  /*01d0*/  UIADD3 UR16, UP0, UPT, UR18, -0x1, URZ ;  /* 0xffffffff12107890 */ /* 0x000fc8000ff1e0ff */
[----:B------:R-:W-:Y:S01]  /*01e0*/  UIADD3.X UR17, UPT, UPT, URZ, -0x1, URZ, UP0, !UPT ;  /* 0xffffffffff117890 */ /* 0x000fe200087fe4ff */
[----:B------:R-:W-:Y:S11]  /*01f0*/  @P0 BRA `(.L_x_5738) ;  /* 0x0000001000f40947 */ /* 0x000ff60003800000 */
[----:B------:R-:W0:Y:S02]  /*0200*/  LDC.64 R6, c[0x0][0x588] ;  /* 0x00016200ff067b82 */ /* 0x000e240000000a00 */
[----:B0-----:R-:W5:Y:S01]  /*0210*/  LDG.E.64 R6, desc[UR14][R6.64] ;  /* 0x0000000e06067981 */ /* 0x001f62000c1e1b00 */
[----:B------:R-:W-:Y:S01]  /*0220*/  UISETP.NE.U32.AND UP0, UPT, UR20, URZ, UPT ;  /* 0x000000ff1400728c */ /* 0x000fe2000bf05070 */
[----:B------:R-:W-:Y:S01]  /*0230*/  CS2R R50, SRZ ;  /* 0x0000000000327805 */ /* 0x000fe2000001ff00 */
[----:B------:R-:W-:Y:S02]  /*0240*/  UISETP.GE.U32.AND UP1, UPT, UR20, 0x1, UPT ;  /* 0x000000011400788c */ /* 0x000fe4000bf26070 */
[----:B------:R-:W-:Y:S02]  /*0250*/  UISETP.NE.AND.EX UP0, UPT, UR21, URZ, UPT, UP0 ;  /* 0x000000ff1500728c */ /* 0x000fe4000bf05300 */
[----:B------:R-:W-:-:S04]  /*0260*/  UISETP.GE.AND.EX UP1, UPT, UR21, URZ, UPT, UP1 ;  /* 0x000000ff1500728c */ /* 0x000fc8000bf26310 */
[----:B------:R-:W-:-:S09]  /*0270*/  UPLOP3.LUT UP0, UPT, UP0, UP1, UPT, 0x2f, 0xf2 ;  /* 0x0000000000f2789c */ /* 0x000fd20000702577 */
[----:B------:R-:W-:Y:S05]  /*0280*/  BRA.U UP0, `(.L_x_5739) ;  /* 0x0000000d00587547 */ /* 0x000fea000b800000 */
[----:B------:R-:W0:Y:S01]  /*0290*/  LDCU.64 UR6, c[0x0][0x5a8] ;  /* 0x0000b500ff0677ac */ /* 0x000e220008000a00 */
[----:B------:R-:W1:Y:S01]  /*02a0*/  LDC.64 R8, c[0x0][0x5b8] ;  /* 0x00016e00ff087b82 */ /* 0x000e620000000a00 */
[----:B------:R-:W-:Y:S01]  /*02b0*/  CS2R R50, SRZ ;  /* 0x0000000000327805 */ /* 0x000fe2000001ff00 */
[----:B------:R-:W-:Y:S02]  /*02c0*/  UISETP.GE.U32.AND UP1, UPT, UR20, 0x8, UPT ;  /* 0x000000081400788c */ /* 0x000fe4000bf26070 */
[----:B------:R-:W-:Y:S02]  /*02d0*/  UISETP.NE.U32.AND UP0, UPT, UR19, URZ, UPT ;  /* 0x000000ff1300728c */ /* 0x000fe4000bf05070 */
[----:B------:R-:W-:Y:S01]  /*02e0*/  UISETP.GE.AND.EX UP1, UPT, UR21, URZ, UPT, UP1 ;  /* 0x000000ff1500728c */ /* 0x000fe2000bf26310 */
[----:B------:R-:W-:Y:S01]  /*02f0*/  UMOV UR4, URZ ;  /* 0x000000ff00047c82 */ /* 0x000fe20008000000 */
[----:B------:R-:W-:Y:S01]  /*0300*/  UISETP.NE.AND.EX UP0, UPT, URZ, URZ, UPT, UP0 ;  /* 0x000000ffff00728c */ /* 0x000fe2000bf05300 */
[----:B------:R-:W-:Y:S01]  /*0310*/  UMOV UR5, URZ ;  /* 0x000000ff00057c82 */ /* 0x000fe20008000000 */
[----:B0----5:R-:W-:-:S02]  /*0320*/  IMAD R13, R7, UR6, RZ ;  /* 0x00000006070d7c24 */ /* 0x021fc4000f8e02ff */
[----:B------:R-:W-:-:S04]  /*0330*/  IMAD.WIDE.U32 R10, R6, UR6, RZ ;  /* 0x00000006060a7c25 */ /* 0x000fc8000f8e00ff */
[----:B------:R-:W-:-:S04]  /*0340*/  IMAD R13, R6, UR7, R13 ;  /* 0x00000007060d7c24 */ /* 0x000fc8000f8e020d */
[----:B------:R-:W-:Y:S01]  /*0350*/  IMAD.IADD R13, R11, 0x1, R13 ;  /* 0x000000010b0d7824 */ /* 0x000fe200078e020d */
[----:B------:R-:W-:Y:S06]  /*0360*/  BRA.U !UP1, `(.L_x_5740) ;  /* 0x0000000509687547 */ /* 0x000fec000b800000 */
[----:B------:R-:W0:Y:S01]  /*0370*/  LDC.64 R14, c[0x0][0x5a0] ;  /* 0x00016800ff0e7b82 */ /* 0x000e220000000a00 */
[----:B------:R-:W2:Y:S01]  /*0380*/  LDCU.64 UR6, c[0x0][0x5b0] ;  /* 0x0000b600ff0677ac */ /* 0x000ea20008000a00 */
[----:B-1----:R-:W-:Y:S01]  /*0390*/  SHF.L.U32 R59, R9, 0x3, RZ ;  /* 0x00000003093b7819 */ /* 0x002fe200000006ff */
[C---:B------:R-:W-:Y:S01]  /*03a0*/  IMAD.WIDE.U32 R16, R8.reuse, 0x8, RZ ;  /* 0x0000000808107825 */ /* 0x040fe200078e00ff */
[----:B------:R-:W-:Y:S01]  /*03b0*/  SHF.L.U64.HI R57, R8, 0x6, R9 ;  /* 0x0000000608397819 */ /* 0x000fe20000010209 */
[----:B------:R-:W-:Y:S01]  /*03c0*/  ULOP3.LUT UR4, UR8, 0xfffffff8, URZ, 0xc0, !UPT ;  /* 0xfffffff808047892 */ /* 0x000fe2000f8ec0ff */
[----:B------:R-:W-:Y:S01]  /*03d0*/  CS2R R50, SRZ ;  /* 0x0000000000327805 */ /* 0x000fe2000001ff00 */
[----:B------:R-:W-:Y:S01]  /*03e0*/  ULOP3.LUT UR5, UR9, 0x7fffffff, URZ, 0xc0, !UPT ;  /* 0x7fffffff09057892 */ /* 0x000fe2000f8ec0ff */
[----:B------:R-:W-:Y:S01]  /*03f0*/  IMAD.IADD R59, R17, 0x1, R59 ;  /* 0x00000001113b7824 */ /* 0x000fe200078e023b */
[----:B--2---:R-:W-:-:S04]  /*0400*/  UIADD3 UR6, UP1, UPT, UR6, 0x20, URZ ;  /* 0x0000002006067890 */ /* 0x004fc8000ff3e0ff */
[----:B------:R-:W-:Y:S01]  /*0410*/  UIADD3.X UR7, UPT, UPT, URZ, UR7, URZ, UP1, !UPT ;  /* 0x00000007ff077290 */ /* 0x000fe20008ffe4ff */
[C---:B0-----:R-:W-:Y:S01]  /*0420*/  LEA R55, P0, R10.reuse, R14, 0x3 ;  /* 0x0000000e0a377211 */ /* 0x041fe200078018ff */
[----:B------:R-:W-:Y:S01]  /*0430*/  IMAD.U32 R14, RZ, RZ, UR6 ;  /* 0x00000006ff0e7e24 */ /* 0x000fe2000f8e00ff */
[----:B------:R-:W-:Y:S02]  /*0440*/  UMOV UR6, UR4 ;  /* 0x0000000400067c82 */ /* 0x000fe40008000000 */
[----:B------:R-:W-:Y:S02]  /*0450*/  LEA.HI.X R54, R10, R15, R13, 0x3, P0 ;  /* 0x0000000f0a367211 */ /* 0x000fe400000f1c0d */
[----:B------:R-:W-:Y:S01]  /*0460*/  MOV R15, UR7 ;  /* 0x00000007000f7c02 */ /* 0x000fe20008000f00 */
[----:B------:R-:W-:-:S06]  /*0470*/  UMOV UR7, UR5 ;  /* 0x0000000500077c82 */ /* 0x000fcc0008000000 */
.L_x_5741:
[----:B------:R-:W-:Y:S01]  /*0480*/  IMAD.MOV.U32 R18, RZ, RZ, R55 ;  /* 0x000000ffff127224 */ /* 0x000fe200078e0037 */
[----:B------:R-:W2:Y:S01]  /*0490*/  LDG.E.64 R20, desc[UR14][R14.64+-0x20] ;  /* 0xffffe00e0e147981 */ /* 0x000ea2000c1e1b00 */
[----:B------:R-:W-:Y:S01]  /*04a0*/  IMAD.MOV.U32 R19, RZ, RZ, R54 ;  /* 0x000000ffff137224 */ /* 0x000fe200078e0036 */
[----:B------:R-:W-:Y:S02]  /*04b0*/  IADD3 R22, P0, PT, R55, R16, RZ ;  /* 0x0000001037167210 */ /* 0x000fe40007f1e0ff */
[----:B------:R-:W3:Y:S04]  /*04c0*/  LDG.E.64 R38, desc[UR14][R14.64+-0x18] ;  /* 0xffffe80e0e267981 */ /* 0x000ee8000c1e1b00 */
[----:B------:R-:W2:Y:S01]  /*04d0*/  LDG.E.64 R18, desc[UR14][R18.64] ;  /* 0x0000000e12127981 */ /* 0x000ea2000c1e1b00 */
[----:B------:R-:W-:-:S02]  /*04e0*/  IADD3.X R23, PT, PT, R54, R59, RZ, P0, !PT ;  /* 0x0000003b36177210 */ /* 0x000fc400007fe4ff */
[-C--:B------:R-:W-:Y:S01]  /*04f0*/  IADD3 R24, P0, PT, R22, R16.reuse, RZ ;  /* 0x0000001016187210 */ /* 0x080fe20007f1e0ff */
[----:B------:R-:W4:Y:S04]  /*0500*/  LDG.E.64 R34, desc[UR14][R14.64+-0x10] ;  /* 0xfffff00e0e227981 */ /* 0x000f28000c1e1b00 */
[----:B------:R-:W3:Y:S01]  /*0510*/  LDG.E.64 R40, desc[UR14][R22.64] ;  /* 0x0000000e16287981 */ /* 0x000ee2000c1e1b00 */
[--C-:B------:R-:W-:Y:S01]  /*0520*/  IMAD.X R25, R23, 0x1, R59.reuse, P0 ;  /* 0x0000000117197824 */ /* 0x100fe200000e063b */
[-C--:B------:R-:W-:Y:S02]  /*0530*/  IADD3 R42, P0, PT, R24, R16.reuse, RZ ;  /* 0x00000010182a7210 */ /* 0x080fe40007f1e0ff */
[----:B------:R-:W5:Y:S04]  /*0540*/  LDG.E.64 R30, desc[UR14][R14.64+-0x8] ;  /* 0xfffff80e0e1e7981 */ /* 0x000f68000c1e1b00 */
[----:B------:R-:W4:Y:S01]  /*0550*/  LDG.E.64 R36, desc[UR14][R24.64] ;  /* 0x0000000e18247981 */ /* 0x000f22000c1e1b00 */
[----:B------:R-:W-:Y:S01]  /*0560*/  IMAD.X R43, R25, 0x1, R59, P0 ;  /* 0x00000001192b7824 */ /* 0x000fe200000e063b */
[----:B------:R-:W-:-:S02]  /*0570*/  IADD3 R46, P0, PT, R42, R16, RZ ;  /* 0x000000102a2e7210 */ /* 0x000fc40007f1e0ff */
[----:B------:R-:W5:Y:S04]  /*0580*/  LDG.E.64 R26, desc[UR14][R14.64] ;  /* 0x0000000e0e1a7981 */ /* 0x000f68000c1e1b00 */
[----:B------:R-:W5:Y:S01]  /*0590*/  LDG.E.64 R32, desc[UR14][R42.64] ;  /* 0x0000000e2a207981 */ /* 0x000f62000c1e1b00 */
[----:B------:R-:W-:Y:S02]  /*05a0*/  IADD3.X R47, PT, PT, R43, R59, RZ, P0, !PT ;  /* 0x0000003b2b2f7210 */ /* 0x000fe400007fe4ff */
[-C--:B------:R-:W-:Y:S01]  /*05b0*/  IADD3 R60, P0, PT, R46, R16.reuse, RZ ;  /* 0x000000102e3c7210 */ /* 0x080fe20007f1e0ff */
[----:B------:R-:W5:Y:S04]  /*05c0*/  LDG.E.64 R22, desc[UR14][R14.64+0x8] ;  /* 0x0000080e0e167981 */ /* 0x000f68000c1e1b00 */
[----:B------:R-:W5:Y:S01]  /*05d0*/  LDG.E.64 R28, desc[UR14][R46.64] ;  /* 0x0000000e2e1c7981 */ /* 0x000f62000c1e1b00 */
[----:B------:R-:W-:Y:S01]  /*05e0*/  IMAD.X R61, R47, 0x1, R59, P0 ;  /* 0x000000012f3d7824 */ /* 0x000fe200000e063b */
[----:B------:R-:W-:-:S02]  /*05f0*/  IADD3 R52, P0, PT, R60, R16, RZ ;  /* 0x000000103c347210 */ /* 0x000fc40007f1e0ff */
[----:B------:R-:W5:Y:S04]  /*0600*/  LDG.E.64 R42, desc[UR14][R14.64+0x10] ;  /* 0x0000100e0e2a7981 */ /* 0x000f68000c1e1b00 */
[----:B------:R-:W5:Y:S01]  /*0610*/  LDG.E.64 R24, desc[UR14][R60.64] ;  /* 0x0000000e3c187981 */ /* 0x000f62000c1e1b00 */
[----:B------:R-:W-:Y:S01]  /*0620*/  IMAD.X R53, R61, 0x1, R59, P0 ;  /* 0x000000013d357824 */ /* 0x000fe200000e063b */
[----:B------:R-:W-:Y:S02]  /*0630*/  IADD3 R48, P0, PT, R52, R16, RZ ;  /* 0x0000001034307210 */ /* 0x000fe40007f1e0ff */
[----:B------:R0:W5:Y:S04]  /*0640*/  LDG.E.64 R46, desc[UR14][R14.64+0x18] ;  /* 0x0000180e0e2e7981 */ /* 0x000168000c1e1b00 */
[----:B------:R-:W5:Y:S01]  /*0650*/  LDG.E.64 R44, desc[UR14][R52.64] ;  /* 0x0000000e342c7981 */ /* 0x000f62000c1e1b00 */
[----:B------:R-:W-:-:S06]  /*0660*/  IADD3.X R49, PT, PT, R53, R59, RZ, P0, !PT ;  /* 0x0000003b35317210 */ /* 0x000fcc00007fe4ff */
[----:B------:R-:W5:Y:S01]  /*0670*/  LDG.E.64 R48, desc[UR14][R48.64] ;  /* 0x0000000e30307981 */ /* 0x000f62000c1e1b00 */
[----:B------:R-:W-:-:S04]  /*0680*/  UIADD3 UR6, UP1, UPT, UR6, -0x8, URZ ;  /* 0xfffffff806067890 */ /* 0x000fc8000ff3e0ff */
[----:B------:R-:W-:Y:S02]  /*0690*/  UIADD3.X UR7, UPT, UPT, UR7, -0x1, URZ, UP1, !UPT ;  /* 0xffffffff07077890 */ /* 0x000fe40008ffe4ff */
[----:B------:R-:W-:-:S04]  /*06a0*/  UISETP.NE.U32.AND UP1, UPT, UR6, URZ, UPT ;  /* 0x000000ff0600728c */ /* 0x000fc8000bf25070 */
[----:B------:R-:W-:Y:S01]  /*06b0*/  UISETP.NE.AND.EX UP1, UPT, UR7, URZ, UPT, UP1 ;  /* 0x000000ff0700728c */ /* 0x000fe2000bf25310 */
        /* <DEDUP_REMOVED lines=14> */
[----:B------:R-:W-:-:S05]  /*07a0*/  IMAD.WIDE.U32 R34, R34, R36, R38 ;  /* 0x0000002422227225 */ /* 0x000fca00078e0026 */
[----:B------:R-:W-:Y:S01]  /*07b0*/  IADD3 R35, PT, PT, R35, R19, RZ ;  /* 0x0000001323237210 */ /* 0x000fe20007ffe0ff */
[----:B-----5:R-:W-:-:S04]  /*07c0*/  IMAD R19, R33, R30, RZ ;  /* 0x0000001e21137224 */ /* 0x020fc800078e02ff */
[-C--:B------:R-:W-:Y:S02]  /*07d0*/  IMAD R19, R31, R32.reuse, R19 ;  /* 0x000000201f137224 */ /* 0x080fe400078e0213 */
[----:B------:R-:W-:-:S04]  /*07e0*/  IMAD.WIDE.U32 R30, R30, R32, R34 ;  /* 0x000000201e1e7225 */ /* 0x000fc800078e0022 */
[----:B------:R-:W-:Y:S02]  /*07f0*/  IMAD.IADD R31, R31, 0x1, R19 ;  /* 0x000000011f1f7824 */ /* 0x000fe400078e0213 */
[----:B------:R-:W-:-:S04]  /*0800*/  IMAD R19, R29, R26, RZ ;  /* 0x0000001a1d137224 */ /* 0x000fc800078e02ff */
[-C--:B------:R-:W-:Y:S02]  /*0810*/  IMAD R19, R27, R28.reuse, R19 ;  /* 0x0000001c1b137224 */ /* 0x080fe400078e0213 */
[----:B------:R-:W-:-:S04]  /*0820*/  IMAD.WIDE.U32 R26, R26, R28, R30 ;  /* 0x0000001c1a1a7225 */ /* 0x000fc800078e001e */
[----:B------:R-:W-:Y:S02]  /*0830*/  IMAD.IADD R27, R27, 0x1, R19 ;  /* 0x000000011b1b7824 */ /* 0x000fe400078e0213 */
[----:B------:R-:W-:-:S04]  /*0840*/  IMAD R19, R25, R22, RZ ;  /* 0x0000001619137224 */ /* 0x000fc800078e02ff */
[-C--:B------:R-:W-:Y:S02]  /*0850*/  IMAD R19, R23, R24.reuse, R19 ;  /* 0x0000001817137224 */ /* 0x080fe400078e0213 */
[----:B------:R-:W-:-:S05]  /*0860*/  IMAD.WIDE.U32 R22, R22, R24, R26 ;  /* 0x0000001816167225 */ /* 0x000fca00078e001a */
        /* <DEDUP_REMOVED lines=9> */
[----:B------:R-:W-:Y:S06]  /*0900*/  BRA.U UP1, `(.L_x_5741) ;  /* 0xfffffff901dc7547 */ /* 0x000fec000b83ffff */
.L_x_5740:
[----:B------:R-:W-:Y:S05]  /*0910*/  BRA.U !UP0, `(.L_x_5739) ;  /* 0x0000000508b47547 */ /* 0x000fea000b800000 */
[----:B------:R-:W-:Y:S02]  /*0920*/  UISETP.GE.U32.AND UP1, UPT, UR19, 0x4, UPT ;  /* 0x000000041300788c */ /* 0x000fe4000bf26070 */
[----:B------:R-:W-:Y:S02]  /*0930*/  UISETP.NE.U32.AND UP0, UPT, UR18, URZ, UPT ;  /* 0x000000ff1200728c */ /* 0x000fe4000bf05070 */
[----:B------:R-:W-:Y:S02]  /*0940*/  UISETP.GE.U32.AND.EX UP1, UPT, URZ, URZ, UPT, UP1 ;  /* 0x000000ffff00728c */ /* 0x000fe4000bf26110 */
[----:B------:R-:W-:-:S07]  /*0950*/  UISETP.NE.AND.EX UP0, UPT, URZ, URZ, UPT, UP0 ;  /* 0x000000ffff00728c */ /* 0x000fce000bf05300 */
[----:B------:R-:W-:Y:S05]  /*0960*/  BRA.U !UP1, `(.L_x_5742) ;  /* 0x0000000109bc7547 */ /* 0x000fea000b800000 */
[----:B------:R-:W0:Y:S01]  /*0970*/  LDCU.64 UR6, c[0x0][0x5b0] ;  /* 0x0000b600ff0677ac */ /* 0x000e220008000a00 */
[----:B------:R-:W2:Y:S01]  /*0980*/  LDC.64 R22, c[0x0][0x5a0] ;  /* 0x00016800ff167b82 */ /* 0x000ea20000000a00 */
[C---:B-1----:R-:W-:Y:S01]  /*0990*/  IMAD R16, R8.reuse, UR5, RZ ;  /* 0x0000000508107c24 */ /* 0x042fe2000f8e02ff */
[C---:B------:R-:W-:Y:S01]  /*09a0*/  SHF.L.U32 R25, R8.reuse, 0x3, RZ ;  /* 0x0000000308197819 */ /* 0x040fe200000006ff */
[----:B------:R-:W-:Y:S01]  /*09b0*/  IMAD.MOV.U32 R12, RZ, RZ, R10 ;  /* 0x000000ffff0c7224 */ /* 0x000fe200078e000a */
[C---:B------:R-:W-:Y:S01]  /*09c0*/  SHF.L.U64.HI R37, R8.reuse, 0x3, R9 ;  /* 0x0000000308257819 */ /* 0x040fe20000010209 */
[----:B------:R-:W-:Y:S02]  /*09d0*/  IMAD R17, R9, UR4, R16 ;  /* 0x0000000409117c24 */ /* 0x000fe4000f8e0210 */
[----:B------:R-:W-:-:S05]  /*09e0*/  IMAD.WIDE.U32 R14, R8, UR4, R12 ;  /* 0x00000004080e7c25 */ /* 0x000fca000f8e000c */
[----:B------:R-:W-:Y:S01]  /*09f0*/  IADD3 R15, PT, PT, R15, R17, RZ ;  /* 0x000000110f0f7210 */ /* 0x000fe20007ffe0ff */
[----:B0-----:R-:W-:-:S04]  /*0a00*/  ULEA UR6, UP1, UR4, UR6, 0x3 ;  /* 0x0000000604067291 */ /* 0x001fc8000f8218ff */
[----:B------:R-:W-:Y:S02]  /*0a10*/  ULEA.HI.X UR7, UR4, UR7, UR5, 0x3, UP1 ;  /* 0x0000000704077291 */ /* 0x000fe400088f1c05 */
[----:B------:R-:W-:Y:S01]  /*0a20*/  IMAD.U32 R26, RZ, RZ, UR6 ;  /* 0x00000006ff1a7e24 */ /* 0x000fe2000f8e00ff */
[----:B--2---:R-:W-:-:S03]  /*0a30*/  LEA R22, P0, R14, R22, 0x3 ;  /* 0x000000160e167211 */ /* 0x004fc600078018ff */
[----:B------:R-:W-:Y:S01]  /*0a40*/  IMAD.U32 R27, RZ, RZ, UR7 ;  /* 0x00000007ff1b7e24 */ /* 0x000fe2000f8e00ff */
[----:B------:R-:W-:Y:S02]  /*0a50*/  LEA.HI.X R23, R14, R23, R15, 0x3, P0 ;  /* 0x000000170e177211 */ /* 0x000fe400000f1c0f */
[----:B------:R-:W-:Y:S02]  /*0a60*/  IADD3 R32, P0, PT, R25, R22, RZ ;  /* 0x0000001619207210 */ /* 0x000fe40007f1e0ff */
[----:B------:R-:W2:Y:S04]  /*0a70*/  LDG.E.64 R28, desc[UR14][R26.64] ;  /* 0x0000000e1a1c7981 */ /* 0x000ea8000c1e1b00 */
[----:B------:R-:W2:Y:S01]  /*0a80*/  LDG.E.64 R30, desc[UR14][R22.64] ;  /* 0x0000000e161e7981 */ /* 0x000ea2000c1e1b00 */
[----:B------:R-:W-:Y:S01]  /*0a90*/  IMAD.X R33, R37, 0x1, R23, P0 ;  /* 0x0000000125217824 */ /* 0x000fe200000e0617 */
[----:B------:R-:W-:-:S02]  /*0aa0*/  IADD3 R34, P0, PT, R32, R25, RZ ;  /* 0x0000001920227210 */ /* 0x000fc40007f1e0ff */
[----:B------:R-:W3:Y:S04]  /*0ab0*/  LDG.E.64 R18, desc[UR14][R26.64+0x8] ;  /* 0x0000080e1a127981 */ /* 0x000ee8000c1e1b00 */
[----:B------:R0:W3:Y:S01]  /*0ac0*/  LDG.E.64 R20, desc[UR14][R32.64] ;  /* 0x0000000e20147981 */ /* 0x0000e2000c1e1b00 */
[----:B------:R-:W-:Y:S01]  /*0ad0*/  IMAD.X R35, R33, 0x1, R37, P0 ;  /* 0x0000000121237824 */ /* 0x000fe200000e0625 */
[----:B------:R-:W-:Y:S02]  /*0ae0*/  IADD3 R24, P0, PT, R34, R25, RZ ;  /* 0x0000001922187210 */ /* 0x000fe40007f1e0ff */
[----:B------:R-:W4:Y:S04]  /*0af0*/  LDG.E.64 R14, desc[UR14][R26.64+0x10] ;  /* 0x0000100e1a0e7981 */ /* 0x000f28000c1e1b00 */
[----:B------:R-:W4:Y:S01]  /*0b00*/  LDG.E.64 R16, desc[UR14][R34.64] ;  /* 0x0000000e22107981 */ /* 0x000f22000c1e1b00 */
[----:B------:R-:W-:-:S03]  /*0b10*/  IADD3.X R25, PT, PT, R35, R37, RZ, P0, !PT ;  /* 0x0000002523197210 */ /* 0x000fc600007fe4ff */
[----:B------:R-:W5:Y:S04]  /*0b20*/  LDG.E.64 R22, desc[UR14][R26.64+0x18] ;  /* 0x0000180e1a167981 */ /* 0x000f68000c1e1b00 */
[----:B------:R-:W5:Y:S01]  /*0b30*/  LDG.E.64 R24, desc[UR14][R24.64] ;  /* 0x0000000e18187981 */ /* 0x000f62000c1e1b00 */
[----:B------:R-:W-:-:S04]  /*0b40*/  UIADD3 UR4, UP1, UPT, UR4, 0x4, URZ ;  /* 0x0000000404047890 */ /* 0x000fc8000ff3e0ff */
[----:B------:R-:W-:Y:S01]  /*0b50*/  UIADD3.X UR5, UPT, UPT, URZ, UR5, URZ, UP1, !UPT ;  /* 0x00000005ff057290 */ /* 0x000fe20008ffe4ff */
[----:B--2---:R-:W-:Y:S02]  /*0b60*/  IMAD R31, R31, R28, RZ ;  /* 0x0000001c1f1f7224 */ /* 0x004fe400078e02ff */
[----:B0-----:R-:W-:-:S04]  /*0b70*/  IMAD.WIDE.U32 R32, R28, R30, R50 ;  /* 0x0000001e1c207225 */ /* 0x001fc800078e0032 */
        /* <DEDUP_REMOVED lines=14> */
.L_x_5742:
[----:B------:R-:W-:Y:S05]  /*0c60*/  BRA.U !UP0, `(.L_x_5739) ;  /* 0x0000000108e07547 */ /* 0x000fea000b800000 */
[----:B------:R-:W-:Y:S02]  /*0c70*/  UISETP.NE.U32.AND UP1, UPT, UR16, URZ, UPT ;  /* 0x000000ff1000728c */ /* 0x000fe4000bf25070 */
[----:B------:R-:W-:Y:S02]  /*0c80*/  ULOP3.LUT UR6, UR8, 0x1, URZ, 0xc0, !UPT ;  /* 0x0000000108067892 */ /* 0x000fe4000f8ec0ff */
[----:B------:R-:W-:Y:S02]  /*0c90*/  UISETP.NE.AND.EX UP1, UPT, UR17, URZ, UPT, UP1 ;  /* 0x000000ff1100728c */ /* 0x000fe4000bf25310 */
[----:B------:R-:W-:-:S04]  /*0ca0*/  UISETP.NE.U32.AND UP0, UPT, UR6, 0x1, UPT ;  /* 0x000000010600788c */ /* 0x000fc8000bf05070 */
[----:B------:R-:W-:-:S03]  /*0cb0*/  UISETP.NE.U32.AND.EX UP0, UPT, URZ, URZ, UPT, UP0 ;  /* 0x000000ffff00728c */ /* 0x000fc6000bf05100 */
[----:B------:R-:W-:Y:S08]  /*0cc0*/  BRA.U !UP1, `(.L_x_5743) ;  /* 0x0000000109787547 */ /* 0x000ff0000b800000 */
[----:B------:R-:W0:Y:S01]  /*0cd0*/  LDCU.64 UR6, c[0x0][0x5b0] ;  /* 0x0000b600ff0677ac */ /* 0x000e220008000a00 */
[----:B------:R-:W2:Y:S01]  /*0ce0*/  LDC.64 R20, c[0x0][0x5a0] ;  /* 0x00016800ff147b82 */ /* 0x000ea20000000a00 */
[----:B------:R-:W-:Y:S01]  /*0cf0*/  MOV R15, R13 ;  /* 0x0000000d000f7202 */ /* 0x000fe20000000f00 */
[C---:B-1----:R-:W-:Y:S02]  /*0d00*/  IMAD R16, R8.reuse, UR5, RZ ;  /* 0x0000000508107c24 */ /* 0x042fe4000f8e02ff */
[----:B------:R-:W-:Y:S02]  /*0d10*/  IMAD.MOV.U32 R14, RZ, RZ, R10 ;  /* 0x000000ffff0e7224 */ /* 0x000fe400078e000a */
[----:B------:R-:W-:Y:S02]  /*0d20*/  IMAD R17, R9, UR4, R16 ;  /* 0x0000000409117c24 */ /* 0x000fe4000f8e0210 */
[----:B------:R-:W-:-:S04]  /*0d30*/  IMAD.WIDE.U32 R14, R8, UR4, R14 ;  /* 0x00000004080e7c25 */ /* 0x000fc8000f8e000e */
[----:B------:R-:W-:Y:S01]  /*0d40*/  IMAD.IADD R15, R15, 0x1, R17 ;  /* 0x000000010f0f7824 */ /* 0x000fe200078e0211 */
[----:B0-----:R-:W-:-:S04]  /*0d50*/  ULEA UR6, UP1, UR4, UR6, 0x3 ;  /* 0x0000000604067291 */ /* 0x001fc8000f8218ff */
[----:B------:R-:W-:Y:S02]  /*0d60*/  ULEA.HI.X UR7, UR4, UR7, UR5, 0x3, UP1 ;  /* 0x0000000704077291 */ /* 0x000fe400088f1c05 */
[----:B------:R-:W-:Y:S01]  /*0d70*/  IMAD.U32 R16, RZ, RZ, UR6 ;  /* 0x00000006ff107e24 */ /* 0x000fe2000f8e00ff */
[----:B--2---:R-:W-:-:S03]  /*0d80*/  LEA R20, P0, R14, R20, 0x3 ;  /* 0x000000140e147211 */ /* 0x004fc600078018ff */
[----:B------:R-:W-:Y:S02]  /*0d90*/  MOV R17, UR7 ;  /* 0x0000000700117c02 */ /* 0x000fe40008000f00 */
[----:B------:R-:W-:Y:S02]  /*0da0*/  LEA.HI.X R21, R14, R21, R15, 0x3, P0 ;  /* 0x000000150e157211 */ /* 0x000fe400000f1c0f */
[C---:B------:R-:W-:Y:S01]  /*0db0*/  LEA R14, P0, R8.reuse, R20, 0x3 ;  /* 0x00000014080e7211 */ /* 0x040fe200078018ff */
[----:B------:R-:W2:Y:S04]  /*0dc0*/  LDG.E.64 R18, desc[UR14][R16.64] ;  /* 0x0000000e10127981 */ /* 0x000ea8000c1e1b00 */
[----:B------:R-:W2:Y:S01]  /*0dd0*/  LDG.E.64 R22, desc[UR14][R20.64] ;  /* 0x0000000e14167981 */ /* 0x000ea2000c1e1b00 */
[----:B------:R-:W-:-:S03]  /*0de0*/  LEA.HI.X R15, R8, R21, R9, 0x3, P0 ;  /* 0x00000015080f7211 */ /* 0x000fc600000f1c09 */
[----:B------:R-:W3:Y:S04]  /*0df0*/  LDG.E.64 R24, desc[UR14][R16.64+0x8] ;  /* 0x0000080e10187981 */ /* 0x000ee8000c1e1b00 */
[----:B------:R-:W3:Y:S01]  /*0e00*/  LDG.E.64 R14, desc[UR14][R14.64] ;  /* 0x0000000e0e0e7981 */ /* 0x000ee2000c1e1b00 */
[----:B------:R-:W-:-:S04]  /*0e10*/  UIADD3 UR4, UP1, UPT, UR4, 0x2, URZ ;  /* 0x0000000204047890 */ /* 0x000fc8000ff3e0ff */
[----:B------:R-:W-:Y:S01]  /*0e20*/  UIADD3.X UR5, UPT, UPT, URZ, UR5, URZ, UP1, !UPT ;  /* 0x00000005ff057290 */ /* 0x000fe20008ffe4ff */
        /* <DEDUP_REMOVED lines=8> */
.L_x_5743:
[----:B------:R-:W-:Y:S05]  /*0eb0*/  BRA.U UP0, `(.L_x_5739) ;  /* 0x00000001004c7547 */ /* 0x000fea000b800000 */
[----:B------:R-:W0:Y:S01]  /*0ec0*/  LDCU.64 UR6, c[0x0][0x5b0] ;  /* 0x0000b600ff0677ac */ /* 0x000e220008000a00 */
[----:B------:R-:W2:Y:S01]  /*0ed0*/  LDC.64 R14, c[0x0][0x5a0] ;  /* 0x00016800ff0e7b82 */ /* 0x000ea20000000a00 */
[----:B------:R-:W-:Y:S01]  /*0ee0*/  MOV R11, R13 ;  /* 0x0000000d000b7202 */ /* 0x000fe20000000f00 */
[C---:B-1----:R-:W-:Y:S02]  /*0ef0*/  IMAD R12, R8.reuse, UR5, RZ ;  /* 0x00000005080c7c24 */ /* 0x042fe4000f8e02ff */
[----:B------:R-:W-:-:S04]  /*0f00*/  IMAD.WIDE.U32 R10, R8, UR4, R10 ;  /* 0x00000004080a7c25 */ /* 0x000fc8000f8e000a */
[----:B------:R-:W-:-:S04]  /*0f10*/  IMAD R9, R9, UR4, R12 ;  /* 0x0000000409097c24 */ /* 0x000fc8000f8e020c */
[----:B------:R-:W-:Y:S01]  /*0f20*/  IMAD.IADD R11, R11, 0x1, R9 ;  /* 0x000000010b0b7824 */ /* 0x000fe200078e0209 */
[----:B0-----:R-:W-:-:S04]  /*0f30*/  ULEA UR6, UP0, UR4, UR6, 0x3 ;  /* 0x0000000604067291 */ /* 0x001fc8000f8018ff */
[----:B------:R-:W-:Y:S02]  /*0f40*/  ULEA.HI.X UR4, UR4, UR7, UR5, 0x3, UP0 ;  /* 0x0000000704047291 */ /* 0x000fe400080f1c05 */
[----:B------:R-:W-:Y:S01]  /*0f50*/  IMAD.U32 R8, RZ, RZ, UR6 ;  /* 0x00000006ff087e24 */ /* 0x000fe2000f8e00ff */
[----:B--2---:R-:W-:-:S03]  /*0f60*/  LEA R12, P0, R10, R14, 0x3 ;  /* 0x0000000e0a0c7211 */ /* 0x004fc600078018ff */
[----:B------:R-:W-:Y:S02]  /*0f70*/  MOV R9, UR4 ;  /* 0x0000000400097c02 */ /* 0x000fe40008000f00 */
[----:B------:R-:W-:-:S04]  /*0f80*/  LEA.HI.X R13, R10, R15, R11, 0x3, P0 ;  /* 0x0000000f0a0d7211 */ /* 0x000fc800000f1c0b */
[----:B------:R-:W2:Y:S04]  /*0f90*/  LDG.E.64 R8, desc[UR14][R8.64] ;  /* 0x0000000e08087981 */ /* 0x000ea8000c1e1b00 */
[----:B------:R-:W2:Y:S02]  /*0fa0*/  LDG.E.64 R10, desc[UR14][R12.64] ;  /* 0x0000000e0c0a7981 */ /* 0x000ea4000c1e1b00 */
[----:B--2---:R-:W-:Y:S02]  /*0fb0*/  IMAD R11, R11, R8, RZ ;  /* 0x000000080b0b7224 */ /* 0x004fe400078e02ff */
[----:B------:R-:W-:-:S04]  /*0fc0*/  IMAD.WIDE.U32 R50, R8, R10, R50 ;  /* 0x0000000a08327225 */ /* 0x000fc800078e0032 */
[----:B------:R-:W-:-:S04]  /*0fd0*/  IMAD R11, R9, R10, R11 ;  /* 0x0000000a090b7224 */ /* 0x000fc800078e020b */
[----:B------:R-:W-:-:S07]  /*0fe0*/  IMAD.IADD R51, R51, 0x1, R11 ;  /* 0x0000000133337824 */ /* 0x000fce00078e020b */
.L_x_5739:
[----:B------:R-:W0:Y:S01]  /*0ff0*/  LDCU.64 UR4, c[0x0][0x5c8] ;  /* 0x0000b900ff0477ac */ /* 0x000e220008000a00 */
[----:B-1----:R-:W1:Y:S01]  /*1000*/  LDC.64 R8, c[0x0][0x580] ;  /* 0x00016000ff087b82 */ /* 0x002e620000000a00 */
[----:B------:R-:W-:Y:S01]  /*1010*/  IMAD.U32 R27, RZ, RZ, UR10 ;  /* 0x0000000aff1b7e24 */ /* 0x000fe2000f8e00ff */
[----:B------:R-:W-:Y:S01]  /*1020*/  MOV R24, UR10 ;  /* 0x0000000a00187c02 */ /* 0x000fe20008000f00 */
[----:B------:R-:W-:Y:S01]  /*1030*/  IMAD.U32 R25, RZ, RZ, UR11 ;  /* 0x0000000bff197e24 */ /* 0x000fe2000f8e00ff */
[----:B------:R-:W2:Y:S01]  /*1040*/  LDCU.64 UR6, c[0x0][0x5c0] ;  /* 0x0000b800ff0677ac */ /* 0x000ea20008000a00 */
[----:B------:R-:W-:Y:S01]  /*1050*/  IMAD.U32 R10, RZ, RZ, UR11 ;  /* 0x0000000bff0a7e24 */ /* 0x000fe2000f8e00ff */
[----:B------:R-:W3:Y:S01]  /*1060*/  LDCU.128 UR24, c[0x0][0x5d0] ;  /* 0x0000ba00ff1877ac */ /* 0x000ee20008000c00 */
[----:B0-----:R-:W-:-:S04]  /*1070*/  UISETP.GE.U32.AND UP0, UPT, UR4, 0x1, UPT ;  /* 0x000000010400788c */ /* 0x001fc8000bf06070 */
[----:B------:R-:W-:-:S09]  /*1080*/  UISETP.GE.AND.EX UP0, UPT, UR5, URZ, UPT, UP0 ;  /* 0x000000ff0500728c */ /* 0x000fd2000bf06300 */
[----:B--23--:R-:W-:Y:S05]  /*1090*/  BRA.U !UP0, `(.L_x_5744) ;  /* 0x0000000108807547 */ /* 0x00cfea000b800000 */
[----:B------:R-:W-:Y:S01]  /*10a0*/  MOV R22, UR12 ;  /* 0x0000000c00167c02 */ /* 0x000fe20008000f00 */
[----:B------:R-:W-:Y:S01]  /*10b0*/  IMAD.U32 R23, RZ, RZ, UR13 ;  /* 0x0000000dff177e24 */ /* 0x000fe2000f8e00ff */
[----:B------:R-:W-:Y:S01]  /*10c0*/  MOV R20, UR11 ;  /* 0x0000000b00147c02 */ /* 0x000fe20008000f00 */
[----:B------:R-:W-:Y:S02]  /*10d0*/  IMAD.U32 R21, RZ, RZ, UR10 ;  /* 0x0000000aff157e24 */ /* 0x000fe4000f8e00ff */
[----:B------:R-:W-:Y:S02]  /*10e0*/  IMAD.U32 R27, RZ, RZ, UR10 ;  /* 0x0000000aff1b7e24 */ /* 0x000fe4000f8e00ff */
[----:B------:R-:W-:-:S07]  /*10f0*/  IMAD.U32 R10, RZ, RZ, UR11 ;  /* 0x0000000bff0a7e24 */ /* 0x000fce000f8e00ff */
.L_x_5745:
[--C-:B------:R-:W-:Y:S02]  /*1100*/  SHF.R.U64 R18, R22, 0x1, R23.reuse ;  /* 0x0000000116127819 */ /* 0x100fe40000001217 */
[----:B------:R-:W-:Y:S02]  /*1110*/  SHF.R.U32.HI R19, RZ, 0x1, R23 ;  /* 0x00000001ff137819 */ /* 0x000fe40000011617 */
[C---:B------:R-:W-:Y:S02]  /*1120*/  SHF.L.U32 R16, R18.reuse, 0x3, RZ ;  /* 0x0000000312107819 */ /* 0x040fe400000006ff */
[----:B------:R-:W-:Y:S02]  /*1130*/  SHF.L.U64.HI R17, R18, 0x3, R19 ;  /* 0x0000000312117819 */ /* 0x000fe40000010213 */
[----:B------:R-:W-:-:S05]  /*1140*/  IADD3 R14, P0, PT, R21, R16, RZ ;  /* 0x00000010150e7210 */ /* 0x000fca0007f1e0ff */
[----:B------:R-:W-:-:S05]  /*1150*/  IMAD.X R15, R20, 0x1, R17, P0 ;  /* 0x00000001140f7824 */ /* 0x000fca00000e0611 */
[----:B------:R-:W2:Y:S01]  /*1160*/  LDG.E.64 R12, desc[UR14][R14.64] ;  /* 0x0000000e0e0c7981 */ /* 0x000ea2000c1e1b00 */
[----:B------:R-:W-:-:S04]  /*1170*/  LOP3.LUT R11, RZ, R18, RZ, 0x33, !PT ;  /* 0x00000012ff0b7212 */ /* 0x000fc800078e33ff */
[----:B------:R-:W-:Y:S02]  /*1180*/  IADD3 R11, P1, PT, R22, R11, RZ ;  /* 0x0000000b160b7210 */ /* 0x000fe40007f3e0ff */
[----:B--2---:R-:W-:Y:S02]  /*1190*/  ISETP.GE.U32.AND P0, PT, R12, R50, PT ;  /* 0x000000320c00720c */ /* 0x004fe40003f06070 */
[----:B------:R-:W-:Y:S02]  /*11a0*/  LOP3.LUT R12, RZ, R19, RZ, 0x33, !PT ;  /* 0x00000013ff0c7212 */ /* 0x000fe400078e33ff */
        /* <DEDUP_REMOVED lines=15> */
.L_x_5744:
[----:B------:R-:W-:Y:S05]  /*12a0*/  BRA.U !UP0, `(.L_x_5746) ;  /* 0x0000000108807547 */ /* 0x000fea000b800000 */
[----:B------:R-:W-:Y:S01]  /*12b0*/  IMAD.U32 R22, RZ, RZ, UR12 ;  /* 0x0000000cff167e24 */ /* 0x000fe2000f8e00ff */
[----:B------:R-:W-:Y:S01]  /*12c0*/  MOV R20, UR10 ;  /* 0x0000000a00147c02 */ /* 0x000fe20008000f00 */
[----:B------:R-:W-:Y:S01]  /*12d0*/  IMAD.U32 R23, RZ, RZ, UR13 ;  /* 0x0000000dff177e24 */ /* 0x000fe2000f8e00ff */
[----:B------:R-:W-:Y:S01]  /*12e0*/  MOV R25, UR11 ;  /* 0x0000000b00197c02 */ /* 0x000fe20008000f00 */
[----:B------:R-:W-:Y:S02]  /*12f0*/  IMAD.U32 R21, RZ, RZ, UR11 ;  /* 0x0000000bff157e24 */ /* 0x000fe4000f8e00ff */
[----:B------:R-:W-:-:S07]  /*1300*/  IMAD.U32 R24, RZ, RZ, UR10 ;  /* 0x0000000aff187e24 */ /* 0x000fce000f8e00ff */
.L_x_5747:
        /* <DEDUP_REMOVED lines=12> */
[----:B------:R-:W-:Y:S02]  /*13d0*/  IADD3.X R12, PT, PT, R23, R12, RZ, P1, !PT ;  /* 0x0000000c170c7210 */ /* 0x000fe40000ffe4ff */
[----:B------:R-:W-:-:S02]  /*13e0*/  SEL R22, R18, R11, !P0 ;  /* 0x0000000b12167207 */ /* 0x000fc40004000000 */
[----:B------:R-:W-:Y:S02]  /*13f0*/  SEL R23, R19, R12, !P0 ;  /* 0x0000000c13177207 */ /* 0x000fe40004000000 */
[----:B------:R-:W-:Y:S02]  /*1400*/  ISETP.GT.U32.AND P1, PT, R22, RZ, PT ;  /* 0x000000ff1600720c */ /* 0x000fe40003f24070 */
[----:B------:R-:W-:Y:S02]  /*1410*/  IADD3 R13, P2, PT, R14, 0x8, RZ ;  /* 0x000000080e0d7810 */ /* 0x000fe40007f5e0ff */
[----:B------:R-:W-:Y:S02]  /*1420*/  ISETP.GT.AND.EX P1, PT, R23, RZ, PT, P1 ;  /* 0x000000ff1700720c */ /* 0x000fe40003f24310 */
[----:B------:R-:W-:Y:S01]  /*1430*/  IADD3 R11, P3, P4, R24, 0x8, R16 ;  /* 0x00000008180b7810 */ /* 0x000fe20007c7e010 */
[----:B------:R-:W-:Y:S01]  /*1440*/  IMAD.X R14, RZ, RZ, R15, P2 ;  /* 0x000000ffff0e7224 */ /* 0x000fe200010e060f */
[----:B------:R-:W-:-:S02]  /*1450*/  SEL R20, R20, R13, !P0 ;  /* 0x0000000d14147207 */ /* 0x000fc40004000000 */
[C---:B------:R-:W-:Y:S02]  /*1460*/  IADD3.X R12, PT, PT, R25.reuse, RZ, R17, P3, P4 ;  /* 0x000000ff190c7210 */ /* 0x040fe40001fe8411 */
[----:B------:R-:W-:Y:S02]  /*1470*/  SEL R24, R24, R11, !P0 ;  /* 0x0000000b18187207 */ /* 0x000fe40004000000 */
[----:B------:R-:W-:Y:S02]  /*1480*/  SEL R25, R25, R12, !P0 ;  /* 0x0000000c19197207 */ /* 0x000fe40004000000 */
[----:B------:R-:W-:Y:S01]  /*1490*/  SEL R21, R21, R14, !P0 ;  /* 0x0000000e15157207 */ /* 0x000fe20004000000 */
[----:B------:R-:W-:Y:S06]  /*14a0*/  @P1 BRA `(.L_x_5747) ;  /* 0xfffffffc00981947 */ /* 0x000fec000383ffff */
.L_x_5746:
[C---:B-----5:R-:W-:Y:S01]  /*14b0*/  IMAD.SHL.U32 R14, R6.reuse, 0x8, RZ ;  /* 0x00000008060e7824 */ /* 0x060fe200078e00ff */
[----:B------:R-:W-:Y:S01]  /*14c0*/  IADD3 R17, P0, PT, -R27, R24, RZ ;  /* 0x000000181b117210 */ /* 0x000fe20007f1e1ff */
[----:B------:R-:W-:Y:S01]  /*14d0*/  VIADD R5, R5, 0x80 ;  /* 0x0000008005057836 */ /* 0x000fe20000000000 */
[----:B------:R-:W-:Y:S02]  /*14e0*/  IADD3 R11, P2, PT, R27, -UR6, RZ ;  /* 0x800000061b0b7c10 */ /* 0x000fe4000ff5e0ff */
[----:B------:R-:W-:Y:S02]  /*14f0*/  SHF.L.U64.HI R15, R6, 0x3, R7 ;  /* 0x00000003060f7819 */ /* 0x000fe40000010207 */
[----:B------:R-:W-:Y:S02]  /*1500*/  IADD3 R12, P1, PT, R14, UR24, RZ ;  /* 0x000000180e0c7c10 */ /* 0x000fe4000ff3e0ff */
[C---:B------:R-:W-:Y:S02]  /*1510*/  IADD3.X R18, PT, PT, ~R10.reuse, R25, RZ, P0, !PT ;  /* 0x000000190a127210 */ /* 0x040fe400007fe5ff */
[----:B------:R-:W-:-:S02]  /*1520*/  IADD3.X R16, PT, PT, R10, ~UR7, RZ, P2, !PT ;  /* 0x800000070a107c10 */ /* 0x000fc400097fe4ff */
[----:B------:R-:W-:Y:S02]  /*1530*/  IADD3 R14, P0, PT, R14, UR26, RZ ;  /* 0x0000001a0e0e7c10 */ /* 0x000fe4000ff1e0ff */
[----:B------:R-:W-:Y:S02]  /*1540*/  IADD3.X R13, PT, PT, R15, UR25, RZ, P1, !PT ;  /* 0x000000190f0d7c10 */ /* 0x000fe40008ffe4ff */
[--C-:B------:R-:W-:Y:S02]  /*1550*/  SHF.R.S64 R6, R17, 0x3, R18.reuse ;  /* 0x0000000311067819 */ /* 0x100fe40000001012 */
[----:B------:R-:W-:Y:S02]  /*1560*/  SHF.R.S32.HI R7, RZ, 0x3, R18 ;  /* 0x00000003ff077819 */ /* 0x000fe40000011412 */
[--C-:B------:R-:W-:Y:S02]  /*1570*/  SHF.R.S64 R10, R11, 0x3, R16.reuse ;  /* 0x000000030b0a7819 */ /* 0x100fe40000001010 */
[----:B------:R-:W-:Y:S01]  /*1580*/  IADD3.X R15, PT, PT, R15, UR27, RZ, P0, !PT ;  /* 0x0000001b0f0f7c10 */ /* 0x000fe200087fe4ff */
[----:B------:R0:W-:Y:S01]  /*1590*/  STG.E.64 desc[UR14][R12.64], R6 ;  /* 0x000000060c007986 */ /* 0x0001e2000c101b0e */
[----:B------:R-:W-:-:S05]  /*15a0*/  SHF.R.S32.HI R11, RZ, 0x3, R16 ;  /* 0x00000003ff0b7819 */ /* 0x000fca0000011410 */
[----:B------:R0:W-:Y:S04]  /*15b0*/  STG.E.64 desc[UR14][R14.64], R10 ;  /* 0x0000000a0e007986 */ /* 0x0001e8000c101b0e */
[----:B-1----:R0:W-:Y:S02]  /*15c0*/  STG.E.64 desc[UR14][R8.64], RZ ;  /* 0x000000ff08007986 */ /* 0x0021e4000c101b0e */
.L_x_5738:
[----:B------:R-:W-:Y:S05]  /*15d0*/  BSYNC.RECONVERGENT B0 ;  /* 0x0000000000007941 */ /* 0x000fea0003800200 */
.L_x_5737:
[----:B------:R-:W-:-:S13]  /*15e0*/  ISETP.GE.AND P0, PT, R5, UR22, PT ;  /* 0x0000001605007c0c */ /* 0x000fda000bf06270 */
[----:B------:R-:W-:Y:S05]  /*15f0*/  @P0 EXIT ;  /* 0x000000000000094d */ /* 0x000fea0003800000 */
[----:B0-----:R-:W0:Y:S02]  /*1600*/  LDC.64 R12, c[0x0][0x588] ;  /* 0x00016200ff0c7b82 */ /* 0x001e240000000a00 */
        /* <DEDUP_REMOVED lines=13> */
[----:B------:R-:W-:Y:S02]  /*16e0*/  UISETP.GE.AND.EX UP0, UPT, UR21, URZ, UPT, UP0 ;  /* 0x000000ff1500728c */ /* 0x000fe4000bf06300 */
[----:B------:R-:W-:Y:S01]  /*16f0*/  UISETP.NE.AND.EX UP1, UPT, URZ, URZ, UPT, UP1 ;  /* 0x000000ffff00728c */ /* 0x000fe2000bf25310 */
[----:B0----5:R-:W-:-:S02]  /*1700*/  IMAD R5, R13, UR4, RZ ;  /* 0x000000040d057c24 */ /* 0x021fc4000f8e02ff */
[----:B------:R-:W-:Y:S01]  /*1710*/  IMAD.WIDE.U32 R8, R12, UR4, RZ ;  /* 0x000000040c087c25 */ /* 0x000fe2000f8e00ff */
[----:B------:R-:W-:-:S03]  /*1720*/  UMOV UR4, URZ ;  /* 0x000000ff00047c82 */ /* 0x000fc60008000000 */
[----:B------:R-:W-:Y:S01]  /*1730*/  IMAD R5, R12, UR5, R5 ;  /* 0x000000050c057c24 */ /* 0x000fe2000f8e0205 */
[----:B------:R-:W-:-:S03]  /*1740*/  UMOV UR5, URZ ;  /* 0x000000ff00057c82 */ /* 0x000fc60008000000 */
[----:B------:R-:W-:Y:S01]  /*1750*/  IMAD.IADD R7, R9, 0x1, R5 ;  /* 0x0000000109077824 */ /* 0x000fe200078e0205 */
[----:B------:R-:W-:Y:S06]  /*1760*/  BRA.U !UP0, `(.L_x_5749) ;  /* 0x0000000508687547 */ /* 0x000fec000b800000 */
[----:B------:R-:W0:Y:S01]  /*1770*/  LDC.64 R14, c[0x0][0x5a0] ;  /* 0x00016800ff0e7b82 */ /* 0x000e220000000a00 */
[----:B------:R-:W2:Y:S01]  /*1780*/  LDCU.64 UR4, c[0x0][0x5b0] ;  /* 0x0000b600ff0477ac */ /* 0x000ea20008000a00 */
[----:B-1----:R-:W-:Y:S02]  /*1790*/  SHF.L.U32 R57, R11, 0x3, RZ ;  /* 0x000000030b397819 */ /* 0x002fe400000006ff */
[----:B------:R-:W-:Y:S02]  /*17a0*/  CS2R R50, SRZ ;  /* 0x0000000000327805 */ /* 0x000fe4000001ff00 */
[----:B------:R-:W-:Y:S01]  /*17b0*/  SHF.L.U64.HI R55, R10, 0x6, R11 ;  /* 0x000000060a377819 */ /* 0x000fe2000001020b */
[----:B--2---:R-:W-:Y:S02]  /*17c0*/  UIADD3 UR6, UP0, UPT, UR4, 0x20, URZ ;  /* 0x0000002004067890 */ /* 0x004fe4000ff1e0ff */
[----:B------:R-:W-:Y:S02]  /*17d0*/  ULOP3.LUT UR4, UR8, 0xfffffff8, URZ, 0xc0, !UPT ;  /* 0xfffffff808047892 */ /* 0x000fe4000f8ec0ff */
[----:B------:R-:W-:Y:S01]  /*17e0*/  UIADD3.X UR7, UPT, UPT, URZ, UR5, URZ, UP0, !UPT ;  /* 0x00000005ff077290 */ /* 0x000fe200087fe4ff */
[----:B0-----:R-:W-:Y:S01]  /*17f0*/  LEA R5, P0, R8, R14, 0x3 ;  /* 0x0000000e08057211 */ /* 0x001fe200078018ff */
[----:B------:R-:W-:Y:S01]  /*1800*/  ULOP3.LUT UR5, UR9, 0x7fffffff, URZ, 0xc0, !UPT ;  /* 0x7fffffff09057892 */ /* 0x000fe2000f8ec0ff */
[----:B------:R-:W-:-:S02]  /*1810*/  IMAD.U32 R16, RZ, RZ, UR6 ;  /* 0x00000006ff107e24 */ /* 0x000fc4000f8e00ff */
[----:B------:R-:W-:Y:S01]  /*1820*/  LEA.HI.X R54, R8, R15, R7, 0x3, P0 ;  /* 0x0000000f08367211 */ /* 0x000fe200000f1c07 */
[----:B------:R-:W-:Y:S01]  /*1830*/  IMAD.WIDE.U32 R14, R10, 0x8, RZ ;  /* 0x000000080a0e7825 */ /* 0x000fe200078e00ff */
[----:B------:R-:W-:Y:S01]  /*1840*/  MOV R17, UR7 ;  /* 0x0000000700117c02 */ /* 0x000fe20008000f00 */
[----:B------:R-:W-:Y:S01]  /*1850*/  UMOV UR6, UR4 ;  /* 0x0000000400067c82 */ /* 0x000fe20008000000 */
[----:B------:R-:W-:Y:S01]  /*1860*/  UMOV UR7, UR5 ;  /* 0x0000000500077c82 */ /* 0x000fe20008000000 */
[----:B------:R-:W-:-:S07]  /*1870*/  IMAD.IADD R57, R15, 0x1, R57 ;  /* 0x000000010f397824 */ /* 0x000fce00078e0239 */
.L_x_5750:
        /* <DEDUP_REMOVED lines=73> */
.L_x_5749:
        /* <DEDUP_REMOVED lines=10> */
[----:B------:R-:W-:Y:S02]  /*1db0*/  IMAD.MOV.U32 R6, RZ, RZ, R8 ;  /* 0x000000ffff067224 */ /* 0x000fe400078e0008 */
        /* <DEDUP_REMOVED lines=9> */
[----:B------:R-:W-:Y:S02]  /*1e50*/  SHF.L.U64.HI R5, R10, 0x3, R11 ;  /* 0x000000030a057819 */ /* 0x000fe4000001020b */
[-C--:B------:R-:W-:Y:S01]  /*1e60*/  IADD3 R32, P0, PT, R20, R37.reuse, RZ ;  /* 0x0000002514207210 */ /* 0x080fe20007f1e0ff */
        /* <DEDUP_REMOVED lines=17> */
[----:B------:R-:W-:-:S04]  /*1f80*/  IMAD R5, R29, R30, R5 ;  /* 0x0000001e1d057224 */ /* 0x000fc800078e0205 */
[----:B------:R-:W-:Y:S02]  /*1f90*/  IMAD.IADD R33, R33, 0x1, R5 ;  /* 0x0000000121217824 */ /* 0x000fe400078e0205 */
[----:B---3--:R-:W-:-:S04]  /*1fa0*/  IMAD R5, R25, R22, RZ ;  /* 0x0000001619057224 */ /* 0x008fc800078e02ff */
[-C--:B------:R-:W-:Y:S02]  /*1fb0*/  IMAD R5, R23, R24.reuse, R5 ;  /* 0x0000001817057224 */ /* 0x080fe400078e0205 */
[----:B------:R-:W-:-:S04]  /*1fc0*/  IMAD.WIDE.U32 R22, R22, R24, R32 ;  /* 0x0000001816167225 */ /* 0x000fc800078e0020 */
[----:B------:R-:W-:Y:S02]  /*1fd0*/  IMAD.IADD R23, R23, 0x1, R5 ;  /* 0x0000000117177824 */ /* 0x000fe400078e0205 */
[----:B----4-:R-:W-:Y:S02]  /*1fe0*/  IMAD R5, R19, R16, RZ ;  /* 0x0000001013057224 */ /* 0x010fe400078e02ff */
[----:B-----5:R-:W-:Y:S02]  /*1ff0*/  IMAD R19, R21, R14, RZ ;  /* 0x0000000e15137224 */ /* 0x020fe400078e02ff */
[-C--:B------:R-:W-:Y:S02]  /*2000*/  IMAD R5, R17, R18.reuse, R5 ;  /* 0x0000001211057224 */ /* 0x080fe400078e0205 */
[----:B------:R-:W-:-:S04]  /*2010*/  IMAD.WIDE.U32 R16, R16, R18, R22 ;  /* 0x0000001210107225 */ /* 0x000fc800078e0016 */
[----:B------:R-:W-:Y:S01]  /*2020*/  IMAD R19, R15, R20, R19 ;  /* 0x000000140f137224 */ /* 0x000fe200078e0213 */
[----:B------:R-:W-:-:S03]  /*2030*/  IADD3 R17, PT, PT, R17, R5, RZ ;  /* 0x0000000511117210 */ /* 0x000fc60007ffe0ff */
[----:B------:R-:W-:-:S04]  /*2040*/  IMAD.WIDE.U32 R50, R14, R20, R16 ;  /* 0x000000140e327225 */ /* 0x000fc800078e0010 */
[----:B------:R-:W-:-:S07]  /*2050*/  IMAD.IADD R51, R51, 0x1, R19 ;  /* 0x0000000133337824 */ /* 0x000fce00078e0213 */
.L_x_5751:
        /* <DEDUP_REMOVED lines=17> */
[----:B------:R-:W-:Y:S02]  /*2170*/  MOV R16, UR6 ;  /* 0x0000000600107c02 */ /* 0x000fe40008000f00 */
[C---:B--2---:R-:W-:Y:S02]  /*2180*/  LEA R20, P0, R14.reuse, R20, 0x3 ;  /* 0x000000140e147211 */ /* 0x044fe400078018ff */
[----:B------:R-:W-:Y:S02]  /*2190*/  IMAD.U32 R17, RZ, RZ, UR7 ;  /* 0x00000007ff117e24 */ /* 0x000fe4000f8e00ff */
        /* <DEDUP_REMOVED lines=17> */
.L_x_5752:
        /* <DEDUP_REMOVED lines=10> */
[----:B------:R-:W-:Y:S02]  /*2350*/  MOV R6, UR6 ;  /* 0x0000000600067c02 */ /* 0x000fe40008000f00 */
[C---:B--2---:R-:W-:Y:S02]  /*2360*/  LEA R10, P0, R8.reuse, R14, 0x3 ;  /* 0x0000000e080a7211 */ /* 0x044fe400078018ff */
[----:B------:R-:W-:Y:S02]  /*2370*/  IMAD.U32 R7, RZ, RZ, UR4 ;  /* 0x00000004ff077e24 */ /* 0x000fe4000f8e00ff */
[----:B------:R-:W-:-:S04]  /*2380*/  LEA.HI.X R11, R8, R15, R5, 0x3, P0 ;  /* 0x0000000f080b7211 */ /* 0x000fc800000f1c05 */
[----:B------:R-:W2:Y:S04]  /*2390*/  LDG.E.64 R6, desc[UR14][R6.64] ;  /* 0x0000000e06067981 */ /* 0x000ea8000c1e1b00 */
[----:B------:R-:W2:Y:S02]  /*23a0*/  LDG.E.64 R8, desc[UR14][R10.64] ;  /* 0x0000000e0a087981 */ /* 0x000ea4000c1e1b00 */
[----:B--2---:R-:W-:Y:S02]  /*23b0*/  IMAD R5, R9, R6, RZ ;  /* 0x0000000609057224 */ /* 0x004fe400078e02ff */
[----:B------:R-:W-:-:S04]  /*23c0*/  IMAD.WIDE.U32 R50, R6, R8, R50 ;  /* 0x0000000806327225 */ /* 0x000fc800078e0032 */
[----:B------:R-:W-:-:S05]  /*23d0*/  IMAD R5, R7, R8, R5 ;  /* 0x0000000807057224 */ /* 0x000fca00078e0205 */
[----:B------:R-:W-:-:S07]  /*23e0*/  IADD3 R51, PT, PT, R51, R5, RZ ;  /* 0x0000000533337210 */ /* 0x000fce0007ffe0ff */
.L_x_5748:
[----:B------:R-:W0:Y:S01]  /*23f0*/  LDCU.64 UR4, c[0x0][0x5c8] ;  /* 0x0000b900ff0477ac */ /* 0x000e220008000a00 */
[----:B------:R-:W-:Y:S01]  /*2400*/  IMAD.U32 R23, RZ, RZ, UR10 ;  /* 0x0000000aff177e24 */ /* 0x000fe2000f8e00ff */
[----:B------:R-:W-:Y:S01]  /*2410*/  MOV R16, UR10 ;  /* 0x0000000a00107c02 */ /* 0x000fe20008000f00 */
[----:B------:R-:W-:Y:S01]  /*2420*/  IMAD.U32 R18, RZ, RZ, UR11 ;  /* 0x0000000bff127e24 */ /* 0x000fe2000f8e00ff */
[----:B------:R-:W-:Y:S01]  /*2430*/  MOV R25, UR11 ;  /* 0x0000000b00197c02 */ /* 0x000fe20008000f00 */
[----:B0-----:R-:W-:-:S04]  /*2440*/  UISETP.GE.U32.AND UP0, UPT, UR4, 0x1, UPT ;  /* 0x000000010400788c */ /* 0x001fc8000bf06070 */
[----:B------:R-:W-:-:S09]  /*2450*/  UISETP.GE.AND.EX UP0, UPT, UR5, URZ, UPT, UP0 ;  /* 0x000000ff0500728c */ /* 0x000fd2000bf06300 */
[----:B------:R-:W-:Y:S05]  /*2460*/  BRA.U !UP0, `(.L_x_5753) ;  /* 0x0000000108807547 */ /* 0x000fea000b800000 */
[----:B------:R-:W-:Y:S01]  /*2470*/  IMAD.U32 R20, RZ, RZ, UR12 ;  /* 0x0000000cff147e24 */ /* 0x000fe2000f8e00ff */
[----:B------:R-:W-:Y:S01]  /*2480*/  MOV R21, UR13 ;  /* 0x0000000d00157c02 */ /* 0x000fe20008000f00 */
[----:B------:R-:W-:Y:S01]  /*2490*/  IMAD.U32 R17, RZ, RZ, UR10 ;  /* 0x0000000aff117e24 */ /* 0x000fe2000f8e00ff */
[----:B------:R-:W-:Y:S01]  /*24a0*/  MOV R19, UR11 ;  /* 0x0000000b00137c02 */ /* 0x000fe20008000f00 */
[----:B------:R-:W-:Y:S01]  /*24b0*/  IMAD.U32 R23, RZ, RZ, UR10 ;  /* 0x0000000aff177e24 */ /* 0x000fe2000f8e00ff */
[----:B------:R-:W-:-:S07]  /*24c0*/  MOV R25, UR11 ;  /* 0x0000000b00197c02 */ /* 0x000fce0008000f00 */
.L_x_5754:
[--C-:B------:R-:W-:Y:S02]  /*24d0*/  SHF.R.U64 R14, R20, 0x1, R21.reuse ;  /* 0x00000001140e7819 */ /* 0x100fe40000001215 */
[----:B------:R-:W-:-:S03]  /*24e0*/  SHF.R.U32.HI R15, RZ, 0x1, R21 ;  /* 0x00000001ff0f7819 */ /* 0x000fc60000011615 */
[C---:B-1----:R-:W-:Y:S01]  /*24f0*/  IMAD.SHL.U32 R10, R14.reuse, 0x8, RZ ;  /* 0x000000080e0a7824 */ /* 0x042fe200078e00ff */
[----:B------:R-:W-:-:S04]  /*2500*/  SHF.L.U64.HI R11, R14, 0x3, R15 ;  /* 0x000000030e0b7819 */ /* 0x000fc8000001020f */
[----:B------:R-:W-:-:S04]  /*2510*/  IADD3 R8, P0, PT, R17, R10, RZ ;  /* 0x0000000a11087210 */ /* 0x000fc80007f1e0ff */
[----:B------:R-:W-:-:S05]  /*2520*/  IADD3.X R9, PT, PT, R19, R11, RZ, P0, !PT ;  /* 0x0000000b13097210 */ /* 0x000fca00007fe4ff */
        /* <DEDUP_REMOVED lines=9> */
[----:B------:R-:W-:Y:S02]  /*25c0*/  IADD3 R5, P3, P4, R23, 0x8, R10 ;  /* 0x0000000817057810 */ /* 0x000fe40007c7e00a */
[----:B------:R-:W-:Y:S02]  /*25d0*/  SEL R21, R6, R15, !P0 ;  /* 0x0000000f06157207 */ /* 0x000fe40004000000 */
[----:B------:R-:W-:Y:S02]  /*25e0*/  ISETP.GT.U32.AND P1, PT, R20, RZ, PT ;  /* 0x000000ff1400720c */ /* 0x000fe40003f24070 */
[----:B------:R-:W-:Y:S02]  /*25f0*/  IADD3.X R6, PT, PT, R25, RZ, R11, P3, P4 ;  /* 0x000000ff19067210 */ /* 0x000fe40001fe840b */
[----:B------:R-:W-:Y:S02]  /*2600*/  ISETP.GT.AND.EX P1, PT, R21, RZ, PT, P1 ;  /* 0x000000ff1500720c */ /* 0x000fe40003f24310 */
[----:B------:R-:W-:-:S02]  /*2610*/  IADD3.X R8, PT, PT, RZ, R9, RZ, P2, !PT ;  /* 0x00000009ff087210 */ /* 0x000fc400017fe4ff */
[----:B------:R-:W-:Y:S02]  /*2620*/  SEL R23, R5, R23, !P0 ;  /* 0x0000001705177207 */ /* 0x000fe40004000000 */
[----:B------:R-:W-:Y:S02]  /*2630*/  SEL R25, R6, R25, !P0 ;  /* 0x0000001906197207 */ /* 0x000fe40004000000 */
[----:B------:R-:W-:Y:S02]  /*2640*/  SEL R17, R7, R17, !P0 ;  /* 0x0000001107117207 */ /* 0x000fe40004000000 */
[----:B------:R-:W-:-:S03]  /*2650*/  SEL R19, R8, R19, !P0 ;  /* 0x0000001308137207 */ /* 0x000fc60004000000 */
[----:B------:R-:W-:Y:S05]  /*2660*/  @P1 BRA `(.L_x_5754) ;  /* 0xfffffffc00981947 */ /* 0x000fea000383ffff */
.L_x_5753:
[----:B------:R-:W-:Y:S05]  /*2670*/  BRA.U !UP0, `(.L_x_5755) ;  /* 0x0000000108707547 */ /* 0x000fea000b800000 */
[----:B------:R-:W-:Y:S01]  /*2680*/  IMAD.U32 R16, RZ, RZ, UR10 ;  /* 0x0000000aff107e24 */ /* 0x000fe2000f8e00ff */
[----:B------:R-:W-:-:S07]  /*2690*/  MOV R18, UR11 ;  /* 0x0000000b00127c02 */ /* 0x000fce0008000f00 */
.L_x_5756:
[--C-:B------:R-:W-:Y:S02]  /*26a0*/  SHF.R.U64 R14, R3, 0x1, R4.reuse ;  /* 0x00000001030e7819 */ /* 0x100fe40000001204 */
[----:B------:R-:W-:-:S03]  /*26b0*/  SHF.R.U32.HI R17, RZ, 0x1, R4 ;  /* 0x00000001ff117819 */ /* 0x000fc60000011604 */
[C---:B-1----:R-:W-:Y:S01]  /*26c0*/  IMAD.SHL.U32 R11, R14.reuse, 0x8, RZ ;  /* 0x000000080e0b7824 */ /* 0x042fe200078e00ff */
[----:B------:R-:W-:-:S04]  /*26d0*/  SHF.L.U64.HI R15, R14, 0x3, R17 ;  /* 0x000000030e0f7819 */ /* 0x000fc80000010211 */
[----:B------:R-:W-:-:S04]  /*26e0*/  IADD3 R8, P0, PT, R0, R11, RZ ;  /* 0x0000000b00087210 */ /* 0x000fc80007f1e0ff */
[----:B------:R-:W-:-:S05]  /*26f0*/  IADD3.X R9, PT, PT, R2, R15, RZ, P0, !PT ;  /* 0x0000000f02097210 */ /* 0x000fca00007fe4ff */
[----:B------:R-:W2:Y:S01]  /*2700*/  LDG.E.64 R6, desc[UR14][R8.64] ;  /* 0x0000000e08067981 */ /* 0x000ea2000c1e1b00 */
[----:B------:R-:W-:Y:S02]  /*2710*/  LOP3.LUT R10, RZ, R14, RZ, 0x33, !PT ;  /* 0x0000000eff0a7212 */ /* 0x000fe400078e33ff */
[----:B------:R-:W-:Y:S02]  /*2720*/  LOP3.LUT R5, RZ, R17, RZ, 0x33, !PT ;  /* 0x00000011ff057212 */ /* 0x000fe400078e33ff */
[----:B------:R-:W-:-:S05]  /*2730*/  IADD3 R3, P1, PT, R3, R10, RZ ;  /* 0x0000000a03037210 */ /* 0x000fca0007f3e0ff */
[----:B------:R-:W-:Y:S01]  /*2740*/  IMAD.X R4, R4, 0x1, R5, P1 ;  /* 0x0000000104047824 */ /* 0x000fe200008e0605 */
[----:B------:R-:W-:Y:S02]  /*2750*/  IADD3 R5, P3, P4, R16, 0x8, R11 ;  /* 0x0000000810057810 */ /* 0x000fe40007c7e00b */
[----:B--2---:R-:W-:Y:S02]  /*2760*/  ISETP.GE.U32.AND P0, PT, R50, R6, PT ;  /* 0x000000063200720c */ /* 0x004fe40003f06070 */
[----:B------:R-:W-:Y:S02]  /*2770*/  IADD3.X R6, PT, PT, R18, RZ, R15, P3, P4 ;  /* 0x000000ff12067210 */ /* 0x000fe40001fe840f */
[----:B------:R-:W-:Y:S02]  /*2780*/  ISETP.GE.AND.EX P0, PT, R51, R7, PT, P0 ;  /* 0x000000073300720c */ /* 0x000fe40003f06300 */
[----:B------:R-:W-:Y:S02]  /*2790*/  IADD3 R7, P2, PT, R8, 0x8, RZ ;  /* 0x0000000808077810 */ /* 0x000fe40007f5e0ff */
[----:B------:R-:W-:-:S02]  /*27a0*/  SEL R3, R14, R3, !P0 ;  /* 0x000000030e037207 */ /* 0x000fc40004000000 */
[----:B------:R-:W-:Y:S02]  /*27b0*/  SEL R4, R17, R4, !P0 ;  /* 0x0000000411047207 */ /* 0x000fe40004000000 */
[----:B------:R-:W-:Y:S02]  /*27c0*/  ISETP.GT.U32.AND P1, PT, R3, RZ, PT ;  /* 0x000000ff0300720c */ /* 0x000fe40003f24070 */
[----:B------:R-:W-:Y:S02]  /*27d0*/  IADD3.X R9, PT, PT, RZ, R9, RZ, P2, !PT ;  /* 0x00000009ff097210 */ /* 0x000fe400017fe4ff */
[----:B------:R-:W-:Y:S02]  /*27e0*/  ISETP.GT.AND.EX P1, PT, R4, RZ, PT, P1 ;  /* 0x000000ff0400720c */ /* 0x000fe40003f24310 */
[----:B------:R-:W-:Y:S02]  /*27f0*/  SEL R16, R16, R5, !P0 ;  /* 0x0000000510107207 */ /* 0x000fe40004000000 */
[----:B------:R-:W-:-:S02]  /*2800*/  SEL R18, R18, R6, !P0 ;  /* 0x0000000612127207 */ /* 0x000fc40004000000 */
[----:B------:R-:W-:Y:S02]  /*2810*/  SEL R0, R0, R7, !P0 ;  /* 0x0000000700007207 */ /* 0x000fe40004000000 */
[----:B------:R-:W-:-:S05]  /*2820*/  SEL R2, R2, R9, !P0 ;  /* 0x0000000902027207 */ /* 0x000fca0004000000 */
[----:B------:R-:W-:Y:S05]  /*2830*/  @P1 BRA `(.L_x_5756) ;  /* 0xfffffffc00981947 */ /* 0x000fea000383ffff */
.L_x_5755:
[----:B------:R-:W0:Y:S01]  /*2840*/  LDCU.64 UR8, c[0x0][0x5c0] ;  /* 0x0000b800ff0877ac */ /* 0x000e220008000a00 */
[----:B-1----:R-:W1:Y:S01]  /*2850*/  LDC.64 R10, c[0x0][0x580] ;  /* 0x00016000ff0a7b82 */ /* 0x002e620000000a00 */
[----:B------:R-:W-:Y:S01]  /*2860*/  IADD3 R2, P0, PT, -R23, R16, RZ ;  /* 0x0000001017027210 */ /* 0x000fe20007f1e1ff */
[C---:B-----5:R-:W-:Y:S01]  /*2870*/  IMAD.SHL.U32 R8, R12.reuse, 0x8, RZ ;  /* 0x000000080c087824 */ /* 0x060fe200078e00ff */
[----:B------:R-:W2:Y:S01]  /*2880*/  LDCU.128 UR4, c[0x0][0x5d0] ;  /* 0x0000ba00ff0477ac */ /* 0x000ea20008000c00 */
[----:B------:R-:W-:Y:S02]  /*2890*/  SHF.L.U64.HI R12, R12, 0x3, R13 ;  /* 0x000000030c0c7819 */ /* 0x000fe4000001020d */
[----:B------:R-:W-:-:S04]  /*28a0*/  IADD3.X R3, PT, PT, ~R25, R18, RZ, P0, !PT ;  /* 0x0000001219037210 */ /* 0x000fc800007fe5ff */
[--C-:B------:R-:W-:Y:S02]  /*28b0*/  SHF.R.S64 R2, R2, 0x3, R3.reuse ;  /* 0x0000000302027819 */ /* 0x100fe40000001003 */
[----:B------:R-:W-:Y:S02]  /*28c0*/  SHF.R.S32.HI R3, RZ, 0x3, R3 ;  /* 0x00000003ff037819 */ /* 0x000fe40000011403 */
[----:B0-----:R-:W-:-:S04]  /*28d0*/  IADD3 R6, P1, PT, R23, -UR8, RZ ;  /* 0x8000000817067c10 */ /* 0x001fc8000ff3e0ff */
[----:B------:R-:W-:Y:S02]  /*28e0*/  IADD3.X R7, PT, PT, R25, ~UR9, RZ, P1, !PT ;  /* 0x8000000919077c10 */ /* 0x000fe40008ffe4ff */
[C---:B--2---:R-:W-:Y:S02]  /*28f0*/  IADD3 R4, P0, PT, R8.reuse, UR4, RZ ;  /* 0x0000000408047c10 */ /* 0x044fe4000ff1e0ff */
[----:B------:R-:W-:Y:S02]  /*2900*/  IADD3 R8, P1, PT, R8, UR6, RZ ;  /* 0x0000000608087c10 */ /* 0x000fe4000ff3e0ff */
[----:B------:R-:W-:Y:S02]  /*2910*/  IADD3.X R5, PT, PT, R12, UR5, RZ, P0, !PT ;  /* 0x000000050c057c10 */ /* 0x000fe400087fe4ff */
[--C-:B------:R-:W-:Y:S02]  /*2920*/  SHF.R.S64 R6, R6, 0x3, R7.reuse ;  /* 0x0000000306067819 */ /* 0x100fe40000001007 */
[----:B------:R-:W-:Y:S01]  /*2930*/  IADD3.X R9, PT, PT, R12, UR7, RZ, P1, !PT ;  /* 0x000000070c097c10 */ /* 0x000fe20008ffe4ff */
[----:B------:R-:W-:Y:S01]  /*2940*/  STG.E.64 desc[UR14][R4.64], R2 ;  /* 0x0000000204007986 */ /* 0x000fe2000c101b0e */
[----:B------:R-:W-:-:S05]  /*2950*/  SHF.R.S32.HI R7, RZ, 0x3, R7 ;  /* 0x00000003ff077819 */ /* 0x000fca0000011407 */
[----:B------:R-:W-:Y:S04]  /*2960*/  STG.E.64 desc[UR14][R8.64], R6 ;  /* 0x0000000608007986 */ /* 0x000fe8000c101b0e */
[----:B-1----:R-:W-:Y:S01]  /*2970*/  STG.E.64 desc[UR14][R10.64], RZ ;  /* 0x000000ff0a007986 */ /* 0x002fe2000c101b0e */
[----:B------:R-:W-:Y:S05]  /*2980*/  EXIT ;  /* 0x000000000000794d */ /* 0x000fea0003800000 */
.L_x_5736:
[----:B------:R-:W0:Y:S02]  /*2990*/  LDCU.64 UR6, c[0x0][0x5c8] ;  /* 0x0000b900ff0677ac */ /* 0x000e240008000a00 */
[----:B0-----:R-:W-:-:S04]  /*29a0*/  UISETP.GE.U32.AND UP0, UPT, UR6, 0x1, UPT ;  /* 0x000000010600788c */ /* 0x001fc8000bf06070 */
[----:B------:R-:W-:-:S09]  /*29b0*/  UISETP.GE.AND.EX UP0, UPT, UR7, URZ, UPT, UP0 ;  /* 0x000000ff0700728c */ /* 0x000fd2000bf06300 */
[----:B------:R-:W-:Y:S05]  /*29c0*/  BRA.U !UP0, `(.L_x_5757) ;  /* 0x0000000908dc7547 */ /* 0x000fea000b800000 */
[----:B------:R-:W0:Y:S01]  /*29d0*/  LDCU UR6, c[0x0][0x380] ;  /* 0x00007000ff0677ac */ /* 0x000e220008000800 */
[----:B------:R-:W-:Y:S01]  /*29e0*/  BSSY.RECONVERGENT B0, `(.L_x_5758) ;  /* 0x000005d000007945 */ /* 0x000fe20003800200 */
[----:B0-----:R-:W-:-:S13]  /*29f0*/  ISETP.GE.AND P0, PT, R5, UR6, PT ;  /* 0x0000000605007c0c */ /* 0x001fda000bf06270 */
[----:B------:R-:W-:Y:S05]  /*2a00*/  @P0 BRA `(.L_x_5759) ;  /* 0x0000000400680947 */ /* 0x000fea0003800000 */
[----:B------:R-:W0:Y:S02]  /*2a10*/  LDC.64 R10, c[0x0][0x588] ;  /* 0x00016200ff0a7b82 */ /* 0x000e240000000a00 */
[----:B0-----:R-:W2:Y:S02]  /*2a20*/  LDG.E.64 R6, desc[UR14][R10.64] ;  /* 0x0000000e0a067981 */ /* 0x001ea4000c1e1b00 */
[C---:B--2---:R-:W-:Y:S01]  /*2a30*/  IMAD.SHL.U32 R9, R6.reuse, 0x8, RZ ;  /* 0x0000000806097824 */ /* 0x044fe200078e00ff */
[----:B------:R-:W-:-:S04]  /*2a40*/  SHF.L.U64.HI R8, R6, 0x3, R7 ;  /* 0x0000000306087819 */ /* 0x000fc80000010207 */
[----:B------:R-:W-:-:S04]  /*2a50*/  IADD3 R6, P0, PT, R9, UR4, RZ ;  /* 0x0000000409067c10 */ /* 0x000fc8000ff1e0ff */
[----:B------:R-:W-:-:S06]  /*2a60*/  IADD3.X R7, PT, PT, R8, UR5, RZ, P0, !PT ;  /* 0x0000000508077c10 */ /* 0x000fcc00087fe4ff */
[----:B------:R-:W5:Y:S01]  /*2a70*/  LD.E.64 R6, desc[UR14][R6.64] ;  /* 0x0000000e06067980 */ /* 0x000f62000c101b00 */
[----:B------:R-:W-:Y:S01]  /*2a80*/  MOV R23, UR12 ;  /* 0x0000000c00177c02 */ /* 0x000fe20008000f00 */
[----:B------:R-:W-:Y:S01]  /*2a90*/  IMAD.U32 R22, RZ, RZ, UR13 ;  /* 0x0000000dff167e24 */ /* 0x000fe2000f8e00ff */
[----:B------:R-:W-:Y:S01]  /*2aa0*/  MOV R21, UR10 ;  /* 0x0000000a00157c02 */ /* 0x000fe20008000f00 */
[----:B------:R-:W-:Y:S01]  /*2ab0*/  IMAD.U32 R20, RZ, RZ, UR11 ;  /* 0x0000000bff147e24 */ /* 0x000fe2000f8e00ff */
[----:B------:R-:W-:Y:S01]  /*2ac0*/  MOV R27, UR10 ;  /* 0x0000000a001b7c02 */ /* 0x000fe20008000f00 */
[----:B------:R-:W-:-:S07]  /*2ad0*/  IMAD.U32 R26, RZ, RZ, UR11 ;  /* 0x0000000bff1a7e24 */ /* 0x000fce000f8e00ff */
.L_x_5760:
        /* <DEDUP_REMOVED lines=14> */
[----:B------:R-:W-:Y:S02]  /*2bc0*/  IADD3.X R11, PT, PT, R22, R15, RZ, P1, !PT ;  /* 0x0000000f160b7210 */ /* 0x000fe40000ffe4ff */
[----:B------:R-:W-:Y:S02]  /*2bd0*/  SEL R23, R10, R19, !P0 ;  /* 0x000000130a177207 */ /* 0x000fe40004000000 */
[----:B------:R-:W-:-:S02]  /*2be0*/  SEL R22, R11, R18, !P0 ;  /* 0x000000120b167207 */ /* 0x000fc40004000000 */
[----:B------:R-:W-:Y:S02]  /*2bf0*/  ISETP.GT.U32.AND P1, PT, R23, RZ, PT ;  /* 0x000000ff1700720c */ /* 0x000fe40003f24070 */
[----:B------:R-:W-:Y:S02]  /*2c00*/  IADD3 R10, P3, P4, R27, 0x8, R16 ;  /* 0x000000081b0a7810 */ /* 0x000fe40007c7e010 */
[----:B------:R-:W-:Y:S02]  /*2c10*/  ISETP.GT.AND.EX P1, PT, R22, RZ, PT, P1 ;  /* 0x000000ff1600720c */ /* 0x000fe40003f24310 */
[----:B------:R-:W-:Y:S02]  /*2c20*/  IADD3.X R11, PT, PT, R26, RZ, R17, P3, P4 ;  /* 0x000000ff1a0b7210 */ /* 0x000fe40001fe8411 */
[----:B------:R-:W-:Y:S02]  /*2c30*/  SEL R27, R10, R27, !P0 ;  /* 0x0000001b0a1b7207 */ /* 0x000fe40004000000 */
[----:B------:R-:W-:-:S02]  /*2c40*/  SEL R26, R11, R26, !P0 ;  /* 0x0000001a0b1a7207 */ /* 0x000fc40004000000 */
[----:B------:R-:W-:Y:S02]  /*2c50*/  SEL R21, R12, R21, !P0 ;  /* 0x000000150c157207 */ /* 0x000fe40004000000 */
[----:B------:R-:W-:-:S03]  /*2c60*/  SEL R20, R13, R20, !P0 ;  /* 0x000000140d147207 */ /* 0x000fc60004000000 */
[----:B------:R-:W-:Y:S05]  /*2c70*/  @P1 BRA `(.L_x_5760) ;  /* 0xfffffffc00981947 */ /* 0x000fea000383ffff */
[----:B------:R-:W-:Y:S01]  /*2c80*/  MOV R25, UR12 ;  /* 0x0000000c00197c02 */ /* 0x000fe20008000f00 */
[----:B------:R-:W-:Y:S01]  /*2c90*/  IMAD.U32 R24, RZ, RZ, UR13 ;  /* 0x0000000dff187e24 */ /* 0x000fe2000f8e00ff */
[----:B------:R-:W-:Y:S01]  /*2ca0*/  MOV R23, UR10 ;  /* 0x0000000a00177c02 */ /* 0x000fe20008000f00 */
[----:B------:R-:W-:Y:S01]  /*2cb0*/  IMAD.U32 R22, RZ, RZ, UR11 ;  /* 0x0000000bff167e24 */ /* 0x000fe2000f8e00ff */
[----:B------:R-:W-:Y:S01]  /*2cc0*/  MOV R21, UR10 ;  /* 0x0000000a00157c02 */ /* 0x000fe20008000f00 */
[----:B------:R-:W-:-:S07]  /*2cd0*/  IMAD.U32 R20, RZ, RZ, UR11 ;  /* 0x0000000bff147e24 */ /* 0x000fce000f8e00ff */
.L_x_5761:
        /* <DEDUP_REMOVED lines=14> */
[----:B------:R-:W-:Y:S02]  /*2dc0*/  IADD3.X R11, PT, PT, R24, R15, RZ, P1, !PT ;  /* 0x0000000f180b7210 */ /* 0x000fe40000ffe4ff */
[----:B------:R-:W-:Y:S02]  /*2dd0*/  SEL R25, R19, R10, !P0 ;  /* 0x0000000a13197207 */ /* 0x000fe40004000000 */
[----:B------:R-:W-:-:S02]  /*2de0*/  SEL R24, R18, R11, !P0 ;  /* 0x0000000b12187207 */ /* 0x000fc40004000000 */
[----:B------:R-:W-:Y:S02]  /*2df0*/  ISETP.GT.U32.AND P1, PT, R25, RZ, PT ;  /* 0x000000ff1900720c */ /* 0x000fe40003f24070 */
[C---:B------:R-:W-:Y:S02]  /*2e00*/  IADD3 R10, P3, P4, R21.reuse, 0x8, R16 ;  /* 0x00000008150a7810 */ /* 0x040fe40007c7e010 */
[----:B------:R-:W-:Y:S02]  /*2e10*/  ISETP.GT.AND.EX P1, PT, R24, RZ, PT, P1 ;  /* 0x000000ff1800720c */ /* 0x000fe40003f24310 */
[C---:B------:R-:W-:Y:S02]  /*2e20*/  IADD3.X R11, PT, PT, R20.reuse, RZ, R17, P3, P4 ;  /* 0x000000ff140b7210 */ /* 0x040fe40001fe8411 */
[----:B------:R-:W-:Y:S02]  /*2e30*/  SEL R21, R21, R10, !P0 ;  /* 0x0000000a15157207 */ /* 0x000fe40004000000 */
[----:B------:R-:W-:-:S02]  /*2e40*/  SEL R20, R20, R11, !P0 ;  /* 0x0000000b14147207 */ /* 0x000fc40004000000 */
[----:B------:R-:W-:Y:S02]  /*2e50*/  SEL R23, R23, R12, !P0 ;  /* 0x0000000c17177207 */ /* 0x000fe40004000000 */
[----:B------:R-:W-:-:S03]  /*2e60*/  SEL R22, R22, R13, !P0 ;  /* 0x0000000d16167207 */ /* 0x000fc60004000000 */
[----:B------:R-:W-:Y:S05]  /*2e70*/  @P1 BRA `(.L_x_5761) ;  /* 0xfffffffc00981947 */ /* 0x000fea000383ffff */
[----:B------:R-:W0:Y:S01]  /*2e80*/  LDCU.64 UR8, c[0x0][0x5c0] ;  /* 0x0000b800ff0877ac */ /* 0x000e220008000a00 */
[----:B------:R-:W1:Y:S01]  /*2e90*/  LDC.64 R14, c[0x0][0x580] ;  /* 0x00016000ff0e7b82 */ /* 0x000e620000000a00 */
[----:B------:R-:W-:Y:S01]  /*2ea0*/  IADD3 R6, P0, PT, R21, -R27, RZ ;  /* 0x8000001b15067210 */ /* 0x000fe20007f1e0ff */
[----:B------:R-:W-:Y:S01]  /*2eb0*/  VIADD R5, R5, 0x80 ;  /* 0x0000008005057836 */ /* 0x000fe20000000000 */
[----:B------:R-:W2:Y:S02]  /*2ec0*/  LDCU.128 UR16, c[0x0][0x5d0] ;  /* 0x0000ba00ff1077ac */ /* 0x000ea40008000c00 */
[----:B------:R-:W-:-:S04]  /*2ed0*/  IADD3.X R7, PT, PT, R20, ~R26, RZ, P0, !PT ;  /* 0x8000001a14077210 */ /* 0x000fc800007fe4ff */
[--C-:B------:R-:W-:Y:S02]  /*2ee0*/  SHF.R.S64 R6, R6, 0x3, R7.reuse ;  /* 0x0000000306067819 */ /* 0x100fe40000001007 */
[----:B------:R-:W-:Y:S02]  /*2ef0*/  SHF.R.S32.HI R7, RZ, 0x3, R7 ;  /* 0x00000003ff077819 */ /* 0x000fe40000011407 */
[----:B0-----:R-:W-:-:S04]  /*2f00*/  IADD3 R16, P1, PT, R27, -UR8, RZ ;  /* 0x800000081b107c10 */ /* 0x001fc8000ff3e0ff */
[----:B------:R-:W-:Y:S02]  /*2f10*/  IADD3.X R17, PT, PT, R26, ~UR9, RZ, P1, !PT ;  /* 0x800000091a117c10 */ /* 0x000fe40008ffe4ff */
[C---:B--2---:R-:W-:Y:S02]  /*2f20*/  IADD3 R10, P0, PT, R9.reuse, UR16, RZ ;  /* 0x00000010090a7c10 */ /* 0x044fe4000ff1e0ff */
[----:B------:R-:W-:Y:S02]  /*2f30*/  IADD3 R12, P1, PT, R9, UR18, RZ ;  /* 0x00000012090c7c10 */ /* 0x000fe4000ff3e0ff */
[C---:B------:R-:W-:Y:S02]  /*2f40*/  IADD3.X R11, PT, PT, R8.reuse, UR17, RZ, P0, !PT ;  /* 0x00000011080b7c10 */ /* 0x040fe400087fe4ff */
[----:B------:R-:W-:Y:S02]  /*2f50*/  IADD3.X R13, PT, PT, R8, UR19, RZ, P1, !PT ;  /* 0x00000013080d7c10 */ /* 0x000fe40008ffe4ff */
[--C-:B------:R-:W-:Y:S01]  /*2f60*/  SHF.R.S64 R8, R16, 0x3, R17.reuse ;  /* 0x0000000310087819 */ /* 0x100fe20000001011 */
[----:B------:R0:W-:Y:S01]  /*2f70*/  STG.E.64 desc[UR14][R10.64], R6 ;  /* 0x000000060a007986 */ /* 0x0001e2000c101b0e */
[----:B------:R-:W-:-:S05]  /*2f80*/  SHF.R.S32.HI R9, RZ, 0x3, R17 ;  /* 0x00000003ff097819 */ /* 0x000fca0000011411 */
[----:B------:R0:W-:Y:S04]  /*2f90*/  STG.E.64 desc[UR14][R12.64], R8 ;  /* 0x000000080c007986 */ /* 0x0001e8000c101b0e */
[----:B-1----:R0:W-:Y:S02]  /*2fa0*/  STG.E.64 desc[UR14][R14.64], RZ ;  /* 0x000000ff0e007986 */ /* 0x0021e4000c101b0e */
.L_x_5759:
[----:B------:R-:W-:Y:S05]  /*2fb0*/  BSYNC.RECONVERGENT B0 ;  /* 0x0000000000007941 */ /* 0x000fea0003800200 */
.L_x_5758:
[----:B------:R-:W-:-:S13]  /*2fc0*/  ISETP.GE.AND P0, PT, R5, UR6, PT ;  /* 0x0000000605007c0c */ /* 0x000fda000bf06270 */
[----:B------:R-:W-:Y:S05]  /*2fd0*/  @P0 EXIT ;  /* 0x000000000000094d */ /* 0x000fea0003800000 */
[----:B0-----:R-:W0:Y:S02]  /*2fe0*/  LDC.64 R8, c[0x0][0x588] ;  /* 0x00016200ff087b82 */ /* 0x001e240000000a00 */
[----:B0-----:R-:W2:Y:S02]  /*2ff0*/  LDG.E.64 R6, desc[UR14][R8.64] ;  /* 0x0000000e08067981 */ /* 0x001ea4000c1e1b00 */
[C---:B--2---:R-:W-:Y:S02]  /*3000*/  SHF.L.U32 R24, R6.reuse, 0x3, RZ ;  /* 0x0000000306187819 */ /* 0x044fe400000006ff */
[----:B------:R-:W-:Y:S02]  /*3010*/  SHF.L.U64.HI R5, R6, 0x3, R7 ;  /* 0x0000000306057819 */ /* 0x000fe40000010207 */
[----:B------:R-:W-:-:S04]  /*3020*/  IADD3 R6, P0, PT, R24, UR4, RZ ;  /* 0x0000000418067c10 */ /* 0x000fc8000ff1e0ff */
[----:B------:R-:W-:-:S06]  /*3030*/  IADD3.X R7, PT, PT, R5, UR5, RZ, P0, !PT ;  /* 0x0000000505077c10 */ /* 0x000fcc00087fe4ff */
[----:B------:R-:W5:Y:S01]  /*3040*/  LD.E.64 R6, desc[UR14][R6.64] ;  /* 0x0000000e06067980 */ /* 0x000f62000c101b00 */
[----:B------:R-:W-:Y:S01]  /*3050*/  IMAD.U32 R23, RZ, RZ, UR12 ;  /* 0x0000000cff177e24 */ /* 0x000fe2000f8e00ff */
[----:B------:R-:W-:Y:S01]  /*3060*/  MOV R22, UR13 ;  /* 0x0000000d00167c02 */ /* 0x000fe20008000f00 */
[----:B------:R-:W-:Y:S01]  /*3070*/  IMAD.U32 R21, RZ, RZ, UR10 ;  /* 0x0000000aff157e24 */ /* 0x000fe2000f8e00ff */
[----:B------:R-:W-:Y:S01]  /*3080*/  MOV R20, UR11 ;  /* 0x0000000b00147c02 */ /* 0x000fe20008000f00 */
[----:B------:R-:W-:Y:S01]  /*3090*/  IMAD.U32 R19, RZ, RZ, UR10 ;  /* 0x0000000aff137e24 */ /* 0x000fe2000f8e00ff */
[----:B------:R-:W-:-:S07]  /*30a0*/  MOV R18, UR11 ;  /* 0x0000000b00127c02 */ /* 0x000fce0008000f00 */
.L_x_5762:
        /* <DEDUP_REMOVED lines=26> */
[----:B------:R-:W-:Y:S01]  /*3250*/  IMAD.U32 R13, RZ, RZ, UR10 ;  /* 0x0000000aff0d7e24 */ /* 0x000fe2000f8e00ff */
[----:B------:R-:W-:-:S07]  /*3260*/  MOV R12, UR11 ;  /* 0x0000000b000c7c02 */ /* 0x000fce0008000f00 */
.L_x_5763:
[--C-:B------:R-:W-:Y:S02]  /*3270*/  SHF.R.U64 R14, R3, 0x1, R4.reuse ;  /* 0x00000001030e7819 */ /* 0x100fe40000001204 */
        /* <DEDUP_REMOVED lines=10> */
[----:B--2---:R-:W-:Y:S02]  /*3320*/  ISETP.GE.U32.AND P0, PT, R6, R8, PT ;  /* 0x000000080600720c */ /* 0x004fe40003f06070 */
[----:B------:R-:W-:Y:S02]  /*3330*/  IADD3 R8, P2, P3, R13, 0x8, R16 ;  /* 0x000000080d087810 */ /* 0x000fe40007b5e010 */
[----:B------:R-:W-:Y:S02]  /*3340*/  ISETP.GE.AND.EX P0, PT, R7, R9, PT, P0 ;  /* 0x000000090700720c */ /* 0x000fe40003f06300 */
[----:B------:R-:W-:Y:S02]  /*3350*/  IADD3.X R9, PT, PT, R12, RZ, R17, P2, P3 ;  /* 0x000000ff0c097210 */ /* 0x000fe400017e6411 */
[----:B------:R-:W-:Y:S02]  /*3360*/  SEL R3, R14, R3, !P0 ;  /* 0x000000030e037207 */ /* 0x000fe40004000000 */
[----:B------:R-:W-:-:S02]  /*3370*/  SEL R4, R15, R4, !P0 ;  /* 0x000000040f047207 */ /* 0x000fc40004000000 */
[----:B------:R-:W-:Y:S02]  /*3380*/  ISETP.GT.U32.AND P1, PT, R3, RZ, PT ;  /* 0x000000ff0300720c */ /* 0x000fe40003f24070 */
[----:B------:R-:W-:Y:S02]  /*3390*/  IADD3 R15, P4, PT, R10, 0x8, RZ ;  /* 0x000000080a0f7810 */ /* 0x000fe40007f9e0ff */
[----:B------:R-:W-:Y:S02]  /*33a0*/  ISETP.GT.AND.EX P1, PT, R4, RZ, PT, P1 ;  /* 0x000000ff0400720c */ /* 0x000fe40003f24310 */
[----:B------:R-:W-:Y:S02]  /*33b0*/  IADD3.X R11, PT, PT, RZ, R11, RZ, P4, !PT ;  /* 0x0000000bff0b7210 */ /* 0x000fe400027fe4ff */
        /* <DEDUP_REMOVED lines=8> */
[----:B------:R-:W2:Y:S04]  /*3440*/  LDCU.128 UR4, c[0x0][0x5d0] ;  /* 0x0000ba00ff0477ac */ /* 0x000ea80008000c00 */
[----:B------:R-:W-:-:S05]  /*3450*/  IMAD.X R3, R12, 0x1, ~R18, P0 ;  /* 0x000000010c037824 */ /* 0x000fca00000e0e12 */
        /* <DEDUP_REMOVED lines=9> */
[----:B------:R-:W-:Y:S01]  /*34f0*/  STG.E.64 desc[UR14][R6.64], R2 ;  /* 0x0000000206007986 */ /* 0x000fe2000c101b0e */
[----:B------:R-:W-:-:S05]  /*3500*/  SHF.R.S32.HI R5, RZ, 0x3, R11 ;  /* 0x00000003ff057819 */ /* 0x000fca000001140b */
[----:B------:R-:W-:Y:S04]  /*3510*/  STG.E.64 desc[UR14][R8.64], R4 ;  /* 0x0000000408007986 */ /* 0x000fe8000c101b0e */
[----:B-1----:R-:W-:Y:S01]  /*3520*/  STG.E.64 desc[UR14][R14.64], RZ ;  /* 0x000000ff0e007986 */ /* 0x002fe2000c101b0e */
[----:B------:R-:W-:Y:S05]  /*3530*/  EXIT ;  /* 0x000000000000794d */ /* 0x000fea0003800000 */
.L_x_5757:
[----:B------:R-:W0:Y:S01]  /*3540*/  LDCU UR4, c[0x0][0x380] ;  /* 0x00007000ff0477ac */ /* 0x000e220008000800 */
[----:B------:R-:W-:Y:S01]  /*3550*/  BSSY.RECONVERGENT B0, `(.L_x_5764) ;  /* 0x0000011000007945 */ /* 0x000fe20003800200 */
[----:B0-----:R-:W-:-:S13]  /*3560*/  ISETP.GE.AND P0, PT, R5, UR4, PT ;  /* 0x0000000405007c0c */ /* 0x001fda000bf06270 */
[----:B------:R-:W-:Y:S05]  /*3570*/  @P0 BRA `(.L_x_5765) ;  /* 0x0000000000380947 */ /* 0x000fea0003800000 */
[----:B------:R-:W0:Y:S01]  /*3580*/  LDC.64 R8, c[0x0][0x588] ;  /* 0x00016200ff087b82 */ /* 0x000e220000000a00 */
[----:B------:R-:W1:Y:S01]  /*3590*/  LDCU.128 UR8, c[0x0][0x5d0] ;  /* 0x0000ba00ff0877ac */ /* 0x000e620008000c00 */
[----:B0-----:R-:W2:Y:S06]  /*35a0*/  LDG.E.64 R2, desc[UR14][R8.64] ;  /* 0x0000000e08027981 */ /* 0x001eac000c1e1b00 */
[----:B------:R-:W0:Y:S01]  /*35b0*/  LDC.64 R10, c[0x0][0x580] ;  /* 0x00016000ff0a7b82 */ /* 0x000e220000000a00 */
[----:B------:R-:W-:Y:S01]  /*35c0*/  VIADD R5, R5, 0x80 ;  /* 0x0000008005057836 */ /* 0x000fe20000000000 */
[----:B--2---:R-:W-:-:S02]  /*35d0*/  SHF.L.U32 R6, R2, 0x3, RZ ;  /* 0x0000000302067819 */ /* 0x004fc400000006ff */
[----:B------:R-:W-:Y:S02]  /*35e0*/  SHF.L.U64.HI R0, R2, 0x3, R3 ;  /* 0x0000000302007819 */ /* 0x000fe40000010203 */
[C---:B-1----:R-:W-:Y:S02]  /*35f0*/  IADD3 R2, P0, PT, R6.reuse, UR8, RZ ;  /* 0x0000000806027c10 */ /* 0x042fe4000ff1e0ff */
[----:B------:R-:W-:Y:S02]  /*3600*/  IADD3 R6, P1, PT, R6, UR10, RZ ;  /* 0x0000000a06067c10 */ /* 0x000fe4000ff3e0ff */
[C---:B------:R-:W-:Y:S02]  /*3610*/  IADD3.X R3, PT, PT, R0.reuse, UR9, RZ, P0, !PT ;  /* 0x0000000900037c10 */ /* 0x040fe400087fe4ff */
[----:B------:R-:W-:-:S03]  /*3620*/  IADD3.X R7, PT, PT, R0, UR11, RZ, P1, !PT ;  /* 0x0000000b00077c10 */ /* 0x000fc60008ffe4ff */
[----:B------:R1:W-:Y:S04]  /*3630*/  STG.E.64 desc[UR14][R2.64], RZ ;  /* 0x000000ff02007986 */ /* 0x0003e8000c101b0e */
[----:B------:R1:W-:Y:S04]  /*3640*/  STG.E.64 desc[UR14][R6.64], RZ ;  /* 0x000000ff06007986 */ /* 0x0003e8000c101b0e */
[----:B0-----:R1:W-:Y:S02]  /*3650*/  STG.E.64 desc[UR14][R10.64], RZ ;  /* 0x000000ff0a007986 */ /* 0x0013e4000c101b0e */
.L_x_5765:
[----:B------:R-:W-:Y:S05]  /*3660*/  BSYNC.RECONVERGENT B0 ;  /* 0x0000000000007941 */ /* 0x000fea0003800200 */
.L_x_5764:
[----:B------:R-:W-:-:S13]  /*3670*/  ISETP.GE.AND P0, PT, R5, UR4, PT ;  /* 0x0000000405007c0c */ /* 0x000fda000bf06270 */
[----:B------:R-:W-:Y:S05]  /*3680*/  @P0 EXIT ;  /* 0x000000000000094d */ /* 0x000fea0003800000 */
[----:B-1----:R-:W0:Y:S01]  /*3690*/  LDC.64 R6, c[0x0][0x588] ;  /* 0x00016200ff067b82 */ /* 0x002e220000000a00 */
[----:B------:R-:W1:Y:S01]  /*36a0*/  LDCU.128 UR4, c[0x0][0x5d0] ;  /* 0x0000ba00ff0477ac */ /* 0x000e620008000c00 */
[----:B0-----:R-:W2:Y:S06]  /*36b0*/  LDG.E.64 R2, desc[UR14][R6.64] ;  /* 0x0000000e06027981 */ /* 0x001eac000c1e1b00 */
[----:B------:R-:W0:Y:S01]  /*36c0*/  LDC.64 R8, c[0x0][0x580] ;  /* 0x00016000ff087b82 */ /* 0x000e220000000a00 */
[C---:B--2---:R-:W-:Y:S02]  /*36d0*/  SHF.L.U32 R4, R2.reuse, 0x3, RZ ;  /* 0x0000000302047819 */ /* 0x044fe400000006ff */
[----:B------:R-:W-:-:S02]  /*36e0*/  SHF.L.U64.HI R0, R2, 0x3, R3 ;  /* 0x0000000302007819 */ /* 0x000fc40000010203 */
[C---:B-1----:R-:W-:Y:S02]  /*36f0*/  IADD3 R2, P0, PT, R4.reuse, UR4, RZ ;  /* 0x0000000404027c10 */ /* 0x042fe4000ff1e0ff */
[----:B------:R-:W-:Y:S02]  /*3700*/  IADD3 R4, P1, PT, R4, UR6, RZ ;  /* 0x0000000604047c10 */ /* 0x000fe4000ff3e0ff */
[C---:B------:R-:W-:Y:S02]  /*3710*/  IADD3.X R3, PT, PT, R0.reuse, UR5, RZ, P0, !PT ;  /* 0x0000000500037c10 */ /* 0x040fe400087fe4ff */
[----:B------:R-:W-:-:S03]  /*3720*/  IADD3.X R5, PT, PT, R0, UR7, RZ, P1, !PT ;  /* 0x0000000700057c10 */ /* 0x000fc60008ffe4ff */
[----:B------:R-:W-:Y:S04]  /*3730*/  STG.E.64 desc[UR14][R2.64], RZ ;  /* 0x000000ff02007986 */ /* 0x000fe8000c101b0e */
[----:B------:R-:W-:Y:S04]  /*3740*/  STG.E.64 desc[UR14][R4.64], RZ ;  /* 0x000000ff04007986 */ /* 0x000fe8000c101b0e */
[----:B0-----:R-:W-:Y:S01]  /*3750*/  STG.E.64 desc[UR14][R8.64], RZ ;  /* 0x000000ff08007986 */ /* 0x001fe2000c101b0e */
[----:B------:R-:W-:Y:S05]  /*3760*/  EXIT ;  /* 0x000000000000794d */ /* 0x000fea0003800000 */
.L_x_5735:
[----:B------:R-:W0:Y:S01]  /*3770*/  LDCU.64 UR4, c[0x0][0x590] ;  /* 0x0000b200ff0477ac */ /* 0x000e220008000a00 */
[----:B------:R-:W-:Y:S01]  /*3780*/  VIADD R6, R6, 0xffffffff ;  /* 0xffffffff06067836 */ /* 0x000fe20000000000 */
[----:B0-----:R-:W-:-:S04]  /*3790*/  UISETP.NE.U32.AND UP0, UPT, UR4, URZ, UPT ;  /* 0x000000ff0400728c */ /* 0x001fc8000bf05070 */
[----:B------:R-:W-:-:S09]  /*37a0*/  UISETP.NE.AND.EX UP0, UPT, UR5, URZ, UPT, UP0 ;  /* 0x000000ff0500728c */ /* 0x000fd2000bf05300 */
[----:B------:R-:W-:Y:S05]  /*37b0*/  BRA.U UP0, `(.L_x_5766) ;  /* 0x0000004d00bc7547 */ /* 0x000fea000b800000 */
[----:B------:R-:W0:Y:S01]  /*37c0*/  LDCU.64 UR16, c[0x0][0x598] ;  /* 0x0000b300ff1077ac */ /* 0x000e220008000a00 */
[----:B------:R-:W-:Y:S01]  /*37d0*/  VIMNMX.U32 R7, PT, PT, R6, 0x18, PT ;  /* 0x0000001806077848 */ /* 0x000fe20003fe0000 */
[----:B------:R-:W-:Y:S01]  /*37e0*/  BSSY.RECONVERGENT B0, `(.L_x_5767) ;  /* 0x0000281000007945 */ /* 0x000fe20003800200 */
[----:B------:R-:W1:Y:S02]  /*37f0*/  LDCU UR22, c[0x0][0x380] ;  /* 0x00007000ff1677ac */ /* 0x000e640008000800 */
[----:B------:R-:W-:Y:S01]  /*3800*/  IADD3 R7, PT, PT, R7, 0x1, RZ ;  /* 0x0000000107077810 */ /* 0x000fe20007ffe0ff */
        /* <DEDUP_REMOVED lines=10> */
[----:B------:R-:W0:Y:S01]  /*38b0*/  LDCU.64 UR4, c[0x0][0x390] ;  /* 0x00007200ff0477ac */ /* 0x000e220008000a00 */
[----:B------:R-:W-:Y:S01]  /*38c0*/  MOV R9, R5 ;  /* 0x0000000500097202 */ /* 0x000fe20000000f00 */
[----:B------:R-:W-:Y:S01]  /*38d0*/  IMAD.MOV.U32 R8, RZ, RZ, RZ ;  /* 0x000000ffff087224 */ /* 0x000fe200078e00ff */
[----:B------:R-:W-:Y:S01]  /*38e0*/  ISETP.NE.AND P0, PT, R6, RZ, PT ;  /* 0x000000ff0600720c */ /* 0x000fe20003f05270 */
[----:B------:R-:W1:Y:S01]  /*38f0*/  LDCU UR8, c[0x0][0x38c] ;  /* 0x00007180ff0877ac */ /* 0x000e620008000800 */
[----:B------:R-:W2:Y:S01]  /*3900*/  LDCU.64 UR24, c[0x0][0x4b8] ;  /* 0x00009700ff1877ac */ /* 0x000ea20008000a00 */
[----:B0-----:R-:W-:-:S05]  /*3910*/  IMAD.HI.U32 R10, R5, UR4, R8 ;  /* 0x00000004050a7c27 */ /* 0x001fca000f8e0008 */
[----:B------:R-:W-:-:S05]  /*3920*/  SHF.R.U32.HI R11, RZ, UR5, R10 ;  /* 0x00000005ff0b7c19 */ /* 0x000fca000801160a */
[----:B------:R-:W-:-:S04]  /*3930*/  IMAD.MOV R8, RZ, RZ, -R11 ;  /* 0x000000ffff087224 */ /* 0x000fc800078e0a0b */
[----:B-1----:R-:W-:-:S04]  /*3940*/  IMAD R8, R8, UR8, R5 ;  /* 0x0000000808087c24 */ /* 0x002fc8000f8e0205 */
[C---:B--2---:R-:W-:Y:S02]  /*3950*/  IMAD R9, R8.reuse, UR24, RZ ;  /* 0x0000001808097c24 */ /* 0x044fe4000f8e02ff */
[----:B------:R-:W-:Y:S01]  /*3960*/  IMAD R8, R8, UR25, RZ ;  /* 0x0000001908087c24 */ /* 0x000fe2000f8e02ff */
[----:B------:R-:W-:Y:S06]  /*3970*/  @!P0 BRA `(.L_x_5769) ;  /* 0x0000001000748947 */ /* 0x000fec0003800000 */
[----:B------:R-:W0:Y:S01]  /*3980*/  LDCU.64 UR8, c[0x0][0x398] ;  /* 0x00007300ff0877ac */ /* 0x000e220008000a00 */
[----:B------:R-:W-:Y:S01]  /*3990*/  HFMA2 R10, -RZ, RZ, 0, 0 ;  /* 0x00000000ff0a7431 */ /* 0x000fe200000001ff */
[----:B------:R-:W-:Y:S01]  /*39a0*/  ISETP.NE.AND P0, PT, R7, 0x2, PT ;  /* 0x000000020700780c */ /* 0x000fe20003f05270 */
[----:B------:R-:W1:Y:S01]  /*39b0*/  LDCU UR4, c[0x0][0x3a0] ;  /* 0x00007400ff0477ac */ /* 0x000e620008000800 */
[----:B------:R-:W2:Y:S02]  /*39c0*/  LDCU.64 UR24, c[0x0][0x4c0] ;  /* 0x00009800ff1877ac */ /* 0x000ea40008000a00 */
[----:B0-----:R-:W-:-:S05]  /*39d0*/  IMAD.HI.U32 R12, R11, UR9, R10 ;  /* 0x000000090b0c7c27 */ /* 0x001fca000f8e000a */
[----:B-1----:R-:W-:-:S05]  /*39e0*/  SHF.R.U32.HI R13, RZ, UR4, R12 ;  /* 0x00000004ff0d7c19 */ /* 0x002fca000801160c */
[----:B------:R-:W-:-:S04]  /*39f0*/  IMAD.MOV R10, RZ, RZ, -R13 ;  /* 0x000000ffff0a7224 */ /* 0x000fc800078e0a0d */
[----:B------:R-:W-:-:S04]  /*3a00*/  IMAD R10, R10, UR8, R11 ;  /* 0x000000080a0a7c24 */ /* 0x000fc8000f8e020b */
[C---:B--2---:R-:W-:Y:S02]  /*3a10*/  IMAD R9, R10.reuse, UR24, R9 ;  /* 0x000000180a097c24 */ /* 0x044fe4000f8e0209 */
[----:B------:R-:W-:Y:S01]  /*3a20*/  IMAD R8, R10, UR25, R8 ;  /* 0x000000190a087c24 */ /* 0x000fe2000f8e0208 */
[----:B------:R-:W-:Y:S06]  /*3a30*/  @!P0 BRA `(.L_x_5769) ;  /* 0x0000001000448947 */ /* 0x000fec0003800000 */
[----:B------:R-:W0:Y:S01]  /*3a40*/  LDCU.64 UR4, c[0x0][0x3a8] ;  /* 0x00007500ff0477ac */ /* 0x000e220008000a00 */
[----:B------:R-:W-:Y:S02]  /*3a50*/  MOV R12, RZ ;  /* 0x000000ff000c7202 */ /* 0x000fe40000000f00 */
[----:B------:R-:W-:Y:S01]  /*3a60*/  ISETP.NE.AND P0, PT, R7, 0x3, PT ;  /* 0x000000030700780c */ /* 0x000fe20003f05270 */
[----:B------:R-:W1:Y:S01]  /*3a70*/  LDCU UR8, c[0x0][0x3a4] ;  /* 0x00007480ff0877ac */ /* 0x000e620008000800 */
[----:B------:R-:W2:Y:S01]  /*3a80*/  LDCU.64 UR24, c[0x0][0x4c8] ;  /* 0x00009900ff1877ac */ /* 0x000ea20008000a00 */
[----:B0-----:R-:W-:-:S05]  /*3a90*/  IMAD.HI.U32 R10, R13, UR4, R12 ;  /* 0x000000040d0a7c27 */ /* 0x001fca000f8e000c */
[----:B------:R-:W-:-:S05]  /*3aa0*/  SHF.R.U32.HI R11, RZ, UR5, R10 ;  /* 0x00000005ff0b7c19 */ /* 0x000fca000801160a */
[----:B------:R-:W-:-:S04]  /*3ab0*/  IMAD.MOV R12, RZ, RZ, -R11 ;  /* 0x000000ffff0c7224 */ /* 0x000fc800078e0a0b */
[----:B-1----:R-:W-:-:S04]  /*3ac0*/  IMAD R12, R12, UR8, R13 ;  /* 0x000000080c0c7c24 */ /* 0x002fc8000f8e020d */
        /* <DEDUP_REMOVED lines=16> */
[----:B------:R-:W-:Y:S01]  /*3bd0*/  HFMA2 R12, -RZ, RZ, 0, 0 ;  /* 0x00000000ff0c7431 */ /* 0x000fe200000001ff */
[----:B------:R-:W-:Y:S01]  /*3be0*/  ISETP.NE.AND P0, PT, R7, 0x5, PT ;  /* 0x000000050700780c */ /* 0x000fe20003f05270 */
[----:B------:R-:W1:Y:S01]  /*3bf0*/  LDCU UR8, c[0x0][0x3bc] ;  /* 0x00007780ff0877ac */ /* 0x000e620008000800 */
[----:B------:R-:W2:Y:S02]  /*3c00*/  LDCU.64 UR24, c[0x0][0x4d8] ;  /* 0x00009b00ff1877ac */ /* 0x000ea40008000a00 */
        /* <DEDUP_REMOVED lines=223> */
[----:B------:R-:W-:Y:S01]  /*4a00*/  ISETP.NE.AND P0, PT, R7, 0x18, PT ;  /* 0x000000180700780c */ /* 0x000fe20003f05270 */
[----:B------:R-:W0:Y:S01]  /*4a10*/  LDCU.64 UR8, c[0x0][0x4a0] ;  /* 0x00009400ff0877ac */ /* 0x000e220008000a00 */
[----:B------:R-:W-:Y:S01]  /*4a20*/  MOV R10, RZ ;  /* 0x000000ff000a7202 */ /* 0x000fe20000000f00 */
[----:B------:R-:W1:Y:S10]  /*4a30*/  LDCU UR4, c[0x0][0x4a8] ;  /* 0x00009500ff0477ac */ /* 0x000e740008000800 */
[----:B------:R-:W2:Y:S01]  /*4a40*/  @P0 LDC.64 R16, c[0x0][0x4b0] ;  /* 0x00012c00ff100b82 */ /* 0x000ea20000000a00 */
[----:B0-----:R-:W-:-:S07]  /*4a50*/  IMAD.HI.U32 R12, R11, UR9, R10 ;  /* 0x000000090b0c7c27 */ /* 0x001fce000f8e000a */
[----:B------:R-:W0:Y:S01]  /*4a60*/  @P0 LDC R19, c[0x0][0x4ac] ;  /* 0x00012b00ff130b82 */ /* 0x000e220000000800 */
[----:B-1----:R-:W-:Y:S01]  /*4a70*/  SHF.R.U32.HI R13, RZ, UR4, R12 ;  /* 0x00000004ff0d7c19 */ /* 0x002fe2000801160c */
[----:B------:R-:W1:Y:S01]  /*4a80*/  LDCU.64 UR4, c[0x0][0x570] ;  /* 0x0000ae00ff0477ac */ /* 0x000e620008000a00 */
[----:B------:R-:W-:Y:S02]  /*4a90*/  @P0 IMAD.MOV.U32 R12, RZ, RZ, RZ ;  /* 0x000000ffff0c0224 */ /* 0x000fe400078e00ff */
[----:B------:R-:W-:-:S03]  /*4aa0*/  IADD3 R15, PT, PT, -R13, RZ, RZ ;  /* 0x000000ff0d0f7210 */ /* 0x000fc60007ffe1ff */
[----:B------:R-:W3:Y:S01]  /*4ab0*/  @P0 LDC.64 R20, c[0x0][0x578] ;  /* 0x00015e00ff140b82 */ /* 0x000ee20000000a00 */
[----:B--2---:R-:W-:-:S05]  /*4ac0*/  @P0 IMAD.HI.U32 R10, R13, R16, R12 ;  /* 0x000000100d0a0227 */ /* 0x004fca00078e000c */
[----:B------:R-:W-:Y:S01]  /*4ad0*/  @P0 SHF.R.U32.HI R12, RZ, R17, R10 ;  /* 0x00000011ff0c0219 */ /* 0x000fe2000001160a */
[----:B------:R-:W-:-:S04]  /*4ae0*/  IMAD R10, R15, UR8, R11 ;  /* 0x000000080f0a7c24 */ /* 0x000fc8000f8e020b */
[----:B------:R-:W-:Y:S02]  /*4af0*/  @P0 IMAD.MOV R12, RZ, RZ, -R12 ;  /* 0x000000ffff0c0224 */ /* 0x000fe400078e0a0c */
[----:B-1----:R-:W-:Y:S02]  /*4b00*/  IMAD R9, R10, UR4, R9 ;  /* 0x000000040a097c24 */ /* 0x002fe4000f8e0209 */
[----:B0-----:R-:W-:Y:S02]  /*4b10*/  @P0 IMAD R12, R12, R19, R13 ;  /* 0x000000130c0c0224 */ /* 0x001fe400078e020d */
[----:B------:R-:W-:Y:S02]  /*4b20*/  IMAD R8, R10, UR5, R8 ;  /* 0x000000050a087c24 */ /* 0x000fe4000f8e0208 */
[C---:B---3--:R-:W-:Y:S02]  /*4b30*/  @P0 IMAD R9, R12.reuse, R20, R9 ;  /* 0x000000140c090224 */ /* 0x048fe400078e0209 */
[----:B------:R-:W-:-:S07]  /*4b40*/  @P0 IMAD R8, R12, R21, R8 ;  /* 0x000000150c080224 */ /* 0x000fce00078e0208 */
.L_x_5769:
[----:B------:R-:W0:Y:S02]  /*4b50*/  LDCU.64 UR4, c[0x0][0x588] ;  /* 0x0000b100ff0477ac */ /* 0x000e240008000a00 */
[----:B0-----:R-:W-:-:S04]  /*4b60*/  IADD3 R10, P0, PT, R8, UR4, RZ ;  /* 0x00000004080a7c10 */ /* 0x001fc8000ff1e0ff */
[----:B------:R-:W-:-:S06]  /*4b70*/  IADD3.X R11, PT, PT, RZ, UR5, RZ, P0, !PT ;  /* 0x00000005ff0b7c10 */ /* 0x000fcc00087fe4ff */
[----:B------:R-:W5:Y:S01]  /*4b80*/  LDG.E.64 R10, desc[UR14][R10.64] ;  /* 0x0000000e0a0a7981 */ /* 0x000f62000c1e1b00 */
[----:B------:R-:W-:Y:S01]  /*4b90*/  UISETP.NE.U32.AND UP1, UPT, UR16, URZ, UPT ;  /* 0x000000ff1000728c */ /* 0x000fe2000bf25070 */
[----:B------:R-:W-:Y:S01]  /*4ba0*/  IMAD.MOV.U32 R60, RZ, RZ, RZ ;  /* 0x000000ffff3c7224 */ /* 0x000fe200078e00ff */
[----:B------:R-:W-:Y:S01]  /*4bb0*/  UISETP.GE.U32.AND UP0, UPT, UR16, 0x1, UPT ;  /* 0x000000011000788c */ /* 0x000fe2000bf06070 */
[----:B------:R-:W-:Y:S01]  /*4bc0*/  MOV R59, RZ ;  /* 0x000000ff003b7202 */ /* 0x000fe20000000f00 */
[----:B------:R-:W-:Y:S02]  /*4bd0*/  UISETP.NE.AND.EX UP1, UPT, UR17, URZ, UPT, UP1 ;  /* 0x000000ff1100728c */ /* 0x000fe4000bf25310 */
[----:B------:R-:W-:-:S04]  /*4be0*/  UISETP.GE.AND.EX UP0, UPT, UR17, URZ, UPT, UP0 ;  /* 0x000000ff1100728c */ /* 0x000fc8000bf06300 */
[----:B------:R-:W-:-:S09]  /*4bf0*/  UPLOP3.LUT UP0, UPT, UP1, UP0, UPT, 0x2f, 0xf2 ;  /* 0x0000000000f2789c */ /* 0x000fd20000f00577 */
[----:B------:R-:W-:Y:S05]  /*4c00*/  BRA.U UP0, `(.L_x_5770) ;  /* 0x0000000d00687547 */ /* 0x000fea000b800000 */
[----:B------:R-:W0:Y:S01]  /*4c10*/  LDCU.64 UR8, c[0x0][0x5a8] ;  /* 0x0000b500ff0877ac */ /* 0x000e220008000a00 */
[----:B------:R-:W1:Y:S01]  /*4c20*/  LDC.64 R12, c[0x0][0x5b8] ;  /* 0x00016e00ff0c7b82 */ /* 0x000e620000000a00 */
[----:B------:R-:W-:Y:S02]  /*4c30*/  HFMA2 R59, -RZ, RZ, 0, 0 ;  /* 0x00000000ff3b7431 */ /* 0x000fe400000001ff */
[----:B------:R-:W-:Y:S01]  /*4c40*/  IMAD.MOV.U32 R60, RZ, RZ, RZ ;  /* 0x000000ffff3c7224 */ /* 0x000fe200078e00ff */
        /* <DEDUP_REMOVED lines=11> */
[----:B------:R-:W0:Y:S01]  /*4d00*/  LDCU.64 UR4, c[0x0][0x5b0] ;  /* 0x0000b600ff0477ac */ /* 0x000e220008000a00 */
[----:B-1----:R-:W-:Y:S01]  /*4d10*/  SHF.L.U32 R19, R13, 0x3, RZ ;  /* 0x000000030d137819 */ /* 0x002fe200000006ff */
[C---:B------:R-:W-:Y:S01]  /*4d20*/  IMAD.WIDE.U32 R20, R12.reuse, 0x8, RZ ;  /* 0x000000080c147825 */ /* 0x040fe200078e00ff */
[----:B------:R-:W-:Y:S01]  /*4d30*/  SHF.L.U64.HI R8, R12, 0x6, R13 ;  /* 0x000000060c087819 */ /* 0x000fe2000001020d */
[----:B------:R-:W1:Y:S01]  /*4d40*/  LDCU.64 UR24, c[0x0][0x5a0] ;  /* 0x0000b400ff1877ac */ /* 0x000e620008000a00 */
[----:B------:R-:W-:Y:S01]  /*4d50*/  MOV R59, RZ ;  /* 0x000000ff003b7202 */ /* 0x000fe20000000f00 */
[----:B------:R-:W-:Y:S02]  /*4d60*/  IMAD.MOV.U32 R60, RZ, RZ, RZ ;  /* 0x000000ffff3c7224 */ /* 0x000fe400078e00ff */
[----:B------:R-:W-:Y:S01]  /*4d70*/  IMAD.IADD R58, R21, 0x1, R19 ;  /* 0x00000001153a7824 */ /* 0x000fe200078e0213 */
[----:B0-----:R-:W-:Y:S02]  /*4d80*/  UIADD3 UR8, UP1, UPT, UR4, 0x20, URZ ;  /* 0x0000002004087890 */ /* 0x001fe4000ff3e0ff */
[----:B------:R-:W-:-:S02]  /*4d90*/  ULOP3.LUT UR4, UR6, 0xfffffff8, URZ, 0xc0, !UPT ;  /* 0xfffffff806047892 */ /* 0x000fc4000f8ec0ff */
[----:B------:R-:W-:Y:S01]  /*4da0*/  UIADD3.X UR9, UPT, UPT, URZ, UR5, URZ, UP1, !UPT ;  /* 0x00000005ff097290 */ /* 0x000fe20008ffe4ff */
[C---:B-1----:R-:W-:Y:S01]  /*4db0*/  LEA R56, P0, R14.reuse, UR24, 0x3 ;  /* 0x000000180e387c11 */ /* 0x042fe2000f8018ff */
[----:B------:R-:W-:Y:S01]  /*4dc0*/  ULOP3.LUT UR5, UR7, 0x7fffffff, URZ, 0xc0, !UPT ;  /* 0x7fffffff07057892 */ /* 0x000fe2000f8ec0ff */
[----:B------:R-:W-:Y:S02]  /*4dd0*/  MOV R18, UR8 ;  /* 0x0000000800127c02 */ /* 0x000fe40008000f00 */
[----:B------:R-:W-:Y:S01]  /*4de0*/  LEA.HI.X R57, R14, UR25, R17, 0x3, P0 ;  /* 0x000000190e397c11 */ /* 0x000fe200080f1c11 */
[----:B------:R-:W-:Y:S01]  /*4df0*/  IMAD.U32 R19, RZ, RZ, UR9 ;  /* 0x00000009ff137e24 */ /* 0x000fe2000f8e00ff */
[----:B------:R-:W-:Y:S02]  /*4e00*/  UMOV UR8, UR4 ;  /* 0x0000000400087c82 */ /* 0x000fe40008000000 */
[----:B------:R-:W-:-:S05]  /*4e10*/  UMOV UR9, UR5 ;  /* 0x0000000500097c82 */ /* 0x000fca0008000000 */
.L_x_5772:
[----:B------:R-:W2:Y:S01]  /*4e20*/  LDG.E.64 R48, desc[UR14][R56.64] ;  /* 0x0000000e38307981 */ /* 0x000ea2000c1e1b00 */
[----:B------:R-:W-:-:S03]  /*4e30*/  IADD3 R22, P0, PT, R56, R20, RZ ;  /* 0x0000001438167210 */ /* 0x000fc60007f1e0ff */
[----:B------:R-:W2:Y:S01]  /*4e40*/  LDG.E.64 R46, desc[UR14][R18.64+-0x20] ;  /* 0xffffe00e122e7981 */ /* 0x000ea2000c1e1b00 */
[----:B------:R-:W-:Y:S02]  /*4e50*/  IADD3.X R23, PT, PT, R57, R58, RZ, P0, !PT ;  /* 0x0000003a39177210 */ /* 0x000fe400007fe4ff */
[-C--:B------:R-:W-:Y:S01]  /*4e60*/  IADD3 R24, P0, PT, R22, R20.reuse, RZ ;  /* 0x0000001416187210 */ /* 0x080fe20007f1e0ff */
[----:B------:R-:W3:Y:S04]  /*4e70*/  LDG.E.64 R42, desc[UR14][R18.64+-0x18] ;  /* 0xffffe80e122a7981 */ /* 0x000ee8000c1e1b00 */
[----:B------:R0:W3:Y:S01]  /*4e80*/  LDG.E.64 R44, desc[UR14][R22.64] ;  /* 0x0000000e162c7981 */ /* 0x0000e2000c1e1b00 */
[----:B------:R-:W-:Y:S01]  /*4e90*/  IMAD.X R25, R23, 0x1, R58, P0 ;  /* 0x0000000117197824 */ /* 0x000fe200000e063a */
[----:B------:R-:W-:-:S02]  /*4ea0*/  IADD3 R50, P0, PT, R24, R20, RZ ;  /* 0x0000001418327210 */ /* 0x000fc40007f1e0ff */
[----:B------:R-:W4:Y:S04]  /*4eb0*/  LDG.E.64 R38, desc[UR14][R18.64+-0x10] ;  /* 0xfffff00e12267981 */ /* 0x000f28000c1e1b00 */
[----:B------:R-:W4:Y:S01]  /*4ec0*/  LDG.E.64 R40, desc[UR14][R24.64] ;  /* 0x0000000e18287981 */ /* 0x000f22000c1e1b00 */
[----:B------:R-:W-:Y:S02]  /*4ed0*/  IADD3.X R51, PT, PT, R25, R58, RZ, P0, !PT ;  /* 0x0000003a19337210 */ /* 0x000fe400007fe4ff */
[-C--:B------:R-:W-:Y:S01]  /*4ee0*/  IADD3 R54, P0, PT, R50, R20.reuse, RZ ;  /* 0x0000001432367210 */ /* 0x080fe20007f1e0ff */
[----:B------:R-:W5:Y:S04]  /*4ef0*/  LDG.E.64 R34, desc[UR14][R18.64+-0x8] ;  /* 0xfffff80e12227981 */ /* 0x000f68000c1e1b00 */
[----:B------:R1:W5:Y:S01]  /*4f00*/  LDG.E.64 R36, desc[UR14][R50.64] ;  /* 0x0000000e32247981 */ /* 0x000362000c1e1b00 */
[----:B------:R-:W-:Y:S01]  /*4f10*/  IMAD.X R55, R51, 0x1, R58, P0 ;  /* 0x0000000133377824 */ /* 0x000fe200000e063a */
[----:B0-----:R-:W-:-:S02]  /*4f20*/  IADD3 R22, P0, PT, R54, R20, RZ ;  /* 0x0000001436167210 */ /* 0x001fc40007f1e0ff */
[----:B------:R-:W5:Y:S04]  /*4f30*/  LDG.E.64 R30, desc[UR14][R18.64] ;  /* 0x0000000e121e7981 */ /* 0x000f68000c1e1b00 */
[----:B------:R-:W5:Y:S01]  /*4f40*/  LDG.E.64 R32, desc[UR14][R54.64] ;  /* 0x0000000e36207981 */ /* 0x000f62000c1e1b00 */
[----:B------:R-:W-:Y:S02]  /*4f50*/  IADD3.X R23, PT, PT, R55, R58, RZ, P0, !PT ;  /* 0x0000003a37177210 */ /* 0x000fe400007fe4ff */
[-C--:B------:R-:W-:Y:S01]  /*4f60*/  IADD3 R52, P0, PT, R22, R20.reuse, RZ ;  /* 0x0000001416347210 */ /* 0x080fe20007f1e0ff */
[----:B------:R-:W5:Y:S04]  /*4f70*/  LDG.E.64 R26, desc[UR14][R18.64+0x8] ;  /* 0x0000080e121a7981 */ /* 0x000f68000c1e1b00 */
[----:B------:R-:W5:Y:S01]  /*4f80*/  LDG.E.64 R28, desc[UR14][R22.64] ;  /* 0x0000000e161c7981 */ /* 0x000f62000c1e1b00 */
[----:B------:R-:W-:Y:S01]  /*4f90*/  IMAD.X R53, R23, 0x1, R58, P0 ;  /* 0x0000000117357824 */ /* 0x000fe200000e063a */
[----:B-1----:R-:W-:-:S02]  /*4fa0*/  IADD3 R50, P0, PT, R52, R20, RZ ;  /* 0x0000001434327210 */ /* 0x002fc40007f1e0ff */
[----:B------:R-:W5:Y:S04]  /*4fb0*/  LDG.E.64 R54, desc[UR14][R18.64+0x18] ;  /* 0x0000180e12367981 */ /* 0x000f68000c1e1b00 */
[----:B------:R-:W5:Y:S04]  /*4fc0*/  LDG.E.64 R24, desc[UR14][R52.64] ;  /* 0x0000000e34187981 */ /* 0x000f68000c1e1b00 */
[----:B------:R0:W5:Y:S01]  /*4fd0*/  LDG.E.64 R22, desc[UR14][R18.64+0x10] ;  /* 0x0000100e12167981 */ /* 0x000162000c1e1b00 */
[----:B------:R-:W-:-:S06]  /*4fe0*/  IADD3.X R51, PT, PT, R53, R58, RZ, P0, !PT ;  /* 0x0000003a35337210 */ /* 0x000fcc00007fe4ff */
[----:B------:R-:W5:Y:S01]  /*4ff0*/  LDG.E.64 R50, desc[UR14][R50.64] ;  /* 0x0000000e32327981 */ /* 0x000f62000c1e1b00 */
[----:B------:R-:W-:Y:S01]  /*5000*/  IMAD.MOV.U32 R61, RZ, RZ, R59 ;  /* 0x000000ffff3d7224 */ /* 0x000fe200078e003b */
        /* <DEDUP_REMOVED lines=23> */
[----:B------:R-:W-:Y:S02]  /*5180*/  IMAD R33, R33, R30, RZ ;  /* 0x0000001e21217224 */ /* 0x000fe400078e02ff */
[----:B------:R-:W-:Y:S02]  /*5190*/  IMAD.IADD R35, R35, 0x1, R37 ;  /* 0x0000000123237824 */ /* 0x000fe400078e0225 */
[-C--:B------:R-:W-:Y:S02]  /*51a0*/  IMAD R33, R31, R32.reuse, R33 ;  /* 0x000000201f217224 */ /* 0x080fe400078e0221 */
[----:B------:R-:W-:-:S04]  /*51b0*/  IMAD.WIDE.U32 R30, R30, R32, R34 ;  /* 0x000000201e1e7225 */ /* 0x000fc800078e0022 */
[----:B------:R-:W-:Y:S01]  /*51c0*/  IMAD R29, R29, R26, RZ ;  /* 0x0000001a1d1d7224 */ /* 0x000fe200078e02ff */
        /* <DEDUP_REMOVED lines=10> */
[----:B------:R-:W-:-:S05]  /*5270*/  IMAD.WIDE.U32 R60, R54, R50, R22 ;  /* 0x00000032363c7225 */ /* 0x000fca00078e0016 */
[----:B------:R-:W-:Y:S01]  /*5280*/  IADD3 R59, PT, PT, R61, R27, RZ ;  /* 0x0000001b3d3b7210 */ /* 0x000fe20007ffe0ff */
[----:B------:R-:W-:Y:S06]  /*5290*/  BRA.U UP1, `(.L_x_5772) ;  /* 0xfffffff901e07547 */ /* 0x000fec000b83ffff */
.L_x_5771:
[----:B------:R-:W-:Y:S05]  /*52a0*/  BRA.U !UP0, `(.L_x_5770) ;  /* 0x0000000508c07547 */ /* 0x000fea000b800000 */
[----:B------:R-:W-:Y:S02]  /*52b0*/  UISETP.GE.U32.AND UP1, UPT, UR21, 0x4, UPT ;  /* 0x000000041500788c */ /* 0x000fe4000bf26070 */
[----:B------:R-:W-:Y:S02]  /*52c0*/  UISETP.NE.U32.AND UP0, UPT, UR20, URZ, UPT ;  /* 0x000000ff1400728c */ /* 0x000fe4000bf05070 */
[----:B------:R-:W-:Y:S02]  /*52d0*/  UISETP.GE.U32.AND.EX UP1, UPT, URZ, URZ, UPT, UP1 ;  /* 0x000000ffff00728c */ /* 0x000fe4000bf26110 */
[----:B------:R-:W-:-:S07]  /*52e0*/  UISETP.NE.AND.EX UP0, UPT, URZ, URZ, UPT, UP0 ;  /* 0x000000ffff00728c */ /* 0x000fce000bf05300 */
[----:B------:R-:W-:Y:S05]  /*52f0*/  BRA.U !UP1, `(.L_x_5773) ;  /* 0x0000000109c07547 */ /* 0x000fea000b800000 */
[----:B------:R-:W0:Y:S01]  /*5300*/  LDCU.64 UR8, c[0x0][0x5b0] ;  /* 0x0000b600ff0877ac */ /* 0x000e220008000a00 */
[----:B------:R-:W-:Y:S01]  /*5310*/  MOV R16, R14 ;  /* 0x0000000e00107202 */ /* 0x000fe20000000f00 */
[C---:B-1----:R-:W-:Y:S01]  /*5320*/  IMAD R8, R12.reuse, UR5, RZ ;  /* 0x000000050c087c24 */ /* 0x042fe2000f8e02ff */
[C---:B------:R-:W-:Y:S01]  /*5330*/  SHF.L.U32 R41, R12.reuse, 0x3, RZ ;  /* 0x000000030c297819 */ /* 0x040fe200000006ff */
[----:B------:R-:W1:Y:S02]  /*5340*/  LDCU.64 UR24, c[0x0][0x5a0] ;  /* 0x0000b400ff1877ac */ /* 0x000e640008000a00 */
[----:B------:R-:W-:-:S04]  /*5350*/  IMAD.WIDE.U32 R18, R12, UR4, R16 ;  /* 0x000000040c127c25 */ /* 0x000fc8000f8e0010 */
[----:B------:R-:W-:-:S04]  /*5360*/  IMAD R21, R13, UR4, R8 ;  /* 0x000000040d157c24 */ /* 0x000fc8000f8e0208 */
[----:B------:R-:W-:Y:S01]  /*5370*/  IMAD.IADD R19, R19, 0x1, R21 ;  /* 0x0000000113137824 */ /* 0x000fe200078e0215 */
[----:B0-----:R-:W-:-:S04]  /*5380*/  ULEA UR8, UP1, UR4, UR8, 0x3 ;  /* 0x0000000804087291 */ /* 0x001fc8000f8218ff */
[----:B------:R-:W-:Y:S01]  /*5390*/  ULEA.HI.X UR9, UR4, UR9, UR5, 0x3, UP1 ;  /* 0x0000000904097291 */ /* 0x000fe200088f1c05 */
[----:B-1----:R-:W-:Y:S01]  /*53a0*/  LEA R24, P0, R18, UR24, 0x3 ;  /* 0x0000001812187c11 */ /* 0x002fe2000f8018ff */
[----:B------:R-:W-:-:S03]  /*53b0*/  IMAD.U32 R34, RZ, RZ, UR8 ;  /* 0x00000008ff227e24 */ /* 0x000fc6000f8e00ff */
[----:B------:R-:W-:Y:S02]  /*53c0*/  LEA.HI.X R25, R18, UR25, R19, 0x3, P0 ;  /* 0x0000001912197c11 */ /* 0x000fe400080f1c13 */
[----:B------:R-:W-:Y:S02]  /*53d0*/  MOV R35, UR9 ;  /* 0x0000000900237c02 */ /* 0x000fe40008000f00 */
[----:B------:R-:W-:Y:S01]  /*53e0*/  SHF.L.U64.HI R19, R12, 0x3, R13 ;  /* 0x000000030c137819 */ /* 0x000fe2000001020d */
[----:B------:R-:W2:Y:S01]  /*53f0*/  LDG.E.64 R30, desc[UR14][R24.64] ;  /* 0x0000000e181e7981 */ /* 0x000ea2000c1e1b00 */
[----:B------:R-:W-:-:S03]  /*5400*/  IADD3 R36, P0, PT, R24, R41, RZ ;  /* 0x0000002918247210 */ /* 0x000fc60007f1e0ff */
[----:B------:R-:W2:Y:S02]  /*5410*/  LDG.E.64 R32, desc[UR14][R34.64] ;  /* 0x0000000e22207981 */ /* 0x000ea4000c1e1b00 */
[--C-:B------:R-:W-:Y:S01]  /*5420*/  IMAD.X R37, R25, 0x1, R19.reuse, P0 ;  /* 0x0000000119257824 */ /* 0x100fe200000e0613 */
[----:B------:R-:W-:Y:S01]  /*5430*/  IADD3 R38, P0, PT, R36, R41, RZ ;  /* 0x0000002924267210 */ /* 0x000fe20007f1e0ff */
[----:B------:R-:W3:Y:S04]  /*5440*/  LDG.E.64 R26, desc[UR14][R34.64+0x8] ;  /* 0x0000080e221a7981 */ /* 0x000ee8000c1e1b00 */
[----:B------:R0:W3:Y:S01]  /*5450*/  LDG.E.64 R28, desc[UR14][R36.64] ;  /* 0x0000000e241c7981 */ /* 0x0000e2000c1e1b00 */
[----:B------:R-:W-:Y:S02]  /*5460*/  IADD3.X R39, PT, PT, R37, R19, RZ, P0, !PT ;  /* 0x0000001325277210 */ /* 0x000fe400007fe4ff */
[----:B------:R-:W-:Y:S01]  /*5470*/  IADD3 R40, P0, PT, R38, R41, RZ ;  /* 0x0000002926287210 */ /* 0x000fe20007f1e0ff */
[----:B------:R-:W4:Y:S04]  /*5480*/  LDG.E.64 R20, desc[UR14][R34.64+0x10] ;  /* 0x0000100e22147981 */ /* 0x000f28000c1e1b00 */
[----:B------:R-:W4:Y:S01]  /*5490*/  LDG.E.64 R22, desc[UR14][R38.64] ;  /* 0x0000000e26167981 */ /* 0x000f22000c1e1b00 */
[----:B------:R-:W-:-:S03]  /*54a0*/  IMAD.X R41, R39, 0x1, R19, P0 ;  /* 0x0000000127297824 */ /* 0x000fc600000e0613 */
[----:B------:R-:W5:Y:S04]  /*54b0*/  LDG.E.64 R18, desc[UR14][R34.64+0x18] ;  /* 0x0000180e22127981 */ /* 0x000f68000c1e1b00 */
[----:B------:R-:W5:Y:S01]  /*54c0*/  LDG.E.64 R24, desc[UR14][R40.64] ;  /* 0x0000000e28187981 */ /* 0x000f62000c1e1b00 */
[----:B------:R-:W-:Y:S01]  /*54d0*/  MOV R61, R59 ;  /* 0x0000003b003d7202 */ /* 0x000fe20000000f00 */
        /* <DEDUP_REMOVED lines=9> */
[----:B----4-:R-:W-:Y:S01]  /*5570*/  IMAD R23, R23, R20, RZ ;  /* 0x0000001417177224 */ /* 0x010fe200078e02ff */
[----:B------:R-:W-:-:S03]  /*5580*/  IADD3 R27, PT, PT, R27, R29, RZ ;  /* 0x0000001d1b1b7210 */ /* 0x000fc60007ffe0ff */
[-C--:B------:R-:W-:Y:S02]  /*5590*/  IMAD R23, R21, R22.reuse, R23 ;  /* 0x0000001615177224 */ /* 0x080fe400078e0217 */
[----:B------:R-:W-:-:S04]  /*55a0*/  IMAD.WIDE.U32 R20, R20, R22, R26 ;  /* 0x0000001614147225 */ /* 0x000fc800078e001a */
[----:B-----5:R-:W-:Y:S02]  /*55b0*/  IMAD R25, R25, R18, RZ ;  /* 0x0000001219197224 */ /* 0x020fe400078e02ff */
[----:B------:R-:W-:Y:S02]  /*55c0*/  IMAD.IADD R21, R21, 0x1, R23 ;  /* 0x0000000115157824 */ /* 0x000fe400078e0217 */
[-C--:B------:R-:W-:Y:S02]  /*55d0*/  IMAD R25, R19, R24.reuse, R25 ;  /* 0x0000001813197224 */ /* 0x080fe400078e0219 */
[----:B------:R-:W-:-:S05]  /*55e0*/  IMAD.WIDE.U32 R60, R18, R24, R20 ;  /* 0x00000018123c7225 */ /* 0x000fca00078e0014 */
[----:B------:R-:W-:-:S07]  /*55f0*/  IADD3 R59, PT, PT, R61, R25, RZ ;  /* 0x000000193d3b7210 */ /* 0x000fce0007ffe0ff */
.L_x_5773:
        /* <DEDUP_REMOVED lines=8> */
[----:B------:R-:W-:Y:S01]  /*5680*/  MOV R19, R17 ;  /* 0x0000001100137202 */ /* 0x000fe20000000f00 */
[C---:B-1----:R-:W-:Y:S01]  /*5690*/  IMAD R8, R12.reuse, UR5, RZ ;  /* 0x000000050c087c24 */ /* 0x042fe2000f8e02ff */
[----:B------:R-:W1:Y:S01]  /*56a0*/  LDCU.64 UR24, c[0x0][0x5a0] ;  /* 0x0000b400ff1877ac */ /* 0x000e620008000a00 */
[----:B------:R-:W-:Y:S02]  /*56b0*/  IMAD.MOV.U32 R18, RZ, RZ, R14 ;  /* 0x000000ffff127224 */ /* 0x000fe400078e000e */
[----:B------:R-:W-:Y:S02]  /*56c0*/  IMAD R21, R13, UR4, R8 ;  /* 0x000000040d157c24 */ /* 0x000fe4000f8e0208 */
[----:B------:R-:W-:-:S04]  /*56d0*/  IMAD.WIDE.U32 R18, R12, UR4, R18 ;  /* 0x000000040c127c25 */ /* 0x000fc8000f8e0012 */
[----:B------:R-:W-:Y:S01]  /*56e0*/  IMAD.IADD R19, R19, 0x1, R21 ;  /* 0x0000000113137824 */ /* 0x000fe200078e0215 */
[----:B0-----:R-:W-:-:S04]  /*56f0*/  ULEA UR8, UP1, UR4, UR8, 0x3 ;  /* 0x0000000804087291 */ /* 0x001fc8000f8218ff */
[----:B------:R-:W-:Y:S01]  /*5700*/  ULEA.HI.X UR9, UR4, UR9, UR5, 0x3, UP1 ;  /* 0x0000000904097291 */ /* 0x000fe200088f1c05 */
[C---:B-1----:R-:W-:Y:S02]  /*5710*/  LEA R24, P0, R18.reuse, UR24, 0x3 ;  /* 0x0000001812187c11 */ /* 0x042fe4000f8018ff */
[----:B------:R-:W-:Y:S02]  /*5720*/  MOV R20, UR8 ;  /* 0x0000000800147c02 */ /* 0x000fe40008000f00 */
[----:B------:R-:W-:Y:S01]  /*5730*/  LEA.HI.X R25, R18, UR25, R19, 0x3, P0 ;  /* 0x0000001912197c11 */ /* 0x000fe200080f1c13 */
[----:B------:R-:W-:Y:S01]  /*5740*/  IMAD.U32 R21, RZ, RZ, UR9 ;  /* 0x00000009ff157e24 */ /* 0x000fe2000f8e00ff */
[----:B------:R-:W-:-:S03]  /*5750*/  LEA R18, P0, R12, R24, 0x3 ;  /* 0x000000180c127211 */ /* 0x000fc600078018ff */
[----:B------:R-:W2:Y:S01]  /*5760*/  LDG.E.64 R26, desc[UR14][R24.64] ;  /* 0x0000000e181a7981 */ /* 0x000ea2000c1e1b00 */
[----:B------:R-:W-:-:S03]  /*5770*/  LEA.HI.X R19, R12, R25, R13, 0x3, P0 ;  /* 0x000000190c137211 */ /* 0x000fc600000f1c0d */
[----:B------:R-:W2:Y:S04]  /*5780*/  LDG.E.64 R22, desc[UR14][R20.64] ;  /* 0x0000000e14167981 */ /* 0x000ea8000c1e1b00 */
[----:B------:R-:W3:Y:S04]  /*5790*/  LDG.E.64 R28, desc[UR14][R20.64+0x8] ;  /* 0x0000080e141c7981 */ /* 0x000ee8000c1e1b00 */
[----:B------:R-:W3:Y:S01]  /*57a0*/  LDG.E.64 R18, desc[UR14][R18.64] ;  /* 0x0000000e12127981 */ /* 0x000ee2000c1e1b00 */
[----:B------:R-:W-:Y:S01]  /*57b0*/  MOV R61, R59 ;  /* 0x0000003b003d7202 */ /* 0x000fe20000000f00 */
        /* <DEDUP_REMOVED lines=8> */
[----:B------:R-:W-:-:S05]  /*5840*/  IMAD.WIDE.U32 R60, R28, R18, R60 ;  /* 0x000000121c3c7225 */ /* 0x000fca00078e003c */
[----:B------:R-:W-:-:S07]  /*5850*/  IADD3 R59, PT, PT, R61, R23, RZ ;  /* 0x000000173d3b7210 */ /* 0x000fce0007ffe0ff */
.L_x_5774:
[----:B------:R-:W-:Y:S05]  /*5860*/  BRA.U UP0, `(.L_x_5770) ;  /* 0x0000000100507547 */ /* 0x000fea000b800000 */
[----:B------:R-:W0:Y:S01]  /*5870*/  LDCU.64 UR8, c[0x0][0x5b0] ;  /* 0x0000b600ff0877ac */ /* 0x000e220008000a00 */
[C---:B-1----:R-:W-:Y:S02]  /*5880*/  IMAD R8, R12.reuse, UR5, RZ ;  /* 0x000000050c087c24 */ /* 0x042fe4000f8e02ff */
[----:B------:R-:W-:Y:S01]  /*5890*/  IMAD.MOV.U32 R15, RZ, RZ, R17 ;  /* 0x000000ffff0f7224 */ /* 0x000fe200078e0011 */
[----:B------:R-:W1:Y:S01]  /*58a0*/  LDCU.64 UR24, c[0x0][0x5a0] ;  /* 0x0000b400ff1877ac */ /* 0x000e620008000a00 */
[----:B------:R-:W-:Y:S02]  /*58b0*/  IMAD R13, R13, UR4, R8 ;  /* 0x000000040d0d7c24 */ /* 0x000fe4000f8e0208 */
[----:B------:R-:W-:-:S05]  /*58c0*/  IMAD.WIDE.U32 R14, R12, UR4, R14 ;  /* 0x000000040c0e7c25 */ /* 0x000fca000f8e000e */
[----:B------:R-:W-:Y:S01]  /*58d0*/  IADD3 R13, PT, PT, R15, R13, RZ ;  /* 0x0000000d0f0d7210 */ /* 0x000fe20007ffe0ff */
[----:B0-----:R-:W-:-:S04]  /*58e0*/  ULEA UR8, UP0, UR4, UR8, 0x3 ;  /* 0x0000000804087291 */ /* 0x001fc8000f8018ff */
[----:B------:R-:W-:Y:S01]  /*58f0*/  ULEA.HI.X UR4, UR4, UR9, UR5, 0x3, UP0 ;  /* 0x0000000904047291 */ /* 0x000fe200080f1c05 */
[----:B-1----:R-:W-:Y:S01]  /*5900*/  LEA R16, P0, R14, UR24, 0x3 ;  /* 0x000000180e107c11 */ /* 0x002fe2000f8018ff */
[----:B------:R-:W-:-:S03]  /*5910*/  IMAD.U32 R12, RZ, RZ, UR8 ;  /* 0x00000008ff0c7e24 */ /* 0x000fc6000f8e00ff */
[----:B------:R-:W-:Y:S02]  /*5920*/  LEA.HI.X R17, R14, UR25, R13, 0x3, P0 ;  /* 0x000000190e117c11 */ /* 0x000fe400080f1c0d */
[----:B------:R-:W-:-:S03]  /*5930*/  MOV R13, UR4 ;  /* 0x00000004000d7c02 */ /* 0x000fc60008000f00 */
[----:B------:R-:W2:Y:S04]  /*5940*/  LDG.E.64 R14, desc[UR14][R16.64] ;  /* 0x0000000e100e7981 */ /* 0x000ea8000c1e1b00 */
[----:B------:R-:W2:Y:S01]  /*5950*/  LDG.E.64 R12, desc[UR14][R12.64] ;  /* 0x0000000e0c0c7981 */ /* 0x000ea2000c1e1b00 */
[----:B------:R-:W-:Y:S02]  /*5960*/  IMAD.MOV.U32 R61, RZ, RZ, R59 ;  /* 0x000000ffff3d7224 */ /* 0x000fe400078e003b */
[----:B--2---:R-:W-:Y:S02]  /*5970*/  IMAD R15, R15, R12, RZ ;  /* 0x0000000c0f0f7224 */ /* 0x004fe400078e02ff */
[----:B------:R-:W-:-:S04]  /*5980*/  IMAD.WIDE.U32 R60, R12, R14, R60 ;  /* 0x0000000e0c3c7225 */ /* 0x000fc800078e003c */
[----:B------:R-:W-:-:S05]  /*5990*/  IMAD R15, R13, R14, R15 ;  /* 0x0000000e0d0f7224 */ /* 0x000fca00078e020f */
[----:B------:R-:W-:-:S07]  /*59a0*/  IADD3 R59, PT, PT, R61, R15, RZ ;  /* 0x0000000f3d3b7210 */ /* 0x000fce0007ffe0ff */
.L_x_5770:
[----:B-1----:R-:W0:Y:S01]  /*59b0*/  LDC.64 R12, c[0x0][0x5c8] ;  /* 0x00017200ff0c7b82 */ /* 0x002e220000000a00 */
[----:B------:R-:W-:Y:S01]  /*59c0*/  IMAD.U32 R14, RZ, RZ, UR10 ;  /* 0x0000000aff0e7e24 */ /* 0x000fe2000f8e00ff */
[----:B------:R-:W-:Y:S01]  /*59d0*/  MOV R27, UR10 ;  /* 0x0000000a001b7c02 */ /* 0x000fe20008000f00 */
[----:B------:R-:W-:Y:S01]  /*59e0*/  IMAD.U32 R29, RZ, RZ, UR11 ;  /* 0x0000000bff1d7e24 */ /* 0x000fe2000f8e00ff */
[----:B------:R-:W-:Y:S02]  /*59f0*/  MOV R8, UR11 ;  /* 0x0000000b00087c02 */ /* 0x000fe40008000f00 */
[----:B0-----:R-:W-:-:S04]  /*5a00*/  ISETP.GE.U32.AND P0, PT, R12, 0x1, PT ;  /* 0x000000010c00780c */ /* 0x001fc80003f06070 */
[----:B------:R-:W-:-:S13]  /*5a10*/  ISETP.GE.AND.EX P0, PT, R13, RZ, PT, P0 ;  /* 0x000000ff0d00720c */ /* 0x000fda0003f06300 */
[----:B------:R-:W-:Y:S05]  /*5a20*/  @!P0 BRA `(.L_x_5775) ;  /* 0x0000000000888947 */ /* 0x000fea0003800000 */
[----:B------:R-:W-:Y:S01]  /*5a30*/  BSSY.RECONVERGENT B1, `(.L_x_5775) ;  /* 0x0000021000017945 */ /* 0x000fe20003800200 */
[----:B------:R-:W-:Y:S01]  /*5a40*/  IMAD.U32 R24, RZ, RZ, UR12 ;  /* 0x0000000cff187e24 */ /* 0x000fe2000f8e00ff */
[----:B------:R-:W-:Y:S01]  /*5a50*/  MOV R25, UR13 ;  /* 0x0000000d00197c02 */ /* 0x000fe20008000f00 */
[----:B------:R-:W-:Y:S01]  /*5a60*/  IMAD.U32 R20, RZ, RZ, UR10 ;  /* 0x0000000aff147e24 */ /* 0x000fe2000f8e00ff */
[----:B------:R-:W-:Y:S01]  /*5a70*/  MOV R22, UR11 ;  /* 0x0000000b00167c02 */ /* 0x000fe20008000f00 */
[----:B------:R-:W-:Y:S01]  /*5a80*/  IMAD.U32 R14, RZ, RZ, UR10 ;  /* 0x0000000aff0e7e24 */ /* 0x000fe2000f8e00ff */
[----:B------:R-:W-:-:S07]  /*5a90*/  MOV R8, UR11 ;  /* 0x0000000b00087c02 */ /* 0x000fce0008000f00 */
.L_x_5776:
[--C-:B------:R-:W-:Y:S02]  /*5aa0*/  SHF.R.U64 R18, R24, 0x1, R25.reuse ;  /* 0x0000000118127819 */ /* 0x100fe40000001219 */
[----:B------:R-:W-:-:S03]  /*5ab0*/  SHF.R.U32.HI R23, RZ, 0x1, R25 ;  /* 0x00000001ff177819 */ /* 0x000fc60000011619 */
[C---:B------:R-:W-:Y:S01]  /*5ac0*/  IMAD.SHL.U32 R19, R18.reuse, 0x8, RZ ;  /* 0x0000000812137824 */ /* 0x040fe200078e00ff */
[----:B------:R-:W-:-:S04]  /*5ad0*/  SHF.L.U64.HI R21, R18, 0x3, R23 ;  /* 0x0000000312157819 */ /* 0x000fc80000010217 */
[----:B------:R-:W-:-:S04]  /*5ae0*/  IADD3 R12, P1, PT, R20, R19, RZ ;  /* 0x00000013140c7210 */ /* 0x000fc80007f3e0ff */
[----:B------:R-:W-:-:S05]  /*5af0*/  IADD3.X R13, PT, PT, R22, R21, RZ, P1, !PT ;  /* 0x00000015160d7210 */ /* 0x000fca0000ffe4ff */
[----:B------:R0:W2:Y:S01]  /*5b00*/  LDG.E.64 R16, desc[UR14][R12.64] ;  /* 0x0000000e0c107981 */ /* 0x0000a2000c1e1b00 */
[----:B------:R-:W-:-:S04]  /*5b10*/  LOP3.LUT R15, RZ, R18, RZ, 0x33, !PT ;  /* 0x00000012ff0f7212 */ /* 0x000fc800078e33ff */
[----:B------:R-:W-:Y:S02]  /*5b20*/  IADD3 R15, P2, PT, R24, R15, RZ ;  /* 0x0000000f180f7210 */ /* 0x000fe40007f5e0ff */
[----:B0-----:R-:W-:-:S04]  /*5b30*/  IADD3 R12, P3, PT, R12, 0x8, RZ ;  /* 0x000000080c0c7810 */ /* 0x001fc80007f7e0ff */
[----:B------:R-:W-:Y:S02]  /*5b40*/  IADD3.X R13, PT, PT, RZ, R13, RZ, P3, !PT ;  /* 0x0000000dff0d7210 */ /* 0x000fe40001ffe4ff */
        /* <DEDUP_REMOVED lines=16> */
.L_x_5775:
        /* <DEDUP_REMOVED lines=8> */
.L_x_5778:
[--C-:B------:R-:W-:Y:S02]  /*5cd0*/  SHF.R.U64 R20, R24, 0x1, R25.reuse ;  /* 0x0000000118147819 */ /* 0x100fe40000001219 */
[----:B------:R-:W-:-:S03]  /*5ce0*/  SHF.R.U32.HI R21, RZ, 0x1, R25 ;  /* 0x00000001ff157819 */ /* 0x000fc60000011619 */
[C---:B------:R-:W-:Y:S01]  /*5cf0*/  IMAD.SHL.U32 R18, R20.reuse, 0x8, RZ ;  /* 0x0000000814127824 */ /* 0x040fe200078e00ff */
        /* <DEDUP_REMOVED lines=24> */
.L_x_5777:
[----:B------:R-:W0:Y:S01]  /*5e80*/  LDCU.64 UR8, c[0x0][0x5c0] ;  /* 0x0000b800ff0877ac */ /* 0x000e220008000a00 */
[----:B------:R-:W-:Y:S01]  /*5e90*/  IADD3 R13, P0, PT, -R14, R27, RZ ;  /* 0x0000001b0e0d7210 */ /* 0x000fe20007f1e1ff */
[C---:B-----5:R-:W-:Y:S01]  /*5ea0*/  IMAD.SHL.U32 R16, R10.reuse, 0x8, RZ ;  /* 0x000000080a107824 */ /* 0x060fe200078e00ff */
[----:B------:R-:W-:Y:S01]  /*5eb0*/  SHF.L.U64.HI R15, R10, 0x3, R11 ;  /* 0x000000030a0f7819 */ /* 0x000fe2000001020b */
[----:B------:R-:W1:Y:S01]  /*5ec0*/  LDCU.64 UR4, c[0x0][0x580] ;  /* 0x0000b000ff0477ac */ /* 0x000e620008000a00 */
[----:B------:R-:W-:Y:S02]  /*5ed0*/  IADD3.X R20, PT, PT, ~R8, R29, RZ, P0, !PT ;  /* 0x0000001d08147210 */ /* 0x000fe400007fe5ff */
[----:B------:R-:W-:Y:S01]  /*5ee0*/  IADD3 R5, PT, PT, R5, 0x80, RZ ;  /* 0x0000008005057810 */ /* 0x000fe20007ffe0ff */
[----:B------:R-:W2:Y:S01]  /*5ef0*/  LDCU.128 UR24, c[0x0][0x5d0] ;  /* 0x0000ba00ff1877ac */ /* 0x000ea20008000c00 */
[--C-:B------:R-:W-:Y:S02]  /*5f00*/  SHF.R.S64 R10, R13, 0x3, R20.reuse ;  /* 0x000000030d0a7819 */ /* 0x100fe40000001014 */
[----:B------:R-:W-:-:S02]  /*5f10*/  SHF.R.S32.HI R11, RZ, 0x3, R20 ;  /* 0x00000003ff0b7819 */ /* 0x000fc40000011414 */
[----:B0-----:R-:W-:Y:S02]  /*5f20*/  IADD3 R18, P0, PT, R14, -UR8, RZ ;  /* 0x800000080e127c10 */ /* 0x001fe4000ff1e0ff */
[----:B-1----:R-:W-:Y:S02]  /*5f30*/  IADD3 R14, P3, PT, R9, UR4, RZ ;  /* 0x00000004090e7c10 */ /* 0x002fe4000ff7e0ff */
[----:B------:R-:W-:Y:S02]  /*5f40*/  IADD3.X R9, PT, PT, R8, ~UR9, RZ, P0, !PT ;  /* 0x8000000908097c10 */ /* 0x000fe400087fe4ff */
[C---:B--2---:R-:W-:Y:S02]  /*5f50*/  IADD3 R12, P1, PT, R16.reuse, UR24, RZ ;  /* 0x00000018100c7c10 */ /* 0x044fe4000ff3e0ff */
[----:B------:R-:W-:Y:S02]  /*5f60*/  IADD3 R16, P2, PT, R16, UR26, RZ ;  /* 0x0000001a10107c10 */ /* 0x000fe4000ff5e0ff */
[----:B------:R-:W-:-:S02]  /*5f70*/  IADD3.X R13, PT, PT, R15, UR25, RZ, P1, !PT ;  /* 0x000000190f0d7c10 */ /* 0x000fc40008ffe4ff */
[--C-:B------:R-:W-:Y:S02]  /*5f80*/  SHF.R.S64 R8, R18, 0x3, R9.reuse ;  /* 0x0000000312087819 */ /* 0x100fe40000001009 */
[----:B------:R-:W-:Y:S01]  /*5f90*/  IADD3.X R17, PT, PT, R15, UR27, RZ, P2, !PT ;  /* 0x0000001b0f117c10 */ /* 0x000fe200097fe4ff */
[----:B------:R-:W-:Y:S01]  /*5fa0*/  IMAD.X R15, RZ, RZ, UR5, P3 ;  /* 0x00000005ff0f7e24 */ /* 0x000fe200098e06ff */
[----:B------:R-:W-:Y:S01]  /*5fb0*/  SHF.R.S32.HI R9, RZ, 0x3, R9 ;  /* 0x00000003ff097819 */ /* 0x000fe20000011409 */
[----:B------:R0:W-:Y:S04]  /*5fc0*/  STG.E.64 desc[UR14][R12.64], R10 ;  /* 0x0000000a0c007986 */ /* 0x0001e8000c101b0e */
[----:B------:R0:W-:Y:S04]  /*5fd0*/  STG.E.64 desc[UR14][R16.64], R8 ;  /* 0x0000000810007986 */ /* 0x0001e8000c101b0e */
[----:B------:R0:W-:Y:S02]  /*5fe0*/  STG.E.64 desc[UR14][R14.64], RZ ;  /* 0x000000ff0e007986 */ /* 0x0001e4000c101b0e */
.L_x_5768:
[----:B------:R-:W-:Y:S05]  /*5ff0*/  BSYNC.RECONVERGENT B0 ;  /* 0x0000000000007941 */ /* 0x000fea0003800200 */
.L_x_5767:
[----:B------:R-:W-:-:S13]  /*6000*/  ISETP.GE.AND P0, PT, R5, UR22, PT ;  /* 0x0000001605007c0c */ /* 0x000fda000bf06270 */
[----:B------:R-:W-:Y:S05]  /*6010*/  @P0 EXIT ;  /* 0x000000000000094d */ /* 0x000fea0003800000 */
[----:B------:R-:W1:Y:S01]  /*6020*/  LDCU.64 UR4, c[0x0][0x390] ;  /* 0x00007200ff0477ac */ /* 0x000e620008000a00 */
[----:B0-----:R-:W-:Y:S01]  /*6030*/  MOV R9, R5 ;  /* 0x0000000500097202 */ /* 0x001fe20000000f00 */
[----:B------:R-:W-:Y:S01]  /*6040*/  IMAD.MOV.U32 R8, RZ, RZ, RZ ;  /* 0x000000ffff087224 */ /* 0x000fe200078e00ff */
[----:B------:R-:W-:Y:S01]  /*6050*/  ISETP.NE.AND P0, PT, R6, RZ, PT ;  /* 0x000000ff0600720c */ /* 0x000fe20003f05270 */
[----:B------:R-:W0:Y:S01]  /*6060*/  LDCU UR8, c[0x0][0x38c] ;  /* 0x00007180ff0877ac */ /* 0x000e220008000800 */
[----:B------:R-:W2:Y:S01]  /*6070*/  LDCU.64 UR22, c[0x0][0x4b8] ;  /* 0x00009700ff1677ac */ /* 0x000ea20008000a00 */
[----:B-1----:R-:W-:-:S05]  /*6080*/  IMAD.HI.U32 R8, R5, UR4, R8 ;  /* 0x0000000405087c27 */ /* 0x002fca000f8e0008 */
[----:B------:R-:W-:-:S05]  /*6090*/  SHF.R.U32.HI R9, RZ, UR5, R8 ;  /* 0x00000005ff097c19 */ /* 0x000fca0008011608 */
[----:B------:R-:W-:-:S04]  /*60a0*/  IMAD.MOV R10, RZ, RZ, -R9 ;  /* 0x000000ffff0a7224 */ /* 0x000fc800078e0a09 */
[----:B0-----:R-:W-:-:S04]  /*60b0*/  IMAD R5, R10, UR8, R5 ;  /* 0x000000080a057c24 */ /* 0x001fc8000f8e0205 */
        /* <DEDUP_REMOVED lines=288> */
.L_x_5779:
[----:B------:R-:W0:Y:S02]  /*72c0*/  LDCU.128 UR24, c[0x0][0x580] ;  /* 0x0000b000ff1877ac */ /* 0x000e240008000c00 */
[----:B0-----:R-:W-:-:S04]  /*72d0*/  IADD3 R8, P0, PT, R6, UR26, RZ ;  /* 0x0000001a06087c10 */ /* 0x001fc8000ff1e0ff */
[----:B------:R-:W-:-:S06]  /*72e0*/  IADD3.X R9, PT, PT, RZ, UR27, RZ, P0, !PT ;  /* 0x0000001bff097c10 */ /* 0x000fcc00087fe4ff */
[----:B------:R-:W5:Y:S01]  /*72f0*/  LDG.E.64 R8, desc[UR14][R8.64] ;  /* 0x0000000e08087981 */ /* 0x000f62000c1e1b00 */
[----:B------:R-:W-:Y:S01]  /*7300*/  UISETP.NE.U32.AND UP1, UPT, UR16, URZ, UPT ;  /* 0x000000ff1000728c */ /* 0x000fe2000bf25070 */
[----:B------:R-:W-:Y:S01]  /*7310*/  IADD3 R10, P0, PT, R11, UR24, RZ ;  /* 0x000000180b0a7c10 */ /* 0x000fe2000ff1e0ff */
[----:B------:R-:W-:Y:S01]  /*7320*/  UISETP.GE.U32.AND UP0, UPT, UR16, 0x1, UPT ;  /* 0x000000011000788c */ /* 0x000fe2000bf06070 */
[----:B------:R-:W-:Y:S01]  /*7330*/  CS2R R54, SRZ ;  /* 0x0000000000367805 */ /* 0x000fe2000001ff00 */
[----:B------:R-:W-:Y:S02]  /*7340*/  UISETP.NE.AND.EX UP1, UPT, UR17, URZ, UPT, UP1 ;  /* 0x000000ff1100728c */ /* 0x000fe4000bf25310 */
[----:B------:R-:W-:Y:S01]  /*7350*/  UISETP.GE.AND.EX UP0, UPT, UR17, URZ, UPT, UP0 ;  /* 0x000000ff1100728c */ /* 0x000fe2000bf06300 */
[----:B------:R-:W-:-:S03]  /*7360*/  IMAD.X R11, RZ, RZ, UR25, P0 ;  /* 0x00000019ff0b7e24 */ /* 0x000fc600080e06ff */
        /* <DEDUP_REMOVED lines=13> */
[----:B------:R-:W-:-:S04]  /*7440*/  UMOV UR5, URZ ;  /* 0x000000ff00057c82 */ /* 0x000fc80008000000 */
[----:B------:R-:W-:Y:S01]  /*7450*/  IADD3 R17, PT, PT, R15, R5, RZ ;  /* 0x000000050f117210 */ /* 0x000fe20007ffe0ff */
[----:B------:R-:W-:Y:S06]  /*7460*/  BRA.U !UP0, `(.L_x_5781) ;  /* 0x0000000508647547 */ /* 0x000fec000b800000 */
[----:B------:R-:W0:Y:S01]  /*7470*/  LDCU.64 UR4, c[0x0][0x5b0] ;  /* 0x0000b600ff0477ac */ /* 0x000e220008000a00 */
[C---:B-1----:R-:W-:Y:S01]  /*7480*/  IMAD.WIDE.U32 R20, R12.reuse, 0x8, RZ ;  /* 0x000000080c147825 */ /* 0x042fe200078e00ff */
[----:B------:R-:W-:Y:S02]  /*7490*/  SHF.L.U64.HI R56, R12, 0x6, R13 ;  /* 0x000000060c387819 */ /* 0x000fe4000001020d */
[----:B------:R-:W-:Y:S01]  /*74a0*/  CS2R R54, SRZ ;  /* 0x0000000000367805 */ /* 0x000fe2000001ff00 */
[----:B------:R-:W1:Y:S01]  /*74b0*/  LDCU.64 UR16, c[0x0][0x5a0] ;  /* 0x0000b400ff1077ac */ /* 0x000e620008000a00 */
[----:B------:R-:W-:-:S05]  /*74c0*/  IMAD.SHL.U32 R7, R13, 0x8, RZ ;  /* 0x000000080d077824 */ /* 0x000fca00078e00ff */
[----:B------:R-:W-:Y:S01]  /*74d0*/  IADD3 R58, PT, PT, R21, R7, RZ ;  /* 0x00000007153a7210 */ /* 0x000fe20007ffe0ff */
[----:B0-----:R-:W-:Y:S02]  /*74e0*/  UIADD3 UR8, UP0, UPT, UR4, 0x20, URZ ;  /* 0x0000002004087890 */ /* 0x001fe4000ff1e0ff */
[----:B------:R-:W-:Y:S02]  /*74f0*/  ULOP3.LUT UR4, UR6, 0xfffffff8, URZ, 0xc0, !UPT ;  /* 0xfffffff806047892 */ /* 0x000fe4000f8ec0ff */
[----:B------:R-:W-:Y:S01]  /*7500*/  UIADD3.X UR9, UPT, UPT, URZ, UR5, URZ, UP0, !UPT ;  /* 0x00000005ff097290 */ /* 0x000fe200087fe4ff */
[C---:B-1----:R-:W-:Y:S01]  /*7510*/  LEA R6, P0, R14.reuse, UR16, 0x3 ;  /* 0x000000100e067c11 */ /* 0x042fe2000f8018ff */
[----:B------:R-:W-:Y:S01]  /*7520*/  ULOP3.LUT UR5, UR7, 0x7fffffff, URZ, 0xc0, !UPT ;  /* 0x7fffffff07057892 */ /* 0x000fe2000f8ec0ff */
[----:B------:R-:W-:Y:S02]  /*7530*/  IMAD.U32 R18, RZ, RZ, UR8 ;  /* 0x00000008ff127e24 */ /* 0x000fe4000f8e00ff */
[----:B------:R-:W-:Y:S01]  /*7540*/  LEA.HI.X R5, R14, UR17, R17, 0x3, P0 ;  /* 0x000000110e057c11 */ /* 0x000fe200080f1c11 */
[----:B------:R-:W-:Y:S01]  /*7550*/  UMOV UR7, UR4 ;  /* 0x0000000400077c82 */ /* 0x000fe20008000000 */
[----:B------:R-:W-:-:S02]  /*7560*/  MOV R19, UR9 ;  /* 0x0000000900137c02 */ /* 0x000fc40008000f00 */
[----:B------:R-:W-:-:S05]  /*7570*/  UMOV UR8, UR5 ;  /* 0x0000000500087c82 */ /* 0x000fca0008000000 */
.L_x_5782:
[----:B------:R-:W-:Y:S01]  /*7580*/  IMAD.MOV.U32 R7, RZ, RZ, R5 ;  /* 0x000000ffff077224 */ /* 0x000fe200078e0005 */
        /* <DEDUP_REMOVED lines=10> */
[----:B------:R1:W4:Y:S01]  /*7630*/  LDG.E.64 R44, desc[UR14][R24.64] ;  /* 0x0000000e182c7981 */ /* 0x000322000c1e1b00 */
[----:B------:R-:W-:Y:S02]  /*7640*/  IADD3.X R27, PT, PT, R25, R58, RZ, P0, !PT ;  /* 0x0000003a191b7210 */ /* 0x000fe400007fe4ff */
[-C--:B------:R-:W-:Y:S01]  /*7650*/  IADD3 R28, P0, PT, R26, R20.reuse, RZ ;  /* 0x000000141a1c7210 */ /* 0x080fe20007f1e0ff */
[----:B------:R-:W5:Y:S04]  /*7660*/  LDG.E.64 R38, desc[UR14][R18.64+-0x8] ;  /* 0xfffff80e12267981 */ /* 0x000f68000c1e1b00 */
[----:B------:R-:W5:Y:S01]  /*7670*/  LDG.E.64 R40, desc[UR14][R26.64] ;  /* 0x0000000e1a287981 */ /* 0x000f62000c1e1b00 */
        /* <DEDUP_REMOVED lines=11> */
[----:B------:R-:W5:Y:S01]  /*7730*/  LDG.E.64 R28, desc[UR14][R60.64] ;  /* 0x0000000e3c1c7981 */ /* 0x000f62000c1e1b00 */
[----:B------:R-:W-:-:S03]  /*7740*/  IADD3.X R25, PT, PT, R61, R58, RZ, P0, !PT ;  /* 0x0000003a3d197210 */ /* 0x000fc600007fe4ff */
[----:B------:R0:W5:Y:S04]  /*7750*/  LDG.E.64 R22, desc[UR14][R18.64+0x18] ;  /* 0x0000180e12167981 */ /* 0x000168000c1e1b00 */
[----:B------:R-:W5:Y:S01]  /*7760*/  LDG.E.64 R24, desc[UR14][R24.64] ;  /* 0x0000000e18187981 */ /* 0x000f62000c1e1b00 */
[----:B------:R-:W-:-:S04]  /*7770*/  UIADD3 UR7, UP0, UPT, UR7, -0x8, URZ ;  /* 0xfffffff807077890 */ /* 0x000fc8000ff1e0ff */
[----:B------:R-:W-:Y:S02]  /*7780*/  UIADD3.X UR8, UPT, UPT, UR8, -0x1, URZ, UP0, !UPT ;  /* 0xffffffff08087890 */ /* 0x000fe400087fe4ff */
[----:B------:R-:W-:-:S04]  /*7790*/  UISETP.NE.U32.AND UP0, UPT, UR7, URZ, UPT ;  /* 0x000000ff0700728c */ /* 0x000fc8000bf05070 */
[----:B------:R-:W-:Y:S01]  /*77a0*/  UISETP.NE.AND.EX UP0, UPT, UR8, URZ, UPT, UP0 ;  /* 0x000000ff0800728c */ /* 0x000fe2000bf05300 */
[----:B0-----:R-:W-:Y:S02]  /*77b0*/  IADD3 R18, P1, PT, R18, 0x40, RZ ;  /* 0x0000004012127810 */ /* 0x001fe40007f3e0ff */
[----:B------:R-:W-:Y:S02]  /*77c0*/  LEA R6, P0, R12, R6, 0x6 ;  /* 0x000000060c067211 */ /* 0x000fe400078030ff */
[----:B------:R-:W-:Y:S02]  /*77d0*/  IADD3.X R19, PT, PT, RZ, R19, RZ, P1, !PT ;  /* 0x00000013ff137210 */ /* 0x000fe40000ffe4ff */
[----:B------:R-:W-:Y:S01]  /*77e0*/  IADD3.X R5, PT, PT, R5, R56, RZ, P0, !PT ;  /* 0x0000003805057210 */ /* 0x000fe200007fe4ff */
[----:B--2---:R-:W-:Y:S02]  /*77f0*/  IMAD R7, R53, R50, RZ ;  /* 0x0000003235077224 */ /* 0x004fe400078e02ff */
[----:B------:R-:W-:-:S04]  /*7800*/  IMAD.WIDE.U32 R54, R50, R52, R54 ;  /* 0x0000003432367225 */ /* 0x000fc800078e0036 */
[----:B------:R-:W-:-:S04]  /*7810*/  IMAD R7, R51, R52, R7 ;  /* 0x0000003433077224 */ /* 0x000fc800078e0207 */
[----:B------:R-:W-:Y:S02]  /*7820*/  IMAD.IADD R55, R55, 0x1, R7 ;  /* 0x0000000137377824 */ /* 0x000fe400078e0207 */
[----:B---3--:R-:W-:-:S04]  /*7830*/  IMAD R7, R49, R46, RZ ;  /* 0x0000002e31077224 */ /* 0x008fc800078e02ff */
[-C--:B------:R-:W-:Y:S02]  /*7840*/  IMAD R7, R47, R48.reuse, R7 ;  /* 0x000000302f077224 */ /* 0x080fe400078e0207 */
[----:B------:R-:W-:-:S05]  /*7850*/  IMAD.WIDE.U32 R46, R46, R48, R54 ;  /* 0x000000302e2e7225 */ /* 0x000fca00078e0036 */
[----:B------:R-:W-:Y:S01]  /*7860*/  IADD3 R47, PT, PT, R47, R7, RZ ;  /* 0x000000072f2f7210 */ /* 0x000fe20007ffe0ff */
[----:B----4-:R-:W-:-:S04]  /*7870*/  IMAD R7, R45, R42, RZ ;  /* 0x0000002a2d077224 */ /* 0x010fc800078e02ff */
[-C--:B------:R-:W-:Y:S02]  /*7880*/  IMAD R7, R43, R44.reuse, R7 ;  /* 0x0000002c2b077224 */ /* 0x080fe400078e0207 */
[----:B------:R-:W-:-:S04]  /*7890*/  IMAD.WIDE.U32 R42, R42, R44, R46 ;  /* 0x0000002c2a2a7225 */ /* 0x000fc800078e002e */
[----:B------:R-:W-:Y:S02]  /*78a0*/  IMAD.IADD R43, R43, 0x1, R7 ;  /* 0x000000012b2b7824 */ /* 0x000fe400078e0207 */
[----:B-----5:R-:W-:-:S04]  /*78b0*/  IMAD R7, R41, R38, RZ ;  /* 0x0000002629077224 */ /* 0x020fc800078e02ff */
[-C--:B------:R-:W-:Y:S02]  /*78c0*/  IMAD R7, R39, R40.reuse, R7 ;  /* 0x0000002827077224 */ /* 0x080fe400078e0207 */
[----:B------:R-:W-:-:S05]  /*78d0*/  IMAD.WIDE.U32 R38, R38, R40, R42 ;  /* 0x0000002826267225 */ /* 0x000fca00078e002a */
[----:B------:R-:W-:Y:S01]  /*78e0*/  IADD3 R39, PT, PT, R39, R7, RZ ;  /* 0x0000000727277210 */ /* 0x000fe20007ffe0ff */
        /* <DEDUP_REMOVED lines=15> */
[----:B------:R-:W-:Y:S01]  /*79e0*/  IMAD.IADD R55, R55, 0x1, R25 ;  /* 0x0000000137377824 */ /* 0x000fe200078e0219 */
[----:B------:R-:W-:Y:S06]  /*79f0*/  BRA.U UP0, `(.L_x_5782) ;  /* 0xfffffff900e07547 */ /* 0x000fec000b83ffff */
.L_x_5781:
[----:B------:R-:W-:Y:S05]  /*7a00*/  BRA.U !UP1, `(.L_x_5780) ;  /* 0x0000000509b47547 */ /* 0x000fea000b800000 */
[----:B------:R-:W-:Y:S02]  /*7a10*/  UISETP.GE.U32.AND UP1, UPT, UR21, 0x4, UPT ;  /* 0x000000041500788c */ /* 0x000fe4000bf26070 */
[----:B------:R-:W-:Y:S02]  /*7a20*/  UISETP.NE.U32.AND UP0, UPT, UR20, URZ, UPT ;  /* 0x000000ff1400728c */ /* 0x000fe4000bf05070 */
[----:B------:R-:W-:Y:S02]  /*7a30*/  UISETP.GE.U32.AND.EX UP1, UPT, URZ, URZ, UPT, UP1 ;  /* 0x000000ffff00728c */ /* 0x000fe4000bf26110 */
[----:B------:R-:W-:-:S07]  /*7a40*/  UISETP.NE.AND.EX UP0, UPT, URZ, URZ, UPT, UP0 ;  /* 0x000000ffff00728c */ /* 0x000fce000bf05300 */
[----:B------:R-:W-:Y:S05]  /*7a50*/  BRA.U !UP1, `(.L_x_5783) ;  /* 0x0000000109bc7547 */ /* 0x000fea000b800000 */
[----:B------:R-:W0:Y:S01]  /*7a60*/  LDCU.64 UR8, c[0x0][0x5b0] ;  /* 0x0000b600ff0877ac */ /* 0x000e220008000a00 */
[C---:B-1----:R-:W-:Y:S02]  /*7a70*/  IMAD R18, R12.reuse, UR5, RZ ;  /* 0x000000050c127c24 */ /* 0x042fe4000f8e02ff */
[----:B------:R-:W-:Y:S01]  /*7a80*/  IMAD.MOV.U32 R16, RZ, RZ, R14 ;  /* 0x000000ffff107224 */ /* 0x000fe200078e000e */
[----:B------:R-:W1:Y:S01]  /*7a90*/  LDCU.64 UR16, c[0x0][0x5a0] ;  /* 0x0000b400ff1077ac */ /* 0x000e620008000a00 */
[----:B------:R-:W-:Y:S02]  /*7aa0*/  IMAD R5, R13, UR4, R18 ;  /* 0x000000040d057c24 */ /* 0x000fe4000f8e0212 */
[----:B------:R-:W-:-:S04]  /*7ab0*/  IMAD.WIDE.U32 R6, R12, UR4, R16 ;  /* 0x000000040c067c25 */ /* 0x000fc8000f8e0010 */
[----:B------:R-:W-:Y:S01]  /*7ac0*/  IMAD.SHL.U32 R39, R12, 0x8, RZ ;  /* 0x000000080c277824 */ /* 0x000fe200078e00ff */
[----:B------:R-:W-:Y:S01]  /*7ad0*/  IADD3 R5, PT, PT, R7, R5, RZ ;  /* 0x0000000507057210 */ /* 0x000fe20007ffe0ff */
[----:B0-----:R-:W-:-:S04]  /*7ae0*/  ULEA UR7, UP1, UR4, UR8, 0x3 ;  /* 0x0000000804077291 */ /* 0x001fc8000f8218ff */
[----:B------:R-:W-:Y:S01]  /*7af0*/  ULEA.HI.X UR8, UR4, UR9, UR5, 0x3, UP1 ;  /* 0x0000000904087291 */ /* 0x000fe200088f1c05 */
[C---:B-1----:R-:W-:Y:S02]  /*7b00*/  LEA R22, P0, R6.reuse, UR16, 0x3 ;  /* 0x0000001006167c11 */ /* 0x042fe4000f8018ff */
[----:B------:R-:W-:Y:S02]  /*7b10*/  MOV R28, UR7 ;  /* 0x00000007001c7c02 */ /* 0x000fe40008000f00 */
[----:B------:R-:W-:Y:S01]  /*7b20*/  LEA.HI.X R23, R6, UR17, R5, 0x3, P0 ;  /* 0x0000001106177c11 */ /* 0x000fe200080f1c05 */
[----:B------:R-:W-:Y:S01]  /*7b30*/  IMAD.U32 R29, RZ, RZ, UR8 ;  /* 0x00000008ff1d7e24 */ /* 0x000fe2000f8e00ff */
[----:B------:R-:W-:Y:S02]  /*7b40*/  SHF.L.U64.HI R5, R12, 0x3, R13 ;  /* 0x000000030c057819 */ /* 0x000fe4000001020d */
[----:B------:R-:W-:Y:S01]  /*7b50*/  IADD3 R34, P0, PT, R22, R39, RZ ;  /* 0x0000002716227210 */ /* 0x000fe20007f1e0ff */
[----:B------:R-:W2:Y:S04]  /*7b60*/  LDG.E.64 R32, desc[UR14][R22.64] ;  /* 0x0000000e16207981 */ /* 0x000ea8000c1e1b00 */
[----:B------:R-:W2:Y:S01]  /*7b70*/  LDG.E.64 R30, desc[UR14][R28.64] ;  /* 0x0000000e1c1e7981 */ /* 0x000ea2000c1e1b00 */
[----:B------:R-:W-:-:S02]  /*7b80*/  IADD3.X R35, PT, PT, R23, R5, RZ, P0, !PT ;  /* 0x0000000517237210 */ /* 0x000fc400007fe4ff */
[-C--:B------:R-:W-:Y:S01]  /*7b90*/  IADD3 R36, P0, PT, R34, R39.reuse, RZ ;  /* 0x0000002722247210 */ /* 0x080fe20007f1e0ff */
        /* <DEDUP_REMOVED lines=17> */
[----:B------:R-:W-:-:S05]  /*7cb0*/  IMAD.WIDE.U32 R24, R24, R26, R34 ;  /* 0x0000001a18187225 */ /* 0x000fca00078e0022 */
[----:B------:R-:W-:Y:S01]  /*7cc0*/  IADD3 R25, PT, PT, R25, R5, RZ ;  /* 0x0000000519197210 */ /* 0x000fe20007ffe0ff */
[----:B----4-:R-:W-:Y:S02]  /*7cd0*/  IMAD R5, R21, R18, RZ ;  /* 0x0000001215057224 */ /* 0x010fe400078e02ff */
[----:B-----5:R-:W-:Y:S02]  /*7ce0*/  IMAD R21, R23, R6, RZ ;  /* 0x0000000617157224 */ /* 0x020fe400078e02ff */
[-C--:B------:R-:W-:Y:S02]  /*7cf0*/  IMAD R5, R19, R20.reuse, R5 ;  /* 0x0000001413057224 */ /* 0x080fe400078e0205 */
[----:B------:R-:W-:-:S04]  /*7d00*/  IMAD.WIDE.U32 R18, R18, R20, R24 ;  /* 0x0000001412127225 */ /* 0x000fc800078e0018 */
[----:B------:R-:W-:Y:S02]  /*7d10*/  IMAD.IADD R19, R19, 0x1, R5 ;  /* 0x0000000113137824 */ /* 0x000fe400078e0205 */
[-C--:B------:R-:W-:Y:S02]  /*7d20*/  IMAD R21, R7, R22.reuse, R21 ;  /* 0x0000001607157224 */ /* 0x080fe400078e0215 */
[----:B------:R-:W-:-:S05]  /*7d30*/  IMAD.WIDE.U32 R54, R6, R22, R18 ;  /* 0x0000001606367225 */ /* 0x000fca00078e0012 */
[----:B------:R-:W-:-:S07]  /*7d40*/  IADD3 R55, PT, PT, R55, R21, RZ ;  /* 0x0000001537377210 */ /* 0x000fce0007ffe0ff */
.L_x_5783:
        /* <DEDUP_REMOVED lines=37> */
.L_x_5784:
[----:B------:R-:W-:Y:S05]  /*7fa0*/  BRA.U UP0, `(.L_x_5780) ;  /* 0x00000001004c7547 */ /* 0x000fea000b800000 */
[----:B------:R-:W0:Y:S01]  /*7fb0*/  LDCU.64 UR6, c[0x0][0x5b0] ;  /* 0x0000b600ff0677ac */ /* 0x000e220008000a00 */
[----:B------:R-:W-:Y:S01]  /*7fc0*/  MOV R15, R17 ;  /* 0x00000011000f7202 */ /* 0x000fe20000000f00 */
[C---:B-1----:R-:W-:Y:S01]  /*7fd0*/  IMAD R6, R12.reuse, UR5, RZ ;  /* 0x000000050c067c24 */ /* 0x042fe2000f8e02ff */
[----:B------:R-:W1:Y:S01]  /*7fe0*/  LDCU.64 UR8, c[0x0][0x5a0] ;  /* 0x0000b400ff0877ac */ /* 0x000e620008000a00 */
[----:B------:R-:W-:-:S04]  /*7ff0*/  IMAD.WIDE.U32 R14, R12, UR4, R14 ;  /* 0x000000040c0e7c25 */ /* 0x000fc8000f8e000e */
[----:B------:R-:W-:-:S04]  /*8000*/  IMAD R5, R13, UR4, R6 ;  /* 0x000000040d057c24 */ /* 0x000fc8000f8e0206 */
[----:B------:R-:W-:Y:S01]  /*8010*/  IMAD.IADD R5, R15, 0x1, R5 ;  /* 0x000000010f057824 */ /* 0x000fe200078e0205 */
[----:B0-----:R-:W-:-:S04]  /*8020*/  ULEA UR6, UP0, UR4, UR6, 0x3 ;  /* 0x0000000604067291 */ /* 0x001fc8000f8018ff */
[----:B------:R-:W-:Y:S01]  /*8030*/  ULEA.HI.X UR4, UR4, UR7, UR5, 0x3, UP0 ;  /* 0x0000000704047291 */ /* 0x000fe200080f1c05 */
[C---:B-1----:R-:W-:Y:S02]  /*8040*/  LEA R12, P0, R14.reuse, UR8, 0x3 ;  /* 0x000000080e0c7c11 */ /* 0x042fe4000f8018ff */
[----:B------:R-:W-:Y:S02]  /*8050*/  MOV R6, UR6 ;  /* 0x0000000600067c02 */ /* 0x000fe40008000f00 */
[----:B------:R-:W-:Y:S01]  /*8060*/  LEA.HI.X R13, R14, UR9, R5, 0x3, P0 ;  /* 0x000000090e0d7c11 */ /* 0x000fe200080f1c05 */
[----:B------:R-:W-:-:S05]  /*8070*/  IMAD.U32 R7, RZ, RZ, UR4 ;  /* 0x00000004ff077e24 */ /* 0x000fca000f8e00ff */
[----:B------:R-:W2:Y:S04]  /*8080*/  LDG.E.64 R12, desc[UR14][R12.64] ;  /* 0x0000000e0c0c7981 */ /* 0x000ea8000c1e1b00 */
[----:B------:R-:W2:Y:S02]  /*8090*/  LDG.E.64 R6, desc[UR14][R6.64] ;  /* 0x0000000e06067981 */ /* 0x000ea4000c1e1b00 */
[----:B--2---:R-:W-:Y:S02]  /*80a0*/  IMAD R5, R13, R6, RZ ;  /* 0x000000060d057224 */ /* 0x004fe400078e02ff */
[----:B------:R-:W-:-:S04]  /*80b0*/  IMAD.WIDE.U32 R54, R6, R12, R54 ;  /* 0x0000000c06367225 */ /* 0x000fc800078e0036 */
[----:B------:R-:W-:-:S05]  /*80c0*/  IMAD R5, R7, R12, R5 ;  /* 0x0000000c07057224 */ /* 0x000fca00078e0205 */
[----:B------:R-:W-:-:S07]  /*80d0*/  IADD3 R55, PT, PT, R55, R5, RZ ;  /* 0x0000000537377210 */ /* 0x000fce0007ffe0ff */
.L_x_5780:
        /* <DEDUP_REMOVED lines=8> */
[----:B------:R-:W-:Y:S01]  /*8160*/  BSSY.RECONVERGENT B0, `(.L_x_5785) ;  /* 0x0000021000007945 */ /* 0x000fe20003800200 */
[----:B------:R-:W-:Y:S01]  /*8170*/  IMAD.U32 R22, RZ, RZ, UR12 ;  /* 0x0000000cff167e24 */ /* 0x000fe2000f8e00ff */
[----:B------:R-:W-:Y:S01]  /*8180*/  MOV R23, UR13 ;  /* 0x0000000d00177c02 */ /* 0x000fe20008000f00 */
[----:B------:R-:W-:Y:S01]  /*8190*/  IMAD.U32 R20, RZ, RZ, UR10 ;  /* 0x0000000aff147e24 */ /* 0x000fe2000f8e00ff */
[----:B------:R-:W-:Y:S01]  /*81a0*/  MOV R21, UR11 ;  /* 0x0000000b00157c02 */ /* 0x000fe20008000f00 */
[----:B------:R-:W-:Y:S01]  /*81b0*/  IMAD.U32 R25, RZ, RZ, UR10 ;  /* 0x0000000aff197e24 */ /* 0x000fe2000f8e00ff */
[----:B------:R-:W-:-:S07]  /*81c0*/  MOV R24, UR11 ;  /* 0x0000000b00187c02 */ /* 0x000fce0008000f00 */
.L_x_5786:
[--C-:B------:R-:W-:Y:S02]  /*81d0*/  SHF.R.U64 R18, R22, 0x1, R23.reuse ;  /* 0x0000000116127819 */ /* 0x100fe40000001217 */
[----:B------:R-:W-:-:S03]  /*81e0*/  SHF.R.U32.HI R19, RZ, 0x1, R23 ;  /* 0x00000001ff137819 */ /* 0x000fc60000011617 */
[C---:B------:R-:W-:Y:S01]  /*81f0*/  IMAD.SHL.U32 R16, R18.reuse, 0x8, RZ ;  /* 0x0000000812107824 */ /* 0x040fe200078e00ff */
[----:B------:R-:W-:-:S04]  /*8200*/  SHF.L.U64.HI R17, R18, 0x3, R19 ;  /* 0x0000000312117819 */ /* 0x000fc80000010213 */
[----:B-1----:R-:W-:-:S04]  /*8210*/  IADD3 R12, P0, PT, R20, R16, RZ ;  /* 0x00000010140c7210 */ /* 0x002fc80007f1e0ff */
        /* <DEDUP_REMOVED lines=21> */
[----:B------:R-:W-:Y:S05]  /*8370*/  BSYNC.RECONVERGENT B0 ;  /* 0x0000000000007941 */ /* 0x000fea0003800200 */
.L_x_5785:
[----:B------:R-:W-:Y:S05]  /*8380*/  BRA.U !UP0, `(.L_x_5787) ;  /* 0x0000000108787547 */ /* 0x000fea000b800000 */
[----:B------:R-:W-:Y:S01]  /*8390*/  BSSY.RECONVERGENT B0, `(.L_x_5787) ;  /* 0x000001d000007945 */ /* 0x000fe20003800200 */
[----:B------:R-:W-:Y:S01]  /*83a0*/  IMAD.U32 R14, RZ, RZ, UR10 ;  /* 0x0000000aff0e7e24 */ /* 0x000fe2000f8e00ff */
[----:B------:R-:W-:-:S07]  /*83b0*/  MOV R15, UR11 ;  /* 0x0000000b000f7c02 */ /* 0x000fce0008000f00 */
.L_x_5788:
[--C-:B------:R-:W-:Y:S02]  /*83c0*/  SHF.R.U64 R5, R3, 0x1, R4.reuse ;  /* 0x0000000103057819 */ /* 0x100fe40000001204 */
[----:B------:R-:W-:-:S03]  /*83d0*/  SHF.R.U32.HI R16, RZ, 0x1, R4 ;  /* 0x00000001ff107819 */ /* 0x000fc60000011604 */
[C---:B------:R-:W-:Y:S01]  /*83e0*/  IMAD.SHL.U32 R19, R5.reuse, 0x8, RZ ;  /* 0x0000000805137824 */ /* 0x040fe200078e00ff */
[----:B------:R-:W-:-:S04]  /*83f0*/  SHF.L.U64.HI R17, R5, 0x3, R16 ;  /* 0x0000000305117819 */ /* 0x000fc80000010210 */
[----:B-1----:R-:W-:-:S04]  /*8400*/  IADD3 R12, P0, PT, R0, R19, RZ ;  /* 0x00000013000c7210 */ /* 0x002fc80007f1e0ff */
[----:B------:R-:W-:-:S05]  /*8410*/  IADD3.X R13, PT, PT, R2, R17, RZ, P0, !PT ;  /* 0x00000011020d7210 */ /* 0x000fca00007fe4ff */
[----:B------:R-:W2:Y:S01]  /*8420*/  LDG.E.64 R6, desc[UR14][R12.64] ;  /* 0x0000000e0c067981 */ /* 0x000ea2000c1e1b00 */
[----:B------:R-:W-:Y:S02]  /*8430*/  LOP3.LUT R18, RZ, R5, RZ, 0x33, !PT ;  /* 0x00000005ff127212 */ /* 0x000fe400078e33ff */
[----:B------:R-:W-:Y:S02]  /*8440*/  LOP3.LUT R21, RZ, R16, RZ, 0x33, !PT ;  /* 0x00000010ff157212 */ /* 0x000fe400078e33ff */
[----:B------:R-:W-:-:S05]  /*8450*/  IADD3 R18, P1, PT, R3, R18, RZ ;  /* 0x0000001203127210 */ /* 0x000fca0007f3e0ff */
[----:B------:R-:W-:Y:S01]  /*8460*/  IMAD.X R21, R4, 0x1, R21, P1 ;  /* 0x0000000104157824 */ /* 0x000fe200008e0615 */
[----:B--2---:R-:W-:-:S04]  /*8470*/  ISETP.GE.U32.AND P0, PT, R54, R6, PT ;  /* 0x000000063600720c */ /* 0x004fc80003f06070 */
[----:B------:R-:W-:Y:S02]  /*8480*/  ISETP.GE.AND.EX P0, PT, R55, R7, PT, P0 ;  /* 0x000000073700720c */ /* 0x000fe40003f06300 */
[----:B------:R-:W-:Y:S02]  /*8490*/  IADD3 R7, P4, PT, R12, 0x8, RZ ;  /* 0x000000080c077810 */ /* 0x000fe40007f9e0ff */
[----:B------:R-:W-:Y:S02]  /*84a0*/  SEL R3, R5, R18, !P0 ;  /* 0x0000001205037207 */ /* 0x000fe40004000000 */
[----:B------:R-:W-:Y:S02]  /*84b0*/  SEL R4, R16, R21, !P0 ;  /* 0x0000001510047207 */ /* 0x000fe40004000000 */
[----:B------:R-:W-:Y:S02]  /*84c0*/  ISETP.GT.U32.AND P1, PT, R3, RZ, PT ;  /* 0x000000ff0300720c */ /* 0x000fe40003f24070 */
[----:B------:R-:W-:-:S02]  /*84d0*/  IADD3 R5, P2, P3, R14, 0x8, R19 ;  /* 0x000000080e057810 */ /* 0x000fc40007b5e013 */
[----:B------:R-:W-:Y:S02]  /*84e0*/  ISETP.GT.AND.EX P1, PT, R4, RZ, PT, P1 ;  /* 0x000000ff0400720c */ /* 0x000fe40003f24310 */
[C---:B------:R-:W-:Y:S02]  /*84f0*/  IADD3.X R6, PT, PT, R15.reuse, RZ, R17, P2, P3 ;  /* 0x000000ff0f067210 */ /* 0x040fe400017e6411 */
[----:B------:R-:W-:Y:S02]  /*8500*/  IADD3.X R13, PT, PT, RZ, R13, RZ, P4, !PT ;  /* 0x0000000dff0d7210 */ /* 0x000fe400027fe4ff */
[----:B------:R-:W-:Y:S02]  /*8510*/  SEL R14, R14, R5, !P0 ;  /* 0x000000050e0e7207 */ /* 0x000fe40004000000 */
[----:B------:R-:W-:Y:S02]  /*8520*/  SEL R15, R15, R6, !P0 ;  /* 0x000000060f0f7207 */ /* 0x000fe40004000000 */
[----:B------:R-:W-:-:S02]  /*8530*/  SEL R0, R0, R7, !P0 ;  /* 0x0000000700007207 */ /* 0x000fc40004000000 */
[----:B------:R-:W-:Y:S01]  /*8540*/  SEL R2, R2, R13, !P0 ;  /* 0x0000000d02027207 */ /* 0x000fe20004000000 */
[----:B------:R-:W-:Y:S06]  /*8550*/  @P1 BRA `(.L_x_5788) ;  /* 0xfffffffc00981947 */ /* 0x000fec000383ffff */
[----:B------:R-:W-:Y:S05]  /*8560*/  BSYNC.RECONVERGENT B0 ;  /* 0x0000000000007941 */ /* 0x000fea0003800200 */
.L_x_5787:
[----:B------:R-:W0:Y:S01]  /*8570*/  LDCU.64 UR8, c[0x0][0x5c0] ;  /* 0x0000b800ff0877ac */ /* 0x000e220008000a00 */
[----:B------:R-:W-:Y:S01]  /*8580*/  IADD3 R2, P0, PT, -R25, R14, RZ ;  /* 0x0000000e19027210 */ /* 0x000fe20007f1e1ff */
[C---:B-----5:R-:W-:Y:S01]  /*8590*/  IMAD.SHL.U32 R0, R8.reuse, 0x8, RZ ;  /* 0x0000000808007824 */ /* 0x060fe200078e00ff */
[----:B------:R-:W-:Y:S01]  /*85a0*/  SHF.L.U64.HI R9, R8, 0x3, R9 ;  /* 0x0000000308097819 */ /* 0x000fe20000010209 */
[----:B------:R-:W2:Y:S01]  /*85b0*/  LDCU.128 UR4, c[0x0][0x5d0] ;  /* 0x0000ba00ff0477ac */ /* 0x000ea20008000c00 */
[----:B------:R-:W-:-:S04]  /*85c0*/  IADD3.X R3, PT, PT, ~R24, R15, RZ, P0, !PT ;  /* 0x0000000f18037210 */ /* 0x000fc800007fe5ff */
[--C-:B------:R-:W-:Y:S02]  /*85d0*/  SHF.R.S64 R2, R2, 0x3, R3.reuse ;  /* 0x0000000302027819 */ /* 0x100fe40000001003 */
[----:B------:R-:W-:Y:S02]  /*85e0*/  SHF.R.S32.HI R3, RZ, 0x3, R3 ;  /* 0x00000003ff037819 */ /* 0x000fe40000011403 */
[----:B0-----:R-:W-:Y:S02]  /*85f0*/  IADD3 R6, P1, PT, R25, -UR8, RZ ;  /* 0x8000000819067c10 */ /* 0x001fe4000ff3e0ff */
[----:B--2---:R-:W-:Y:S02]  /*8600*/  IADD3 R4, P0, PT, R0, UR4, RZ ;  /* 0x0000000400047c10 */ /* 0x004fe4000ff1e0ff */
[----:B------:R-:W-:Y:S02]  /*8610*/  IADD3.X R7, PT, PT, R24, ~UR9, RZ, P1, !PT ;  /* 0x8000000918077c10 */ /* 0x000fe40008ffe4ff */
[----:B------:R-:W-:-:S02]  /*8620*/  IADD3 R8, P2, PT, R0, UR6, RZ ;  /* 0x0000000600087c10 */ /* 0x000fc4000ff5e0ff */
[C---:B------:R-:W-:Y:S02]  /*8630*/  IADD3.X R5, PT, PT, R9.reuse, UR5, RZ, P0, !PT ;  /* 0x0000000509057c10 */ /* 0x040fe400087fe4ff */
[--C-:B------:R-:W-:Y:S02]  /*8640*/  SHF.R.S64 R6, R6, 0x3, R7.reuse ;  /* 0x0000000306067819 */ /* 0x100fe40000001007 */
[----:B------:R-:W-:Y:S01]  /*8650*/  IADD3.X R9, PT, PT, R9, UR7, RZ, P2, !PT ;  /* 0x0000000709097c10 */ /* 0x000fe200097fe4ff */
[----:B------:R-:W-:Y:S01]  /*8660*/  STG.E.64 desc[UR14][R4.64], R2 ;  /* 0x0000000204007986 */ /* 0x000fe2000c101b0e */
[----:B------:R-:W-:-:S05]  /*8670*/  SHF.R.S32.HI R7, RZ, 0x3, R7 ;  /* 0x00000003ff077819 */ /* 0x000fca0000011407 */
[----:B------:R-:W-:Y:S04]  /*8680*/  STG.E.64 desc[UR14][R8.64], R6 ;  /* 0x0000000608007986 */ /* 0x000fe8000c101b0e */
[----:B------:R-:W-:Y:S01]  /*8690*/  STG.E.64 desc[UR14][R10.64], RZ ;  /* 0x000000ff0a007986 */ /* 0x000fe2000c101b0e */
[----:B------:R-:W-:Y:S05]  /*86a0*/  EXIT ;  /* 0x000000000000794d */ /* 0x000fea0003800000 */
.L_x_5766:
[----:B------:R-:W0:Y:S02]  /*86b0*/  LDCU.64 UR6, c[0x0][0x5c8] ;  /* 0x0000b900ff0677ac */ /* 0x000e240008000a00 */
[----:B0-----:R-:W-:-:S04]  /*86c0*/  UISETP.GE.U32.AND UP0, UPT, UR6, 0x1, UPT ;  /* 0x000000010600788c */ /* 0x001fc8000bf06070 */
[----:B------:R-:W-:-:S09]  /*86d0*/  UISETP.GE.AND.EX UP0, UPT, UR7, URZ, UPT, UP0 ;  /* 0x000000ff0700728c */ /* 0x000fd2000bf06300 */
[----:B------:R-:W-:Y:S05]  /*86e0*/  BRA.U !UP0, `(.L_x_5789) ;  /* 0x0000003108707547 */ /* 0x000fea000b800000 */
[----:B------:R-:W0:Y:S01]  /*86f0*/  LDCU UR6, c[0x0][0x380] ;  /* 0x00007000ff0677ac */ /* 0x000e220008000800 */
[----:B------:R-:W-:Y:S01]  /*8700*/  VIMNMX.U32 R7, PT, PT, R6, 0x18, PT ;  /* 0x0000001806077848 */ /* 0x000fe20003fe0000 */
[----:B------:R-:W-:Y:S04]  /*8710*/  BSSY.RECONVERGENT B0, `(.L_x_5790) ;  /* 0x0000190000007945 */ /* 0x000fe80003800200 */
        /* <DEDUP_REMOVED lines=8> */
[----:B------:R-:W2:Y:S01]  /*87a0*/  LDCU.64 UR16, c[0x0][0x4b8] ;  /* 0x00009700ff1077ac */ /* 0x000ea20008000a00 */
[----:B0-----:R-:W-:-:S05]  /*87b0*/  IMAD.HI.U32 R10, R5, UR8, R8 ;  /* 0x00000008050a7c27 */ /* 0x001fca000f8e0008 */
[----:B------:R-:W-:-:S04]  /*87c0*/  SHF.R.U32.HI R11, RZ, UR9, R10 ;  /* 0x00000009ff0b7c19 */ /* 0x000fc8000801160a */
[----:B------:R-:W-:-:S05]  /*87d0*/  IADD3 R8, PT, PT, -R11, RZ, RZ ;  /* 0x000000ff0b087210 */ /* 0x000fca0007ffe1ff */
[----:B-1----:R-:W-:-:S04]  /*87e0*/  IMAD R8, R8, UR7, R5 ;  /* 0x0000000708087c24 */ /* 0x002fc8000f8e0205 */
[C---:B--2---:R-:W-:Y:S02]  /*87f0*/  IMAD R9, R8.reuse, UR16, RZ ;  /* 0x0000001008097c24 */ /* 0x044fe4000f8e02ff */
[----:B------:R-:W-:Y:S01]  /*8800*/  IMAD R8, R8, UR17, RZ ;  /* 0x0000001108087c24 */ /* 0x000fe2000f8e02ff */
[----:B------:R-:W-:Y:S06]  /*8810*/  @!P0 BRA `(.L_x_5792) ;  /* 0x0000001000748947 */ /* 0x000fec0003800000 */
[----:B------:R-:W0:Y:S01]  /*8820*/  LDCU.64 UR8, c[0x0][0x398] ;  /* 0x00007300ff0877ac */ /* 0x000e220008000a00 */
[----:B------:R-:W-:Y:S01]  /*8830*/  IMAD.MOV.U32 R10, RZ, RZ, RZ ;  /* 0x000000ffff0a7224 */ /* 0x000fe200078e00ff */
[----:B------:R-:W-:Y:S01]  /*8840*/  ISETP.NE.AND P0, PT, R7, 0x2, PT ;  /* 0x000000020700780c */ /* 0x000fe20003f05270 */
[----:B------:R-:W1:Y:S01]  /*8850*/  LDCU UR7, c[0x0][0x3a0] ;  /* 0x00007400ff0777ac */ /* 0x000e620008000800 */
[----:B------:R-:W2:Y:S01]  /*8860*/  LDCU.64 UR16, c[0x0][0x4c0] ;  /* 0x00009800ff1077ac */ /* 0x000ea20008000a00 */
[----:B0-----:R-:W-:-:S05]  /*8870*/  IMAD.HI.U32 R12, R11, UR9, R10 ;  /* 0x000000090b0c7c27 */ /* 0x001fca000f8e000a */
[----:B-1----:R-:W-:-:S04]  /*8880*/  SHF.R.U32.HI R13, RZ, UR7, R12 ;  /* 0x00000007ff0d7c19 */ /* 0x002fc8000801160c */
[----:B------:R-:W-:-:S05]  /*8890*/  IADD3 R10, PT, PT, -R13, RZ, RZ ;  /* 0x000000ff0d0a7210 */ /* 0x000fca0007ffe1ff */
[----:B------:R-:W-:-:S04]  /*88a0*/  IMAD R10, R10, UR8, R11 ;  /* 0x000000080a0a7c24 */ /* 0x000fc8000f8e020b */
[C---:B--2---:R-:W-:Y:S02]  /*88b0*/  IMAD R9, R10.reuse, UR16, R9 ;  /* 0x000000100a097c24 */ /* 0x044fe4000f8e0209 */
[----:B------:R-:W-:Y:S01]  /*88c0*/  IMAD R8, R10, UR17, R8 ;  /* 0x000000110a087c24 */ /* 0x000fe2000f8e0208 */
[----:B------:R-:W-:Y:S06]  /*88d0*/  @!P0 BRA `(.L_x_5792) ;  /* 0x0000001000448947 */ /* 0x000fec0003800000 */
[----:B------:R-:W0:Y:S01]  /*88e0*/  LDCU.64 UR8, c[0x0][0x3a8] ;  /* 0x00007500ff0877ac */ /* 0x000e220008000a00 */
[----:B------:R-:W-:Y:S01]  /*88f0*/  IMAD.MOV.U32 R12, RZ, RZ, RZ ;  /* 0x000000ffff0c7224 */ /* 0x000fe200078e00ff */
[----:B------:R-:W-:Y:S01]  /*8900*/  ISETP.NE.AND P0, PT, R7, 0x3, PT ;  /* 0x000000030700780c */ /* 0x000fe20003f05270 */
[----:B------:R-:W1:Y:S01]  /*8910*/  LDCU UR7, c[0x0][0x3a4] ;  /* 0x00007480ff0777ac */ /* 0x000e620008000800 */
[----:B------:R-:W2:Y:S01]  /*8920*/  LDCU.64 UR16, c[0x0][0x4c8] ;  /* 0x00009900ff1077ac */ /* 0x000ea20008000a00 */
[----:B0-----:R-:W-:-:S05]  /*8930*/  IMAD.HI.U32 R10, R13, UR8, R12 ;  /* 0x000000080d0a7c27 */ /* 0x001fca000f8e000c */
[----:B------:R-:W-:-:S04]  /*8940*/  SHF.R.U32.HI R11, RZ, UR9, R10 ;  /* 0x00000009ff0b7c19 */ /* 0x000fc8000801160a */
[----:B------:R-:W-:-:S05]  /*8950*/  IADD3 R12, PT, PT, -R11, RZ, RZ ;  /* 0x000000ff0b0c7210 */ /* 0x000fca0007ffe1ff */
[----:B-1----:R-:W-:-:S04]  /*8960*/  IMAD R12, R12, UR7, R13 ;  /* 0x000000070c0c7c24 */ /* 0x002fc8000f8e020d */
        /* <DEDUP_REMOVED lines=243> */
[----:B------:R-:W-:Y:S01]  /*98a0*/  ISETP.NE.AND P0, PT, R7, 0x18, PT ;  /* 0x000000180700780c */ /* 0x000fe20003f05270 */
[----:B------:R-:W0:Y:S01]  /*98b0*/  LDCU.64 UR8, c[0x0][0x4a0] ;  /* 0x00009400ff0877ac */ /* 0x000e220008000a00 */
[----:B------:R-:W-:Y:S01]  /*98c0*/  IMAD.MOV.U32 R10, RZ, RZ, RZ ;  /* 0x000000ffff0a7224 */ /* 0x000fe200078e00ff */
[----:B------:R-:W1:Y:S01]  /*98d0*/  LDCU UR7, c[0x0][0x4a8] ;  /* 0x00009500ff0777ac */ /* 0x000e620008000800 */
[----:B------:R-:W2:Y:S09]  /*98e0*/  LDCU.64 UR16, c[0x0][0x570] ;  /* 0x0000ae00ff1077ac */ /* 0x000eb20008000a00 */
[----:B------:R-:W3:Y:S01]  /*98f0*/  @P0 LDC.64 R16, c[0x0][0x4b0] ;  /* 0x00012c00ff100b82 */ /* 0x000ee20000000a00 */
[----:B0-----:R-:W-:-:S07]  /*9900*/  IMAD.HI.U32 R12, R11, UR9, R10 ;  /* 0x000000090b0c7c27 */ /* 0x001fce000f8e000a */
[----:B------:R-:W0:Y:S01]  /*9910*/  @P0 LDC R19, c[0x0][0x4ac] ;  /* 0x00012b00ff130b82 */ /* 0x000e220000000800 */
[----:B-1----:R-:W-:Y:S02]  /*9920*/  SHF.R.U32.HI R13, RZ, UR7, R12 ;  /* 0x00000007ff0d7c19 */ /* 0x002fe4000801160c */
[----:B------:R-:W-:-:S05]  /*9930*/  @P0 MOV R12, RZ ;  /* 0x000000ff000c0202 */ /* 0x000fca0000000f00 */
[----:B------:R-:W1:Y:S01]  /*9940*/  @P0 LDC.64 R20, c[0x0][0x578] ;  /* 0x00015e00ff140b82 */ /* 0x000e620000000a00 */
[--C-:B------:R-:W-:Y:S02]  /*9950*/  IMAD.MOV R15, RZ, RZ, -R13.reuse ;  /* 0x000000ffff0f7224 */ /* 0x100fe400078e0a0d */
[----:B---3--:R-:W-:-:S05]  /*9960*/  @P0 IMAD.HI.U32 R10, R13, R16, R12 ;  /* 0x000000100d0a0227 */ /* 0x008fca00078e000c */
[----:B------:R-:W-:Y:S01]  /*9970*/  @P0 SHF.R.U32.HI R12, RZ, R17, R10 ;  /* 0x00000011ff0c0219 */ /* 0x000fe2000001160a */
[----:B------:R-:W-:-:S03]  /*9980*/  IMAD R10, R15, UR8, R11 ;  /* 0x000000080f0a7c24 */ /* 0x000fc6000f8e020b */
[----:B------:R-:W-:Y:S01]  /*9990*/  @P0 IADD3 R12, PT, PT, -R12, RZ, RZ ;  /* 0x000000ff0c0c0210 */ /* 0x000fe20007ffe1ff */
[C---:B--2---:R-:W-:Y:S02]  /*99a0*/  IMAD R9, R10.reuse, UR16, R9 ;  /* 0x000000100a097c24 */ /* 0x044fe4000f8e0209 */
[----:B------:R-:W-:Y:S02]  /*99b0*/  IMAD R8, R10, UR17, R8 ;  /* 0x000000110a087c24 */ /* 0x000fe4000f8e0208 */
[----:B0-----:R-:W-:-:S04]  /*99c0*/  @P0 IMAD R12, R19, R12, R13 ;  /* 0x0000000c130c0224 */ /* 0x001fc800078e020d */
[C---:B-1----:R-:W-:Y:S02]  /*99d0*/  @P0 IMAD R9, R12.reuse, R20, R9 ;  /* 0x000000140c090224 */ /* 0x042fe400078e0209 */
[----:B------:R-:W-:-:S07]  /*99e0*/  @P0 IMAD R8, R12, R21, R8 ;  /* 0x000000150c080224 */ /* 0x000fce00078e0208 */
.L_x_5792:
[----:B------:R-:W0:Y:S02]  /*99f0*/  LDCU.64 UR8, c[0x0][0x588] ;  /* 0x0000b100ff0877ac */ /* 0x000e240008000a00 */
[----:B0-----:R-:W-:-:S05]  /*9a00*/  IADD3 R12, P0, PT, R8, UR8, RZ ;  /* 0x00000008080c7c10 */ /* 0x001fca000ff1e0ff */
[----:B------:R-:W-:-:S05]  /*9a10*/  IMAD.X R13, RZ, RZ, UR9, P0 ;  /* 0x00000009ff0d7e24 */ /* 0x000fca00080e06ff */
[----:B------:R-:W2:Y:S02]  /*9a20*/  LDG.E.64 R10, desc[UR14][R12.64] ;  /* 0x0000000e0c0a7981 */ /* 0x000ea4000c1e1b00 */
[C---:B--2---:R-:W-:Y:S02]  /*9a30*/  SHF.L.U32 R15, R10.reuse, 0x3, RZ ;  /* 0x000000030a0f7819 */ /* 0x044fe400000006ff */
[----:B------:R-:W-:Y:S02]  /*9a40*/  SHF.L.U64.HI R8, R10, 0x3, R11 ;  /* 0x000000030a087819 */ /* 0x000fe4000001020b */
[----:B------:R-:W-:-:S04]  /*9a50*/  IADD3 R10, P0, PT, R15, UR4, RZ ;  /* 0x000000040f0a7c10 */ /* 0x000fc8000ff1e0ff */
[----:B------:R-:W-:-:S06]  /*9a60*/  IADD3.X R11, PT, PT, R8, UR5, RZ, P0, !PT ;  /* 0x00000005080b7c10 */ /* 0x000fcc00087fe4ff */
[----:B------:R-:W5:Y:S01]  /*9a70*/  LD.E.64 R10, desc[UR14][R10.64] ;  /* 0x0000000e0a0a7980 */ /* 0x000f62000c101b00 */
[----:B------:R-:W-:Y:S01]  /*9a80*/  BSSY.RECONVERGENT B1, `(.L_x_5793) ;  /* 0x0000021000017945 */ /* 0x000fe20003800200 */
[----:B------:R-:W-:Y:S01]  /*9a90*/  IMAD.U32 R28, RZ, RZ, UR12 ;  /* 0x0000000cff1c7e24 */ /* 0x000fe2000f8e00ff */
[----:B------:R-:W-:Y:S01]  /*9aa0*/  MOV R27, UR13 ;  /* 0x0000000d001b7c02 */ /* 0x000fe20008000f00 */
[----:B------:R-:W-:Y:S01]  /*9ab0*/  IMAD.U32 R24, RZ, RZ, UR10 ;  /* 0x0000000aff187e24 */ /* 0x000fe2000f8e00ff */
[----:B------:R-:W-:Y:S01]  /*9ac0*/  MOV R26, UR11 ;  /* 0x0000000b001a7c02 */ /* 0x000fe20008000f00 */
[----:B------:R-:W-:Y:S01]  /*9ad0*/  IMAD.U32 R16, RZ, RZ, UR10 ;  /* 0x0000000aff107e24 */ /* 0x000fe2000f8e00ff */
[----:B------:R-:W-:-:S07]  /*9ae0*/  MOV R14, UR11 ;  /* 0x0000000b000e7c02 */ /* 0x000fce0008000f00 */
.L_x_5794:
        /* <DEDUP_REMOVED lines=11> */
[----:B------:R-:W-:Y:S02]  /*9ba0*/  ISETP.GE.AND.EX P0, PT, R13, R11, PT, P0 ;  /* 0x0000000b0d00720c */ /* 0x000fe40003f06300 */
[----:B------:R-:W-:Y:S01]  /*9bb0*/  IADD3 R17, P3, P4, R16, 0x8, R21 ;  /* 0x0000000810117810 */ /* 0x000fe20007c7e015 */
[----:B------:R-:W-:Y:S01]  /*9bc0*/  IMAD.X R13, R27, 0x1, R20, P1 ;  /* 0x000000011b0d7824 */ /* 0x000fe200008e0614 */
[----:B------:R-:W-:-:S02]  /*9bd0*/  SEL R28, R12, R25, !P0 ;  /* 0x000000190c1c7207 */ /* 0x000fc40004000000 */
[----:B------:R-:W-:Y:S02]  /*9be0*/  IADD3 R12, P2, PT, R18, 0x8, RZ ;  /* 0x00000008120c7810 */ /* 0x000fe40007f5e0ff */
        /* <DEDUP_REMOVED lines=11> */
.L_x_5793:
[----:B------:R-:W-:Y:S01]  /*9ca0*/  BSSY.RECONVERGENT B1, `(.L_x_5795) ;  /* 0x0000021000017945 */ /* 0x000fe20003800200 */
[----:B------:R-:W-:Y:S01]  /*9cb0*/  IMAD.U32 R26, RZ, RZ, UR12 ;  /* 0x0000000cff1a7e24 */ /* 0x000fe2000f8e00ff */
[----:B------:R-:W-:Y:S01]  /*9cc0*/  MOV R31, UR13 ;  /* 0x0000000d001f7c02 */ /* 0x000fe20008000f00 */
[----:B------:R-:W-:Y:S01]  /*9cd0*/  IMAD.U32 R29, RZ, RZ, UR10 ;  /* 0x0000000aff1d7e24 */ /* 0x000fe2000f8e00ff */
[----:B------:R-:W-:Y:S01]  /*9ce0*/  MOV R24, UR11 ;  /* 0x0000000b00187c02 */ /* 0x000fe20008000f00 */
[----:B------:R-:W-:Y:S01]  /*9cf0*/  IMAD.U32 R25, RZ, RZ, UR10 ;  /* 0x0000000aff197e24 */ /* 0x000fe2000f8e00ff */
[----:B------:R-:W-:-:S07]  /*9d00*/  MOV R27, UR11 ;  /* 0x0000000b001b7c02 */ /* 0x000fce0008000f00 */
.L_x_5796:
        /* <DEDUP_REMOVED lines=27> */
.L_x_5795:
[----:B------:R-:W0:Y:S01]  /*9ec0*/  LDCU.128 UR16, c[0x0][0x5d0] ;  /* 0x0000ba00ff1077ac */ /* 0x000e220008000c00 */
[----:B------:R-:W-:Y:S01]  /*9ed0*/  IADD3 R10, P0, PT, R25, -R16, RZ ;  /* 0x80000010190a7210 */ /* 0x000fe20007f1e0ff */
[----:B------:R-:W-:Y:S01]  /*9ee0*/  VIADD R5, R5, 0x80 ;  /* 0x0000008005057836 */ /* 0x000fe20000000000 */
[----:B------:R-:W1:Y:S03]  /*9ef0*/  LDCU.64 UR8, c[0x0][0x5c0] ;  /* 0x0000b800ff0877ac */ /* 0x000e660008000a00 */
[----:B------:R-:W-:Y:S01]  /*9f00*/  IMAD.X R11, R27, 0x1, ~R14, P0 ;  /* 0x000000011b0b7824 */ /* 0x000fe200000e0e0e */
[----:B------:R-:W2:Y:S04]  /*9f10*/  LDCU.64 UR20, c[0x0][0x580] ;  /* 0x0000b000ff1477ac */ /* 0x000ea80008000a00 */
[----:B------:R-:W-:-:S02]  /*9f20*/  SHF.R.S64 R10, R10, 0x3, R11 ;  /* 0x000000030a0a7819 */ /* 0x000fc4000000100b */
[----:B------:R-:W-:Y:S02]  /*9f30*/  SHF.R.S32.HI R11, RZ, 0x3, R11 ;  /* 0x00000003ff0b7819 */ /* 0x000fe4000001140b */
[C---:B0-----:R-:W-:Y:S02]  /*9f40*/  IADD3 R12, P1, PT, R15.reuse, UR16, RZ ;  /* 0x000000100f0c7c10 */ /* 0x041fe4000ff3e0ff */
[----:B------:R-:W-:Y:S02]  /*9f50*/  IADD3 R18, P2, PT, R15, UR18, RZ ;  /* 0x000000120f127c10 */ /* 0x000fe4000ff5e0ff */
[----:B-1----:R-:W-:Y:S02]  /*9f60*/  IADD3 R15, P0, PT, R16, -UR8, RZ ;  /* 0x80000008100f7c10 */ /* 0x002fe4000ff1e0ff */
[----:B------:R-:W-:Y:S02]  /*9f70*/  IADD3.X R13, PT, PT, R8, UR17, RZ, P1, !PT ;  /* 0x00000011080d7c10 */ /* 0x000fe40008ffe4ff */
[----:B------:R-:W-:-:S02]  /*9f80*/  IADD3.X R14, PT, PT, R14, ~UR9, RZ, P0, !PT ;  /* 0x800000090e0e7c10 */ /* 0x000fc400087fe4ff */
[----:B--2---:R-:W-:Y:S01]  /*9f90*/  IADD3 R16, P3, PT, R9, UR20, RZ ;  /* 0x0000001409107c10 */ /* 0x004fe2000ff7e0ff */
[----:B------:R0:W-:Y:S01]  /*9fa0*/  STG.E.64 desc[UR14][R12.64], R10 ;  /* 0x0000000a0c007986 */ /* 0x0001e2000c101b0e */
[----:B------:R-:W-:Y:S02]  /*9fb0*/  IADD3.X R19, PT, PT, R8, UR19, RZ, P2, !PT ;  /* 0x0000001308137c10 */ /* 0x000fe400097fe4ff */
[--C-:B------:R-:W-:Y:S02]  /*9fc0*/  SHF.R.S64 R8, R15, 0x3, R14.reuse ;  /* 0x000000030f087819 */ /* 0x100fe4000000100e */
[----:B------:R-:W-:Y:S02]  /*9fd0*/  SHF.R.S32.HI R9, RZ, 0x3, R14 ;  /* 0x00000003ff097819 */ /* 0x000fe4000001140e */
[----:B------:R-:W-:-:S03]  /*9fe0*/  IADD3.X R17, PT, PT, RZ, UR21, RZ, P3, !PT ;  /* 0x00000015ff117c10 */ /* 0x000fc60009ffe4ff */
[----:B------:R0:W-:Y:S04]  /*9ff0*/  STG.E.64 desc[UR14][R18.64], R8 ;  /* 0x0000000812007986 */ /* 0x0001e8000c101b0e */
[----:B------:R0:W-:Y:S02]  /*a000*/  STG.E.64 desc[UR14][R16.64], RZ ;  /* 0x000000ff10007986 */ /* 0x0001e4000c101b0e */
.L_x_5791:
[----:B------:R-:W-:Y:S05]  /*a010*/  BSYNC.RECONVERGENT B0 ;  /* 0x0000000000007941 */ /* 0x000fea0003800200 */
.L_x_5790:
[----:B------:R-:W-:-:S13]  /*a020*/  ISETP.GE.AND P0, PT, R5, UR6, PT ;  /* 0x0000000605007c0c */ /* 0x000fda000bf06270 */
[----:B------:R-:W-:Y:S05]  /*a030*/  @P0 EXIT ;  /* 0x000000000000094d */ /* 0x000fea0003800000 */
[----:B------:R-:W1:Y:S01]  /*a040*/  LDCU.64 UR6, c[0x0][0x390] ;  /* 0x00007200ff0677ac */ /* 0x000e620008000a00 */
[----:B0-----:R-:W-:Y:S02]  /*a050*/  HFMA2 R8, -RZ, RZ, 0, 0 ;  /* 0x00000000ff087431 */ /* 0x001fe400000001ff */
[----:B------:R-:W-:Y:S01]  /*a060*/  IMAD.MOV.U32 R9, RZ, RZ, R5 ;  /* 0x000000ffff097224 */ /* 0x000fe200078e0005 */
[----:B------:R-:W-:Y:S01]  /*a070*/  ISETP.NE.AND P0, PT, R6, RZ, PT ;  /* 0x000000ff0600720c */ /* 0x000fe20003f05270 */
[----:B------:R-:W0:Y:S01]  /*a080*/  LDCU UR8, c[0x0][0x38c] ;  /* 0x00007180ff0877ac */ /* 0x000e220008000800 */
[----:B------:R-:W2:Y:S01]  /*a090*/  LDCU.64 UR16, c[0x0][0x4b8] ;  /* 0x00009700ff1077ac */ /* 0x000ea20008000a00 */
[----:B-1----:R-:W-:-:S05]  /*a0a0*/  IMAD.HI.U32 R8, R5, UR6, R8 ;  /* 0x0000000605087c27 */ /* 0x002fca000f8e0008 */
[----:B------:R-:W-:-:S04]  /*a0b0*/  SHF.R.U32.HI R9, RZ, UR7, R8 ;  /* 0x00000007ff097c19 */ /* 0x000fc80008011608 */
[----:B------:R-:W-:-:S05]  /*a0c0*/  IADD3 R10, PT, PT, -R9, RZ, RZ ;  /* 0x000000ff090a7210 */ /* 0x000fca0007ffe1ff */
[----:B0-----:R-:W-:-:S04]  /*a0d0*/  IMAD R6, R10, UR8, R5 ;  /* 0x000000080a067c24 */ /* 0x001fc8000f8e0205 */
        /* <DEDUP_REMOVED lines=270> */
[----:B------:R-:W1:Y:S10]  /*b1c0*/  LDCU UR6, c[0x0][0x4a8] ;  /* 0x00009500ff0677ac */ /* 0x000e740008000800 */
[----:B------:R-:W2:Y:S01]  /*b1d0*/  @P0 LDC.64 R14, c[0x0][0x4b0] ;  /* 0x00012c00ff0e0b82 */ /* 0x000ea20000000a00 */
[----:B0-----:R-:W-:-:S07]  /*b1e0*/  IMAD.HI.U32 R10, R9, UR9, R8 ;  /* 0x00000009090a7c27 */ /* 0x001fce000f8e0008 */
[----:B------:R-:W0:Y:S01]  /*b1f0*/  @P0 LDC R12, c[0x0][0x4ac] ;  /* 0x00012b00ff0c0b82 */ /* 0x000e220000000800 */
[----:B-1----:R-:W-:Y:S01]  /*b200*/  SHF.R.U32.HI R11, RZ, UR6, R10 ;  /* 0x00000006ff0b7c19 */ /* 0x002fe2000801160a */
[----:B------:R-:W1:Y:S01]  /*b210*/  LDCU.64 UR6, c[0x0][0x570] ;  /* 0x0000ae00ff0677ac */ /* 0x000e620008000a00 */
[----:B------:R-:W-:-:S05]  /*b220*/  @P0 MOV R10, RZ ;  /* 0x000000ff000a0202 */ /* 0x000fca0000000f00 */
[----:B------:R-:W3:Y:S01]  /*b230*/  @P0 LDC.64 R16, c[0x0][0x578] ;  /* 0x00015e00ff100b82 */ /* 0x000ee20000000a00 */
[--C-:B------:R-:W-:Y:S02]  /*b240*/  IMAD.MOV R13, RZ, RZ, -R11.reuse ;  /* 0x000000ffff0d7224 */ /* 0x100fe400078e0a0b */
[----:B--2---:R-:W-:-:S05]  /*b250*/  @P0 IMAD.HI.U32 R8, R11, R14, R10 ;  /* 0x0000000e0b080227 */ /* 0x004fca00078e000a */
[----:B------:R-:W-:Y:S01]  /*b260*/  @P0 SHF.R.U32.HI R7, RZ, R15, R8 ;  /* 0x0000000fff070219 */ /* 0x000fe20000011608 */
[----:B------:R-:W-:-:S03]  /*b270*/  IMAD R8, R13, UR8, R9 ;  /* 0x000000080d087c24 */ /* 0x000fc6000f8e0209 */
[----:B------:R-:W-:Y:S01]  /*b280*/  @P0 IADD3 R7, PT, PT, -R7, RZ, RZ ;  /* 0x000000ff07070210 */ /* 0x000fe20007ffe1ff */
[C---:B-1----:R-:W-:Y:S02]  /*b290*/  IMAD R5, R8.reuse, UR6, R5 ;  /* 0x0000000608057c24 */ /* 0x042fe4000f8e0205 */
[----:B------:R-:W-:Y:S02]  /*b2a0*/  IMAD R6, R8, UR7, R6 ;  /* 0x0000000708067c24 */ /* 0x000fe4000f8e0206 */
[----:B0-----:R-:W-:-:S04]  /*b2b0*/  @P0 IMAD R10, R12, R7, R11 ;  /* 0x000000070c0a0224 */ /* 0x001fc800078e020b */
[C---:B---3--:R-:W-:Y:S02]  /*b2c0*/  @P0 IMAD R5, R10.reuse, R16, R5 ;  /* 0x000000100a050224 */ /* 0x048fe400078e0205 */
[----:B------:R-:W-:-:S07]  /*b2d0*/  @P0 IMAD R6, R10, R17, R6 ;  /* 0x000000110a060224 */ /* 0x000fce00078e0206 */
.L_x_5797:
[----:B------:R-:W0:Y:S02]  /*b2e0*/  LDCU.128 UR16, c[0x0][0x580] ;  /* 0x0000b000ff1077ac */ /* 0x000e240008000c00 */
        /* <DEDUP_REMOVED lines=8> */
[----:B------:R-:W-:Y:S01]  /*b370*/  IADD3 R6, P0, PT, R5, UR16, RZ ;  /* 0x0000001005067c10 */ /* 0x000fe2000ff1e0ff */
[----:B------:R-:W-:Y:S01]  /*b380*/  BSSY.RECONVERGENT B0, `(.L_x_5798) ;  /* 0x0000022000007945 */ /* 0x000fe20003800200 */
[----:B------:R-:W-:Y:S01]  /*b390*/  IMAD.U32 R24, RZ, RZ, UR12 ;  /* 0x0000000cff187e24 */ /* 0x000fe2000f8e00ff */
[----:B------:R-:W-:Y:S01]  /*b3a0*/  MOV R23, UR10 ;  /* 0x0000000a00177c02 */ /* 0x000fe20008000f00 */
[----:B------:R-:W-:Y:S01]  /*b3b0*/  IMAD.U32 R25, RZ, RZ, UR13 ;  /* 0x0000000dff197e24 */ /* 0x000fe2000f8e00ff */
[----:B------:R-:W-:Y:S01]  /*b3c0*/  IADD3.X R7, PT, PT, RZ, UR17, RZ, P0, !PT ;  /* 0x00000011ff077c10 */ /* 0x000fe200087fe4ff */
[----:B------:R-:W-:Y:S01]  /*b3d0*/  IMAD.U32 R22, RZ, RZ, UR11 ;  /* 0x0000000bff167e24 */ /* 0x000fe2000f8e00ff */
[----:B------:R-:W-:Y:S01]  /*b3e0*/  MOV R21, UR10 ;  /* 0x0000000a00157c02 */ /* 0x000fe20008000f00 */
[----:B------:R-:W-:-:S07]  /*b3f0*/  IMAD.U32 R20, RZ, RZ, UR11 ;  /* 0x0000000bff147e24 */ /* 0x000fce000f8e00ff */
.L_x_5799:
        /* <DEDUP_REMOVED lines=9> */
[----:B------:R-:W-:-:S04]  /*b490*/  IADD3 R5, P1, PT, R24, R5, RZ ;  /* 0x0000000518057210 */ /* 0x000fc80007f3e0ff */
[----:B------:R-:W-:Y:S02]  /*b4a0*/  IADD3.X R11, PT, PT, R25, R11, RZ, P1, !PT ;  /* 0x0000000b190b7210 */ /* 0x000fe40000ffe4ff */
[----:B--2--5:R-:W-:Y:S02]  /*b4b0*/  ISETP.GE.U32.AND P0, PT, R12, R8, PT ;  /* 0x000000080c00720c */ /* 0x024fe40003f06070 */
[----:B------:R-:W-:Y:S02]  /*b4c0*/  IADD3 R12, P2, PT, R14, 0x8, RZ ;  /* 0x000000080e0c7810 */ /* 0x000fe40007f5e0ff */
[----:B------:R-:W-:-:S03]  /*b4d0*/  ISETP.GE.AND.EX P0, PT, R13, R9, PT, P0 ;  /* 0x000000090d00720c */ /* 0x000fc60003f06300 */
[----:B------:R-:W-:Y:S01]  /*b4e0*/  IMAD.X R14, RZ, RZ, R15, P2 ;  /* 0x000000ffff0e7224 */ /* 0x000fe200010e060f */
        /* <DEDUP_REMOVED lines=12> */
.L_x_5798:
[----:B------:R-:W-:Y:S01]  /*b5b0*/  BSSY.RECONVERGENT B0, `(.L_x_5800) ;  /* 0x000001d000007945 */ /* 0x000fe20003800200 */
[----:B------:R-:W-:Y:S01]  /*b5c0*/  MOV R16, UR10 ;  /* 0x0000000a00107c02 */ /* 0x000fe20008000f00 */
[----:B------:R-:W-:-:S07]  /*b5d0*/  IMAD.U32 R18, RZ, RZ, UR11 ;  /* 0x0000000bff127e24 */ /* 0x000fce000f8e00ff */
.L_x_5801:
        /* <DEDUP_REMOVED lines=11> */
[----:B--2---:R-:W-:-:S04]  /*b690*/  ISETP.GE.U32.AND P0, PT, R8, R12, PT ;  /* 0x0000000c0800720c */ /* 0x004fc80003f06070 */
[----:B------:R-:W-:Y:S02]  /*b6a0*/  ISETP.GE.AND.EX P0, PT, R9, R13, PT, P0 ;  /* 0x0000000d0900720c */ /* 0x000fe40003f06300 */
[----:B------:R-:W-:Y:S02]  /*b6b0*/  IADD3 R13, P4, PT, R14, 0x8, RZ ;  /* 0x000000080e0d7810 */ /* 0x000fe40007f9e0ff */
[----:B------:R-:W-:Y:S02]  /*b6c0*/  SEL R3, R5, R24, !P0 ;  /* 0x0000001805037207 */ /* 0x000fe40004000000 */
[----:B------:R-:W-:Y:S01]  /*b6d0*/  SEL R4, R22, R19, !P0 ;  /* 0x0000001316047207 */ /* 0x000fe20004000000 */
[----:B------:R-:W-:Y:S01]  /*b6e0*/  IMAD.X R15, RZ, RZ, R15, P4 ;  /* 0x000000ffff0f7224 */ /* 0x000fe200020e060f */
[----:B------:R-:W-:Y:S02]  /*b6f0*/  ISETP.GT.U32.AND P1, PT, R3, RZ, PT ;  /* 0x000000ff0300720c */ /* 0x000fe40003f24070 */
[----:B------:R-:W-:-:S02]  /*b700*/  IADD3 R5, P2, P3, R16, 0x8, R17 ;  /* 0x0000000810057810 */ /* 0x000fc40007b5e011 */
[----:B------:R-:W-:Y:S02]  /*b710*/  ISETP.GT.AND.EX P1, PT, R4, RZ, PT, P1 ;  /* 0x000000ff0400720c */ /* 0x000fe40003f24310 */
[----:B------:R-:W-:Y:S02]  /*b720*/  IADD3.X R11, PT, PT, R18, RZ, R11, P2, P3 ;  /* 0x000000ff120b7210 */ /* 0x000fe400017e640b */
[----:B------:R-:W-:Y:S02]  /*b730*/  SEL R16, R16, R5, !P0 ;  /* 0x0000000510107207 */ /* 0x000fe40004000000 */
[----:B------:R-:W-:Y:S02]  /*b740*/  SEL R18, R18, R11, !P0 ;  /* 0x0000000b12127207 */ /* 0x000fe40004000000 */
[----:B------:R-:W-:Y:S02]  /*b750*/  SEL R0, R0, R13, !P0 ;  /* 0x0000000d00007207 */ /* 0x000fe40004000000 */
[----:B------:R-:W-:-:S03]  /*b760*/  SEL R2, R2, R15, !P0 ;  /* 0x0000000f02027207 */ /* 0x000fc60004000000 */
[----:B------:R-:W-:Y:S05]  /*b770*/  @P1 BRA `(.L_x_5801) ;  /* 0xfffffffc00981947 */ /* 0x000fea000383ffff */
[----:B------:R-:W-:Y:S05]  /*b780*/  BSYNC.RECONVERGENT B0 ;  /* 0x0000000000007941 */ /* 0x000fea0003800200 */
.L_x_5800:
[----:B------:R-:W0:Y:S01]  /*b790*/  LDCU.64 UR8, c[0x0][0x5c0] ;  /* 0x0000b800ff0877ac */ /* 0x000e220008000a00 */
[----:B------:R-:W-:Y:S01]  /*b7a0*/  IADD3 R2, P0, PT, R16, -R21, RZ ;  /* 0x8000001510027210 */ /* 0x000fe20007f1e0ff */
[----:B------:R-:W1:Y:S03]  /*b7b0*/  LDCU.128 UR4, c[0x0][0x5d0] ;  /* 0x0000ba00ff0477ac */ /* 0x000e660008000c00 */
[----:B------:R-:W-:-:S04]  /*b7c0*/  IADD3.X R3, PT, PT, R18, ~R20, RZ, P0, !PT ;  /* 0x8000001412037210 */ /* 0x000fc800007fe4ff */
[--C-:B------:R-:W-:Y:S02]  /*b7d0*/  SHF.R.S64 R2, R2, 0x3, R3.reuse ;  /* 0x0000000302027819 */ /* 0x100fe40000001003 */
[----:B------:R-:W-:Y:S02]  /*b7e0*/  SHF.R.S32.HI R3, RZ, 0x3, R3 ;  /* 0x00000003ff037819 */ /* 0x000fe40000011403 */
[----:B0-----:R-:W-:Y:S02]  /*b7f0*/  IADD3 R8, P1, PT, R21, -UR8, RZ ;  /* 0x8000000815087c10 */ /* 0x001fe4000ff3e0ff */
[----:B-1----:R-:W-:Y:S02]  /*b800*/  IADD3 R4, P0, PT, R26, UR4, RZ ;  /* 0x000000041a047c10 */ /* 0x002fe4000ff1e0ff */
[----:B------:R-:W-:Y:S02]  /*b810*/  IADD3.X R9, PT, PT, R20, ~UR9, RZ, P1, !PT ;  /* 0x8000000914097c10 */ /* 0x000fe40008ffe4ff */
[----:B------:R-:W-:-:S02]  /*b820*/  IADD3 R12, P2, PT, R26, UR6, RZ ;  /* 0x000000061a0c7c10 */ /* 0x000fc4000ff5e0ff */
[----:B------:R-:W-:Y:S02]  /*b830*/  IADD3.X R5, PT, PT, R10, UR5, RZ, P0, !PT ;  /* 0x000000050a057c10 */ /* 0x000fe400087fe4ff */
[--C-:B------:R-:W-:Y:S02]  /*b840*/  SHF.R.S64 R8, R8, 0x3, R9.reuse ;  /* 0x0000000308087819 */ /* 0x100fe40000001009 */
[----:B------:R-:W-:Y:S01]  /*b850*/  IADD3.X R13, PT, PT, R10, UR7, RZ, P2, !PT ;  /* 0x000000070a0d7c10 */ /* 0x000fe200097fe4ff */
[----:B------:R-:W-:Y:S01]  /*b860*/  STG.E.64 desc[UR14][R4.64], R2 ;  /* 0x0000000204007986 */ /* 0x000fe2000c101b0e */
[----:B------:R-:W-:-:S05]  /*b870*/  SHF.R.S32.HI R9, RZ, 0x3, R9 ;  /* 0x00000003ff097819 */ /* 0x000fca0000011409 */
[----:B------:R-:W-:Y:S04]  /*b880*/  STG.E.64 desc[UR14][R12.64], R8 ;  /* 0x000000080c007986 */ /* 0x000fe8000c101b0e */
[----:B------:R-:W-:Y:S01]  /*b890*/  STG.E.64 desc[UR14][R6.64], RZ ;  /* 0x000000ff06007986 */ /* 0x000fe2000c101b0e */
[----:B------:R-:W-:Y:S05]  /*b8a0*/  EXIT ;  /* 0x000000000000794d */ /* 0x000fea0003800000 */
.L_x_5789:
[----:B------:R-:W0:Y:S01]  /*b8b0*/  LDCU UR4, c[0x0][0x380] ;  /* 0x00007000ff0477ac */ /* 0x000e220008000800 */
[----:B------:R-:W-:Y:S01]  /*b8c0*/  VIMNMX.U32 R0, PT, PT, R6, 0x18, PT ;  /* 0x0000001806007848 */ /* 0x000fe20003fe0000 */
[----:B------:R-:W-:Y:S04]  /*b8d0*/  BSSY.RECONVERGENT B0, `(.L_x_5802) ;  /* 0x000013e000007945 */ /* 0x000fe80003800200 */
[----:B------:R-:W-:Y:S01]  /*b8e0*/  VIADD R0, R0, 0x1 ;  /* 0x0000000100007836 */ /* 0x000fe20000000000 */
[----:B0-----:R-:W-:-:S13]  /*b8f0*/  ISETP.GE.AND P0, PT, R5, UR4, PT ;  /* 0x0000000405007c0c */ /* 0x001fda000bf06270 */
[----:B------:R-:W-:Y:S05]  /*b900*/  @P0 BRA `(.L_x_5803) ;  /* 0x0000001000e80947 */ /* 0x000fea0003800000 */
[----:B------:R-:W0:Y:S01]  /*b910*/  LDCU.64 UR6, c[0x0][0x390] ;  /* 0x00007200ff0677ac */ /* 0x000e220008000a00 */
[----:B------:R-:W-:Y:S01]  /*b920*/  HFMA2 R4, -RZ, RZ, 0, 0 ;  /* 0x00000000ff047431 */ /* 0x000fe200000001ff */
[----:B------:R-:W-:Y:S01]  /*b930*/  ISETP.NE.AND P0, PT, R6, RZ, PT ;  /* 0x000000ff0600720c */ /* 0x000fe20003f05270 */
[----:B------:R-:W1:Y:S01]  /*b940*/  LDCU UR5, c[0x0][0x38c] ;  /* 0x00007180ff0577ac */ /* 0x000e620008000800 */
[----:B------:R-:W2:Y:S02]  /*b950*/  LDCU.64 UR8, c[0x0][0x4b8] ;  /* 0x00009700ff0877ac */ /* 0x000ea40008000a00 */
        /* <DEDUP_REMOVED lines=274> */
[----:B------:R-:W1:Y:S01]  /*ca80*/  LDCU UR5, c[0x0][0x4a8] ;  /* 0x00009500ff0577ac */ /* 0x000e620008000800 */
[----:B------:R-:W2:Y:S09]  /*ca90*/  LDCU.64 UR8, c[0x0][0x570] ;  /* 0x0000ae00ff0877ac */ /* 0x000eb20008000a00 */
[----:B------:R-:W3:Y:S01]  /*caa0*/  @P0 LDC.64 R12, c[0x0][0x4b0] ;  /* 0x00012c00ff0c0b82 */ /* 0x000ee20000000a00 */
[----:B0-----:R-:W-:-:S07]  /*cab0*/  IMAD.HI.U32 R10, R9, UR7, R8 ;  /* 0x00000007090a7c27 */ /* 0x001fce000f8e0008 */
[----:B------:R-:W0:Y:S01]  /*cac0*/  @P0 LDC R7, c[0x0][0x4ac] ;  /* 0x00012b00ff070b82 */ /* 0x000e220000000800 */
[----:B-1----:R-:W-:Y:S01]  /*cad0*/  SHF.R.U32.HI R11, RZ, UR5, R10 ;  /* 0x00000005ff0b7c19 */ /* 0x002fe2000801160a */
[----:B------:R-:W-:-:S03]  /*cae0*/  @P0 IMAD.MOV.U32 R10, RZ, RZ, RZ ;  /* 0x000000ffff0a0224 */ /* 0x000fc600078e00ff */
[----:B------:R-:W-:-:S03]  /*caf0*/  IADD3 R8, PT, PT, -R11, RZ, RZ ;  /* 0x000000ff0b087210 */ /* 0x000fc60007ffe1ff */
[----:B------:R-:W1:Y:S02]  /*cb00*/  @P0 LDC.64 R14, c[0x0][0x578] ;  /* 0x00015e00ff0e0b82 */ /* 0x000e640000000a00 */
[----:B------:R-:W-:Y:S02]  /*cb10*/  IMAD R8, R8, UR6, R9 ;  /* 0x0000000608087c24 */ /* 0x000fe4000f8e0209 */
[----:B---3--:R-:W-:-:S04]  /*cb20*/  @P0 IMAD.HI.U32 R4, R11, R12, R10 ;  /* 0x0000000c0b040227 */ /* 0x008fc800078e000a */
[C---:B--2---:R-:W-:Y:S01]  /*cb30*/  IMAD R3, R8.reuse, UR8, R3 ;  /* 0x0000000808037c24 */ /* 0x044fe2000f8e0203 */
[----:B------:R-:W-:Y:S01]  /*cb40*/  @P0 SHF.R.U32.HI R4, RZ, R13, R4 ;  /* 0x0000000dff040219 */ /* 0x000fe20000011604 */
[----:B------:R-:W-:-:S04]  /*cb50*/  IMAD R2, R8, UR9, R2 ;  /* 0x0000000908027c24 */ /* 0x000fc8000f8e0202 */
[----:B------:R-:W-:-:S04]  /*cb60*/  @P0 IMAD.MOV R10, RZ, RZ, -R4 ;  /* 0x000000ffff0a0224 */ /* 0x000fc800078e0a04 */
[----:B0-----:R-:W-:-:S04]  /*cb70*/  @P0 IMAD R10, R7, R10, R11 ;  /* 0x0000000a070a0224 */ /* 0x001fc800078e020b */
[C---:B-1----:R-:W-:Y:S02]  /*cb80*/  @P0 IMAD R3, R10.reuse, R14, R3 ;  /* 0x0000000e0a030224 */ /* 0x042fe400078e0203 */
[----:B------:R-:W-:-:S07]  /*cb90*/  @P0 IMAD R2, R10, R15, R2 ;  /* 0x0000000f0a020224 */ /* 0x000fce00078e0202 */
.L_x_5804:
[----:B------:R-:W0:Y:S01]  /*cba0*/  LDCU.128 UR8, c[0x0][0x580] ;  /* 0x0000b000ff0877ac */ /* 0x000e220008000c00 */
[----:B------:R-:W1:Y:S01]  /*cbb0*/  LDCU.128 UR16, c[0x0][0x5d0] ;  /* 0x0000ba00ff1077ac */ /* 0x000e620008000c00 */
[----:B0-----:R-:W-:-:S04]  /*cbc0*/  IADD3 R8, P0, PT, R2, UR10, RZ ;  /* 0x0000000a02087c10 */ /* 0x001fc8000ff1e0ff */
[----:B------:R-:W-:-:S06]  /*cbd0*/  IADD3.X R9, PT, PT, RZ, UR11, RZ, P0, !PT ;  /* 0x0000000bff097c10 */ /* 0x000fcc00087fe4ff */
[----:B------:R-:W2:Y:S01]  /*cbe0*/  LDG.E.64 R8, desc[UR14][R8.64] ;  /* 0x0000000e08087981 */ /* 0x000ea2000c1e1b00 */
[----:B------:R-:W-:Y:S01]  /*cbf0*/  IADD3 R12, P0, PT, R3, UR8, RZ ;  /* 0x00000008030c7c10 */ /* 0x000fe2000ff1e0ff */
[----:B------:R-:W-:-:S03]  /*cc00*/  VIADD R5, R5, 0x80 ;  /* 0x0000008005057836 */ /* 0x000fc60000000000 */
[----:B------:R-:W-:Y:S01]  /*cc10*/  IADD3.X R13, PT, PT, RZ, UR9, RZ, P0, !PT ;  /* 0x00000009ff0d7c10 */ /* 0x000fe200087fe4ff */
[C---:B--2---:R-:W-:Y:S01]  /*cc20*/  IMAD.SHL.U32 R10, R8.reuse, 0x8, RZ ;  /* 0x00000008080a7824 */ /* 0x044fe200078e00ff */
[----:B------:R-:W-:-:S04]  /*cc30*/  SHF.L.U64.HI R4, R8, 0x3, R9 ;  /* 0x0000000308047819 */ /* 0x000fc80000010209 */
[C---:B-1----:R-:W-:Y:S02]  /*cc40*/  IADD3 R2, P1, PT, R10.reuse, UR16, RZ ;  /* 0x000000100a027c10 */ /* 0x042fe4000ff3e0ff */
[----:B------:R-:W-:Y:S02]  /*cc50*/  IADD3 R10, P2, PT, R10, UR18, RZ ;  /* 0x000000120a0a7c10 */ /* 0x000fe4000ff5e0ff */
[C---:B------:R-:W-:Y:S02]  /*cc60*/  IADD3.X R3, PT, PT, R4.reuse, UR17, RZ, P1, !PT ;  /* 0x0000001104037c10 */ /* 0x040fe40008ffe4ff */
[----:B------:R-:W-:-:S03]  /*cc70*/  IADD3.X R11, PT, PT, R4, UR19, RZ, P2, !PT ;  /* 0x00000013040b7c10 */ /* 0x000fc600097fe4ff */
[----:B------:R0:W-:Y:S04]  /*cc80*/  STG.E.64 desc[UR14][R2.64], RZ ;  /* 0x000000ff02007986 */ /* 0x0001e8000c101b0e */
[----:B------:R0:W-:Y:S04]  /*cc90*/  STG.E.64 desc[UR14][R10.64], RZ ;  /* 0x000000ff0a007986 */ /* 0x0001e8000c101b0e */
[----:B------:R0:W-:Y:S02]  /*cca0*/  STG.E.64 desc[UR14][R12.64], RZ ;  /* 0x000000ff0c007986 */ /* 0x0001e4000c101b0e */
.L_x_5803:
[----:B------:R-:W-:Y:S05]  /*ccb0*/  BSYNC.RECONVERGENT B0 ;  /* 0x0000000000007941 */ /* 0x000fea0003800200 */
.L_x_5802:
[----:B------:R-:W-:-:S13]  /*ccc0*/  ISETP.GE.AND P0, PT, R5, UR4, PT ;  /* 0x0000000405007c0c */ /* 0x000fda000bf06270 */
[----:B------:R-:W-:Y:S05]  /*ccd0*/  @P0 EXIT ;  /* 0x000000000000094d */ /* 0x000fea0003800000 */
[----:B------:R-:W1:Y:S01]  /*cce0*/  LDCU.64 UR4, c[0x0][0x390] ;  /* 0x00007200ff0477ac */ /* 0x000e620008000a00 */
[----:B------:R-:W-:Y:S01]  /*ccf0*/  HFMA2 R4, -RZ, RZ, 0, 0 ;  /* 0x00000000ff047431 */ /* 0x000fe200000001ff */
[----:B------:R-:W-:Y:S01]  /*cd00*/  ISETP.NE.AND P0, PT, R6, RZ, PT ;  /* 0x000000ff0600720c */ /* 0x000fe20003f05270 */
[----:B------:R-:W2:Y:S01]  /*cd10*/  LDCU UR6, c[0x0][0x38c] ;  /* 0x00007180ff0677ac */ /* 0x000ea20008000800 */
[----:B------:R-:W3:Y:S02]  /*cd20*/  LDCU.64 UR8, c[0x0][0x4b8] ;  /* 0x00009700ff0877ac */ /* 0x000ee40008000a00 */
[----:B-1----:R-:W-:-:S05]  /*cd30*/  IMAD.HI.U32 R7, R5, UR4, R4 ;  /* 0x0000000405077c27 */ /* 0x002fca000f8e0004 */
[----:B------:R-:W-:-:S05]  /*cd40*/  SHF.R.U32.HI R7, RZ, UR5, R7 ;  /* 0x00000005ff077c19 */ /* 0x000fca0008011607 */
[----:B0-----:R-:W-:-:S04]  /*cd50*/  IMAD.MOV R2, RZ, RZ, -R7 ;  /* 0x000000ffff027224 */ /* 0x001fc800078e0a07 */
[----:B--2---:R-:W-:-:S04]  /*cd60*/  IMAD R2, R2, UR6, R5 ;  /* 0x0000000602027c24 */ /* 0x004fc8000f8e0205 */
[C---:B---3--:R-:W-:Y:S02]  /*cd70*/  IMAD R3, R2.reuse, UR8, RZ ;  /* 0x0000000802037c24 */ /* 0x048fe4000f8e02ff */
        /* <DEDUP_REMOVED lines=277> */
[----:B------:R-:W3:Y:S02]  /*ded0*/  @P0 LDC.64 R12, c[0x0][0x578] ;  /* 0x00015e00ff0c0b82 */ /* 0x000ee40000000a00 */
[----:B------:R-:W-:Y:S02]  /*dee0*/  IMAD R6, R6, UR6, R7 ;  /* 0x0000000606067c24 */ /* 0x000fe4000f8e0207 */
[----:B--2---:R-:W-:-:S05]  /*def0*/  @P0 IMAD.HI.U32 R0, R5, R8, R4 ;  /* 0x0000000805000227 */ /* 0x004fca00078e0004 */
[----:B------:R-:W-:Y:S01]  /*df00*/  @P0 SHF.R.U32.HI R0, RZ, R9, R0 ;  /* 0x00000009ff000219 */ /* 0x000fe20000011600 */
[C---:B-1----:R-:W-:Y:S02]  /*df10*/  IMAD R3, R6.reuse, UR4, R3 ;  /* 0x0000000406037c24 */ /* 0x042fe4000f8e0203 */
[----:B------:R-:W-:Y:S02]  /*df20*/  IMAD R2, R6, UR5, R2 ;  /* 0x0000000506027c24 */ /* 0x000fe4000f8e0202 */
[----:B------:R-:W-:-:S04]  /*df30*/  @P0 IMAD.MOV R4, RZ, RZ, -R0 ;  /* 0x000000ffff040224 */ /* 0x000fc800078e0a00 */
[----:B0-----:R-:W-:-:S04]  /*df40*/  @P0 IMAD R4, R11, R4, R5 ;  /* 0x000000040b040224 */ /* 0x001fc800078e0205 */
[C---:B---3--:R-:W-:Y:S02]  /*df50*/  @P0 IMAD R3, R4.reuse, R12, R3 ;  /* 0x0000000c04030224 */ /* 0x048fe400078e0203 */
[----:B------:R-:W-:-:S07]  /*df60*/  @P0 IMAD R2, R4, R13, R2 ;  /* 0x0000000d04020224 */ /* 0x000fce00078e0202 */
.L_x_5805:
[----:B------:R-:W0:Y:S01]  /*df70*/  LDCU.128 UR4, c[0x0][0x580] ;  /* 0x0000b000ff0477ac */ /* 0x000e220008000c00 */
[----:B------:R-:W1:Y:S01]  /*df80*/  LDCU.128 UR8, c[0x0][0x5d0] ;  /* 0x0000ba00ff0877ac */ /* 0x000e620008000c00 */
[----:B0-----:R-:W-:-:S04]  /*df90*/  IADD3 R4, P0, PT, R2, UR6, RZ ;  /* 0x0000000602047c10 */ /* 0x001fc8000ff1e0ff */
[----:B------:R-:W-:-:S06]  /*dfa0*/  IADD3.X R5, PT, PT, RZ, UR7, RZ, P0, !PT ;  /* 0x00000007ff057c10 */ /* 0x000fcc00087fe4ff */
[----:B------:R-:W2:Y:S01]  /*dfb0*/  LDG.E.64 R4, desc[UR14][R4.64] ;  /* 0x0000000e04047981 */ /* 0x000ea2000c1e1b00 */
[----:B------:R-:W-:-:S04]  /*dfc0*/  IADD3 R8, P0, PT, R3, UR4, RZ ;  /* 0x0000000403087c10 */ /* 0x000fc8000ff1e0ff */
[----:B------:R-:W-:Y:S01]  /*dfd0*/  IADD3.X R9, PT, PT, RZ, UR5, RZ, P0, !PT ;  /* 0x00000005ff097c10 */ /* 0x000fe200087fe4ff */
[C---:B--2---:R-:W-:Y:S01]  /*dfe0*/  IMAD.SHL.U32 R6, R4.reuse, 0x8, RZ ;  /* 0x0000000804067824 */ /* 0x044fe200078e00ff */
[----:B------:R-:W-:-:S04]  /*dff0*/  SHF.L.U64.HI R0, R4, 0x3, R5 ;  /* 0x0000000304007819 */ /* 0x000fc80000010205 */
[C---:B-1----:R-:W-:Y:S02]  /*e000*/  IADD3 R2, P1, PT, R6.reuse, UR8, RZ ;  /* 0x0000000806027c10 */ /* 0x042fe4000ff3e0ff */
[----:B------:R-:W-:Y:S02]  /*e010*/  IADD3 R6, P2, PT, R6, UR10, RZ ;  /* 0x0000000a06067c10 */ /* 0x000fe4000ff5e0ff */
[C---:B------:R-:W-:Y:S02]  /*e020*/  IADD3.X R3, PT, PT, R0.reuse, UR9, RZ, P1, !PT ;  /* 0x0000000900037c10 */ /* 0x040fe40008ffe4ff */
[----:B------:R-:W-:-:S03]  /*e030*/  IADD3.X R7, PT, PT, R0, UR11, RZ, P2, !PT ;  /* 0x0000000b00077c10 */ /* 0x000fc600097fe4ff */
[----:B------:R-:W-:Y:S04]  /*e040*/  STG.E.64 desc[UR14][R2.64], RZ ;  /* 0x000000ff02007986 */ /* 0x000fe8000c101b0e */
[----:B------:R-:W-:Y:S04]  /*e050*/  STG.E.64 desc[UR14][R6.64], RZ ;  /* 0x000000ff06007986 */ /* 0x000fe8000c101b0e */
[----:B------:R-:W-:Y:S01]  /*e060*/  STG.E.64 desc[UR14][R8.64], RZ ;  /* 0x000000ff08007986 */ /* 0x000fe2000c101b0e */
[----:B------:R-:W-:Y:S05]  /*e070*/  EXIT ;  /* 0x000000000000794d */ /* 0x000fea0003800000 */
.L_x_5806:
        /* <DEDUP_REMOVED lines=16> */
.L_x_19028:


//--------------------- .text._ZN2at6native27unrolled_elementwise_kernelIZZNS0_73_GLOBAL__N__c8866d80_35_SparseBinaryOpIntersectionKernel_cu_b2145a98_327142_sparse_binary_op_intersection_kernel_implINS2_18CUDAKernelLauncherENS2_36CUDAValueSelectionIntersectionKernelINS2_9LhsProjOpEEElLl0EEEvRNS_6TensorERKS8_SB_RKSt6vectorIlSaIlEERKSt8optionalIS8_ESK_bbENKUlvE3_clEvEUllE_St5arrayIPcLm2EELi4E23TrivialOffsetCalculatorILi1EjESR_NS0_6memory15LoadWithoutCastENSS_16StoreWithoutCastEEEviT_T0_T2_T3_T4_T5_ --------------------------
	.section	.text._ZN2at6native27unrolled_elementwise_kernelIZZNS0_73_GLOBAL__N__c8866d80_35_SparseBinaryOpIntersectionKernel_cu_b2145a98_327142_sparse_binary_op_intersection_kernel_implINS2_18CUDAKernelLauncherENS2_36CUDAValueSelectionIntersectionKernelINS2_9LhsProjOpEEElLl0EEEvRNS_6TensorERKS8_SB_RKSt6vectorIlSaIlEERKSt8optionalIS8_ESK_bbENKUlvE3_clEvEUllE_St5arrayIPcLm2EELi4E23TrivialOffsetCalculatorILi1EjESR_NS0_6memory15LoadWithoutCastENSS_16StoreWithoutCastEEEviT_T0_T2_T3_T4_T5_,"ax",@progbits
	.align	128
        .global         _ZN2at6native27unrolled_elementwise_kernelIZZNS0_73_GLOBAL__N__c8866d80_35_SparseBinaryOpIntersectionKernel_cu_b2145a98_327142_sparse_binary_op_intersection_kernel_implINS2_18CUDAKernelLauncherENS2_36CUDAValueSelectionIntersectionKernelINS2_9LhsProjOpEEElLl0EEEvRNS_6TensorERKS8_SB_RKSt6vectorIlSaIlEERKSt8optionalIS8_ESK_bbENKUlvE3_clEvEUllE_St5arrayIPcLm2EELi4E23TrivialOffsetCalculatorILi1EjESR_NS0_6memory15LoadWithoutCastENSS_16StoreWithoutCastEEEviT_T0_T2_T3_T4_T5_
        .type           _ZN2at6native27unrolled_elementwise_kernelIZZNS0_73_GLOBAL__N__c8866d80_35_SparseBinaryOpIntersectionKernel_cu_b2145a98_327142_sparse_binary_op_intersection_kernel_implINS2_18CUDAKernelLauncherENS2_36CUDAValueSelectionIntersectionKernelINS2_9LhsProjOpEEElLl0EEEvRNS_6TensorERKS8_SB_RKSt6vectorIlSaIlEERKSt8optionalIS8_ESK_bbENKUlvE3_clEvEUllE_St5arrayIPcLm2EELi4E23TrivialOffsetCalculatorILi1EjESR_NS0_6memory15LoadWithoutCastENSS_16StoreWithoutCastEEEviT_T0_T2_T3_T4_T5_,@function
        .size           _ZN2at6native27unrolled_elementwise_kernelIZZNS0_73_GLOBAL__N__c8866d80_35_SparseBinaryOpIntersectionKernel_cu_b2145a98_327142_sparse_binary_op_intersection_kernel_implINS2_18CUDAKernelLauncherENS2_36CUDAValueSelectionIntersectionKernelINS2_9LhsProjOpEEElLl0EEEvRNS_6TensorERKS8_SB_RKSt6vectorIlSaIlEERKSt8optionalIS8_ESK_bbENKUlvE3_clEvEUllE_St5arrayIPcLm2EELi4E23TrivialOffsetCalculatorILi1EjESR_NS0_6memory15LoadWithoutCastENSS_16StoreWithoutCastEEEviT_T0_T2_T3_T4_T5_,(.L_x_19029 - _ZN2at6native27unrolled_elementwise_kernelIZZNS0_73_GLOBAL__N__c8866d80_35_SparseBinaryOpIntersectionKernel_cu_b2145a98_327142_sparse_binary_op_intersection_kernel_implINS2_18CUDAKernelLauncherENS2_36CUDAValueSelectionIntersectionKernelINS2_9LhsProjOpEEElLl0EEEvRNS_6TensorERKS8_SB_RKSt6vectorIlSaIlEERKSt8optionalIS8_ESK_bbENKUlvE3_clEvEUllE_St5arrayIPcLm2EELi4E23TrivialOffsetCalculatorILi1EjESR_NS0_6memory15LoadWithoutCastENSS_16StoreWithoutCastEEEviT_T0_T2_T3_T4_T5_)
        .other          _ZN2at6native27unrolled_elementwise_kernelIZZNS0_73_GLOBAL__N__c8866d80_35_SparseBinaryOpIntersectionKernel_cu_b2145a98_327142_sparse_binary_op_intersection_kernel_implINS2_18CUDAKernelLauncherENS2_36CUDAValueSelectionIntersectionKernelINS2_9LhsProjOpEEElLl0EEEvRNS_6TensorERKS8_SB_RKSt6vectorIlSaIlEERKSt8optionalIS8_ESK_bbENKUlvE3_clEvEUllE_St5arrayIPcLm2EELi4E23TrivialOffsetCalculatorILi1EjESR_NS0_6memory15LoadWithoutCastENSS_16StoreWithoutCastEEEviT_T0_T2_T3_T4_T5_,@"STO_CUDA_ENTRY STV_DEFAULT"
_ZN2at6native27unrolled_elementwise_kernelIZZNS0_73_GLOBAL__N__c8866d80_35_SparseBinaryOpIntersectionKernel_cu_b2145a98_327142_sparse_binary_op_intersection_kernel_implINS2_18CUDAKernelLauncherENS2_36CUDAValueSelectionIntersectionKernelINS2_9LhsProjOpEEElLl0EEEvRNS_6TensorERKS8_SB_RKSt6vectorIlSaIlEERKSt8optionalIS8_ESK_bbENKUlvE3_clEvEUllE_St5arrayIPcLm2EELi4E23TrivialOffsetCalculatorILi1EjESR_NS0_6memory15LoadWithoutCastENSS_16StoreWithoutCastEEEviT_T0_T2_T3_T4_T5_:
.text._ZN2at6native27unrolled_elementwise_kernelIZZNS0_73_GLOBAL__N__c8866d80_35_SparseBinaryOpIntersectionKernel_cu_b2145a98_327142_sparse_binary_op_intersection_kernel_implINS2_18CUDAKernelLauncherENS2_36CUDAValueSelectionIntersectionKernelINS2_9LhsProjOpEEElLl0EEEvRNS_6TensorERKS8_SB_RKSt6vectorIlSaIlEERKSt8optionalIS8_ESK_bbENKUlvE3_clEvEUllE_St5arrayIPcLm2EELi4E23TrivialOffsetCalculatorILi1EjESR_NS0_6memory15LoadWithoutCastENSS_16StoreWithoutCastEEEviT_T0_T2_T3_T4_T5_:
[----:B------:R-:W-:Y:S01]  /*0000*/  LDC R1, c[0x0][0x37c] ;  /* 0x0000df00ff017b82 */ /* 0x000fe20000000800 */
[----:B------:R-:W0:Y:S07]  /*0010*/  S2R R0, SR_CTAID.X ;  /* 0x0000000000007919 */ /* 0x000e2e0000002500 */
[----:B------:R-:W0:Y:S01]  /*0020*/  LDC R3, c[0x0][0x380] ;  /* 0x0000e000ff037b82 */ /* 0x000e220000000800 */
[----:B------:R-:W1:Y:S01]  /*0030*/  LDCU.64 UR8, c[0x0][0x358] ;  /* 0x00006b00ff0877ac */ /* 0x000e620008000a00 */
[----:B------:R-:W-:Y:S01]  /*0040*/  CS2R R30, SRZ ;  /* 0x00000000001e7805 */ /* 0x000fe2000001ff00 */
[----:B------:R-:W2:Y:S01]  /*0050*/  S2R R9, SR_TID.X ;  /* 0x0000000000097919 */ /* 0x000ea20000002100 */
[----:B------:R-:W3:Y:S01]  /*0060*/  LDCU.64 UR4, c[0x0][0x388] ;  /* 0x00007100ff0477ac */ /* 0x000ee20008000a00 */
[----:B------:R-:W4:Y:S01]  /*0070*/  LDCU.64 UR12, c[0x0][0x3c0] ;  /* 0x00007800ff0c77ac */ /* 0x000f220008000a00 */
[----:B------:R-:W4:Y:S01]  /*0080*/  LDCU.64 UR14, c[0x0][0x3b8] ;  /* 0x00007700ff0e77ac */ /* 0x000f220008000a00 */
[----:B0-----:R-:W-:-:S02]  /*0090*/  IMAD R2, R0, -0x200, R3 ;  /* 0xfffffe0000027824 */ /* 0x001fc400078e0203 */
[----:B--2---:R-:W-:-:S03]  /*00a0*/  IMAD.MOV.U32 R3, RZ, RZ, R9 ;  /* 0x000000ffff037224 */ /* 0x004fc600078e0009 */
[----:B------:R-:W-:-:S13]  /*00b0*/  ISETP.GE.AND P0, PT, R9, R2, PT ;  /* 0x000000020900720c */ /* 0x000fda0003f06270 */
[----:B------:R-:W-:Y:S01]  /*00c0*/  @!P0 VIADD R9, R3, 0x80 ;  /* 0x0000008003098836 */ /* 0x000fe20000000000 */
[----:B------:R-:W0:Y:S01]  /*00d0*/  @!P0 LDC.64 R6, c[0x0][0x3e8] ;  /* 0x0000fa00ff068b82 */ /* 0x000e220000000a00 */
[----:B------:R-:W-:-:S03]  /*00e0*/  @!P0 IMAD R11, R0, 0x200, R3 ;  /* 0x00000200000b8824 */ /* 0x000fc600078e0203 */
[----:B------:R-:W-:-:S13]  /*00f0*/  ISETP.GE.AND P1, PT, R9, R2, PT ;  /* 0x000000020900720c */ /* 0x000fda0003f26270 */
[----:B------:R-:W-:Y:S01]  /*0100*/  @!P1 IMAD R13, R0, 0x200, R9 ;  /* 0x00000200000d9824 */ /* 0x000fe200078e0209 */
[----:B------:R-:W2:Y:S01]  /*0110*/  @!P1 LDC.64 R14, c[0x0][0x3e8] ;  /* 0x0000fa00ff0e9b82 */ /* 0x000ea20000000a00 */
[----:B------:R-:W-:-:S05]  /*0120*/  @!P1 VIADD R9, R9, 0x80 ;  /* 0x0000008009099836 */ /* 0x000fca0000000000 */
[----:B------:R-:W-:Y:S01]  /*0130*/  ISETP.GE.AND P3, PT, R9, R2, PT ;  /* 0x000000020900720c */ /* 0x000fe20003f66270 */
[----:B0-----:R-:W-:Y:S01]  /*0140*/  @!P0 IMAD.WIDE.U32 R6, R11, 0x8, R6 ;  /* 0x000000080b068825 */ /* 0x001fe200078e0006 */
[----:B------:R-:W-:-:S11]  /*0150*/  CS2R R10, SRZ ;  /* 0x00000000000a7805 */ /* 0x000fd6000001ff00 */
[----:B------:R-:W-:Y:S01]  /*0160*/  @!P3 IMAD R19, R0, 0x200, R9 ;  /* 0x000002000013b824 */ /* 0x000fe200078e0209 */
[----:B------:R-:W0:Y:S01]  /*0170*/  @!P3 LDC.64 R4, c[0x0][0x3e8] ;  /* 0x0000fa00ff04bb82 */ /* 0x000e220000000a00 */
[----:B------:R-:W-:Y:S02]  /*0180*/  @!P3 VIADD R9, R9, 0x80 ;  /* 0x000000800909b836 */ /* 0x000fe40000000000 */
[----:B--2---:R-:W-:Y:S01]  /*0190*/  @!P1 IMAD.WIDE.U32 R14, R13, 0x8, R14 ;  /* 0x000000080d0e9825 */ /* 0x004fe200078e000e */
[----:B---3--:R-:W-:Y:S02]  /*01a0*/  UISETP.NE.U32.AND UP0, UPT, UR4, URZ, UPT ;  /* 0x000000ff0400728c */ /* 0x008fe4000bf05070 */
[----:B------:R-:W-:Y:S02]  /*01b0*/  ISETP.GE.AND P2, PT, R9, R2, PT ;  /* 0x000000020900720c */ /* 0x000fe40003f46270 */
[----:B------:R-:W-:Y:S01]  /*01c0*/  CS2R R12, SRZ ;  /* 0x00000000000c7805 */ /* 0x000fe2000001ff00 */
[----:B-1----:R-:W5:Y:S01]  /*01d0*/  @!P1 LDG.E.64 R30, desc[UR8][R14.64] ;  /* 0x000000080e1e9981 */ /* 0x002f62000c1e1b00 */
[----:B0-----:R-:W-:-:S09]  /*01e0*/  @!P3 IMAD.WIDE.U32 R18, R19, 0x8, R4 ;  /* 0x000000081312b825 */ /* 0x001fd200078e0004 */
[----:B------:R-:W0:Y:S01]  /*01f0*/  @!P2 LDC.64 R16, c[0x0][0x3e8] ;  /* 0x0000fa00ff10ab82 */ /* 0x000e220000000a00 */
[----:B------:R-:W-:Y:S01]  /*0200*/  UISETP.NE.AND.EX UP0, UPT, UR5, URZ, UPT, UP0 ;  /* 0x000000ff0500728c */ /* 0x000fe2000bf05300 */
[----:B------:R-:W-:Y:S01]  /*0210*/  BSSY.RECONVERGENT B0, `(.L_x_5807) ;  /* 0x0000870000007945 */ /* 0x000fe20003800200 */
[----:B------:R-:W-:Y:S01]  /*0220*/  @!P2 IMAD R9, R0, 0x200, R9 ;  /* 0x000002000009a824 */ /* 0x000fe200078e0209 */
[----:B------:R-:W5:Y:S04]  /*0230*/  @!P3 LDG.E.64 R10, desc[UR8][R18.64] ;  /* 0x00000008120ab981 */ /* 0x000f68000c1e1b00 */
[----:B------:R1:W5:Y:S01]  /*0240*/  @!P0 LDG.E.64 R12, desc[UR8][R6.64] ;  /* 0x00000008060c8981 */ /* 0x000362000c1e1b00 */
[----:B0-----:R-:W-:Y:S01]  /*0250*/  @!P2 IMAD.WIDE.U32 R16, R9, 0x8, R16 ;  /* 0x000000080910a825 */ /* 0x001fe200078e0010 */
[----:B------:R-:W-:-:S06]  /*0260*/  CS2R R8, SRZ ;  /* 0x0000000000087805 */ /* 0x000fcc000001ff00 */
[----:B------:R0:W5:Y:S01]  /*0270*/  @!P2 LDG.E.64 R8, desc[UR8][R16.64] ;  /* 0x000000081008a981 */ /* 0x000162000c1e1b00 */
[----:B----4-:R-:W-:Y:S02]  /*0280*/  IMAD.U32 R4, RZ, RZ, UR12 ;  /* 0x0000000cff047e24 */ /* 0x010fe4000f8e00ff */
[----:B------:R-:W-:Y:S02]  /*0290*/  IMAD.U32 R5, RZ, RZ, UR13 ;  /* 0x0000000dff057e24 */ /* 0x000fe4000f8e00ff */
[----:B-1----:R-:W-:Y:S02]  /*02a0*/  IMAD.U32 R6, RZ, RZ, UR14 ;  /* 0x0000000eff067e24 */ /* 0x002fe4000f8e00ff */
[----:B------:R-:W-:Y:S01]  /*02b0*/  IMAD.U32 R7, RZ, RZ, UR15 ;  /* 0x0000000fff077e24 */ /* 0x000fe2000f8e00ff */
[----:B------:R-:W-:Y:S06]  /*02c0*/  BRA.U UP0, `(.L_x_5808) ;  /* 0x0000006900b47547 */ /* 0x000fec000b800000 */
[----:B------:R-:W1:Y:S02]  /*02d0*/  LDCU.64 UR10, c[0x0][0x390] ;  /* 0x00007200ff0a77ac */ /* 0x000e640008000a00 */
[----:B-1----:R-:W-:-:S04]  /*02e0*/  UISETP.NE.U32.AND UP0, UPT, UR10, URZ, UPT ;  /* 0x000000ff0a00728c */ /* 0x002fc8000bf05070 */
[----:B------:R-:W-:-:S09]  /*02f0*/  UISETP.NE.AND.EX UP0, UPT, UR11, URZ, UPT, UP0 ;  /* 0x000000ff0b00728c */ /* 0x000fd2000bf05300 */
[----:B------:R-:W-:Y:S05]  /*0300*/  BRA.U UP0, `(.L_x_5809) ;  /* 0x0000001900587547 */ /* 0x000fea000b800000 */
[----:B------:R-:W1:Y:S02]  /*0310*/  LDCU.64 UR4, c[0x0][0x3c0] ;  /* 0x00007800ff0477ac */ /* 0x000e640008000a00 */
[----:B-1----:R-:W-:-:S04]  /*0320*/  UISETP.GE.U32.AND UP0, UPT, UR4, 0x1, UPT ;  /* 0x000000010400788c */ /* 0x002fc8000bf06070 */
[----:B------:R-:W-:-:S09]  /*0330*/  UISETP.GE.AND.EX UP0, UPT, UR5, URZ, UPT, UP0 ;  /* 0x000000ff0500728c */ /* 0x000fd2000bf06300 */
[----:B------:R-:W-:Y:S05]  /*0340*/  BRA.U !UP0, `(.L_x_5810) ;  /* 0x0000001508607547 */ /* 0x000fea000b800000 */
[----:B------:R-:W-:Y:S01]  /*0350*/  ISETP.GE.AND P0, PT, R3, R2, PT ;  /* 0x000000020300720c */ /* 0x000fe20003f06270 */
[----:B------:R-:W-:-:S12]  /*0360*/  BSSY.RECONVERGENT B1, `(.L_x_5811) ;  /* 0x0000054000017945 */ /* 0x000fd80003800200 */
[----:B------:R-:W-:Y:S05]  /*0370*/  @P0 BRA `(.L_x_5812) ;  /* 0x0000000400480947 */ /* 0x000fea0003800000 */
[----:B------:R-:W-:Y:S02]  /*0380*/  IMAD.U32 R26, RZ, RZ, UR12 ;  /* 0x0000000cff1a7e24 */ /* 0x000fe4000f8e00ff */
[----:B------:R-:W-:Y:S02]  /*0390*/  IMAD.U32 R27, RZ, RZ, UR13 ;  /* 0x0000000dff1b7e24 */ /* 0x000fe4000f8e00ff */
[----:B------:R-:W-:Y:S02]  /*03a0*/  IMAD.U32 R18, RZ, RZ, UR14 ;  /* 0x0000000eff127e24 */ /* 0x000fe4000f8e00ff */
[----:B0-----:R-:W-:Y:S02]  /*03b0*/  IMAD.U32 R16, RZ, RZ, UR15 ;  /* 0x0000000fff107e24 */ /* 0x001fe4000f8e00ff */
[----:B------:R-:W-:Y:S02]  /*03c0*/  IMAD.U32 R24, RZ, RZ, UR14 ;  /* 0x0000000eff187e24 */ /* 0x000fe4000f8e00ff */
[----:B------:R-:W-:-:S07]  /*03d0*/  IMAD.U32 R25, RZ, RZ, UR15 ;  /* 0x0000000fff197e24 */ /* 0x000fce000f8e00ff */
.L_x_5813:
        /* <DEDUP_REMOVED lines=25> */
[----:B------:R-:W-:Y:S02]  /*0570*/  IMAD.U32 R24, RZ, RZ, UR12 ;  /* 0x0000000cff187e24 */ /* 0x000fe4000f8e00ff */
[----:B------:R-:W-:Y:S02]  /*0580*/  IMAD.U32 R25, RZ, RZ, UR13 ;  /* 0x0000000dff197e24 */ /* 0x000fe4000f8e00ff */
[----:B------:R-:W-:Y:S02]  /*0590*/  IMAD.U32 R19, RZ, RZ, UR14 ;  /* 0x0000000eff137e24 */ /* 0x000fe4000f8e00ff */
[----:B------:R-:W-:Y:S02]  /*05a0*/  IMAD.U32 R17, RZ, RZ, UR15 ;  /* 0x0000000fff117e24 */ /* 0x000fe4000f8e00ff */
[----:B------:R-:W-:Y:S02]  /*05b0*/  IMAD.U32 R21, RZ, RZ, UR14 ;  /* 0x0000000eff157e24 */ /* 0x000fe4000f8e00ff */
[----:B------:R-:W-:-:S07]  /*05c0*/  IMAD.U32 R20, RZ, RZ, UR15 ;  /* 0x0000000fff147e24 */ /* 0x000fce000f8e00ff */
.L_x_5814:
        /* <DEDUP_REMOVED lines=9> */
[----:B--2---:R-:W-:Y:S02]  /*0660*/  ISETP.GT.U32.AND P0, PT, R22, RZ, PT ;  /* 0x000000ff1600720c */ /* 0x004fe40003f04070 */
[----:B------:R-:W-:Y:S02]  /*0670*/  LOP3.LUT R22, RZ, R32, RZ, 0x33, !PT ;  /* 0x00000020ff167212 */ /* 0x000fe400078e33ff */
[----:B------:R-:W-:-:S03]  /*0680*/  ISETP.GT.AND.EX P0, PT, R23, RZ, PT, P0 ;  /* 0x000000ff1700720c */ /* 0x000fc60003f04300 */
[----:B------:R-:W-:Y:S01]  /*0690*/  IMAD.X R25, R25, 0x1, R22, P1 ;  /* 0x0000000119197824 */ /* 0x000fe200008e0616 */
[----:B------:R-:W-:Y:S02]  /*06a0*/  SEL R24, R29, R24, P0 ;  /* 0x000000181d187207 */ /* 0x000fe40000000000 */
[----:B------:R-:W-:Y:S02]  /*06b0*/  IADD3 R22, P3, P4, R19, 0x8, R26 ;  /* 0x0000000813167810 */ /* 0x000fe40007c7e01a */
[----:B------:R-:W-:Y:S02]  /*06c0*/  SEL R25, R32, R25, P0 ;  /* 0x0000001920197207 */ /* 0x000fe40000000000 */
[----:B------:R-:W-:Y:S02]  /*06d0*/  ISETP.GT.U32.AND P1, PT, R24, RZ, PT ;  /* 0x000000ff1800720c */ /* 0x000fe40003f24070 */
[----:B------:R-:W-:Y:S02]  /*06e0*/  IADD3 R26, P2, PT, R14, 0x8, RZ ;  /* 0x000000080e1a7810 */ /* 0x000fe40007f5e0ff */
[----:B------:R-:W-:-:S02]  /*06f0*/  ISETP.GT.AND.EX P1, PT, R25, RZ, PT, P1 ;  /* 0x000000ff1900720c */ /* 0x000fc40003f24310 */
[----:B------:R-:W-:Y:S01]  /*0700*/  IADD3.X R14, PT, PT, R17, RZ, R28, P3, P4 ;  /* 0x000000ff110e7210 */ /* 0x000fe20001fe841c */
[----:B------:R-:W-:Y:S01]  /*0710*/  IMAD.X R15, RZ, RZ, R15, P2 ;  /* 0x000000ffff0f7224 */ /* 0x000fe200010e060f */
[----:B------:R-:W-:Y:S02]  /*0720*/  SEL R19, R19, R22, P0 ;  /* 0x0000001613137207 */ /* 0x000fe40000000000 */
[----:B------:R-:W-:Y:S02]  /*0730*/  SEL R17, R17, R14, P0 ;  /* 0x0000000e11117207 */ /* 0x000fe40000000000 */
[----:B------:R-:W-:Y:S02]  /*0740*/  SEL R21, R21, R26, P0 ;  /* 0x0000001a15157207 */ /* 0x000fe40000000000 */
[----:B------:R-:W-:-:S03]  /*0750*/  SEL R20, R20, R15, P0 ;  /* 0x0000000f14147207 */ /* 0x000fc60000000000 */
[----:B------:R-:W-:Y:S05]  /*0760*/  @P1 BRA `(.L_x_5814) ;  /* 0xfffffffc00981947 */ /* 0x000fea000383ffff */
[----:B------:R-:W0:Y:S01]  /*0770*/  LDCU.64 UR6, c[0x0][0x3b8] ;  /* 0x00007700ff0677ac */ /* 0x000e220008000a00 */
[----:B------:R-:W-:Y:S01]  /*0780*/  IADD3 R20, P0, PT, R19, -R18, RZ ;  /* 0x8000001213147210 */ /* 0x000fe20007f1e0ff */
[C---:B-----5:R-:W-:Y:S01]  /*0790*/  IMAD.SHL.U32 R14, R12.reuse, 0x8, RZ ;  /* 0x000000080c0e7824 */ /* 0x060fe200078e00ff */
[----:B------:R-:W-:Y:S01]  /*07a0*/  SHF.L.U64.HI R15, R12, 0x3, R13 ;  /* 0x000000030c0f7819 */ /* 0x000fe2000001020d */
[----:B------:R-:W1:Y:S02]  /*07b0*/  LDCU.64 UR4, c[0x0][0x3c8] ;  /* 0x00007900ff0477ac */ /* 0x000e640008000a00 */
[----:B------:R-:W-:Y:S01]  /*07c0*/  IMAD.X R17, R17, 0x1, ~R16, P0 ;  /* 0x0000000111117824 */ /* 0x000fe200000e0e10 */
[----:B------:R-:W2:Y:S01]  /*07d0*/  LDCU.64 UR10, c[0x0][0x3d0] ;  /* 0x00007a00ff0a77ac */ /* 0x000ea20008000a00 */
[----:B0-----:R-:W-:-:S04]  /*07e0*/  IADD3 R18, P1, PT, R18, -UR6, RZ ;  /* 0x8000000612127c10 */ /* 0x001fc8000ff3e0ff */
[----:B------:R-:W-:Y:S02]  /*07f0*/  IADD3.X R19, PT, PT, R16, ~UR7, RZ, P1, !PT ;  /* 0x8000000710137c10 */ /* 0x000fe40008ffe4ff */
[C---:B-1----:R-:W-:Y:S02]  /*0800*/  IADD3 R12, P0, PT, R14.reuse, UR4, RZ ;  /* 0x000000040e0c7c10 */ /* 0x042fe4000ff1e0ff */
[----:B--2---:R-:W-:Y:S02]  /*0810*/  IADD3 R14, P1, PT, R14, UR10, RZ ;  /* 0x0000000a0e0e7c10 */ /* 0x004fe4000ff3e0ff */
[--C-:B------:R-:W-:Y:S02]  /*0820*/  SHF.R.S64 R16, R20, 0x3, R17.reuse ;  /* 0x0000000314107819 */ /* 0x100fe40000001011 */
[----:B------:R-:W-:Y:S02]  /*0830*/  SHF.R.S32.HI R17, RZ, 0x3, R17 ;  /* 0x00000003ff117819 */ /* 0x000fe40000011411 */
[----:B------:R-:W-:-:S02]  /*0840*/  IADD3.X R13, PT, PT, R15, UR5, RZ, P0, !PT ;  /* 0x000000050f0d7c10 */ /* 0x000fc400087fe4ff */
[--C-:B------:R-:W-:Y:S02]  /*0850*/  SHF.R.S64 R18, R18, 0x3, R19.reuse ;  /* 0x0000000312127819 */ /* 0x100fe40000001013 */
[----:B------:R-:W-:Y:S01]  /*0860*/  IADD3.X R15, PT, PT, R15, UR11, RZ, P1, !PT ;  /* 0x0000000b0f0f7c10 */ /* 0x000fe20008ffe4ff */
[----:B------:R1:W-:Y:S01]  /*0870*/  STG.E.64 desc[UR8][R12.64], R16 ;  /* 0x000000100c007986 */ /* 0x0003e2000c101b08 */
[----:B------:R-:W-:-:S05]  /*0880*/  SHF.R.S32.HI R19, RZ, 0x3, R19 ;  /* 0x00000003ff137819 */ /* 0x000fca0000011413 */
[----:B------:R1:W-:Y:S02]  /*0890*/  STG.E.64 desc[UR8][R14.64], R18 ;  /* 0x000000120e007986 */ /* 0x0003e4000c101b08 */
.L_x_5812:
[----:B------:R-:W-:Y:S05]  /*08a0*/  BSYNC.RECONVERGENT B1 ;  /* 0x0000000000017941 */ /* 0x000fea0003800200 */
.L_x_5811:
[----:B-1---5:R-:W-:Y:S01]  /*08b0*/  VIADD R13, R3, 0x80 ;  /* 0x00000080030d7836 */ /* 0x022fe20000000000 */
[----:B------:R-:W-:Y:S04]  /*08c0*/  BSSY.RECONVERGENT B1, `(.L_x_5815) ;  /* 0x0000055000017945 */ /* 0x000fe80003800200 */
[----:B------:R-:W-:-:S13]  /*08d0*/  ISETP.GE.AND P0, PT, R13, R2, PT ;  /* 0x000000020d00720c */ /* 0x000fda0003f06270 */
[----:B------:R-:W-:Y:S05]  /*08e0*/  @P0 BRA `(.L_x_5816) ;  /* 0x0000000400480947 */ /* 0x000fea0003800000 */
[----:B------:R-:W-:Y:S02]  /*08f0*/  IMAD.U32 R24, RZ, RZ, UR12 ;  /* 0x0000000cff187e24 */ /* 0x000fe4000f8e00ff */
[----:B------:R-:W-:Y:S02]  /*0900*/  IMAD.U32 R25, RZ, RZ, UR13 ;  /* 0x0000000dff197e24 */ /* 0x000fe4000f8e00ff */
[----:B0-----:R-:W-:Y:S02]  /*0910*/  IMAD.U32 R16, RZ, RZ, UR14 ;  /* 0x0000000eff107e24 */ /* 0x001fe4000f8e00ff */
[----:B------:R-:W-:Y:S02]  /*0920*/  IMAD.U32 R14, RZ, RZ, UR15 ;  /* 0x0000000fff0e7e24 */ /* 0x000fe4000f8e00ff */
[----:B------:R-:W-:Y:S02]  /*0930*/  IMAD.U32 R22, RZ, RZ, UR14 ;  /* 0x0000000eff167e24 */ /* 0x000fe4000f8e00ff */
[----:B------:R-:W-:-:S07]  /*0940*/  IMAD.U32 R23, RZ, RZ, UR15 ;  /* 0x0000000fff177e24 */ /* 0x000fce000f8e00ff */
.L_x_5817:
        /* <DEDUP_REMOVED lines=31> */
.L_x_5818:
        /* <DEDUP_REMOVED lines=28> */
[C---:B------:R-:W-:Y:S01]  /*0d00*/  IMAD.SHL.U32 R18, R30.reuse, 0x8, RZ ;  /* 0x000000081e127824 */ /* 0x040fe200078e00ff */
[----:B------:R-:W-:Y:S01]  /*0d10*/  SHF.L.U64.HI R30, R30, 0x3, R31 ;  /* 0x000000031e1e7819 */ /* 0x000fe2000001021f */
[----:B------:R-:W1:Y:S02]  /*0d20*/  LDCU.64 UR4, c[0x0][0x3c8] ;  /* 0x00007900ff0477ac */ /* 0x000e640008000a00 */
[----:B------:R-:W-:Y:S01]  /*0d30*/  IMAD.X R20, R15, 0x1, ~R14, P0 ;  /* 0x000000010f147824 */ /* 0x000fe200000e0e0e */
[----:B------:R-:W2:Y:S04]  /*0d40*/  LDCU.64 UR10, c[0x0][0x3d0] ;  /* 0x00007a00ff0a77ac */ /* 0x000ea80008000a00 */
[----:B------:R-:W-:-:S02]  /*0d50*/  SHF.R.S32.HI R15, RZ, 0x3, R20 ;  /* 0x00000003ff0f7819 */ /* 0x000fc40000011414 */
[----:B0-----:R-:W-:-:S04]  /*0d60*/  IADD3 R16, P1, PT, R16, -UR6, RZ ;  /* 0x8000000610107c10 */ /* 0x001fc8000ff3e0ff */
[----:B------:R-:W-:Y:S02]  /*0d70*/  IADD3.X R17, PT, PT, R14, ~UR7, RZ, P1, !PT ;  /* 0x800000070e117c10 */ /* 0x000fe40008ffe4ff */
[C---:B-1----:R-:W-:Y:S02]  /*0d80*/  IADD3 R12, P0, PT, R18.reuse, UR4, RZ ;  /* 0x00000004120c7c10 */ /* 0x042fe4000ff1e0ff */
[----:B--2---:R-:W-:Y:S02]  /*0d90*/  IADD3 R18, P1, PT, R18, UR10, RZ ;  /* 0x0000000a12127c10 */ /* 0x004fe4000ff3e0ff */
[----:B------:R-:W-:Y:S02]  /*0da0*/  SHF.R.S64 R14, R13, 0x3, R20 ;  /* 0x000000030d0e7819 */ /* 0x000fe40000001014 */
[----:B------:R-:W-:Y:S02]  /*0db0*/  IADD3.X R13, PT, PT, R30, UR5, RZ, P0, !PT ;  /* 0x000000051e0d7c10 */ /* 0x000fe400087fe4ff */
[----:B------:R-:W-:-:S02]  /*0dc0*/  SHF.R.S64 R16, R16, 0x3, R17 ;  /* 0x0000000310107819 */ /* 0x000fc40000001011 */
[----:B------:R-:W-:Y:S01]  /*0dd0*/  IADD3.X R19, PT, PT, R30, UR11, RZ, P1, !PT ;  /* 0x0000000b1e137c10 */ /* 0x000fe20008ffe4ff */
[----:B------:R1:W-:Y:S01]  /*0de0*/  STG.E.64 desc[UR8][R12.64], R14 ;  /* 0x0000000e0c007986 */ /* 0x0003e2000c101b08 */
[----:B------:R-:W-:-:S05]  /*0df0*/  SHF.R.S32.HI R17, RZ, 0x3, R17 ;  /* 0x00000003ff117819 */ /* 0x000fca0000011411 */
[----:B------:R1:W-:Y:S02]  /*0e00*/  STG.E.64 desc[UR8][R18.64], R16 ;  /* 0x0000001012007986 */ /* 0x0003e4000c101b08 */
.L_x_5816:
[----:B------:R-:W-:Y:S05]  /*0e10*/  BSYNC.RECONVERGENT B1 ;  /* 0x0000000000017941 */ /* 0x000fea0003800200 */
.L_x_5815:
[----:B-1----:R-:W-:Y:S01]  /*0e20*/  VIADD R13, R3, 0x100 ;  /* 0x00000100030d7836 */ /* 0x002fe20000000000 */
        /* <DEDUP_REMOVED lines=9> */
.L_x_5821:
        /* <DEDUP_REMOVED lines=31> */
.L_x_5822:
        /* <DEDUP_REMOVED lines=26> */
[----:B------:R-:W0:Y:S01]  /*1250*/  LDCU.64 UR6, c[0x0][0x3b8] ;  /* 0x00007700ff0677ac */ /* 0x000e220008000a00 */
[----:B------:R-:W-:Y:S02]  /*1260*/  IADD3 R13, P0, PT, R28, -R16, RZ ;  /* 0x800000101c0d7210 */ /* 0x000fe40007f1e0ff */
[----:B------:R-:W-:Y:S01]  /*1270*/  SHF.L.U64.HI R17, R10, 0x3, R11 ;  /* 0x000000030a117819 */ /* 0x000fe2000001020b */
[----:B------:R-:W1:Y:S02]  /*1280*/  LDCU.64 UR4, c[0x0][0x3c8] ;  /* 0x00007900ff0477ac */ /* 0x000e640008000a00 */
[----:B------:R-:W-:Y:S01]  /*1290*/  IMAD.X R20, R15, 0x1, ~R14, P0 ;  /* 0x000000010f147824 */ /* 0x000fe200000e0e0e */
[----:B------:R-:W2:Y:S04]  /*12a0*/  LDCU.64 UR10, c[0x0][0x3d0] ;  /* 0x00007a00ff0a77ac */ /* 0x000ea80008000a00 */
[----:B------:R-:W-:-:S02]  /*12b0*/  SHF.R.S32.HI R11, RZ, 0x3, R20 ;  /* 0x00000003ff0b7819 */ /* 0x000fc40000011414 */
[----:B0-----:R-:W-:Y:S01]  /*12c0*/  IADD3 R18, P1, PT, R16, -UR6, RZ ;  /* 0x8000000610127c10 */ /* 0x001fe2000ff3e0ff */
[----:B------:R-:W-:Y:S01]  /*12d0*/  IMAD.SHL.U32 R16, R10, 0x8, RZ ;  /* 0x000000080a107824 */ /* 0x000fe200078e00ff */
[----:B------:R-:W-:Y:S02]  /*12e0*/  SHF.R.S64 R10, R13, 0x3, R20 ;  /* 0x000000030d0a7819 */ /* 0x000fe40000001014 */
[----:B------:R-:W-:Y:S02]  /*12f0*/  IADD3.X R15, PT, PT, R14, ~UR7, RZ, P1, !PT ;  /* 0x800000070e0f7c10 */ /* 0x000fe40008ffe4ff */
[C---:B-1----:R-:W-:Y:S02]  /*1300*/  IADD3 R12, P0, PT, R16.reuse, UR4, RZ ;  /* 0x00000004100c7c10 */ /* 0x042fe4000ff1e0ff */
[----:B--2---:R-:W-:Y:S02]  /*1310*/  IADD3 R16, P1, PT, R16, UR10, RZ ;  /* 0x0000000a10107c10 */ /* 0x004fe4000ff3e0ff */
[----:B------:R-:W-:-:S02]  /*1320*/  IADD3.X R13, PT, PT, R17, UR5, RZ, P0, !PT ;  /* 0x00000005110d7c10 */ /* 0x000fc400087fe4ff */
[--C-:B------:R-:W-:Y:S02]  /*1330*/  SHF.R.S64 R14, R18, 0x3, R15.reuse ;  /* 0x00000003120e7819 */ /* 0x100fe4000000100f */
[----:B------:R-:W-:Y:S01]  /*1340*/  IADD3.X R17, PT, PT, R17, UR11, RZ, P1, !PT ;  /* 0x0000000b11117c10 */ /* 0x000fe20008ffe4ff */
[----:B------:R1:W-:Y:S01]  /*1350*/  STG.E.64 desc[UR8][R12.64], R10 ;  /* 0x0000000a0c007986 */ /* 0x0003e2000c101b08 */
[----:B------:R-:W-:-:S05]  /*1360*/  SHF.R.S32.HI R15, RZ, 0x3, R15 ;  /* 0x00000003ff0f7819 */ /* 0x000fca000001140f */
[----:B------:R1:W-:Y:S02]  /*1370*/  STG.E.64 desc[UR8][R16.64], R14 ;  /* 0x0000000e10007986 */ /* 0x0003e4000c101b08 */
.L_x_5820:
[----:B------:R-:W-:Y:S05]  /*1380*/  BSYNC.RECONVERGENT B1 ;  /* 0x0000000000017941 */ /* 0x000fea0003800200 */
.L_x_5819:
[----:B-1----:R-:W-:-:S05]  /*1390*/  VIADD R11, R3, 0x180 ;  /* 0x00000180030b7836 */ /* 0x002fca0000000000 */
[----:B------:R-:W-:-:S13]  /*13a0*/  ISETP.GE.AND P0, PT, R11, R2, PT ;  /* 0x000000020b00720c */ /* 0x000fda0003f06270 */
[----:B------:R-:W-:Y:S05]  /*13b0*/  @P0 BRA `(.L_x_5823) ;  /* 0x0000007400540947 */ /* 0x000fea0003800000 */
[----:B------:R-:W-:Y:S02]  /*13c0*/  IMAD.U32 R23, RZ, RZ, UR12 ;  /* 0x0000000cff177e24 */ /* 0x000fe4000f8e00ff */
[----:B------:R-:W-:Y:S02]  /*13d0*/  IMAD.U32 R22, RZ, RZ, UR13 ;  /* 0x0000000dff167e24 */ /* 0x000fe4000f8e00ff */
[----:B------:R-:W-:Y:S02]  /*13e0*/  IMAD.U32 R13, RZ, RZ, UR14 ;  /* 0x0000000eff0d7e24 */ /* 0x000fe4000f8e00ff */
[----:B------:R-:W-:Y:S02]  /*13f0*/  IMAD.U32 R12, RZ, RZ, UR15 ;  /* 0x0000000fff0c7e24 */ /* 0x000fe4000f8e00ff */
[----:B------:R-:W-:Y:S02]  /*1400*/  IMAD.U32 R21, RZ, RZ, UR14 ;  /* 0x0000000eff157e24 */ /* 0x000fe4000f8e00ff */
[----:B------:R-:W-:-:S07]  /*1410*/  IMAD.U32 R20, RZ, RZ, UR15 ;  /* 0x0000000fff147e24 */ /* 0x000fce000f8e00ff */
.L_x_5824:
[--C-:B------:R-:W-:Y:S02]  /*1420*/  SHF.R.U64 R19, R23, 0x1, R22.reuse ;  /* 0x0000000117137819 */ /* 0x100fe40000001216 */
[----:B------:R-:W-:-:S03]  /*1430*/  SHF.R.U32.HI R18, RZ, 0x1, R22 ;  /* 0x00000001ff127819 */ /* 0x000fc60000011616 */
[C---:B0-----:R-:W-:Y:S01]  /*1440*/  IMAD.SHL.U32 R16, R19.reuse, 0x8, RZ ;  /* 0x0000000813107824 */ /* 0x041fe200078e00ff */
        /* <DEDUP_REMOVED lines=22> */
[----:B------:R-:W-:Y:S01]  /*15b0*/  BSSY.RECONVERGENT B1, `(.L_x_5825) ;  /* 0x000001d000017945 */ /* 0x000fe20003800200 */
[----:B------:R-:W-:Y:S02]  /*15c0*/  IMAD.U32 R22, RZ, RZ, UR14 ;  /* 0x0000000eff167e24 */ /* 0x000fe4000f8e00ff */
[----:B------:R-:W-:-:S07]  /*15d0*/  IMAD.U32 R23, RZ, RZ, UR15 ;  /* 0x0000000fff177e24 */ /* 0x000fce000f8e00ff */
.L_x_5826:
        /* <DEDUP_REMOVED lines=27> */
.L_x_5825:
        /* <DEDUP_REMOVED lines=20> */
.L_x_5810:
        /* <DEDUP_REMOVED lines=9> */
[----:B------:R-:W1:Y:S01]  /*1960*/  LDCU.64 UR4, c[0x0][0x3c8] ;  /* 0x00007900ff0477ac */ /* 0x000e620008000a00 */
[C---:B-----5:R-:W-:Y:S01]  /*1970*/  IMAD.SHL.U32 R4, R12.reuse, 0x8, RZ ;  /* 0x000000080c047824 */ /* 0x060fe200078e00ff */
[----:B------:R-:W-:Y:S01]  /*1980*/  SHF.L.U64.HI R12, R12, 0x3, R13 ;  /* 0x000000030c0c7819 */ /* 0x000fe2000001020d */
[----:B------:R-:W2:Y:S03]  /*1990*/  LDCU.64 UR6, c[0x0][0x3d0] ;  /* 0x00007a00ff0677ac */ /* 0x000ea60008000a00 */
[C---:B-1----:R-:W-:Y:S02]  /*19a0*/  IADD3 R6, P2, PT, R4.reuse, UR4, RZ ;  /* 0x0000000404067c10 */ /* 0x042fe4000ff5e0ff */
[----:B--2---:R-:W-:Y:S02]  /*19b0*/  IADD3 R4, P3, PT, R4, UR6, RZ ;  /* 0x0000000604047c10 */ /* 0x004fe4000ff7e0ff */
[----:B------:R-:W-:-:S02]  /*19c0*/  IADD3.X R7, PT, PT, R12, UR5, RZ, P2, !PT ;  /* 0x000000050c077c10 */ /* 0x000fc400097fe4ff */
[----:B------:R-:W-:-:S03]  /*19d0*/  IADD3.X R5, PT, PT, R12, UR7, RZ, P3, !PT ;  /* 0x000000070c057c10 */ /* 0x000fc60009ffe4ff */
[----:B------:R1:W-:Y:S04]  /*19e0*/  STG.E.64 desc[UR8][R6.64], RZ ;  /* 0x000000ff06007986 */ /* 0x0003e8000c101b08 */
[----:B------:R1:W-:Y:S02]  /*19f0*/  STG.E.64 desc[UR8][R4.64], RZ ;  /* 0x000000ff04007986 */ /* 0x0003e4000c101b08 */
.L_x_5828:
[----:B------:R-:W-:Y:S05]  /*1a00*/  BSYNC.RECONVERGENT B1 ;  /* 0x0000000000017941 */ /* 0x000fea0003800200 */
.L_x_5827:
[----:B------:R-:W-:Y:S04]  /*1a10*/  BSSY.RECONVERGENT B1, `(.L_x_5829) ;  /* 0x000000c000017945 */ /* 0x000fe80003800200 */
[----:B------:R-:W-:Y:S05]  /*1a20*/  @P4 BRA `(.L_x_5830) ;  /* 0x0000000000284947 */ /* 0x000fea0003800000 */
[----:B------:R-:W2:Y:S01]  /*1a30*/  LDCU.64 UR4, c[0x0][0x3c8] ;  /* 0x00007900ff0477ac */ /* 0x000ea20008000a00 */
[C---:B-1---5:R-:W-:Y:S01]  /*1a40*/  IMAD.SHL.U32 R4, R30.reuse, 0x8, RZ ;  /* 0x000000081e047824 */ /* 0x062fe200078e00ff */
[----:B------:R-:W-:Y:S01]  /*1a50*/  SHF.L.U64.HI R30, R30, 0x3, R31 ;  /* 0x000000031e1e7819 */ /* 0x000fe2000001021f */
[----:B------:R-:W1:Y:S03]  /*1a60*/  LDCU.64 UR6, c[0x0][0x3d0] ;  /* 0x00007a00ff0677ac */ /* 0x000e660008000a00 */
[C---:B--2---:R-:W-:Y:S02]  /*1a70*/  IADD3 R6, P2, PT, R4.reuse, UR4, RZ ;  /* 0x0000000404067c10 */ /* 0x044fe4000ff5e0ff */
[----:B-1----:R-:W-:Y:S02]  /*1a80*/  IADD3 R4, P3, PT, R4, UR6, RZ ;  /* 0x0000000604047c10 */ /* 0x002fe4000ff7e0ff */
[----:B------:R-:W-:-:S02]  /*1a90*/  IADD3.X R7, PT, PT, R30, UR5, RZ, P2, !PT ;  /* 0x000000051e077c10 */ /* 0x000fc400097fe4ff */
[----:B------:R-:W-:-:S03]  /*1aa0*/  IADD3.X R5, PT, PT, R30, UR7, RZ, P3, !PT ;  /* 0x000000071e057c10 */ /* 0x000fc60009ffe4ff */
[----:B------:R2:W-:Y:S04]  /*1ab0*/  STG.E.64 desc[UR8][R6.64], RZ ;  /* 0x000000ff06007986 */ /* 0x0005e8000c101b08 */
[----:B------:R2:W-:Y:S02]  /*1ac0*/  STG.E.64 desc[UR8][R4.64], RZ ;  /* 0x000000ff04007986 */ /* 0x0005e4000c101b08 */
.L_x_5830:
[----:B------:R-:W-:Y:S05]  /*1ad0*/  BSYNC.RECONVERGENT B1 ;  /* 0x0000000000017941 */ /* 0x000fea0003800200 */
.L_x_5829:
[----:B------:R-:W-:Y:S04]  /*1ae0*/  BSSY.RECONVERGENT B1, `(.L_x_5831) ;  /* 0x000000c000017945 */ /* 0x000fe80003800200 */
[----:B------:R-:W-:Y:S05]  /*1af0*/  @P0 BRA `(.L_x_5832) ;  /* 0x0000000000280947 */ /* 0x000fea0003800000 */
[----:B------:R-:W3:Y:S01]  /*1b00*/  LDCU.64 UR4, c[0x0][0x3c8] ;  /* 0x00007900ff0477ac */ /* 0x000ee20008000a00 */
[C---:B-12--5:R-:W-:Y:S01]  /*1b10*/  IMAD.SHL.U32 R4, R10.reuse, 0x8, RZ ;  /* 0x000000080a047824 */ /* 0x066fe200078e00ff */
[----:B------:R-:W-:Y:S01]  /*1b20*/  SHF.L.U64.HI R10, R10, 0x3, R11 ;  /* 0x000000030a0a7819 */ /* 0x000fe2000001020b */
[----:B------:R-:W1:Y:S03]  /*1b30*/  LDCU.64 UR6, c[0x0][0x3d0] ;  /* 0x00007a00ff0677ac */ /* 0x000e660008000a00 */
[C---:B---3--:R-:W-:Y:S02]  /*1b40*/  IADD3 R6, P0, PT, R4.reuse, UR4, RZ ;  /* 0x0000000404067c10 */ /* 0x048fe4000ff1e0ff */
[----:B-1----:R-:W-:Y:S02]  /*1b50*/  IADD3 R4, P2, PT, R4, UR6, RZ ;  /* 0x0000000604047c10 */ /* 0x002fe4000ff5e0ff */
[----:B------:R-:W-:-:S02]  /*1b60*/  IADD3.X R7, PT, PT, R10, UR5, RZ, P0, !PT ;  /* 0x000000050a077c10 */ /* 0x000fc400087fe4ff */
[----:B------:R-:W-:-:S03]  /*1b70*/  IADD3.X R5, PT, PT, R10, UR7, RZ, P2, !PT ;  /* 0x000000070a057c10 */ /* 0x000fc600097fe4ff */
[----:B------:R3:W-:Y:S04]  /*1b80*/  STG.E.64 desc[UR8][R6.64], RZ ;  /* 0x000000ff06007986 */ /* 0x0007e8000c101b08 */
[----:B------:R3:W-:Y:S02]  /*1b90*/  STG.E.64 desc[UR8][R4.64], RZ ;  /* 0x000000ff04007986 */ /* 0x0007e4000c101b08 */
.L_x_5832:
[----:B------:R-:W-:Y:S05]  /*1ba0*/  BSYNC.RECONVERGENT B1 ;  /* 0x0000000000017941 */ /* 0x000fea0003800200 */
.L_x_5831:
[----:B------:R-:W-:Y:S05]  /*1bb0*/  @P1 BRA `(.L_x_5823) ;  /* 0x0000006c00541947 */ /* 0x000fea0003800000 */
[----:B------:R-:W4:Y:S01]  /*1bc0*/  LDCU.64 UR4, c[0x0][0x3c8] ;  /* 0x00007900ff0477ac */ /* 0x000f220008000a00 */
[C---:B-123-5:R-:W-:Y:S01]  /*1bd0*/  IMAD.SHL.U32 R4, R8.reuse, 0x8, RZ ;  /* 0x0000000808047824 */ /* 0x06efe200078e00ff */
[----:B------:R-:W-:Y:S01]  /*1be0*/  SHF.L.U64.HI R8, R8, 0x3, R9 ;  /* 0x0000000308087819 */ /* 0x000fe20000010209 */
[----:B------:R-:W1:Y:S03]  /*1bf0*/  LDCU.64 UR6, c[0x0][0x3d0] ;  /* 0x00007a00ff0677ac */ /* 0x000e660008000a00 */
[C---:B----4-:R-:W-:Y:S02]  /*1c00*/  IADD3 R6, P0, PT, R4.reuse, UR4, RZ ;  /* 0x0000000404067c10 */ /* 0x050fe4000ff1e0ff */
[----:B-1----:R-:W-:Y:S02]  /*1c10*/  IADD3 R4, P1, PT, R4, UR6, RZ ;  /* 0x0000000604047c10 */ /* 0x002fe4000ff3e0ff */
[----:B------:R-:W-:-:S02]  /*1c20*/  IADD3.X R7, PT, PT, R8, UR5, RZ, P0, !PT ;  /* 0x0000000508077c10 */ /* 0x000fc400087fe4ff */
[----:B------:R-:W-:-:S03]  /*1c30*/  IADD3.X R5, PT, PT, R8, UR7, RZ, P1, !PT ;  /* 0x0000000708057c10 */ /* 0x000fc60008ffe4ff */
[----:B------:R4:W-:Y:S04]  /*1c40*/  STG.E.64 desc[UR8][R6.64], RZ ;  /* 0x000000ff06007986 */ /* 0x0009e8000c101b08 */
[----:B------:R4:W-:Y:S01]  /*1c50*/  STG.E.64 desc[UR8][R4.64], RZ ;  /* 0x000000ff04007986 */ /* 0x0009e2000c101b08 */
[----:B------:R-:W-:Y:S05]  /*1c60*/  BRA `(.L_x_5823) ;  /* 0x0000006c00287947 */ /* 0x000fea0003800000 */
.L_x_5809:
[----:B------:R-:W-:Y:S01]  /*1c70*/  ISETP.GE.AND P0, PT, R3, R2, PT ;  /* 0x000000020300720c */ /* 0x000fe20003f06270 */
[----:B------:R-:W-:-:S12]  /*1c80*/  BSSY.RECONVERGENT B1, `(.L_x_5833) ;  /* 0x000014c000017945 */ /* 0x000fd80003800200 */
[----:B------:R-:W-:Y:S05]  /*1c90*/  @P0 BRA `(.L_x_5834) ;  /* 0x0000001400280947 */ /* 0x000fea0003800000 */
[----:B------:R-:W1:Y:S01]  /*1ca0*/  LDCU.64 UR6, c[0x0][0x3a0] ;  /* 0x00007400ff0677ac */ /* 0x000e620008000a00 */
[----:B------:R-:W-:Y:S01]  /*1cb0*/  CS2R R24, SRZ ;  /* 0x0000000000187805 */ /* 0x000fe2000001ff00 */
[----:B------:R-:W-:-:S04]  /*1cc0*/  UISETP.GE.U32.AND UP0, UPT, UR10, 0x1, UPT ;  /* 0x000000010a00788c */ /* 0x000fc8000bf06070 */
[----:B------:R-:W-:Y:S01]  /*1cd0*/  UISETP.GE.AND.EX UP0, UPT, UR11, URZ, UPT, UP0 ;  /* 0x000000ff0b00728c */ /* 0x000fe2000bf06300 */
[----:B-1---5:R-:W-:-:S04]  /*1ce0*/  IMAD R15, R13, UR6, RZ ;  /* 0x000000060d0f7c24 */ /* 0x022fc8000f8e02ff */
[----:B0-----:R-:W-:-:S04]  /*1cf0*/  IMAD R17, R12, UR7, R15 ;  /* 0x000000070c117c24 */ /* 0x001fc8000f8e020f */
[----:B------:R-:W-:Y:S05]  /*1d00*/  BRA.U !UP0, `(.L_x_5835) ;  /* 0x0000000d088c7547 */ /* 0x000fea000b800000 */
[----:B------:R-:W-:Y:S01]  /*1d10*/  UISETP.GE.U32.AND UP1, UPT, UR10, 0x8, UPT ;  /* 0x000000080a00788c */ /* 0x000fe2000bf26070 */
[----:B------:R-:W-:Y:S01]  /*1d20*/  IMAD.WIDE.U32 R14, R12, UR6, RZ ;  /* 0x000000060c0e7c25 */ /* 0x000fe2000f8e00ff */
[----:B------:R-:W-:Y:S01]  /*1d30*/  ULOP3.LUT UR13, UR10, 0x7, URZ, 0xc0, !UPT ;  /* 0x000000070a0d7892 */ /* 0x000fe2000f8ec0ff */
[----:B------:R-:W-:Y:S01]  /*1d40*/  CS2R R24, SRZ ;  /* 0x0000000000187805 */ /* 0x000fe2000001ff00 */
[----:B------:R-:W-:Y:S01]  /*1d50*/  UISETP.GE.U32.AND.EX UP1, UPT, UR11, URZ, UPT, UP1 ;  /* 0x000000ff0b00728c */ /* 0x000fe2000bf26110 */
[----:B------:R-:W-:Y:S01]  /*1d60*/  IMAD.IADD R19, R15, 0x1, R17 ;  /* 0x000000010f137824 */ /* 0x000fe200078e0211 */
[----:B------:R-:W-:Y:S01]  /*1d70*/  UISETP.NE.U32.AND UP0, UPT, UR13, URZ, UPT ;  /* 0x000000ff0d00728c */ /* 0x000fe2000bf05070 */
[----:B------:R-:W-:Y:S01]  /*1d80*/  UMOV UR4, URZ ;  /* 0x000000ff00047c82 */ /* 0x000fe20008000000 */
[----:B------:R-:W-:Y:S02]  /*1d90*/  UMOV UR5, URZ ;  /* 0x000000ff00057c82 */ /* 0x000fe40008000000 */
[----:B------:R-:W-:-:S03]  /*1da0*/  UISETP.NE.AND.EX UP0, UPT, URZ, URZ, UPT, UP0 ;  /* 0x000000ffff00728c */ /* 0x000fc6000bf05300 */
[----:B------:R-:W-:Y:S08]  /*1db0*/  BRA.U !UP1, `(.L_x_5836) ;  /* 0x00000005096c7547 */ /* 0x000ff0000b800000 */
[----:B------:R-:W0:Y:S01]  /*1dc0*/  LDCU.64 UR4, c[0x0][0x398] ;  /* 0x00007300ff0477ac */ /* 0x000e220008000a00 */
[----:B------:R-:W1:Y:S01]  /*1dd0*/  LDC.64 R16, c[0x0][0x3b0] ;  /* 0x0000ec00ff107b82 */ /* 0x000e620000000a00 */
[----:B------:R-:W-:Y:S01]  /*1de0*/  CS2R R24, SRZ ;  /* 0x0000000000187805 */ /* 0x000fe2000001ff00 */
[----:B------:R-:W2:Y:S01]  /*1df0*/  LDCU.64 UR6, c[0x0][0x3a8] ;  /* 0x00007500ff0677ac */ /* 0x000ea20008000a00 */
[C---:B0-----:R-:W-:Y:S01]  /*1e00*/  LEA R35, P0, R14.reuse, UR4, 0x3 ;  /* 0x000000040e237c11 */ /* 0x041fe2000f8018ff */
[----:B------:R-:W-:Y:S02]  /*1e10*/  ULOP3.LUT UR4, UR10, 0xfffffff8, URZ, 0xc0, !UPT ;  /* 0xfffffff80a047892 */ /* 0x000fe4000f8ec0ff */
[----:B--2---:R-:W-:Y:S01]  /*1e20*/  UIADD3 UR6, UP1, UPT, UR6, 0x20, URZ ;  /* 0x0000002006067890 */ /* 0x004fe2000ff3e0ff */
[----:B------:R-:W-:Y:S01]  /*1e30*/  LEA.HI.X R32, R14, UR5, R19, 0x3, P0 ;  /* 0x000000050e207c11 */ /* 0x000fe200080f1c13 */
[----:B------:R-:W-:Y:S01]  /*1e40*/  ULOP3.LUT UR5, UR11, 0x7fffffff, URZ, 0xc0, !UPT ;  /* 0x7fffffff0b057892 */ /* 0x000fe2000f8ec0ff */
[C-C-:B-1----:R-:W-:Y:S01]  /*1e50*/  SHF.L.U64.HI R33, R16.reuse, 0x3, R17.reuse ;  /* 0x0000000310217819 */ /* 0x142fe20000010211 */
[----:B------:R-:W-:Y:S01]  /*1e60*/  UIADD3.X UR7, UPT, UPT, URZ, UR7, URZ, UP1, !UPT ;  /* 0x00000007ff077290 */ /* 0x000fe20008ffe4ff */
[C---:B------:R-:W-:Y:S01]  /*1e70*/  SHF.L.U64.HI R17, R16.reuse, 0x6, R17 ;  /* 0x0000000610117819 */ /* 0x040fe20000010211 */
[----:B------:R-:W-:-:S02]  /*1e80*/  IMAD.SHL.U32 R34, R16, 0x8, RZ ;  /* 0x0000000810227824 */ /* 0x000fc400078e00ff */
[----:B------:R-:W-:Y:S01]  /*1e90*/  IMAD.U32 R18, RZ, RZ, UR6 ;  /* 0x00000006ff127e24 */ /* 0x000fe2000f8e00ff */
[----:B------:R-:W-:Y:S01]  /*1ea0*/  UMOV UR6, UR4 ;  /* 0x0000000400067c82 */ /* 0x000fe20008000000 */
[----:B------:R-:W-:Y:S01]  /*1eb0*/  IMAD.U32 R19, RZ, RZ, UR7 ;  /* 0x00000007ff137e24 */ /* 0x000fe2000f8e00ff */
[----:B------:R-:W-:-:S06]  /*1ec0*/  UMOV UR7, UR5 ;  /* 0x0000000500077c82 */ /* 0x000fcc0008000000 */
.L_x_5837:
[----:B------:R-:W-:Y:S01]  /*1ed0*/  IMAD.MOV.U32 R26, RZ, RZ, R35 ;  /* 0x000000ffff1a7224 */ /* 0x000fe200078e0023 */
[----:B------:R-:W2:Y:S01]  /*1ee0*/  LDG.E.64 R22, desc[UR8][R18.64+-0x20] ;  /* 0xffffe00812167981 */ /* 0x000ea2000c1e1b00 */
[----:B------:R-:W-:-:S05]  /*1ef0*/  IMAD.MOV.U32 R27, RZ, RZ, R32 ;  /* 0x000000ffff1b7224 */ /* 0x000fca00078e0020 */
[----:B------:R-:W2:Y:S01]  /*1f00*/  LDG.E.64 R20, desc[UR8][R26.64] ;  /* 0x000000081a147981 */ /* 0x000ea2000c1e1b00 */
[----:B------:R-:W-:-:S05]  /*1f10*/  IADD3 R28, P0, PT, R35, R34, RZ ;  /* 0x00000022231c7210 */ /* 0x000fca0007f1e0ff */
[----:B------:R-:W-:Y:S02]  /*1f20*/  IMAD.X R29, R32, 0x1, R33, P0 ;  /* 0x00000001201d7824 */ /* 0x000fe400000e0621 */
[----:B--2---:R-:W-:Y:S02]  /*1f30*/  IMAD R21, R21, R22, RZ ;  /* 0x0000001615157224 */ /* 0x004fe400078e02ff */
[----:B------:R-:W-:-:S04]  /*1f40*/  IMAD.WIDE.U32 R24, R22, R20, R24 ;  /* 0x0000001416187225 */ /* 0x000fc800078e0018 */
[----:B------:R-:W-:Y:S02]  /*1f50*/  IMAD R37, R23, R20, R21 ;  /* 0x0000001417257224 */ /* 0x000fe400078e0215 */
[----:B------:R-:W2:Y:S04]  /*1f60*/  LDG.E.64 R20, desc[UR8][R28.64] ;  /* 0x000000081c147981 */ /* 0x000ea8000c1e1b00 */
[----:B------:R-:W2:Y:S01]  /*1f70*/  LDG.E.64 R22, desc[UR8][R18.64+-0x18] ;  /* 0xffffe80812167981 */ /* 0x000ea2000c1e1b00 */
[----:B------:R-:W-:Y:S01]  /*1f80*/  IADD3 R26, P0, PT, R28, R34, RZ ;  /* 0x000000221c1a7210 */ /* 0x000fe20007f1e0ff */
[----:B------:R-:W-:-:S04]  /*1f90*/  IMAD.IADD R25, R25, 0x1, R37 ;  /* 0x0000000119197824 */ /* 0x000fc800078e0225 */
        /* <DEDUP_REMOVED lines=32> */
[----:B------:R-:W-:Y:S01]  /*21a0*/  IMAD.X R27, R37, 0x1, R33, P0 ;  /* 0x00000001251b7824 */ /* 0x000fe200000e0621 */
[----:B------:R-:W-:Y:S01]  /*21b0*/  IADD3 R28, P0, PT, R26, R34, RZ ;  /* 0x000000221a1c7210 */ /* 0x000fe20007f1e0ff */
[----:B------:R-:W3:Y:S01]  /*21c0*/  LDG.E.64 R36, desc[UR8][R18.64+0x18] ;  /* 0x0000180812247981 */ /* 0x000ee2000c1e1b00 */
[----:B--2---:R-:W-:Y:S02]  /*21d0*/  IMAD R29, R21, R22, RZ ;  /* 0x00000016151d7224 */ /* 0x004fe400078e02ff */
[----:B------:R-:W-:-:S04]  /*21e0*/  IMAD.WIDE.U32 R24, R22, R20, R24 ;  /* 0x0000001416187225 */ /* 0x000fc800078e0018 */
[----:B------:R-:W-:Y:S02]  /*21f0*/  IMAD R29, R23, R20, R29 ;  /* 0x00000014171d7224 */ /* 0x000fe400078e021d */
[----:B------:R-:W2:Y:S04]  /*2200*/  LDG.E.64 R22, desc[UR8][R26.64] ;  /* 0x000000081a167981 */ /* 0x000ea8000c1e1b00 */
[----:B------:R0:W2:Y:S01]  /*2210*/  LDG.E.64 R20, desc[UR8][R18.64+0x10] ;  /* 0x0000100812147981 */ /* 0x0000a2000c1e1b00 */
[----:B------:R-:W-:Y:S02]  /*2220*/  IMAD.IADD R25, R25, 0x1, R29 ;  /* 0x0000000119197824 */ /* 0x000fe400078e021d */
[----:B------:R-:W-:-:S06]  /*2230*/  IMAD.X R29, R27, 0x1, R33, P0 ;  /* 0x000000011b1d7824 */ /* 0x000fcc00000e0621 */
[----:B------:R-:W3:Y:S01]  /*2240*/  LDG.E.64 R28, desc[UR8][R28.64] ;  /* 0x000000081c1c7981 */ /* 0x000ee2000c1e1b00 */
        /* <DEDUP_REMOVED lines=8> */
[----:B--2---:R-:W-:-:S04]  /*22d0*/  IMAD R23, R23, R20, RZ ;  /* 0x0000001417177224 */ /* 0x004fc800078e02ff */
[-C--:B------:R-:W-:Y:S02]  /*22e0*/  IMAD R21, R21, R22.reuse, R23 ;  /* 0x0000001615157224 */ /* 0x080fe400078e0217 */
[----:B------:R-:W-:-:S04]  /*22f0*/  IMAD.WIDE.U32 R22, R20, R22, R24 ;  /* 0x0000001614167225 */ /* 0x000fc800078e0018 */
[----:B------:R-:W-:Y:S02]  /*2300*/  IMAD.IADD R23, R23, 0x1, R21 ;  /* 0x0000000117177824 */ /* 0x000fe400078e0215 */
[----:B---3--:R-:W-:Y:S02]  /*2310*/  IMAD R21, R29, R36, RZ ;  /* 0x000000241d157224 */ /* 0x008fe400078e02ff */
[----:B------:R-:W-:-:S04]  /*2320*/  IMAD.WIDE.U32 R22, R36, R28, R22 ;  /* 0x0000001c24167225 */ /* 0x000fc800078e0016 */
[----:B------:R-:W-:Y:S02]  /*2330*/  IMAD R21, R37, R28, R21 ;  /* 0x0000001c25157224 */ /* 0x000fe400078e0215 */
[----:B------:R-:W-:Y:S02]  /*2340*/  IMAD.MOV.U32 R24, RZ, RZ, R22 ;  /* 0x000000ffff187224 */ /* 0x000fe400078e0016 */
[----:B------:R-:W-:Y:S01]  /*2350*/  IMAD.IADD R25, R23, 0x1, R21 ;  /* 0x0000000117197824 */ /* 0x000fe200078e0215 */
[----:B------:R-:W-:Y:S06]  /*2360*/  BRA.U UP1, `(.L_x_5837) ;  /* 0xfffffff901d87547 */ /* 0x000fec000b83ffff */
.L_x_5836:
[----:B------:R-:W-:Y:S05]  /*2370*/  BRA.U !UP0, `(.L_x_5835) ;  /* 0x0000000508f07547 */ /* 0x000fea000b800000 */
[----:B------:R-:W0:Y:S01]  /*2380*/  LDC.64 R16, c[0x0][0x3b0] ;  /* 0x0000ec00ff107b82 */ /* 0x000e220000000a00 */
[----:B------:R-:W-:Y:S02]  /*2390*/  UISETP.GE.U32.AND UP1, UPT, UR13, 0x4, UPT ;  /* 0x000000040d00788c */ /* 0x000fe4000bf26070 */
[----:B------:R-:W-:Y:S02]  /*23a0*/  ULOP3.LUT UR12, UR10, 0x3, URZ, 0xc0, !UPT ;  /* 0x000000030a0c7892 */ /* 0x000fe4000f8ec0ff */
[----:B------:R-:W-:Y:S02]  /*23b0*/  UISETP.GE.U32.AND.EX UP1, UPT, URZ, URZ, UPT, UP1 ;  /* 0x000000ffff00728c */ /* 0x000fe4000bf26110 */
[----:B------:R-:W-:-:S04]  /*23c0*/  UISETP.NE.U32.AND UP0, UPT, UR12, URZ, UPT ;  /* 0x000000ff0c00728c */ /* 0x000fc8000bf05070 */
[----:B------:R-:W-:-:S03]  /*23d0*/  UISETP.NE.AND.EX UP0, UPT, URZ, URZ, UPT, UP0 ;  /* 0x000000ffff00728c */ /* 0x000fc6000bf05300 */
[----:B------:R-:W-:Y:S08]  /*23e0*/  BRA.U !UP1, `(.L_x_5838) ;  /* 0x0000000109d07547 */ /* 0x000ff0000b800000 */
[----:B------:R-:W1:Y:S01]  /*23f0*/  LDCU.64 UR16, c[0x0][0x3a0] ;  /* 0x00007400ff1077ac */ /* 0x000e620008000a00 */
[----:B0-----:R-:W-:Y:S01]  /*2400*/  IMAD R18, R16, UR5, RZ ;  /* 0x0000000510127c24 */ /* 0x001fe2000f8e02ff */
[----:B------:R-:W0:Y:S03]  /*2410*/  LDCU.64 UR6, c[0x0][0x3a8] ;  /* 0x00007500ff0677ac */ /* 0x000e260008000a00 */
[----:B------:R-:W-:Y:S02]  /*2420*/  IMAD R21, R17, UR4, R18 ;  /* 0x0000000411157c24 */ /* 0x000fe4000f8e0212 */
[----:B------:R-:W-:Y:S01]  /*2430*/  IMAD.MOV.U32 R18, RZ, RZ, R14 ;  /* 0x000000ffff127224 */ /* 0x000fe200078e000e */
[----:B------:R-:W2:Y:S01]  /*2440*/  LDCU.64 UR14, c[0x0][0x398] ;  /* 0x00007300ff0e77ac */ /* 0x000ea20008000a00 */
[----:B-1----:R-:W-:-:S04]  /*2450*/  IMAD R19, R13, UR16, RZ ;  /* 0x000000100d137c24 */ /* 0x002fc8000f8e02ff */
[----:B------:R-:W-:Y:S01]  /*2460*/  IMAD R19, R12, UR17, R19 ;  /* 0x000000110c137c24 */ /* 0x000fe2000f8e0213 */
[----:B0-----:R-:W-:-:S03]  /*2470*/  ULEA UR6, UP1, UR4, UR6, 0x3 ;  /* 0x0000000604067291 */ /* 0x001fc6000f8218ff */
[----:B------:R-:W-:Y:S01]  /*2480*/  IMAD.IADD R19, R15, 0x1, R19 ;  /* 0x000000010f137824 */ /* 0x000fe200078e0213 */
[----:B------:R-:W-:Y:S02]  /*2490*/  ULEA.HI.X UR7, UR4, UR7, UR5, 0x3, UP1 ;  /* 0x0000000704077291 */ /* 0x000fe400088f1c05 */
[----:B------:R-:W-:Y:S02]  /*24a0*/  IMAD.U32 R28, RZ, RZ, UR6 ;  /* 0x00000006ff1c7e24 */ /* 0x000fe4000f8e00ff */
[----:B------:R-:W-:-:S04]  /*24b0*/  IMAD.WIDE.U32 R18, R16, UR4, R18 ;  /* 0x0000000410127c25 */ /* 0x000fc8000f8e0012 */
[----:B------:R-:W-:Y:S01]  /*24c0*/  IMAD.IADD R19, R19, 0x1, R21 ;  /* 0x0000000113137824 */ /* 0x000fe200078e0215 */
[----:B--2---:R-:W-:Y:S01]  /*24d0*/  LEA R32, P0, R18, UR14, 0x3 ;  /* 0x0000000e12207c11 */ /* 0x004fe2000f8018ff */
[----:B------:R-:W-:-:S03]  /*24e0*/  IMAD.U32 R29, RZ, RZ, UR7 ;  /* 0x00000007ff1d7e24 */ /* 0x000fc6000f8e00ff */
[----:B------:R-:W-:Y:S02]  /*24f0*/  LEA.HI.X R33, R18, UR15, R19, 0x3, P0 ;  /* 0x0000000f12217c11 */ /* 0x000fe400080f1c13 */
[----:B------:R-:W2:Y:S04]  /*2500*/  LDG.E.64 R26, desc[UR8][R28.64] ;  /* 0x000000081c1a7981 */ /* 0x000ea8000c1e1b00 */
[----:B------:R-:W2:Y:S01]  /*2510*/  LDG.E.64 R18, desc[UR8][R32.64] ;  /* 0x0000000820127981 */ /* 0x000ea2000c1e1b00 */
[----:B------:R-:W-:-:S04]  /*2520*/  IMAD.WIDE.U32 R20, R16, 0x8, RZ ;  /* 0x0000000810147825 */ /* 0x000fc800078e00ff */
[----:B------:R-:W-:Y:S01]  /*2530*/  IMAD.SHL.U32 R23, R17, 0x8, RZ ;  /* 0x0000000811177824 */ /* 0x000fe200078e00ff */
[----:B------:R-:W-:-:S03]  /*2540*/  IADD3 R22, P0, PT, R32, R20, RZ ;  /* 0x0000001420167210 */ /* 0x000fc60007f1e0ff */
[----:B------:R-:W-:-:S04]  /*2550*/  IMAD.IADD R21, R21, 0x1, R23 ;  /* 0x0000000115157824 */ /* 0x000fc800078e0217 */
[----:B------:R-:W-:Y:S02]  /*2560*/  IMAD.X R23, R21, 0x1, R33, P0 ;  /* 0x0000000115177824 */ /* 0x000fe400000e0621 */
[----:B------:R-:W3:Y:S01]  /*2570*/  LDG.E.64 R32, desc[UR8][R28.64+0x10] ;  /* 0x000010081c207981 */ /* 0x000ee2000c1e1b00 */
[----:B--2---:R-:W-:Y:S02]  /*2580*/  IMAD R19, R19, R26, RZ ;  /* 0x0000001a13137224 */ /* 0x004fe400078e02ff */
[----:B------:R-:W-:-:S04]  /*2590*/  IMAD.WIDE.U32 R24, R26, R18, R24 ;  /* 0x000000121a187225 */ /* 0x000fc800078e0018 */
[----:B------:R-:W-:Y:S02]  /*25a0*/  IMAD R35, R27, R18, R19 ;  /* 0x000000121b237224 */ /* 0x000fe400078e0213 */
[----:B------:R-:W2:Y:S04]  /*25b0*/  LDG.E.64 R18, desc[UR8][R22.64] ;  /* 0x0000000816127981 */ /* 0x000ea8000c1e1b00 */
[----:B------:R-:W2:Y:S01]  /*25c0*/  LDG.E.64 R26, desc[UR8][R28.64+0x8] ;  /* 0x000008081c1a7981 */ /* 0x000ea2000c1e1b00 */
[----:B------:R-:W-:-:S03]  /*25d0*/  IMAD.IADD R25, R25, 0x1, R35 ;  /* 0x0000000119197824 */ /* 0x000fc600078e0223 */
[----:B------:R-:W4:Y:S01]  /*25e0*/  LDG.E.64 R34, desc[UR8][R28.64+0x18] ;  /* 0x000018081c227981 */ /* 0x000f22000c1e1b00 */
[----:B--2---:R-:W-:-:S04]  /*25f0*/  IMAD R19, R19, R26, RZ ;  /* 0x0000001a13137224 */ /* 0x004fc800078e02ff */
[-C--:B------:R-:W-:Y:S02]  /*2600*/  IMAD R27, R27, R18.reuse, R19 ;  /* 0x000000121b1b7224 */ /* 0x080fe400078e0213 */
[----:B------:R-:W-:Y:S01]  /*2610*/  IMAD.WIDE.U32 R18, R26, R18, R24 ;  /* 0x000000121a127225 */ /* 0x000fe200078e0018 */
[----:B------:R-:W-:-:S05]  /*2620*/  IADD3 R24, P0, PT, R22, R20, RZ ;  /* 0x0000001416187210 */ /* 0x000fca0007f1e0ff */
[----:B------:R-:W-:Y:S01]  /*2630*/  IMAD.X R25, R23, 0x1, R21, P0 ;  /* 0x0000000117197824 */ /* 0x000fe200000e0615 */
[----:B------:R-:W-:-:S04]  /*2640*/  IADD3 R20, P0, PT, R24, R20, RZ ;  /* 0x0000001418147210 */ /* 0x000fc80007f1e0ff */
[----:B------:R-:W3:Y:S01]  /*2650*/  LDG.E.64 R22, desc[UR8][R24.64] ;  /* 0x0000000818167981 */ /* 0x000ee2000c1e1b00 */
[----:B------:R-:W-:-:S06]  /*2660*/  IMAD.X R21, R25, 0x1, R21, P0 ;  /* 0x0000000119157824 */ /* 0x000fcc00000e0615 */
[----:B------:R-:W4:Y:S01]  /*2670*/  LDG.E.64 R20, desc[UR8][R20.64] ;  /* 0x0000000814147981 */ /* 0x000f22000c1e1b00 */
[----:B------:R-:W-:Y:S01]  /*2680*/  IMAD.IADD R19, R19, 0x1, R27 ;  /* 0x0000000113137824 */ /* 0x000fe200078e021b */
[----:B------:R-:W-:-:S04]  /*2690*/  UIADD3 UR4, UP1, UPT, UR4, 0x4, URZ ;  /* 0x0000000404047890 */ /* 0x000fc8000ff3e0ff */
[----:B------:R-:W-:Y:S01]  /*26a0*/  UIADD3.X UR5, UPT, UPT, URZ, UR5, URZ, UP1, !UPT ;  /* 0x00000005ff057290 */ /* 0x000fe20008ffe4ff */
[----:B---3--:R-:W-:Y:S02]  /*26b0*/  IMAD R23, R23, R32, RZ ;  /* 0x0000002017177224 */ /* 0x008fe400078e02ff */
[----:B------:R-:W-:-:S04]  /*26c0*/  IMAD.WIDE.U32 R18, R32, R22, R18 ;  /* 0x0000001620127225 */ /* 0x000fc800078e0012 */
[----:B------:R-:W-:Y:S02]  /*26d0*/  IMAD R23, R33, R22, R23 ;  /* 0x0000001621177224 */ /* 0x000fe400078e0217 */
[----:B----4-:R-:W-:Y:S02]  /*26e0*/  IMAD R27, R21, R34, RZ ;  /* 0x00000022151b7224 */ /* 0x010fe400078e02ff */
[----:B------:R-:W-:Y:S02]  /*26f0*/  IMAD.IADD R19, R19, 0x1, R23 ;  /* 0x0000000113137824 */ /* 0x000fe400078e0217 */
[-C--:B------:R-:W-:Y:S02]  /*2700*/  IMAD R27, R35, R20.reuse, R27 ;  /* 0x00000014231b7224 */ /* 0x080fe400078e021b */
[----:B------:R-:W-:-:S04]  /*2710*/  IMAD.WIDE.U32 R24, R34, R20, R18 ;  /* 0x0000001422187225 */ /* 0x000fc800078e0012 */
[----:B------:R-:W-:-:S07]  /*2720*/  IMAD.IADD R25, R25, 0x1, R27 ;  /* 0x0000000119197824 */ /* 0x000fce00078e021b */
.L_x_5838:
[----:B------:R-:W-:Y:S05]  /*2730*/  BRA.U !UP0, `(.L_x_5835) ;  /* 0x0000000508007547 */ /* 0x000fea000b800000 */
[----:B------:R-:W-:Y:S02]  /*2740*/  UIADD3 UR12, UP0, UPT, UR12, -0x1, URZ ;  /* 0xffffffff0c0c7890 */ /* 0x000fe4000ff1e0ff */
[----:B------:R-:W-:Y:S02]  /*2750*/  ULOP3.LUT UR6, UR10, 0x1, URZ, 0xc0, !UPT ;  /* 0x000000010a067892 */ /* 0x000fe4000f8ec0ff */
[----:B------:R-:W-:Y:S02]  /*2760*/  UIADD3.X UR7, UPT, UPT, URZ, -0x1, URZ, UP0, !UPT ;  /* 0xffffffffff077890 */ /* 0x000fe400087fe4ff */
[----:B------:R-:W-:Y:S02]  /*2770*/  UISETP.NE.U32.AND UP1, UPT, UR12, URZ, UPT ;  /* 0x000000ff0c00728c */ /* 0x000fe4000bf25070 */
[----:B------:R-:W-:Y:S02]  /*2780*/  UISETP.NE.U32.AND UP0, UPT, UR6, 0x1, UPT ;  /* 0x000000010600788c */ /* 0x000fe4000bf05070 */
[----:B------:R-:W-:-:S02]  /*2790*/  UISETP.NE.AND.EX UP1, UPT, UR7, URZ, UPT, UP1 ;  /* 0x000000ff0700728c */ /* 0x000fc4000bf25310 */
[----:B------:R-:W-:-:S07]  /*27a0*/  UISETP.NE.U32.AND.EX UP0, UPT, URZ, URZ, UPT, UP0 ;  /* 0x000000ffff00728c */ /* 0x000fce000bf05100 */
[----:B------:R-:W-:Y:S05]  /*27b0*/  BRA.U !UP1, `(.L_x_5839) ;  /* 0x0000000109847547 */ /* 0x000fea000b800000 */
[----:B------:R-:W1:Y:S01]  /*27c0*/  LDCU.64 UR14, c[0x0][0x3a0] ;  /* 0x00007400ff0e77ac */ /* 0x000e620008000a00 */
[----:B0-----:R-:W-:Y:S02]  /*27d0*/  IMAD R18, R16, UR5, RZ ;  /* 0x0000000510127c24 */ /* 0x001fe4000f8e02ff */
[----:B------:R-:W-:Y:S01]  /*27e0*/  IMAD.MOV.U32 R20, RZ, RZ, R14 ;  /* 0x000000ffff147224 */ /* 0x000fe200078e000e */
[----:B------:R-:W0:Y:S01]  /*27f0*/  LDCU.64 UR6, c[0x0][0x3a8] ;  /* 0x00007500ff0677ac */ /* 0x000e220008000a00 */
[----:B------:R-:W2:Y:S01]  /*2800*/  LDCU.64 UR12, c[0x0][0x398] ;  /* 0x00007300ff0c77ac */ /* 0x000ea20008000a00 */
[----:B-1----:R-:W-:-:S04]  /*2810*/  IMAD R19, R13, UR14, RZ ;  /* 0x0000000e0d137c24 */ /* 0x002fc8000f8e02ff */
[----:B------:R-:W-:Y:S01]  /*2820*/  IMAD R19, R12, UR15, R19 ;  /* 0x0000000f0c137c24 */ /* 0x000fe2000f8e0213 */
[----:B0-----:R-:W-:-:S03]  /*2830*/  ULEA UR6, UP1, UR4, UR6, 0x3 ;  /* 0x0000000604067291 */ /* 0x001fc6000f8218ff */
[----:B------:R-:W-:Y:S01]  /*2840*/  IMAD.IADD R21, R15, 0x1, R19 ;  /* 0x000000010f157824 */ /* 0x000fe200078e0213 */
[----:B------:R-:W-:Y:S02]  /*2850*/  ULEA.HI.X UR7, UR4, UR7, UR5, 0x3, UP1 ;  /* 0x0000000704077291 */ /* 0x000fe400088f1c05 */
[----:B------:R-:W-:Y:S02]  /*2860*/  IMAD R19, R17, UR4, R18 ;  /* 0x0000000411137c24 */ /* 0x000fe4000f8e0212 */
[----:B------:R-:W-:-:S04]  /*2870*/  IMAD.WIDE.U32 R20, R16, UR4, R20 ;  /* 0x0000000410147c25 */ /* 0x000fc8000f8e0014 */
[----:B------:R-:W-:Y:S01]  /*2880*/  IMAD.IADD R19, R21, 0x1, R19 ;  /* 0x0000000115137824 */ /* 0x000fe200078e0213 */
[C---:B--2---:R-:W-:Y:S01]  /*2890*/  LEA R18, P0, R20.reuse, UR12, 0x3 ;  /* 0x0000000c14127c11 */ /* 0x044fe2000f8018ff */
[----:B------:R-:W-:Y:S02]  /*28a0*/  IMAD.U32 R26, RZ, RZ, UR6 ;  /* 0x00000006ff1a7e24 */ /* 0x000fe4000f8e00ff */
[----:B------:R-:W-:Y:S01]  /*28b0*/  IMAD.U32 R27, RZ, RZ, UR7 ;  /* 0x00000007ff1b7e24 */ /* 0x000fe2000f8e00ff */
[----:B------:R-:W-:Y:S02]  /*28c0*/  LEA.HI.X R19, R20, UR13, R19, 0x3, P0 ;  /* 0x0000000d14137c11 */ /* 0x000fe400080f1c13 */
[C---:B------:R-:W-:Y:S02]  /*28d0*/  LEA R28, P0, R16.reuse, R18, 0x3 ;  /* 0x00000012101c7211 */ /* 0x040fe400078018ff */
[----:B------:R-:W2:Y:S02]  /*28e0*/  LDG.E.64 R20, desc[UR8][R26.64] ;  /* 0x000000081a147981 */ /* 0x000ea4000c1e1b00 */
[----:B------:R-:W-:-:S02]  /*28f0*/  LEA.HI.X R29, R16, R19, R17, 0x3, P0 ;  /* 0x00000013101d7211 */ /* 0x000fc400000f1c11 */
[----:B------:R-:W2:Y:S04]  /*2900*/  LDG.E.64 R22, desc[UR8][R18.64] ;  /* 0x0000000812167981 */ /* 0x000ea8000c1e1b00 */
        /* <DEDUP_REMOVED lines=12> */
.L_x_5839:
[----:B------:R-:W-:Y:S05]  /*29d0*/  BRA.U UP0, `(.L_x_5835) ;  /* 0x0000000100587547 */ /* 0x000fea000b800000 */
[----:B------:R-:W1:Y:S01]  /*29e0*/  LDCU.64 UR14, c[0x0][0x3a0] ;  /* 0x00007400ff0e77ac */ /* 0x000e620008000a00 */
[----:B0-----:R-:W-:Y:S01]  /*29f0*/  IMAD R18, R16, UR5, RZ ;  /* 0x0000000510127c24 */ /* 0x001fe2000f8e02ff */
[----:B------:R-:W0:Y:S01]  /*2a00*/  LDCU.64 UR6, c[0x0][0x3a8] ;  /* 0x00007500ff0677ac */ /* 0x000e220008000a00 */
[----:B------:R-:W2:Y:S01]  /*2a10*/  LDCU.64 UR12, c[0x0][0x398] ;  /* 0x00007300ff0c77ac */ /* 0x000ea20008000a00 */
[----:B-1----:R-:W-:-:S04]  /*2a20*/  IMAD R19, R13, UR14, RZ ;  /* 0x0000000e0d137c24 */ /* 0x002fc8000f8e02ff */
[----:B------:R-:W-:Y:S01]  /*2a30*/  IMAD R19, R12, UR15, R19 ;  /* 0x0000000f0c137c24 */ /* 0x000fe2000f8e0213 */
[----:B0-----:R-:W-:-:S03]  /*2a40*/  ULEA UR6, UP0, UR4, UR6, 0x3 ;  /* 0x0000000604067291 */ /* 0x001fc6000f8018ff */
[----:B------:R-:W-:Y:S02]  /*2a50*/  IMAD.IADD R15, R15, 0x1, R19 ;  /* 0x000000010f0f7824 */ /* 0x000fe400078e0213 */
[----:B------:R-:W-:Y:S02]  /*2a60*/  IMAD R19, R17, UR4, R18 ;  /* 0x0000000411137c24 */ /* 0x000fe4000f8e0212 */
[----:B------:R-:W-:Y:S01]  /*2a70*/  IMAD.WIDE.U32 R16, R16, UR4, R14 ;  /* 0x0000000410107c25 */ /* 0x000fe2000f8e000e */
[----:B------:R-:W-:-:S03]  /*2a80*/  ULEA.HI.X UR4, UR4, UR7, UR5, 0x3, UP0 ;  /* 0x0000000704047291 */ /* 0x000fc600080f1c05 */
[----:B------:R-:W-:Y:S01]  /*2a90*/  IMAD.IADD R17, R17, 0x1, R19 ;  /* 0x0000000111117824 */ /* 0x000fe200078e0213 */
[C---:B--2---:R-:W-:Y:S01]  /*2aa0*/  LEA R18, P0, R16.reuse, UR12, 0x3 ;  /* 0x0000000c10127c11 */ /* 0x044fe2000f8018ff */
[----:B------:R-:W-:Y:S02]  /*2ab0*/  IMAD.U32 R14, RZ, RZ, UR6 ;  /* 0x00000006ff0e7e24 */ /* 0x000fe4000f8e00ff */
[----:B------:R-:W-:Y:S01]  /*2ac0*/  IMAD.U32 R15, RZ, RZ, UR4 ;  /* 0x00000004ff0f7e24 */ /* 0x000fe2000f8e00ff */
[----:B------:R-:W-:-:S05]  /*2ad0*/  LEA.HI.X R19, R16, UR13, R17, 0x3, P0 ;  /* 0x0000000d10137c11 */ /* 0x000fca00080f1c11 */
[----:B------:R-:W2:Y:S04]  /*2ae0*/  LDG.E.64 R14, desc[UR8][R14.64] ;  /* 0x000000080e0e7981 */ /* 0x000ea8000c1e1b00 */
[----:B------:R-:W2:Y:S02]  /*2af0*/  LDG.E.64 R16, desc[UR8][R18.64] ;  /* 0x0000000812107981 */ /* 0x000ea4000c1e1b00 */
[----:B--2---:R-:W-:Y:S02]  /*2b00*/  IMAD R17, R17, R14, RZ ;  /* 0x0000000e11117224 */ /* 0x004fe400078e02ff */
[----:B------:R-:W-:-:S04]  /*2b10*/  IMAD.WIDE.U32 R24, R14, R16, R24 ;  /* 0x000000100e187225 */ /* 0x000fc800078e0018 */
[----:B------:R-:W-:-:S04]  /*2b20*/  IMAD R17, R15, R16, R17 ;  /* 0x000000100f117224 */ /* 0x000fc800078e0211 */
[----:B------:R-:W-:-:S07]  /*2b30*/  IMAD.IADD R25, R25, 0x1, R17 ;  /* 0x0000000119197824 */ /* 0x000fce00078e0211 */
.L_x_5835:
[----:B------:R-:W1:Y:S08]  /*2b40*/  LDC.64 R14, c[0x0][0x3c0] ;  /* 0x0000f000ff0e7b82 */ /* 0x000e700000000a00 */
[----:B------:R-:W2:Y:S08]  /*2b50*/  LDC R20, c[0x0][0x3b8] ;  /* 0x0000ee00ff147b82 */ /* 0x000eb00000000800 */
[----:B------:R-:W3:Y:S01]  /*2b60*/  LDC R21, c[0x0][0x3bc] ;  /* 0x0000ef00ff157b82 */ /* 0x000ee20000000800 */
[----:B-1----:R-:W-:-:S04]  /*2b70*/  ISETP.GE.U32.AND P0, PT, R14, 0x1, PT ;  /* 0x000000010e00780c */ /* 0x002fc80003f06070 */
[----:B------:R-:W-:Y:S01]  /*2b80*/  ISETP.GE.AND.EX P0, PT, R15, RZ, PT, P0 ;  /* 0x000000ff0f00720c */ /* 0x000fe20003f06300 */
[----:B--2---:R-:W-:Y:S02]  /*2b90*/  IMAD.MOV.U32 R19, RZ, RZ, R20 ;  /* 0x000000ffff137224 */ /* 0x004fe400078e0014 */
[----:B---3--:R-:W-:-:S10]  /*2ba0*/  IMAD.MOV.U32 R18, RZ, RZ, R21 ;  /* 0x000000ffff127224 */ /* 0x008fd400078e0015 */
[----:B------:R-:W-:Y:S05]  /*2bb0*/  @!P0 BRA `(.L_x_5840) ;  /* 0x00000000008c8947 */ /* 0x000fea0003800000 */
[----:B------:R-:W1:Y:S01]  /*2bc0*/  LDCU.64 UR4, c[0x0][0x3c0] ;  /* 0x00007800ff0477ac */ /* 0x000e620008000a00 */
[----:B------:R-:W-:Y:S01]  /*2bd0*/  BSSY.RECONVERGENT B2, `(.L_x_5840) ;  /* 0x0000021000027945 */ /* 0x000fe20003800200 */
[--C-:B------:R-:W-:Y:S02]  /*2be0*/  IMAD.MOV.U32 R19, RZ, RZ, R20.reuse ;  /* 0x000000ffff137224 */ /* 0x100fe400078e0014 */
[--C-:B------:R-:W-:Y:S02]  /*2bf0*/  IMAD.MOV.U32 R18, RZ, RZ, R21.reuse ;  /* 0x000000ffff127224 */ /* 0x100fe400078e0015 */
[----:B------:R-:W-:Y:S02]  /*2c00*/  IMAD.MOV.U32 R22, RZ, RZ, R20 ;  /* 0x000000ffff167224 */ /* 0x000fe400078e0014 */
[----:B------:R-:W-:Y:S02]  /*2c10*/  IMAD.MOV.U32 R23, RZ, RZ, R21 ;  /* 0x000000ffff177224 */ /* 0x000fe400078e0015 */
[----:B-1----:R-:W-:-:S02]  /*2c20*/  IMAD.U32 R27, RZ, RZ, UR4 ;  /* 0x00000004ff1b7e24 */ /* 0x002fc4000f8e00ff */
[----:B------:R-:W-:-:S07]  /*2c30*/  IMAD.U32 R26, RZ, RZ, UR5 ;  /* 0x00000005ff1a7e24 */ /* 0x000fce000f8e00ff */
.L_x_5841:
[--C-:B------:R-:W-:Y:S02]  /*2c40*/  SHF.R.U64 R34, R27, 0x1, R26.reuse ;  /* 0x000000011b227819 */ /* 0x100fe4000000121a */
[----:B------:R-:W-:-:S03]  /*2c50*/  SHF.R.U32.HI R29, RZ, 0x1, R26 ;  /* 0x00000001ff1d7819 */ /* 0x000fc6000001161a */
[C---:B------:R-:W-:Y:S01]  /*2c60*/  IMAD.SHL.U32 R32, R34.reuse, 0x8, RZ ;  /* 0x0000000822207824 */ /* 0x040fe200078e00ff */
[----:B------:R-:W-:-:S04]  /*2c70*/  SHF.L.U64.HI R28, R34, 0x3, R29 ;  /* 0x00000003221c7819 */ /* 0x000fc8000001021d */
[----:B------:R-:W-:-:S05]  /*2c80*/  IADD3 R14, P1, PT, R22, R32, RZ ;  /* 0x00000020160e7210 */ /* 0x000fca0007f3e0ff */
[----:B------:R-:W-:-:S05]  /*2c90*/  IMAD.X R15, R23, 0x1, R28, P1 ;  /* 0x00000001170f7824 */ /* 0x000fca00008e061c */
[----:B0-----:R-:W2:Y:S02]  /*2ca0*/  LDG.E.64 R16, desc[UR8][R14.64] ;  /* 0x000000080e107981 */ /* 0x001ea4000c1e1b00 */
[----:B--2---:R-:W-:Y:S02]  /*2cb0*/  ISETP.GE.U32.AND P1, PT, R16, R24, PT ;  /* 0x000000181000720c */ /* 0x004fe40003f26070 */
[----:B------:R-:W-:Y:S02]  /*2cc0*/  LOP3.LUT R16, RZ, R34, RZ, 0x33, !PT ;  /* 0x00000022ff107212 */ /* 0x000fe400078e33ff */
[----:B------:R-:W-:Y:S02]  /*2cd0*/  ISETP.GE.AND.EX P1, PT, R17, R25, PT, P1 ;  /* 0x000000191100720c */ /* 0x000fe40003f26310 */
[----:B------:R-:W-:Y:S02]  /*2ce0*/  IADD3 R27, P2, PT, R27, R16, RZ ;  /* 0x000000101b1b7210 */ /* 0x000fe40007f5e0ff */
[----:B------:R-:W-:-:S02]  /*2cf0*/  LOP3.LUT R17, RZ, R29, RZ, 0x33, !PT ;  /* 0x0000001dff117212 */ /* 0x000fc400078e33ff */
[----:B------:R-:W-:Y:S02]  /*2d00*/  SEL R27, R27, R34, !P1 ;  /* 0x000000221b1b7207 */ /* 0x000fe40004800000 */
[----:B------:R-:W-:Y:S01]  /*2d10*/  IADD3 R16, P4, P5, R19, 0x8, R32 ;  /* 0x0000000813107810 */ /* 0x000fe20007d9e020 */
[----:B------:R-:W-:Y:S01]  /*2d20*/  IMAD.X R26, R26, 0x1, R17, P2 ;  /* 0x000000011a1a7824 */ /* 0x000fe200010e0611 */
[----:B------:R-:W-:Y:S02]  /*2d30*/  ISETP.GT.U32.AND P2, PT, R27, RZ, PT ;  /* 0x000000ff1b00720c */ /* 0x000fe40003f44070 */
[----:B------:R-:W-:Y:S02]  /*2d40*/  IADD3.X R17, PT, PT, R18, RZ, R28, P4, P5 ;  /* 0x000000ff12117210 */ /* 0x000fe400027ea41c */
[----:B------:R-:W-:Y:S02]  /*2d50*/  SEL R26, R26, R29, !P1 ;  /* 0x0000001d1a1a7207 */ /* 0x000fe40004800000 */
[----:B------:R-:W-:-:S02]  /*2d60*/  IADD3 R29, P3, PT, R14, 0x8, RZ ;  /* 0x000000080e1d7810 */ /* 0x000fc40007f7e0ff */
[----:B------:R-:W-:Y:S02]  /*2d70*/  ISETP.GT.AND.EX P2, PT, R26, RZ, PT, P2 ;  /* 0x000000ff1a00720c */ /* 0x000fe40003f44320 */
[----:B------:R-:W-:Y:S01]  /*2d80*/  SEL R19, R16, R19, !P1 ;  /* 0x0000001310137207 */ /* 0x000fe20004800000 */
[----:B------:R-:W-:Y:S01]  /*2d90*/  IMAD.X R14, RZ, RZ, R15, P3 ;  /* 0x000000ffff0e7224 */ /* 0x000fe200018e060f */
[----:B------:R-:W-:Y:S02]  /*2da0*/  SEL R18, R17, R18, !P1 ;  /* 0x0000001211127207 */ /* 0x000fe40004800000 */
[----:B------:R-:W-:Y:S02]  /*2db0*/  SEL R22, R29, R22, !P1 ;  /* 0x000000161d167207 */ /* 0x000fe40004800000 */
[----:B------:R-:W-:-:S05]  /*2dc0*/  SEL R23, R14, R23, !P1 ;  /* 0x000000170e177207 */ /* 0x000fca0004800000 */
[----:B------:R-:W-:Y:S05]  /*2dd0*/  @P2 BRA `(.L_x_5841) ;  /* 0xfffffffc00982947 */ /* 0x000fea000383ffff */
[----:B------:R-:W-:Y:S05]  /*2de0*/  BSYNC.RECONVERGENT B2 ;  /* 0x0000000000027941 */ /* 0x000fea0003800200 */
.L_x_5840:
[----:B------:R-:W-:Y:S05]  /*2df0*/  @!P0 BRA `(.L_x_5842) ;  /* 0x0000000000848947 */ /* 0x000fea0003800000 */
[----:B------:R-:W1:Y:S01]  /*2e00*/  LDCU.64 UR4, c[0x0][0x3c0] ;  /* 0x00007800ff0477ac */ /* 0x000e620008000a00 */
[----:B------:R-:W-:Y:S01]  /*2e10*/  BSSY.RECONVERGENT B2, `(.L_x_5842) ;  /* 0x000001f000027945 */ /* 0x000fe20003800200 */
[----:B------:R-:W-:Y:S02]  /*2e20*/  IMAD.MOV.U32 R23, RZ, RZ, R20 ;  /* 0x000000ffff177224 */ /* 0x000fe400078e0014 */
[----:B------:R-:W-:Y:S02]  /*2e30*/  IMAD.MOV.U32 R26, RZ, RZ, R21 ;  /* 0x000000ffff1a7224 */ /* 0x000fe400078e0015 */
[----:B-1----:R-:W-:Y:S02]  /*2e40*/  IMAD.U32 R27, RZ, RZ, UR4 ;  /* 0x00000004ff1b7e24 */ /* 0x002fe4000f8e00ff */
[----:B------:R-:W-:-:S07]  /*2e50*/  IMAD.U32 R22, RZ, RZ, UR5 ;  /* 0x00000005ff167e24 */ /* 0x000fce000f8e00ff */
.L_x_5843:
[--C-:B------:R-:W-:Y:S02]  /*2e60*/  SHF.R.U64 R34, R27, 0x1, R22.reuse ;  /* 0x000000011b227819 */ /* 0x100fe40000001216 */
[----:B------:R-:W-:-:S03]  /*2e70*/  SHF.R.U32.HI R29, RZ, 0x1, R22 ;  /* 0x00000001ff1d7819 */ /* 0x000fc60000011616 */
[C---:B------:R-:W-:Y:S01]  /*2e80*/  IMAD.SHL.U32 R32, R34.reuse, 0x8, RZ ;  /* 0x0000000822207824 */ /* 0x040fe200078e00ff */
[----:B------:R-:W-:-:S04]  /*2e90*/  SHF.L.U64.HI R28, R34, 0x3, R29 ;  /* 0x00000003221c7819 */ /* 0x000fc8000001021d */
[----:B------:R-:W-:-:S05]  /*2ea0*/  IADD3 R14, P0, PT, R23, R32, RZ ;  /* 0x00000020170e7210 */ /* 0x000fca0007f1e0ff */
[----:B------:R-:W-:-:S05]  /*2eb0*/  IMAD.X R15, R26, 0x1, R28, P0 ;  /* 0x000000011a0f7824 */ /* 0x000fca00000e061c */
[----:B0-----:R0:W2:Y:S02]  /*2ec0*/  LDG.E.64 R16, desc[UR8][R14.64] ;  /* 0x000000080e107981 */ /* 0x0010a4000c1e1b00 */
[----:B0-----:R-:W-:-:S05]  /*2ed0*/  IADD3 R14, P2, PT, R14, 0x8, RZ ;  /* 0x000000080e0e7810 */ /* 0x001fca0007f5e0ff */
[----:B------:R-:W-:Y:S01]  /*2ee0*/  IMAD.X R15, RZ, RZ, R15, P2 ;  /* 0x000000ffff0f7224 */ /* 0x000fe200010e060f */
[----:B--2---:R-:W-:Y:S02]  /*2ef0*/  ISETP.GE.U32.AND P0, PT, R24, R16, PT ;  /* 0x000000101800720c */ /* 0x004fe40003f06070 */
[----:B------:R-:W-:Y:S02]  /*2f00*/  LOP3.LUT R16, RZ, R34, RZ, 0x33, !PT ;  /* 0x00000022ff107212 */ /* 0x000fe400078e33ff */
[----:B------:R-:W-:Y:S02]  /*2f10*/  ISETP.GE.AND.EX P0, PT, R25, R17, PT, P0 ;  /* 0x000000111900720c */ /* 0x000fe40003f06300 */
[----:B------:R-:W-:Y:S02]  /*2f20*/  IADD3 R27, P1, PT, R27, R16, RZ ;  /* 0x000000101b1b7210 */ /* 0x000fe40007f3e0ff */
[----:B------:R-:W-:Y:S02]  /*2f30*/  LOP3.LUT R17, RZ, R29, RZ, 0x33, !PT ;  /* 0x0000001dff117212 */ /* 0x000fe400078e33ff */
[----:B------:R-:W-:-:S02]  /*2f40*/  SEL R27, R34, R27, !P0 ;  /* 0x0000001b221b7207 */ /* 0x000fc40004000000 */
[----:B------:R-:W-:Y:S01]  /*2f50*/  SEL R23, R23, R14, !P0 ;  /* 0x0000000e17177207 */ /* 0x000fe20004000000 */
[----:B------:R-:W-:Y:S01]  /*2f60*/  IMAD.X R22, R22, 0x1, R17, P1 ;  /* 0x0000000116167824 */ /* 0x000fe200008e0611 */
[----:B------:R-:W-:Y:S02]  /*2f70*/  ISETP.GT.U32.AND P1, PT, R27, RZ, PT ;  /* 0x000000ff1b00720c */ /* 0x000fe40003f24070 */
[----:B------:R-:W-:Y:S02]  /*2f80*/  IADD3 R17, P3, P4, R20, 0x8, R32 ;  /* 0x0000000814117810 */ /* 0x000fe40007c7e020 */
[----:B------:R-:W-:Y:S02]  /*2f90*/  SEL R22, R29, R22, !P0 ;  /* 0x000000161d167207 */ /* 0x000fe40004000000 */
[----:B------:R-:W-:Y:S02]  /*2fa0*/  IADD3.X R28, PT, PT, R21, RZ, R28, P3, P4 ;  /* 0x000000ff151c7210 */ /* 0x000fe40001fe841c */
[----:B------:R-:W-:-:S02]  /*2fb0*/  ISETP.GT.AND.EX P1, PT, R22, RZ, PT, P1 ;  /* 0x000000ff1600720c */ /* 0x000fc40003f24310 */
[----:B------:R-:W-:Y:S02]  /*2fc0*/  SEL R20, R20, R17, !P0 ;  /* 0x0000001114147207 */ /* 0x000fe40004000000 */
[----:B------:R-:W-:Y:S02]  /*2fd0*/  SEL R21, R21, R28, !P0 ;  /* 0x0000001c15157207 */ /* 0x000fe40004000000 */
[----:B------:R-:W-:-:S07]  /*2fe0*/  SEL R26, R26, R15, !P0 ;  /* 0x0000000f1a1a7207 */ /* 0x000fce0004000000 */
[----:B------:R-:W-:Y:S05]  /*2ff0*/  @P1 BRA `(.L_x_5843) ;  /* 0xfffffffc00981947 */ /* 0x000fea000383ffff */
[----:B------:R-:W-:Y:S05]  /*3000*/  BSYNC.RECONVERGENT B2 ;  /* 0x0000000000027941 */ /* 0x000fea0003800200 */
.L_x_5842:
[----:B------:R-:W1:Y:S01]  /*3010*/  LDCU.64 UR6, c[0x0][0x3b8] ;  /* 0x00007700ff0677ac */ /* 0x000e620008000a00 */
[----:B0-----:R-:W-:Y:S01]  /*3020*/  IADD3 R16, P0, PT, -R19, R20, RZ ;  /* 0x0000001413107210 */ /* 0x001fe20007f1e1ff */
[C---:B------:R-:W-:Y:S01]  /*3030*/  IMAD.SHL.U32 R14, R12.reuse, 0x8, RZ ;  /* 0x000000080c0e7824 */ /* 0x040fe200078e00ff */
[----:B------:R-:W-:Y:S01]  /*3040*/  SHF.L.U64.HI R15, R12, 0x3, R13 ;  /* 0x000000030c0f7819 */ /* 0x000fe2000001020d */
[----:B------:R-:W0:Y:S02]  /*3050*/  LDCU.64 UR4, c[0x0][0x3c8] ;  /* 0x00007900ff0477ac */ /* 0x000e240008000a00 */
[----:B------:R-:W-:Y:S01]  /*3060*/  IMAD.X R21, R21, 0x1, ~R18, P0 ;  /* 0x0000000115157824 */ /* 0x000fe200000e0e12 */
[----:B------:R-:W2:Y:S04]  /*3070*/  LDCU.64 UR12, c[0x0][0x3d0] ;  /* 0x00007a00ff0c77ac */ /* 0x000ea80008000a00 */
[----:B------:R-:W-:-:S02]  /*3080*/  SHF.R.S64 R16, R16, 0x3, R21 ;  /* 0x0000000310107819 */ /* 0x000fc40000001015 */
[----:B------:R-:W-:Y:S02]  /*3090*/  SHF.R.S32.HI R17, RZ, 0x3, R21 ;  /* 0x00000003ff117819 */ /* 0x000fe40000011415 */
[----:B-1----:R-:W-:-:S04]  /*30a0*/  IADD3 R19, P1, PT, R19, -UR6, RZ ;  /* 0x8000000613137c10 */ /* 0x002fc8000ff3e0ff */
[----:B------:R-:W-:Y:S02]  /*30b0*/  IADD3.X R20, PT, PT, R18, ~UR7, RZ, P1, !PT ;  /* 0x8000000712147c10 */ /* 0x000fe40008ffe4ff */
[C---:B0-----:R-:W-:Y:S02]  /*30c0*/  IADD3 R12, P0, PT, R14.reuse, UR4, RZ ;  /* 0x000000040e0c7c10 */ /* 0x041fe4000ff1e0ff */
[----:B--2---:R-:W-:Y:S02]  /*30d0*/  IADD3 R14, P1, PT, R14, UR12, RZ ;  /* 0x0000000c0e0e7c10 */ /* 0x004fe4000ff3e0ff */
[----:B------:R-:W-:Y:S02]  /*30e0*/  IADD3.X R13, PT, PT, R15, UR5, RZ, P0, !PT ;  /* 0x000000050f0d7c10 */ /* 0x000fe400087fe4ff */
[--C-:B------:R-:W-:Y:S02]  /*30f0*/  SHF.R.S64 R18, R19, 0x3, R20.reuse ;  /* 0x0000000313127819 */ /* 0x100fe40000001014 */
[----:B------:R-:W-:Y:S01]  /*3100*/  IADD3.X R15, PT, PT, R15, UR13, RZ, P1, !PT ;  /* 0x0000000d0f0f7c10 */ /* 0x000fe20008ffe4ff */
[----:B------:R1:W-:Y:S01]  /*3110*/  STG.E.64 desc[UR8][R12.64], R16 ;  /* 0x000000100c007986 */ /* 0x0003e2000c101b08 */
[----:B------:R-:W-:-:S05]  /*3120*/  SHF.R.S32.HI R19, RZ, 0x3, R20 ;  /* 0x00000003ff137819 */ /* 0x000fca0000011414 */
[----:B------:R1:W-:Y:S02]  /*3130*/  STG.E.64 desc[UR8][R14.64], R18 ;  /* 0x000000120e007986 */ /* 0x0003e4000c101b08 */
.L_x_5834:
[----:B------:R-:W-:Y:S05]  /*3140*/  BSYNC.RECONVERGENT B1 ;  /* 0x0000000000017941 */ /* 0x000fea0003800200 */
.L_x_5833:
[----:B-1---5:R-:W-:Y:S01]  /*3150*/  VIADD R13, R3, 0x80 ;  /* 0x00000080030d7836 */ /* 0x022fe20000000000 */
[----:B------:R-:W-:Y:S04]  /*3160*/  BSSY.RECONVERGENT B1, `(.L_x_5844) ;  /* 0x0000143000017945 */ /* 0x000fe80003800200 */
[----:B------:R-:W-:-:S13]  /*3170*/  ISETP.GE.AND P0, PT, R13, R2, PT ;  /* 0x000000020d00720c */ /* 0x000fda0003f06270 */
[----:B------:R-:W-:Y:S05]  /*3180*/  @P0 BRA `(.L_x_5845) ;  /* 0x0000001400000947 */ /* 0x000fea0003800000 */
[----:B------:R-:W1:Y:S01]  /*3190*/  LDCU UR11, c[0x0][0x394] ;  /* 0x00007280ff0b77ac */ /* 0x000e620008000800 */
[----:B------:R-:W-:Y:S01]  /*31a0*/  CS2R R28, SRZ ;  /* 0x00000000001c7805 */ /* 0x000fe2000001ff00 */
[----:B------:R-:W2:Y:S01]  /*31b0*/  LDCU.64 UR6, c[0x0][0x3a0] ;  /* 0x00007400ff0677ac */ /* 0x000ea20008000a00 */
[----:B------:R-:W-:-:S04]  /*31c0*/  UISETP.GE.U32.AND UP0, UPT, UR10, 0x1, UPT ;  /* 0x000000010a00788c */ /* 0x000fc8000bf06070 */
[----:B-1----:R-:W-:Y:S01]  /*31d0*/  UISETP.GE.AND.EX UP0, UPT, UR11, URZ, UPT, UP0 ;  /* 0x000000ff0b00728c */ /* 0x002fe2000bf06300 */
[----:B--2---:R-:W-:-:S04]  /*31e0*/  IMAD R13, R31, UR6, RZ ;  /* 0x000000061f0d7c24 */ /* 0x004fc8000f8e02ff */
[----:B------:R-:W-:-:S04]  /*31f0*/  IMAD R15, R30, UR7, R13 ;  /* 0x000000071e0f7c24 */ /* 0x000fc8000f8e020d */
        /* <DEDUP_REMOVED lines=12> */
[----:B------:R-:W1:Y:S01]  /*32c0*/  LDCU.64 UR4, c[0x0][0x3a8] ;  /* 0x00007500ff0477ac */ /* 0x000e620008000a00 */
[----:B0-----:R-:W0:Y:S01]  /*32d0*/  LDC.64 R16, c[0x0][0x3b0] ;  /* 0x0000ec00ff107b82 */ /* 0x001e220000000a00 */
[----:B------:R-:W-:Y:S01]  /*32e0*/  CS2R R28, SRZ ;  /* 0x00000000001c7805 */ /* 0x000fe2000001ff00 */
[----:B------:R-:W2:Y:S01]  /*32f0*/  LDCU.64 UR12, c[0x0][0x398] ;  /* 0x00007300ff0c77ac */ /* 0x000ea20008000a00 */
[----:B-1----:R-:W-:Y:S02]  /*3300*/  UIADD3 UR6, UP1, UPT, UR4, 0x20, URZ ;  /* 0x0000002004067890 */ /* 0x002fe4000ff3e0ff */
[----:B------:R-:W-:Y:S02]  /*3310*/  ULOP3.LUT UR4, UR10, 0xfffffff8, URZ, 0xc0, !UPT ;  /* 0xfffffff80a047892 */ /* 0x000fe4000f8ec0ff */
[----:B------:R-:W-:Y:S01]  /*3320*/  UIADD3.X UR7, UPT, UPT, URZ, UR5, URZ, UP1, !UPT ;  /* 0x00000005ff077290 */ /* 0x000fe20008ffe4ff */
[----:B--2---:R-:W-:Y:S01]  /*3330*/  LEA R35, P0, R12, UR12, 0x3 ;  /* 0x0000000c0c237c11 */ /* 0x004fe2000f8018ff */
[----:B------:R-:W-:Y:S01]  /*3340*/  ULOP3.LUT UR5, UR11, 0x7fffffff, URZ, 0xc0, !UPT ;  /* 0x7fffffff0b057892 */ /* 0x000fe2000f8ec0ff */
[C---:B0-----:R-:W-:Y:S01]  /*3350*/  SHF.L.U64.HI R33, R16.reuse, 0x3, R17 ;  /* 0x0000000310217819 */ /* 0x041fe20000010211 */
[----:B------:R-:W-:Y:S01]  /*3360*/  IMAD.SHL.U32 R34, R16, 0x8, RZ ;  /* 0x0000000810227824 */ /* 0x000fe200078e00ff */
[----:B------:R-:W-:Y:S01]  /*3370*/  LEA.HI.X R32, R12, UR13, R15, 0x3, P0 ;  /* 0x0000000d0c207c11 */ /* 0x000fe200080f1c0f */
[----:B------:R-:W-:Y:S01]  /*3380*/  IMAD.U32 R18, RZ, RZ, UR6 ;  /* 0x00000006ff127e24 */ /* 0x000fe2000f8e00ff */
[----:B------:R-:W-:Y:S01]  /*3390*/  SHF.L.U64.HI R17, R16, 0x6, R17 ;  /* 0x0000000610117819 */ /* 0x000fe20000010211 */
[----:B------:R-:W-:Y:S01]  /*33a0*/  IMAD.U32 R19, RZ, RZ, UR7 ;  /* 0x00000007ff137e24 */ /* 0x000fe2000f8e00ff */
[----:B------:R-:W-:Y:S01]  /*33b0*/  UMOV UR6, UR4 ;  /* 0x0000000400067c82 */ /* 0x000fe20008000000 */
[----:B------:R-:W-:-:S05]  /*33c0*/  UMOV UR7, UR5 ;  /* 0x0000000500077c82 */ /* 0x000fca0008000000 */
.L_x_5848:
        /* <DEDUP_REMOVED lines=44> */
[----:B------:R-:W-:Y:S02]  /*3690*/  IMAD.IADD R29, R29, 0x1, R25 ;  /* 0x000000011d1d7824 */ /* 0x000fe400078e0219 */
[----:B--2---:R-:W-:Y:S02]  /*36a0*/  IMAD R21, R21, R22, RZ ;  /* 0x0000001615157224 */ /* 0x004fe400078e02ff */
[----:B------:R-:W-:-:S04]  /*36b0*/  IMAD.WIDE.U32 R28, R22, R20, R28 ;  /* 0x00000014161c7225 */ /* 0x000fc800078e001c */
[----:B------:R-:W-:Y:S01]  /*36c0*/  IMAD R23, R23, R20, R21 ;  /* 0x0000001417177224 */ /* 0x000fe200078e0215 */
[----:B------:R-:W-:-:S05]  /*36d0*/  IADD3 R20, P0, PT, R26, R34, RZ ;  /* 0x000000221a147210 */ /* 0x000fca0007f1e0ff */
[----:B------:R-:W-:Y:S01]  /*36e0*/  IMAD.X R21, R27, 0x1, R33, P0 ;  /* 0x000000011b157824 */ /* 0x000fe200000e0621 */
[----:B------:R-:W-:Y:S01]  /*36f0*/  IADD3 R22, P0, PT, R20, R34, RZ ;  /* 0x0000002214167210 */ /* 0x000fe20007f1e0ff */
[----:B------:R0:W2:Y:S01]  /*3700*/  LDG.E.64 R26, desc[UR8][R18.64+0x10] ;  /* 0x00001008121a7981 */ /* 0x0000a2000c1e1b00 */
[----:B------:R-:W-:-:S03]  /*3710*/  IMAD.IADD R29, R29, 0x1, R23 ;  /* 0x000000011d1d7824 */ /* 0x000fc600078e0217 */
[----:B------:R-:W2:Y:S01]  /*3720*/  LDG.E.64 R24, desc[UR8][R20.64] ;  /* 0x0000000814187981 */ /* 0x000ea2000c1e1b00 */
        /* <DEDUP_REMOVED lines=16> */
[----:B------:R-:W-:-:S04]  /*3830*/  IMAD R21, R37, R22, R21 ;  /* 0x0000001625157224 */ /* 0x000fc800078e0215 */
[----:B------:R-:W-:Y:S01]  /*3840*/  IMAD.IADD R29, R29, 0x1, R21 ;  /* 0x000000011d1d7824 */ /* 0x000fe200078e0215 */
[----:B------:R-:W-:Y:S06]  /*3850*/  BRA.U UP1, `(.L_x_5848) ;  /* 0xfffffff901dc7547 */ /* 0x000fec000b83ffff */
.L_x_5847:
[----:B------:R-:W-:Y:S05]  /*3860*/  BRA.U !UP0, `(.L_x_5846) ;  /* 0x0000000508c87547 */ /* 0x000fea000b800000 */
[----:B0-----:R-:W0:Y:S01]  /*3870*/  LDC.64 R16, c[0x0][0x3b0] ;  /* 0x0000ec00ff107b82 */ /* 0x001e220000000a00 */
[----:B------:R-:W-:Y:S02]  /*3880*/  UISETP.GE.U32.AND UP1, UPT, UR14, 0x4, UPT ;  /* 0x000000040e00788c */ /* 0x000fe4000bf26070 */
[----:B------:R-:W-:Y:S02]  /*3890*/  ULOP3.LUT UR11, UR10, 0x3, URZ, 0xc0, !UPT ;  /* 0x000000030a0b7892 */ /* 0x000fe4000f8ec0ff */
[----:B------:R-:W-:Y:S02]  /*38a0*/  UISETP.GE.U32.AND.EX UP1, UPT, URZ, URZ, UPT, UP1 ;  /* 0x000000ffff00728c */ /* 0x000fe4000bf26110 */
[----:B------:R-:W-:-:S04]  /*38b0*/  UISETP.NE.U32.AND UP0, UPT, UR11, URZ, UPT ;  /* 0x000000ff0b00728c */ /* 0x000fc8000bf05070 */
[----:B------:R-:W-:-:S03]  /*38c0*/  UISETP.NE.AND.EX UP0, UPT, URZ, URZ, UPT, UP0 ;  /* 0x000000ffff00728c */ /* 0x000fc6000bf05300 */
[----:B------:R-:W-:Y:S08]  /*38d0*/  BRA.U !UP1, `(.L_x_5849) ;  /* 0x0000000109c07547 */ /* 0x000ff0000b800000 */
[----:B------:R-:W1:Y:S01]  /*38e0*/  LDCU.64 UR6, c[0x0][0x3a8] ;  /* 0x00007500ff0677ac */ /* 0x000e620008000a00 */
[C---:B0-----:R-:W-:Y:S02]  /*38f0*/  IMAD R20, R16.reuse, UR5, RZ ;  /* 0x0000000510147c24 */ /* 0x041fe4000f8e02ff */
[----:B------:R-:W-:Y:S01]  /*3900*/  IMAD.MOV.U32 R14, RZ, RZ, R12 ;  /* 0x000000ffff0e7224 */ /* 0x000fe200078e000c */
[----:B------:R-:W0:Y:S01]  /*3910*/  LDCU.64 UR12, c[0x0][0x398] ;  /* 0x00007300ff0c77ac */ /* 0x000e220008000a00 */
[----:B------:R-:W-:Y:S02]  /*3920*/  IMAD R21, R17, UR4, R20 ;  /* 0x0000000411157c24 */ /* 0x000fe4000f8e0214 */
[----:B------:R-:W-:-:S04]  /*3930*/  IMAD.WIDE.U32 R18, R16, UR4, R14 ;  /* 0x0000000410127c25 */ /* 0x000fc8000f8e000e */
[----:B------:R-:W-:Y:S02]  /*3940*/  IMAD.IADD R19, R19, 0x1, R21 ;  /* 0x0000000113137824 */ /* 0x000fe400078e0215 */
[----:B------:R-:W-:Y:S01]  /*3950*/  IMAD.SHL.U32 R37, R17, 0x8, RZ ;  /* 0x0000000811257824 */ /* 0x000fe200078e00ff */
[----:B-1----:R-:W-:-:S04]  /*3960*/  ULEA UR6, UP1, UR4, UR6, 0x3 ;  /* 0x0000000604067291 */ /* 0x002fc8000f8218ff */
[----:B------:R-:W-:Y:S01]  /*3970*/  ULEA.HI.X UR7, UR4, UR7, UR5, 0x3, UP1 ;  /* 0x0000000704077291 */ /* 0x000fe200088f1c05 */
[----:B0-----:R-:W-:Y:S01]  /*3980*/  LEA R22, P0, R18, UR12, 0x3 ;  /* 0x0000000c12167c11 */ /* 0x001fe2000f8018ff */
[----:B------:R-:W-:-:S03]  /*3990*/  IMAD.U32 R34, RZ, RZ, UR6 ;  /* 0x00000006ff227e24 */ /* 0x000fc6000f8e00ff */
[----:B------:R-:W-:Y:S01]  /*39a0*/  LEA.HI.X R23, R18, UR13, R19, 0x3, P0 ;  /* 0x0000000d12177c11 */ /* 0x000fe200080f1c13 */
[----:B------:R-:W-:-:S04]  /*39b0*/  IMAD.WIDE.U32 R18, R16, 0x8, RZ ;  /* 0x0000000810127825 */ /* 0x000fc800078e00ff */
[----:B------:R-:W-:Y:S01]  /*39c0*/  IMAD.U32 R35, RZ, RZ, UR7 ;  /* 0x00000007ff237e24 */ /* 0x000fe2000f8e00ff */
[----:B------:R-:W-:Y:S01]  /*39d0*/  IADD3 R20, P0, PT, R22, R18, RZ ;  /* 0x0000001216147210 */ /* 0x000fe20007f1e0ff */
[----:B------:R-:W2:Y:S01]  /*39e0*/  LDG.E.64 R26, desc[UR8][R22.64] ;  /* 0x00000008161a7981 */ /* 0x000ea2000c1e1b00 */
[----:B------:R-:W-:-:S03]  /*39f0*/  IMAD.IADD R37, R19, 0x1, R37 ;  /* 0x0000000113257824 */ /* 0x000fc600078e0225 */
[----:B------:R-:W2:Y:S01]  /*3a00*/  LDG.E.64 R32, desc[UR8][R34.64] ;  /* 0x0000000822207981 */ /* 0x000ea2000c1e1b00 */
[----:B------:R-:W-:-:S03]  /*3a10*/  IMAD.X R21, R23, 0x1, R37, P0 ;  /* 0x0000000117157824 */ /* 0x000fc600000e0625 */
[----:B------:R-:W3:Y:S04]  /*3a20*/  LDG.E.64 R24, desc[UR8][R34.64+0x8] ;  /* 0x0000080822187981 */ /* 0x000ee8000c1e1b00 */
[----:B------:R-:W3:Y:S01]  /*3a30*/  LDG.E.64 R22, desc[UR8][R20.64] ;  /* 0x0000000814167981 */ /* 0x000ee2000c1e1b00 */
[----:B--2---:R-:W-:Y:S02]  /*3a40*/  IMAD R19, R27, R32, RZ ;  /* 0x000000201b137224 */ /* 0x004fe400078e02ff */
[----:B------:R-:W-:-:S04]  /*3a50*/  IMAD.WIDE.U32 R28, R32, R26, R28 ;  /* 0x0000001a201c7225 */ /* 0x000fc800078e001c */
[----:B------:R-:W-:Y:S01]  /*3a60*/  IMAD R19, R33, R26, R19 ;  /* 0x0000001a21137224 */ /* 0x000fe200078e0213 */
[----:B------:R-:W-:Y:S01]  /*3a70*/  IADD3 R26, P0, PT, R20, R18, RZ ;  /* 0x00000012141a7210 */ /* 0x000fe20007f1e0ff */
[----:B------:R-:W2:Y:S02]  /*3a80*/  LDG.E.64 R32, desc[UR8][R34.64+0x18] ;  /* 0x0000180822207981 */ /* 0x000ea4000c1e1b00 */
[----:B------:R-:W-:Y:S02]  /*3a90*/  IMAD.IADD R29, R29, 0x1, R19 ;  /* 0x000000011d1d7824 */ /* 0x000fe400078e0213 */
[----:B---3--:R-:W-:Y:S02]  /*3aa0*/  IMAD R19, R23, R24, RZ ;  /* 0x0000001817137224 */ /* 0x008fe400078e02ff */
[----:B------:R-:W-:Y:S01]  /*3ab0*/  IMAD.X R27, R21, 0x1, R37, P0 ;  /* 0x00000001151b7824 */ /* 0x000fe200000e0625 */
[----:B------:R-:W-:Y:S01]  /*3ac0*/  IADD3 R18, P1, PT, R26, R18, RZ ;  /* 0x000000121a127210 */ /* 0x000fe20007f3e0ff */
[----:B------:R-:W-:-:S02]  /*3ad0*/  IMAD R25, R25, R22, R19 ;  /* 0x0000001619197224 */ /* 0x000fc400078e0213 */
[----:B------:R-:W-:Y:S01]  /*3ae0*/  IMAD.WIDE.U32 R22, R24, R22, R28 ;  /* 0x0000001618167225 */ /* 0x000fe200078e001c */
[----:B------:R-:W3:Y:S04]  /*3af0*/  LDG.E.64 R20, desc[UR8][R26.64] ;  /* 0x000000081a147981 */ /* 0x000ee8000c1e1b00 */
[----:B------:R-:W3:Y:S01]  /*3b00*/  LDG.E.64 R28, desc[UR8][R34.64+0x10] ;  /* 0x00001008221c7981 */ /* 0x000ee2000c1e1b00 */
[----:B------:R-:W-:-:S06]  /*3b10*/  IMAD.X R19, R27, 0x1, R37, P1 ;  /* 0x000000011b137824 */ /* 0x000fcc00008e0625 */
[----:B------:R-:W2:Y:S01]  /*3b20*/  LDG.E.64 R18, desc[UR8][R18.64] ;  /* 0x0000000812127981 */ /* 0x000ea2000c1e1b00 */
[----:B------:R-:W-:Y:S01]  /*3b30*/  IMAD.IADD R23, R23, 0x1, R25 ;  /* 0x0000000117177824 */ /* 0x000fe200078e0219 */
[----:B------:R-:W-:-:S04]  /*3b40*/  UIADD3 UR4, UP1, UPT, UR4, 0x4, URZ ;  /* 0x0000000404047890 */ /* 0x000fc8000ff3e0ff */
[----:B------:R-:W-:Y:S01]  /*3b50*/  UIADD3.X UR5, UPT, UPT, URZ, UR5, URZ, UP1, !UPT ;  /* 0x00000005ff057290 */ /* 0x000fe20008ffe4ff */
[----:B---3--:R-:W-:-:S04]  /*3b60*/  IMAD R21, R21, R28, RZ ;  /* 0x0000001c15157224 */ /* 0x008fc800078e02ff */
[-C--:B------:R-:W-:Y:S02]  /*3b70*/  IMAD R25, R29, R20.reuse, R21 ;  /* 0x000000141d197224 */ /* 0x080fe400078e0215 */
[----:B------:R-:W-:-:S04]  /*3b80*/  IMAD.WIDE.U32 R20, R28, R20, R22 ;  /* 0x000000141c147225 */ /* 0x000fc800078e0016 */
[----:B--2---:R-:W-:Y:S02]  /*3b90*/  IMAD R23, R19, R32, RZ ;  /* 0x0000002013177224 */ /* 0x004fe400078e02ff */
[----:B------:R-:W-:Y:S02]  /*3ba0*/  IMAD.IADD R21, R21, 0x1, R25 ;  /* 0x0000000115157824 */ /* 0x000fe400078e0219 */
[-C--:B------:R-:W-:Y:S02]  /*3bb0*/  IMAD R23, R33, R18.reuse, R23 ;  /* 0x0000001221177224 */ /* 0x080fe400078e0217 */
[----:B------:R-:W-:-:S04]  /*3bc0*/  IMAD.WIDE.U32 R28, R32, R18, R20 ;  /* 0x00000012201c7225 */ /* 0x000fc800078e0014 */
[----:B------:R-:W-:-:S07]  /*3bd0*/  IMAD.IADD R29, R29, 0x1, R23 ;  /* 0x000000011d1d7824 */ /* 0x000fce00078e0217 */
.L_x_5849:
        /* <DEDUP_REMOVED lines=10> */
[C---:B0-----:R-:W-:Y:S02]  /*3c80*/  IMAD R18, R16.reuse, UR5, RZ ;  /* 0x0000000510127c24 */ /* 0x041fe4000f8e02ff */
[----:B------:R-:W-:Y:S01]  /*3c90*/  IMAD.MOV.U32 R20, RZ, RZ, R12 ;  /* 0x000000ffff147224 */ /* 0x000fe200078e000c */
[----:B------:R-:W0:Y:S01]  /*3ca0*/  LDCU.64 UR12, c[0x0][0x398] ;  /* 0x00007300ff0c77ac */ /* 0x000e220008000a00 */
[----:B------:R-:W-:Y:S02]  /*3cb0*/  IMAD.MOV.U32 R21, RZ, RZ, R15 ;  /* 0x000000ffff157224 */ /* 0x000fe400078e000f */
[----:B------:R-:W-:Y:S02]  /*3cc0*/  IMAD R19, R17, UR4, R18 ;  /* 0x0000000411137c24 */ /* 0x000fe4000f8e0212 */
[----:B------:R-:W-:-:S04]  /*3cd0*/  IMAD.WIDE.U32 R20, R16, UR4, R20 ;  /* 0x0000000410147c25 */ /* 0x000fc8000f8e0014 */
[----:B------:R-:W-:Y:S01]  /*3ce0*/  IMAD.IADD R19, R21, 0x1, R19 ;  /* 0x0000000115137824 */ /* 0x000fe200078e0213 */
[----:B-1----:R-:W-:-:S04]  /*3cf0*/  ULEA UR6, UP1, UR4, UR6, 0x3 ;  /* 0x0000000604067291 */ /* 0x002fc8000f8218ff */
[----:B------:R-:W-:Y:S01]  /*3d00*/  ULEA.HI.X UR7, UR4, UR7, UR5, 0x3, UP1 ;  /* 0x0000000704077291 */ /* 0x000fe200088f1c05 */
[----:B0-----:R-:W-:Y:S01]  /*3d10*/  LEA R18, P0, R20, UR12, 0x3 ;  /* 0x0000000c14127c11 */ /* 0x001fe2000f8018ff */
[----:B------:R-:W-:-:S03]  /*3d20*/  IMAD.U32 R24, RZ, RZ, UR6 ;  /* 0x00000006ff187e24 */ /* 0x000fc6000f8e00ff */
        /* <DEDUP_REMOVED lines=18> */
.L_x_5850:
[----:B------:R-:W-:Y:S05]  /*3e50*/  BRA.U UP0, `(.L_x_5846) ;  /* 0x00000001004c7547 */ /* 0x000fea000b800000 */
[----:B------:R-:W1:Y:S01]  /*3e60*/  LDCU.64 UR6, c[0x0][0x3a8] ;  /* 0x00007500ff0677ac */ /* 0x000e620008000a00 */
[C---:B0-----:R-:W-:Y:S02]  /*3e70*/  IMAD R14, R16.reuse, UR5, RZ ;  /* 0x00000005100e7c24 */ /* 0x041fe4000f8e02ff */
[----:B------:R-:W-:Y:S01]  /*3e80*/  IMAD.MOV.U32 R13, RZ, RZ, R15 ;  /* 0x000000ffff0d7224 */ /* 0x000fe200078e000f */
[----:B------:R-:W0:Y:S01]  /*3e90*/  LDCU.64 UR12, c[0x0][0x398] ;  /* 0x00007300ff0c77ac */ /* 0x000e220008000a00 */
        /* <DEDUP_REMOVED lines=8> */
[----:B------:R-:W-:-:S05]  /*3f20*/  IMAD.U32 R17, RZ, RZ, UR4 ;  /* 0x00000004ff117e24 */ /* 0x000fca000f8e00ff */
[----:B------:R-:W2:Y:S04]  /*3f30*/  LDG.E.64 R14, desc[UR8][R14.64] ;  /* 0x000000080e0e7981 */ /* 0x000ea8000c1e1b00 */
[----:B------:R-:W2:Y:S02]  /*3f40*/  LDG.E.64 R12, desc[UR8][R16.64] ;  /* 0x00000008100c7981 */ /* 0x000ea4000c1e1b00 */
[----:B--2---:R-:W-:Y:S02]  /*3f50*/  IMAD R19, R15, R12, RZ ;  /* 0x0000000c0f137224 */ /* 0x004fe400078e02ff */
[----:B------:R-:W-:-:S04]  /*3f60*/  IMAD.WIDE.U32 R28, R12, R14, R28 ;  /* 0x0000000e0c1c7225 */ /* 0x000fc800078e001c */
[----:B------:R-:W-:-:S04]  /*3f70*/  IMAD R19, R13, R14, R19 ;  /* 0x0000000e0d137224 */ /* 0x000fc800078e0213 */
[----:B------:R-:W-:-:S07]  /*3f80*/  IMAD.IADD R29, R29, 0x1, R19 ;  /* 0x000000011d1d7824 */ /* 0x000fce00078e0213 */
.L_x_5846:
[----:B------:R-:W1:Y:S08]  /*3f90*/  LDC.64 R12, c[0x0][0x3c0] ;  /* 0x0000f000ff0c7b82 */ /* 0x000e700000000a00 */
[----:B------:R-:W0:Y:S08]  /*3fa0*/  LDC R18, c[0x0][0x3b8] ;  /* 0x0000ee00ff127b82 */ /* 0x000e300000000800 */
[----:B------:R-:W2:Y:S01]  /*3fb0*/  LDC R19, c[0x0][0x3bc] ;  /* 0x0000ef00ff137b82 */ /* 0x000ea20000000800 */
[----:B-1----:R-:W-:-:S04]  /*3fc0*/  ISETP.GE.U32.AND P0, PT, R12, 0x1, PT ;  /* 0x000000010c00780c */ /* 0x002fc80003f06070 */
[----:B------:R-:W-:Y:S01]  /*3fd0*/  ISETP.GE.AND.EX P0, PT, R13, RZ, PT, P0 ;  /* 0x000000ff0d00720c */ /* 0x000fe20003f06300 */
[----:B0-----:R-:W-:Y:S02]  /*3fe0*/  IMAD.MOV.U32 R17, RZ, RZ, R18 ;  /* 0x000000ffff117224 */ /* 0x001fe400078e0012 */
[----:B--2---:R-:W-:-:S10]  /*3ff0*/  IMAD.MOV.U32 R16, RZ, RZ, R19 ;  /* 0x000000ffff107224 */ /* 0x004fd400078e0013 */
        /* <DEDUP_REMOVED lines=9> */
.L_x_5852:
[--C-:B------:R-:W-:Y:S02]  /*4090*/  SHF.R.U64 R26, R23, 0x1, R22.reuse ;  /* 0x00000001171a7819 */ /* 0x100fe40000001216 */
[----:B------:R-:W-:-:S03]  /*40a0*/  SHF.R.U32.HI R27, RZ, 0x1, R22 ;  /* 0x00000001ff1b7819 */ /* 0x000fc60000011616 */
[C---:B------:R-:W-:Y:S01]  /*40b0*/  IMAD.SHL.U32 R25, R26.reuse, 0x8, RZ ;  /* 0x000000081a197824 */ /* 0x040fe200078e00ff */
[----:B------:R-:W-:-:S04]  /*40c0*/  SHF.L.U64.HI R24, R26, 0x3, R27 ;  /* 0x000000031a187819 */ /* 0x000fc8000001021b */
[----:B------:R-:W-:-:S05]  /*40d0*/  IADD3 R12, P1, PT, R20, R25, RZ ;  /* 0x00000019140c7210 */ /* 0x000fca0007f3e0ff */
[----:B------:R-:W-:-:S05]  /*40e0*/  IMAD.X R13, R21, 0x1, R24, P1 ;  /* 0x00000001150d7824 */ /* 0x000fca00008e0618 */
[----:B------:R-:W2:Y:S02]  /*40f0*/  LDG.E.64 R14, desc[UR8][R12.64] ;  /* 0x000000080c0e7981 */ /* 0x000ea4000c1e1b00 */
        /* <DEDUP_REMOVED lines=9> */
[----:B------:R-:W-:Y:S02]  /*4190*/  IADD3 R25, P3, PT, R12, 0x8, RZ ;  /* 0x000000080c197810 */ /* 0x000fe40007f7e0ff */
[----:B------:R-:W-:Y:S02]  /*41a0*/  SEL R22, R22, R27, !P1 ;  /* 0x0000001b16167207 */ /* 0x000fe40004800000 */
[----:B------:R-:W-:Y:S01]  /*41b0*/  IADD3.X R15, PT, PT, R16, RZ, R24, P4, P5 ;  /* 0x000000ff100f7210 */ /* 0x000fe200027ea418 */
[----:B------:R-:W-:Y:S01]  /*41c0*/  IMAD.X R12, RZ, RZ, R13, P3 ;  /* 0x000000ffff0c7224 */ /* 0x000fe200018e060d */
[----:B------:R-:W-:-:S02]  /*41d0*/  ISETP.GT.AND.EX P2, PT, R22, RZ, PT, P2 ;  /* 0x000000ff1600720c */ /* 0x000fc40003f44320 */
[----:B------:R-:W-:Y:S02]  /*41e0*/  SEL R17, R14, R17, !P1 ;  /* 0x000000110e117207 */ /* 0x000fe40004800000 */
[----:B------:R-:W-:Y:S02]  /*41f0*/  SEL R16, R15, R16, !P1 ;  /* 0x000000100f107207 */ /* 0x000fe40004800000 */
[----:B------:R-:W-:Y:S02]  /*4200*/  SEL R20, R25, R20, !P1 ;  /* 0x0000001419147207 */ /* 0x000fe40004800000 */
[----:B------:R-:W-:-:S05]  /*4210*/  SEL R21, R12, R21, !P1 ;  /* 0x000000150c157207 */ /* 0x000fca0004800000 */
[----:B------:R-:W-:Y:S05]  /*4220*/  @P2 BRA `(.L_x_5852) ;  /* 0xfffffffc00982947 */ /* 0x000fea000383ffff */
[----:B------:R-:W-:Y:S05]  /*4230*/  BSYNC.RECONVERGENT B2 ;  /* 0x0000000000027941 */ /* 0x000fea0003800200 */
.L_x_5851:
[----:B------:R-:W-:Y:S05]  /*4240*/  @!P0 BRA `(.L_x_5853) ;  /* 0x0000000000848947 */ /* 0x000fea0003800000 */
[----:B------:R-:W0:Y:S01]  /*4250*/  LDCU.64 UR4, c[0x0][0x3c0] ;  /* 0x00007800ff0477ac */ /* 0x000e220008000a00 */
[----:B------:R-:W-:Y:S01]  /*4260*/  BSSY.RECONVERGENT B2, `(.L_x_5853) ;  /* 0x000001f000027945 */ /* 0x000fe20003800200 */
[----:B------:R-:W-:Y:S02]  /*4270*/  IMAD.MOV.U32 R22, RZ, RZ, R18 ;  /* 0x000000ffff167224 */ /* 0x000fe400078e0012 */
[----:B------:R-:W-:Y:S02]  /*4280*/  IMAD.MOV.U32 R23, RZ, RZ, R19 ;  /* 0x000000ffff177224 */ /* 0x000fe400078e0013 */
[----:B0-----:R-:W-:Y:S02]  /*4290*/  IMAD.U32 R21, RZ, RZ, UR4 ;  /* 0x00000004ff157e24 */ /* 0x001fe4000f8e00ff */
[----:B------:R-:W-:-:S07]  /*42a0*/  IMAD.U32 R20, RZ, RZ, UR5 ;  /* 0x00000005ff147e24 */ /* 0x000fce000f8e00ff */
.L_x_5854:
        /* <DEDUP_REMOVED lines=10> */
[----:B------:R-:W-:Y:S02]  /*4350*/  LOP3.LUT R15, RZ, R27, RZ, 0x33, !PT ;  /* 0x0000001bff0f7212 */ /* 0x000fe400078e33ff */
[----:B------:R-:W-:-:S04]  /*4360*/  IADD3 R21, P1, PT, R21, R14, RZ ;  /* 0x0000000e15157210 */ /* 0x000fc80007f3e0ff */
[----:B------:R-:W-:Y:S01]  /*4370*/  SEL R21, R26, R21, !P0 ;  /* 0x000000151a157207 */ /* 0x000fe20004000000 */
[----:B------:R-:W-:Y:S01]  /*4380*/  IMAD.X R20, R20, 0x1, R15, P1 ;  /* 0x0000000114147824 */ /* 0x000fe200008e060f */
[----:B------:R-:W-:Y:S02]  /*4390*/  IADD3 R15, P3, P4, R18, 0x8, R25 ;  /* 0x00000008120f7810 */ /* 0x000fe40007c7e019 */
[----:B------:R-:W-:Y:S02]  /*43a0*/  ISETP.GT.U32.AND P1, PT, R21, RZ, PT ;  /* 0x000000ff1500720c */ /* 0x000fe40003f24070 */
[----:B------:R-:W-:Y:S02]  /*43b0*/  SEL R20, R27, R20, !P0 ;  /* 0x000000141b147207 */ /* 0x000fe40004000000 */
        /* <DEDUP_REMOVED lines=10> */
.L_x_5853:
        /* <DEDUP_REMOVED lines=14> */
[--C-:B------:R-:W-:Y:S02]  /*4540*/  SHF.R.S64 R16, R17, 0x3, R20.reuse ;  /* 0x0000000311107819 */ /* 0x100fe40000001014 */
[----:B------:R-:W-:Y:S01]  /*4550*/  IADD3.X R19, PT, PT, R30, UR13, RZ, P1, !PT ;  /* 0x0000000d1e137c10 */ /* 0x000fe20008ffe4ff */
[----:B------:R1:W-:Y:S01]  /*4560*/  STG.E.64 desc[UR8][R12.64], R14 ;  /* 0x0000000e0c007986 */ /* 0x0003e2000c101b08 */
[----:B------:R-:W-:-:S05]  /*4570*/  SHF.R.S32.HI R17, RZ, 0x3, R20 ;  /* 0x00000003ff117819 */ /* 0x000fca0000011414 */
[----:B------:R1:W-:Y:S02]  /*4580*/  STG.E.64 desc[UR8][R18.64], R16 ;  /* 0x0000001012007986 */ /* 0x0003e4000c101b08 */
.L_x_5845:
[----:B------:R-:W-:Y:S05]  /*4590*/  BSYNC.RECONVERGENT B1 ;  /* 0x0000000000017941 */ /* 0x000fea0003800200 */
.L_x_5844:
[----:B-1----:R-:W-:Y:S01]  /*45a0*/  VIADD R13, R3, 0x100 ;  /* 0x00000100030d7836 */ /* 0x002fe20000000000 */
        /* <DEDUP_REMOVED lines=31> */
[C-C-:B0-----:R-:W-:Y:S01]  /*47a0*/  SHF.L.U64.HI R34, R16.reuse, 0x3, R17.reuse ;  /* 0x0000000310227819 */ /* 0x141fe20000010211 */
[----:B------:R-:W-:Y:S01]  /*47b0*/  IMAD.U32 R18, RZ, RZ, UR6 ;  /* 0x00000006ff127e24 */ /* 0x000fe2000f8e00ff */
[C---:B------:R-:W-:Y:S01]  /*47c0*/  SHF.L.U64.HI R36, R16.reuse, 0x6, R17 ;  /* 0x0000000610247819 */ /* 0x040fe20000010211 */
[----:B------:R-:W-:Y:S01]  /*47d0*/  IMAD.SHL.U32 R17, R16, 0x8, RZ ;  /* 0x0000000810117824 */ /* 0x000fe200078e00ff */
[----:B------:R-:W-:Y:S01]  /*47e0*/  LEA.HI.X R33, R12, UR13, R15, 0x3, P0 ;  /* 0x0000000d0c217c11 */ /* 0x000fe200080f1c0f */
[----:B------:R-:W-:Y:S01]  /*47f0*/  IMAD.U32 R19, RZ, RZ, UR7 ;  /* 0x00000007ff137e24 */ /* 0x000fe2000f8e00ff */
[----:B------:R-:W-:Y:S01]  /*4800*/  UMOV UR6, UR4 ;  /* 0x0000000400067c82 */ /* 0x000fe20008000000 */
[----:B------:R-:W-:-:S05]  /*4810*/  UMOV UR7, UR5 ;  /* 0x0000000500077c82 */ /* 0x000fca0008000000 */
.L_x_5859:
[----:B------:R-:W-:Y:S01]  /*4820*/  IADD3 R24, P0, PT, R32, R17, RZ ;  /* 0x0000001120187210 */ /* 0x000fe20007f1e0ff */
[----:B------:R-:W2:Y:S04]  /*4830*/  LDG.E.64 R20, desc[UR8][R32.64] ;  /* 0x0000000820147981 */ /* 0x000ea8000c1e1b00 */
[----:B------:R-:W2:Y:S01]  /*4840*/  LDG.E.64 R22, desc[UR8][R18.64+-0x20] ;  /* 0xffffe00812167981 */ /* 0x000ea2000c1e1b00 */
[----:B------:R-:W-:-:S03]  /*4850*/  IMAD.X R25, R33, 0x1, R34, P0 ;  /* 0x0000000121197824 */ /* 0x000fc600000e0622 */
[----:B------:R-:W3:Y:S04]  /*4860*/  LDG.E.64 R28, desc[UR8][R18.64+-0x18] ;  /* 0xffffe808121c7981 */ /* 0x000ee8000c1e1b00 */
[----:B------:R-:W3:Y:S01]  /*4870*/  LDG.E.64 R26, desc[UR8][R24.64] ;  /* 0x00000008181a7981 */ /* 0x000ee2000c1e1b00 */
[----:B--2---:R-:W-:Y:S02]  /*4880*/  IMAD R21, R21, R22, RZ ;  /* 0x0000001615157224 */ /* 0x004fe400078e02ff */
[----:B------:R-:W-:-:S04]  /*4890*/  IMAD.WIDE.U32 R30, R22, R20, R30 ;  /* 0x00000014161e7225 */ /* 0x000fc800078e001e */
[----:B------:R-:W-:Y:S01]  /*48a0*/  IMAD R21, R23, R20, R21 ;  /* 0x0000001417157224 */ /* 0x000fe200078e0215 */
[-C--:B------:R-:W-:Y:S01]  /*48b0*/  IADD3 R20, P0, PT, R24, R17.reuse, RZ ;  /* 0x0000001118147210 */ /* 0x080fe20007f1e0ff */
[----:B---3--:R-:W-:Y:S02]  /*48c0*/  IMAD R23, R27, R28, RZ ;  /* 0x0000001c1b177224 */ /* 0x008fe400078e02ff */
[----:B------:R-:W-:Y:S02]  /*48d0*/  IMAD.IADD R31, R31, 0x1, R21 ;  /* 0x000000011f1f7824 */ /* 0x000fe400078e0215 */
[----:B------:R-:W-:Y:S01]  /*48e0*/  IMAD.X R21, R25, 0x1, R34, P0 ;  /* 0x0000000119157824 */ /* 0x000fe200000e0622 */
[----:B------:R-:W-:Y:S01]  /*48f0*/  IADD3 R24, P0, PT, R20, R17, RZ ;  /* 0x0000001114187210 */ /* 0x000fe20007f1e0ff */
[-C--:B------:R-:W-:Y:S02]  /*4900*/  IMAD R25, R29, R26.reuse, R23 ;  /* 0x0000001a1d197224 */ /* 0x080fe400078e0217 */
[----:B------:R-:W-:Y:S01]  /*4910*/  IMAD.WIDE.U32 R26, R28, R26, R30 ;  /* 0x0000001a1c1a7225 */ /* 0x000fe200078e001e */
[----:B------:R-:W2:Y:S03]  /*4920*/  LDG.E.64 R22, desc[UR8][R20.64] ;  /* 0x0000000814167981 */ /* 0x000ea6000c1e1b00 */
[----:B------:R-:W-:Y:S01]  /*4930*/  IMAD.IADD R27, R27, 0x1, R25 ;  /* 0x000000011b1b7824 */ /* 0x000fe200078e0219 */
[----:B------:R-:W2:Y:S01]  /*4940*/  LDG.E.64 R28, desc[UR8][R18.64+-0x10] ;  /* 0xfffff008121c7981 */ /* 0x000ea2000c1e1b00 */
[----:B------:R-:W-:-:S05]  /*4950*/  IMAD.X R25, R21, 0x1, R34, P0 ;  /* 0x0000000115197824 */ /* 0x000fca00000e0622 */
        /* <DEDUP_REMOVED lines=24> */
[----:B------:R-:W-:Y:S02]  /*4ae0*/  IMAD.X R25, R29, 0x1, R34, P0 ;  /* 0x000000011d197824 */ /* 0x000fe400000e0622 */
[-C--:B------:R-:W-:Y:S02]  /*4af0*/  IMAD R27, R23, R30.reuse, R27 ;  /* 0x0000001e171b7224 */ /* 0x080fe400078e021b */
[----:B------:R-:W-:Y:S01]  /*4b00*/  IMAD.WIDE.U32 R22, R22, R30, R20 ;  /* 0x0000001e16167225 */ /* 0x000fe200078e0014 */
[----:B------:R-:W-:Y:S01]  /*4b10*/  IADD3 R20, P0, PT, R24, R17, RZ ;  /* 0x0000001118147210 */ /* 0x000fe20007f1e0ff */
[----:B------:R-:W2:Y:S04]  /*4b20*/  LDG.E.64 R30, desc[UR8][R18.64+0x10] ;  /* 0x00001008121e7981 */ /* 0x000ea8000c1e1b00 */
[----:B------:R-:W2:Y:S01]  /*4b30*/  LDG.E.64 R28, desc[UR8][R24.64] ;  /* 0x00000008181c7981 */ /* 0x000ea2000c1e1b00 */
[----:B------:R-:W-:-:S06]  /*4b40*/  IMAD.X R21, R25, 0x1, R34, P0 ;  /* 0x0000000119157824 */ /* 0x000fcc00000e0622 */
[----:B------:R-:W3:Y:S04]  /*4b50*/  LDG.E.64 R20, desc[UR8][R20.64] ;  /* 0x0000000814147981 */ /* 0x000ee8000c1e1b00 */
[----:B------:R0:W3:Y:S01]  /*4b60*/  LDG.E.64 R24, desc[UR8][R18.64+0x18] ;  /* 0x0000180812187981 */ /* 0x0000e2000c1e1b00 */
[----:B------:R-:W-:Y:S01]  /*4b70*/  UIADD3 UR6, UP1, UPT, UR6, -0x8, URZ ;  /* 0xfffffff806067890 */ /* 0x000fe2000ff3e0ff */
[----:B------:R-:W-:-:S03]  /*4b80*/  IMAD.IADD R23, R23, 0x1, R27 ;  /* 0x0000000117177824 */ /* 0x000fc600078e021b */
        /* <DEDUP_REMOVED lines=11> */
[----:B---3--:R-:W-:Y:S02]  /*4c40*/  IMAD R29, R21, R24, RZ ;  /* 0x00000018151d7224 */ /* 0x008fe400078e02ff */
[----:B------:R-:W-:-:S04]  /*4c50*/  IMAD.WIDE.U32 R30, R24, R20, R22 ;  /* 0x00000014181e7225 */ /* 0x000fc800078e0016 */
[----:B------:R-:W-:-:S04]  /*4c60*/  IMAD R29, R25, R20, R29 ;  /* 0x00000014191d7224 */ /* 0x000fc800078e021d */
[----:B------:R-:W-:Y:S01]  /*4c70*/  IMAD.IADD R31, R31, 0x1, R29 ;  /* 0x000000011f1f7824 */ /* 0x000fe200078e021d */
[----:B------:R-:W-:Y:S06]  /*4c80*/  BRA.U UP1, `(.L_x_5859) ;  /* 0xfffffff901e47547 */ /* 0x000fec000b83ffff */
.L_x_5858:
[----:B------:R-:W-:Y:S05]  /*4c90*/  BRA.U !UP0, `(.L_x_5857) ;  /* 0x0000000508c87547 */ /* 0x000fea000b800000 */
[----:B------:R-:W1:Y:S01]  /*4ca0*/  LDC.64 R18, c[0x0][0x3b0] ;  /* 0x0000ec00ff127b82 */ /* 0x000e620000000a00 */
[----:B------:R-:W-:Y:S02]  /*4cb0*/  UISETP.GE.U32.AND UP1, UPT, UR14, 0x4, UPT ;  /* 0x000000040e00788c */ /* 0x000fe4000bf26070 */
[----:B------:R-:W-:Y:S02]  /*4cc0*/  ULOP3.LUT UR11, UR10, 0x3, URZ, 0xc0, !UPT ;  /* 0x000000030a0b7892 */ /* 0x000fe4000f8ec0ff */
[----:B------:R-:W-:Y:S02]  /*4cd0*/  UISETP.GE.U32.AND.EX UP1, UPT, URZ, URZ, UPT, UP1 ;  /* 0x000000ffff00728c */ /* 0x000fe4000bf26110 */
[----:B------:R-:W-:-:S04]  /*4ce0*/  UISETP.NE.U32.AND UP0, UPT, UR11, URZ, UPT ;  /* 0x000000ff0b00728c */ /* 0x000fc8000bf05070 */
[----:B------:R-:W-:-:S03]  /*4cf0*/  UISETP.NE.AND.EX UP0, UPT, URZ, URZ, UPT, UP0 ;  /* 0x000000ffff00728c */ /* 0x000fc6000bf05300 */
[----:B------:R-:W-:Y:S08]  /*4d00*/  BRA.U !UP1, `(.L_x_5860) ;  /* 0x0000000109c07547 */ /* 0x000ff0000b800000 */
[----:B------:R-:W2:Y:S01]  /*4d10*/  LDCU.64 UR6, c[0x0][0x3a8] ;  /* 0x00007500ff0677ac */ /* 0x000ea20008000a00 */
[C---:B-1----:R-:W-:Y:S02]  /*4d20*/  IMAD R20, R18.reuse, UR5, RZ ;  /* 0x0000000512147c24 */ /* 0x042fe4000f8e02ff */
[----:B------:R-:W-:Y:S01]  /*4d30*/  IMAD.MOV.U32 R14, RZ, RZ, R12 ;  /* 0x000000ffff0e7224 */ /* 0x000fe200078e000c */
[----:B------:R-:W1:Y:S01]  /*4d40*/  LDCU.64 UR12, c[0x0][0x398] ;  /* 0x00007300ff0c77ac */ /* 0x000e620008000a00 */
[----:B------:R-:W-:Y:S02]  /*4d50*/  IMAD R21, R19, UR4, R20 ;  /* 0x0000000413157c24 */ /* 0x000fe4000f8e0214 */
[----:B0-----:R-:W-:-:S04]  /*4d60*/  IMAD.WIDE.U32 R16, R18, UR4, R14 ;  /* 0x0000000412107c25 */ /* 0x001fc8000f8e000e */
[----:B------:R-:W-:Y:S01]  /*4d70*/  IMAD.IADD R17, R17, 0x1, R21 ;  /* 0x0000000111117824 */ /* 0x000fe200078e0215 */
[----:B--2---:R-:W-:-:S04]  /*4d80*/  ULEA UR6, UP1, UR4, UR6, 0x3 ;  /* 0x0000000604067291 */ /* 0x004fc8000f8218ff */
[----:B------:R-:W-:Y:S01]  /*4d90*/  ULEA.HI.X UR7, UR4, UR7, UR5, 0x3, UP1 ;  /* 0x0000000704077291 */ /* 0x000fe200088f1c05 */
[----:B-1----:R-:W-:Y:S01]  /*4da0*/  LEA R32, P0, R16, UR12, 0x3 ;  /* 0x0000000c10207c11 */ /* 0x002fe2000f8018ff */
[----:B------:R-:W-:-:S03]  /*4db0*/  IMAD.U32 R20, RZ, RZ, UR6 ;  /* 0x00000006ff147e24 */ /* 0x000fc6000f8e00ff */
[----:B------:R-:W-:Y:S01]  /*4dc0*/  LEA.HI.X R33, R16, UR13, R17, 0x3, P0 ;  /* 0x0000000d10217c11 */ /* 0x000fe200080f1c11 */
[----:B------:R-:W-:-:S04]  /*4dd0*/  IMAD.U32 R21, RZ, RZ, UR7 ;  /* 0x00000007ff157e24 */ /* 0x000fc8000f8e00ff */
[----:B------:R-:W2:Y:S04]  /*4de0*/  LDG.E.64 R24, desc[UR8][R32.64] ;  /* 0x0000000820187981 */ /* 0x000ea8000c1e1b00 */
[----:B------:R-:W2:Y:S01]  /*4df0*/  LDG.E.64 R26, desc[UR8][R20.64] ;  /* 0x00000008141a7981 */ /* 0x000ea2000c1e1b00 */
[----:B------:R-:W-:-:S03]  /*4e00*/  IMAD.WIDE.U32 R16, R18, 0x8, RZ ;  /* 0x0000000812107825 */ /* 0x000fc600078e00ff */
[----:B------:R-:W3:Y:S01]  /*4e10*/  LDG.E.64 R36, desc[UR8][R20.64+0x10] ;  /* 0x0000100814247981 */ /* 0x000ee2000c1e1b00 */
[----:B------:R-:W-:Y:S01]  /*4e20*/  IMAD.SHL.U32 R23, R19, 0x8, RZ ;  /* 0x0000000813177824 */ /* 0x000fe200078e00ff */
[----:B------:R-:W-:-:S03]  /*4e30*/  IADD3 R22, P0, PT, R32, R16, RZ ;  /* 0x0000001020167210 */ /* 0x000fc60007f1e0ff */
[----:B------:R-:W-:-:S04]  /*4e40*/  IMAD.IADD R17, R17, 0x1, R23 ;  /* 0x0000000111117824 */ /* 0x000fc800078e0217 */
[----:B------:R-:W-:Y:S02]  /*4e50*/  IMAD.X R23, R33, 0x1, R17, P0 ;  /* 0x0000000121177824 */ /* 0x000fe400000e0611 */
[----:B--2---:R-:W-:Y:S02]  /*4e60*/  IMAD R35, R25, R26, RZ ;  /* 0x0000001a19237224 */ /* 0x004fe400078e02ff */
[----:B------:R-:W-:Y:S01]  /*4e70*/  IMAD.WIDE.U32 R28, R26, R24, R30 ;  /* 0x000000181a1c7225 */ /* 0x000fe200078e001e */
[----:B------:R-:W-:-:S03]  /*4e80*/  IADD3 R30, P0, PT, R22, R16, RZ ;  /* 0x00000010161e7210 */ /* 0x000fc60007f1e0ff */
[----:B------:R-:W-:Y:S02]  /*4e90*/  IMAD R35, R27, R24, R35 ;  /* 0x000000181b237224 */ /* 0x000fe400078e0223 */
[----:B------:R-:W2:Y:S04]  /*4ea0*/  LDG.E.64 R26, desc[UR8][R20.64+0x8] ;  /* 0x00000808141a7981 */ /* 0x000ea8000c1e1b00 */
[----:B------:R-:W2:Y:S01]  /*4eb0*/  LDG.E.64 R24, desc[UR8][R22.64] ;  /* 0x0000000816187981 */ /* 0x000ea2000c1e1b00 */
[----:B------:R-:W-:Y:S01]  /*4ec0*/  IMAD.X R31, R23, 0x1, R17, P0 ;  /* 0x00000001171f7824 */ /* 0x000fe200000e0611 */
[----:B------:R-:W-:-:S04]  /*4ed0*/  IADD3 R16, P0, PT, R30, R16, RZ ;  /* 0x000000101e107210 */ /* 0x000fc80007f1e0ff */
[----:B------:R-:W3:Y:S01]  /*4ee0*/  LDG.E.64 R32, desc[UR8][R30.64] ;  /* 0x000000081e207981 */ /* 0x000ee2000c1e1b00 */
[----:B------:R-:W-:-:S03]  /*4ef0*/  IMAD.X R17, R31, 0x1, R17, P0 ;  /* 0x000000011f117824 */ /* 0x000fc600000e0611 */
[----:B------:R-:W4:Y:S04]  /*4f00*/  LDG.E.64 R22, desc[UR8][R20.64+0x18] ;  /* 0x0000180814167981 */ /* 0x000f28000c1e1b00 */
[----:B------:R-:W4:Y:S01]  /*4f10*/  LDG.E.64 R16, desc[UR8][R16.64] ;  /* 0x0000000810107981 */ /* 0x000f22000c1e1b00 */
[----:B------:R-:W-:Y:S01]  /*4f20*/  IMAD.IADD R29, R29, 0x1, R35 ;  /* 0x000000011d1d7824 */ /* 0x000fe200078e0223 */
[----:B------:R-:W-:-:S04]  /*4f30*/  UIADD3 UR4, UP1, UPT, UR4, 0x4, URZ ;  /* 0x0000000404047890 */ /* 0x000fc8000ff3e0ff */
[----:B------:R-:W-:Y:S01]  /*4f40*/  UIADD3.X UR5, UPT, UPT, URZ, UR5, URZ, UP1, !UPT ;  /* 0x00000005ff057290 */ /* 0x000fe20008ffe4ff */
[----:B--2---:R-:W-:-:S04]  /*4f50*/  IMAD R25, R25, R26, RZ ;  /* 0x0000001a19197224 */ /* 0x004fc800078e02ff */
[-C--:B------:R-:W-:Y:S02]  /*4f60*/  IMAD R27, R27, R24.reuse, R25 ;  /* 0x000000181b1b7224 */ /* 0x080fe400078e0219 */
[----:B------:R-:W-:-:S04]  /*4f70*/  IMAD.WIDE.U32 R24, R26, R24, R28 ;  /* 0x000000181a187225 */ /* 0x000fc800078e001c */
[----:B------:R-:W-:Y:S02]  /*4f80*/  IMAD.IADD R25, R25, 0x1, R27 ;  /* 0x0000000119197824 */ /* 0x000fe400078e021b */
        /* <DEDUP_REMOVED lines=8> */
.L_x_5860:
        /* <DEDUP_REMOVED lines=9> */
[----:B------:R-:W2:Y:S01]  /*50a0*/  LDCU.64 UR6, c[0x0][0x3a8] ;  /* 0x00007500ff0677ac */ /* 0x000ea20008000a00 */
[C---:B01----:R-:W-:Y:S02]  /*50b0*/  IMAD R16, R18.reuse, UR5, RZ ;  /* 0x0000000512107c24 */ /* 0x043fe4000f8e02ff */
[----:B------:R-:W-:Y:S01]  /*50c0*/  IMAD.MOV.U32 R22, RZ, RZ, R12 ;  /* 0x000000ffff167224 */ /* 0x000fe200078e000c */
[----:B------:R-:W0:Y:S01]  /*50d0*/  LDCU.64 UR12, c[0x0][0x398] ;  /* 0x00007300ff0c77ac */ /* 0x000e220008000a00 */
[----:B------:R-:W-:Y:S02]  /*50e0*/  IMAD.MOV.U32 R23, RZ, RZ, R15 ;  /* 0x000000ffff177224 */ /* 0x000fe400078e000f */
[----:B------:R-:W-:Y:S02]  /*50f0*/  IMAD R17, R19, UR4, R16 ;  /* 0x0000000413117c24 */ /* 0x000fe4000f8e0210 */
[----:B------:R-:W-:-:S04]  /*5100*/  IMAD.WIDE.U32 R22, R18, UR4, R22 ;  /* 0x0000000412167c25 */ /* 0x000fc8000f8e0016 */
[----:B------:R-:W-:Y:S01]  /*5110*/  IMAD.IADD R21, R23, 0x1, R17 ;  /* 0x0000000117157824 */ /* 0x000fe200078e0211 */
[----:B--2---:R-:W-:-:S04]  /*5120*/  ULEA UR6, UP1, UR4, UR6, 0x3 ;  /* 0x0000000604067291 */ /* 0x004fc8000f8218ff */
        /* <DEDUP_REMOVED lines=21> */
.L_x_5861:
[----:B------:R-:W-:Y:S05]  /*5280*/  BRA.U UP0, `(.L_x_5857) ;  /* 0x00000001004c7547 */ /* 0x000fea000b800000 */
[----:B------:R-:W2:Y:S01]  /*5290*/  LDCU.64 UR6, c[0x0][0x3a8] ;  /* 0x00007500ff0677ac */ /* 0x000ea20008000a00 */
[C---:B01----:R-:W-:Y:S02]  /*52a0*/  IMAD R16, R18.reuse, UR5, RZ ;  /* 0x0000000512107c24 */ /* 0x043fe4000f8e02ff */
[----:B------:R-:W-:Y:S01]  /*52b0*/  IMAD.MOV.U32 R14, RZ, RZ, R12 ;  /* 0x000000ffff0e7224 */ /* 0x000fe200078e000c */
[----:B------:R-:W0:Y:S01]  /*52c0*/  LDCU.64 UR12, c[0x0][0x398] ;  /* 0x00007300ff0c77ac */ /* 0x000e220008000a00 */
        /* <DEDUP_REMOVED lines=8> */
[----:B------:R-:W-:-:S04]  /*5350*/  IMAD.U32 R13, RZ, RZ, UR4 ;  /* 0x00000004ff0d7e24 */ /* 0x000fc8000f8e00ff */
[----:B------:R-:W2:Y:S04]  /*5360*/  LDG.E.64 R14, desc[UR8][R16.64] ;  /* 0x00000008100e7981 */ /* 0x000ea8000c1e1b00 */
[----:B------:R-:W2:Y:S02]  /*5370*/  LDG.E.64 R12, desc[UR8][R12.64] ;  /* 0x000000080c0c7981 */ /* 0x000ea4000c1e1b00 */
[----:B--2---:R-:W-:Y:S02]  /*5380*/  IMAD R15, R15, R12, RZ ;  /* 0x0000000c0f0f7224 */ /* 0x004fe400078e02ff */
[----:B------:R-:W-:-:S04]  /*5390*/  IMAD.WIDE.U32 R30, R12, R14, R30 ;  /* 0x0000000e0c1e7225 */ /* 0x000fc800078e001e */
[----:B------:R-:W-:-:S04]  /*53a0*/  IMAD R15, R13, R14, R15 ;  /* 0x0000000e0d0f7224 */ /* 0x000fc800078e020f */
[----:B------:R-:W-:-:S07]  /*53b0*/  IMAD.IADD R31, R31, 0x1, R15 ;  /* 0x000000011f1f7824 */ /* 0x000fce00078e020f */
.L_x_5857:
[----:B------:R-:W2:Y:S08]  /*53c0*/  LDC.64 R12, c[0x0][0x3c0] ;  /* 0x0000f000ff0c7b82 */ /* 0x000eb00000000a00 */
[----:B-1----:R-:W0:Y:S08]  /*53d0*/  LDC R18, c[0x0][0x3b8] ;  /* 0x0000ee00ff127b82 */ /* 0x002e300000000800 */
[----:B------:R-:W1:Y:S01]  /*53e0*/  LDC R19, c[0x0][0x3bc] ;  /* 0x0000ef00ff137b82 */ /* 0x000e620000000800 */
[----:B--2---:R-:W-:-:S04]  /*53f0*/  ISETP.GE.U32.AND P0, PT, R12, 0x1, PT ;  /* 0x000000010c00780c */ /* 0x004fc80003f06070 */
[----:B------:R-:W-:Y:S01]  /*5400*/  ISETP.GE.AND.EX P0, PT, R13, RZ, PT, P0 ;  /* 0x000000ff0d00720c */ /* 0x000fe20003f06300 */
[----:B0-----:R-:W-:Y:S02]  /*5410*/  IMAD.MOV.U32 R17, RZ, RZ, R18 ;  /* 0x000000ffff117224 */ /* 0x001fe400078e0012 */
        /* <DEDUP_REMOVED lines=10> */
.L_x_5863:
[--C-:B------:R-:W-:Y:S02]  /*54c0*/  SHF.R.U64 R27, R22, 0x1, R23.reuse ;  /* 0x00000001161b7819 */ /* 0x100fe40000001217 */
[----:B------:R-:W-:-:S03]  /*54d0*/  SHF.R.U32.HI R28, RZ, 0x1, R23 ;  /* 0x00000001ff1c7819 */ /* 0x000fc60000011617 */
[C---:B------:R-:W-:Y:S01]  /*54e0*/  IMAD.SHL.U32 R24, R27.reuse, 0x8, RZ ;  /* 0x000000081b187824 */ /* 0x040fe200078e00ff */
[----:B------:R-:W-:-:S04]  /*54f0*/  SHF.L.U64.HI R26, R27, 0x3, R28 ;  /* 0x000000031b1a7819 */ /* 0x000fc8000001021c */
[----:B------:R-:W-:-:S05]  /*5500*/  IADD3 R12, P1, PT, R20, R24, RZ ;  /* 0x00000018140c7210 */ /* 0x000fca0007f3e0ff */
[----:B------:R-:W-:-:S05]  /*5510*/  IMAD.X R13, R21, 0x1, R26, P1 ;  /* 0x00000001150d7824 */ /* 0x000fca00008e061a */
[----:B------:R0:W2:Y:S01]  /*5520*/  LDG.E.64 R14, desc[UR8][R12.64] ;  /* 0x000000080c0e7981 */ /* 0x0000a2000c1e1b00 */
[----:B------:R-:W-:-:S04]  /*5530*/  LOP3.LUT R25, RZ, R27, RZ, 0x33, !PT ;  /* 0x0000001bff197212 */ /* 0x000fc800078e33ff */
[----:B------:R-:W-:Y:S02]  /*5540*/  IADD3 R22, P2, PT, R22, R25, RZ ;  /* 0x0000001916167210 */ /* 0x000fe40007f5e0ff */
[----:B------:R-:W-:-:S05]  /*5550*/  IADD3 R25, P3, PT, R12, 0x8, RZ ;  /* 0x000000080c197810 */ /* 0x000fca0007f7e0ff */
[----:B0-----:R-:W-:Y:S01]  /*5560*/  IMAD.X R12, RZ, RZ, R13, P3 ;  /* 0x000000ffff0c7224 */ /* 0x001fe200018e060d */
        /* <DEDUP_REMOVED lines=16> */
.L_x_5862:
[----:B------:R-:W-:Y:S05]  /*5670*/  @!P0 BRA `(.L_x_5864) ;  /* 0x0000000000848947 */ /* 0x000fea0003800000 */
[----:B------:R-:W0:Y:S01]  /*5680*/  LDCU.64 UR4, c[0x0][0x3c0] ;  /* 0x00007800ff0477ac */ /* 0x000e220008000a00 */
[----:B------:R-:W-:Y:S01]  /*5690*/  BSSY.RECONVERGENT B2, `(.L_x_5864) ;  /* 0x000001f000027945 */ /* 0x000fe20003800200 */
[----:B------:R-:W-:Y:S02]  /*56a0*/  IMAD.MOV.U32 R20, RZ, RZ, R18 ;  /* 0x000000ffff147224 */ /* 0x000fe400078e0012 */
[----:B------:R-:W-:Y:S02]  /*56b0*/  IMAD.MOV.U32 R28, RZ, RZ, R19 ;  /* 0x000000ffff1c7224 */ /* 0x000fe400078e0013 */
[----:B0-----:R-:W-:Y:S02]  /*56c0*/  IMAD.U32 R22, RZ, RZ, UR4 ;  /* 0x00000004ff167e24 */ /* 0x001fe4000f8e00ff */
[----:B------:R-:W-:-:S07]  /*56d0*/  IMAD.U32 R21, RZ, RZ, UR5 ;  /* 0x00000005ff157e24 */ /* 0x000fce000f8e00ff */
.L_x_5865:
        /* <DEDUP_REMOVED lines=13> */
[----:B------:R-:W-:Y:S02]  /*57b0*/  ISETP.GE.AND.EX P0, PT, R31, R15, PT, P0 ;  /* 0x0000000f1f00720c */ /* 0x000fe40003f06300 */
[----:B------:R-:W-:Y:S01]  /*57c0*/  IADD3 R15, P3, P4, R18, 0x8, R25 ;  /* 0x00000008120f7810 */ /* 0x000fe20007c7e019 */
[----:B------:R-:W-:Y:S01]  /*57d0*/  IMAD.X R21, R21, 0x1, R14, P1 ;  /* 0x0000000115157824 */ /* 0x000fe200008e060e */
[----:B------:R-:W-:Y:S02]  /*57e0*/  SEL R22, R27, R22, !P0 ;  /* 0x000000161b167207 */ /* 0x000fe40004000000 */
[----:B------:R-:W-:-:S02]  /*57f0*/  IADD3.X R12, PT, PT, R19, RZ, R24, P3, P4 ;  /* 0x000000ff130c7210 */ /* 0x000fc40001fe8418 */
[----:B------:R-:W-:Y:S02]  /*5800*/  SEL R21, R26, R21, !P0 ;  /* 0x000000151a157207 */ /* 0x000fe40004000000 */
[----:B------:R-:W-:Y:S02]  /*5810*/  ISETP.GT.U32.AND P1, PT, R22, RZ, PT ;  /* 0x000000ff1600720c */ /* 0x000fe40003f24070 */
[----:B------:R-:W-:Y:S02]  /*5820*/  SEL R18, R18, R15, !P0 ;  /* 0x0000000f12127207 */ /* 0x000fe40004000000 */
[----:B------:R-:W-:Y:S02]  /*5830*/  ISETP.GT.AND.EX P1, PT, R21, RZ, PT, P1 ;  /* 0x000000ff1500720c */ /* 0x000fe40003f24310 */
[----:B------:R-:W-:Y:S02]  /*5840*/  SEL R19, R19, R12, !P0 ;  /* 0x0000000c13137207 */ /* 0x000fe40004000000 */
[----:B------:R-:W-:-:S02]  /*5850*/  SEL R20, R20, R23, !P0 ;  /* 0x0000001714147207 */ /* 0x000fc40004000000 */
[----:B------:R-:W-:-:S07]  /*5860*/  SEL R28, R28, R13, !P0 ;  /* 0x0000000d1c1c7207 */ /* 0x000fce0004000000 */
[----:B------:R-:W-:Y:S05]  /*5870*/  @P1 BRA `(.L_x_5865) ;  /* 0xfffffffc00981947 */ /* 0x000fea000383ffff */
[----:B------:R-:W-:Y:S05]  /*5880*/  BSYNC.RECONVERGENT B2 ;  /* 0x0000000000027941 */ /* 0x000fea0003800200 */
.L_x_5864:
[----:B------:R-:W0:Y:S01]  /*5890*/  LDCU.64 UR6, c[0x0][0x3b8] ;  /* 0x00007700ff0677ac */ /* 0x000e220008000a00 */
[----:B------:R-:W-:Y:S01]  /*58a0*/  IADD3 R18, P0, PT, -R17, R18, RZ ;  /* 0x0000001211127210 */ /* 0x000fe20007f1e1ff */
[C---:B------:R-:W-:Y:S01]  /*58b0*/  IMAD.SHL.U32 R15, R10.reuse, 0x8, RZ ;  /* 0x000000080a0f7824 */ /* 0x040fe200078e00ff */
[----:B------:R-:W1:Y:S03]  /*58c0*/  LDCU.64 UR4, c[0x0][0x3c8] ;  /* 0x00007900ff0477ac */ /* 0x000e660008000a00 */
[----:B------:R-:W-:Y:S01]  /*58d0*/  IMAD.X R19, R19, 0x1, ~R16, P0 ;  /* 0x0000000113137824 */ /* 0x000fe200000e0e10 */
[----:B------:R-:W2:Y:S01]  /*58e0*/  LDCU.64 UR12, c[0x0][0x3d0] ;  /* 0x00007a00ff0c77ac */ /* 0x000ea20008000a00 */
[----:B0-----:R-:W-:Y:S02]  /*58f0*/  IADD3 R12, P1, PT, R17, -UR6, RZ ;  /* 0x80000006110c7c10 */ /* 0x001fe4000ff3e0ff */
[----:B------:R-:W-:-:S02]  /*5900*/  SHF.L.U64.HI R17, R10, 0x3, R11 ;  /* 0x000000030a117819 */ /* 0x000fc4000001020b */
        /* <DEDUP_REMOVED lines=11> */
.L_x_5856:
[----:B------:R-:W-:Y:S05]  /*59c0*/  BSYNC.RECONVERGENT B1 ;  /* 0x0000000000017941 */ /* 0x000fea0003800200 */
.L_x_5855:
[----:B-1----:R-:W-:-:S05]  /*59d0*/  VIADD R11, R3, 0x180 ;  /* 0x00000180030b7836 */ /* 0x002fca0000000000 */
        /* <DEDUP_REMOVED lines=10> */
[----:B------:R-:W1:Y:S01]  /*5a80*/  LDC.64 R10, c[0x0][0x3b0] ;  /* 0x0000ec00ff0a7b82 */ /* 0x000e620000000a00 */
        /* <DEDUP_REMOVED lines=11> */
[----:B------:R-:W2:Y:S01]  /*5b40*/  LDCU.64 UR4, c[0x0][0x3a8] ;  /* 0x00007500ff0477ac */ /* 0x000ea20008000a00 */
[C---:B-1----:R-:W-:Y:S01]  /*5b50*/  IMAD.WIDE.U32 R18, R10.reuse, 0x8, RZ ;  /* 0x000000080a127825 */ /* 0x042fe200078e00ff */
[----:B------:R-:W-:Y:S02]  /*5b60*/  SHF.L.U64.HI R34, R10, 0x6, R11 ;  /* 0x000000060a227819 */ /* 0x000fe4000001020b */
[----:B------:R-:W-:Y:S01]  /*5b70*/  CS2R R28, SRZ ;  /* 0x00000000001c7805 */ /* 0x000fe2000001ff00 */
[----:B------:R-:W1:Y:S01]  /*5b80*/  LDCU.64 UR12, c[0x0][0x398] ;  /* 0x00007300ff0c77ac */ /* 0x000e620008000a00 */
[----:B------:R-:W-:-:S04]  /*5b90*/  IMAD.SHL.U32 R35, R11, 0x8, RZ ;  /* 0x000000080b237824 */ /* 0x000fc800078e00ff */
[----:B------:R-:W-:Y:S01]  /*5ba0*/  IMAD.IADD R35, R19, 0x1, R35 ;  /* 0x0000000113237824 */ /* 0x000fe200078e0223 */
[----:B--2---:R-:W-:Y:S02]  /*5bb0*/  UIADD3 UR6, UP1, UPT, UR4, 0x20, URZ ;  /* 0x0000002004067890 */ /* 0x004fe4000ff3e0ff */
[----:B------:R-:W-:Y:S02]  /*5bc0*/  ULOP3.LUT UR4, UR10, 0xfffffff8, URZ, 0xc0, !UPT ;  /* 0xfffffff80a047892 */ /* 0x000fe4000f8ec0ff */
[----:B------:R-:W-:Y:S01]  /*5bd0*/  UIADD3.X UR7, UPT, UPT, URZ, UR5, URZ, UP1, !UPT ;  /* 0x00000005ff077290 */ /* 0x000fe20008ffe4ff */
[C---:B-1----:R-:W-:Y:S01]  /*5be0*/  LEA R32, P0, R12.reuse, UR12, 0x3 ;  /* 0x0000000c0c207c11 */ /* 0x042fe2000f8018ff */
[----:B------:R-:W-:Y:S01]  /*5bf0*/  ULOP3.LUT UR5, UR11, 0x7fffffff, URZ, 0xc0, !UPT ;  /* 0x7fffffff0b057892 */ /* 0x000fe2000f8ec0ff */
[----:B0-----:R-:W-:Y:S02]  /*5c00*/  IMAD.U32 R16, RZ, RZ, UR6 ;  /* 0x00000006ff107e24 */ /* 0x001fe4000f8e00ff */
[----:B------:R-:W-:Y:S01]  /*5c10*/  LEA.HI.X R33, R12, UR13, R15, 0x3, P0 ;  /* 0x0000000d0c217c11 */ /* 0x000fe200080f1c0f */
[----:B------:R-:W-:Y:S01]  /*5c20*/  IMAD.U32 R17, RZ, RZ, UR7 ;  /* 0x00000007ff117e24 */ /* 0x000fe2000f8e00ff */
[----:B------:R-:W-:-:S02]  /*5c30*/  UMOV UR6, UR4 ;  /* 0x0000000400067c82 */ /* 0x000fc40008000000 */
[----:B------:R-:W-:-:S05]  /*5c40*/  UMOV UR7, UR5 ;  /* 0x0000000500077c82 */ /* 0x000fca0008000000 */
.L_x_5868:
[----:B------:R-:W-:Y:S01]  /*5c50*/  IADD3 R22, P0, PT, R32, R18, RZ ;  /* 0x0000001220167210 */ /* 0x000fe20007f1e0ff */
[----:B------:R-:W2:Y:S04]  /*5c60*/  LDG.E.64 R20, desc[UR8][R32.64] ;  /* 0x0000000820147981 */ /* 0x000ea8000c1e1b00 */
[----:B------:R-:W2:Y:S01]  /*5c70*/  LDG.E.64 R30, desc[UR8][R16.64+-0x20] ;  /* 0xffffe008101e7981 */ /* 0x000ea2000c1e1b00 */
[----:B------:R-:W-:-:S03]  /*5c80*/  IMAD.X R23, R33, 0x1, R35, P0 ;  /* 0x0000000121177824 */ /* 0x000fc600000e0623 */
[----:B------:R-:W3:Y:S04]  /*5c90*/  LDG.E.64 R26, desc[UR8][R16.64+-0x18] ;  /* 0xffffe808101a7981 */ /* 0x000ee8000c1e1b00 */
[----:B------:R-:W3:Y:S04]  /*5ca0*/  LDG.E.64 R24, desc[UR8][R22.64] ;  /* 0x0000000816187981 */ /* 0x000ee8000c1e1b00 */
[----:B------:R-:W4:Y:S01]  /*5cb0*/  LDG.E.64 R36, desc[UR8][R16.64+-0x8] ;  /* 0xfffff80810247981 */ /* 0x000f22000c1e1b00 */
[----:B--2---:R-:W-:Y:S02]  /*5cc0*/  IMAD R21, R21, R30, RZ ;  /* 0x0000001e15157224 */ /* 0x004fe400078e02ff */
[----:B------:R-:W-:-:S04]  /*5cd0*/  IMAD.WIDE.U32 R28, R30, R20, R28 ;  /* 0x000000141e1c7225 */ /* 0x000fc800078e001c */
[----:B------:R-:W-:Y:S01]  /*5ce0*/  IMAD R21, R31, R20, R21 ;  /* 0x000000141f157224 */ /* 0x000fe200078e0215 */
[----:B------:R-:W-:Y:S01]  /*5cf0*/  IADD3 R20, P0, PT, R22, R18, RZ ;  /* 0x0000001216147210 */ /* 0x000fe20007f1e0ff */
[----:B---3--:R-:W-:Y:S02]  /*5d00*/  IMAD R25, R25, R26, RZ ;  /* 0x0000001a19197224 */ /* 0x008fe400078e02ff */
[----:B------:R-:W-:Y:S02]  /*5d10*/  IMAD.IADD R29, R29, 0x1, R21 ;  /* 0x000000011d1d7824 */ /* 0x000fe400078e0215 */
[----:B------:R-:W-:Y:S02]  /*5d20*/  IMAD.X R21, R23, 0x1, R35, P0 ;  /* 0x0000000117157824 */ /* 0x000fe400000e0623 */
[-C--:B------:R-:W-:Y:S02]  /*5d30*/  IMAD R27, R27, R24.reuse, R25 ;  /* 0x000000181b1b7224 */ /* 0x080fe400078e0219 */
[----:B------:R-:W-:Y:S01]  /*5d40*/  IMAD.WIDE.U32 R24, R26, R24, R28 ;  /* 0x000000181a187225 */ /* 0x000fe200078e001c */
[----:B------:R-:W-:Y:S01]  /*5d50*/  IADD3 R26, P0, PT, R20, R18, RZ ;  /* 0x00000012141a7210 */ /* 0x000fe20007f1e0ff */
[----:B------:R-:W2:Y:S02]  /*5d60*/  LDG.E.64 R28, desc[UR8][R16.64+-0x10] ;  /* 0xfffff008101c7981 */ /* 0x000ea4000c1e1b00 */
[----:B------:R-:W-:-:S02]  /*5d70*/  IMAD.IADD R25, R25, 0x1, R27 ;  /* 0x0000000119197824 */ /* 0x000fc400078e021b */
[----:B------:R0:W2:Y:S01]  /*5d80*/  LDG.E.64 R22, desc[UR8][R20.64] ;  /* 0x0000000814167981 */ /* 0x0000a2000c1e1b00 */
[----:B------:R-:W-:-:S05]  /*5d90*/  IMAD.X R27, R21, 0x1, R35, P0 ;  /* 0x00000001151b7824 */ /* 0x000fca00000e0623 */
[----:B------:R-:W4:Y:S01]  /*5da0*/  LDG.E.64 R30, desc[UR8][R26.64] ;  /* 0x000000081a1e7981 */ /* 0x000f22000c1e1b00 */
[----:B0-----:R-:W-:-:S05]  /*5db0*/  IADD3 R20, P0, PT, R26, R18, RZ ;  /* 0x000000121a147210 */ /* 0x001fca0007f1e0ff */
[----:B------:R-:W-:Y:S02]  /*5dc0*/  IMAD.X R21, R27, 0x1, R35, P0 ;  /* 0x000000011b157824 */ /* 0x000fe400000e0623 */
[----:B------:R-:W3:Y:S01]  /*5dd0*/  LDG.E.64 R26, desc[UR8][R16.64] ;  /* 0x00000008101a7981 */ /* 0x000ee2000c1e1b00 */
[----:B--2---:R-:W-:Y:S02]  /*5de0*/  IMAD R23, R23, R28, RZ ;  /* 0x0000001c17177224 */ /* 0x004fe400078e02ff */
[----:B------:R-:W-:-:S04]  /*5df0*/  IMAD.WIDE.U32 R24, R28, R22, R24 ;  /* 0x000000161c187225 */ /* 0x000fc800078e0018 */
[----:B------:R-:W-:Y:S02]  /*5e00*/  IMAD R23, R29, R22, R23 ;  /* 0x000000161d177224 */ /* 0x000fe400078e0217 */
[----:B----4-:R-:W-:Y:S02]  /*5e10*/  IMAD R29, R31, R36, RZ ;  /* 0x000000241f1d7224 */ /* 0x010fe400078e02ff */
[----:B------:R-:W-:Y:S01]  /*5e20*/  IMAD.IADD R25, R25, 0x1, R23 ;  /* 0x0000000119197824 */ /* 0x000fe200078e0217 */
[----:B------:R-:W-:Y:S01]  /*5e30*/  IADD3 R28, P0, PT, R20, R18, RZ ;  /* 0x00000012141c7210 */ /* 0x000fe20007f1e0ff */
[-C--:B------:R-:W-:Y:S01]  /*5e40*/  IMAD R29, R37, R30.reuse, R29 ;  /* 0x0000001e251d7224 */ /* 0x080fe200078e021d */
[----:B------:R0:W3:Y:S01]  /*5e50*/  LDG.E.64 R22, desc[UR8][R20.64] ;  /* 0x0000000814167981 */ /* 0x0000e2000c1e1b00 */
[----:B------:R-:W-:-:S03]  /*5e60*/  IMAD.WIDE.U32 R24, R36, R30, R24 ;  /* 0x0000001e24187225 */ /* 0x000fc600078e0018 */
[----:B------:R-:W2:Y:S01]  /*5e70*/  LDG.E.64 R36, desc[UR8][R16.64+0x8] ;  /* 0x0000080810247981 */ /* 0x000ea2000c1e1b00 */
[----:B------:R-:W-:Y:S02]  /*5e80*/  IMAD.IADD R25, R25, 0x1, R29 ;  /* 0x0000000119197824 */ /* 0x000fe400078e021d */
[----:B------:R-:W-:-:S05]  /*5e90*/  IMAD.X R29, R21, 0x1, R35, P0 ;  /* 0x00000001151d7824 */ /* 0x000fca00000e0623 */
[----:B------:R-:W2:Y:S01]  /*5ea0*/  LDG.E.64 R30, desc[UR8][R28.64] ;  /* 0x000000081c1e7981 */ /* 0x000ea2000c1e1b00 */
[----:B0-----:R-:W-:-:S05]  /*5eb0*/  IADD3 R20, P0, PT, R28, R18, RZ ;  /* 0x000000121c147210 */ /* 0x001fca0007f1e0ff */
[----:B------:R-:W-:-:S05]  /*5ec0*/  IMAD.X R21, R29, 0x1, R35, P0 ;  /* 0x000000011d157824 */ /* 0x000fca00000e0623 */
[----:B------:R-:W4:Y:S01]  /*5ed0*/  LDG.E.64 R28, desc[UR8][R20.64] ;  /* 0x00000008141c7981 */ /* 0x000f22000c1e1b00 */
[----:B---3--:R-:W-:Y:S02]  /*5ee0*/  IMAD R23, R23, R26, RZ ;  /* 0x0000001a17177224 */ /* 0x008fe400078e02ff */
[----:B------:R-:W-:-:S04]  /*5ef0*/  IMAD.WIDE.U32 R24, R26, R22, R24 ;  /* 0x000000161a187225 */ /* 0x000fc800078e0018 */
[----:B------:R-:W-:Y:S01]  /*5f00*/  IMAD R23, R27, R22, R23 ;  /* 0x000000161b177224 */ /* 0x000fe200078e0217 */
[----:B------:R-:W-:-:S03]  /*5f10*/  IADD3 R22, P0, PT, R20, R18, RZ ;  /* 0x0000001214167210 */ /* 0x000fc60007f1e0ff */
[----:B------:R-:W-:Y:S02]  /*5f20*/  IMAD.IADD R25, R25, 0x1, R23 ;  /* 0x0000000119197824 */ /* 0x000fe400078e0217 */
[----:B--2---:R-:W-:Y:S02]  /*5f30*/  IMAD R27, R31, R36, RZ ;  /* 0x000000241f1b7224 */ /* 0x004fe400078e02ff */
[----:B------:R-:W-:-:S04]  /*5f40*/  IMAD.WIDE.U32 R24, R36, R30, R24 ;  /* 0x0000001e24187225 */ /* 0x000fc800078e0018 */
[----:B------:R-:W-:Y:S02]  /*5f50*/  IMAD R27, R37, R30, R27 ;  /* 0x0000001e251b7224 */ /* 0x000fe400078e021b */
[----:B------:R-:W4:Y:S01]  /*5f60*/  LDG.E.64 R30, desc[UR8][R16.64+0x10] ;  /* 0x00001008101e7981 */ /* 0x000f22000c1e1b00 */
[----:B------:R-:W-:-:S03]  /*5f70*/  IMAD.X R23, R21, 0x1, R35, P0 ;  /* 0x0000000115177824 */ /* 0x000fc600000e0623 */
[----:B------:R0:W2:Y:S04]  /*5f80*/  LDG.E.64 R36, desc[UR8][R16.64+0x18] ;  /* 0x0000180810247981 */ /* 0x0000a8000c1e1b00 */
[----:B------:R-:W2:Y:S01]  /*5f90*/  LDG.E.64 R22, desc[UR8][R22.64] ;  /* 0x0000000816167981 */ /* 0x000ea2000c1e1b00 */
        /* <DEDUP_REMOVED lines=9> */
[----:B----4-:R-:W-:Y:S02]  /*6030*/  IMAD R27, R29, R30, RZ ;  /* 0x0000001e1d1b7224 */ /* 0x010fe400078e02ff */
[----:B------:R-:W-:-:S04]  /*6040*/  IMAD.WIDE.U32 R24, R30, R28, R24 ;  /* 0x0000001c1e187225 */ /* 0x000fc800078e0018 */
[----:B------:R-:W-:Y:S02]  /*6050*/  IMAD R27, R31, R28, R27 ;  /* 0x0000001c1f1b7224 */ /* 0x000fe400078e021b */
[----:B--2---:R-:W-:Y:S02]  /*6060*/  IMAD R29, R23, R36, RZ ;  /* 0x00000024171d7224 */ /* 0x004fe400078e02ff */
[----:B------:R-:W-:Y:S02]  /*6070*/  IMAD.IADD R21, R25, 0x1, R27 ;  /* 0x0000000119157824 */ /* 0x000fe400078e021b */
[----:B------:R-:W-:Y:S02]  /*6080*/  IMAD.MOV.U32 R20, RZ, RZ, R24 ;  /* 0x000000ffff147224 */ /* 0x000fe400078e0018 */
[-C--:B------:R-:W-:Y:S02]  /*6090*/  IMAD R23, R37, R22.reuse, R29 ;  /* 0x0000001625177224 */ /* 0x080fe400078e021d */
[----:B------:R-:W-:-:S04]  /*60a0*/  IMAD.WIDE.U32 R28, R36, R22, R20 ;  /* 0x00000016241c7225 */ /* 0x000fc800078e0014 */
[----:B------:R-:W-:Y:S01]  /*60b0*/  IMAD.IADD R29, R29, 0x1, R23 ;  /* 0x000000011d1d7824 */ /* 0x000fe200078e0217 */
[----:B------:R-:W-:Y:S06]  /*60c0*/  BRA.U UP1, `(.L_x_5868) ;  /* 0xfffffff901e07547 */ /* 0x000fec000b83ffff */
.L_x_5867:
[----:B------:R-:W-:Y:S05]  /*60d0*/  BRA.U !UP0, `(.L_x_5866) ;  /* 0x0000000508c07547 */ /* 0x000fea000b800000 */
        /* <DEDUP_REMOVED lines=21> */
[C---:B------:R-:W-:Y:S01]  /*6230*/  IMAD.SHL.U32 R33, R10.reuse, 0x8, RZ ;  /* 0x000000080a217824 */ /* 0x040fe200078e00ff */
[----:B------:R-:W-:Y:S02]  /*6240*/  SHF.L.U64.HI R35, R10, 0x3, R11 ;  /* 0x000000030a237819 */ /* 0x000fe4000001020b */
[----:B------:R-:W3:Y:S02]  /*6250*/  LDG.E.64 R20, desc[UR8][R26.64+0x8] ;  /* 0x000008081a147981 */ /* 0x000ee4000c1e1b00 */
[----:B------:R-:W-:-:S05]  /*6260*/  IADD3 R30, P0, PT, R36, R33, RZ ;  /* 0x00000021241e7210 */ /* 0x000fca0007f1e0ff */
[----:B------:R-:W-:Y:S01]  /*6270*/  IMAD.X R31, R37, 0x1, R35, P0 ;  /* 0x00000001251f7824 */ /* 0x000fe200000e0623 */
[----:B------:R-:W-:-:S04]  /*6280*/  IADD3 R24, P0, PT, R30, R33, RZ ;  /* 0x000000211e187210 */ /* 0x000fc80007f1e0ff */
[----:B------:R-:W3:Y:S01]  /*6290*/  LDG.E.64 R22, desc[UR8][R30.64] ;  /* 0x000000081e167981 */ /* 0x000ee2000c1e1b00 */
[----:B------:R-:W-:-:S03]  /*62a0*/  IMAD.X R25, R31, 0x1, R35, P0 ;  /* 0x000000011f197824 */ /* 0x000fc600000e0623 */
[----:B------:R-:W4:Y:S01]  /*62b0*/  LDG.E.64 R30, desc[UR8][R26.64+0x18] ;  /* 0x000018081a1e7981 */ /* 0x000f22000c1e1b00 */
[----:B--2---:R-:W-:Y:S02]  /*62c0*/  IMAD R17, R17, R18, RZ ;  /* 0x0000001211117224 */ /* 0x004fe400078e02ff */
[----:B------:R-:W-:-:S04]  /*62d0*/  IMAD.WIDE.U32 R28, R18, R16, R28 ;  /* 0x00000010121c7225 */ /* 0x000fc800078e001c */
[----:B------:R-:W-:Y:S01]  /*62e0*/  IMAD R37, R19, R16, R17 ;  /* 0x0000001013257224 */ /* 0x000fe200078e0211 */
[----:B------:R-:W-:Y:S01]  /*62f0*/  IADD3 R16, P0, PT, R24, R33, RZ ;  /* 0x0000002118107210 */ /* 0x000fe20007f1e0ff */
[----:B------:R-:W2:Y:S04]  /*6300*/  LDG.E.64 R18, desc[UR8][R24.64] ;  /* 0x0000000818127981 */ /* 0x000ea8000c1e1b00 */
[----:B------:R-:W2:Y:S01]  /*6310*/  LDG.E.64 R32, desc[UR8][R26.64+0x10] ;  /* 0x000010081a207981 */ /* 0x000ea2000c1e1b00 */
[----:B------:R-:W-:-:S06]  /*6320*/  IMAD.X R17, R25, 0x1, R35, P0 ;  /* 0x0000000119117824 */ /* 0x000fcc00000e0623 */
[----:B------:R-:W4:Y:S01]  /*6330*/  LDG.E.64 R16, desc[UR8][R16.64] ;  /* 0x0000000810107981 */ /* 0x000f22000c1e1b00 */
[----:B---3--:R-:W-:Y:S02]  /*6340*/  IMAD R23, R23, R20, RZ ;  /* 0x0000001417177224 */ /* 0x008fe400078e02ff */
[----:B------:R-:W-:Y:S02]  /*6350*/  IMAD.IADD R29, R29, 0x1, R37 ;  /* 0x000000011d1d7824 */ /* 0x000fe400078e0225 */
[-C--:B------:R-:W-:Y:S02]  /*6360*/  IMAD R23, R21, R22.reuse, R23 ;  /* 0x0000001615177224 */ /* 0x080fe400078e0217 */
[----:B------:R-:W-:-:S04]  /*6370*/  IMAD.WIDE.U32 R20, R20, R22, R28 ;  /* 0x0000001614147225 */ /* 0x000fc800078e001c */
[----:B------:R-:W-:Y:S01]  /*6380*/  IMAD.IADD R21, R21, 0x1, R23 ;  /* 0x0000000115157824 */ /* 0x000fe200078e0217 */
[----:B------:R-:W-:-:S04]  /*6390*/  UIADD3 UR4, UP1, UPT, UR4, 0x4, URZ ;  /* 0x0000000404047890 */ /* 0x000fc8000ff3e0ff */
[----:B------:R-:W-:Y:S01]  /*63a0*/  UIADD3.X UR5, UPT, UPT, URZ, UR5, URZ, UP1, !UPT ;  /* 0x00000005ff057290 */ /* 0x000fe20008ffe4ff */
        /* <DEDUP_REMOVED lines=8> */
.L_x_5869:
        /* <DEDUP_REMOVED lines=10> */
[C---:B-1----:R-:W-:Y:S02]  /*64d0*/  IMAD R18, R10.reuse, UR5, RZ ;  /* 0x000000050a127c24 */ /* 0x042fe4000f8e02ff */
[----:B0-----:R-:W-:Y:S01]  /*64e0*/  IMAD.MOV.U32 R16, RZ, RZ, R12 ;  /* 0x000000ffff107224 */ /* 0x001fe200078e000c */
        /* <DEDUP_REMOVED lines=27> */
.L_x_5870:
[----:B------:R-:W-:Y:S05]  /*66a0*/  BRA.U UP0, `(.L_x_5866) ;  /* 0x00000001004c7547 */ /* 0x000fea000b800000 */
[----:B------:R-:W2:Y:S01]  /*66b0*/  LDCU.64 UR6, c[0x0][0x3a8] ;  /* 0x00007500ff0677ac */ /* 0x000ea20008000a00 */
[C---:B-1----:R-:W-:Y:S02]  /*66c0*/  IMAD R14, R10.reuse, UR5, RZ ;  /* 0x000000050a0e7c24 */ /* 0x042fe4000f8e02ff */
[----:B------:R-:W-:Y:S01]  /*66d0*/  IMAD.MOV.U32 R13, RZ, RZ, R15 ;  /* 0x000000ffff0d7224 */ /* 0x000fe200078e000f */
[----:B------:R-:W1:Y:S01]  /*66e0*/  LDCU.64 UR12, c[0x0][0x398] ;  /* 0x00007300ff0c77ac */ /* 0x000e620008000a00 */
[----:B------:R-:W-:Y:S02]  /*66f0*/  IMAD R11, R11, UR4, R14 ;  /* 0x000000040b0b7c24 */ /* 0x000fe4000f8e020e */
[----:B------:R-:W-:-:S04]  /*6700*/  IMAD.WIDE.U32 R12, R10, UR4, R12 ;  /* 0x000000040a0c7c25 */ /* 0x000fc8000f8e000c */
        /* <DEDUP_REMOVED lines=13> */
.L_x_5866:
[----:B-1----:R-:W1:Y:S08]  /*67e0*/  LDC.64 R10, c[0x0][0x3c0] ;  /* 0x0000f000ff0a7b82 */ /* 0x002e700000000a00 */
[----:B------:R-:W2:Y:S08]  /*67f0*/  LDC R15, c[0x0][0x3bc] ;  /* 0x0000ef00ff0f7b82 */ /* 0x000eb00000000800 */
[----:B0-----:R-:W0:Y:S01]  /*6800*/  LDC R17, c[0x0][0x3b8] ;  /* 0x0000ee00ff117b82 */ /* 0x001e220000000800 */
[----:B-1----:R-:W-:-:S04]  /*6810*/  ISETP.GE.U32.AND P0, PT, R10, 0x1, PT ;  /* 0x000000010a00780c */ /* 0x002fc80003f06070 */
[----:B------:R-:W-:Y:S01]  /*6820*/  ISETP.GE.AND.EX P0, PT, R11, RZ, PT, P0 ;  /* 0x000000ff0b00720c */ /* 0x000fe20003f06300 */
[----:B--2---:R-:W-:Y:S02]  /*6830*/  IMAD.MOV.U32 R14, RZ, RZ, R15 ;  /* 0x000000ffff0e7224 */ /* 0x004fe400078e000f */
[----:B0-----:R-:W-:-:S10]  /*6840*/  IMAD.MOV.U32 R16, RZ, RZ, R17 ;  /* 0x000000ffff107224 */ /* 0x001fd400078e0011 */
        /* <DEDUP_REMOVED lines=9> */
.L_x_5872:
        /* <DEDUP_REMOVED lines=27> */
.L_x_5871:
[----:B------:R-:W-:Y:S05]  /*6a90*/  @!P0 BRA `(.L_x_5873) ;  /* 0x0000000000708947 */ /* 0x000fea0003800000 */
[----:B------:R-:W-:Y:S01]  /*6aa0*/  BSSY.RECONVERGENT B1, `(.L_x_5873) ;  /* 0x000001b000017945 */ /* 0x000fe20003800200 */
.L_x_5874:
        /* <DEDUP_REMOVED lines=27> */
.L_x_5873:
        /* <DEDUP_REMOVED lines=18> */
[----:B------:R1:W-:Y:S01]  /*6d80*/  STG.E.64 desc[UR8][R10.64], R6 ;  /* 0x000000060a007986 */ /* 0x0003e2000c101b08 */
[----:B------:R-:W-:Y:S05]  /*6d90*/  BRA `(.L_x_5823) ;  /* 0x0000001800dc7947 */ /* 0x000fea0003800000 */
.L_x_5808:
[----:B------:R-:W1:Y:S02]  /*6da0*/  LDCU.64 UR4, c[0x0][0x3c0] ;  /* 0x00007800ff0477ac */ /* 0x000e640008000a00 */
[----:B-1----:R-:W-:-:S04]  /*6db0*/  UISETP.GE.U32.AND UP0, UPT, UR4, 0x1, UPT ;  /* 0x000000010400788c */ /* 0x002fc8000bf06070 */
[----:B------:R-:W-:-:S09]  /*6dc0*/  UISETP.GE.AND.EX UP0, UPT, UR5, URZ, UPT, UP0 ;  /* 0x000000ff0500728c */ /* 0x000fd2000bf06300 */
[----:B------:R-:W-:Y:S05]  /*6dd0*/  BRA.U !UP0, `(.L_x_5875) ;  /* 0x0000001508e87547 */ /* 0x000fea000b800000 */
[----:B------:R-:W-:Y:S01]  /*6de0*/  ISETP.GE.AND P0, PT, R3, R2, PT ;  /* 0x000000020300720c */ /* 0x000fe20003f06270 */
[----:B------:R-:W-:-:S12]  /*6df0*/  BSSY.RECONVERGENT B1, `(.L_x_5876) ;  /* 0x000005d000017945 */ /* 0x000fd80003800200 */
[----:B------:R-:W-:Y:S05]  /*6e00*/  @P0 BRA `(.L_x_5877) ;  /* 0x00000004006c0947 */ /* 0x000fea0003800000 */
[----:B------:R-:W1:Y:S01]  /*6e10*/  LDCU.64 UR4, c[0x0][0x388] ;  /* 0x00007100ff0477ac */ /* 0x000e620008000a00 */
[C---:B-----5:R-:W-:Y:S01]  /*6e20*/  IMAD.SHL.U32 R19, R12.reuse, 0x8, RZ ;  /* 0x000000080c137824 */ /* 0x060fe200078e00ff */
[----:B------:R-:W-:-:S04]  /*6e30*/  SHF.L.U64.HI R18, R12, 0x3, R13 ;  /* 0x000000030c127819 */ /* 0x000fc8000001020d */
[----:B-1----:R-:W-:-:S04]  /*6e40*/  IADD3 R12, P0, PT, R19, UR4, RZ ;  /* 0x00000004130c7c10 */ /* 0x002fc8000ff1e0ff */
[----:B------:R-:W-:-:S06]  /*6e50*/  IADD3.X R13, PT, PT, R18, UR5, RZ, P0, !PT ;  /* 0x00000005120d7c10 */ /* 0x000fcc00087fe4ff */
[----:B------:R-:W5:Y:S01]  /*6e60*/  LDG.E.64 R12, desc[UR8][R12.64] ;  /* 0x000000080c0c7981 */ /* 0x000f62000c1e1b00 */
[----:B------:R-:W1:Y:S01]  /*6e70*/  LDC R22, c[0x0][0x3bc] ;  /* 0x0000ef00ff167b82 */ /* 0x000e620000000800 */
[----:B------:R-:W-:Y:S07]  /*6e80*/  BSSY.RECONVERGENT B2, `(.L_x_5878) ;  /* 0x0000024000027945 */ /* 0x000fee0003800200 */
[----:B------:R-:W2:Y:S08]  /*6e90*/  LDC R24, c[0x0][0x3b8] ;  /* 0x0000ee00ff187b82 */ /* 0x000eb00000000800 */
[----:B------:R-:W0:Y:S08]  /*6ea0*/  LDC R26, c[0x0][0x3c4] ;  /* 0x0000f100ff1a7b82 */ /* 0x000e300000000800 */
[----:B------:R-:W3:Y:S01]  /*6eb0*/  LDC R23, c[0x0][0x3c0] ;  /* 0x0000f000ff177b82 */ /* 0x000ee20000000800 */
[----:B-1----:R-:W-:-:S02]  /*6ec0*/  IMAD.MOV.U32 R20, RZ, RZ, R22 ;  /* 0x000000ffff147224 */ /* 0x002fc400078e0016 */
[----:B------:R-:W-:Y:S02]  /*6ed0*/  IMAD.MOV.U32 R27, RZ, RZ, R22 ;  /* 0x000000ffff1b7224 */ /* 0x000fe400078e0016 */
[--C-:B--2---:R-:W-:Y:S02]  /*6ee0*/  IMAD.MOV.U32 R21, RZ, RZ, R24.reuse ;  /* 0x000000ffff157224 */ /* 0x104fe400078e0018 */
[----:B------:R-:W-:Y:S02]  /*6ef0*/  IMAD.MOV.U32 R25, RZ, RZ, R24 ;  /* 0x000000ffff197224 */ /* 0x000fe400078e0018 */
[----:B0-----:R-:W-:Y:S02]  /*6f00*/  IMAD.MOV.U32 R16, RZ, RZ, R26 ;  /* 0x000000ffff107224 */ /* 0x001fe400078e001a */
[----:B---3--:R-:W-:-:S07]  /*6f10*/  IMAD.MOV.U32 R17, RZ, RZ, R23 ;  /* 0x000000ffff117224 */ /* 0x008fce00078e0017 */
.L_x_5879:
[C-C-:B------:R-:W-:Y:S02]  /*6f20*/  SHF.R.U64 R28, R17.reuse, 0x1, R16.reuse ;  /* 0x00000001111c7819 */ /* 0x140fe40000001210 */
[----:B------:R-:W-:Y:S02]  /*6f30*/  SHF.R.U32.HI R29, RZ, 0x1, R16 ;  /* 0x00000001ff1d7819 */ /* 0x000fe40000011610 */
[----:B------:R-:W-:Y:S01]  /*6f40*/  LOP3.LUT R14, RZ, R28, RZ, 0x33, !PT ;  /* 0x0000001cff0e7212 */ /* 0x000fe200078e33ff */
[C---:B------:R-:W-:Y:S01]  /*6f50*/  IMAD.SHL.U32 R32, R28.reuse, 0x8, RZ ;  /* 0x000000081c207824 */ /* 0x040fe200078e00ff */
[----:B------:R-:W-:Y:S02]  /*6f60*/  SHF.L.U64.HI R33, R28, 0x3, R29 ;  /* 0x000000031c217819 */ /* 0x000fe4000001021d */
[----:B------:R-:W-:Y:S02]  /*6f70*/  IADD3 R35, P1, PT, R17, R14, RZ ;  /* 0x0000000e11237210 */ /* 0x000fe40007f3e0ff */
[----:B------:R-:W-:-:S02]  /*6f80*/  IADD3 R14, P0, PT, R25, R32, RZ ;  /* 0x00000020190e7210 */ /* 0x000fc40007f1e0ff */
[----:B------:R-:W-:-:S03]  /*6f90*/  LOP3.LUT R17, RZ, R29, RZ, 0x33, !PT ;  /* 0x0000001dff117212 */ /* 0x000fc600078e33ff */
[----:B------:R-:W-:Y:S02]  /*6fa0*/  IMAD.X R15, R27, 0x1, R33, P0 ;  /* 0x000000011b0f7824 */ /* 0x000fe400000e0621 */
[----:B------:R-:W-:-:S03]  /*6fb0*/  IMAD.X R34, R16, 0x1, R17, P1 ;  /* 0x0000000110227824 */ /* 0x000fc600008e0611 */
[----:B------:R-:W2:Y:S01]  /*6fc0*/  LDG.E.64 R16, desc[UR8][R14.64] ;  /* 0x000000080e107981 */ /* 0x000ea2000c1e1b00 */
[----:B------:R-:W-:-:S04]  /*6fd0*/  IADD3 R32, P3, P4, R21, 0x8, R32 ;  /* 0x0000000815207810 */ /* 0x000fc80007c7e020 */
[----:B------:R-:W-:Y:S02]  /*6fe0*/  IADD3.X R33, PT, PT, R20, RZ, R33, P3, P4 ;  /* 0x000000ff14217210 */ /* 0x000fe40001fe8421 */
[----:B--2--5:R-:W-:-:S04]  /*6ff0*/  ISETP.GE.U32.AND P0, PT, R16, R12, PT ;  /* 0x0000000c1000720c */ /* 0x024fc80003f06070 */
[----:B------:R-:W-:-:S04]  /*7000*/  ISETP.GE.AND.EX P0, PT, R17, R13, PT, P0 ;  /* 0x0000000d1100720c */ /* 0x000fc80003f06300 */
[----:B------:R-:W-:Y:S02]  /*7010*/  SEL R17, R35, R28, !P0 ;  /* 0x0000001c23117207 */ /* 0x000fe40004000000 */
[----:B------:R-:W-:Y:S02]  /*7020*/  SEL R16, R34, R29, !P0 ;  /* 0x0000001d22107207 */ /* 0x000fe40004000000 */
[----:B------:R-:W-:Y:S02]  /*7030*/  ISETP.GT.U32.AND P1, PT, R17, RZ, PT ;  /* 0x000000ff1100720c */ /* 0x000fe40003f24070 */
[----:B------:R-:W-:Y:S02]  /*7040*/  IADD3 R28, P2, PT, R14, 0x8, RZ ;  /* 0x000000080e1c7810 */ /* 0x000fe40007f5e0ff */
[----:B------:R-:W-:Y:S02]  /*7050*/  ISETP.GT.AND.EX P1, PT, R16, RZ, PT, P1 ;  /* 0x000000ff1000720c */ /* 0x000fe40003f24310 */
[----:B------:R-:W-:Y:S01]  /*7060*/  SEL R21, R32, R21, !P0 ;  /* 0x0000001520157207 */ /* 0x000fe20004000000 */
[----:B------:R-:W-:Y:S01]  /*7070*/  IMAD.X R34, RZ, RZ, R15, P2 ;  /* 0x000000ffff227224 */ /* 0x000fe200010e060f */
[----:B------:R-:W-:-:S02]  /*7080*/  SEL R20, R33, R20, !P0 ;  /* 0x0000001421147207 */ /* 0x000fc40004000000 */
[----:B------:R-:W-:Y:S02]  /*7090*/  SEL R25, R28, R25, !P0 ;  /* 0x000000191c197207 */ /* 0x000fe40004000000 */
[----:B------:R-:W-:-:S05]  /*70a0*/  SEL R27, R34, R27, !P0 ;  /* 0x0000001b221b7207 */ /* 0x000fca0004000000 */
[----:B------:R-:W-:Y:S05]  /*70b0*/  @P1 BRA `(.L_x_5879) ;  /* 0xfffffffc00981947 */ /* 0x000fea000383ffff */
[----:B------:R-:W-:Y:S05]  /*70c0*/  BSYNC.RECONVERGENT B2 ;  /* 0x0000000000027941 */ /* 0x000fea0003800200 */
.L_x_5878:
[----:B------:R-:W-:Y:S01]  /*70d0*/  BSSY.RECONVERGENT B2, `(.L_x_5880) ;  /* 0x000001d000027945 */ /* 0x000fe20003800200 */
[----:B------:R-:W-:Y:S02]  /*70e0*/  IMAD.MOV.U32 R25, RZ, RZ, R24 ;  /* 0x000000ffff197224 */ /* 0x000fe400078e0018 */
[----:B------:R-:W-:-:S07]  /*70f0*/  IMAD.MOV.U32 R27, RZ, RZ, R22 ;  /* 0x000000ffff1b7224 */ /* 0x000fce00078e0016 */
.L_x_5881:
[--C-:B------:R-:W-:Y:S02]  /*7100*/  SHF.R.U64 R34, R23, 0x1, R26.reuse ;  /* 0x0000000117227819 */ /* 0x100fe4000000121a */
[----:B------:R-:W-:-:S03]  /*7110*/  SHF.R.U32.HI R29, RZ, 0x1, R26 ;  /* 0x00000001ff1d7819 */ /* 0x000fc6000001161a */
[C---:B------:R-:W-:Y:S01]  /*7120*/  IMAD.SHL.U32 R32, R34.reuse, 0x8, RZ ;  /* 0x0000000822207824 */ /* 0x040fe200078e00ff */
[----:B------:R-:W-:-:S04]  /*7130*/  SHF.L.U64.HI R28, R34, 0x3, R29 ;  /* 0x00000003221c7819 */ /* 0x000fc8000001021d */
[----:B------:R-:W-:-:S05]  /*7140*/  IADD3 R14, P0, PT, R25, R32, RZ ;  /* 0x00000020190e7210 */ /* 0x000fca0007f1e0ff */
[----:B------:R-:W-:-:S05]  /*7150*/  IMAD.X R15, R27, 0x1, R28, P0 ;  /* 0x000000011b0f7824 */ /* 0x000fca00000e061c */
[----:B------:R0:W2:Y:S02]  /*7160*/  LDG.E.64 R16, desc[UR8][R14.64] ;  /* 0x000000080e107981 */ /* 0x0000a4000c1e1b00 */
[----:B0-----:R-:W-:Y:S02]  /*7170*/  IADD3 R14, P2, PT, R14, 0x8, RZ ;  /* 0x000000080e0e7810 */ /* 0x001fe40007f5e0ff */
[----:B--2---:R-:W-:Y:S02]  /*7180*/  ISETP.GE.U32.AND P0, PT, R12, R16, PT ;  /* 0x000000100c00720c */ /* 0x004fe40003f06070 */
[----:B------:R-:W-:Y:S02]  /*7190*/  LOP3.LUT R16, RZ, R34, RZ, 0x33, !PT ;  /* 0x00000022ff107212 */ /* 0x000fe400078e33ff */
[----:B------:R-:W-:Y:S02]  /*71a0*/  ISETP.GE.AND.EX P0, PT, R13, R17, PT, P0 ;  /* 0x000000110d00720c */ /* 0x000fe40003f06300 */
[----:B------:R-:W-:Y:S01]  /*71b0*/  IADD3 R23, P1, PT, R23, R16, RZ ;  /* 0x0000001017177210 */ /* 0x000fe20007f3e0ff */
[----:B------:R-:W-:Y:S01]  /*71c0*/  IMAD.X R16, RZ, RZ, R15, P2 ;  /* 0x000000ffff107224 */ /* 0x000fe200010e060f */
[----:B------:R-:W-:-:S02]  /*71d0*/  LOP3.LUT R17, RZ, R29, RZ, 0x33, !PT ;  /* 0x0000001dff117212 */ /* 0x000fc400078e33ff */
[----:B------:R-:W-:Y:S02]  /*71e0*/  SEL R23, R34, R23, !P0 ;  /* 0x0000001722177207 */ /* 0x000fe40004000000 */
[----:B------:R-:W-:Y:S01]  /*71f0*/  SEL R25, R25, R14, !P0 ;  /* 0x0000000e19197207 */ /* 0x000fe20004000000 */
[----:B------:R-:W-:Y:S01]  /*7200*/  IMAD.X R26, R26, 0x1, R17, P1 ;  /* 0x000000011a1a7824 */ /* 0x000fe200008e0611 */
[----:B------:R-:W-:Y:S02]  /*7210*/  ISETP.GT.U32.AND P1, PT, R23, RZ, PT ;  /* 0x000000ff1700720c */ /* 0x000fe40003f24070 */
[----:B------:R-:W-:Y:S02]  /*7220*/  IADD3 R17, P3, P4, R24, 0x8, R32 ;  /* 0x0000000818117810 */ /* 0x000fe40007c7e020 */
[----:B------:R-:W-:Y:S02]  /*7230*/  SEL R26, R29, R26, !P0 ;  /* 0x0000001a1d1a7207 */ /* 0x000fe40004000000 */
[----:B------:R-:W-:-:S02]  /*7240*/  IADD3.X R29, PT, PT, R22, RZ, R28, P3, P4 ;  /* 0x000000ff161d7210 */ /* 0x000fc40001fe841c */
[----:B------:R-:W-:Y:S02]  /*7250*/  ISETP.GT.AND.EX P1, PT, R26, RZ, PT, P1 ;  /* 0x000000ff1a00720c */ /* 0x000fe40003f24310 */
[----:B------:R-:W-:Y:S02]  /*7260*/  SEL R24, R24, R17, !P0 ;  /* 0x0000001118187207 */ /* 0x000fe40004000000 */
[----:B------:R-:W-:Y:S02]  /*7270*/  SEL R22, R22, R29, !P0 ;  /* 0x0000001d16167207 */ /* 0x000fe40004000000 */
[----:B------:R-:W-:-:S07]  /*7280*/  SEL R27, R27, R16, !P0 ;  /* 0x000000101b1b7207 */ /* 0x000fce0004000000 */
[----:B------:R-:W-:Y:S05]  /*7290*/  @P1 BRA `(.L_x_5881) ;  /* 0xfffffffc00981947 */ /* 0x000fea000383ffff */
[----:B------:R-:W-:Y:S05]  /*72a0*/  BSYNC.RECONVERGENT B2 ;  /* 0x0000000000027941 */ /* 0x000fea0003800200 */
.L_x_5880:
        /* <DEDUP_REMOVED lines=17> */
.L_x_5877:
[----:B------:R-:W-:Y:S05]  /*73c0*/  BSYNC.RECONVERGENT B1 ;  /* 0x0000000000017941 */ /* 0x000fea0003800200 */
.L_x_5876:
[----:B-1---5:R-:W-:Y:S01]  /*73d0*/  VIADD R13, R3, 0x80 ;  /* 0x00000080030d7836 */ /* 0x022fe20000000000 */
[----:B------:R-:W1:Y:S01]  /*73e0*/  LDCU.64 UR12, c[0x0][0x388] ;  /* 0x00007100ff0c77ac */ /* 0x000e620008000a00 */
[----:B------:R-:W-:Y:S03]  /*73f0*/  BSSY.RECONVERGENT B1, `(.L_x_5882) ;  /* 0x000005f000017945 */ /* 0x000fe60003800200 */
[----:B------:R-:W-:Y:S01]  /*7400*/  ISETP.GE.AND P0, PT, R13, R2, PT ;  /* 0x000000020d00720c */ /* 0x000fe20003f06270 */
[----:B------:R-:W2:Y:S01]  /*7410*/  LDCU.64 UR14, c[0x0][0x3b8] ;  /* 0x00007700ff0e77ac */ /* 0x000ea20008000a00 */
[----:B------:R-:W3:Y:S11]  /*7420*/  LDCU.64 UR16, c[0x0][0x3c0] ;  /* 0x00007800ff1077ac */ /* 0x000ef60008000a00 */
[----:B------:R-:W-:Y:S05]  /*7430*/  @P0 BRA `(.L_x_5883) ;  /* 0x0000000400680947 */ /* 0x000fea0003800000 */
[C---:B------:R-:W-:Y:S01]  /*7440*/  IMAD.SHL.U32 R18, R30.reuse, 0x8, RZ ;  /* 0x000000081e127824 */ /* 0x040fe200078e00ff */
[----:B------:R-:W-:-:S04]  /*7450*/  SHF.L.U64.HI R30, R30, 0x3, R31 ;  /* 0x000000031e1e7819 */ /* 0x000fc8000001021f */
[----:B-1----:R-:W-:-:S04]  /*7460*/  IADD3 R12, P0, PT, R18, UR12, RZ ;  /* 0x0000000c120c7c10 */ /* 0x002fc8000ff1e0ff */
[----:B------:R-:W-:-:S06]  /*7470*/  IADD3.X R13, PT, PT, R30, UR13, RZ, P0, !PT ;  /* 0x0000000d1e0d7c10 */ /* 0x000fcc00087fe4ff */
[----:B------:R-:W5:Y:S01]  /*7480*/  LDG.E.64 R12, desc[UR8][R12.64] ;  /* 0x000000080c0c7981 */ /* 0x000f62000c1e1b00 */
[----:B------:R-:W-:Y:S01]  /*7490*/  BSSY.RECONVERGENT B2, `(.L_x_5884) ;  /* 0x0000021000027945 */ /* 0x000fe20003800200 */
[----:B---3--:R-:W-:Y:S02]  /*74a0*/  IMAD.U32 R32, RZ, RZ, UR16 ;  /* 0x00000010ff207e24 */ /* 0x008fe4000f8e00ff */
[----:B------:R-:W-:Y:S02]  /*74b0*/  IMAD.U32 R29, RZ, RZ, UR17 ;  /* 0x00000011ff1d7e24 */ /* 0x000fe4000f8e00ff */
[----:B--2---:R-:W-:Y:S02]  /*74c0*/  IMAD.U32 R20, RZ, RZ, UR14 ;  /* 0x0000000eff147e24 */ /* 0x004fe4000f8e00ff */
[----:B------:R-:W-:Y:S02]  /*74d0*/  IMAD.U32 R19, RZ, RZ, UR15 ;  /* 0x0000000fff137e24 */ /* 0x000fe4000f8e00ff */
[----:B------:R-:W-:-:S02]  /*74e0*/  IMAD.U32 R27, RZ, RZ, UR14 ;  /* 0x0000000eff1b7e24 */ /* 0x000fc4000f8e00ff */
[----:B------:R-:W-:-:S07]  /*74f0*/  IMAD.U32 R28, RZ, RZ, UR15 ;  /* 0x0000000fff1c7e24 */ /* 0x000fce000f8e00ff */
.L_x_5885:
[--C-:B------:R-:W-:Y:S02]  /*7500*/  SHF.R.U64 R25, R32, 0x1, R29.reuse ;  /* 0x0000000120197819 */ /* 0x100fe4000000121d */
[----:B------:R-:W-:-:S03]  /*7510*/  SHF.R.U32.HI R26, RZ, 0x1, R29 ;  /* 0x00000001ff1a7819 */ /* 0x000fc6000001161d */
[C---:B------:R-:W-:Y:S01]  /*7520*/  IMAD.SHL.U32 R23, R25.reuse, 0x8, RZ ;  /* 0x0000000819177824 */ /* 0x040fe200078e00ff */
[----:B------:R-:W-:-:S04]  /*7530*/  SHF.L.U64.HI R24, R25, 0x3, R26 ;  /* 0x0000000319187819 */ /* 0x000fc8000001021a */
[----:B------:R-:W-:-:S05]  /*7540*/  IADD3 R14, P0, PT, R27, R23, RZ ;  /* 0x000000171b0e7210 */ /* 0x000fca0007f1e0ff */
[----:B------:R-:W-:-:S05]  /*7550*/  IMAD.X R15, R28, 0x1, R24, P0 ;  /* 0x000000011c0f7824 */ /* 0x000fca00000e0618 */
[----:B0-----:R-:W2:Y:S01]  /*7560*/  LDG.E.64 R16, desc[UR8][R14.64] ;  /* 0x000000080e107981 */ /* 0x001ea2000c1e1b00 */
        /* <DEDUP_REMOVED lines=20> */
.L_x_5884:
[----:B------:R-:W-:Y:S01]  /*76b0*/  BSSY.RECONVERGENT B2, `(.L_x_5886) ;  /* 0x0000021000027945 */ /* 0x000fe20003800200 */
[----:B------:R-:W-:Y:S02]  /*76c0*/  IMAD.U32 R25, RZ, RZ, UR16 ;  /* 0x00000010ff197e24 */ /* 0x000fe4000f8e00ff */
[----:B------:R-:W-:Y:S02]  /*76d0*/  IMAD.U32 R26, RZ, RZ, UR17 ;  /* 0x00000011ff1a7e24 */ /* 0x000fe4000f8e00ff */
[----:B------:R-:W-:Y:S02]  /*76e0*/  IMAD.U32 R21, RZ, RZ, UR14 ;  /* 0x0000000eff157e24 */ /* 0x000fe4000f8e00ff */
[----:B------:R-:W-:Y:S02]  /*76f0*/  IMAD.U32 R22, RZ, RZ, UR15 ;  /* 0x0000000fff167e24 */ /* 0x000fe4000f8e00ff */
[----:B------:R-:W-:Y:S02]  /*7700*/  IMAD.U32 R24, RZ, RZ, UR14 ;  /* 0x0000000eff187e24 */ /* 0x000fe4000f8e00ff */
[----:B------:R-:W-:-:S07]  /*7710*/  IMAD.U32 R23, RZ, RZ, UR15 ;  /* 0x0000000fff177e24 */ /* 0x000fce000f8e00ff */
.L_x_5887:
        /* <DEDUP_REMOVED lines=11> */
[----:B------:R-:W-:-:S02]  /*77d0*/  IADD3 R25, P1, PT, R25, R16, RZ ;  /* 0x0000001019197210 */ /* 0x000fc40007f3e0ff */
[----:B------:R-:W-:Y:S02]  /*77e0*/  IADD3 R16, P3, P4, R21, 0x8, R27 ;  /* 0x0000000815107810 */ /* 0x000fe40007c7e01b */
[----:B------:R-:W-:Y:S01]  /*77f0*/  SEL R25, R32, R25, !P0 ;  /* 0x0000001920197207 */ /* 0x000fe20004000000 */
[----:B------:R-:W-:Y:S01]  /*7800*/  IMAD.X R26, R26, 0x1, R17, P1 ;  /* 0x000000011a1a7824 */ /* 0x000fe200008e0611 */
[----:B------:R-:W-:Y:S02]  /*7810*/  IADD3 R27, P2, PT, R14, 0x8, RZ ;  /* 0x000000080e1b7810 */ /* 0x000fe40007f5e0ff */
[----:B------:R-:W-:Y:S02]  /*7820*/  ISETP.GT.U32.AND P1, PT, R25, RZ, PT ;  /* 0x000000ff1900720c */ /* 0x000fe40003f24070 */
[----:B------:R-:W-:Y:S01]  /*7830*/  SEL R26, R29, R26, !P0 ;  /* 0x0000001a1d1a7207 */ /* 0x000fe20004000000 */
[----:B------:R-:W-:Y:S01]  /*7840*/  IMAD.X R14, RZ, RZ, R15, P2 ;  /* 0x000000ffff0e7224 */ /* 0x000fe200010e060f */
[----:B------:R-:W-:-:S02]  /*7850*/  IADD3.X R17, PT, PT, R22, RZ, R28, P3, P4 ;  /* 0x000000ff16117210 */ /* 0x000fc40001fe841c */
[----:B------:R-:W-:Y:S02]  /*7860*/  ISETP.GT.AND.EX P1, PT, R26, RZ, PT, P1 ;  /* 0x000000ff1a00720c */ /* 0x000fe40003f24310 */
[----:B------:R-:W-:Y:S02]  /*7870*/  SEL R21, R21, R16, !P0 ;  /* 0x0000001015157207 */ /* 0x000fe40004000000 */
[----:B------:R-:W-:Y:S02]  /*7880*/  SEL R22, R22, R17, !P0 ;  /* 0x0000001116167207 */ /* 0x000fe40004000000 */
[----:B------:R-:W-:Y:S02]  /*7890*/  SEL R24, R24, R27, !P0 ;  /* 0x0000001b18187207 */ /* 0x000fe40004000000 */
[----:B------:R-:W-:-:S05]  /*78a0*/  SEL R23, R23, R14, !P0 ;  /* 0x0000000e17177207 */ /* 0x000fca0004000000 */
[----:B------:R-:W-:Y:S05]  /*78b0*/  @P1 BRA `(.L_x_5887) ;  /* 0xfffffffc00981947 */ /* 0x000fea000383ffff */
[----:B------:R-:W-:Y:S05]  /*78c0*/  BSYNC.RECONVERGENT B2 ;  /* 0x0000000000027941 */ /* 0x000fea0003800200 */
.L_x_5886:
        /* <DEDUP_REMOVED lines=17> */
.L_x_5883:
[----:B-123--:R-:W-:Y:S05]  /*79e0*/  BSYNC.RECONVERGENT B1 ;  /* 0x0000000000017941 */ /* 0x00efea0003800200 */
.L_x_5882:
[----:B----4-:R-:W-:Y:S01]  /*79f0*/  VIADD R13, R3, 0x100 ;  /* 0x00000100030d7836 */ /* 0x010fe20000000000 */
[----:B------:R-:W-:Y:S04]  /*7a00*/  BSSY.RECONVERGENT B1, `(.L_x_5888) ;  /* 0x000005d000017945 */ /* 0x000fe80003800200 */
[----:B------:R-:W-:-:S13]  /*7a10*/  ISETP.GE.AND P0, PT, R13, R2, PT ;  /* 0x000000020d00720c */ /* 0x000fda0003f06270 */
[----:B------:R-:W-:Y:S05]  /*7a20*/  @P0 BRA `(.L_x_5889) ;  /* 0x0000000400680947 */ /* 0x000fea0003800000 */
[C---:B------:R-:W-:Y:S01]  /*7a30*/  IMAD.SHL.U32 R13, R10.reuse, 0x8, RZ ;  /* 0x000000080a0d7824 */ /* 0x040fe200078e00ff */
[----:B------:R-:W-:-:S04]  /*7a40*/  SHF.L.U64.HI R12, R10, 0x3, R11 ;  /* 0x000000030a0c7819 */ /* 0x000fc8000001020b */
[----:B------:R-:W-:-:S04]  /*7a50*/  IADD3 R10, P0, PT, R13, UR12, RZ ;  /* 0x0000000c0d0a7c10 */ /* 0x000fc8000ff1e0ff */
[----:B------:R-:W-:-:S06]  /*7a60*/  IADD3.X R11, PT, PT, R12, UR13, RZ, P0, !PT ;  /* 0x0000000d0c0b7c10 */ /* 0x000fcc00087fe4ff */
[----:B------:R-:W5:Y:S01]  /*7a70*/  LDG.E.64 R10, desc[UR8][R10.64] ;  /* 0x000000080a0a7981 */ /* 0x000f62000c1e1b00 */
[----:B------:R-:W-:Y:S01]  /*7a80*/  BSSY.RECONVERGENT B2, `(.L_x_5890) ;  /* 0x0000021000027945 */ /* 0x000fe20003800200 */
[----:B------:R-:W-:Y:S02]  /*7a90*/  IMAD.U32 R29, RZ, RZ, UR16 ;  /* 0x00000010ff1d7e24 */ /* 0x000fe4000f8e00ff */
[----:B------:R-:W-:Y:S02]  /*7aa0*/  IMAD.U32 R28, RZ, RZ, UR17 ;  /* 0x00000011ff1c7e24 */ /* 0x000fe4000f8e00ff */
[----:B------:R-:W-:Y:S02]  /*7ab0*/  IMAD.U32 R19, RZ, RZ, UR14 ;  /* 0x0000000eff137e24 */ /* 0x000fe4000f8e00ff */
[----:B------:R-:W-:Y:S02]  /*7ac0*/  IMAD.U32 R18, RZ, RZ, UR15 ;  /* 0x0000000fff127e24 */ /* 0x000fe4000f8e00ff */
[----:B------:R-:W-:-:S02]  /*7ad0*/  IMAD.U32 R27, RZ, RZ, UR14 ;  /* 0x0000000eff1b7e24 */ /* 0x000fc4000f8e00ff */
[----:B------:R-:W-:-:S07]  /*7ae0*/  IMAD.U32 R26, RZ, RZ, UR15 ;  /* 0x0000000fff1a7e24 */ /* 0x000fce000f8e00ff */
.L_x_5891:
[--C-:B------:R-:W-:Y:S02]  /*7af0*/  SHF.R.U64 R25, R29, 0x1, R28.reuse ;  /* 0x000000011d197819 */ /* 0x100fe4000000121c */
[----:B------:R-:W-:-:S03]  /*7b00*/  SHF.R.U32.HI R24, RZ, 0x1, R28 ;  /* 0x00000001ff187819 */ /* 0x000fc6000001161c */
[C---:B------:R-:W-:Y:S01]  /*7b10*/  IMAD.SHL.U32 R22, R25.reuse, 0x8, RZ ;  /* 0x0000000819167824 */ /* 0x040fe200078e00ff */
[----:B------:R-:W-:-:S04]  /*7b20*/  SHF.L.U64.HI R23, R25, 0x3, R24 ;  /* 0x0000000319177819 */ /* 0x000fc80000010218 */
[----:B------:R-:W-:-:S05]  /*7b30*/  IADD3 R14, P0, PT, R27, R22, RZ ;  /* 0x000000161b0e7210 */ /* 0x000fca0007f1e0ff */
[----:B------:R-:W-:-:S05]  /*7b40*/  IMAD.X R15, R26, 0x1, R23, P0 ;  /* 0x000000011a0f7824 */ /* 0x000fca00000e0617 */
[----:B0-----:R0:W2:Y:S01]  /*7b50*/  LDG.E.64 R16, desc[UR8][R14.64] ;  /* 0x000000080e107981 */ /* 0x0010a2000c1e1b00 */
        /* <DEDUP_REMOVED lines=20> */
.L_x_5890:
[----:B------:R-:W-:Y:S01]  /*7ca0*/  BSSY.RECONVERGENT B2, `(.L_x_5892) ;  /* 0x0000021000027945 */ /* 0x000fe20003800200 */
[----:B------:R-:W-:Y:S02]  /*7cb0*/  IMAD.U32 R29, RZ, RZ, UR16 ;  /* 0x00000010ff1d7e24 */ /* 0x000fe4000f8e00ff */
[----:B------:R-:W-:Y:S02]  /*7cc0*/  IMAD.U32 R31, RZ, RZ, UR17 ;  /* 0x00000011ff1f7e24 */ /* 0x000fe4000f8e00ff */
[----:B------:R-:W-:Y:S02]  /*7cd0*/  IMAD.U32 R30, RZ, RZ, UR14 ;  /* 0x0000000eff1e7e24 */ /* 0x000fe4000f8e00ff */
[----:B------:R-:W-:Y:S02]  /*7ce0*/  IMAD.U32 R21, RZ, RZ, UR15 ;  /* 0x0000000fff157e24 */ /* 0x000fe4000f8e00ff */
[----:B------:R-:W-:Y:S02]  /*7cf0*/  IMAD.U32 R28, RZ, RZ, UR14 ;  /* 0x0000000eff1c7e24 */ /* 0x000fe4000f8e00ff */
[----:B------:R-:W-:-:S07]  /*7d00*/  IMAD.U32 R27, RZ, RZ, UR15 ;  /* 0x0000000fff1b7e24 */ /* 0x000fce000f8e00ff */
.L_x_5893:
        /* <DEDUP_REMOVED lines=27> */
.L_x_5892:
        /* <DEDUP_REMOVED lines=17> */
.L_x_5889:
[----:B------:R-:W-:Y:S05]  /*7fd0*/  BSYNC.RECONVERGENT B1 ;  /* 0x0000000000017941 */ /* 0x000fea0003800200 */
.L_x_5888:
[----:B-1----:R-:W-:-:S05]  /*7fe0*/  VIADD R11, R3, 0x180 ;  /* 0x00000180030b7836 */ /* 0x002fca0000000000 */
        /* <DEDUP_REMOVED lines=14> */
.L_x_5895:
        /* <DEDUP_REMOVED lines=27> */
.L_x_5894:
[----:B------:R-:W-:Y:S01]  /*8280*/  BSSY.RECONVERGENT B1, `(.L_x_5896) ;  /* 0x000001d000017945 */ /* 0x000fe20003800200 */
[----:B------:R-:W-:Y:S02]  /*8290*/  IMAD.U32 R18, RZ, RZ, UR14 ;  /* 0x0000000eff127e24 */ /* 0x000fe4000f8e00ff */
[----:B------:R-:W-:-:S07]  /*82a0*/  IMAD.U32 R19, RZ, RZ, UR15 ;  /* 0x0000000fff137e24 */ /* 0x000fce000f8e00ff */
.L_x_5897:
        /* <DEDUP_REMOVED lines=27> */
.L_x_5896:
        /* <DEDUP_REMOVED lines=18> */
.L_x_5875:
        /* <DEDUP_REMOVED lines=19> */
.L_x_5899:
[----:B------:R-:W-:Y:S05]  /*86b0*/  BSYNC.RECONVERGENT B1 ;  /* 0x0000000000017941 */ /* 0x000fea0003800200 */
.L_x_5898:
        /* <DEDUP_REMOVED lines=12> */
.L_x_5901:
[----:B------:R-:W-:Y:S05]  /*8780*/  BSYNC.RECONVERGENT B1 ;  /* 0x0000000000017941 */ /* 0x000fea0003800200 */
.L_x_5900:
        /* <DEDUP_REMOVED lines=12> */
.L_x_5903:
[----:B------:R-:W-:Y:S05]  /*8850*/  BSYNC.RECONVERGENT B1 ;  /* 0x0000000000017941 */ /* 0x000fea0003800200 */
.L_x_5902:
        /* <DEDUP_REMOVED lines=10> */
[----:B------:R1:W-:Y:S02]  /*8900*/  STG.E.64 desc[UR8][R4.64], RZ ;  /* 0x000000ff04007986 */ /* 0x0003e4000c101b08 */
.L_x_5823:
[----:B------:R-:W-:Y:S05]  /*8910*/  BSYNC.RECONVERGENT B0 ;  /* 0x0000000000007941 */ /* 0x000fea0003800200 */
.L_x_5807:
[----:B------:R-:W-:Y:S01]  /*8920*/  ISETP.GE.AND P0, PT, R3, R2, PT ;  /* 0x000000020300720c */ /* 0x000fe20003f06270 */
[----:B------:R-:W-:Y:S04]  /*8930*/  BSSY.RECONVERGENT B0, `(.L_x_5904) ;  /* 0x0000017000007945 */ /* 0x000fe80003800200 */
[----:B------:R-:W-:Y:S08]  /*8940*/  BSSY.RELIABLE B1, `(.L_x_5905) ;  /* 0x000000f000017945 */ /* 0x000ff00003800100 */
[----:B------:R-:W-:Y:S05]  /*8950*/  @P0 BRA `(.L_x_5906) ;  /* 0x0000000000340947 */ /* 0x000fea0003800000 */
[----:B01234-:R-:W0:Y:S01]  /*8960*/  LDC.64 R4, c[0x0][0x3e0] ;  /* 0x0000f800ff047b82 */ /* 0x01fe220000000a00 */
[----:B------:R-:W-:Y:S02]  /*8970*/  IMAD R7, R0, 0x200, R3 ;  /* 0x0000020000077824 */ /* 0x000fe400078e0203 */
[----:B------:R-:W-:-:S05]  /*8980*/  VIADD R3, R3, 0x80 ;  /* 0x0000008003037836 */ /* 0x000fca0000000000 */
[----:B------:R-:W-:-:S13]  /*8990*/  ISETP.GE.AND P0, PT, R3, R2, PT ;  /* 0x000000020300720c */ /* 0x000fda0003f06270 */
[----:B------:R-:W-:Y:S05]  /*89a0*/  @P0 BREAK.RELIABLE B1 ;  /* 0x0000000000010942 */ /* 0x000fea0003800100 */
[----:B0-----:R-:W-:-:S05]  /*89b0*/  IMAD.WIDE.U32 R4, R7, 0x8, R4 ;  /* 0x0000000807047825 */ /* 0x001fca00078e0004 */
[----:B------:R0:W-:Y:S01]  /*89c0*/  STG.E.64 desc[UR8][R4.64], RZ ;  /* 0x000000ff04007986 */ /* 0x0001e2000c101b08 */
[----:B------:R-:W-:Y:S05]  /*89d0*/  @P0 BRA `(.L_x_5907) ;  /* 0x0000000000300947 */ /* 0x000fea0003800000 */
[----:B0-----:R-:W0:Y:S01]  /*89e0*/  LDC.64 R4, c[0x0][0x3e0] ;  /* 0x0000f800ff047b82 */ /* 0x001e220000000a00 */
[----:B------:R-:W-:Y:S02]  /*89f0*/  IMAD R7, R0, 0x200, R3 ;  /* 0x0000020000077824 */ /* 0x000fe400078e0203 */
[----:B------:R-:W-:Y:S02]  /*8a00*/  VIADD R3, R3, 0x80 ;  /* 0x0000008003037836 */ /* 0x000fe40000000000 */
[----:B0-----:R-:W-:-:S05]  /*8a10*/  IMAD.WIDE.U32 R4, R7, 0x8, R4 ;  /* 0x0000000807047825 */ /* 0x001fca00078e0004 */
[----:B------:R0:W-:Y:S02]  /*8a20*/  STG.E.64 desc[UR8][R4.64], RZ ;  /* 0x000000ff04007986 */ /* 0x0001e4000c101b08 */
.L_x_5906:
[----:B------:R-:W-:Y:S05]  /*8a30*/  BSYNC.RELIABLE B1 ;  /* 0x0000000000017941 */ /* 0x000fea0003800100 */
.L_x_5905:
[----:B------:R-:W-:-:S13]  /*8a40*/  ISETP.GE.AND P0, PT, R3, R2, PT ;  /* 0x000000020300720c */ /* 0x000fda0003f06270 */
[----:B01234-:R-:W0:Y:S01]  /*8a50*/  @!P0 LDC.64 R4, c[0x0][0x3e0] ;  /* 0x0000f800ff048b82 */ /* 0x01fe220000000a00 */
[----:B------:R-:W-:Y:S02]  /*8a60*/  @!P0 IMAD R7, R0, 0x200, R3 ;  /* 0x0000020000078824 */ /* 0x000fe400078e0203 */
[----:B------:R-:W-:Y:S02]  /*8a70*/  @!P0 VIADD R3, R3, 0x80 ;  /* 0x0000008003038836 */ /* 0x000fe40000000000 */
[----:B0-----:R-:W-:-:S05]  /*8a80*/  @!P0 IMAD.WIDE.U32 R4, R7, 0x8, R4 ;  /* 0x0000000807048825 */ /* 0x001fca00078e0004 */
[----:B------:R1:W-:Y:S02]  /*8a90*/  @!P0 STG.E.64 desc[UR8][R4.64], RZ ;  /* 0x000000ff04008986 */ /* 0x0003e4000c101b08 */
.L_x_5907:
[----:B------:R-:W-:Y:S05]  /*8aa0*/  BSYNC.RECONVERGENT B0 ;  /* 0x0000000000007941 */ /* 0x000fea0003800200 */
.L_x_5904:
[----:B------:R-:W-:Y:S05]  /*8ab0*/  WARPSYNC.ALL ;  /* 0x0000000000007948 */ /* 0x000fea0003800000 */
[----:B------:R-:W-:-:S13]  /*8ac0*/  ISETP.GE.AND P0, PT, R3, R2, PT ;  /* 0x000000020300720c */ /* 0x000fda0003f06270 */
[----:B------:R-:W-:Y:S05]  /*8ad0*/  @P0 EXIT ;  /* 0x000000000000094d */ /* 0x000fea0003800000 */
[----:B01----:R-:W0:Y:S01]  /*8ae0*/  LDC.64 R4, c[0x0][0x3e0] ;  /* 0x0000f800ff047b82 */ /* 0x003e220000000a00 */
[----:B------:R-:W-:-:S04]  /*8af0*/  IMAD R3, R0, 0x200, R3 ;  /* 0x0000020000037824 */ /* 0x000fc800078e0203 */
[----:B0-----:R-:W-:-:S05]  /*8b00*/  IMAD.WIDE.U32 R2, R3, 0x8, R4 ;  /* 0x0000000803027825 */ /* 0x001fca00078e0004 */
[----:B------:R-:W-:Y:S01]  /*8b10*/  STG.E.64 desc[UR8][R2.64], RZ ;  /* 0x000000ff02007986 */ /* 0x000fe2000c101b08 */
[----:B------:R-:W-:Y:S05]  /*8b20*/  EXIT ;  /* 0x000000000000794d */ /* 0x000fea0003800000 */
.L_x_5908:
        /* <DEDUP_REMOVED lines=13> */
.L_x_19029:


//--------------------- .text._ZN2at6native29vectorized_elementwise_kernelILi2EZZNS0_73_GLOBAL__N__c8866d80_35_SparseBinaryOpIntersectionKernel_cu_b2145a98_327142_sparse_binary_op_intersection_kernel_implINS2_18CUDAKernelLauncherENS2_36CUDAValueSelectionIntersectionKernelINS2_9LhsProjOpEEElLl0EEEvRNS_6TensorERKS8_SB_RKSt6vectorIlSaIlEERKSt8optionalIS8_ESK_bbENKUlvE3_clEvEUllE_St5arrayIPcLm2EEEEviT0_T1_ --------------------------
	.section	.text._ZN2at6native29vectorized_elementwise_kernelILi2EZZNS0_73_GLOBAL__N__c8866d80_35_SparseBinaryOpIntersectionKernel_cu_b2145a98_327142_sparse_binary_op_intersection_kernel_implINS2_18CUDAKernelLauncherENS2_36CUDAValueSelectionIntersectionKernelINS2_9LhsProjOpEEElLl0EEEvRNS_6TensorERKS8_SB_RKSt6vectorIlSaIlEERKSt8optionalIS8_ESK_bbENKUlvE3_clEvEUllE_St5arrayIPcLm2EEEEviT0_T1_,"ax",@progbits
	.align	128
        .global         _ZN2at6native29vectorized_elementwise_kernelILi2EZZNS0_73_GLOBAL__N__c8866d80_35_SparseBinaryOpIntersectionKernel_cu_b2145a98_327142_sparse_binary_op_intersection_kernel_implINS2_18CUDAKernelLauncherENS2_36CUDAValueSelectionIntersectionKernelINS2_9LhsProjOpEEElLl0EEEvRNS_6TensorERKS8_SB_RKSt6vectorIlSaIlEERKSt8optionalIS8_ESK_bbENKUlvE3_clEvEUllE_St5arrayIPcLm2EEEEviT0_T1_
        .type           _ZN2at6native29vectorized_elementwise_kernelILi2EZZNS0_73_GLOBAL__N__c8866d80_35_SparseBinaryOpIntersectionKernel_cu_b2145a98_327142_sparse_binary_op_intersection_kernel_implINS2_18CUDAKernelLauncherENS2_36CUDAValueSelectionIntersectionKernelINS2_9LhsProjOpEEElLl0EEEvRNS_6TensorERKS8_SB_RKSt6vectorIlSaIlEERKSt8optionalIS8_ESK_bbENKUlvE3_clEvEUllE_St5arrayIPcLm2EEEEviT0_T1_,@function
        .size           _ZN2at6native29vectorized_elementwise_kernelILi2EZZNS0_73_GLOBAL__N__c8866d80_35_SparseBinaryOpIntersectionKernel_cu_b2145a98_327142_sparse_binary_op_intersection_kernel_implINS2_18CUDAKernelLauncherENS2_36CUDAValueSelectionIntersectionKernelINS2_9LhsProjOpEEElLl0EEEvRNS_6TensorERKS8_SB_RKSt6vectorIlSaIlEERKSt8optionalIS8_ESK_bbENKUlvE3_clEvEUllE_St5arrayIPcLm2EEEEviT0_T1_,(.L_x_19030 - _ZN2at6native29vectorized_elementwise_kernelILi2EZZNS0_73_GLOBAL__N__c8866d80_35_SparseBinaryOpIntersectionKernel_cu_b2145a98_327142_sparse_binary_op_intersection_kernel_implINS2_18CUDAKernelLauncherENS2_36CUDAValueSelectionIntersectionKernelINS2_9LhsProjOpEEElLl0EEEvRNS_6TensorERKS8_SB_RKSt6vectorIlSaIlEERKSt8optionalIS8_ESK_bbENKUlvE3_clEvEUllE_St5arrayIPcLm2EEEEviT0_T1_)
        .other          _ZN2at6native29vectorized_elementwise_kernelILi2EZZNS0_73_GLOBAL__N__c8866d80_35_SparseBinaryOpIntersectionKernel_cu_b2145a98_327142_sparse_binary_op_intersection_kernel_implINS2_18CUDAKernelLauncherENS2_36CUDAValueSelectionIntersectionKernelINS2_9LhsProjOpEEElLl0EEEvRNS_6TensorERKS8_SB_RKSt6vectorIlSaIlEERKSt8optionalIS8_ESK_bbENKUlvE3_clEvEUllE_St5arrayIPcLm2EEEEviT0_T1_,@"STO_CUDA_ENTRY STV_DEFAULT"
_ZN2at6native29vectorized_elementwise_kernelILi2EZZNS0_73_GLOBAL__N__c8866d80_35_SparseBinaryOpIntersectionKernel_cu_b2145a98_327142_sparse_binary_op_intersection_kernel_implINS2_18CUDAKernelLauncherENS2_36CUDAValueSelectionIntersectionKernelINS2_9LhsProjOpEEElLl0EEEvRNS_6TensorERKS8_SB_RKSt6vectorIlSaIlEERKSt8optionalIS8_ESK_bbENKUlvE3_clEvEUllE_St5arrayIPcLm2EEEEviT0_T1_:
.text._ZN2at6native29vectorized_elementwise_kernelILi2EZZNS0_73_GLOBAL__N__c8866d80_35_SparseBinaryOpIntersectionKernel_cu_b2145a98_327142_sparse_binary_op_intersection_kernel_implINS2_18CUDAKernelLauncherENS2_36CUDAValueSelectionIntersectionKernelINS2_9LhsProjOpEEElLl0EEEvRNS_6TensorERKS8_SB_RKSt6vectorIlSaIlEERKSt8optionalIS8_ESK_bbENKUlvE3_clEvEUllE_St5arrayIPcLm2EEEEviT0_T1_:
[----:B------:R-:W-:Y:S08]  /*0000*/  LDC R1, c[0x0][0x37c] ;  /* 0x0000df00ff017b82 */ /* 0x000ff00000000800 */
[----:B------:R-:W0:Y:S01]  /*0010*/  S2UR UR6, SR_CTAID.X ;  /* 0x00000000000679c3 */ /* 0x000e220000002500 */
[----:B------:R-:W1:Y:S01]  /*0020*/  LDCU UR7, c[0x0][0x380] ;  /* 0x00007000ff0777ac */ /* 0x000e620008000800 */
[----:B------:R-:W2:Y:S01]  /*0030*/  LDCU.64 UR14, c[0x0][0x3c0] ;  /* 0x00007800ff0e77ac */ /* 0x000ea20008000a00 */
[----:B------:R-:W3:Y:S01]  /*0040*/  LDCU.64 UR10, c[0x0][0x358] ;  /* 0x00006b00ff0a77ac */ /* 0x000ee20008000a00 */
[----:B--2---:R-:W-:Y:S01]  /*0050*/  IMAD.U32 R5, RZ, RZ, UR14 ;  /* 0x0000000eff057e24 */ /* 0x004fe2000f8e00ff */
[----:B0-----:R-:W-:Y:S01]  /*0060*/  USHF.L.U32 UR6, UR6, 0xa, URZ ;  /* 0x0000000a06067899 */ /* 0x001fe200080006ff */
[----:B------:R-:W-:-:S03]  /*0070*/  IMAD.U32 R4, RZ, RZ, UR15 ;  /* 0x0000000fff047e24 */ /* 0x000fc6000f8e00ff */
[----:B-1----:R-:W-:-:S04]  /*0080*/  UIADD3 UR7, UPT, UPT, -UR6, UR7, URZ ;  /* 0x0000000706077290 */ /* 0x002fc8000fffe1ff */
[----:B------:R-:W-:-:S09]  /*0090*/  UISETP.GT.U32.AND UP0, UPT, UR7, 0x3ff, UPT ;  /* 0x000003ff0700788c */ /* 0x000fd2000bf04070 */
[----:B---3--:R-:W-:Y:S05]  /*00a0*/  BRA.U UP0, `(.L_x_5909) ;  /* 0x000000ad00d47547 */ /* 0x008fea000b800000 */
[----:B------:R-:W0:Y:S01]  /*00b0*/  S2R R22, SR_TID.X ;  /* 0x0000000000167919 */ /* 0x000e220000002100 */
[----:B------:R-:W-:Y:S02]  /*00c0*/  CS2R R34, SRZ ;  /* 0x0000000000227805 */ /* 0x000fe4000001ff00 */
[----:B------:R-:W-:Y:S02]  /*00d0*/  CS2R R42, SRZ ;  /* 0x00000000002a7805 */ /* 0x000fe4000001ff00 */
[----:B------:R-:W-:Y:S02]  /*00e0*/  CS2R R36, SRZ ;  /* 0x0000000000247805 */ /* 0x000fe4000001ff00 */
[----:B------:R-:W-:Y:S01]  /*00f0*/  CS2R R38, SRZ ;  /* 0x0000000000267805 */ /* 0x000fe2000001ff00 */
[----:B------:R-:W1:Y:S01]  /*0100*/  LDCU UR16, c[0x0][0x390] ;  /* 0x00007200ff1077ac */ /* 0x000e620008000800 */
[----:B------:R-:W2:Y:S01]  /*0110*/  LDCU.64 UR4, c[0x0][0x3b8] ;  /* 0x00007700ff0477ac */ /* 0x000ea20008000a00 */
[----:B0-----:R-:W-:Y:S01]  /*0120*/  ISETP.GE.U32.AND P6, PT, R22, UR7, PT ;  /* 0x0000000716007c0c */ /* 0x001fe2000bfc6070 */
[----:B------:R-:W-:-:S12]  /*0130*/  IMAD.MOV.U32 R0, RZ, RZ, R22 ;  /* 0x000000ffff007224 */ /* 0x000fd800078e0016 */
[C---:B------:R-:W-:Y:S01]  /*0140*/  @!P6 VIADD R22, R0.reuse, 0x80 ;  /* 0x000000800016e836 */ /* 0x040fe20000000000 */
[----:B------:R-:W0:Y:S01]  /*0150*/  @!P6 LDC.64 R12, c[0x0][0x3e8] ;  /* 0x0000fa00ff0ceb82 */ /* 0x000e220000000a00 */
[----:B------:R-:W-:-:S03]  /*0160*/  @!P6 VIADD R3, R0, UR6 ;  /* 0x000000060003ec36 */ /* 0x000fc60008000000 */
[----:B------:R-:W-:-:S13]  /*0170*/  ISETP.GE.U32.AND P5, PT, R22, UR7, PT ;  /* 0x0000000716007c0c */ /* 0x000fda000bfa6070 */
[C---:B------:R-:W-:Y:S01]  /*0180*/  @!P5 VIADD R21, R22.reuse, UR6 ;  /* 0x000000061615dc36 */ /* 0x040fe20008000000 */
[----:B------:R-:W3:Y:S01]  /*0190*/  @!P5 LDC.64 R16, c[0x0][0x3e8] ;  /* 0x0000fa00ff10db82 */ /* 0x000ee20000000a00 */
[----:B------:R-:W-:-:S05]  /*01a0*/  @!P5 VIADD R22, R22, 0x80 ;  /* 0x000000801616d836 */ /* 0x000fca0000000000 */
[----:B------:R-:W-:Y:S01]  /*01b0*/  ISETP.GE.U32.AND P4, PT, R22, UR7, PT ;  /* 0x0000000716007c0c */ /* 0x000fe2000bf86070 */
[----:B0-----:R-:W-:-:S05]  /*01c0*/  @!P6 IMAD.WIDE.U32 R12, R3, 0x8, R12 ;  /* 0x00000008030ce825 */ /* 0x001fca00078e000c */
[----:B------:R0:W5:Y:S07]  /*01d0*/  @!P6 LDG.E.64 R34, desc[UR10][R12.64] ;  /* 0x0000000a0c22e981 */ /* 0x00016e000c1e1b00 */
[C---:B------:R-:W-:Y:S01]  /*01e0*/  @!P4 VIADD R23, R22.reuse, UR6 ;  /* 0x000000061617cc36 */ /* 0x040fe20008000000 */
[----:B------:R-:W4:Y:S01]  /*01f0*/  @!P4 LDC.64 R18, c[0x0][0x3e8] ;  /* 0x0000fa00ff12cb82 */ /* 0x000f220000000a00 */
[----:B------:R-:W-:-:S05]  /*0200*/  @!P4 VIADD R22, R22, 0x80 ;  /* 0x000000801616c836 */ /* 0x000fca0000000000 */
[----:B------:R-:W-:-:S13]  /*0210*/  ISETP.GE.U32.AND P3, PT, R22, UR7, PT ;  /* 0x0000000716007c0c */ /* 0x000fda000bf66070 */
[C---:B------:R-:W-:Y:S01]  /*0220*/  @!P3 VIADD R25, R22.reuse, UR6 ;  /* 0x000000061619bc36 */ /* 0x040fe20008000000 */
[----:B------:R-:W1:Y:S01]  /*0230*/  @!P3 LDC.64 R14, c[0x0][0x3e8] ;  /* 0x0000fa00ff0ebb82 */ /* 0x000e620000000a00 */
[----:B------:R-:W-:-:S05]  /*0240*/  @!P3 VIADD R22, R22, 0x80 ;  /* 0x000000801616b836 */ /* 0x000fca0000000000 */
[----:B------:R-:W-:-:S13]  /*0250*/  ISETP.GE.U32.AND P2, PT, R22, UR7, PT ;  /* 0x0000000716007c0c */ /* 0x000fda000bf46070 */
[C---:B------:R-:W-:Y:S01]  /*0260*/  @!P2 VIADD R27, R22.reuse, UR6 ;  /* 0x00000006161bac36 */ /* 0x040fe20008000000 */
[----:B------:R-:W-:Y:S01]  /*0270*/  @!P2 IADD3 R22, PT, PT, R22, 0x80, RZ ;  /* 0x000000801616a810 */ /* 0x000fe20007ffe0ff */
[----:B------:R-:W2:Y:S03]  /*0280*/  @!P2 LDC.64 R10, c[0x0][0x3e8] ;  /* 0x0000fa00ff0aab82 */ /* 0x000ea60000000a00 */
[----:B------:R-:W-:-:S13]  /*0290*/  ISETP.GE.U32.AND P1, PT, R22, UR7, PT ;  /* 0x0000000716007c0c */ /* 0x000fda000bf26070 */
[C---:B------:R-:W-:Y:S01]  /*02a0*/  @!P1 VIADD R29, R22.reuse, UR6 ;  /* 0x00000006161d9c36 */ /* 0x040fe20008000000 */
[----:B------:R-:W2:Y:S01]  /*02b0*/  @!P1 LDC.64 R8, c[0x0][0x3e8] ;  /* 0x0000fa00ff089b82 */ /* 0x000ea20000000a00 */
[----:B------:R-:W-:-:S05]  /*02c0*/  @!P1 VIADD R22, R22, 0x80 ;  /* 0x0000008016169836 */ /* 0x000fca0000000000 */
[----:B------:R-:W-:-:S13]  /*02d0*/  ISETP.GE.U32.AND P0, PT, R22, UR7, PT ;  /* 0x0000000716007c0c */ /* 0x000fda000bf06070 */
[C---:B------:R-:W-:Y:S01]  /*02e0*/  @!P0 VIADD R31, R22.reuse, UR6 ;  /* 0x00000006161f8c36 */ /* 0x040fe20008000000 */
[----:B------:R-:W2:Y:S01]  /*02f0*/  @!P0 LDC.64 R6, c[0x0][0x3e8] ;  /* 0x0000fa00ff068b82 */ /* 0x000ea20000000a00 */
[----:B------:R-:W-:-:S05]  /*0300*/  @!P0 VIADD R22, R22, 0x80 ;  /* 0x0000008016168836 */ /* 0x000fca0000000000 */
[----:B------:R-:W-:-:S13]  /*0310*/  ISETP.GE.U32.AND P6, PT, R22, UR7, PT ;  /* 0x0000000716007c0c */ /* 0x000fda000bfc6070 */
[----:B------:R-:W2:Y:S01]  /*0320*/  @!P6 LDC.64 R2, c[0x0][0x3e8] ;  /* 0x0000fa00ff02eb82 */ /* 0x000ea20000000a00 */
[----:B---3--:R-:W-:-:S04]  /*0330*/  @!P5 IMAD.WIDE.U32 R16, R21, 0x8, R16 ;  /* 0x000000081510d825 */ /* 0x008fc800078e0010 */
[----:B----4-:R-:W-:Y:S01]  /*0340*/  @!P4 IMAD.WIDE.U32 R20, R23, 0x8, R18 ;  /* 0x000000081714c825 */ /* 0x010fe200078e0012 */
[----:B0-----:R-:W-:Y:S01]  /*0350*/  CS2R R12, SRZ ;  /* 0x00000000000c7805 */ /* 0x001fe2000001ff00 */
[----:B------:R0:W5:Y:S02]  /*0360*/  @!P5 LDG.E.64 R42, desc[UR10][R16.64] ;  /* 0x0000000a102ad981 */ /* 0x000164000c1e1b00 */
[----:B------:R-:W-:Y:S02]  /*0370*/  @!P6 VIADD R19, R22, UR6 ;  /* 0x000000061613ec36 */ /* 0x000fe40008000000 */
[----:B-1----:R-:W-:Y:S01]  /*0380*/  @!P3 IMAD.WIDE.U32 R14, R25, 0x8, R14 ;  /* 0x00000008190eb825 */ /* 0x002fe200078e000e */
[----:B------:R0:W5:Y:S03]  /*0390*/  @!P4 LDG.E.64 R36, desc[UR10][R20.64] ;  /* 0x0000000a1424c981 */ /* 0x000166000c1e1b00 */
[----:B--2---:R-:W-:Y:S01]  /*03a0*/  @!P2 IMAD.WIDE.U32 R22, R27, 0x8, R10 ;  /* 0x000000081b16a825 */ /* 0x004fe200078e000a */
[----:B------:R0:W5:Y:S03]  /*03b0*/  @!P3 LDG.E.64 R12, desc[UR10][R14.64] ;  /* 0x0000000a0e0cb981 */ /* 0x000166000c1e1b00 */
[----:B------:R-:W-:Y:S01]  /*03c0*/  @!P1 IMAD.WIDE.U32 R24, R29, 0x8, R8 ;  /* 0x000000081d189825 */ /* 0x000fe200078e0008 */
[----:B------:R-:W-:Y:S01]  /*03d0*/  CS2R R8, SRZ ;  /* 0x0000000000087805 */ /* 0x000fe2000001ff00 */
[----:B------:R0:W5:Y:S02]  /*03e0*/  @!P2 LDG.E.64 R38, desc[UR10][R22.64] ;  /* 0x0000000a1626a981 */ /* 0x000164000c1e1b00 */
[----:B------:R-:W-:Y:S01]  /*03f0*/  @!P0 IMAD.WIDE.U32 R26, R31, 0x8, R6 ;  /* 0x000000081f1a8825 */ /* 0x000fe200078e0006 */
[----:B------:R-:W-:-:S02]  /*0400*/  CS2R R6, SRZ ;  /* 0x0000000000067805 */ /* 0x000fc4000001ff00 */
[----:B------:R0:W5:Y:S01]  /*0410*/  @!P1 LDG.E.64 R8, desc[UR10][R24.64] ;  /* 0x0000000a18089981 */ /* 0x000162000c1e1b00 */
[----:B------:R-:W-:-:S05]  /*0420*/  @!P6 IMAD.WIDE.U32 R18, R19, 0x8, R2 ;  /* 0x000000081312e825 */ /* 0x000fca00078e0002 */
[----:B------:R0:W5:Y:S01]  /*0430*/  @!P6 LDG.E.64 R6, desc[UR10][R18.64] ;  /* 0x0000000a1206e981 */ /* 0x000162000c1e1b00 */
[----:B------:R-:W-:Y:S01]  /*0440*/  CS2R R10, SRZ ;  /* 0x00000000000a7805 */ /* 0x000fe2000001ff00 */
[----:B------:R-:W-:-:S05]  /*0450*/  ULOP3.LUT UR8, UR16, 0x3, URZ, 0xc0, !UPT ;  /* 0x0000000310087892 */ /* 0x000fca000f8ec0ff */
[----:B------:R0:W5:Y:S01]  /*0460*/  @!P0 LDG.E.64 R10, desc[UR10][R26.64] ;  /* 0x0000000a1a0a8981 */ /* 0x000162000c1e1b00 */
[----:B------:R-:W-:Y:S01]  /*0470*/  ISETP.GE.U32.AND P0, PT, R0, UR7, PT ;  /* 0x0000000700007c0c */ /* 0x000fe2000bf06070 */
[----:B------:R-:W-:Y:S01]  /*0480*/  UIADD3 UR8, UP0, UPT, UR8, -0x1, URZ ;  /* 0xffffffff08087890 */ /* 0x000fe2000ff1e0ff */
[----:B------:R-:W-:Y:S01]  /*0490*/  IMAD.U32 R2, RZ, RZ, UR4 ;  /* 0x00000004ff027e24 */ /* 0x000fe2000f8e00ff */
[----:B------:R-:W-:Y:S01]  /*04a0*/  BSSY.RECONVERGENT B0, `(.L_x_5910) ;  /* 0x0000149000007945 */ /* 0x000fe20003800200 */
[----:B------:R-:W-:Y:S01]  /*04b0*/  IMAD.U32 R3, RZ, RZ, UR5 ;  /* 0x00000005ff037e24 */ /* 0x000fe2000f8e00ff */
[----:B------:R-:W-:-:S08]  /*04c0*/  UIADD3.X UR17, UPT, UPT, URZ, -0x1, URZ, UP0, !UPT ;  /* 0xffffffffff117890 */ /* 0x000fd000087fe4ff */
[----:B0-----:R-:W-:Y:S05]  /*04d0*/  @P0 BRA `(.L_x_5911) ;  /* 0x0000001400140947 */ /* 0x001fea0003800000 */
[----:B------:R-:W0:Y:S02]  /*04e0*/  LDCU.64 UR4, c[0x0][0x388] ;  /* 0x00007100ff0477ac */ /* 0x000e240008000a00 */
[----:B0-----:R-:W-:-:S04]  /*04f0*/  UISETP.NE.U32.AND UP0, UPT, UR4, URZ, UPT ;  /* 0x000000ff0400728c */ /* 0x001fc8000bf05070 */
[----:B------:R-:W-:-:S09]  /*0500*/  UISETP.NE.AND.EX UP0, UPT, UR5, URZ, UPT, UP0 ;  /* 0x000000ff0500728c */ /* 0x000fd2000bf05300 */
[----:B------:R-:W-:Y:S05]  /*0510*/  BRA.U !UP0, `(.L_x_5912) ;  /* 0x0000000108107547 */ /* 0x000fea000b800000 */
[----:B-----5:R-:W-:-:S04]  /*0520*/  LEA R14, P0, R34, UR4, 0x3 ;  /* 0x00000004220e7c11 */ /* 0x020fc8000f8018ff */
[----:B------:R-:W-:-:S06]  /*0530*/  LEA.HI.X R15, R34, UR5, R35, 0x3, P0 ;  /* 0x00000005220f7c11 */ /* 0x000fcc00080f1c23 */
[----:B------:R-:W5:Y:S01]  /*0540*/  LDG.E.64 R14, desc[UR10][R14.64] ;  /* 0x0000000a0e0e7981 */ /* 0x000f62000c1e1b00 */
[----:B------:R-:W-:Y:S05]  /*0550*/  BRA `(.L_x_5913) ;  /* 0x0000000c00847947 */ /* 0x000fea0003800000 */
.L_x_5912:
[----:B------:R-:W0:Y:S01]  /*0560*/  LDCU UR9, c[0x0][0x394] ;  /* 0x00007280ff0977ac */ /* 0x000e220008000800 */
[----:B------:R-:W-:Y:S01]  /*0570*/  CS2R R14, SRZ ;  /* 0x00000000000e7805 */ /* 0x000fe2000001ff00 */
[----:B------:R-:W-:-:S04]  /*0580*/  UISETP.NE.U32.AND UP0, UPT, UR16, URZ, UPT ;  /* 0x000000ff1000728c */ /* 0x000fc8000bf05070 */
[----:B0-----:R-:W-:-:S09]  /*0590*/  UISETP.NE.AND.EX UP0, UPT, UR9, URZ, UPT, UP0 ;  /* 0x000000ff0900728c */ /* 0x001fd2000bf05300 */
[----:B------:R-:W-:Y:S05]  /*05a0*/  BRA.U !UP0, `(.L_x_5913) ;  /* 0x0000000d08707547 */ /* 0x000fea000b800000 */
[----:B------:R-:W0:Y:S01]  /*05b0*/  LDCU.64 UR12, c[0x0][0x3a0] ;  /* 0x00007400ff0c77ac */ /* 0x000e220008000a00 */
[----:B------:R-:W-:-:S04]  /*05c0*/  UISETP.GE.U32.AND UP0, UPT, UR16, 0x1, UPT ;  /* 0x000000011000788c */ /* 0x000fc8000bf06070 */
[----:B------:R-:W-:Y:S01]  /*05d0*/  UISETP.GE.AND.EX UP0, UPT, UR9, URZ, UPT, UP0 ;  /* 0x000000ff0900728c */ /* 0x000fe2000bf06300 */
[----:B0----5:R-:W-:-:S04]  /*05e0*/  IMAD R17, R35, UR12, RZ ;  /* 0x0000000c23117c24 */ /* 0x021fc8000f8e02ff */
        /* <DEDUP_REMOVED lines=14> */
[----:B------:R-:W-:Y:S01]  /*06d0*/  CS2R R14, SRZ ;  /* 0x00000000000e7805 */ /* 0x000fe2000001ff00 */
[----:B------:R-:W1:Y:S01]  /*06e0*/  LDCU.64 UR20, c[0x0][0x398] ;  /* 0x00007300ff1477ac */ /* 0x000e620008000a00 */
[----:B------:R-:W2:Y:S01]  /*06f0*/  LDCU.64 UR22, c[0x0][0x3b0] ;  /* 0x00007600ff1677ac */ /* 0x000ea20008000a00 */
[----:B------:R-:W-:Y:S02]  /*0700*/  ULOP3.LUT UR4, UR16, 0xfffffff8, URZ, 0xc0, !UPT ;  /* 0xfffffff810047892 */ /* 0x000fe4000f8ec0ff */
[----:B------:R-:W-:Y:S02]  /*0710*/  ULOP3.LUT UR5, UR9, 0x7fffffff, URZ, 0xc0, !UPT ;  /* 0x7fffffff09057892 */ /* 0x000fe4000f8ec0ff */
[----:B0-----:R-:W-:-:S04]  /*0720*/  UIADD3 UR12, UP1, UPT, UR12, 0x20, URZ ;  /* 0x000000200c0c7890 */ /* 0x001fc8000ff3e0ff */
[----:B------:R-:W-:Y:S01]  /*0730*/  UIADD3.X UR13, UPT, UPT, URZ, UR13, URZ, UP1, !UPT ;  /* 0x0000000dff0d7290 */ /* 0x000fe20008ffe4ff */
[C---:B-1----:R-:W-:Y:S01]  /*0740*/  LEA R40, P0, R16.reuse, UR20, 0x3 ;  /* 0x0000001410287c11 */ /* 0x042fe2000f8018ff */
[----:B------:R-:W-:Y:S01]  /*0750*/  IMAD.U32 R22, RZ, RZ, UR12 ;  /* 0x0000000cff167e24 */ /* 0x000fe2000f8e00ff */
[----:B------:R-:W-:Y:S01]  /*0760*/  UMOV UR12, UR4 ;  /* 0x00000004000c7c82 */ /* 0x000fe20008000000 */
[----:B--2---:R-:W-:Y:S01]  /*0770*/  USHF.L.U64.HI UR19, UR22, 0x3, UR23 ;  /* 0x0000000316137899 */ /* 0x004fe20008010217 */
[----:B------:R-:W-:Y:S01]  /*0780*/  LEA.HI.X R41, R16, UR21, R19, 0x3, P0 ;  /* 0x0000001510297c11 */ /* 0x000fe200080f1c13 */
[----:B------:R-:W-:Y:S01]  /*0790*/  IMAD.U32 R23, RZ, RZ, UR13 ;  /* 0x0000000dff177e24 */ /* 0x000fe2000f8e00ff */
[----:B------:R-:W-:Y:S02]  /*07a0*/  USHF.L.U32 UR18, UR22, 0x3, URZ ;  /* 0x0000000316127899 */ /* 0x000fe400080006ff */
[----:B------:R-:W-:Y:S01]  /*07b0*/  USHF.L.U64.HI UR9, UR22, 0x6, UR23 ;  /* 0x0000000616097899 */ /* 0x000fe20008010217 */
[----:B------:R-:W-:-:S11]  /*07c0*/  UMOV UR13, UR5 ;  /* 0x00000005000d7c82 */ /* 0x000fd60008000000 */
.L_x_5915:
[----:B------:R-:W2:Y:S04]  /*07d0*/  LDG.E.64 R28, desc[UR10][R40.64] ;  /* 0x0000000a281c7981 */ /* 0x000ea8000c1e1b00 */
[----:B------:R-:W2:Y:S01]  /*07e0*/  LDG.E.64 R30, desc[UR10][R22.64+-0x20] ;  /* 0xffffe00a161e7981 */ /* 0x000ea2000c1e1b00 */
[----:B------:R-:W-:-:S03]  /*07f0*/  IADD3 R32, P0, PT, R40, UR18, RZ ;  /* 0x0000001228207c10 */ /* 0x000fc6000ff1e0ff */
[----:B------:R-:W3:Y:S01]  /*0800*/  LDG.E.64 R24, desc[UR10][R22.64+-0x18] ;  /* 0xffffe80a16187981 */ /* 0x000ee2000c1e1b00 */
[----:B------:R-:W-:Y:S02]  /*0810*/  IADD3.X R33, PT, PT, R41, UR19, RZ, P0, !PT ;  /* 0x0000001329217c10 */ /* 0x000fe400087fe4ff */
[----:B------:R-:W-:-:S03]  /*0820*/  IADD3 R20, P0, PT, R32, UR18, RZ ;  /* 0x0000001220147c10 */ /* 0x000fc6000ff1e0ff */
[----:B------:R-:W3:Y:S01]  /*0830*/  LDG.E.64 R26, desc[UR10][R32.64] ;  /* 0x0000000a201a7981 */ /* 0x000ee2000c1e1b00 */
[----:B------:R-:W-:Y:S01]  /*0840*/  IADD3.X R21, PT, PT, R33, UR19, RZ, P0, !PT ;  /* 0x0000001321157c10 */ /* 0x000fe200087fe4ff */
[----:B--2---:R-:W-:Y:S02]  /*0850*/  IMAD R29, R29, R30, RZ ;  /* 0x0000001e1d1d7224 */ /* 0x004fe400078e02ff */
[----:B------:R-:W-:-:S04]  /*0860*/  IMAD.WIDE.U32 R14, R30, R28, R14 ;  /* 0x0000001c1e0e7225 */ /* 0x000fc800078e000e */
[----:B------:R-:W-:Y:S02]  /*0870*/  IMAD R45, R31, R28, R29 ;  /* 0x0000001c1f2d7224 */ /* 0x000fe400078e021d */
[----:B------:R0:W2:Y:S04]  /*0880*/  LDG.E.64 R28, desc[UR10][R20.64] ;  /* 0x0000000a141c7981 */ /* 0x0000a8000c1e1b00 */
[----:B------:R-:W2:Y:S01]  /*0890*/  LDG.E.64 R30, desc[UR10][R22.64+-0x10] ;  /* 0xfffff00a161e7981 */ /* 0x000ea2000c1e1b00 */
[----:B------:R-:W-:Y:S01]  /*08a0*/  IADD3 R15, PT, PT, R15, R45, RZ ;  /* 0x0000002d0f0f7210 */ /* 0x000fe20007ffe0ff */
[----:B---3--:R-:W-:Y:S01]  /*08b0*/  IMAD R27, R27, R24, RZ ;  /* 0x000000181b1b7224 */ /* 0x008fe200078e02ff */
[----:B------:R-:W-:Y:S01]  /*08c0*/  IADD3 R32, P0, PT, R20, UR18, RZ ;  /* 0x0000001214207c10 */ /* 0x000fe2000ff1e0ff */
[----:B------:R-:W3:Y:S02]  /*08d0*/  LDG.E.64 R44, desc[UR10][R22.64+-0x8] ;  /* 0xfffff80a162c7981 */ /* 0x000ee4000c1e1b00 */
[----:B------:R-:W-:-:S02]  /*08e0*/  IMAD R25, R25, R26, R27 ;  /* 0x0000001a19197224 */ /* 0x000fc400078e021b */
[----:B------:R-:W-:Y:S01]  /*08f0*/  IMAD.WIDE.U32 R14, R24, R26, R14 ;  /* 0x0000001a180e7225 */ /* 0x000fe200078e000e */
[----:B------:R-:W-:-:S03]  /*0900*/  IADD3.X R33, PT, PT, R21, UR19, RZ, P0, !PT ;  /* 0x0000001315217c10 */ /* 0x000fc600087fe4ff */
[----:B------:R-:W-:Y:S01]  /*0910*/  IMAD.IADD R15, R15, 0x1, R25 ;  /* 0x000000010f0f7824 */ /* 0x000fe200078e0219 */
[----:B0-----:R-:W-:Y:S01]  /*0920*/  IADD3 R20, P0, PT, R32, UR18, RZ ;  /* 0x0000001220147c10 */ /* 0x001fe2000ff1e0ff */
[----:B------:R-:W3:Y:S01]  /*0930*/  LDG.E.64 R26, desc[UR10][R32.64] ;  /* 0x0000000a201a7981 */ /* 0x000ee2000c1e1b00 */
[----:B--2---:R-:W-:Y:S02]  /*0940*/  IMAD R21, R29, R30, RZ ;  /* 0x0000001e1d157224 */ /* 0x004fe400078e02ff */
[----:B------:R-:W-:-:S04]  /*0950*/  IMAD.WIDE.U32 R14, R30, R28, R14 ;  /* 0x0000001c1e0e7225 */ /* 0x000fc800078e000e */
[----:B------:R-:W-:Y:S02]  /*0960*/  IMAD R21, R31, R28, R21 ;  /* 0x0000001c1f157224 */ /* 0x000fe400078e0215 */
[----:B------:R-:W2:Y:S02]  /*0970*/  LDG.E.64 R28, desc[UR10][R22.64] ;  /* 0x0000000a161c7981 */ /* 0x000ea4000c1e1b00 */
[----:B------:R-:W-:Y:S01]  /*0980*/  IMAD.IADD R15, R15, 0x1, R21 ;  /* 0x000000010f0f7824 */ /* 0x000fe200078e0215 */
[----:B------:R-:W-:Y:S02]  /*0990*/  IADD3.X R21, PT, PT, R33, UR19, RZ, P0, !PT ;  /* 0x0000001321157c10 */ /* 0x000fe400087fe4ff */
[----:B------:R-:W-:Y:S01]  /*09a0*/  IADD3 R24, P0, PT, R20, UR18, RZ ;  /* 0x0000001214187c10 */ /* 0x000fe2000ff1e0ff */
[----:B------:R-:W4:Y:S03]  /*09b0*/  LDG.E.64 R32, desc[UR10][R22.64+0x8] ;  /* 0x0000080a16207981 */ /* 0x000f26000c1e1b00 */
[----:B------:R-:W-:-:S02]  /*09c0*/  IADD3.X R25, PT, PT, R21, UR19, RZ, P0, !PT ;  /* 0x0000001315197c10 */ /* 0x000fc400087fe4ff */
[----:B------:R-:W2:Y:S04]  /*09d0*/  LDG.E.64 R20, desc[UR10][R20.64] ;  /* 0x0000000a14147981 */ /* 0x000ea8000c1e1b00 */
[----:B------:R-:W4:Y:S01]  /*09e0*/  LDG.E.64 R30, desc[UR10][R24.64] ;  /* 0x0000000a181e7981 */ /* 0x000f22000c1e1b00 */
[----:B---3--:R-:W-:Y:S02]  /*09f0*/  IMAD R27, R27, R44, RZ ;  /* 0x0000002c1b1b7224 */ /* 0x008fe400078e02ff */
[----:B------:R-:W-:-:S04]  /*0a00*/  IMAD.WIDE.U32 R14, R44, R26, R14 ;  /* 0x0000001a2c0e7225 */ /* 0x000fc800078e000e */
[----:B------:R-:W-:-:S04]  /*0a10*/  IMAD R27, R45, R26, R27 ;  /* 0x0000001a2d1b7224 */ /* 0x000fc800078e021b */
[----:B------:R-:W-:Y:S02]  /*0a20*/  IMAD.IADD R15, R15, 0x1, R27 ;  /* 0x000000010f0f7824 */ /* 0x000fe400078e021b */
[----:B--2---:R-:W-:Y:S02]  /*0a30*/  IMAD R27, R21, R28, RZ ;  /* 0x0000001c151b7224 */ /* 0x004fe400078e02ff */
[----:B------:R-:W-:-:S04]  /*0a40*/  IMAD.WIDE.U32 R14, R28, R20, R14 ;  /* 0x000000141c0e7225 */ /* 0x000fc800078e000e */
[----:B------:R-:W-:Y:S01]  /*0a50*/  IMAD R27, R29, R20, R27 ;  /* 0x000000141d1b7224 */ /* 0x000fe200078e021b */
[----:B------:R-:W-:Y:S01]  /*0a60*/  IADD3 R20, P0, PT, R24, UR18, RZ ;  /* 0x0000001218147c10 */ /* 0x000fe2000ff1e0ff */
[----:B----4-:R-:W-:Y:S02]  /*0a70*/  IMAD R29, R31, R32, RZ ;  /* 0x000000201f1d7224 */ /* 0x010fe400078e02ff */
[----:B------:R-:W-:Y:S01]  /*0a80*/  IMAD.IADD R15, R15, 0x1, R27 ;  /* 0x000000010f0f7824 */ /* 0x000fe200078e021b */
[----:B------:R-:W-:Y:S01]  /*0a90*/  IADD3.X R21, PT, PT, R25, UR19, RZ, P0, !PT ;  /* 0x0000001319157c10 */ /* 0x000fe200087fe4ff */
[-C--:B------:R-:W-:Y:S02]  /*0aa0*/  IMAD R24, R33, R30.reuse, R29 ;  /* 0x0000001e21187224 */ /* 0x080fe400078e021d */
[----:B------:R-:W-:Y:S01]  /*0ab0*/  IMAD.WIDE.U32 R14, R32, R30, R14 ;  /* 0x0000001e200e7225 */ /* 0x000fe200078e000e */
[----:B------:R-:W2:Y:S01]  /*0ac0*/  LDG.E.64 R28, desc[UR10][R22.64+0x10] ;  /* 0x0000100a161c7981 */ /* 0x000ea2000c1e1b00 */
[----:B------:R-:W-:-:S03]  /*0ad0*/  IADD3 R30, P0, PT, R20, UR18, RZ ;  /* 0x00000012141e7c10 */ /* 0x000fc6000ff1e0ff */
[----:B------:R-:W2:Y:S01]  /*0ae0*/  LDG.E.64 R26, desc[UR10][R20.64] ;  /* 0x0000000a141a7981 */ /* 0x000ea2000c1e1b00 */
[----:B------:R-:W-:-:S03]  /*0af0*/  IADD3.X R31, PT, PT, R21, UR19, RZ, P0, !PT ;  /* 0x00000013151f7c10 */ /* 0x000fc600087fe4ff */
[----:B------:R0:W3:Y:S04]  /*0b00*/  LDG.E.64 R32, desc[UR10][R22.64+0x18] ;  /* 0x0000180a16207981 */ /* 0x0000e8000c1e1b00 */
[----:B------:R-:W3:Y:S01]  /*0b10*/  LDG.E.64 R30, desc[UR10][R30.64] ;  /* 0x0000000a1e1e7981 */ /* 0x000ee2000c1e1b00 */
[----:B------:R-:W-:Y:S01]  /*0b20*/  UIADD3 UR12, UP1, UPT, UR12, -0x8, URZ ;  /* 0xfffffff80c0c7890 */ /* 0x000fe2000ff3e0ff */
[----:B------:R-:W-:-:S03]  /*0b30*/  IMAD.IADD R15, R15, 0x1, R24 ;  /* 0x000000010f0f7824 */ /* 0x000fc600078e0218 */
[----:B------:R-:W-:Y:S02]  /*0b40*/  UIADD3.X UR13, UPT, UPT, UR13, -0x1, URZ, UP1, !UPT ;  /* 0xffffffff0d0d7890 */ /* 0x000fe40008ffe4ff */
[----:B------:R-:W-:-:S04]  /*0b50*/  UISETP.NE.U32.AND UP1, UPT, UR12, URZ, UPT ;  /* 0x000000ff0c00728c */ /* 0x000fc8000bf25070 */
[----:B------:R-:W-:Y:S01]  /*0b60*/  UISETP.NE.AND.EX UP1, UPT, UR13, URZ, UPT, UP1 ;  /* 0x000000ff0d00728c */ /* 0x000fe2000bf25310 */
[----:B0-----:R-:W-:-:S05]  /*0b70*/  IADD3 R22, P1, PT, R22, 0x40, RZ ;  /* 0x0000004016167810 */ /* 0x001fca0007f3e0ff */
[----:B------:R-:W-:Y:S02]  /*0b80*/  IMAD.X R23, RZ, RZ, R23, P1 ;  /* 0x000000ffff177224 */ /* 0x000fe400008e0617 */
[----:B--2---:R-:W-:Y:S02]  /*0b90*/  IMAD R25, R27, R28, RZ ;  /* 0x0000001c1b197224 */ /* 0x004fe400078e02ff */
[----:B------:R-:W-:-:S04]  /*0ba0*/  IMAD.WIDE.U32 R14, R28, R26, R14 ;  /* 0x0000001a1c0e7225 */ /* 0x000fc800078e000e */
[----:B------:R-:W-:Y:S02]  /*0bb0*/  IMAD R25, R29, R26, R25 ;  /* 0x0000001a1d197224 */ /* 0x000fe400078e0219 */
[----:B---3--:R-:W-:Y:S02]  /*0bc0*/  IMAD R21, R31, R32, RZ ;  /* 0x000000201f157224 */ /* 0x008fe400078e02ff */
[----:B------:R-:W-:Y:S02]  /*0bd0*/  IMAD.IADD R15, R15, 0x1, R25 ;  /* 0x000000010f0f7824 */ /* 0x000fe400078e0219 */
[----:B------:R-:W-:Y:S02]  /*0be0*/  IMAD.U32 R25, RZ, RZ, UR22 ;  /* 0x00000016ff197e24 */ /* 0x000fe4000f8e00ff */
[-C--:B------:R-:W-:Y:S02]  /*0bf0*/  IMAD R21, R33, R30.reuse, R21 ;  /* 0x0000001e21157224 */ /* 0x080fe400078e0215 */
[----:B------:R-:W-:Y:S01]  /*0c00*/  IMAD.WIDE.U32 R14, R32, R30, R14 ;  /* 0x0000001e200e7225 */ /* 0x000fe200078e000e */
[----:B------:R-:W-:-:S03]  /*0c10*/  LEA R40, P0, R25, R40, 0x6 ;  /* 0x0000002819287211 */ /* 0x000fc600078030ff */
[----:B------:R-:W-:Y:S01]  /*0c20*/  IMAD.IADD R15, R15, 0x1, R21 ;  /* 0x000000010f0f7824 */ /* 0x000fe200078e0215 */
[----:B------:R-:W-:Y:S01]  /*0c30*/  IADD3.X R41, PT, PT, R41, UR9, RZ, P0, !PT ;  /* 0x0000000929297c10 */ /* 0x000fe200087fe4ff */
[----:B------:R-:W-:Y:S08]  /*0c40*/  BRA.U UP1, `(.L_x_5915) ;  /* 0xfffffff901e07547 */ /* 0x000ff0000b83ffff */
.L_x_5914:
        /* <DEDUP_REMOVED lines=9> */
[C---:B0-----:R-:W-:Y:S01]  /*0ce0*/  IMAD R22, R20.reuse, UR5, RZ ;  /* 0x0000000514167c24 */ /* 0x041fe2000f8e02ff */
[C---:B------:R-:W-:Y:S01]  /*0cf0*/  SHF.L.U32 R26, R21.reuse, 0x3, RZ ;  /* 0x00000003151a7819 */ /* 0x040fe200000006ff */
[----:B------:R-:W-:Y:S01]  /*0d00*/  IMAD.MOV.U32 R18, RZ, RZ, R16 ;  /* 0x000000ffff127224 */ /* 0x000fe200078e0010 */
[----:B------:R-:W0:Y:S01]  /*0d10*/  LDCU.64 UR18, c[0x0][0x398] ;  /* 0x00007300ff1277ac */ /* 0x000e220008000a00 */
[----:B------:R-:W-:Y:S02]  /*0d20*/  IMAD R23, R21, UR4, R22 ;  /* 0x0000000415177c24 */ /* 0x000fe4000f8e0216 */
[----:B------:R-:W-:-:S04]  /*0d30*/  IMAD.WIDE.U32 R24, R20, UR4, R18 ;  /* 0x0000000414187c25 */ /* 0x000fc8000f8e0012 */
[----:B------:R-:W-:Y:S02]  /*0d40*/  IMAD.IADD R25, R25, 0x1, R23 ;  /* 0x0000000119197824 */ /* 0x000fe400078e0217 */
[----:B------:R-:W-:-:S04]  /*0d50*/  IMAD.HI.U32 R45, R20, 0x8, RZ ;  /* 0x00000008142d7827 */ /* 0x000fc800078e00ff */
[----:B------:R-:W-:Y:S01]  /*0d60*/  IMAD.SHL.U32 R41, R20, 0x8, RZ ;  /* 0x0000000814297824 */ /* 0x000fe200078e00ff */
[----:B-1----:R-:W-:Y:S01]  /*0d70*/  ULEA UR9, UP1, UR4, UR12, 0x3 ;  /* 0x0000000c04097291 */ /* 0x002fe2000f8218ff */
[----:B------:R-:W-:-:S03]  /*0d80*/  IMAD.IADD R45, R45, 0x1, R26 ;  /* 0x000000012d2d7824 */ /* 0x000fc600078e021a */
[----:B------:R-:W-:Y:S01]  /*0d90*/  ULEA.HI.X UR12, UR4, UR13, UR5, 0x3, UP1 ;  /* 0x0000000d040c7291 */ /* 0x000fe200088f1c05 */
[----:B0-----:R-:W-:Y:S01]  /*0da0*/  LEA R30, P0, R24, UR18, 0x3 ;  /* 0x00000012181e7c11 */ /* 0x001fe2000f8018ff */
[----:B------:R-:W-:-:S03]  /*0db0*/  IMAD.U32 R22, RZ, RZ, UR9 ;  /* 0x00000009ff167e24 */ /* 0x000fc6000f8e00ff */
[----:B------:R-:W-:Y:S01]  /*0dc0*/  LEA.HI.X R31, R24, UR19, R25, 0x3, P0 ;  /* 0x00000013181f7c11 */ /* 0x000fe200080f1c19 */
[----:B------:R-:W-:Y:S01]  /*0dd0*/  IMAD.U32 R23, RZ, RZ, UR12 ;  /* 0x0000000cff177e24 */ /* 0x000fe2000f8e00ff */
[----:B------:R-:W-:-:S03]  /*0de0*/  IADD3 R28, P0, PT, R30, R41, RZ ;  /* 0x000000291e1c7210 */ /* 0x000fc60007f1e0ff */
        /* <DEDUP_REMOVED lines=16> */
[----:B------:R-:W3:Y:S01]  /*0ef0*/  LDG.E.64 R32, desc[UR10][R22.64+0x10] ;  /* 0x0000100a16207981 */ /* 0x000ee2000c1e1b00 */
[----:B------:R-:W-:-:S03]  /*0f00*/  IMAD.X R29, R25, 0x1, R45, P0 ;  /* 0x00000001191d7824 */ /* 0x000fc600000e062d */
[----:B------:R-:W3:Y:S04]  /*0f10*/  LDG.E.64 R30, desc[UR10][R24.64] ;  /* 0x0000000a181e7981 */ /* 0x000ee8000c1e1b00 */
[----:B------:R-:W2:Y:S01]  /*0f20*/  LDG.E.64 R28, desc[UR10][R28.64] ;  /* 0x0000000a1c1c7981 */ /* 0x000ea2000c1e1b00 */
[----:B------:R-:W-:Y:S01]  /*0f30*/  IMAD.IADD R15, R15, 0x1, R26 ;  /* 0x000000010f0f7824 */ /* 0x000fe200078e021a */
[----:B------:R-:W-:-:S04]  /*0f40*/  UIADD3 UR4, UP1, UPT, UR4, 0x4, URZ ;  /* 0x0000000404047890 */ /* 0x000fc8000ff3e0ff */
[----:B------:R-:W-:Y:S01]  /*0f50*/  UIADD3.X UR5, UPT, UPT, URZ, UR5, URZ, UP1, !UPT ;  /* 0x00000005ff057290 */ /* 0x000fe20008ffe4ff */
[----:B---3--:R-:W-:Y:S02]  /*0f60*/  IMAD R27, R31, R32, RZ ;  /* 0x000000201f1b7224 */ /* 0x008fe400078e02ff */
[----:B------:R-:W-:-:S04]  /*0f70*/  IMAD.WIDE.U32 R14, R32, R30, R14 ;  /* 0x0000001e200e7225 */ /* 0x000fc800078e000e */
[----:B------:R-:W-:Y:S02]  /*0f80*/  IMAD R27, R33, R30, R27 ;  /* 0x0000001e211b7224 */ /* 0x000fe400078e021b */
[----:B--2---:R-:W-:Y:S02]  /*0f90*/  IMAD R31, R29, R40, RZ ;  /* 0x000000281d1f7224 */ /* 0x004fe400078e02ff */
[----:B------:R-:W-:Y:S02]  /*0fa0*/  IMAD.IADD R15, R15, 0x1, R27 ;  /* 0x000000010f0f7824 */ /* 0x000fe400078e021b */
[-C--:B------:R-:W-:Y:S02]  /*0fb0*/  IMAD R31, R41, R28.reuse, R31 ;  /* 0x0000001c291f7224 */ /* 0x080fe400078e021f */
[----:B------:R-:W-:-:S04]  /*0fc0*/  IMAD.WIDE.U32 R14, R40, R28, R14 ;  /* 0x0000001c280e7225 */ /* 0x000fc800078e000e */
[----:B------:R-:W-:-:S07]  /*0fd0*/  IMAD.IADD R15, R15, 0x1, R31 ;  /* 0x000000010f0f7824 */ /* 0x000fce00078e021f */
.L_x_5916:
        /* <DEDUP_REMOVED lines=9> */
[C---:B0-----:R-:W-:Y:S01]  /*1070*/  IMAD R24, R20.reuse, UR5, RZ ;  /* 0x0000000514187c24 */ /* 0x041fe2000f8e02ff */
        /* <DEDUP_REMOVED lines=27> */
.L_x_5917:
        /* <DEDUP_REMOVED lines=20> */
.L_x_5913:
[----:B------:R-:W1:Y:S08]  /*1370*/  LDC.64 R16, c[0x0][0x3c0] ;  /* 0x0000f000ff107b82 */ /* 0x000e700000000a00 */
[----:B------:R-:W0:Y:S08]  /*1380*/  LDC R22, c[0x0][0x3bc] ;  /* 0x0000ef00ff167b82 */ /* 0x000e300000000800 */
[----:B------:R-:W2:Y:S01]  /*1390*/  LDC R23, c[0x0][0x3b8] ;  /* 0x0000ee00ff177b82 */ /* 0x000ea20000000800 */
[----:B-1----:R-:W-:-:S04]  /*13a0*/  ISETP.GE.U32.AND P0, PT, R16, 0x1, PT ;  /* 0x000000011000780c */ /* 0x002fc80003f06070 */
[----:B------:R-:W-:Y:S02]  /*13b0*/  ISETP.GE.AND.EX P0, PT, R17, RZ, PT, P0 ;  /* 0x000000ff1100720c */ /* 0x000fe40003f06300 */
[----:B0-----:R-:W-:Y:S01]  /*13c0*/  MOV R21, R22 ;  /* 0x0000001600157202 */ /* 0x001fe20000000f00 */
[----:B--2---:R-:W-:-:S10]  /*13d0*/  IMAD.MOV.U32 R20, RZ, RZ, R23 ;  /* 0x000000ffff147224 */ /* 0x004fd400078e0017 */
[----:B------:R-:W-:Y:S05]  /*13e0*/  @!P0 BRA `(.L_x_5918) ;  /* 0x0000000000808947 */ /* 0x000fea0003800000 */
[----:B------:R-:W-:Y:S01]  /*13f0*/  BSSY.RECONVERGENT B1, `(.L_x_5918) ;  /* 0x000001f000017945 */ /* 0x000fe20003800200 */
[----:B------:R-:W-:Y:S02]  /*1400*/  IMAD.U32 R27, RZ, RZ, UR14 ;  /* 0x0000000eff1b7e24 */ /* 0x000fe4000f8e00ff */
[----:B------:R-:W-:Y:S02]  /*1410*/  IMAD.U32 R26, RZ, RZ, UR15 ;  /* 0x0000000fff1a7e24 */ /* 0x000fe4000f8e00ff */
[----:B------:R-:W-:Y:S02]  /*1420*/  IMAD.MOV.U32 R24, RZ, RZ, R23 ;  /* 0x000000ffff187224 */ /* 0x000fe400078e0017 */
[----:B------:R-:W-:-:S07]  /*1430*/  IMAD.MOV.U32 R25, RZ, RZ, R22 ;  /* 0x000000ffff197224 */ /* 0x000fce00078e0016 */
.L_x_5919:
[--C-:B------:R-:W-:Y:S02]  /*1440*/  SHF.R.U64 R30, R27, 0x1, R26.reuse ;  /* 0x000000011b1e7819 */ /* 0x100fe4000000121a */
[----:B------:R-:W-:-:S03]  /*1450*/  SHF.R.U32.HI R31, RZ, 0x1, R26 ;  /* 0x00000001ff1f7819 */ /* 0x000fc6000001161a */
[C---:B------:R-:W-:Y:S01]  /*1460*/  IMAD.SHL.U32 R29, R30.reuse, 0x8, RZ ;  /* 0x000000081e1d7824 */ /* 0x040fe200078e00ff */
[----:B------:R-:W-:-:S04]  /*1470*/  SHF.L.U64.HI R28, R30, 0x3, R31 ;  /* 0x000000031e1c7819 */ /* 0x000fc8000001021f */
[----:B------:R-:W-:-:S05]  /*1480*/  IADD3 R16, P1, PT, R24, R29, RZ ;  /* 0x0000001d18107210 */ /* 0x000fca0007f3e0ff */
[----:B------:R-:W-:-:S05]  /*1490*/  IMAD.X R17, R25, 0x1, R28, P1 ;  /* 0x0000000119117824 */ /* 0x000fca00008e061c */
[----:B------:R-:W2:Y:S02]  /*14a0*/  LDG.E.64 R18, desc[UR10][R16.64] ;  /* 0x0000000a10127981 */ /* 0x000ea4000c1e1b00 */
[----:B--2--5:R-:W-:Y:S02]  /*14b0*/  ISETP.GE.U32.AND P1, PT, R18, R14, PT ;  /* 0x0000000e1200720c */ /* 0x024fe40003f26070 */
[----:B------:R-:W-:Y:S02]  /*14c0*/  LOP3.LUT R18, RZ, R30, RZ, 0x33, !PT ;  /* 0x0000001eff127212 */ /* 0x000fe400078e33ff */
[----:B------:R-:W-:Y:S02]  /*14d0*/  ISETP.GE.AND.EX P1, PT, R19, R15, PT, P1 ;  /* 0x0000000f1300720c */ /* 0x000fe40003f26310 */
[----:B------:R-:W-:Y:S02]  /*14e0*/  IADD3 R27, P2, PT, R27, R18, RZ ;  /* 0x000000121b1b7210 */ /* 0x000fe40007f5e0ff */
[----:B------:R-:W-:-:S02]  /*14f0*/  LOP3.LUT R19, RZ, R31, RZ, 0x33, !PT ;  /* 0x0000001fff137212 */ /* 0x000fc400078e33ff */
[----:B------:R-:W-:-:S03]  /*1500*/  SEL R27, R27, R30, !P1 ;  /* 0x0000001e1b1b7207 */ /* 0x000fc60004800000 */
[----:B------:R-:W-:Y:S01]  /*1510*/  IMAD.X R26, R26, 0x1, R19, P2 ;  /* 0x000000011a1a7824 */ /* 0x000fe200010e0613 */
[----:B------:R-:W-:Y:S02]  /*1520*/  ISETP.GT.U32.AND P2, PT, R27, RZ, PT ;  /* 0x000000ff1b00720c */ /* 0x000fe40003f44070 */
[----:B------:R-:W-:Y:S02]  /*1530*/  IADD3 R19, P4, P5, R20, 0x8, R29 ;  /* 0x0000000814137810 */ /* 0x000fe40007d9e01d */
[----:B------:R-:W-:Y:S02]  /*1540*/  SEL R26, R26, R31, !P1 ;  /* 0x0000001f1a1a7207 */ /* 0x000fe40004800000 */
[----:B------:R-:W-:Y:S02]  /*1550*/  IADD3 R29, P3, PT, R16, 0x8, RZ ;  /* 0x00000008101d7810 */ /* 0x000fe40007f7e0ff */
[----:B------:R-:W-:Y:S02]  /*1560*/  ISETP.GT.AND.EX P2, PT, R26, RZ, PT, P2 ;  /* 0x000000ff1a00720c */ /* 0x000fe40003f44320 */
[----:B------:R-:W-:Y:S01]  /*1570*/  IADD3.X R28, PT, PT, R21, RZ, R28, P4, P5 ;  /* 0x000000ff151c7210 */ /* 0x000fe200027ea41c */
[----:B------:R-:W-:Y:S01]  /*1580*/  IMAD.X R16, RZ, RZ, R17, P3 ;  /* 0x000000ffff107224 */ /* 0x000fe200018e0611 */
[----:B------:R-:W-:-:S02]  /*1590*/  SEL R20, R19, R20, !P1 ;  /* 0x0000001413147207 */ /* 0x000fc40004800000 */
[----:B------:R-:W-:Y:S02]  /*15a0*/  SEL R21, R28, R21, !P1 ;  /* 0x000000151c157207 */ /* 0x000fe40004800000 */
[----:B------:R-:W-:Y:S02]  /*15b0*/  SEL R24, R29, R24, !P1 ;  /* 0x000000181d187207 */ /* 0x000fe40004800000 */
[----:B------:R-:W-:-:S03]  /*15c0*/  SEL R25, R16, R25, !P1 ;  /* 0x0000001910197207 */ /* 0x000fc60004800000 */
[----:B------:R-:W-:Y:S05]  /*15d0*/  @P2 BRA `(.L_x_5919) ;  /* 0xfffffffc00982947 */ /* 0x000fea000383ffff */
[----:B------:R-:W-:Y:S05]  /*15e0*/  BSYNC.RECONVERGENT B1 ;  /* 0x0000000000017941 */ /* 0x000fea0003800200 */
.L_x_5918:
[----:B------:R-:W-:Y:S05]  /*15f0*/  @!P0 BRA `(.L_x_5920) ;  /* 0x0000000000808947 */ /* 0x000fea0003800000 */
[----:B------:R-:W-:Y:S01]  /*1600*/  BSSY.RECONVERGENT B1, `(.L_x_5920) ;  /* 0x000001f000017945 */ /* 0x000fe20003800200 */
[----:B------:R-:W-:Y:S01]  /*1610*/  IMAD.MOV.U32 R24, RZ, RZ, R23 ;  /* 0x000000ffff187224 */ /* 0x000fe200078e0017 */
[----:B------:R-:W-:Y:S01]  /*1620*/  MOV R26, UR14 ;  /* 0x0000000e001a7c02 */ /* 0x000fe20008000f00 */
[----:B------:R-:W-:Y:S02]  /*1630*/  IMAD.MOV.U32 R25, RZ, RZ, R22 ;  /* 0x000000ffff197224 */ /* 0x000fe400078e0016 */
[----:B------:R-:W-:-:S07]  /*1640*/  IMAD.U32 R27, RZ, RZ, UR15 ;  /* 0x0000000fff1b7e24 */ /* 0x000fce000f8e00ff */
.L_x_5921:
        /* <DEDUP_REMOVED lines=11> */
[----:B--2--5:R-:W-:Y:S02]  /*1700*/  ISETP.GE.U32.AND P0, PT, R14, R18, PT ;  /* 0x000000120e00720c */ /* 0x024fe40003f06070 */
        /* <DEDUP_REMOVED lines=15> */
.L_x_5920:
[----:B------:R-:W0:Y:S01]  /*1800*/  LDCU.64 UR12, c[0x0][0x3b8] ;  /* 0x00007700ff0c77ac */ /* 0x000e220008000a00 */
[----:B-----5:R-:W-:Y:S01]  /*1810*/  IADD3 R14, P0, PT, -R20, R23, RZ ;  /* 0x00000017140e7210 */ /* 0x020fe20007f1e1ff */
[----:B------:R-:W1:Y:S04]  /*1820*/  LDCU.64 UR4, c[0x0][0x3c8] ;  /* 0x00007900ff0477ac */ /* 0x000e680008000a00 */
[----:B------:R-:W-:Y:S01]  /*1830*/  IMAD.X R15, R22, 0x1, ~R21, P0 ;  /* 0x00000001160f7824 */ /* 0x000fe200000e0e15 */
[----:B------:R-:W2:Y:S04]  /*1840*/  LDCU.64 UR18, c[0x0][0x3d0] ;  /* 0x00007a00ff1277ac */ /* 0x000ea80008000a00 */
[----:B------:R-:W-:-:S02]  /*1850*/  SHF.R.S64 R14, R14, 0x3, R15 ;  /* 0x000000030e0e7819 */ /* 0x000fc4000000100f */
[----:B------:R-:W-:Y:S02]  /*1860*/  SHF.R.S32.HI R15, RZ, 0x3, R15 ;  /* 0x00000003ff0f7819 */ /* 0x000fe4000001140f */
[----:B0-----:R-:W-:Y:S01]  /*1870*/  IADD3 R18, P1, PT, R20, -UR12, RZ ;  /* 0x8000000c14127c10 */ /* 0x001fe2000ff3e0ff */
[C---:B------:R-:W-:Y:S01]  /*1880*/  IMAD.SHL.U32 R20, R34.reuse, 0x8, RZ ;  /* 0x0000000822147824 */ /* 0x040fe200078e00ff */
[----:B------:R-:W-:Y:S02]  /*1890*/  SHF.L.U64.HI R34, R34, 0x3, R35 ;  /* 0x0000000322227819 */ /* 0x000fe40000010223 */
[----:B------:R-:W-:Y:S02]  /*18a0*/  IADD3.X R19, PT, PT, R21, ~UR13, RZ, P1, !PT ;  /* 0x8000000d15137c10 */ /* 0x000fe40008ffe4ff */
[C---:B-1----:R-:W-:Y:S02]  /*18b0*/  IADD3 R16, P0, PT, R20.reuse, UR4, RZ ;  /* 0x0000000414107c10 */ /* 0x042fe4000ff1e0ff */
[----:B--2---:R-:W-:-:S02]  /*18c0*/  IADD3 R20, P1, PT, R20, UR18, RZ ;  /* 0x0000001214147c10 */ /* 0x004fc4000ff3e0ff */
[----:B------:R-:W-:Y:S02]  /*18d0*/  IADD3.X R17, PT, PT, R34, UR5, RZ, P0, !PT ;  /* 0x0000000522117c10 */ /* 0x000fe400087fe4ff */
[--C-:B------:R-:W-:Y:S02]  /*18e0*/  SHF.R.S64 R18, R18, 0x3, R19.reuse ;  /* 0x0000000312127819 */ /* 0x100fe40000001013 */
[----:B------:R-:W-:Y:S01]  /*18f0*/  IADD3.X R21, PT, PT, R34, UR19, RZ, P1, !PT ;  /* 0x0000001322157c10 */ /* 0x000fe20008ffe4ff */
[----:B------:R0:W-:Y:S01]  /*1900*/  STG.E.64 desc[UR10][R16.64], R14 ;  /* 0x0000000e10007986 */ /* 0x0001e2000c101b0a */
[----:B------:R-:W-:-:S05]  /*1910*/  SHF.R.S32.HI R19, RZ, 0x3, R19 ;  /* 0x00000003ff137819 */ /* 0x000fca0000011413 */
[----:B------:R0:W-:Y:S02]  /*1920*/  STG.E.64 desc[UR10][R20.64], R18 ;  /* 0x0000001214007986 */ /* 0x0001e4000c101b0a */
.L_x_5911:
[----:B------:R-:W-:Y:S05]  /*1930*/  BSYNC.RECONVERGENT B0 ;  /* 0x0000000000007941 */ /* 0x000fea0003800200 */
.L_x_5910:
[----:B------:R-:W1:Y:S01]  /*1940*/  LDCU UR18, c[0x0][0x394] ;  /* 0x00007280ff1277ac */ /* 0x000e620008000800 */
[----:B------:R-:W-:Y:S01]  /*1950*/  VIADD R40, R0, 0x80 ;  /* 0x0000008000287836 */ /* 0x000fe20000000000 */
[----:B------:R-:W-:Y:S01]  /*1960*/  BSSY.RECONVERGENT B0, `(.L_x_5922) ;  /* 0x000014a000007945 */ /* 0x000fe20003800200 */
[----:B------:R-:W-:-:S03]  /*1970*/  UIADD3 UR19, UP0, UPT, UR16, -0x1, URZ ;  /* 0xffffffff10137890 */ /* 0x000fc6000ff1e0ff */
[----:B------:R-:W-:Y:S01]  /*1980*/  ISETP.GE.U32.AND P0, PT, R40, UR7, PT ;  /* 0x0000000728007c0c */ /* 0x000fe2000bf06070 */
[----:B-1----:R-:W-:-:S12]  /*1990*/  UIADD3.X UR20, UPT, UPT, UR18, -0x1, URZ, UP0, !UPT ;  /* 0xffffffff12147890 */ /* 0x002fd800087fe4ff */
[----:B------:R-:W-:Y:S05]  /*19a0*/  @P0 BRA `(.L_x_5923) ;  /* 0x0000001400140947 */ /* 0x000fea0003800000 */
        /* <DEDUP_REMOVED lines=8> */
.L_x_5924:
[----:B------:R-:W-:Y:S01]  /*1a30*/  UISETP.NE.U32.AND UP0, UPT, UR16, URZ, UPT ;  /* 0x000000ff1000728c */ /* 0x000fe2000bf05070 */
[----:B0-----:R-:W-:-:S03]  /*1a40*/  CS2R R14, SRZ ;  /* 0x00000000000e7805 */ /* 0x001fc6000001ff00 */
        /* <DEDUP_REMOVED lines=23> */
[----:B0-----:R-:W-:Y:S02]  /*1bc0*/  UIADD3 UR9, UP1, UPT, UR4, 0x20, URZ ;  /* 0x0000002004097890 */ /* 0x001fe4000ff3e0ff */
[----:B------:R-:W-:Y:S02]  /*1bd0*/  ULOP3.LUT UR4, UR16, 0xfffffff8, URZ, 0xc0, !UPT ;  /* 0xfffffff810047892 */ /* 0x000fe4000f8ec0ff */
[----:B------:R-:W-:Y:S01]  /*1be0*/  UIADD3.X UR12, UPT, UPT, URZ, UR5, URZ, UP1, !UPT ;  /* 0x00000005ff0c7290 */ /* 0x000fe20008ffe4ff */
[C---:B-1----:R-:W-:Y:S01]  /*1bf0*/  LEA R34, P0, R16.reuse, UR22, 0x3 ;  /* 0x0000001610227c11 */ /* 0x042fe2000f8018ff */
[----:B------:R-:W-:Y:S01]  /*1c00*/  ULOP3.LUT UR5, UR18, 0x7fffffff, URZ, 0xc0, !UPT ;  /* 0x7fffffff12057892 */ /* 0x000fe2000f8ec0ff */
[----:B------:R-:W-:Y:S01]  /*1c10*/  IMAD.U32 R20, RZ, RZ, UR9 ;  /* 0x00000009ff147e24 */ /* 0x000fe2000f8e00ff */
[----:B--2---:R-:W-:Y:S01]  /*1c20*/  USHF.L.U64.HI UR21, UR24, 0x3, UR25 ;  /* 0x0000000318157899 */ /* 0x004fe20008010219 */
[----:B------:R-:W-:Y:S01]  /*1c30*/  LEA.HI.X R35, R16, UR23, R19, 0x3, P0 ;  /* 0x0000001710237c11 */ /* 0x000fe200080f1c13 */
[----:B------:R-:W-:Y:S01]  /*1c40*/  IMAD.U32 R21, RZ, RZ, UR12 ;  /* 0x0000000cff157e24 */ /* 0x000fe2000f8e00ff */
[----:B------:R-:W-:-:S02]  /*1c50*/  USHF.L.U32 UR22, UR24, 0x3, URZ ;  /* 0x0000000318167899 */ /* 0x000fc400080006ff */
[----:B------:R-:W-:Y:S01]  /*1c60*/  USHF.L.U64.HI UR13, UR24, 0x6, UR25 ;  /* 0x00000006180d7899 */ /* 0x000fe20008010219 */
[----:B------:R-:W-:Y:S01]  /*1c70*/  UMOV UR9, UR4 ;  /* 0x0000000400097c82 */ /* 0x000fe20008000000 */
[----:B------:R-:W-:-:S10]  /*1c80*/  UMOV UR12, UR5 ;  /* 0x00000005000c7c82 */ /* 0x000fd40008000000 */
.L_x_5927:
[----:B------:R-:W2:Y:S04]  /*1c90*/  LDG.E.64 R24, desc[UR10][R34.64] ;  /* 0x0000000a22187981 */ /* 0x000ea8000c1e1b00 */
[----:B------:R-:W2:Y:S01]  /*1ca0*/  LDG.E.64 R26, desc[UR10][R20.64+-0x20] ;  /* 0xffffe00a141a7981 */ /* 0x000ea2000c1e1b00 */
[----:B------:R-:W-:-:S03]  /*1cb0*/  IADD3 R32, P0, PT, R34, UR22, RZ ;  /* 0x0000001622207c10 */ /* 0x000fc6000ff1e0ff */
[----:B------:R-:W3:Y:S01]  /*1cc0*/  LDG.E.64 R28, desc[UR10][R20.64+-0x18] ;  /* 0xffffe80a141c7981 */ /* 0x000ee2000c1e1b00 */
[----:B------:R-:W-:-:S05]  /*1cd0*/  IADD3.X R33, PT, PT, R35, UR21, RZ, P0, !PT ;  /* 0x0000001523217c10 */ /* 0x000fca00087fe4ff */
[----:B------:R-:W3:Y:S01]  /*1ce0*/  LDG.E.64 R22, desc[UR10][R32.64] ;  /* 0x0000000a20167981 */ /* 0x000ee2000c1e1b00 */
[----:B------:R-:W-:-:S04]  /*1cf0*/  IADD3 R30, P0, PT, R32, UR22, RZ ;  /* 0x00000016201e7c10 */ /* 0x000fc8000ff1e0ff */
[----:B------:R-:W-:Y:S01]  /*1d00*/  IADD3.X R31, PT, PT, R33, UR21, RZ, P0, !PT ;  /* 0x00000015211f7c10 */ /* 0x000fe200087fe4ff */
[----:B--2---:R-:W-:Y:S01]  /*1d10*/  IMAD R25, R25, R26, RZ ;  /* 0x0000001a19197224 */ /* 0x004fe200078e02ff */
[----:B------:R-:W2:Y:S01]  /*1d20*/  LDG.E.64 R32, desc[UR10][R20.64+-0x8] ;  /* 0xfffff80a14207981 */ /* 0x000ea2000c1e1b00 */
[----:B------:R-:W-:-:S04]  /*1d30*/  IMAD.WIDE.U32 R14, R26, R24, R14 ;  /* 0x000000181a0e7225 */ /* 0x000fc800078e000e */
[----:B------:R-:W-:Y:S02]  /*1d40*/  IMAD R41, R27, R24, R25 ;  /* 0x000000181b297224 */ /* 0x000fe400078e0219 */
[----:B------:R-:W4:Y:S04]  /*1d50*/  LDG.E.64 R24, desc[UR10][R30.64] ;  /* 0x0000000a1e187981 */ /* 0x000f28000c1e1b00 */
[----:B------:R-:W4:Y:S01]  /*1d60*/  LDG.E.64 R26, desc[UR10][R20.64+-0x10] ;  /* 0xfffff00a141a7981 */ /* 0x000f22000c1e1b00 */
[----:B------:R-:W-:Y:S01]  /*1d70*/  IADD3 R44, P0, PT, R30, UR22, RZ ;  /* 0x000000161e2c7c10 */ /* 0x000fe2000ff1e0ff */
[----:B---3--:R-:W-:Y:S01]  /*1d80*/  IMAD R23, R23, R28, RZ ;  /* 0x0000001c17177224 */ /* 0x008fe200078e02ff */
[----:B------:R-:W-:Y:S02]  /*1d90*/  IADD3 R15, PT, PT, R15, R41, RZ ;  /* 0x000000290f0f7210 */ /* 0x000fe40007ffe0ff */
[----:B------:R-:W-:Y:S01]  /*1da0*/  IADD3.X R45, PT, PT, R31, UR21, RZ, P0, !PT ;  /* 0x000000151f2d7c10 */ /* 0x000fe200087fe4ff */
[----:B------:R-:W-:-:S02]  /*1db0*/  IMAD R29, R29, R22, R23 ;  /* 0x000000161d1d7224 */ /* 0x000fc400078e0217 */
[----:B------:R-:W-:Y:S02]  /*1dc0*/  IMAD.WIDE.U32 R22, R28, R22, R14 ;  /* 0x000000161c167225 */ /* 0x000fe400078e000e */
[----:B------:R-:W2:Y:S01]  /*1dd0*/  LDG.E.64 R14, desc[UR10][R44.64] ;  /* 0x0000000a2c0e7981 */ /* 0x000ea2000c1e1b00 */
[----:B------:R-:W-:Y:S01]  /*1de0*/  IADD3 R28, P0, PT, R44, UR22, RZ ;  /* 0x000000162c1c7c10 */ /* 0x000fe2000ff1e0ff */
[----:B------:R-:W-:-:S03]  /*1df0*/  IMAD.IADD R23, R23, 0x1, R29 ;  /* 0x0000000117177824 */ /* 0x000fc600078e021d */
[----:B------:R-:W-:Y:S01]  /*1e00*/  IADD3.X R29, PT, PT, R45, UR21, RZ, P0, !PT ;  /* 0x000000152d1d7c10 */ /* 0x000fe200087fe4ff */
[----:B----4-:R-:W-:Y:S02]  /*1e10*/  IMAD R31, R25, R26, RZ ;  /* 0x0000001a191f7224 */ /* 0x010fe400078e02ff */
[----:B------:R-:W-:-:S04]  /*1e20*/  IMAD.WIDE.U32 R22, R26, R24, R22 ;  /* 0x000000181a167225 */ /* 0x000fc800078e0016 */
[----:B------:R-:W-:Y:S02]  /*1e30*/  IMAD R31, R27, R24, R31 ;  /* 0x000000181b1f7224 */ /* 0x000fe400078e021f */
[----:B------:R0:W3:Y:S04]  /*1e40*/  LDG.E.64 R24, desc[UR10][R28.64] ;  /* 0x0000000a1c187981 */ /* 0x0000e8000c1e1b00 */
[----:B------:R-:W3:Y:S01]  /*1e50*/  LDG.E.64 R26, desc[UR10][R20.64] ;  /* 0x0000000a141a7981 */ /* 0x000ee2000c1e1b00 */
[----:B--2---:R-:W-:Y:S01]  /*1e60*/  IMAD R15, R15, R32, RZ ;  /* 0x000000200f0f7224 */ /* 0x004fe200078e02ff */
[----:B------:R-:W-:Y:S01]  /*1e70*/  IADD3 R30, P0, PT, R28, UR22, RZ ;  /* 0x000000161c1e7c10 */ /* 0x000fe2000ff1e0ff */
[----:B------:R-:W-:Y:S02]  /*1e80*/  IMAD.IADD R23, R23, 0x1, R31 ;  /* 0x0000000117177824 */ /* 0x000fe400078e021f */
[-C--:B------:R-:W-:Y:S01]  /*1e90*/  IMAD R15, R33, R14.reuse, R15 ;  /* 0x0000000e210f7224 */ /* 0x080fe200078e020f */
[----:B------:R-:W-:Y:S01]  /*1ea0*/  IADD3.X R31, PT, PT, R29, UR21, RZ, P0, !PT ;  /* 0x000000151d1f7c10 */ /* 0x000fe200087fe4ff */
[----:B------:R-:W-:Y:S01]  /*1eb0*/  IMAD.WIDE.U32 R22, R32, R14, R22 ;  /* 0x0000000e20167225 */ /* 0x000fe200078e0016 */
[----:B------:R-:W-:Y:S01]  /*1ec0*/  IADD3 R44, P0, PT, R30, UR22, RZ ;  /* 0x000000161e2c7c10 */ /* 0x000fe2000ff1e0ff */
[----:B------:R-:W2:Y:S02]  /*1ed0*/  LDG.E.64 R32, desc[UR10][R20.64+0x8] ;  /* 0x0000080a14207981 */ /* 0x000ea4000c1e1b00 */
[----:B------:R-:W-:-:S02]  /*1ee0*/  IMAD.IADD R23, R23, 0x1, R15 ;  /* 0x0000000117177824 */ /* 0x000fc400078e020f */
[----:B------:R-:W2:Y:S01]  /*1ef0*/  LDG.E.64 R14, desc[UR10][R30.64] ;  /* 0x0000000a1e0e7981 */ /* 0x000ea2000c1e1b00 */
[----:B------:R-:W-:Y:S02]  /*1f00*/  IADD3.X R45, PT, PT, R31, UR21, RZ, P0, !PT ;  /* 0x000000151f2d7c10 */ /* 0x000fe400087fe4ff */
[----:B0-----:R-:W-:-:S04]  /*1f10*/  IADD3 R28, P0, PT, R44, UR22, RZ ;  /* 0x000000162c1c7c10 */ /* 0x001fc8000ff1e0ff */
[----:B------:R-:W-:Y:S01]  /*1f20*/  IADD3.X R29, PT, PT, R45, UR21, RZ, P0, !PT ;  /* 0x000000152d1d7c10 */ /* 0x000fe200087fe4ff */
[----:B------:R-:W4:Y:S05]  /*1f30*/  LDG.E.64 R30, desc[UR10][R20.64+0x18] ;  /* 0x0000180a141e7981 */ /* 0x000f2a000c1e1b00 */
[----:B------:R-:W4:Y:S01]  /*1f40*/  LDG.E.64 R28, desc[UR10][R28.64] ;  /* 0x0000000a1c1c7981 */ /* 0x000f22000c1e1b00 */
[----:B---3--:R-:W-:Y:S02]  /*1f50*/  IMAD R41, R25, R26, RZ ;  /* 0x0000001a19297224 */ /* 0x008fe400078e02ff */
[----:B------:R-:W-:-:S04]  /*1f60*/  IMAD.WIDE.U32 R22, R26, R24, R22 ;  /* 0x000000181a167225 */ /* 0x000fc800078e0016 */
[----:B------:R-:W-:Y:S02]  /*1f70*/  IMAD R41, R27, R24, R41 ;  /* 0x000000181b297224 */ /* 0x000fe400078e0229 */
[----:B------:R-:W3:Y:S04]  /*1f80*/  LDG.E.64 R24, desc[UR10][R44.64] ;  /* 0x0000000a2c187981 */ /* 0x000ee8000c1e1b00 */
[----:B------:R0:W3:Y:S01]  /*1f90*/  LDG.E.64 R26, desc[UR10][R20.64+0x10] ;  /* 0x0000100a141a7981 */ /* 0x0000e2000c1e1b00 */
[----:B--2---:R-:W-:Y:S02]  /*1fa0*/  IMAD R15, R15, R32, RZ ;  /* 0x000000200f0f7224 */ /* 0x004fe400078e02ff */
[----:B------:R-:W-:Y:S02]  /*1fb0*/  IMAD.IADD R23, R23, 0x1, R41 ;  /* 0x0000000117177824 */ /* 0x000fe400078e0229 */
[-C--:B------:R-:W-:Y:S01]  /*1fc0*/  IMAD R33, R33, R14.reuse, R15 ;  /* 0x0000000e21217224 */ /* 0x080fe200078e020f */
[----:B------:R-:W-:Y:S01]  /*1fd0*/  UIADD3 UR9, UP1, UPT, UR9, -0x8, URZ ;  /* 0xfffffff809097890 */ /* 0x000fe2000ff3e0ff */
[----:B------:R-:W-:-:S03]  /*1fe0*/  IMAD.WIDE.U32 R14, R32, R14, R22 ;  /* 0x0000000e200e7225 */ /* 0x000fc600078e0016 */
[----:B------:R-:W-:Y:S01]  /*1ff0*/  UIADD3.X UR12, UPT, UPT, UR12, -0x1, URZ, UP1, !UPT ;  /* 0xffffffff0c0c7890 */ /* 0x000fe20008ffe4ff */
[----:B------:R-:W-:Y:S01]  /*2000*/  IMAD.IADD R15, R15, 0x1, R33 ;  /* 0x000000010f0f7824 */ /* 0x000fe200078e0221 */
[----:B------:R-:W-:-:S04]  /*2010*/  UISETP.NE.U32.AND UP1, UPT, UR9, URZ, UPT ;  /* 0x000000ff0900728c */ /* 0x000fc8000bf25070 */
[----:B------:R-:W-:Y:S01]  /*2020*/  UISETP.NE.AND.EX UP1, UPT, UR12, URZ, UPT, UP1 ;  /* 0x000000ff0c00728c */ /* 0x000fe2000bf25310 */
[----:B0-----:R-:W-:-:S05]  /*2030*/  IADD3 R20, P1, PT, R20, 0x40, RZ ;  /* 0x0000004014147810 */ /* 0x001fca0007f3e0ff */
[----:B------:R-:W-:Y:S02]  /*2040*/  IMAD.X R21, RZ, RZ, R21, P1 ;  /* 0x000000ffff157224 */ /* 0x000fe400008e0615 */
[----:B---3--:R-:W-:Y:S02]  /*2050*/  IMAD R23, R25, R26, RZ ;  /* 0x0000001a19177224 */ /* 0x008fe400078e02ff */
[----:B------:R-:W-:-:S04]  /*2060*/  IMAD.WIDE.U32 R14, R26, R24, R14 ;  /* 0x000000181a0e7225 */ /* 0x000fc800078e000e */
[----:B------:R-:W-:Y:S02]  /*2070*/  IMAD R23, R27, R24, R23 ;  /* 0x000000181b177224 */ /* 0x000fe400078e0217 */
[----:B------:R-:W-:Y:S02]  /*2080*/  IMAD.U32 R25, RZ, RZ, UR24 ;  /* 0x00000018ff197e24 */ /* 0x000fe4000f8e00ff */
[----:B------:R-:W-:Y:S02]  /*2090*/  IMAD.IADD R15, R15, 0x1, R23 ;  /* 0x000000010f0f7824 */ /* 0x000fe400078e0217 */
[----:B----4-:R-:W-:Y:S01]  /*20a0*/  IMAD R23, R29, R30, RZ ;  /* 0x0000001e1d177224 */ /* 0x010fe200078e02ff */
[----:B------:R-:W-:Y:S01]  /*20b0*/  LEA R34, P0, R25, R34, 0x6 ;  /* 0x0000002219227211 */ /* 0x000fe200078030ff */
[----:B------:R-:W-:-:S04]  /*20c0*/  IMAD.WIDE.U32 R14, R30, R28, R14 ;  /* 0x0000001c1e0e7225 */ /* 0x000fc800078e000e */
[----:B------:R-:W-:Y:S01]  /*20d0*/  IMAD R23, R31, R28, R23 ;  /* 0x0000001c1f177224 */ /* 0x000fe200078e0217 */
[----:B------:R-:W-:-:S03]  /*20e0*/  IADD3.X R35, PT, PT, R35, UR13, RZ, P0, !PT ;  /* 0x0000000d23237c10 */ /* 0x000fc600087fe4ff */
[----:B------:R-:W-:Y:S01]  /*20f0*/  IMAD.IADD R15, R15, 0x1, R23 ;  /* 0x000000010f0f7824 */ /* 0x000fe200078e0217 */
[----:B------:R-:W-:Y:S06]  /*2100*/  BRA.U UP1, `(.L_x_5927) ;  /* 0xfffffff901e07547 */ /* 0x000fec000b83ffff */
.L_x_5926:
        /* <DEDUP_REMOVED lines=14> */
[----:B------:R-:W-:Y:S01]  /*21f0*/  IMAD.SHL.U32 R41, R21, 0x8, RZ ;  /* 0x0000000815297824 */ /* 0x000fe200078e00ff */
[----:B------:R-:W-:Y:S01]  /*2200*/  IADD3 R27, PT, PT, R27, R23, RZ ;  /* 0x000000171b1b7210 */ /* 0x000fe20007ffe0ff */
[----:B------:R-:W-:-:S04]  /*2210*/  IMAD.WIDE.U32 R22, R20, 0x8, RZ ;  /* 0x0000000814167825 */ /* 0x000fc800078e00ff */
[----:B------:R-:W-:Y:S01]  /*2220*/  IMAD.IADD R41, R23, 0x1, R41 ;  /* 0x0000000117297824 */ /* 0x000fe200078e0229 */
[----:B-1----:R-:W-:-:S04]  /*2230*/  ULEA UR9, UP1, UR4, UR12, 0x3 ;  /* 0x0000000c04097291 */ /* 0x002fc8000f8218ff */
        /* <DEDUP_REMOVED lines=15> */
[----:B---3--:R-:W-:Y:S02]  /*2330*/  IMAD R31, R33, R34, RZ ;  /* 0x00000022211f7224 */ /* 0x008fe400078e02ff */
[----:B------:R-:W-:Y:S02]  /*2340*/  IMAD.IADD R15, R15, 0x1, R23 ;  /* 0x000000010f0f7824 */ /* 0x000fe400078e0217 */
[----:B------:R-:W-:Y:S01]  /*2350*/  IMAD.X R29, R27, 0x1, R41, P0 ;  /* 0x000000011b1d7824 */ /* 0x000fe200000e0629 */
[----:B------:R-:W-:Y:S01]  /*2360*/  IADD3 R22, P1, PT, R28, R22, RZ ;  /* 0x000000161c167210 */ /* 0x000fe20007f3e0ff */
[-C--:B------:R-:W-:Y:S02]  /*2370*/  IMAD R31, R35, R32.reuse, R31 ;  /* 0x00000020231f7224 */ /* 0x080fe400078e021f */
[----:B------:R-:W-:Y:S01]  /*2380*/  IMAD.WIDE.U32 R14, R34, R32, R14 ;  /* 0x00000020220e7225 */ /* 0x000fe200078e000e */
[----:B------:R-:W2:Y:S04]  /*2390*/  LDG.E.64 R26, desc[UR10][R28.64] ;  /* 0x0000000a1c1a7981 */ /* 0x000ea8000c1e1b00 */
[----:B------:R-:W2:Y:S01]  /*23a0*/  LDG.E.64 R32, desc[UR10][R24.64+0x10] ;  /* 0x0000100a18207981 */ /* 0x000ea2000c1e1b00 */
[----:B------:R-:W-:-:S03]  /*23b0*/  IMAD.X R23, R29, 0x1, R41, P1 ;  /* 0x000000011d177824 */ /* 0x000fc600008e0629 */
[----:B------:R-:W3:Y:S04]  /*23c0*/  LDG.E.64 R34, desc[UR10][R24.64+0x18] ;  /* 0x0000180a18227981 */ /* 0x000ee8000c1e1b00 */
[----:B------:R-:W3:Y:S01]  /*23d0*/  LDG.E.64 R22, desc[UR10][R22.64] ;  /* 0x0000000a16167981 */ /* 0x000ee2000c1e1b00 */
[----:B------:R-:W-:Y:S01]  /*23e0*/  IMAD.IADD R15, R15, 0x1, R31 ;  /* 0x000000010f0f7824 */ /* 0x000fe200078e021f */
        /* <DEDUP_REMOVED lines=10> */
.L_x_5928:
        /* <DEDUP_REMOVED lines=37> */
.L_x_5929:
        /* <DEDUP_REMOVED lines=20> */
.L_x_5925:
[----:B------:R-:W1:Y:S08]  /*2820*/  LDC.64 R16, c[0x0][0x3c0] ;  /* 0x0000f000ff107b82 */ /* 0x000e700000000a00 */
[----:B0-----:R-:W0:Y:S08]  /*2830*/  LDC R21, c[0x0][0x3bc] ;  /* 0x0000ef00ff157b82 */ /* 0x001e300000000800 */
[----:B------:R-:W2:Y:S01]  /*2840*/  LDC R23, c[0x0][0x3b8] ;  /* 0x0000ee00ff177b82 */ /* 0x000ea20000000800 */
[----:B-1----:R-:W-:-:S04]  /*2850*/  ISETP.GE.U32.AND P0, PT, R16, 0x1, PT ;  /* 0x000000011000780c */ /* 0x002fc80003f06070 */
[----:B------:R-:W-:Y:S01]  /*2860*/  ISETP.GE.AND.EX P0, PT, R17, RZ, PT, P0 ;  /* 0x000000ff1100720c */ /* 0x000fe20003f06300 */
[----:B0-----:R-:W-:Y:S01]  /*2870*/  IMAD.MOV.U32 R20, RZ, RZ, R21 ;  /* 0x000000ffff147224 */ /* 0x001fe200078e0015 */
[----:B--2---:R-:W-:-:S11]  /*2880*/  MOV R22, R23 ;  /* 0x0000001700167202 */ /* 0x004fd60000000f00 */
[----:B------:R-:W-:Y:S05]  /*2890*/  @!P0 BRA `(.L_x_5930) ;  /* 0x0000000000888947 */ /* 0x000fea0003800000 */
[----:B------:R-:W-:Y:S01]  /*28a0*/  BSSY.RECONVERGENT B1, `(.L_x_5930) ;  /* 0x0000021000017945 */ /* 0x000fe20003800200 */
[----:B------:R-:W-:Y:S02]  /*28b0*/  IMAD.U32 R27, RZ, RZ, UR14 ;  /* 0x0000000eff1b7e24 */ /* 0x000fe4000f8e00ff */
[----:B------:R-:W-:Y:S02]  /*28c0*/  IMAD.U32 R26, RZ, RZ, UR15 ;  /* 0x0000000fff1a7e24 */ /* 0x000fe4000f8e00ff */
[----:B------:R-:W-:Y:S02]  /*28d0*/  IMAD.MOV.U32 R22, RZ, RZ, R23 ;  /* 0x000000ffff167224 */ /* 0x000fe400078e0017 */
[----:B------:R-:W-:Y:S02]  /*28e0*/  IMAD.MOV.U32 R20, RZ, RZ, R21 ;  /* 0x000000ffff147224 */ /* 0x000fe400078e0015 */
[----:B------:R-:W-:Y:S02]  /*28f0*/  IMAD.MOV.U32 R24, RZ, RZ, R23 ;  /* 0x000000ffff187224 */ /* 0x000fe400078e0017 */
[----:B------:R-:W-:-:S07]  /*2900*/  IMAD.MOV.U32 R25, RZ, RZ, R21 ;  /* 0x000000ffff197224 */ /* 0x000fce00078e0015 */
.L_x_5931:
        /* <DEDUP_REMOVED lines=27> */
.L_x_5930:
[----:B------:R-:W-:Y:S05]  /*2ac0*/  @!P0 BRA `(.L_x_5932) ;  /* 0x0000000000808947 */ /* 0x000fea0003800000 */
[----:B------:R-:W-:Y:S01]  /*2ad0*/  BSSY.RECONVERGENT B1, `(.L_x_5932) ;  /* 0x000001f000017945 */ /* 0x000fe20003800200 */
[----:B------:R-:W-:Y:S01]  /*2ae0*/  IMAD.MOV.U32 R24, RZ, RZ, R23 ;  /* 0x000000ffff187224 */ /* 0x000fe200078e0017 */
[----:B------:R-:W-:Y:S01]  /*2af0*/  MOV R25, R21 ;  /* 0x0000001500197202 */ /* 0x000fe20000000f00 */
[----:B------:R-:W-:Y:S02]  /*2b00*/  IMAD.U32 R31, RZ, RZ, UR14 ;  /* 0x0000000eff1f7e24 */ /* 0x000fe4000f8e00ff */
[----:B------:R-:W-:-:S07]  /*2b10*/  IMAD.U32 R32, RZ, RZ, UR15 ;  /* 0x0000000fff207e24 */ /* 0x000fce000f8e00ff */
.L_x_5933:
        /* <DEDUP_REMOVED lines=8> */
[----:B--2--5:R-:W-:Y:S02]  /*2ba0*/  ISETP.GE.U32.AND P0, PT, R14, R18, PT ;  /* 0x000000120e00720c */ /* 0x024fe40003f06070 */
[----:B------:R-:W-:Y:S02]  /*2bb0*/  IADD3 R18, P1, PT, R31, R26, RZ ;  /* 0x0000001a1f127210 */ /* 0x000fe40007f3e0ff */
        /* <DEDUP_REMOVED lines=17> */
.L_x_5932:
[----:B------:R-:W0:Y:S01]  /*2cd0*/  LDCU.64 UR12, c[0x0][0x3b8] ;  /* 0x00007700ff0c77ac */ /* 0x000e220008000a00 */
[----:B-----5:R-:W-:Y:S01]  /*2ce0*/  IADD3 R15, P0, PT, -R22, R23, RZ ;  /* 0x00000017160f7210 */ /* 0x020fe20007f1e1ff */
[C---:B------:R-:W-:Y:S01]  /*2cf0*/  IMAD.SHL.U32 R14, R42.reuse, 0x8, RZ ;  /* 0x000000082a0e7824 */ /* 0x040fe200078e00ff */
[----:B------:R-:W-:Y:S01]  /*2d00*/  SHF.L.U64.HI R42, R42, 0x3, R43 ;  /* 0x000000032a2a7819 */ /* 0x000fe2000001022b */
[----:B------:R-:W1:Y:S01]  /*2d10*/  LDCU.64 UR4, c[0x0][0x3c8] ;  /* 0x00007900ff0477ac */ /* 0x000e620008000a00 */
[----:B------:R-:W2:Y:S01]  /*2d20*/  LDCU.64 UR22, c[0x0][0x3d0] ;  /* 0x00007a00ff1677ac */ /* 0x000ea20008000a00 */
[----:B0-----:R-:W-:Y:S01]  /*2d30*/  IADD3 R18, P1, PT, R22, -UR12, RZ ;  /* 0x8000000c16127c10 */ /* 0x001fe2000ff3e0ff */
[----:B------:R-:W-:-:S03]  /*2d40*/  IMAD.X R22, R21, 0x1, ~R20, P0 ;  /* 0x0000000115167824 */ /* 0x000fc600000e0e14 */
        /* <DEDUP_REMOVED lines=11> */
.L_x_5923:
[----:B------:R-:W-:Y:S05]  /*2e00*/  BSYNC.RECONVERGENT B0 ;  /* 0x0000000000007941 */ /* 0x000fea0003800200 */
.L_x_5922:
[----:B01----:R-:W-:Y:S01]  /*2e10*/  VIADD R14, R0, 0x100 ;  /* 0x00000100000e7836 */ /* 0x003fe20000000000 */
[----:B------:R-:W-:Y:S04]  /*2e20*/  BSSY.RECONVERGENT B0, `(.L_x_5934) ;  /* 0x000014b000007945 */ /* 0x000fe80003800200 */
[----:B------:R-:W-:-:S13]  /*2e30*/  ISETP.GE.U32.AND P0, PT, R14, UR7, PT ;  /* 0x000000070e007c0c */ /* 0x000fda000bf06070 */
[----:B------:R-:W-:Y:S05]  /*2e40*/  @P0 BRA `(.L_x_5935) ;  /* 0x0000001400200947 */ /* 0x000fea0003800000 */
        /* <DEDUP_REMOVED lines=8> */
.L_x_5936:
[----:B------:R-:W-:Y:S01]  /*2ed0*/  UISETP.NE.U32.AND UP0, UPT, UR16, URZ, UPT ;  /* 0x000000ff1000728c */ /* 0x000fe2000bf05070 */
[----:B------:R-:W-:-:S03]  /*2ee0*/  CS2R R20, SRZ ;  /* 0x0000000000147805 */ /* 0x000fc6000001ff00 */
        /* <DEDUP_REMOVED lines=8> */
[----:B------:R-:W-:Y:S01]  /*2f70*/  UIADD3 UR5, UP0, UPT, UR16, -0x1, URZ ;  /* 0xffffffff10057890 */ /* 0x000fe2000ff1e0ff */
[----:B------:R-:W-:Y:S01]  /*2f80*/  IMAD.WIDE.U32 R14, R36, UR12, RZ ;  /* 0x0000000c240e7c25 */ /* 0x000fe2000f8e00ff */
[----:B------:R-:W-:Y:S01]  /*2f90*/  ULOP3.LUT UR24, UR16, 0x7, URZ, 0xc0, !UPT ;  /* 0x0000000710187892 */ /* 0x000fe2000f8ec0ff */
[----:B------:R-:W-:Y:S01]  /*2fa0*/  CS2R R20, SRZ ;  /* 0x0000000000147805 */ /* 0x000fe2000001ff00 */
[----:B------:R-:W-:Y:S01]  /*2fb0*/  UIADD3.X UR9, UPT, UPT, UR18, -0x1, URZ, UP0, !UPT ;  /* 0xffffffff12097890 */ /* 0x000fe200087fe4ff */
[----:B------:R-:W-:Y:S01]  /*2fc0*/  IMAD.IADD R17, R15, 0x1, R17 ;  /* 0x000000010f117824 */ /* 0x000fe200078e0211 */
[----:B------:R-:W-:Y:S02]  /*2fd0*/  UISETP.GE.U32.AND UP1, UPT, UR5, 0x7, UPT ;  /* 0x000000070500788c */ /* 0x000fe4000bf26070 */
[----:B------:R-:W-:Y:S02]  /*2fe0*/  UISETP.NE.U32.AND UP0, UPT, UR24, URZ, UPT ;  /* 0x000000ff1800728c */ /* 0x000fe4000bf05070 */
[----:B------:R-:W-:Y:S01]  /*2ff0*/  UISETP.GE.U32.AND.EX UP1, UPT, UR9, URZ, UPT, UP1 ;  /* 0x000000ff0900728c */ /* 0x000fe2000bf26110 */
[----:B------:R-:W-:Y:S01]  /*3000*/  UMOV UR4, URZ ;  /* 0x000000ff00047c82 */ /* 0x000fe20008000000 */
[----:B------:R-:W-:Y:S01]  /*3010*/  UISETP.NE.AND.EX UP0, UPT, URZ, URZ, UPT, UP0 ;  /* 0x000000ffff00728c */ /* 0x000fe2000bf05300 */
[----:B------:R-:W-:-:S06]  /*3020*/  UMOV UR5, URZ ;  /* 0x000000ff00057c82 */ /* 0x000fcc0008000000 */
[----:B------:R-:W-:Y:S05]  /*3030*/  BRA.U !UP1, `(.L_x_5938) ;  /* 0x0000000509687547 */ /* 0x000fea000b800000 */
        /* <DEDUP_REMOVED lines=12> */
[----:B------:R-:W-:Y:S01]  /*3100*/  USHF.L.U32 UR20, UR22, 0x3, URZ ;  /* 0x0000000316147899 */ /* 0x000fe200080006ff */
[----:B------:R-:W-:Y:S01]  /*3110*/  MOV R19, UR12 ;  /* 0x0000000c00137c02 */ /* 0x000fe20008000f00 */
[----:B------:R-:W-:Y:S01]  /*3120*/  USHF.L.U64.HI UR13, UR22, 0x6, UR23 ;  /* 0x00000006160d7899 */ /* 0x000fe20008010217 */
[----:B------:R-:W-:Y:S01]  /*3130*/  UMOV UR9, UR4 ;  /* 0x0000000400097c82 */ /* 0x000fe20008000000 */
[----:B------:R-:W-:-:S10]  /*3140*/  UMOV UR12, UR5 ;  /* 0x00000005000c7c82 */ /* 0x000fd40008000000 */
.L_x_5939:
[----:B------:R-:W-:Y:S01]  /*3150*/  IMAD.MOV.U32 R43, RZ, RZ, R41 ;  /* 0x000000ffff2b7224 */ /* 0x000fe200078e0029 */
[----:B------:R-:W-:Y:S01]  /*3160*/  IADD3 R34, P0, PT, R42, UR20, RZ ;  /* 0x000000142a227c10 */ /* 0x000fe2000ff1e0ff */
[----:B------:R-:W2:Y:S04]  /*3170*/  LDG.E.64 R30, desc[UR10][R18.64+-0x20] ;  /* 0xffffe00a121e7981 */ /* 0x000ea8000c1e1b00 */
[----:B------:R-:W2:Y:S01]  /*3180*/  LDG.E.64 R26, desc[UR10][R42.64] ;  /* 0x0000000a2a1a7981 */ /* 0x000ea2000c1e1b00 */
[----:B------:R-:W-:-:S03]  /*3190*/  IADD3.X R35, PT, PT, R41, UR19, RZ, P0, !PT ;  /* 0x0000001329237c10 */ /* 0x000fc600087fe4ff */
[----:B------:R-:W3:Y:S04]  /*31a0*/  LDG.E.64 R22, desc[UR10][R18.64+-0x18] ;  /* 0xffffe80a12167981 */ /* 0x000ee8000c1e1b00 */
[----:B------:R-:W3:Y:S01]  /*31b0*/  LDG.E.64 R32, desc[UR10][R34.64] ;  /* 0x0000000a22207981 */ /* 0x000ee2000c1e1b00 */
[----:B------:R-:W-:-:S04]  /*31c0*/  IADD3 R28, P0, PT, R34, UR20, RZ ;  /* 0x00000014221c7c10 */ /* 0x000fc8000ff1e0ff */
[----:B------:R-:W-:Y:S02]  /*31d0*/  IADD3.X R29, PT, PT, R35, UR19, RZ, P0, !PT ;  /* 0x00000013231d7c10 */ /* 0x000fe400087fe4ff */
[----:B------:R-:W-:Y:S01]  /*31e0*/  IADD3 R44, P0, PT, R28, UR20, RZ ;  /* 0x000000141c2c7c10 */ /* 0x000fe2000ff1e0ff */
[----:B------:R-:W4:Y:S03]  /*31f0*/  LDG.E.64 R34, desc[UR10][R18.64+-0x10] ;  /* 0xfffff00a12227981 */ /* 0x000f26000c1e1b00 */
[----:B------:R-:W-:Y:S01]  /*3200*/  IADD3.X R45, PT, PT, R29, UR19, RZ, P0, !PT ;  /* 0x000000131d2d7c10 */ /* 0x000fe200087fe4ff */
[----:B--2---:R-:W-:Y:S02]  /*3210*/  IMAD R27, R27, R30, RZ ;  /* 0x0000001e1b1b7224 */ /* 0x004fe400078e02ff */
[-C--:B------:R-:W-:Y:S02]  /*3220*/  IMAD.WIDE.U32 R24, R30, R26.reuse, R20 ;  /* 0x0000001a1e187225 */ /* 0x080fe400078e0014 */
[----:B------:R-:W4:Y:S02]  /*3230*/  LDG.E.64 R20, desc[UR10][R28.64] ;  /* 0x0000000a1c147981 */ /* 0x000f24000c1e1b00 */
[----:B------:R-:W-:-:S02]  /*3240*/  IMAD R27, R31, R26, R27 ;  /* 0x0000001a1f1b7224 */ /* 0x000fc400078e021b */
[----:B---3--:R-:W-:Y:S01]  /*3250*/  IMAD R43, R33, R22, RZ ;  /* 0x00000016212b7224 */ /* 0x008fe200078e02ff */
[----:B------:R-:W2:Y:S01]  /*3260*/  LDG.E.64 R30, desc[UR10][R18.64] ;  /* 0x0000000a121e7981 */ /* 0x000ea2000c1e1b00 */
[----:B------:R-:W-:Y:S02]  /*3270*/  IMAD.IADD R25, R25, 0x1, R27 ;  /* 0x0000000119197824 */ /* 0x000fe400078e021b */
[-C--:B------:R-:W-:Y:S02]  /*3280*/  IMAD R43, R23, R32.reuse, R43 ;  /* 0x00000020172b7224 */ /* 0x080fe400078e022b */
[----:B------:R-:W-:Y:S01]  /*3290*/  IMAD.WIDE.U32 R32, R22, R32, R24 ;  /* 0x0000002016207225 */ /* 0x000fe200078e0018 */
[----:B------:R-:W-:Y:S01]  /*32a0*/  IADD3 R26, P0, PT, R44, UR20, RZ ;  /* 0x000000142c1a7c10 */ /* 0x000fe2000ff1e0ff */
[----:B------:R-:W3:Y:S04]  /*32b0*/  LDG.E.64 R22, desc[UR10][R18.64+-0x8] ;  /* 0xfffff80a12167981 */ /* 0x000ee8000c1e1b00 */
[----:B------:R-:W3:Y:S01]  /*32c0*/  LDG.E.64 R24, desc[UR10][R44.64] ;  /* 0x0000000a2c187981 */ /* 0x000ee2000c1e1b00 */
[----:B------:R-:W-:-:S05]  /*32d0*/  IADD3.X R27, PT, PT, R45, UR19, RZ, P0, !PT ;  /* 0x000000132d1b7c10 */ /* 0x000fca00087fe4ff */
[----:B------:R0:W2:Y:S01]  /*32e0*/  LDG.E.64 R28, desc[UR10][R26.64] ;  /* 0x0000000a1a1c7981 */ /* 0x0000a2000c1e1b00 */
[----:B------:R-:W-:-:S03]  /*32f0*/  IMAD.IADD R33, R33, 0x1, R43 ;  /* 0x0000000121217824 */ /* 0x000fc600078e022b */
[----:B------:R-:W5:Y:S01]  /*3300*/  LDG.E.64 R44, desc[UR10][R18.64+0x18] ;  /* 0x0000180a122c7981 */ /* 0x000f62000c1e1b00 */
[----:B----4-:R-:W-:-:S04]  /*3310*/  IMAD R21, R21, R34, RZ ;  /* 0x0000002215157224 */ /* 0x010fc800078e02ff */
[-C--:B------:R-:W-:Y:S02]  /*3320*/  IMAD R35, R35, R20.reuse, R21 ;  /* 0x0000001423237224 */ /* 0x080fe400078e0215 */
[----:B------:R-:W-:Y:S01]  /*3330*/  IMAD.WIDE.U32 R20, R34, R20, R32 ;  /* 0x0000001422147225 */ /* 0x000fe200078e0020 */
[----:B------:R-:W-:-:S03]  /*3340*/  IADD3 R32, P0, PT, R26, UR20, RZ ;  /* 0x000000141a207c10 */ /* 0x000fc6000ff1e0ff */
[----:B------:R-:W-:Y:S01]  /*3350*/  IMAD.IADD R21, R21, 0x1, R35 ;  /* 0x0000000115157824 */ /* 0x000fe200078e0223 */
[----:B------:R-:W-:Y:S01]  /*3360*/  IADD3.X R33, PT, PT, R27, UR19, RZ, P0, !PT ;  /* 0x000000131b217c10 */ /* 0x000fe200087fe4ff */
[----:B---3--:R-:W-:Y:S01]  /*3370*/  IMAD R25, R25, R22, RZ ;  /* 0x0000001619197224 */ /* 0x008fe200078e02ff */
[----:B0-----:R-:W-:Y:S01]  /*3380*/  IADD3 R26, P0, PT, R32, UR20, RZ ;  /* 0x00000014201a7c10 */ /* 0x001fe2000ff1e0ff */
[----:B------:R-:W-:-:S04]  /*3390*/  IMAD.WIDE.U32 R20, R22, R24, R20 ;  /* 0x0000001816147225 */ /* 0x000fc800078e0014 */
[----:B------:R-:W-:Y:S02]  /*33a0*/  IMAD R27, R23, R24, R25 ;  /* 0x00000018171b7224 */ /* 0x000fe400078e0219 */
[----:B------:R-:W3:Y:S04]  /*33b0*/  LDG.E.64 R24, desc[UR10][R18.64+0x8] ;  /* 0x0000080a12187981 */ /* 0x000ee8000c1e1b00 */
[----:B------:R0:W3:Y:S01]  /*33c0*/  LDG.E.64 R22, desc[UR10][R32.64] ;  /* 0x0000000a20167981 */ /* 0x0000e2000c1e1b00 */
[----:B------:R-:W-:Y:S01]  /*33d0*/  IMAD.IADD R21, R21, 0x1, R27 ;  /* 0x0000000115157824 */ /* 0x000fe200078e021b */
[----:B------:R-:W-:Y:S01]  /*33e0*/  IADD3.X R27, PT, PT, R33, UR19, RZ, P0, !PT ;  /* 0x00000013211b7c10 */ /* 0x000fe200087fe4ff */
[----:B--2---:R-:W-:Y:S02]  /*33f0*/  IMAD R35, R29, R30, RZ ;  /* 0x0000001e1d237224 */ /* 0x004fe400078e02ff */
[----:B------:R-:W-:-:S04]  /*3400*/  IMAD.WIDE.U32 R20, R30, R28, R20 ;  /* 0x0000001c1e147225 */ /* 0x000fc800078e0014 */
[----:B------:R-:W-:Y:S01]  /*3410*/  IMAD R35, R31, R28, R35 ;  /* 0x0000001c1f237224 */ /* 0x000fe200078e0223 */
[----:B0-----:R-:W-:Y:S01]  /*3420*/  IADD3 R32, P0, PT, R26, UR20, RZ ;  /* 0x000000141a207c10 */ /* 0x001fe2000ff1e0ff */
[----:B------:R0:W2:Y:S04]  /*3430*/  LDG.E.64 R30, desc[UR10][R18.64+0x10] ;  /* 0x0000100a121e7981 */ /* 0x0000a8000c1e1b00 */
[----:B------:R-:W2:Y:S01]  /*3440*/  LDG.E.64 R28, desc[UR10][R26.64] ;  /* 0x0000000a1a1c7981 */ /* 0x000ea2000c1e1b00 */
[----:B------:R-:W-:-:S06]  /*3450*/  IADD3.X R33, PT, PT, R27, UR19, RZ, P0, !PT ;  /* 0x000000131b217c10 */ /* 0x000fcc00087fe4ff */
[----:B------:R-:W5:Y:S01]  /*3460*/  LDG.E.64 R32, desc[UR10][R32.64] ;  /* 0x0000000a20207981 */ /* 0x000f62000c1e1b00 */
[----:B------:R-:W-:Y:S01]  /*3470*/  IMAD.IADD R21, R21, 0x1, R35 ;  /* 0x0000000115157824 */ /* 0x000fe200078e0223 */
[----:B------:R-:W-:-:S04]  /*3480*/  UIADD3 UR9, UP1, UPT, UR9, -0x8, URZ ;  /* 0xfffffff809097890 */ /* 0x000fc8000ff3e0ff */
[----:B------:R-:W-:Y:S02]  /*3490*/  UIADD3.X UR12, UPT, UPT, UR12, -0x1, URZ, UP1, !UPT ;  /* 0xffffffff0c0c7890 */ /* 0x000fe40008ffe4ff */
[----:B------:R-:W-:-:S04]  /*34a0*/  UISETP.NE.U32.AND UP1, UPT, UR9, URZ, UPT ;  /* 0x000000ff0900728c */ /* 0x000fc8000bf25070 */
[----:B------:R-:W-:Y:S01]  /*34b0*/  UISETP.NE.AND.EX UP1, UPT, UR12, URZ, UPT, UP1 ;  /* 0x000000ff0c00728c */ /* 0x000fe2000bf25310 */
[----:B0-----:R-:W-:-:S05]  /*34c0*/  IADD3 R18, P1, PT, R18, 0x40, RZ ;  /* 0x0000004012127810 */ /* 0x001fca0007f3e0ff */
[----:B------:R-:W-:Y:S02]  /*34d0*/  IMAD.X R19, RZ, RZ, R19, P1 ;  /* 0x000000ffff137224 */ /* 0x000fe400008e0613 */
[----:B---3--:R-:W-:Y:S02]  /*34e0*/  IMAD R23, R23, R24, RZ ;  /* 0x0000001817177224 */ /* 0x008fe400078e02ff */
[----:B------:R-:W-:-:S04]  /*34f0*/  IMAD.WIDE.U32 R20, R24, R22, R20 ;  /* 0x0000001618147225 */ /* 0x000fc800078e0014 */
[----:B------:R-:W-:-:S04]  /*3500*/  IMAD R23, R25, R22, R23 ;  /* 0x0000001619177224 */ /* 0x000fc800078e0217 */
[----:B------:R-:W-:Y:S02]  /*3510*/  IMAD.IADD R21, R21, 0x1, R23 ;  /* 0x0000000115157824 */ /* 0x000fe400078e0217 */
[----:B--2---:R-:W-:Y:S02]  /*3520*/  IMAD R23, R29, R30, RZ ;  /* 0x0000001e1d177224 */ /* 0x004fe400078e02ff */
[----:B------:R-:W-:-:S04]  /*3530*/  IMAD.WIDE.U32 R20, R30, R28, R20 ;  /* 0x0000001c1e147225 */ /* 0x000fc800078e0014 */
[----:B------:R-:W-:Y:S02]  /*3540*/  IMAD R23, R31, R28, R23 ;  /* 0x0000001c1f177224 */ /* 0x000fe400078e0217 */
[----:B------:R-:W-:Y:S02]  /*3550*/  IMAD.U32 R25, RZ, RZ, UR22 ;  /* 0x00000016ff197e24 */ /* 0x000fe4000f8e00ff */
[----:B------:R-:W-:Y:S02]  /*3560*/  IMAD.IADD R21, R21, 0x1, R23 ;  /* 0x0000000115157824 */ /* 0x000fe400078e0217 */
[----:B-----5:R-:W-:Y:S01]  /*3570*/  IMAD R23, R33, R44, RZ ;  /* 0x0000002c21177224 */ /* 0x020fe200078e02ff */
[----:B------:R-:W-:Y:S01]  /*3580*/  LEA R42, P0, R25, R42, 0x6 ;  /* 0x0000002a192a7211 */ /* 0x000fe200078030ff */
[----:B------:R-:W-:-:S04]  /*3590*/  IMAD.WIDE.U32 R20, R44, R32, R20 ;  /* 0x000000202c147225 */ /* 0x000fc800078e0014 */
[----:B------:R-:W-:Y:S01]  /*35a0*/  IMAD R23, R45, R32, R23 ;  /* 0x000000202d177224 */ /* 0x000fe200078e0217 */
[----:B------:R-:W-:-:S03]  /*35b0*/  IADD3.X R41, PT, PT, R41, UR13, RZ, P0, !PT ;  /* 0x0000000d29297c10 */ /* 0x000fc600087fe4ff */
[----:B------:R-:W-:Y:S01]  /*35c0*/  IMAD.IADD R21, R21, 0x1, R23 ;  /* 0x0000000115157824 */ /* 0x000fe200078e0217 */
[----:B------:R-:W-:Y:S06]  /*35d0*/  BRA.U UP1, `(.L_x_5939) ;  /* 0xfffffff901dc7547 */ /* 0x000fec000b83ffff */
.L_x_5938:
        /* <DEDUP_REMOVED lines=9> */
[----:B------:R-:W-:Y:S01]  /*3670*/  MOV R16, R14 ;  /* 0x0000000e00107202 */ /* 0x000fe20000000f00 */
[C---:B0-----:R-:W-:Y:S01]  /*3680*/  IMAD R24, R18.reuse, UR5, RZ ;  /* 0x0000000512187c24 */ /* 0x041fe2000f8e02ff */
[----:B------:R-:W0:Y:S03]  /*3690*/  LDCU.64 UR20, c[0x0][0x398] ;  /* 0x00007300ff1477ac */ /* 0x000e260008000a00 */
[----:B------:R-:W-:-:S04]  /*36a0*/  IMAD.WIDE.U32 R22, R18, UR4, R16 ;  /* 0x0000000412167c25 */ /* 0x000fc8000f8e0010 */
[----:B------:R-:W-:-:S04]  /*36b0*/  IMAD R25, R19, UR4, R24 ;  /* 0x0000000413197c24 */ /* 0x000fc8000f8e0218 */
[----:B------:R-:W-:Y:S01]  /*36c0*/  IMAD.IADD R23, R23, 0x1, R25 ;  /* 0x0000000117177824 */ /* 0x000fe200078e0219 */
[----:B-1----:R-:W-:-:S04]  /*36d0*/  ULEA UR9, UP1, UR4, UR12, 0x3 ;  /* 0x0000000c04097291 */ /* 0x002fc8000f8218ff */
[----:B------:R-:W-:Y:S01]  /*36e0*/  ULEA.HI.X UR12, UR4, UR13, UR5, 0x3, UP1 ;  /* 0x0000000d040c7291 */ /* 0x000fe200088f1c05 */
[----:B0-----:R-:W-:Y:S01]  /*36f0*/  LEA R26, P0, R22, UR20, 0x3 ;  /* 0x00000014161a7c11 */ /* 0x001fe2000f8018ff */
[----:B------:R-:W-:-:S03]  /*3700*/  IMAD.U32 R34, RZ, RZ, UR9 ;  /* 0x00000009ff227e24 */ /* 0x000fc6000f8e00ff */
[----:B------:R-:W-:Y:S01]  /*3710*/  LEA.HI.X R27, R22, UR21, R23, 0x3, P0 ;  /* 0x00000015161b7c11 */ /* 0x000fe200080f1c17 */
[----:B------:R-:W-:-:S04]  /*3720*/  IMAD.U32 R35, RZ, RZ, UR12 ;  /* 0x0000000cff237e24 */ /* 0x000fc8000f8e00ff */
[----:B------:R0:W2:Y:S04]  /*3730*/  LDG.E.64 R22, desc[UR10][R26.64] ;  /* 0x0000000a1a167981 */ /* 0x0000a8000c1e1b00 */
[----:B------:R-:W2:Y:S01]  /*3740*/  LDG.E.64 R24, desc[UR10][R34.64] ;  /* 0x0000000a22187981 */ /* 0x000ea2000c1e1b00 */
[----:B------:R-:W-:-:S03]  /*3750*/  IMAD.WIDE.U32 R28, R18, 0x8, RZ ;  /* 0x00000008121c7825 */ /* 0x000fc600078e00ff */
[----:B------:R-:W3:Y:S01]  /*3760*/  LDG.E.64 R44, desc[UR10][R34.64+0x18] ;  /* 0x0000180a222c7981 */ /* 0x000ee2000c1e1b00 */
[----:B------:R-:W-:Y:S01]  /*3770*/  IMAD.SHL.U32 R31, R19, 0x8, RZ ;  /* 0x00000008131f7824 */ /* 0x000fe200078e00ff */
[----:B------:R-:W-:-:S03]  /*3780*/  IADD3 R42, P0, PT, R26, R28, RZ ;  /* 0x0000001c1a2a7210 */ /* 0x000fc60007f1e0ff */
[----:B------:R-:W-:Y:S02]  /*3790*/  IMAD.IADD R29, R29, 0x1, R31 ;  /* 0x000000011d1d7824 */ /* 0x000fe400078e021f */
[----:B------:R-:W4:Y:S02]  /*37a0*/  LDG.E.64 R30, desc[UR10][R34.64+0x10] ;  /* 0x0000100a221e7981 */ /* 0x000f24000c1e1b00 */
[----:B------:R-:W-:Y:S01]  /*37b0*/  IMAD.X R43, R27, 0x1, R29, P0 ;  /* 0x000000011b2b7824 */ /* 0x000fe200000e061d */
[----:B0-----:R-:W-:-:S05]  /*37c0*/  IADD3 R26, P0, PT, R42, R28, RZ ;  /* 0x0000001c2a1a7210 */ /* 0x001fca0007f1e0ff */
[----:B------:R-:W-:Y:S01]  /*37d0*/  IMAD.X R27, R43, 0x1, R29, P0 ;  /* 0x000000012b1b7824 */ /* 0x000fe200000e061d */
[----:B------:R-:W-:-:S04]  /*37e0*/  IADD3 R28, P0, PT, R26, R28, RZ ;  /* 0x0000001c1a1c7210 */ /* 0x000fc80007f1e0ff */
[----:B------:R-:W4:Y:S01]  /*37f0*/  LDG.E.64 R32, desc[UR10][R26.64] ;  /* 0x0000000a1a207981 */ /* 0x000f22000c1e1b00 */
[----:B------:R-:W-:-:S06]  /*3800*/  IMAD.X R29, R27, 0x1, R29, P0 ;  /* 0x000000011b1d7824 */ /* 0x000fcc00000e061d */
[----:B------:R-:W3:Y:S01]  /*3810*/  LDG.E.64 R28, desc[UR10][R28.64] ;  /* 0x0000000a1c1c7981 */ /* 0x000ee2000c1e1b00 */
[----:B--2---:R-:W-:Y:S02]  /*3820*/  IMAD R41, R23, R24, RZ ;  /* 0x0000001817297224 */ /* 0x004fe400078e02ff */
[----:B------:R-:W-:-:S04]  /*3830*/  IMAD.WIDE.U32 R20, R24, R22, R20 ;  /* 0x0000001618147225 */ /* 0x000fc800078e0014 */
[----:B------:R-:W-:Y:S02]  /*3840*/  IMAD R41, R25, R22, R41 ;  /* 0x0000001619297224 */ /* 0x000fe400078e0229 */
[----:B------:R-:W2:Y:S04]  /*3850*/  LDG.E.64 R22, desc[UR10][R34.64+0x8] ;  /* 0x0000080a22167981 */ /* 0x000ea8000c1e1b00 */
[----:B------:R-:W2:Y:S01]  /*3860*/  LDG.E.64 R24, desc[UR10][R42.64] ;  /* 0x0000000a2a187981 */ /* 0x000ea2000c1e1b00 */
[----:B------:R-:W-:Y:S01]  /*3870*/  IMAD.IADD R21, R21, 0x1, R41 ;  /* 0x0000000115157824 */ /* 0x000fe200078e0229 */
[----:B------:R-:W-:-:S04]  /*3880*/  UIADD3 UR4, UP1, UPT, UR4, 0x4, URZ ;  /* 0x0000000404047890 */ /* 0x000fc8000ff3e0ff */
[----:B------:R-:W-:Y:S01]  /*3890*/  UIADD3.X UR5, UPT, UPT, URZ, UR5, URZ, UP1, !UPT ;  /* 0x00000005ff057290 */ /* 0x000fe20008ffe4ff */
[----:B--2---:R-:W-:Y:S02]  /*38a0*/  IMAD R25, R25, R22, RZ ;  /* 0x0000001619197224 */ /* 0x004fe400078e02ff */
[----:B------:R-:W-:-:S04]  /*38b0*/  IMAD.WIDE.U32 R20, R22, R24, R20 ;  /* 0x0000001816147225 */ /* 0x000fc800078e0014 */
[----:B------:R-:W-:Y:S02]  /*38c0*/  IMAD R25, R23, R24, R25 ;  /* 0x0000001817197224 */ /* 0x000fe400078e0219 */
[----:B----4-:R-:W-:Y:S02]  /*38d0*/  IMAD R23, R33, R30, RZ ;  /* 0x0000001e21177224 */ /* 0x010fe400078e02ff */
[----:B------:R-:W-:Y:S02]  /*38e0*/  IMAD.IADD R21, R21, 0x1, R25 ;  /* 0x0000000115157824 */ /* 0x000fe400078e0219 */
[-C--:B------:R-:W-:Y:S02]  /*38f0*/  IMAD R23, R31, R32.reuse, R23 ;  /* 0x000000201f177224 */ /* 0x080fe400078e0217 */
[----:B------:R-:W-:-:S04]  /*3900*/  IMAD.WIDE.U32 R30, R30, R32, R20 ;  /* 0x000000201e1e7225 */ /* 0x000fc800078e0014 */
[----:B---3--:R-:W-:Y:S01]  /*3910*/  IMAD R21, R29, R44, RZ ;  /* 0x0000002c1d157224 */ /* 0x008fe200078e02ff */
[----:B------:R-:W-:-:S03]  /*3920*/  IADD3 R31, PT, PT, R31, R23, RZ ;  /* 0x000000171f1f7210 */ /* 0x000fc60007ffe0ff */
[-C--:B------:R-:W-:Y:S02]  /*3930*/  IMAD R23, R45, R28.reuse, R21 ;  /* 0x0000001c2d177224 */ /* 0x080fe400078e0215 */
[----:B------:R-:W-:-:S04]  /*3940*/  IMAD.WIDE.U32 R20, R44, R28, R30 ;  /* 0x0000001c2c147225 */ /* 0x000fc800078e001e */
[----:B------:R-:W-:-:S07]  /*3950*/  IMAD.IADD R21, R21, 0x1, R23 ;  /* 0x0000000115157824 */ /* 0x000fce00078e0217 */
.L_x_5940:
        /* <DEDUP_REMOVED lines=37> */
.L_x_5941:
        /* <DEDUP_REMOVED lines=10> */
[C---:B0-----:R-:W-:Y:S02]  /*3c50*/  LEA R18, P0, R16.reuse, UR20, 0x3 ;  /* 0x0000001410127c11 */ /* 0x041fe4000f8018ff */
[----:B------:R-:W-:Y:S02]  /*3c60*/  MOV R14, UR9 ;  /* 0x00000009000e7c02 */ /* 0x000fe40008000f00 */
        /* <DEDUP_REMOVED lines=8> */
.L_x_5937:
[----:B------:R-:W1:Y:S08]  /*3cf0*/  LDC.64 R14, c[0x0][0x3c0] ;  /* 0x0000f000ff0e7b82 */ /* 0x000e700000000a00 */
[----:B------:R-:W2:Y:S08]  /*3d00*/  LDC R23, c[0x0][0x3b8] ;  /* 0x0000ee00ff177b82 */ /* 0x000eb00000000800 */
[----:B0-----:R-:W0:Y:S01]  /*3d10*/  LDC R19, c[0x0][0x3bc] ;  /* 0x0000ef00ff137b82 */ /* 0x001e220000000800 */
[----:B-1----:R-:W-:-:S04]  /*3d20*/  ISETP.GE.U32.AND P0, PT, R14, 0x1, PT ;  /* 0x000000010e00780c */ /* 0x002fc80003f06070 */
[----:B------:R-:W-:Y:S01]  /*3d30*/  ISETP.GE.AND.EX P0, PT, R15, RZ, PT, P0 ;  /* 0x000000ff0f00720c */ /* 0x000fe20003f06300 */
[----:B--2---:R-:W-:Y:S02]  /*3d40*/  IMAD.MOV.U32 R22, RZ, RZ, R23 ;  /* 0x000000ffff167224 */ /* 0x004fe400078e0017 */
[----:B0-----:R-:W-:-:S10]  /*3d50*/  IMAD.MOV.U32 R18, RZ, RZ, R19 ;  /* 0x000000ffff127224 */ /* 0x001fd400078e0013 */
        /* <DEDUP_REMOVED lines=8> */
.L_x_5943:
        /* <DEDUP_REMOVED lines=8> */
[----:B------:R-:W-:Y:S02]  /*3e60*/  IADD3 R27, P4, P5, R22, 0x8, R27 ;  /* 0x00000008161b7810 */ /* 0x000fe40007d9e01b */
[----:B--2--5:R-:W-:Y:S02]  /*3e70*/  ISETP.GE.U32.AND P1, PT, R16, R20, PT ;  /* 0x000000141000720c */ /* 0x024fe40003f26070 */
[----:B------:R-:W-:Y:S02]  /*3e80*/  IADD3 R16, P2, PT, R31, R26, RZ ;  /* 0x0000001a1f107210 */ /* 0x000fe40007f5e0ff */
[----:B------:R-:W-:Y:S02]  /*3e90*/  LOP3.LUT R26, RZ, R30, RZ, 0x33, !PT ;  /* 0x0000001eff1a7212 */ /* 0x000fe400078e33ff */
[----:B------:R-:W-:-:S03]  /*3ea0*/  ISETP.GE.AND.EX P1, PT, R17, R21, PT, P1 ;  /* 0x000000151100720c */ /* 0x000fc60003f26310 */
[----:B------:R-:W-:Y:S01]  /*3eb0*/  IMAD.X R17, R32, 0x1, R26, P2 ;  /* 0x0000000120117824 */ /* 0x000fe200010e061a */
[----:B------:R-:W-:Y:S02]  /*3ec0*/  SEL R31, R16, R29, !P1 ;  /* 0x0000001d101f7207 */ /* 0x000fe40004800000 */
[----:B------:R-:W-:Y:S02]  /*3ed0*/  IADD3 R29, P3, PT, R14, 0x8, RZ ;  /* 0x000000080e1d7810 */ /* 0x000fe40007f7e0ff */
[----:B------:R-:W-:Y:S02]  /*3ee0*/  SEL R32, R17, R30, !P1 ;  /* 0x0000001e11207207 */ /* 0x000fe40004800000 */
[----:B------:R-:W-:Y:S01]  /*3ef0*/  ISETP.GT.U32.AND P2, PT, R31, RZ, PT ;  /* 0x000000ff1f00720c */ /* 0x000fe20003f44070 */
[----:B------:R-:W-:Y:S01]  /*3f00*/  IMAD.X R14, RZ, RZ, R15, P3 ;  /* 0x000000ffff0e7224 */ /* 0x000fe200018e060f */
        /* <DEDUP_REMOVED lines=8> */
.L_x_5942:
[----:B------:R-:W-:Y:S05]  /*3f90*/  @!P0 BRA `(.L_x_5944) ;  /* 0x0000000000808947 */ /* 0x000fea0003800000 */
[----:B------:R-:W-:Y:S01]  /*3fa0*/  BSSY.RECONVERGENT B1, `(.L_x_5944) ;  /* 0x000001f000017945 */ /* 0x000fe20003800200 */
[----:B------:R-:W-:Y:S02]  /*3fb0*/  IMAD.MOV.U32 R29, RZ, RZ, R23 ;  /* 0x000000ffff1d7224 */ /* 0x000fe400078e0017 */
[----:B------:R-:W-:Y:S02]  /*3fc0*/  IMAD.MOV.U32 R31, RZ, RZ, R19 ;  /* 0x000000ffff1f7224 */ /* 0x000fe400078e0013 */
[----:B------:R-:W-:Y:S02]  /*3fd0*/  IMAD.U32 R33, RZ, RZ, UR14 ;  /* 0x0000000eff217e24 */ /* 0x000fe4000f8e00ff */
[----:B------:R-:W-:-:S07]  /*3fe0*/  IMAD.U32 R32, RZ, RZ, UR15 ;  /* 0x0000000fff207e24 */ /* 0x000fce000f8e00ff */
.L_x_5945:
        /* <DEDUP_REMOVED lines=27> */
.L_x_5944:
        /* <DEDUP_REMOVED lines=19> */
.L_x_5935:
[----:B------:R-:W-:Y:S05]  /*42d0*/  BSYNC.RECONVERGENT B0 ;  /* 0x0000000000007941 */ /* 0x000fea0003800200 */
.L_x_5934:
[----:B0-----:R-:W-:Y:S01]  /*42e0*/  VIADD R14, R0, 0x180 ;  /* 0x00000180000e7836 */ /* 0x001fe20000000000 */
        /* <DEDUP_REMOVED lines=11> */
.L_x_5948:
        /* <DEDUP_REMOVED lines=20> */
[----:B------:R-:W-:Y:S01]  /*44e0*/  UMOV UR5, URZ ;  /* 0x000000ff00057c82 */ /* 0x000fe20008000000 */
[----:B------:R-:W-:Y:S01]  /*44f0*/  UISETP.NE.AND.EX UP0, UPT, URZ, URZ, UPT, UP2 ;  /* 0x000000ffff00728c */ /* 0x000fe2000bf05320 */
[----:B------:R-:W0:Y:S05]  /*4500*/  LDCU.64 UR22, c[0x0][0x3b0] ;  /* 0x00007600ff1677ac */ /* 0x000e2a0008000a00 */
[----:B------:R-:W-:Y:S05]  /*4510*/  BRA.U !UP1, `(.L_x_5950) ;  /* 0x0000000509687547 */ /* 0x000fea000b800000 */
[----:B------:R-:W1:Y:S01]  /*4520*/  LDCU.64 UR4, c[0x0][0x3a8] ;  /* 0x00007500ff0477ac */ /* 0x000e620008000a00 */
[----:B------:R-:W-:Y:S01]  /*4530*/  CS2R R26, SRZ ;  /* 0x00000000001a7805 */ /* 0x000fe2000001ff00 */
[----:B------:R-:W2:Y:S01]  /*4540*/  LDCU.64 UR24, c[0x0][0x398] ;  /* 0x00007300ff1877ac */ /* 0x000ea20008000a00 */
[----:B0-----:R-:W-:Y:S02]  /*4550*/  USHF.L.U32 UR9, UR23, 0x3, URZ ;  /* 0x0000000317097899 */ /* 0x001fe400080006ff */
[----:B------:R-:W-:-:S04]  /*4560*/  UIMAD.WIDE.U32 UR20, UR22, 0x8, URZ ;  /* 0x00000008161478a5 */ /* 0x000fc8000f8e00ff */
[----:B------:R-:W-:Y:S02]  /*4570*/  UIADD3 UR13, UPT, UPT, UR21, UR9, URZ ;  /* 0x00000009150d7290 */ /* 0x000fe4000fffe0ff */
[----:B-1----:R-:W-:Y:S02]  /*4580*/  UIADD3 UR12, UP1, UPT, UR4, 0x20, URZ ;  /* 0x00000020040c7890 */ /* 0x002fe4000ff3e0ff */
[----:B------:R-:W-:Y:S02]  /*4590*/  ULOP3.LUT UR4, UR16, 0xfffffff8, URZ, 0xc0, !UPT ;  /* 0xfffffff810047892 */ /* 0x000fe4000f8ec0ff */
[----:B------:R-:W-:Y:S01]  /*45a0*/  UIADD3.X UR19, UPT, UPT, URZ, UR5, URZ, UP1, !UPT ;  /* 0x00000005ff137290 */ /* 0x000fe20008ffe4ff */
[C---:B--2---:R-:W-:Y:S01]  /*45b0*/  LEA R42, P0, R16.reuse, UR24, 0x3 ;  /* 0x00000018102a7c11 */ /* 0x044fe2000f8018ff */
[----:B------:R-:W-:Y:S01]  /*45c0*/  ULOP3.LUT UR5, UR18, 0x7fffffff, URZ, 0xc0, !UPT ;  /* 0x7fffffff12057892 */ /* 0x000fe2000f8ec0ff */
[----:B------:R-:W-:Y:S01]  /*45d0*/  IMAD.U32 R20, RZ, RZ, UR12 ;  /* 0x0000000cff147e24 */ /* 0x000fe2000f8e00ff */
[----:B------:R-:W-:Y:S01]  /*45e0*/  USHF.L.U64.HI UR24, UR22, 0x6, UR23 ;  /* 0x0000000616187899 */ /* 0x000fe20008010217 */
[----:B------:R-:W-:Y:S01]  /*45f0*/  LEA.HI.X R41, R16, UR25, R19, 0x3, P0 ;  /* 0x0000001910297c11 */ /* 0x000fe200080f1c13 */
[----:B------:R-:W-:Y:S01]  /*4600*/  IMAD.U32 R21, RZ, RZ, UR19 ;  /* 0x00000013ff157e24 */ /* 0x000fe2000f8e00ff */
[----:B------:R-:W-:-:S02]  /*4610*/  UMOV UR9, UR4 ;  /* 0x0000000400097c82 */ /* 0x000fc40008000000 */
[----:B------:R-:W-:-:S07]  /*4620*/  UMOV UR12, UR5 ;  /* 0x00000005000c7c82 */ /* 0x000fce0008000000 */
.L_x_5951:
[----:B------:R-:W-:Y:S01]  /*4630*/  IMAD.MOV.U32 R43, RZ, RZ, R41 ;  /* 0x000000ffff2b7224 */ /* 0x000fe200078e0029 */
[----:B------:R-:W2:Y:S04]  /*4640*/  LDG.E.64 R30, desc[UR10][R20.64+-0x20] ;  /* 0xffffe00a141e7981 */ /* 0x000ea8000c1e1b00 */
[----:B------:R-:W2:Y:S01]  /*4650*/  LDG.E.64 R28, desc[UR10][R42.64] ;  /* 0x0000000a2a1c7981 */ /* 0x000ea2000c1e1b00 */
[----:B------:R-:W-:-:S03]  /*4660*/  IADD3 R44, P0, PT, R42, UR20, RZ ;  /* 0x000000142a2c7c10 */ /* 0x000fc6000ff1e0ff */
[----:B------:R-:W3:Y:S01]  /*4670*/  LDG.E.64 R34, desc[UR10][R20.64+-0x18] ;  /* 0xffffe80a14227981 */ /* 0x000ee2000c1e1b00 */
[----:B------:R-:W-:-:S03]  /*4680*/  IADD3.X R45, PT, PT, R41, UR13, RZ, P0, !PT ;  /* 0x0000000d292d7c10 */ /* 0x000fc600087fe4ff */
[----:B------:R-:W4:Y:S04]  /*4690*/  LDG.E.64 R24, desc[UR10][R20.64+-0x10] ;  /* 0xfffff00a14187981 */ /* 0x000f28000c1e1b00 */
[----:B------:R-:W3:Y:S01]  /*46a0*/  LDG.E.64 R32, desc[UR10][R44.64] ;  /* 0x0000000a2c207981 */ /* 0x000ee2000c1e1b00 */
[----:B------:R-:W-:-:S04]  /*46b0*/  IADD3 R36, P0, PT, R44, UR20, RZ ;  /* 0x000000142c247c10 */ /* 0x000fc8000ff1e0ff */
[----:B------:R-:W-:-:S05]  /*46c0*/  IADD3.X R37, PT, PT, R45, UR13, RZ, P0, !PT ;  /* 0x0000000d2d257c10 */ /* 0x000fca00087fe4ff */
[----:B------:R-:W4:Y:S01]  /*46d0*/  LDG.E.64 R22, desc[UR10][R36.64] ;  /* 0x0000000a24167981 */ /* 0x000f22000c1e1b00 */
[----:B------:R-:W-:-:S04]  /*46e0*/  IADD3 R14, P0, PT, R36, UR20, RZ ;  /* 0x00000014240e7c10 */ /* 0x000fc8000ff1e0ff */
[----:B------:R-:W-:Y:S02]  /*46f0*/  IADD3.X R15, PT, PT, R37, UR13, RZ, P0, !PT ;  /* 0x0000000d250f7c10 */ /* 0x000fe400087fe4ff */
[----:B------:R-:W5:Y:S01]  /*4700*/  LDG.E.64 R36, desc[UR10][R20.64] ;  /* 0x0000000a14247981 */ /* 0x000f62000c1e1b00 */
[----:B--2---:R-:W-:Y:S02]  /*4710*/  IMAD R29, R29, R30, RZ ;  /* 0x0000001e1d1d7224 */ /* 0x004fe400078e02ff */
[----:B------:R-:W-:-:S04]  /*4720*/  IMAD.WIDE.U32 R26, R30, R28, R26 ;  /* 0x0000001c1e1a7225 */ /* 0x000fc800078e001a */
[----:B------:R-:W-:Y:S02]  /*4730*/  IMAD R43, R31, R28, R29 ;  /* 0x0000001c1f2b7224 */ /* 0x000fe400078e021d */
[----:B------:R-:W2:Y:S04]  /*4740*/  LDG.E.64 R28, desc[UR10][R14.64] ;  /* 0x0000000a0e1c7981 */ /* 0x000ea8000c1e1b00 */
[----:B------:R-:W2:Y:S01]  /*4750*/  LDG.E.64 R30, desc[UR10][R20.64+-0x8] ;  /* 0xfffff80a141e7981 */ /* 0x000ea2000c1e1b00 */
[----:B------:R-:W-:Y:S02]  /*4760*/  IMAD.IADD R27, R27, 0x1, R43 ;  /* 0x000000011b1b7824 */ /* 0x000fe400078e022b */
[----:B---3--:R-:W-:Y:S02]  /*4770*/  IMAD R33, R33, R34, RZ ;  /* 0x0000002221217224 */ /* 0x008fe400078e02ff */
[----:B------:R-:W-:-:S04]  /*4780*/  IMAD.WIDE.U32 R26, R34, R32, R26 ;  /* 0x00000020221a7225 */ /* 0x000fc800078e001a */
[----:B------:R-:W-:Y:S01]  /*4790*/  IMAD R33, R35, R32, R33 ;  /* 0x0000002023217224 */ /* 0x000fe200078e0221 */
[----:B------:R-:W-:-:S03]  /*47a0*/  IADD3 R32, P0, PT, R14, UR20, RZ ;  /* 0x000000140e207c10 */ /* 0x000fc6000ff1e0ff */
[----:B------:R-:W-:Y:S01]  /*47b0*/  IMAD.IADD R27, R27, 0x1, R33 ;  /* 0x000000011b1b7824 */ /* 0x000fe200078e0221 */
[----:B------:R-:W-:Y:S01]  /*47c0*/  IADD3.X R33, PT, PT, R15, UR13, RZ, P0, !PT ;  /* 0x0000000d0f217c10 */ /* 0x000fe200087fe4ff */
[----:B----4-:R-:W-:Y:S01]  /*47d0*/  IMAD R23, R23, R24, RZ ;  /* 0x0000001817177224 */ /* 0x010fe200078e02ff */
[----:B------:R-:W-:-:S03]  /*47e0*/  IADD3 R34, P0, PT, R32, UR20, RZ ;  /* 0x0000001420227c10 */ /* 0x000fc6000ff1e0ff */
[----:B------:R0:W5:Y:S01]  /*47f0*/  LDG.E.64 R14, desc[UR10][R32.64] ;  /* 0x0000000a200e7981 */ /* 0x000162000c1e1b00 */
[-C--:B------:R-:W-:Y:S01]  /*4800*/  IMAD R23, R25, R22.reuse, R23 ;  /* 0x0000001619177224 */ /* 0x080fe200078e0217 */
[----:B------:R-:W-:Y:S01]  /*4810*/  IADD3.X R35, PT, PT, R33, UR13, RZ, P0, !PT ;  /* 0x0000000d21237c10 */ /* 0x000fe200087fe4ff */
[----:B------:R-:W-:Y:S01]  /*4820*/  IMAD.WIDE.U32 R26, R24, R22, R26 ;  /* 0x00000016181a7225 */ /* 0x000fe200078e001a */
[----:B------:R-:W-:Y:S01]  /*4830*/  IADD3 R44, P0, PT, R34, UR20, RZ ;  /* 0x00000014222c7c10 */ /* 0x000fe2000ff1e0ff */
[----:B------:R-:W3:Y:S02]  /*4840*/  LDG.E.64 R24, desc[UR10][R20.64+0x8] ;  /* 0x0000080a14187981 */ /* 0x000ee4000c1e1b00 */
[----:B------:R-:W-:Y:S02]  /*4850*/  IMAD.IADD R27, R27, 0x1, R23 ;  /* 0x000000011b1b7824 */ /* 0x000fe400078e0217 */
[----:B------:R-:W3:Y:S01]  /*4860*/  LDG.E.64 R22, desc[UR10][R34.64] ;  /* 0x0000000a22167981 */ /* 0x000ee2000c1e1b00 */
[----:B------:R-:W-:-:S02]  /*4870*/  IADD3.X R45, PT, PT, R35, UR13, RZ, P0, !PT ;  /* 0x0000000d232d7c10 */ /* 0x000fc400087fe4ff */
[----:B0-----:R-:W-:-:S04]  /*4880*/  IADD3 R32, P0, PT, R44, UR20, RZ ;  /* 0x000000142c207c10 */ /* 0x001fc8000ff1e0ff */
[----:B------:R-:W-:Y:S01]  /*4890*/  IADD3.X R33, PT, PT, R45, UR13, RZ, P0, !PT ;  /* 0x0000000d2d217c10 */ /* 0x000fe200087fe4ff */
[----:B------:R-:W4:Y:S05]  /*48a0*/  LDG.E.64 R34, desc[UR10][R20.64+0x18] ;  /* 0x0000180a14227981 */ /* 0x000f2a000c1e1b00 */
[----:B------:R-:W4:Y:S01]  /*48b0*/  LDG.E.64 R32, desc[UR10][R32.64] ;  /* 0x0000000a20207981 */ /* 0x000f22000c1e1b00 */
[----:B--2---:R-:W-:Y:S02]  /*48c0*/  IMAD R43, R29, R30, RZ ;  /* 0x0000001e1d2b7224 */ /* 0x004fe400078e02ff */
[----:B------:R-:W-:-:S04]  /*48d0*/  IMAD.WIDE.U32 R26, R30, R28, R26 ;  /* 0x0000001c1e1a7225 */ /* 0x000fc800078e001a */
[----:B------:R-:W-:Y:S02]  /*48e0*/  IMAD R43, R31, R28, R43 ;  /* 0x0000001c1f2b7224 */ /* 0x000fe400078e022b */
[----:B------:R-:W2:Y:S04]  /*48f0*/  LDG.E.64 R28, desc[UR10][R44.64] ;  /* 0x0000000a2c1c7981 */ /* 0x000ea8000c1e1b00 */
[----:B------:R0:W2:Y:S01]  /*4900*/  LDG.E.64 R30, desc[UR10][R20.64+0x10] ;  /* 0x0000100a141e7981 */ /* 0x0000a2000c1e1b00 */
[----:B------:R-:W-:Y:S01]  /*4910*/  IADD3 R27, PT, PT, R27, R43, RZ ;  /* 0x0000002b1b1b7210 */ /* 0x000fe20007ffe0ff */
[----:B-----5:R-:W-:-:S04]  /*4920*/  IMAD R15, R15, R36, RZ ;  /* 0x000000240f0f7224 */ /* 0x020fc800078e02ff */
[-C--:B------:R-:W-:Y:S02]  /*4930*/  IMAD R37, R37, R14.reuse, R15 ;  /* 0x0000000e25257224 */ /* 0x080fe400078e020f */
[----:B------:R-:W-:-:S04]  /*4940*/  IMAD.WIDE.U32 R14, R36, R14, R26 ;  /* 0x0000000e240e7225 */ /* 0x000fc800078e001a */
[----:B------:R-:W-:Y:S02]  /*4950*/  IMAD.IADD R15, R15, 0x1, R37 ;  /* 0x000000010f0f7824 */ /* 0x000fe400078e0225 */
[----:B---3--:R-:W-:Y:S02]  /*4960*/  IMAD R23, R23, R24, RZ ;  /* 0x0000001817177224 */ /* 0x008fe400078e02ff */
[----:B------:R-:W-:Y:S01]  /*4970*/  IMAD.WIDE.U32 R14, R24, R22, R14 ;  /* 0x00000016180e7225 */ /* 0x000fe200078e000e */
[----:B------:R-:W-:-:S03]  /*4980*/  UIADD3 UR9, UP1, UPT, UR9, -0x8, URZ ;  /* 0xfffffff809097890 */ /* 0x000fc6000ff3e0ff */
[----:B------:R-:W-:Y:S01]  /*4990*/  IMAD R23, R25, R22, R23 ;  /* 0x0000001619177224 */ /* 0x000fe200078e0217 */
[----:B------:R-:W-:-:S03]  /*49a0*/  UIADD3.X UR12, UPT, UPT, UR12, -0x1, URZ, UP1, !UPT ;  /* 0xffffffff0c0c7890 */ /* 0x000fc60008ffe4ff */
[----:B------:R-:W-:Y:S01]  /*49b0*/  IMAD.IADD R15, R15, 0x1, R23 ;  /* 0x000000010f0f7824 */ /* 0x000fe200078e0217 */
[----:B------:R-:W-:Y:S01]  /*49c0*/  UISETP.NE.U32.AND UP1, UPT, UR9, URZ, UPT ;  /* 0x000000ff0900728c */ /* 0x000fe2000bf25070 */
[----:B------:R-:W-:-:S03]  /*49d0*/  IMAD.U32 R25, RZ, RZ, UR22 ;  /* 0x00000016ff197e24 */ /* 0x000fc6000f8e00ff */
[----:B------:R-:W-:Y:S01]  /*49e0*/  UISETP.NE.AND.EX UP1, UPT, UR12, URZ, UPT, UP1 ;  /* 0x000000ff0c00728c */ /* 0x000fe2000bf25310 */
[----:B0-----:R-:W-:Y:S02]  /*49f0*/  IADD3 R20, P1, PT, R20, 0x40, RZ ;  /* 0x0000004014147810 */ /* 0x001fe40007f3e0ff */
[----:B------:R-:W-:-:S03]  /*4a00*/  LEA R42, P0, R25, R42, 0x6 ;  /* 0x0000002a192a7211 */ /* 0x000fc600078030ff */
[----:B------:R-:W-:Y:S01]  /*4a10*/  IMAD.X R21, RZ, RZ, R21, P1 ;  /* 0x000000ffff157224 */ /* 0x000fe200008e0615 */
[----:B------:R-:W-:Y:S01]  /*4a20*/  IADD3.X R41, PT, PT, R41, UR24, RZ, P0, !PT ;  /* 0x0000001829297c10 */ /* 0x000fe200087fe4ff */
        /* <DEDUP_REMOVED lines=8> */
[----:B------:R-:W-:Y:S06]  /*4ab0*/  BRA.U UP1, `(.L_x_5951) ;  /* 0xfffffff901dc7547 */ /* 0x000fec000b83ffff */
.L_x_5950:
[----:B------:R-:W-:Y:S05]  /*4ac0*/  BRA.U !UP0, `(.L_x_5949) ;  /* 0x0000000508d07547 */ /* 0x000fea000b800000 */
[----:B------:R-:W-:Y:S02]  /*4ad0*/  UISETP.GE.U32.AND UP1, UPT, UR26, 0x4, UPT ;  /* 0x000000041a00788c */ /* 0x000fe4000bf26070 */
[----:B------:R-:W-:Y:S02]  /*4ae0*/  ULOP3.LUT UR9, UR16, 0x3, URZ, 0xc0, !UPT ;  /* 0x0000000310097892 */ /* 0x000fe4000f8ec0ff */
[----:B------:R-:W-:Y:S02]  /*4af0*/  UISETP.GE.U32.AND.EX UP1, UPT, URZ, URZ, UPT, UP1 ;  /* 0x000000ffff00728c */ /* 0x000fe4000bf26110 */
[----:B------:R-:W-:-:S04]  /*4b00*/  UISETP.NE.U32.AND UP0, UPT, UR9, URZ, UPT ;  /* 0x000000ff0900728c */ /* 0x000fc8000bf05070 */
[----:B------:R-:W-:-:S03]  /*4b10*/  UISETP.NE.AND.EX UP0, UPT, URZ, URZ, UPT, UP0 ;  /* 0x000000ffff00728c */ /* 0x000fc6000bf05300 */
[----:B------:R-:W-:Y:S08]  /*4b20*/  BRA.U !UP1, `(.L_x_5952) ;  /* 0x0000000109c07547 */ /* 0x000ff0000b800000 */
[----:B------:R-:W1:Y:S01]  /*4b30*/  LDCU.64 UR20, c[0x0][0x3a8] ;  /* 0x00007500ff1477ac */ /* 0x000e620008000a00 */
[----:B------:R-:W-:Y:S02]  /*4b40*/  IMAD.U32 R15, RZ, RZ, UR4 ;  /* 0x00000004ff0f7e24 */ /* 0x000fe4000f8e00ff */
[----:B------:R-:W-:Y:S01]  /*4b50*/  IMAD.MOV.U32 R18, RZ, RZ, R16 ;  /* 0x000000ffff127224 */ /* 0x000fe200078e0010 */
[----:B------:R-:W2:Y:S03]  /*4b60*/  LDCU.64 UR24, c[0x0][0x398] ;  /* 0x00007300ff1877ac */ /* 0x000ea60008000a00 */
[----:B0-----:R-:W-:Y:S01]  /*4b70*/  IMAD.WIDE.U32 R14, R15, UR22, R18 ;  /* 0x000000160f0e7c25 */ /* 0x001fe2000f8e0012 */
[----:B------:R-:W-:-:S04]  /*4b80*/  UIMAD UR12, UR5, UR22, URZ ;  /* 0x00000016050c72a4 */ /* 0x000fc8000f8e02ff */
[----:B------:R-:W-:Y:S02]  /*4b90*/  UIMAD UR13, UR4, UR23, UR12 ;  /* 0x00000017040d72a4 */ /* 0x000fe4000f8e020c */
[----:B-1----:R-:W-:-:S04]  /*4ba0*/  ULEA UR9, UP1, UR4, UR20, 0x3 ;  /* 0x0000001404097291 */ /* 0x002fc8000f8218ff */
[----:B------:R-:W-:Y:S01]  /*4bb0*/  VIADD R15, R15, UR13 ;  /* 0x0000000d0f0f7c36 */ /* 0x000fe20008000000 */
[----:B------:R-:W-:Y:S02]  /*4bc0*/  USHF.L.U32 UR13, UR22, 0x3, URZ ;  /* 0x00000003160d7899 */ /* 0x000fe400080006ff */
[----:B------:R-:W-:Y:S01]  /*4bd0*/  ULEA.HI.X UR12, UR4, UR21, UR5, 0x3, UP1 ;  /* 0x00000015040c7291 */ /* 0x000fe200088f1c05 */
[C---:B--2---:R-:W-:Y:S01]  /*4be0*/  LEA R42, P0, R14.reuse, UR24, 0x3 ;  /* 0x000000180e2a7c11 */ /* 0x044fe2000f8018ff */
[----:B------:R-:W-:Y:S01]  /*4bf0*/  IMAD.U32 R36, RZ, RZ, UR9 ;  /* 0x00000009ff247e24 */ /* 0x000fe2000f8e00ff */
[----:B------:R-:W-:Y:S02]  /*4c00*/  USHF.L.U64.HI UR9, UR22, 0x3, UR23 ;  /* 0x0000000316097899 */ /* 0x000fe40008010217 */
[----:B------:R-:W-:Y:S02]  /*4c10*/  LEA.HI.X R43, R14, UR25, R15, 0x3, P0 ;  /* 0x000000190e2b7c11 */ /* 0x000fe400080f1c0f */
[----:B------:R-:W-:-:S02]  /*4c20*/  MOV R37, UR12 ;  /* 0x0000000c00257c02 */ /* 0x000fc40008000f00 */
[----:B------:R-:W-:Y:S01]  /*4c30*/  IADD3 R44, P0, PT, R42, UR13, RZ ;  /* 0x0000000d2a2c7c10 */ /* 0x000fe2000ff1e0ff */
[----:B------:R-:W2:Y:S04]  /*4c40*/  LDG.E.64 R14, desc[UR10][R42.64] ;  /* 0x0000000a2a0e7981 */ /* 0x000ea8000c1e1b00 */
[----:B------:R-:W2:Y:S01]  /*4c50*/  LDG.E.64 R20, desc[UR10][R36.64] ;  /* 0x0000000a24147981 */ /* 0x000ea2000c1e1b00 */
[----:B------:R-:W-:Y:S02]  /*4c60*/  IADD3.X R45, PT, PT, R43, UR9, RZ, P0, !PT ;  /* 0x000000092b2d7c10 */ /* 0x000fe400087fe4ff */
[----:B------:R-:W-:Y:S01]  /*4c70*/  IADD3 R28, P0, PT, R44, UR13, RZ ;  /* 0x0000000d2c1c7c10 */ /* 0x000fe2000ff1e0ff */
[----:B------:R-:W3:Y:S04]  /*4c80*/  LDG.E.64 R22, desc[UR10][R36.64+0x8] ;  /* 0x0000080a24167981 */ /* 0x000ee8000c1e1b00 */
[----:B------:R-:W3:Y:S01]  /*4c90*/  LDG.E.64 R24, desc[UR10][R44.64] ;  /* 0x0000000a2c187981 */ /* 0x000ee2000c1e1b00 */
[----:B------:R-:W-:-:S02]  /*4ca0*/  IADD3.X R29, PT, PT, R45, UR9, RZ, P0, !PT ;  /* 0x000000092d1d7c10 */ /* 0x000fc400087fe4ff */
[----:B------:R-:W-:Y:S01]  /*4cb0*/  IADD3 R30, P0, PT, R28, UR13, RZ ;  /* 0x0000000d1c1e7c10 */ /* 0x000fe2000ff1e0ff */
[----:B------:R-:W4:Y:S04]  /*4cc0*/  LDG.E.64 R32, desc[UR10][R36.64+0x10] ;  /* 0x0000100a24207981 */ /* 0x000f28000c1e1b00 */
[----:B------:R-:W4:Y:S01]  /*4cd0*/  LDG.E.64 R34, desc[UR10][R28.64] ;  /* 0x0000000a1c227981 */ /* 0x000f22000c1e1b00 */
[----:B------:R-:W-:-:S03]  /*4ce0*/  IADD3.X R31, PT, PT, R29, UR9, RZ, P0, !PT ;  /* 0x000000091d1f7c10 */ /* 0x000fc600087fe4ff */
[----:B------:R-:W5:Y:S04]  /*4cf0*/  LDG.E.64 R42, desc[UR10][R36.64+0x18] ;  /* 0x0000180a242a7981 */ /* 0x000f68000c1e1b00 */
[----:B------:R-:W5:Y:S01]  /*4d00*/  LDG.E.64 R30, desc[UR10][R30.64] ;  /* 0x0000000a1e1e7981 */ /* 0x000f62000c1e1b00 */
[----:B------:R-:W-:-:S04]  /*4d10*/  UIADD3 UR4, UP1, UPT, UR4, 0x4, URZ ;  /* 0x0000000404047890 */ /* 0x000fc8000ff3e0ff */
[----:B------:R-:W-:Y:S01]  /*4d20*/  UIADD3.X UR5, UPT, UPT, URZ, UR5, URZ, UP1, !UPT ;  /* 0x00000005ff057290 */ /* 0x000fe20008ffe4ff */
        /* <DEDUP_REMOVED lines=12> */
[----:B------:R-:W-:Y:S02]  /*4df0*/  IMAD.IADD R33, R33, 0x1, R15 ;  /* 0x0000000121217824 */ /* 0x000fe400078e020f */
[-C--:B------:R-:W-:Y:S02]  /*4e00*/  IMAD R21, R43, R30.reuse, R21 ;  /* 0x0000001e2b157224 */ /* 0x080fe400078e0215 */
[----:B------:R-:W-:-:S04]  /*4e10*/  IMAD.WIDE.U32 R26, R42, R30, R32 ;  /* 0x0000001e2a1a7225 */ /* 0x000fc800078e0020 */
[----:B------:R-:W-:-:S07]  /*4e20*/  IMAD.IADD R27, R27, 0x1, R21 ;  /* 0x000000011b1b7824 */ /* 0x000fce00078e0215 */
.L_x_5952:
        /* <DEDUP_REMOVED lines=8> */
[----:B------:R-:W-:Y:S02]  /*4eb0*/  IMAD.U32 R21, RZ, RZ, UR4 ;  /* 0x00000004ff157e24 */ /* 0x000fe4000f8e00ff */
[----:B------:R-:W-:Y:S01]  /*4ec0*/  IMAD.MOV.U32 R14, RZ, RZ, R16 ;  /* 0x000000ffff0e7224 */ /* 0x000fe200078e0010 */
[----:B------:R-:W2:Y:S01]  /*4ed0*/  LDCU.64 UR20, c[0x0][0x398] ;  /* 0x00007300ff1477ac */ /* 0x000ea20008000a00 */
[----:B------:R-:W-:Y:S02]  /*4ee0*/  IMAD.MOV.U32 R15, RZ, RZ, R19 ;  /* 0x000000ffff0f7224 */ /* 0x000fe400078e0013 */
[----:B0-----:R-:W-:Y:S01]  /*4ef0*/  IMAD.U32 R25, RZ, RZ, UR22 ;  /* 0x00000016ff197e24 */ /* 0x001fe2000f8e00ff */
[----:B------:R-:W-:Y:S02]  /*4f00*/  UIMAD UR9, UR5, UR22, URZ ;  /* 0x00000016050972a4 */ /* 0x000fe4000f8e02ff */
[----:B------:R-:W-:-:S02]  /*4f10*/  IMAD.WIDE.U32 R14, R21, UR22, R14 ;  /* 0x00000016150e7c25 */ /* 0x000fc4000f8e000e */
[----:B------:R-:W-:Y:S02]  /*4f20*/  UIMAD UR9, UR4, UR23, UR9 ;  /* 0x00000017040972a4 */ /* 0x000fe4000f8e0209 */
[----:B------:R-:W-:Y:S02]  /*4f30*/  IMAD.U32 R23, RZ, RZ, UR22 ;  /* 0x00000016ff177e24 */ /* 0x000fe4000f8e00ff */
[----:B------:R-:W-:Y:S01]  /*4f40*/  IMAD.U32 R22, RZ, RZ, UR23 ;  /* 0x00000017ff167e24 */ /* 0x000fe2000f8e00ff */
[----:B-1----:R-:W-:Y:S01]  /*4f50*/  ULEA UR12, UP1, UR4, UR12, 0x3 ;  /* 0x0000000c040c7291 */ /* 0x002fe2000f8218ff */
[----:B------:R-:W-:-:S03]  /*4f60*/  VIADD R15, R15, UR9 ;  /* 0x000000090f0f7c36 */ /* 0x000fc60008000000 */
[----:B------:R-:W-:Y:S01]  /*4f70*/  ULEA.HI.X UR13, UR4, UR13, UR5, 0x3, UP1 ;  /* 0x0000000d040d7291 */ /* 0x000fe200088f1c05 */
[----:B--2---:R-:W-:Y:S01]  /*4f80*/  LEA R28, P0, R14, UR20, 0x3 ;  /* 0x000000140e1c7c11 */ /* 0x004fe2000f8018ff */
[----:B------:R-:W-:-:S03]  /*4f90*/  IMAD.U32 R30, RZ, RZ, UR12 ;  /* 0x0000000cff1e7e24 */ /* 0x000fc6000f8e00ff */
[----:B------:R-:W-:Y:S02]  /*4fa0*/  LEA.HI.X R29, R14, UR21, R15, 0x3, P0 ;  /* 0x000000150e1d7c11 */ /* 0x000fe400080f1c0f */
[----:B------:R-:W-:Y:S02]  /*4fb0*/  MOV R31, UR13 ;  /* 0x0000000d001f7c02 */ /* 0x000fe40008000f00 */
[----:B------:R-:W-:Y:S01]  /*4fc0*/  LEA R24, P0, R25, R28, 0x3 ;  /* 0x0000001c19187211 */ /* 0x000fe200078018ff */
        /* <DEDUP_REMOVED lines=15> */
.L_x_5953:
[----:B------:R-:W-:Y:S05]  /*50c0*/  BRA.U UP0, `(.L_x_5949) ;  /* 0x0000000100507547 */ /* 0x000fea000b800000 */
[----:B------:R-:W1:Y:S01]  /*50d0*/  LDCU.64 UR20, c[0x0][0x3a8] ;  /* 0x00007500ff1477ac */ /* 0x000e620008000a00 */
[----:B------:R-:W-:Y:S02]  /*50e0*/  IMAD.U32 R15, RZ, RZ, UR4 ;  /* 0x00000004ff0f7e24 */ /* 0x000fe4000f8e00ff */
[----:B------:R-:W-:Y:S01]  /*50f0*/  IMAD.MOV.U32 R17, RZ, RZ, R19 ;  /* 0x000000ffff117224 */ /* 0x000fe200078e0013 */
[----:B------:R-:W2:Y:S01]  /*5100*/  LDCU.64 UR24, c[0x0][0x398] ;  /* 0x00007300ff1877ac */ /* 0x000ea20008000a00 */
[----:B0-----:R-:W-:Y:S01]  /*5110*/  IMAD.WIDE.U32 R16, R15, UR22, R16 ;  /* 0x000000160f107c25 */ /* 0x001fe2000f8e0010 */
[----:B------:R-:W-:-:S04]  /*5120*/  UIMAD UR9, UR5, UR22, URZ ;  /* 0x00000016050972a4 */ /* 0x000fc8000f8e02ff */
[----:B------:R-:W-:Y:S02]  /*5130*/  UIMAD UR12, UR4, UR23, UR9 ;  /* 0x00000017040c72a4 */ /* 0x000fe4000f8e0209 */
[----:B-1----:R-:W-:-:S04]  /*5140*/  ULEA UR9, UP0, UR4, UR20, 0x3 ;  /* 0x0000001404097291 */ /* 0x002fc8000f8018ff */
[----:B------:R-:W-:Y:S01]  /*5150*/  VIADD R15, R17, UR12 ;  /* 0x0000000c110f7c36 */ /* 0x000fe20008000000 */
[----:B------:R-:W-:Y:S01]  /*5160*/  ULEA.HI.X UR4, UR4, UR21, UR5, 0x3, UP0 ;  /* 0x0000001504047291 */ /* 0x000fe200080f1c05 */
[----:B--2---:R-:W-:Y:S01]  /*5170*/  LEA R18, P0, R16, UR24, 0x3 ;  /* 0x0000001810127c11 */ /* 0x004fe2000f8018ff */
        /* <DEDUP_REMOVED lines=9> */
.L_x_5949:
[----:B------:R-:W1:Y:S08]  /*5210*/  LDC.64 R14, c[0x0][0x3c0] ;  /* 0x0000f000ff0e7b82 */ /* 0x000e700000000a00 */
[----:B------:R-:W2:Y:S08]  /*5220*/  LDC R17, c[0x0][0x3bc] ;  /* 0x0000ef00ff117b82 */ /* 0x000eb00000000800 */
[----:B------:R-:W3:Y:S01]  /*5230*/  LDC R21, c[0x0][0x3b8] ;  /* 0x0000ee00ff157b82 */ /* 0x000ee20000000800 */
[----:B-1----:R-:W-:-:S04]  /*5240*/  ISETP.GE.U32.AND P0, PT, R14, 0x1, PT ;  /* 0x000000010e00780c */ /* 0x002fc80003f06070 */
[----:B------:R-:W-:Y:S02]  /*5250*/  ISETP.GE.AND.EX P0, PT, R15, RZ, PT, P0 ;  /* 0x000000ff0f00720c */ /* 0x000fe40003f06300 */
[----:B--2---:R-:W-:Y:S01]  /*5260*/  MOV R16, R17 ;  /* 0x0000001100107202 */ /* 0x004fe20000000f00 */
[----:B---3--:R-:W-:-:S10]  /*5270*/  IMAD.MOV.U32 R20, RZ, RZ, R21 ;  /* 0x000000ffff147224 */ /* 0x008fd400078e0015 */
        /* <DEDUP_REMOVED lines=8> */
.L_x_5955:
        /* <DEDUP_REMOVED lines=9> */
[----:B-1----:R-:W-:-:S04]  /*5390*/  IADD3 R14, P3, PT, R14, 0x8, RZ ;  /* 0x000000080e0e7810 */ /* 0x002fc80007f7e0ff */
        /* <DEDUP_REMOVED lines=16> */
[----:B0-----:R-:W-:Y:S05]  /*54a0*/  BSYNC.RECONVERGENT B1 ;  /* 0x0000000000017941 */ /* 0x001fea0003800200 */
.L_x_5954:
[----:B------:R-:W-:Y:S05]  /*54b0*/  @!P0 BRA `(.L_x_5956) ;  /* 0x0000000000808947 */ /* 0x000fea0003800000 */
[----:B------:R-:W-:Y:S01]  /*54c0*/  BSSY.RECONVERGENT B1, `(.L_x_5956) ;  /* 0x000001f000017945 */ /* 0x000fe20003800200 */
[----:B------:R-:W-:Y:S02]  /*54d0*/  IMAD.MOV.U32 R29, RZ, RZ, R21 ;  /* 0x000000ffff1d7224 */ /* 0x000fe400078e0015 */
[----:B------:R-:W-:Y:S02]  /*54e0*/  IMAD.MOV.U32 R31, RZ, RZ, R17 ;  /* 0x000000ffff1f7224 */ /* 0x000fe400078e0011 */
[----:B------:R-:W-:Y:S02]  /*54f0*/  IMAD.U32 R33, RZ, RZ, UR14 ;  /* 0x0000000eff217e24 */ /* 0x000fe4000f8e00ff */
[----:B------:R-:W-:-:S07]  /*5500*/  IMAD.U32 R32, RZ, RZ, UR15 ;  /* 0x0000000fff207e24 */ /* 0x000fce000f8e00ff */
.L_x_5957:
        /* <DEDUP_REMOVED lines=26> */
[----:B0-----:R-:W-:Y:S05]  /*56b0*/  BSYNC.RECONVERGENT B1 ;  /* 0x0000000000017941 */ /* 0x001fea0003800200 */
.L_x_5956:
[----:B------:R-:W1:Y:S01]  /*56c0*/  LDCU.64 UR12, c[0x0][0x3b8] ;  /* 0x00007700ff0c77ac */ /* 0x000e620008000a00 */
[----:B------:R-:W-:Y:S01]  /*56d0*/  IADD3 R21, P0, PT, -R20, R21, RZ ;  /* 0x0000001514157210 */ /* 0x000fe20007f1e1ff */
[C---:B-----5:R-:W-:Y:S01]  /*56e0*/  IMAD.SHL.U32 R18, R12.reuse, 0x8, RZ ;  /* 0x000000080c127824 */ /* 0x060fe200078e00ff */
[----:B------:R-:W-:Y:S01]  /*56f0*/  SHF.L.U64.HI R19, R12, 0x3, R13 ;  /* 0x000000030c137819 */ /* 0x000fe2000001020d */
[----:B------:R-:W2:Y:S02]  /*5700*/  LDCU.64 UR4, c[0x0][0x3c8] ;  /* 0x00007900ff0477ac */ /* 0x000ea40008000a00 */
[----:B------:R-:W-:Y:S01]  /*5710*/  IMAD.X R22, R17, 0x1, ~R16, P0 ;  /* 0x0000000111167824 */ /* 0x000fe200000e0e10 */
[----:B------:R-:W3:Y:S04]  /*5720*/  LDCU.64 UR20, c[0x0][0x3d0] ;  /* 0x00007a00ff1477ac */ /* 0x000ee80008000a00 */
[----:B------:R-:W-:-:S02]  /*5730*/  SHF.R.S64 R12, R21, 0x3, R22 ;  /* 0x00000003150c7819 */ /* 0x000fc40000001016 */
[----:B------:R-:W-:Y:S02]  /*5740*/  SHF.R.S32.HI R13, RZ, 0x3, R22 ;  /* 0x00000003ff0d7819 */ /* 0x000fe40000011416 */
[----:B-1----:R-:W-:-:S04]  /*5750*/  IADD3 R20, P1, PT, R20, -UR12, RZ ;  /* 0x8000000c14147c10 */ /* 0x002fc8000ff3e0ff */
[----:B------:R-:W-:Y:S02]  /*5760*/  IADD3.X R17, PT, PT, R16, ~UR13, RZ, P1, !PT ;  /* 0x8000000d10117c10 */ /* 0x000fe40008ffe4ff */
[C---:B--2---:R-:W-:Y:S02]  /*5770*/  IADD3 R14, P0, PT, R18.reuse, UR4, RZ ;  /* 0x00000004120e7c10 */ /* 0x044fe4000ff1e0ff */
[----:B---3--:R-:W-:Y:S02]  /*5780*/  IADD3 R18, P1, PT, R18, UR20, RZ ;  /* 0x0000001412127c10 */ /* 0x008fe4000ff3e0ff */
[C---:B------:R-:W-:Y:S02]  /*5790*/  IADD3.X R15, PT, PT, R19.reuse, UR5, RZ, P0, !PT ;  /* 0x00000005130f7c10 */ /* 0x040fe400087fe4ff */
[--C-:B------:R-:W-:Y:S02]  /*57a0*/  SHF.R.S64 R16, R20, 0x3, R17.reuse ;  /* 0x0000000314107819 */ /* 0x100fe40000001011 */
[----:B------:R-:W-:Y:S01]  /*57b0*/  IADD3.X R19, PT, PT, R19, UR21, RZ, P1, !PT ;  /* 0x0000001513137c10 */ /* 0x000fe20008ffe4ff */
[----:B------:R1:W-:Y:S01]  /*57c0*/  STG.E.64 desc[UR10][R14.64], R12 ;  /* 0x0000000c0e007986 */ /* 0x0003e2000c101b0a */
[----:B------:R-:W-:-:S05]  /*57d0*/  SHF.R.S32.HI R17, RZ, 0x3, R17 ;  /* 0x00000003ff117819 */ /* 0x000fca0000011411 */
[----:B------:R1:W-:Y:S02]  /*57e0*/  STG.E.64 desc[UR10][R18.64], R16 ;  /* 0x0000001012007986 */ /* 0x0003e4000c101b0a */
.L_x_5947:
[----:B0-----:R-:W-:Y:S05]  /*57f0*/  BSYNC.RECONVERGENT B0 ;  /* 0x0000000000007941 */ /* 0x001fea0003800200 */
.L_x_5946:
[----:B-1---5:R-:W-:Y:S01]  /*5800*/  IADD3 R12, PT, PT, R0, 0x200, RZ ;  /* 0x00000200000c7810 */ /* 0x022fe20007ffe0ff */
[----:B------:R-:W-:Y:S03]  /*5810*/  BSSY.RECONVERGENT B0, `(.L_x_5958) ;  /* 0x0000150000007945 */ /* 0x000fe60003800200 */
[----:B------:R-:W-:-:S13]  /*5820*/  ISETP.GE.U32.AND P0, PT, R12, UR7, PT ;  /* 0x000000070c007c0c */ /* 0x000fda000bf06070 */
[----:B------:R-:W-:Y:S05]  /*5830*/  @P0 BRA `(.L_x_5959) ;  /* 0x0000001400340947 */ /* 0x000fea0003800000 */
[----:B------:R-:W0:Y:S02]  /*5840*/  LDCU.64 UR4, c[0x0][0x388] ;  /* 0x00007100ff0477ac */ /* 0x000e240008000a00 */
[----:B0-----:R-:W-:-:S04]  /*5850*/  UISETP.NE.U32.AND UP0, UPT, UR4, URZ, UPT ;  /* 0x000000ff0400728c */ /* 0x001fc8000bf05070 */
[----:B------:R-:W-:-:S09]  /*5860*/  UISETP.NE.AND.EX UP0, UPT, UR5, URZ, UPT, UP0 ;  /* 0x000000ff0500728c */ /* 0x000fd2000bf05300 */
[----:B------:R-:W-:Y:S05]  /*5870*/  BRA.U !UP0, `(.L_x_5960) ;  /* 0x0000000108107547 */ /* 0x000fea000b800000 */
[----:B------:R-:W-:-:S04]  /*5880*/  LEA R12, P0, R38, UR4, 0x3 ;  /* 0x00000004260c7c11 */ /* 0x000fc8000f8018ff */
[----:B------:R-:W-:-:S06]  /*5890*/  LEA.HI.X R13, R38, UR5, R39, 0x3, P0 ;  /* 0x00000005260d7c11 */ /* 0x000fcc00080f1c27 */
[----:B------:R-:W5:Y:S01]  /*58a0*/  LDG.E.64 R12, desc[UR10][R12.64] ;  /* 0x0000000a0c0c7981 */ /* 0x000f62000c1e1b00 */
[----:B------:R-:W-:Y:S05]  /*58b0*/  BRA `(.L_x_5961) ;  /* 0x0000000c009c7947 */ /* 0x000fea0003800000 */
.L_x_5960:
[----:B------:R-:W-:Y:S01]  /*58c0*/  UISETP.NE.U32.AND UP0, UPT, UR16, URZ, UPT ;  /* 0x000000ff1000728c */ /* 0x000fe2000bf05070 */
[----:B------:R-:W-:-:S03]  /*58d0*/  CS2R R12, SRZ ;  /* 0x00000000000c7805 */ /* 0x000fc6000001ff00 */
[----:B------:R-:W-:-:S09]  /*58e0*/  UISETP.NE.AND.EX UP0, UPT, UR18, URZ, UPT, UP0 ;  /* 0x000000ff1200728c */ /* 0x000fd2000bf05300 */
[----:B------:R-:W-:Y:S05]  /*58f0*/  BRA.U !UP0, `(.L_x_5961) ;  /* 0x0000000d088c7547 */ /* 0x000fea000b800000 */
[----:B------:R-:W0:Y:S01]  /*5900*/  LDCU.64 UR12, c[0x0][0x3a0] ;  /* 0x00007400ff0c77ac */ /* 0x000e220008000a00 */
[----:B------:R-:W-:-:S04]  /*5910*/  UISETP.GE.U32.AND UP0, UPT, UR16, 0x1, UPT ;  /* 0x000000011000788c */ /* 0x000fc8000bf06070 */
[----:B------:R-:W-:Y:S01]  /*5920*/  UISETP.GE.AND.EX UP0, UPT, UR18, URZ, UPT, UP0 ;  /* 0x000000ff1200728c */ /* 0x000fe2000bf06300 */
[----:B0-----:R-:W-:-:S04]  /*5930*/  IMAD R15, R39, UR12, RZ ;  /* 0x0000000c270f7c24 */ /* 0x001fc8000f8e02ff */
        /* <DEDUP_REMOVED lines=33> */
.L_x_5963:
[----:B------:R-:W-:Y:S01]  /*5b50*/  IMAD.MOV.U32 R43, RZ, RZ, R41 ;  /* 0x000000ffff2b7224 */ /* 0x000fe200078e0029 */
        /* <DEDUP_REMOVED lines=10> */
[----:B------:R-:W5:Y:S01]  /*5c00*/  LDG.E.64 R30, desc[UR10][R44.64] ;  /* 0x0000000a2c1e7981 */ /* 0x000f62000c1e1b00 */
[----:B------:R-:W-:-:S03]  /*5c10*/  IADD3.X R33, PT, PT, R45, UR13, RZ, P0, !PT ;  /* 0x0000000d2d217c10 */ /* 0x000fc600087fe4ff */
[----:B------:R-:W5:Y:S04]  /*5c20*/  LDG.E.64 R28, desc[UR10][R18.64+-0x10] ;  /* 0xfffff00a121c7981 */ /* 0x000f68000c1e1b00 */
[----:B------:R5:W4:Y:S04]  /*5c30*/  LDG.E.64 R34, desc[UR10][R32.64] ;  /* 0x0000000a20227981 */ /* 0x000b28000c1e1b00 */
[----:B------:R-:W4:Y:S01]  /*5c40*/  LDG.E.64 R44, desc[UR10][R18.64+0x18] ;  /* 0x0000180a122c7981 */ /* 0x000f22000c1e1b00 */
[----:B--2---:R-:W-:Y:S02]  /*5c50*/  IMAD R21, R21, R22, RZ ;  /* 0x0000001615157224 */ /* 0x004fe400078e02ff */
[----:B------:R-:W-:-:S04]  /*5c60*/  IMAD.WIDE.U32 R12, R22, R20, R12 ;  /* 0x00000014160c7225 */ /* 0x000fc800078e000c */
[----:B------:R-:W-:Y:S01]  /*5c70*/  IMAD R21, R23, R20, R21 ;  /* 0x0000001417157224 */ /* 0x000fe200078e0215 */
[----:B------:R-:W-:Y:S01]  /*5c80*/  IADD3 R20, P0, PT, R32, UR20, RZ ;  /* 0x0000001420147c10 */ /* 0x000fe2000ff1e0ff */
[----:B---3--:R-:W-:Y:S02]  /*5c90*/  IMAD R27, R27, R24, RZ ;  /* 0x000000181b1b7224 */ /* 0x008fe400078e02ff */
[----:B------:R-:W-:Y:S01]  /*5ca0*/  IMAD.IADD R13, R13, 0x1, R21 ;  /* 0x000000010d0d7824 */ /* 0x000fe200078e0215 */
[----:B------:R-:W-:Y:S01]  /*5cb0*/  IADD3.X R21, PT, PT, R33, UR13, RZ, P0, !PT ;  /* 0x0000000d21157c10 */ /* 0x000fe200087fe4ff */
[-C--:B------:R-:W-:Y:S02]  /*5cc0*/  IMAD R27, R25, R26.reuse, R27 ;  /* 0x0000001a191b7224 */ /* 0x080fe400078e021b */
[----:B------:R-:W-:Y:S01]  /*5cd0*/  IMAD.WIDE.U32 R12, R24, R26, R12 ;  /* 0x0000001a180c7225 */ /* 0x000fe200078e000c */
[----:B------:R-:W-:Y:S01]  /*5ce0*/  IADD3 R26, P0, PT, R20, UR20, RZ ;  /* 0x00000014141a7c10 */ /* 0x000fe2000ff1e0ff */
[----:B------:R-:W2:Y:S02]  /*5cf0*/  LDG.E.64 R24, desc[UR10][R18.64] ;  /* 0x0000000a12187981 */ /* 0x000ea4000c1e1b00 */
[----:B------:R-:W-:-:S02]  /*5d00*/  IMAD.IADD R13, R13, 0x1, R27 ;  /* 0x000000010d0d7824 */ /* 0x000fc400078e021b */
[----:B------:R4:W2:Y:S01]  /*5d10*/  LDG.E.64 R22, desc[UR10][R20.64] ;  /* 0x0000000a14167981 */ /* 0x0008a2000c1e1b00 */
[----:B-----5:R-:W-:Y:S01]  /*5d20*/  IMAD R33, R31, R28, RZ ;  /* 0x0000001c1f217224 */ /* 0x020fe200078e02ff */
[----:B------:R-:W-:Y:S01]  /*5d30*/  IADD3.X R27, PT, PT, R21, UR13, RZ, P0, !PT ;  /* 0x0000000d151b7c10 */ /* 0x000fe200087fe4ff */
[----:B------:R-:W-:Y:S01]  /*5d40*/  IMAD.WIDE.U32 R12, R28, R30, R12 ;  /* 0x0000001e1c0c7225 */ /* 0x000fe200078e000c */
[----:B------:R-:W-:-:S03]  /*5d50*/  IADD3 R32, P0, PT, R26, UR20, RZ ;  /* 0x000000141a207c10 */ /* 0x000fc6000ff1e0ff */
[----:B------:R-:W-:Y:S02]  /*5d60*/  IMAD R33, R29, R30, R33 ;  /* 0x0000001e1d217224 */ /* 0x000fe400078e0221 */
[----:B------:R-:W3:Y:S01]  /*5d70*/  LDG.E.64 R30, desc[UR10][R18.64+0x8] ;  /* 0x0000080a121e7981 */ /* 0x000ee2000c1e1b00 */
[----:B----4-:R-:W-:Y:S02]  /*5d80*/  IMAD R21, R35, R36, RZ ;  /* 0x0000002423157224 */ /* 0x010fe400078e02ff */
[----:B------:R-:W-:Y:S01]  /*5d90*/  IMAD.IADD R13, R13, 0x1, R33 ;  /* 0x000000010d0d7824 */ /* 0x000fe200078e0221 */
[----:B------:R0:W3:Y:S01]  /*5da0*/  LDG.E.64 R28, desc[UR10][R26.64] ;  /* 0x0000000a1a1c7981 */ /* 0x0000e2000c1e1b00 */
[----:B------:R-:W-:Y:S01]  /*5db0*/  IADD3.X R33, PT, PT, R27, UR13, RZ, P0, !PT ;  /* 0x0000000d1b217c10 */ /* 0x000fe200087fe4ff */
[-C--:B------:R-:W-:Y:S02]  /*5dc0*/  IMAD R37, R37, R34.reuse, R21 ;  /* 0x0000002225257224 */ /* 0x080fe400078e0215 */
[----:B------:R-:W-:-:S02]  /*5dd0*/  IMAD.WIDE.U32 R12, R36, R34, R12 ;  /* 0x00000022240c7225 */ /* 0x000fc400078e000c */
[----:B------:R1:W4:Y:S04]  /*5de0*/  LDG.E.64 R34, desc[UR10][R18.64+0x10] ;  /* 0x0000100a12227981 */ /* 0x000328000c1e1b00 */
[----:B------:R-:W4:Y:S01]  /*5df0*/  LDG.E.64 R20, desc[UR10][R32.64] ;  /* 0x0000000a20147981 */ /* 0x000f22000c1e1b00 */
[----:B0-----:R-:W-:-:S04]  /*5e00*/  IADD3 R26, P0, PT, R32, UR20, RZ ;  /* 0x00000014201a7c10 */ /* 0x001fc8000ff1e0ff */
[----:B------:R-:W-:-:S06]  /*5e10*/  IADD3.X R27, PT, PT, R33, UR13, RZ, P0, !PT ;  /* 0x0000000d211b7c10 */ /* 0x000fcc00087fe4ff */
[----:B------:R-:W5:Y:S01]  /*5e20*/  LDG.E.64 R26, desc[UR10][R26.64] ;  /* 0x0000000a1a1a7981 */ /* 0x000f62000c1e1b00 */
[----:B------:R-:W-:Y:S01]  /*5e30*/  IMAD.IADD R13, R13, 0x1, R37 ;  /* 0x000000010d0d7824 */ /* 0x000fe200078e0225 */
[----:B------:R-:W-:-:S04]  /*5e40*/  UIADD3 UR9, UP1, UPT, UR9, -0x8, URZ ;  /* 0xfffffff809097890 */ /* 0x000fc8000ff3e0ff */
[----:B------:R-:W-:Y:S02]  /*5e50*/  UIADD3.X UR12, UPT, UPT, UR12, -0x1, URZ, UP1, !UPT ;  /* 0xffffffff0c0c7890 */ /* 0x000fe40008ffe4ff */
[----:B------:R-:W-:-:S04]  /*5e60*/  UISETP.NE.U32.AND UP1, UPT, UR9, URZ, UPT ;  /* 0x000000ff0900728c */ /* 0x000fc8000bf25070 */
[----:B------:R-:W-:Y:S01]  /*5e70*/  UISETP.NE.AND.EX UP1, UPT, UR12, URZ, UPT, UP1 ;  /* 0x000000ff0c00728c */ /* 0x000fe2000bf25310 */
[----:B-1----:R-:W-:-:S05]  /*5e80*/  IADD3 R18, P1, PT, R18, 0x40, RZ ;  /* 0x0000004012127810 */ /* 0x002fca0007f3e0ff */
[----:B------:R-:W-:Y:S02]  /*5e90*/  IMAD.X R19, RZ, RZ, R19, P1 ;  /* 0x000000ffff137224 */ /* 0x000fe400008e0613 */
[----:B--2---:R-:W-:Y:S02]  /*5ea0*/  IMAD R23, R23, R24, RZ ;  /* 0x0000001817177224 */ /* 0x004fe400078e02ff */
[----:B------:R-:W-:-:S04]  /*5eb0*/  IMAD.WIDE.U32 R12, R24, R22, R12 ;  /* 0x00000016180c7225 */ /* 0x000fc800078e000c */
[----:B------:R-:W-:-:S04]  /*5ec0*/  IMAD R23, R25, R22, R23 ;  /* 0x0000001619177224 */ /* 0x000fc800078e0217 */
        /* <DEDUP_REMOVED lines=8> */
[----:B------:R-:W-:Y:S01]  /*5f50*/  IMAD.U32 R25, RZ, RZ, UR22 ;  /* 0x00000016ff197e24 */ /* 0x000fe2000f8e00ff */
[----:B------:R-:W-:Y:S01]  /*5f60*/  IADD3 R21, PT, PT, R21, R23, RZ ;  /* 0x0000001715157210 */ /* 0x000fe20007ffe0ff */
[----:B-----5:R-:W-:-:S03]  /*5f70*/  IMAD R13, R27, R44, RZ ;  /* 0x0000002c1b0d7224 */ /* 0x020fc600078e02ff */
[----:B------:R-:W-:Y:S01]  /*5f80*/  LEA R42, P0, R25, R42, 0x6 ;  /* 0x0000002a192a7211 */ /* 0x000fe200078030ff */
[-C--:B------:R-:W-:Y:S02]  /*5f90*/  IMAD R23, R45, R26.reuse, R13 ;  /* 0x0000001a2d177224 */ /* 0x080fe400078e020d */
[----:B------:R-:W-:Y:S01]  /*5fa0*/  IMAD.WIDE.U32 R12, R44, R26, R20 ;  /* 0x0000001a2c0c7225 */ /* 0x000fe200078e0014 */
[----:B------:R-:W-:-:S03]  /*5fb0*/  IADD3.X R41, PT, PT, R41, UR24, RZ, P0, !PT ;  /* 0x0000001829297c10 */ /* 0x000fc600087fe4ff */
[----:B------:R-:W-:Y:S01]  /*5fc0*/  IMAD.IADD R13, R13, 0x1, R23 ;  /* 0x000000010d0d7824 */ /* 0x000fe200078e0217 */
[----:B------:R-:W-:Y:S06]  /*5fd0*/  BRA.U UP1, `(.L_x_5963) ;  /* 0xfffffff901dc7547 */ /* 0x000fec000b83ffff */
.L_x_5962:
        /* <DEDUP_REMOVED lines=21> */
[----:B------:R-:W-:Y:S01]  /*6130*/  LEA.HI.X R31, R18, UR25, R19, 0x3, P0 ;  /* 0x00000019121f7c11 */ /* 0x000fe200080f1c13 */
[----:B------:R-:W-:Y:S01]  /*6140*/  IMAD.U32 R33, RZ, RZ, UR12 ;  /* 0x0000000cff217e24 */ /* 0x000fe2000f8e00ff */
[----:B------:R-:W-:-:S03]  /*6150*/  IADD3 R36, P0, PT, R30, UR13, RZ ;  /* 0x0000000d1e247c10 */ /* 0x000fc6000ff1e0ff */
[----:B------:R-:W2:Y:S01]  /*6160*/  LDG.E.64 R24, desc[UR10][R30.64] ;  /* 0x0000000a1e187981 */ /* 0x000ea2000c1e1b00 */
[----:B------:R-:W-:-:S03]  /*6170*/  IADD3.X R37, PT, PT, R31, UR9, RZ, P0, !PT ;  /* 0x000000091f257c10 */ /* 0x000fc600087fe4ff */
[----:B------:R-:W2:Y:S01]  /*6180*/  LDG.E.64 R22, desc[UR10][R32.64] ;  /* 0x0000000a20167981 */ /* 0x000ea2000c1e1b00 */
[----:B------:R-:W-:-:S03]  /*6190*/  IADD3 R42, P0, PT, R36, UR13, RZ ;  /* 0x0000000d242a7c10 */ /* 0x000fc6000ff1e0ff */
[----:B------:R-:W3:Y:S01]  /*61a0*/  LDG.E.64 R18, desc[UR10][R32.64+0x8] ;  /* 0x0000080a20127981 */ /* 0x000ee2000c1e1b00 */
[----:B------:R-:W-:-:S03]  /*61b0*/  IADD3.X R43, PT, PT, R37, UR9, RZ, P0, !PT ;  /* 0x00000009252b7c10 */ /* 0x000fc600087fe4ff */
[----:B------:R-:W3:Y:S01]  /*61c0*/  LDG.E.64 R20, desc[UR10][R36.64] ;  /* 0x0000000a24147981 */ /* 0x000ee2000c1e1b00 */
[----:B------:R-:W-:-:S03]  /*61d0*/  IADD3 R34, P0, PT, R42, UR13, RZ ;  /* 0x0000000d2a227c10 */ /* 0x000fc6000ff1e0ff */
        /* <DEDUP_REMOVED lines=23> */
.L_x_5964:
        /* <DEDUP_REMOVED lines=11> */
[----:B------:R-:W-:Y:S01]  /*6400*/  IMAD.MOV.U32 R19, RZ, RZ, R17 ;  /* 0x000000ffff137224 */ /* 0x000fe200078e0011 */
[----:B0-----:R-:W-:Y:S02]  /*6410*/  UIMAD UR9, UR5, UR22, URZ ;  /* 0x00000016050972a4 */ /* 0x001fe4000f8e02ff */
[----:B------:R-:W-:Y:S02]  /*6420*/  IMAD.WIDE.U32 R18, R21, UR22, R18 ;  /* 0x0000001615127c25 */ /* 0x000fe4000f8e0012 */
[----:B------:R-:W-:-:S02]  /*6430*/  UIMAD UR9, UR4, UR23, UR9 ;  /* 0x00000017040972a4 */ /* 0x000fc4000f8e0209 */
[----:B------:R-:W-:Y:S01]  /*6440*/  IMAD.U32 R21, RZ, RZ, UR22 ;  /* 0x00000016ff157e24 */ /* 0x000fe2000f8e00ff */
[----:B-1----:R-:W-:-:S03]  /*6450*/  ULEA UR12, UP1, UR4, UR12, 0x3 ;  /* 0x0000000c040c7291 */ /* 0x002fc6000f8218ff */
[----:B------:R-:W-:Y:S01]  /*6460*/  VIADD R19, R19, UR9 ;  /* 0x0000000913137c36 */ /* 0x000fe20008000000 */
[----:B------:R-:W-:Y:S01]  /*6470*/  ULEA.HI.X UR13, UR4, UR13, UR5, 0x3, UP1 ;  /* 0x0000000d040d7291 */ /* 0x000fe200088f1c05 */
[----:B--2---:R-:W-:Y:S01]  /*6480*/  LEA R26, P0, R18, UR20, 0x3 ;  /* 0x00000014121a7c11 */ /* 0x004fe2000f8018ff */
[----:B------:R-:W-:-:S03]  /*6490*/  IMAD.U32 R28, RZ, RZ, UR12 ;  /* 0x0000000cff1c7e24 */ /* 0x000fc6000f8e00ff */
[----:B------:R-:W-:Y:S01]  /*64a0*/  LEA.HI.X R27, R18, UR21, R19, 0x3, P0 ;  /* 0x00000015121b7c11 */ /* 0x000fe200080f1c13 */
[----:B------:R-:W-:Y:S01]  /*64b0*/  IMAD.U32 R29, RZ, RZ, UR13 ;  /* 0x0000000dff1d7e24 */ /* 0x000fe2000f8e00ff */
[----:B------:R-:W-:Y:S01]  /*64c0*/  LEA R20, P0, R21, R26, 0x3 ;  /* 0x0000001a15147211 */ /* 0x000fe200078018ff */
[----:B------:R-:W-:Y:S02]  /*64d0*/  IMAD.U32 R19, RZ, RZ, UR22 ;  /* 0x00000016ff137e24 */ /* 0x000fe4000f8e00ff */
[----:B------:R-:W-:Y:S01]  /*64e0*/  IMAD.U32 R18, RZ, RZ, UR23 ;  /* 0x00000017ff127e24 */ /* 0x000fe2000f8e00ff */
        /* <DEDUP_REMOVED lines=15> */
.L_x_5965:
[----:B------:R-:W-:Y:S05]  /*65e0*/  BRA.U UP0, `(.L_x_5961) ;  /* 0x0000000100507547 */ /* 0x000fea000b800000 */
        /* <DEDUP_REMOVED lines=20> */
.L_x_5961:
        /* <DEDUP_REMOVED lines=8> */
[----:B------:R-:W-:Y:S01]  /*67b0*/  BSSY.RECONVERGENT B1, `(.L_x_5966) ;  /* 0x0000021000017945 */ /* 0x000fe20003800200 */
[----:B------:R-:W-:Y:S01]  /*67c0*/  IMAD.U32 R31, RZ, RZ, UR14 ;  /* 0x0000000eff1f7e24 */ /* 0x000fe2000f8e00ff */
[----:B------:R-:W-:Y:S01]  /*67d0*/  MOV R30, UR15 ;  /* 0x0000000f001e7c02 */ /* 0x000fe20008000f00 */
[----:B------:R-:W-:Y:S02]  /*67e0*/  IMAD.MOV.U32 R20, RZ, RZ, R21 ;  /* 0x000000ffff147224 */ /* 0x000fe400078e0015 */
[----:B------:R-:W-:Y:S02]  /*67f0*/  IMAD.MOV.U32 R18, RZ, RZ, R19 ;  /* 0x000000ffff127224 */ /* 0x000fe400078e0013 */
[----:B------:R-:W-:Y:S02]  /*6800*/  IMAD.MOV.U32 R26, RZ, RZ, R21 ;  /* 0x000000ffff1a7224 */ /* 0x000fe400078e0015 */
[----:B------:R-:W-:-:S07]  /*6810*/  IMAD.MOV.U32 R28, RZ, RZ, R19 ;  /* 0x000000ffff1c7224 */ /* 0x000fce00078e0013 */
.L_x_5967:
        /* <DEDUP_REMOVED lines=9> */
[----:B-1----:R-:W-:-:S05]  /*68b0*/  IADD3 R14, P3, PT, R14, 0x8, RZ ;  /* 0x000000080e0e7810 */ /* 0x002fca0007f7e0ff */
        /* <DEDUP_REMOVED lines=17> */
.L_x_5966:
[----:B------:R-:W-:Y:S05]  /*69d0*/  @!P0 BRA `(.L_x_5968) ;  /* 0x0000000000808947 */ /* 0x000fea0003800000 */
[----:B------:R-:W-:Y:S01]  /*69e0*/  BSSY.RECONVERGENT B1, `(.L_x_5968) ;  /* 0x000001f000017945 */ /* 0x000fe20003800200 */
[----:B------:R-:W-:Y:S01]  /*69f0*/  IMAD.MOV.U32 R27, RZ, RZ, R21 ;  /* 0x000000ffff1b7224 */ /* 0x000fe200078e0015 */
[----:B------:R-:W-:Y:S01]  /*6a00*/  MOV R31, UR14 ;  /* 0x0000000e001f7c02 */ /* 0x000fe20008000f00 */
[----:B------:R-:W-:Y:S02]  /*6a10*/  IMAD.MOV.U32 R29, RZ, RZ, R19 ;  /* 0x000000ffff1d7224 */ /* 0x000fe400078e0013 */
[----:B------:R-:W-:-:S07]  /*6a20*/  IMAD.U32 R30, RZ, RZ, UR15 ;  /* 0x0000000fff1e7e24 */ /* 0x000fce000f8e00ff */
.L_x_5969:
        /* <DEDUP_REMOVED lines=27> */
.L_x_5968:
[----:B------:R-:W1:Y:S01]  /*6be0*/  LDCU.64 UR12, c[0x0][0x3b8] ;  /* 0x00007700ff0c77ac */ /* 0x000e620008000a00 */
[----:B-----5:R-:W-:Y:S01]  /*6bf0*/  IADD3 R13, P0, PT, -R20, R21, RZ ;  /* 0x00000015140d7210 */ /* 0x020fe20007f1e1ff */
[C---:B------:R-:W-:Y:S01]  /*6c00*/  IMAD.SHL.U32 R12, R38.reuse, 0x8, RZ ;  /* 0x00000008260c7824 */ /* 0x040fe200078e00ff */
[----:B------:R-:W-:Y:S01]  /*6c10*/  SHF.L.U64.HI R38, R38, 0x3, R39 ;  /* 0x0000000326267819 */ /* 0x000fe20000010227 */
[----:B------:R-:W2:Y:S01]  /*6c20*/  LDCU.64 UR4, c[0x0][0x3c8] ;  /* 0x00007900ff0477ac */ /* 0x000ea20008000a00 */
[----:B------:R-:W3:Y:S01]  /*6c30*/  LDCU.64 UR20, c[0x0][0x3d0] ;  /* 0x00007a00ff1477ac */ /* 0x000ee20008000a00 */
[----:B-1----:R-:W-:Y:S01]  /*6c40*/  IADD3 R16, P1, PT, R20, -UR12, RZ ;  /* 0x8000000c14107c10 */ /* 0x002fe2000ff3e0ff */
[----:B------:R-:W-:-:S03]  /*6c50*/  IMAD.X R20, R19, 0x1, ~R18, P0 ;  /* 0x0000000113147824 */ /* 0x000fc600000e0e12 */
[----:B------:R-:W-:Y:S02]  /*6c60*/  IADD3.X R17, PT, PT, R18, ~UR13, RZ, P1, !PT ;  /* 0x8000000d12117c10 */ /* 0x000fe40008ffe4ff */
[C---:B--2---:R-:W-:Y:S02]  /*6c70*/  IADD3 R14, P0, PT, R12.reuse, UR4, RZ ;  /* 0x000000040c0e7c10 */ /* 0x044fe4000ff1e0ff */
[----:B---3--:R-:W-:Y:S02]  /*6c80*/  IADD3 R18, P1, PT, R12, UR20, RZ ;  /* 0x000000140c127c10 */ /* 0x008fe4000ff3e0ff */
        /* <DEDUP_REMOVED lines=8> */
.L_x_5959:
[----:B0-----:R-:W-:Y:S05]  /*6d10*/  BSYNC.RECONVERGENT B0 ;  /* 0x0000000000007941 */ /* 0x001fea0003800200 */
.L_x_5958:
[----:B-1----:R-:W-:Y:S01]  /*6d20*/  VIADD R12, R0, 0x280 ;  /* 0x00000280000c7836 */ /* 0x002fe20000000000 */
[----:B------:R-:W-:Y:S04]  /*6d30*/  BSSY.RECONVERGENT B0, `(.L_x_5970) ;  /* 0x0000150000007945 */ /* 0x000fe80003800200 */
        /* <DEDUP_REMOVED lines=10> */
.L_x_5972:
        /* <DEDUP_REMOVED lines=38> */
[----:B------:R-:W-:Y:S01]  /*7040*/  UMOV UR9, UR4 ;  /* 0x0000000400097c82 */ /* 0x000fe20008000000 */
[----:B------:R-:W-:-:S02]  /*7050*/  MOV R17, UR19 ;  /* 0x0000001300117c02 */ /* 0x000fc40008000f00 */
[----:B------:R-:W-:-:S07]  /*7060*/  UMOV UR12, UR5 ;  /* 0x00000005000c7c82 */ /* 0x000fce0008000000 */
.L_x_5975:
[----:B------:R-:W-:Y:S01]  /*7070*/  IMAD.MOV.U32 R43, RZ, RZ, R41 ;  /* 0x000000ffff2b7224 */ /* 0x000fe200078e0029 */
[----:B------:R-:W2:Y:S04]  /*7080*/  LDG.E.64 R20, desc[UR10][R16.64+-0x20] ;  /* 0xffffe00a10147981 */ /* 0x000ea8000c1e1b00 */
[----:B------:R-:W2:Y:S01]  /*7090*/  LDG.E.64 R18, desc[UR10][R42.64] ;  /* 0x0000000a2a127981 */ /* 0x000ea2000c1e1b00 */
[----:B------:R-:W-:-:S03]  /*70a0*/  IADD3 R34, P0, PT, R42, UR20, RZ ;  /* 0x000000142a227c10 */ /* 0x000fc6000ff1e0ff */
[----:B------:R-:W3:Y:S01]  /*70b0*/  LDG.E.64 R26, desc[UR10][R16.64+-0x18] ;  /* 0xffffe80a101a7981 */ /* 0x000ee2000c1e1b00 */
[----:B------:R-:W-:-:S03]  /*70c0*/  IADD3.X R35, PT, PT, R41, UR13, RZ, P0, !PT ;  /* 0x0000000d29237c10 */ /* 0x000fc600087fe4ff */
[----:B------:R-:W4:Y:S04]  /*70d0*/  LDG.E.64 R32, desc[UR10][R16.64+-0x10] ;  /* 0xfffff00a10207981 */ /* 0x000f28000c1e1b00 */
[----:B------:R0:W3:Y:S01]  /*70e0*/  LDG.E.64 R24, desc[UR10][R34.64] ;  /* 0x0000000a22187981 */ /* 0x0000e2000c1e1b00 */
[----:B------:R-:W-:-:S03]  /*70f0*/  IADD3 R36, P0, PT, R34, UR20, RZ ;  /* 0x0000001422247c10 */ /* 0x000fc6000ff1e0ff */
[----:B------:R-:W5:Y:S01]  /*7100*/  LDG.E.64 R38, desc[UR10][R16.64+-0x8] ;  /* 0xfffff80a10267981 */ /* 0x000f62000c1e1b00 */
[----:B------:R-:W-:-:S05]  /*7110*/  IADD3.X R37, PT, PT, R35, UR13, RZ, P0, !PT ;  /* 0x0000000d23257c10 */ /* 0x000fca00087fe4ff */
[----:B------:R1:W4:Y:S01]  /*7120*/  LDG.E.64 R30, desc[UR10][R36.64] ;  /* 0x0000000a241e7981 */ /* 0x000322000c1e1b00 */
[----:B------:R-:W-:-:S04]  /*7130*/  IADD3 R44, P0, PT, R36, UR20, RZ ;  /* 0x00000014242c7c10 */ /* 0x000fc8000ff1e0ff */
[----:B------:R-:W-:Y:S02]  /*7140*/  IADD3.X R45, PT, PT, R37, UR13, RZ, P0, !PT ;  /* 0x0000000d252d7c10 */ /* 0x000fe400087fe4ff */
[----:B0-----:R-:W-:-:S04]  /*7150*/  IADD3 R34, P0, PT, R44, UR20, RZ ;  /* 0x000000142c227c10 */ /* 0x001fc8000ff1e0ff */
[----:B------:R-:W-:Y:S02]  /*7160*/  IADD3.X R35, PT, PT, R45, UR13, RZ, P0, !PT ;  /* 0x0000000d2d237c10 */ /* 0x000fe400087fe4ff */
[----:B-1----:R-:W-:-:S04]  /*7170*/  IADD3 R36, P0, PT, R34, UR20, RZ ;  /* 0x0000001422247c10 */ /* 0x002fc8000ff1e0ff */
[----:B------:R-:W-:Y:S01]  /*7180*/  IADD3.X R37, PT, PT, R35, UR13, RZ, P0, !PT ;  /* 0x0000000d23257c10 */ /* 0x000fe200087fe4ff */
[----:B--2---:R-:W-:Y:S02]  /*7190*/  IMAD R19, R19, R20, RZ ;  /* 0x0000001413137224 */ /* 0x004fe400078e02ff */
[-C--:B------:R-:W-:Y:S02]  /*71a0*/  IMAD.WIDE.U32 R28, R20, R18.reuse, R22 ;  /* 0x00000012141c7225 */ /* 0x080fe400078e0016 */
[----:B------:R-:W2:Y:S02]  /*71b0*/  LDG.E.64 R22, desc[UR10][R16.64] ;  /* 0x0000000a10167981 */ /* 0x000ea4000c1e1b00 */
[----:B------:R-:W-:Y:S02]  /*71c0*/  IMAD R21, R21, R18, R19 ;  /* 0x0000001215157224 */ /* 0x000fe400078e0213 */
[----:B------:R0:W5:Y:S02]  /*71d0*/  LDG.E.64 R18, desc[UR10][R44.64] ;  /* 0x0000000a2c127981 */ /* 0x000164000c1e1b00 */
[----:B------:R-:W-:-:S02]  /*71e0*/  IMAD.IADD R29, R29, 0x1, R21 ;  /* 0x000000011d1d7824 */ /* 0x000fc400078e0215 */
[----:B---3--:R-:W-:Y:S01]  /*71f0*/  IMAD R25, R25, R26, RZ ;  /* 0x0000001a19197224 */ /* 0x008fe200078e02ff */
[----:B------:R1:W2:Y:S01]  /*7200*/  LDG.E.64 R20, desc[UR10][R34.64] ;  /* 0x0000000a22147981 */ /* 0x0002a2000c1e1b00 */
[----:B------:R-:W-:-:S04]  /*7210*/  IMAD.WIDE.U32 R28, R26, R24, R28 ;  /* 0x000000181a1c7225 */ /* 0x000fc800078e001c */
[----:B------:R-:W-:Y:S01]  /*7220*/  IMAD R25, R27, R24, R25 ;  /* 0x000000181b197224 */ /* 0x000fe200078e0219 */
[----:B0-----:R-:W-:Y:S01]  /*7230*/  IADD3 R44, P0, PT, R36, UR20, RZ ;  /* 0x00000014242c7c10 */ /* 0x001fe2000ff1e0ff */
[----:B------:R-:W3:Y:S02]  /*7240*/  LDG.E.64 R26, desc[UR10][R16.64+0x8] ;  /* 0x0000080a101a7981 */ /* 0x000ee4000c1e1b00 */
[----:B------:R-:W-:Y:S02]  /*7250*/  IMAD.IADD R29, R29, 0x1, R25 ;  /* 0x000000011d1d7824 */ /* 0x000fe400078e0219 */
[----:B------:R-:W3:Y:S01]  /*7260*/  LDG.E.64 R24, desc[UR10][R36.64] ;  /* 0x0000000a24187981 */ /* 0x000ee2000c1e1b00 */
[----:B----4-:R-:W-:Y:S01]  /*7270*/  IMAD R43, R31, R32, RZ ;  /* 0x000000201f2b7224 */ /* 0x010fe200078e02ff */
[----:B------:R-:W-:Y:S01]  /*7280*/  IADD3.X R45, PT, PT, R37, UR13, RZ, P0, !PT ;  /* 0x0000000d252d7c10 */ /* 0x000fe200087fe4ff */
[----:B------:R-:W-:Y:S01]  /*7290*/  IMAD.WIDE.U32 R28, R32, R30, R28 ;  /* 0x0000001e201c7225 */ /* 0x000fe200078e001c */
[----:B-1----:R-:W-:-:S03]  /*72a0*/  IADD3 R34, P0, PT, R44, UR20, RZ ;  /* 0x000000142c227c10 */ /* 0x002fc6000ff1e0ff */
[----:B------:R-:W-:Y:S02]  /*72b0*/  IMAD R43, R33, R30, R43 ;  /* 0x0000001e212b7224 */ /* 0x000fe400078e022b */
[----:B------:R-:W4:Y:S04]  /*72c0*/  LDG.E.64 R30, desc[UR10][R44.64] ;  /* 0x0000000a2c1e7981 */ /* 0x000f28000c1e1b00 */
[----:B------:R-:W4:Y:S01]  /*72d0*/  LDG.E.64 R32, desc[UR10][R16.64+0x10] ;  /* 0x0000100a10207981 */ /* 0x000f22000c1e1b00 */
[----:B------:R-:W-:-:S03]  /*72e0*/  IADD3.X R35, PT, PT, R45, UR13, RZ, P0, !PT ;  /* 0x0000000d2d237c10 */ /* 0x000fc600087fe4ff */
[----:B------:R0:W4:Y:S04]  /*72f0*/  LDG.E.64 R36, desc[UR10][R16.64+0x18] ;  /* 0x0000180a10247981 */ /* 0x000128000c1e1b00 */
[----:B------:R-:W4:Y:S01]  /*7300*/  LDG.E.64 R34, desc[UR10][R34.64] ;  /* 0x0000000a22227981 */ /* 0x000f22000c1e1b00 */
[----:B------:R-:W-:Y:S01]  /*7310*/  IMAD.IADD R29, R29, 0x1, R43 ;  /* 0x000000011d1d7824 */ /* 0x000fe200078e022b */
[----:B------:R-:W-:-:S04]  /*7320*/  UIADD3 UR9, UP1, UPT, UR9, -0x8, URZ ;  /* 0xfffffff809097890 */ /* 0x000fc8000ff3e0ff */
[----:B------:R-:W-:Y:S02]  /*7330*/  UIADD3.X UR12, UPT, UPT, UR12, -0x1, URZ, UP1, !UPT ;  /* 0xffffffff0c0c7890 */ /* 0x000fe40008ffe4ff */
[----:B------:R-:W-:-:S04]  /*7340*/  UISETP.NE.U32.AND UP1, UPT, UR9, URZ, UPT ;  /* 0x000000ff0900728c */ /* 0x000fc8000bf25070 */
[----:B------:R-:W-:Y:S01]  /*7350*/  UISETP.NE.AND.EX UP1, UPT, UR12, URZ, UPT, UP1 ;  /* 0x000000ff0c00728c */ /* 0x000fe2000bf25310 */
[----:B0-----:R-:W-:-:S05]  /*7360*/  IADD3 R16, P1, PT, R16, 0x40, RZ ;  /* 0x0000004010107810 */ /* 0x001fca0007f3e0ff */
[----:B------:R-:W-:Y:S02]  /*7370*/  IMAD.X R17, RZ, RZ, R17, P1 ;  /* 0x000000ffff117224 */ /* 0x000fe400008e0611 */
[----:B-----5:R-:W-:-:S04]  /*7380*/  IMAD R19, R19, R38, RZ ;  /* 0x0000002613137224 */ /* 0x020fc800078e02ff */
[-C--:B------:R-:W-:Y:S02]  /*7390*/  IMAD R39, R39, R18.reuse, R19 ;  /* 0x0000001227277224 */ /* 0x080fe400078e0213 */
[----:B------:R-:W-:-:S04]  /*73a0*/  IMAD.WIDE.U32 R18, R38, R18, R28 ;  /* 0x0000001226127225 */ /* 0x000fc800078e001c */
[----:B------:R-:W-:Y:S02]  /*73b0*/  IMAD.IADD R19, R19, 0x1, R39 ;  /* 0x0000000113137824 */ /* 0x000fe400078e0227 */
[----:B--2---:R-:W-:Y:S02]  /*73c0*/  IMAD R21, R21, R22, RZ ;  /* 0x0000001615157224 */ /* 0x004fe400078e02ff */
[----:B------:R-:W-:-:S04]  /*73d0*/  IMAD.WIDE.U32 R18, R22, R20, R18 ;  /* 0x0000001416127225 */ /* 0x000fc800078e0012 */
[----:B------:R-:W-:-:S04]  /*73e0*/  IMAD R21, R23, R20, R21 ;  /* 0x0000001417157224 */ /* 0x000fc800078e0215 */
[----:B------:R-:W-:Y:S02]  /*73f0*/  IMAD.IADD R19, R19, 0x1, R21 ;  /* 0x0000000113137824 */ /* 0x000fe400078e0215 */
[----:B---3--:R-:W-:Y:S02]  /*7400*/  IMAD R21, R25, R26, RZ ;  /* 0x0000001a19157224 */ /* 0x008fe400078e02ff */
[----:B------:R-:W-:-:S04]  /*7410*/  IMAD.WIDE.U32 R18, R26, R24, R18 ;  /* 0x000000181a127225 */ /* 0x000fc800078e0012 */
[----:B------:R-:W-:-:S04]  /*7420*/  IMAD R21, R27, R24, R21 ;  /* 0x000000181b157224 */ /* 0x000fc800078e0215 */
[----:B------:R-:W-:Y:S02]  /*7430*/  IMAD.IADD R19, R19, 0x1, R21 ;  /* 0x0000000113137824 */ /* 0x000fe400078e0215 */
[----:B----4-:R-:W-:-:S04]  /*7440*/  IMAD R21, R31, R32, RZ ;  /* 0x000000201f157224 */ /* 0x010fc800078e02ff */
[-C--:B------:R-:W-:Y:S02]  /*7450*/  IMAD R21, R33, R30.reuse, R21 ;  /* 0x0000001e21157224 */ /* 0x080fe400078e0215 */
[----:B------:R-:W-:-:S04]  /*7460*/  IMAD.WIDE.U32 R30, R32, R30, R18 ;  /* 0x0000001e201e7225 */ /* 0x000fc800078e0012 */
[----:B------:R-:W-:Y:S02]  /*7470*/  IMAD.IADD R31, R31, 0x1, R21 ;  /* 0x000000011f1f7824 */ /* 0x000fe400078e0215 */
[----:B------:R-:W-:Y:S02]  /*7480*/  IMAD R19, R35, R36, RZ ;  /* 0x0000002423137224 */ /* 0x000fe400078e02ff */
[----:B------:R-:W-:Y:S02]  /*7490*/  IMAD.U32 R21, RZ, RZ, UR22 ;  /* 0x00000016ff157e24 */ /* 0x000fe4000f8e00ff */
[-C--:B------:R-:W-:Y:S02]  /*74a0*/  IMAD R19, R37, R34.reuse, R19 ;  /* 0x0000002225137224 */ /* 0x080fe400078e0213 */
[----:B------:R-:W-:Y:S01]  /*74b0*/  IMAD.WIDE.U32 R22, R36, R34, R30 ;  /* 0x0000002224167225 */ /* 0x000fe200078e001e */
[----:B------:R-:W-:-:S04]  /*74c0*/  LEA R42, P0, R21, R42, 0x6 ;  /* 0x0000002a152a7211 */ /* 0x000fc800078030ff */
[----:B------:R-:W-:Y:S02]  /*74d0*/  IADD3 R23, PT, PT, R23, R19, RZ ;  /* 0x0000001317177210 */ /* 0x000fe40007ffe0ff */
[----:B------:R-:W-:Y:S01]  /*74e0*/  IADD3.X R41, PT, PT, R41, UR24, RZ, P0, !PT ;  /* 0x0000001829297c10 */ /* 0x000fe200087fe4ff */
[----:B------:R-:W-:Y:S06]  /*74f0*/  BRA.U UP1, `(.L_x_5975) ;  /* 0xfffffff901dc7547 */ /* 0x000fec000b83ffff */
.L_x_5974:
        /* <DEDUP_REMOVED lines=55> */
.L_x_5976:
        /* <DEDUP_REMOVED lines=9> */
[----:B------:R-:W-:Y:S01]  /*7900*/  IMAD.U32 R19, RZ, RZ, UR4 ;  /* 0x00000004ff137e24 */ /* 0x000fe2000f8e00ff */
[----:B------:R-:W2:Y:S01]  /*7910*/  LDCU.64 UR20, c[0x0][0x398] ;  /* 0x00007300ff1477ac */ /* 0x000ea20008000a00 */
[----:B------:R-:W-:Y:S01]  /*7920*/  IMAD.MOV.U32 R17, RZ, RZ, R15 ;  /* 0x000000ffff117224 */ /* 0x000fe200078e000f */
[----:B0-----:R-:W-:Y:S02]  /*7930*/  UIMAD UR9, UR5, UR22, URZ ;  /* 0x00000016050972a4 */ /* 0x001fe4000f8e02ff */
[----:B------:R-:W-:Y:S02]  /*7940*/  IMAD.WIDE.U32 R16, R19, UR22, R16 ;  /* 0x0000001613107c25 */ /* 0x000fe4000f8e0010 */
[----:B------:R-:W-:Y:S02]  /*7950*/  UIMAD UR9, UR4, UR23, UR9 ;  /* 0x00000017040972a4 */ /* 0x000fe4000f8e0209 */
        /* <DEDUP_REMOVED lines=26> */
.L_x_5977:
[----:B------:R-:W-:Y:S05]  /*7b00*/  BRA.U UP0, `(.L_x_5973) ;  /* 0x0000000100507547 */ /* 0x000fea000b800000 */
[----:B------:R-:W1:Y:S01]  /*7b10*/  LDCU.64 UR20, c[0x0][0x3a8] ;  /* 0x00007500ff1477ac */ /* 0x000e620008000a00 */
[----:B------:R-:W-:Y:S01]  /*7b20*/  MOV R14, R12 ;  /* 0x0000000c000e7202 */ /* 0x000fe20000000f00 */
[----:B------:R-:W-:Y:S01]  /*7b30*/  IMAD.U32 R13, RZ, RZ, UR4 ;  /* 0x00000004ff0d7e24 */ /* 0x000fe2000f8e00ff */
        /* <DEDUP_REMOVED lines=17> */
.L_x_5973:
        /* <DEDUP_REMOVED lines=10> */
[----:B------:R-:W-:Y:S01]  /*7cf0*/  MOV R26, R19 ;  /* 0x00000013001a7202 */ /* 0x000fe20000000f00 */
[----:B------:R-:W-:Y:S02]  /*7d00*/  IMAD.U32 R30, RZ, RZ, UR15 ;  /* 0x0000000fff1e7e24 */ /* 0x000fe4000f8e00ff */
[----:B------:R-:W-:Y:S02]  /*7d10*/  IMAD.MOV.U32 R18, RZ, RZ, R19 ;  /* 0x000000ffff127224 */ /* 0x000fe400078e0013 */
[--C-:B------:R-:W-:Y:S02]  /*7d20*/  IMAD.MOV.U32 R16, RZ, RZ, R17.reuse ;  /* 0x000000ffff107224 */ /* 0x100fe400078e0011 */
[----:B------:R-:W-:-:S07]  /*7d30*/  IMAD.MOV.U32 R28, RZ, RZ, R17 ;  /* 0x000000ffff1c7224 */ /* 0x000fce00078e0011 */
.L_x_5979:
        /* <DEDUP_REMOVED lines=27> */
.L_x_5978:
[----:B------:R-:W-:Y:S05]  /*7ef0*/  @!P0 BRA `(.L_x_5980) ;  /* 0x0000000000808947 */ /* 0x000fea0003800000 */
[----:B------:R-:W-:Y:S01]  /*7f00*/  BSSY.RECONVERGENT B1, `(.L_x_5980) ;  /* 0x000001f000017945 */ /* 0x000fe20003800200 */
[----:B------:R-:W-:Y:S02]  /*7f10*/  IMAD.MOV.U32 R27, RZ, RZ, R19 ;  /* 0x000000ffff1b7224 */ /* 0x000fe400078e0013 */
[----:B------:R-:W-:Y:S02]  /*7f20*/  IMAD.MOV.U32 R29, RZ, RZ, R17 ;  /* 0x000000ffff1d7224 */ /* 0x000fe400078e0011 */
[----:B------:R-:W-:Y:S02]  /*7f30*/  IMAD.U32 R31, RZ, RZ, UR14 ;  /* 0x0000000eff1f7e24 */ /* 0x000fe4000f8e00ff */
[----:B------:R-:W-:-:S07]  /*7f40*/  IMAD.U32 R30, RZ, RZ, UR15 ;  /* 0x0000000fff1e7e24 */ /* 0x000fce000f8e00ff */
.L_x_5981:
        /* <DEDUP_REMOVED lines=27> */
.L_x_5980:
[----:B------:R-:W1:Y:S01]  /*8100*/  LDCU.64 UR12, c[0x0][0x3b8] ;  /* 0x00007700ff0c77ac */ /* 0x000e620008000a00 */
[----:B------:R-:W-:Y:S01]  /*8110*/  IADD3 R19, P0, PT, -R18, R19, RZ ;  /* 0x0000001312137210 */ /* 0x000fe20007f1e1ff */
[----:B------:R-:W-:Y:S01]  /*8120*/  IMAD.SHL.U32 R13, R8, 0x8, RZ ;  /* 0x00000008080d7824 */ /* 0x000fe200078e00ff */
[----:B------:R-:W2:Y:S03]  /*8130*/  LDCU.64 UR4, c[0x0][0x3c8] ;  /* 0x00007900ff0477ac */ /* 0x000ea60008000a00 */
[----:B------:R-:W-:Y:S01]  /*8140*/  IMAD.X R20, R17, 0x1, ~R16, P0 ;  /* 0x0000000111147824 */ /* 0x000fe200000e0e10 */
[----:B------:R-:W3:Y:S01]  /*8150*/  LDCU.64 UR20, c[0x0][0x3d0] ;  /* 0x00007a00ff1477ac */ /* 0x000ee20008000a00 */
[----:B-1----:R-:W-:Y:S02]  /*8160*/  IADD3 R14, P1, PT, R18, -UR12, RZ ;  /* 0x8000000c120e7c10 */ /* 0x002fe4000ff3e0ff */
[----:B------:R-:W-:-:S02]  /*8170*/  SHF.L.U64.HI R18, R8, 0x3, R9 ;  /* 0x0000000308127819 */ /* 0x000fc40000010209 */
        /* <DEDUP_REMOVED lines=11> */
.L_x_5971:
[----:B0-----:R-:W-:Y:S05]  /*8230*/  BSYNC.RECONVERGENT B0 ;  /* 0x0000000000007941 */ /* 0x001fea0003800200 */
.L_x_5970:
        /* <DEDUP_REMOVED lines=12> */
.L_x_5984:
        /* <DEDUP_REMOVED lines=41> */
.L_x_5987:
[----:B------:R-:W2:Y:S01]  /*8590*/  LDG.E.64 R26, desc[UR10][R38.64] ;  /* 0x0000000a261a7981 */ /* 0x000ea2000c1e1b00 */
[----:B------:R-:W-:-:S03]  /*85a0*/  IADD3 R30, P0, PT, R38, UR20, RZ ;  /* 0x00000014261e7c10 */ /* 0x000fc6000ff1e0ff */
[----:B------:R-:W2:Y:S01]  /*85b0*/  LDG.E.64 R28, desc[UR10][R14.64+-0x20] ;  /* 0xffffe00a0e1c7981 */ /* 0x000ea2000c1e1b00 */
[----:B------:R-:W-:Y:S02]  /*85c0*/  IADD3.X R31, PT, PT, R39, UR13, RZ, P0, !PT ;  /* 0x0000000d271f7c10 */ /* 0x000fe400087fe4ff */
[----:B------:R-:W-:Y:S01]  /*85d0*/  IADD3 R44, P0, PT, R30, UR20, RZ ;  /* 0x000000141e2c7c10 */ /* 0x000fe2000ff1e0ff */
[----:B-----5:R-:W3:Y:S04]  /*85e0*/  LDG.E.64 R22, desc[UR10][R14.64+-0x18] ;  /* 0xffffe80a0e167981 */ /* 0x020ee8000c1e1b00 */
[----:B------:R-:W3:Y:S01]  /*85f0*/  LDG.E.64 R36, desc[UR10][R30.64] ;  /* 0x0000000a1e247981 */ /* 0x000ee2000c1e1b00 */
[----:B------:R-:W-:-:S03]  /*8600*/  IADD3.X R45, PT, PT, R31, UR13, RZ, P0, !PT ;  /* 0x0000000d1f2d7c10 */ /* 0x000fc600087fe4ff */
[----:B------:R-:W4:Y:S04]  /*8610*/  LDG.E.64 R18, desc[UR10][R14.64+-0x10] ;  /* 0xfffff00a0e127981 */ /* 0x000f28000c1e1b00 */
[----:B------:R0:W4:Y:S01]  /*8620*/  LDG.E.64 R16, desc[UR10][R44.64] ;  /* 0x0000000a2c107981 */ /* 0x000122000c1e1b00 */
[----:B------:R-:W-:-:S03]  /*8630*/  IADD3 R42, P0, PT, R44, UR20, RZ ;  /* 0x000000142c2a7c10 */ /* 0x000fc6000ff1e0ff */
[----:B------:R-:W4:Y:S01]  /*8640*/  LDG.E.64 R32, desc[UR10][R14.64+-0x8] ;  /* 0xfffff80a0e207981 */ /* 0x000f22000c1e1b00 */
[----:B------:R-:W-:Y:S02]  /*8650*/  IADD3.X R43, PT, PT, R45, UR13, RZ, P0, !PT ;  /* 0x0000000d2d2b7c10 */ /* 0x000fe400087fe4ff */
[----:B------:R-:W-:-:S03]  /*8660*/  IADD3 R24, P0, PT, R42, UR20, RZ ;  /* 0x000000142a187c10 */ /* 0x000fc6000ff1e0ff */
[----:B------:R1:W4:Y:S01]  /*8670*/  LDG.E.64 R34, desc[UR10][R42.64] ;  /* 0x0000000a2a227981 */ /* 0x000322000c1e1b00 */
[----:B------:R-:W-:Y:S02]  /*8680*/  IADD3.X R25, PT, PT, R43, UR13, RZ, P0, !PT ;  /* 0x0000000d2b197c10 */ /* 0x000fe400087fe4ff */
[----:B0-----:R-:W-:-:S03]  /*8690*/  IADD3 R44, P0, PT, R24, UR20, RZ ;  /* 0x00000014182c7c10 */ /* 0x001fc6000ff1e0ff */
[----:B------:R-:W4:Y:S01]  /*86a0*/  LDG.E.64 R30, desc[UR10][R24.64] ;  /* 0x0000000a181e7981 */ /* 0x000f22000c1e1b00 */
[----:B------:R-:W-:Y:S02]  /*86b0*/  IADD3.X R45, PT, PT, R25, UR13, RZ, P0, !PT ;  /* 0x0000000d192d7c10 */ /* 0x000fe400087fe4ff */
[----:B-1----:R-:W-:Y:S01]  /*86c0*/  IADD3 R42, P0, PT, R44, UR20, RZ ;  /* 0x000000142c2a7c10 */ /* 0x002fe2000ff1e0ff */
[----:B------:R-:W4:Y:S03]  /*86d0*/  LDG.E.64 R24, desc[UR10][R14.64+0x8] ;  /* 0x0000080a0e187981 */ /* 0x000f26000c1e1b00 */
[----:B------:R-:W-:Y:S01]  /*86e0*/  IADD3.X R43, PT, PT, R45, UR13, RZ, P0, !PT ;  /* 0x0000000d2d2b7c10 */ /* 0x000fe200087fe4ff */
[----:B--2---:R-:W-:Y:S02]  /*86f0*/  IMAD R27, R27, R28, RZ ;  /* 0x0000001c1b1b7224 */ /* 0x004fe400078e02ff */
[----:B------:R-:W-:-:S04]  /*8700*/  IMAD.WIDE.U32 R20, R28, R26, R20 ;  /* 0x0000001a1c147225 */ /* 0x000fc800078e0014 */
[----:B------:R-:W-:Y:S02]  /*8710*/  IMAD R27, R29, R26, R27 ;  /* 0x0000001a1d1b7224 */ /* 0x000fe400078e021b */
[----:B------:R-:W2:Y:S02]  /*8720*/  LDG.E.64 R28, desc[UR10][R14.64] ;  /* 0x0000000a0e1c7981 */ /* 0x000ea4000c1e1b00 */
[----:B------:R-:W-:Y:S02]  /*8730*/  IMAD.IADD R21, R21, 0x1, R27 ;  /* 0x0000000115157824 */ /* 0x000fe400078e021b */
[----:B---3--:R-:W-:-:S04]  /*8740*/  IMAD R27, R37, R22, RZ ;  /* 0x00000016251b7224 */ /* 0x008fc800078e02ff */
[-C--:B------:R-:W-:Y:S02]  /*8750*/  IMAD R23, R23, R36.reuse, R27 ;  /* 0x0000002417177224 */ /* 0x080fe400078e021b */
[----:B------:R-:W-:Y:S01]  /*8760*/  IMAD.WIDE.U32 R36, R22, R36, R20 ;  /* 0x0000002416247225 */ /* 0x000fe200078e0014 */
[----:B------:R-:W3:Y:S03]  /*8770*/  LDG.E.64 R26, desc[UR10][R44.64] ;  /* 0x0000000a2c1a7981 */ /* 0x000ee6000c1e1b00 */
[----:B------:R-:W-:Y:S01]  /*8780*/  IMAD.IADD R37, R37, 0x1, R23 ;  /* 0x0000000125257824 */ /* 0x000fe200078e0217 */
[----:B------:R-:W3:Y:S01]  /*8790*/  LDG.E.64 R20, desc[UR10][R14.64+0x10] ;  /* 0x0000100a0e147981 */ /* 0x000ee2000c1e1b00 */
[----:B----4-:R-:W-:Y:S02]  /*87a0*/  IMAD R41, R17, R18, RZ ;  /* 0x0000001211297224 */ /* 0x010fe400078e02ff */
[-C--:B------:R-:W-:Y:S01]  /*87b0*/  IMAD.WIDE.U32 R36, R18, R16.reuse, R36 ;  /* 0x0000001012247225 */ /* 0x080fe200078e0024 */
[----:B------:R-:W4:Y:S03]  /*87c0*/  LDG.E.64 R22, desc[UR10][R42.64] ;  /* 0x0000000a2a167981 */ /* 0x000f26000c1e1b00 */
[----:B------:R-:W-:Y:S01]  /*87d0*/  IMAD R41, R19, R16, R41 ;  /* 0x0000001013297224 */ /* 0x000fe200078e0229 */
[----:B------:R-:W-:Y:S01]  /*87e0*/  IADD3 R16, P0, PT, R42, UR20, RZ ;  /* 0x000000142a107c10 */ /* 0x000fe2000ff1e0ff */
[----:B------:R0:W4:Y:S03]  /*87f0*/  LDG.E.64 R18, desc[UR10][R14.64+0x18] ;  /* 0x0000180a0e127981 */ /* 0x000126000c1e1b00 */
[----:B------:R-:W-:-:S06]  /*8800*/  IADD3.X R17, PT, PT, R43, UR13, RZ, P0, !PT ;  /* 0x0000000d2b117c10 */ /* 0x000fcc00087fe4ff */
[----:B------:R-:W4:Y:S01]  /*8810*/  LDG.E.64 R16, desc[UR10][R16.64] ;  /* 0x0000000a10107981 */ /* 0x000f22000c1e1b00 */
[----:B------:R-:W-:Y:S01]  /*8820*/  IADD3 R37, PT, PT, R37, R41, RZ ;  /* 0x0000002925257210 */ /* 0x000fe20007ffe0ff */
[----:B------:R-:W-:-:S04]  /*8830*/  IMAD R35, R35, R32, RZ ;  /* 0x0000002023237224 */ /* 0x000fc800078e02ff */
[-C--:B------:R-:W-:Y:S02]  /*8840*/  IMAD R35, R33, R34.reuse, R35 ;  /* 0x0000002221237224 */ /* 0x080fe400078e0223 */
[----:B------:R-:W-:-:S04]  /*8850*/  IMAD.WIDE.U32 R32, R32, R34, R36 ;  /* 0x0000002220207225 */ /* 0x000fc800078e0024 */
[----:B------:R-:W-:Y:S01]  /*8860*/  IMAD.IADD R33, R33, 0x1, R35 ;  /* 0x0000000121217824 */ /* 0x000fe200078e0223 */
[----:B------:R-:W-:-:S04]  /*8870*/  UIADD3 UR9, UP1, UPT, UR9, -0x8, URZ ;  /* 0xfffffff809097890 */ /* 0x000fc8000ff3e0ff */
[----:B------:R-:W-:Y:S02]  /*8880*/  UIADD3.X UR12, UPT, UPT, UR12, -0x1, URZ, UP1, !UPT ;  /* 0xffffffff0c0c7890 */ /* 0x000fe40008ffe4ff */
[----:B------:R-:W-:-:S04]  /*8890*/  UISETP.NE.U32.AND UP1, UPT, UR9, URZ, UPT ;  /* 0x000000ff0900728c */ /* 0x000fc8000bf25070 */
[----:B------:R-:W-:Y:S01]  /*88a0*/  UISETP.NE.AND.EX UP1, UPT, UR12, URZ, UPT, UP1 ;  /* 0x000000ff0c00728c */ /* 0x000fe2000bf25310 */
[----:B0-----:R-:W-:-:S05]  /*88b0*/  IADD3 R14, P1, PT, R14, 0x40, RZ ;  /* 0x000000400e0e7810 */ /* 0x001fca0007f3e0ff */
[----:B------:R-:W-:Y:S02]  /*88c0*/  IMAD.X R15, RZ, RZ, R15, P1 ;  /* 0x000000ffff0f7224 */ /* 0x000fe400008e060f */
[----:B--2---:R-:W-:-:S04]  /*88d0*/  IMAD R31, R31, R28, RZ ;  /* 0x0000001c1f1f7224 */ /* 0x004fc800078e02ff */
[-C--:B------:R-:W-:Y:S02]  /*88e0*/  IMAD R31, R29, R30.reuse, R31 ;  /* 0x0000001e1d1f7224 */ /* 0x080fe400078e021f */
[----:B------:R-:W-:-:S04]  /*88f0*/  IMAD.WIDE.U32 R28, R28, R30, R32 ;  /* 0x0000001e1c1c7225 */ /* 0x000fc800078e0020 */
[----:B------:R-:W-:Y:S02]  /*8900*/  IMAD.IADD R29, R29, 0x1, R31 ;  /* 0x000000011d1d7824 */ /* 0x000fe400078e021f */
[----:B---3--:R-:W-:-:S04]  /*8910*/  IMAD R27, R27, R24, RZ ;  /* 0x000000181b1b7224 */ /* 0x008fc800078e02ff */
[-C--:B------:R-:W-:Y:S02]  /*8920*/  IMAD R27, R25, R26.reuse, R27 ;  /* 0x0000001a191b7224 */ /* 0x080fe400078e021b */
[----:B------:R-:W-:-:S04]  /*8930*/  IMAD.WIDE.U32 R24, R24, R26, R28 ;  /* 0x0000001a18187225 */ /* 0x000fc800078e001c */
[----:B----4-:R-:W-:Y:S02]  /*8940*/  IMAD R23, R23, R20, RZ ;  /* 0x0000001417177224 */ /* 0x010fe400078e02ff */
[----:B------:R-:W-:Y:S02]  /*8950*/  IMAD.IADD R25, R25, 0x1, R27 ;  /* 0x0000000119197824 */ /* 0x000fe400078e021b */
[-C--:B------:R-:W-:Y:S02]  /*8960*/  IMAD R23, R21, R22.reuse, R23 ;  /* 0x0000001615177224 */ /* 0x080fe400078e0217 */
[----:B------:R-:W-:-:S04]  /*8970*/  IMAD.WIDE.U32 R20, R20, R22, R24 ;  /* 0x0000001614147225 */ /* 0x000fc800078e0018 */
[----:B------:R-:W-:Y:S02]  /*8980*/  IMAD.IADD R21, R21, 0x1, R23 ;  /* 0x0000000115157824 */ /* 0x000fe400078e0217 */
[----:B------:R-:W-:Y:S02]  /*8990*/  IMAD.U32 R23, RZ, RZ, UR22 ;  /* 0x00000016ff177e24 */ /* 0x000fe4000f8e00ff */
[----:B------:R-:W-:Y:S02]  /*89a0*/  IMAD R17, R17, R18, RZ ;  /* 0x0000001211117224 */ /* 0x000fe400078e02ff */
[----:B------:R-:W-:Y:S01]  /*89b0*/  IMAD.WIDE.U32 R20, R18, R16, R20 ;  /* 0x0000001012147225 */ /* 0x000fe200078e0014 */
[----:B------:R-:W-:-:S03]  /*89c0*/  LEA R38, P0, R23, R38, 0x6 ;  /* 0x0000002617267211 */ /* 0x000fc600078030ff */
[----:B------:R-:W-:Y:S01]  /*89d0*/  IMAD R17, R19, R16, R17 ;  /* 0x0000001013117224 */ /* 0x000fe200078e0211 */
[----:B------:R-:W-:-:S03]  /*89e0*/  IADD3.X R39, PT, PT, R39, UR24, RZ, P0, !PT ;  /* 0x0000001827277c10 */ /* 0x000fc600087fe4ff */
[----:B------:R-:W-:Y:S01]  /*89f0*/  IMAD.IADD R21, R21, 0x1, R17 ;  /* 0x0000000115157824 */ /* 0x000fe200078e0211 */
[----:B------:R-:W-:Y:S06]  /*8a00*/  BRA.U UP1, `(.L_x_5987) ;  /* 0xfffffff901e07547 */ /* 0x000fec000b83ffff */
.L_x_5986:
        /* <DEDUP_REMOVED lines=18> */
[C---:B--2---:R-:W-:Y:S02]  /*8b30*/  LEA R28, P0, R14.reuse, UR24, 0x3 ;  /* 0x000000180e1c7c11 */ /* 0x044fe4000f8018ff */
[----:B------:R-:W-:Y:S01]  /*8b40*/  MOV R32, UR9 ;  /* 0x0000000900207c02 */ /* 0x000fe20008000f00 */
[----:B------:R-:W-:Y:S01]  /*8b50*/  USHF.L.U64.HI UR9, UR22, 0x3, UR23 ;  /* 0x0000000316097899 */ /* 0x000fe20008010217 */
[----:B------:R-:W-:Y:S01]  /*8b60*/  LEA.HI.X R29, R14, UR25, R15, 0x3, P0 ;  /* 0x000000190e1d7c11 */ /* 0x000fe200080f1c0f */
[----:B------:R-:W-:Y:S01]  /*8b70*/  IMAD.U32 R33, RZ, RZ, UR12 ;  /* 0x0000000cff217e24 */ /* 0x000fe2000f8e00ff */
[----:B------:R-:W-:-:S03]  /*8b80*/  IADD3 R34, P0, PT, R28, UR13, RZ ;  /* 0x0000000d1c227c10 */ /* 0x000fc6000ff1e0ff */
[----:B------:R-:W2:Y:S01]  /*8b90*/  LDG.E.64 R16, desc[UR10][R28.64] ;  /* 0x0000000a1c107981 */ /* 0x000ea2000c1e1b00 */
[----:B------:R-:W-:-:S03]  /*8ba0*/  IADD3.X R35, PT, PT, R29, UR9, RZ, P0, !PT ;  /* 0x000000091d237c10 */ /* 0x000fc600087fe4ff */
[----:B------:R-:W2:Y:S01]  /*8bb0*/  LDG.E.64 R14, desc[UR10][R32.64] ;  /* 0x0000000a200e7981 */ /* 0x000ea2000c1e1b00 */
[----:B------:R-:W-:-:S03]  /*8bc0*/  IADD3 R36, P0, PT, R34, UR13, RZ ;  /* 0x0000000d22247c10 */ /* 0x000fc6000ff1e0ff */
[----:B------:R-:W3:Y:S04]  /*8bd0*/  LDG.E.64 R18, desc[UR10][R32.64+0x8] ;  /* 0x0000080a20127981 */ /* 0x000ee8000c1e1b00 */
[----:B-----5:R-:W3:Y:S01]  /*8be0*/  LDG.E.64 R22, desc[UR10][R34.64] ;  /* 0x0000000a22167981 */ /* 0x020ee2000c1e1b00 */
[----:B------:R-:W-:Y:S02]  /*8bf0*/  IADD3.X R37, PT, PT, R35, UR9, RZ, P0, !PT ;  /* 0x0000000923257c10 */ /* 0x000fe400087fe4ff */
[----:B------:R-:W-:Y:S01]  /*8c00*/  IADD3 R30, P0, PT, R36, UR13, RZ ;  /* 0x0000000d241e7c10 */ /* 0x000fe2000ff1e0ff */
[----:B------:R-:W4:Y:S04]  /*8c10*/  LDG.E.64 R24, desc[UR10][R32.64+0x10] ;  /* 0x0000100a20187981 */ /* 0x000f28000c1e1b00 */
[----:B------:R-:W4:Y:S01]  /*8c20*/  LDG.E.64 R26, desc[UR10][R36.64] ;  /* 0x0000000a241a7981 */ /* 0x000f22000c1e1b00 */
[----:B------:R-:W-:-:S03]  /*8c30*/  IADD3.X R31, PT, PT, R37, UR9, RZ, P0, !PT ;  /* 0x00000009251f7c10 */ /* 0x000fc600087fe4ff */
[----:B------:R-:W4:Y:S04]  /*8c40*/  LDG.E.64 R28, desc[UR10][R32.64+0x18] ;  /* 0x0000180a201c7981 */ /* 0x000f28000c1e1b00 */
[----:B------:R-:W4:Y:S01]  /*8c50*/  LDG.E.64 R30, desc[UR10][R30.64] ;  /* 0x0000000a1e1e7981 */ /* 0x000f22000c1e1b00 */
        /* <DEDUP_REMOVED lines=9> */
[----:B------:R-:W-:Y:S02]  /*8cf0*/  IMAD.IADD R19, R19, 0x1, R15 ;  /* 0x0000000113137824 */ /* 0x000fe400078e020f */
[----:B----4-:R-:W-:-:S04]  /*8d00*/  IMAD R15, R27, R24, RZ ;  /* 0x000000181b0f7224 */ /* 0x010fc800078e02ff */
[-C--:B------:R-:W-:Y:S02]  /*8d10*/  IMAD R15, R25, R26.reuse, R15 ;  /* 0x0000001a190f7224 */ /* 0x080fe400078e020f */
[----:B------:R-:W-:-:S04]  /*8d20*/  IMAD.WIDE.U32 R24, R24, R26, R18 ;  /* 0x0000001a18187225 */ /* 0x000fc800078e0012 */
[----:B------:R-:W-:Y:S02]  /*8d30*/  IMAD R17, R31, R28, RZ ;  /* 0x0000001c1f117224 */ /* 0x000fe400078e02ff */
[----:B------:R-:W-:Y:S02]  /*8d40*/  IMAD.IADD R25, R25, 0x1, R15 ;  /* 0x0000000119197824 */ /* 0x000fe400078e020f */
[-C--:B------:R-:W-:Y:S02]  /*8d50*/  IMAD R17, R29, R30.reuse, R17 ;  /* 0x0000001e1d117224 */ /* 0x080fe400078e0211 */
[----:B------:R-:W-:-:S04]  /*8d60*/  IMAD.WIDE.U32 R20, R28, R30, R24 ;  /* 0x0000001e1c147225 */ /* 0x000fc800078e0018 */
[----:B------:R-:W-:-:S07]  /*8d70*/  IMAD.IADD R21, R21, 0x1, R17 ;  /* 0x0000000115157824 */ /* 0x000fce00078e0211 */
.L_x_5988:
        /* <DEDUP_REMOVED lines=12> */
[----:B0----5:R-:W-:Y:S01]  /*8e40*/  IMAD.U32 R23, RZ, RZ, UR22 ;  /* 0x00000016ff177e24 */ /* 0x021fe2000f8e00ff */
[----:B------:R-:W-:Y:S02]  /*8e50*/  UIMAD UR9, UR5, UR22, URZ ;  /* 0x00000016050972a4 */ /* 0x000fe4000f8e02ff */
[----:B------:R-:W-:-:S02]  /*8e60*/  IMAD.WIDE.U32 R14, R17, UR22, R14 ;  /* 0x00000016110e7c25 */ /* 0x000fc4000f8e000e */
[----:B------:R-:W-:Y:S02]  /*8e70*/  UIMAD UR9, UR4, UR23, UR9 ;  /* 0x00000017040972a4 */ /* 0x000fe4000f8e0209 */
[----:B-1----:R-:W-:-:S04]  /*8e80*/  ULEA UR12, UP1, UR4, UR12, 0x3 ;  /* 0x0000000c040c7291 */ /* 0x002fc8000f8218ff */
[----:B------:R-:W-:Y:S01]  /*8e90*/  VIADD R15, R15, UR9 ;  /* 0x000000090f0f7c36 */ /* 0x000fe20008000000 */
[----:B------:R-:W-:Y:S01]  /*8ea0*/  ULEA.HI.X UR13, UR4, UR13, UR5, 0x3, UP1 ;  /* 0x0000000d040d7291 */ /* 0x000fe200088f1c05 */
[C---:B--2---:R-:W-:Y:S02]  /*8eb0*/  LEA R26, P0, R14.reuse, UR20, 0x3 ;  /* 0x000000140e1a7c11 */ /* 0x044fe4000f8018ff */
[----:B------:R-:W-:Y:S02]  /*8ec0*/  MOV R24, UR12 ;  /* 0x0000000c00187c02 */ /* 0x000fe40008000f00 */
        /* <DEDUP_REMOVED lines=20> */
.L_x_5989:
        /* <DEDUP_REMOVED lines=19> */
[----:B------:R-:W-:-:S05]  /*9140*/  IMAD R13, R9, R12, R13 ;  /* 0x0000000c090d7224 */ /* 0x000fca00078e020d */
[----:B------:R-:W-:-:S07]  /*9150*/  IADD3 R21, PT, PT, R21, R13, RZ ;  /* 0x0000000d15157210 */ /* 0x000fce0007ffe0ff */
.L_x_5985:
        /* <DEDUP_REMOVED lines=15> */
.L_x_5991:
[--C-:B------:R-:W-:Y:S02]  /*9250*/  SHF.R.U64 R27, R29, 0x1, R28.reuse ;  /* 0x000000011d1b7819 */ /* 0x100fe4000000121c */
[----:B-----5:R-:W-:-:S03]  /*9260*/  SHF.R.U32.HI R22, RZ, 0x1, R28 ;  /* 0x00000001ff167819 */ /* 0x020fc6000001161c */
        /* <DEDUP_REMOVED lines=24> */
[----:B0-----:R-:W-:Y:S05]  /*93f0*/  BSYNC.RECONVERGENT B1 ;  /* 0x0000000000017941 */ /* 0x001fea0003800200 */
.L_x_5990:
[----:B------:R-:W-:Y:S05]  /*9400*/  @!P0 BRA `(.L_x_5992) ;  /* 0x0000000000808947 */ /* 0x000fea0003800000 */
[----:B------:R-:W-:Y:S01]  /*9410*/  BSSY.RECONVERGENT B1, `(.L_x_5992) ;  /* 0x000001f000017945 */ /* 0x000fe20003800200 */
[----:B------:R-:W-:Y:S02]  /*9420*/  IMAD.MOV.U32 R25, RZ, RZ, R17 ;  /* 0x000000ffff197224 */ /* 0x000fe400078e0011 */
[----:B------:R-:W-:Y:S02]  /*9430*/  IMAD.MOV.U32 R27, RZ, RZ, R15 ;  /* 0x000000ffff1b7224 */ /* 0x000fe400078e000f */
[----:B------:R-:W-:Y:S02]  /*9440*/  IMAD.U32 R29, RZ, RZ, UR14 ;  /* 0x0000000eff1d7e24 */ /* 0x000fe4000f8e00ff */
[----:B------:R-:W-:-:S07]  /*9450*/  IMAD.U32 R28, RZ, RZ, UR15 ;  /* 0x0000000fff1c7e24 */ /* 0x000fce000f8e00ff */
.L_x_5993:
[--C-:B-----5:R-:W-:Y:S02]  /*9460*/  SHF.R.U64 R23, R29, 0x1, R28.reuse ;  /* 0x000000011d177819 */ /* 0x120fe4000000121c */
        /* <DEDUP_REMOVED lines=26> */
.L_x_5992:
[----:B------:R-:W1:Y:S01]  /*9610*/  LDCU.64 UR12, c[0x0][0x3b8] ;  /* 0x00007700ff0c77ac */ /* 0x000e620008000a00 */
[----:B------:R-:W-:Y:S01]  /*9620*/  IADD3 R9, P0, PT, -R16, R17, RZ ;  /* 0x0000001110097210 */ /* 0x000fe20007f1e1ff */
[----:B------:R-:W-:Y:S01]  /*9630*/  IMAD.SHL.U32 R8, R10, 0x8, RZ ;  /* 0x000000080a087824 */ /* 0x000fe200078e00ff */
[----:B------:R-:W2:Y:S02]  /*9640*/  LDCU.64 UR4, c[0x0][0x3c8] ;  /* 0x00007900ff0477ac */ /* 0x000ea40008000a00 */
[----:B------:R-:W-:Y:S01]  /*9650*/  IADD3.X R18, PT, PT, ~R14, R15, RZ, P0, !PT ;  /* 0x0000000f0e127210 */ /* 0x000fe200007fe5ff */
[----:B------:R-:W3:Y:S01]  /*9660*/  LDCU.64 UR20, c[0x0][0x3d0] ;  /* 0x00007a00ff1477ac */ /* 0x000ee20008000a00 */
[----:B-1----:R-:W-:Y:S02]  /*9670*/  IADD3 R12, P1, PT, R16, -UR12, RZ ;  /* 0x8000000c100c7c10 */ /* 0x002fe4000ff3e0ff */
[----:B------:R-:W-:Y:S02]  /*9680*/  SHF.L.U64.HI R16, R10, 0x3, R11 ;  /* 0x000000030a107819 */ /* 0x000fe4000001020b */
[----:B------:R-:W-:-:S02]  /*9690*/  IADD3.X R13, PT, PT, R14, ~UR13, RZ, P1, !PT ;  /* 0x8000000d0e0d7c10 */ /* 0x000fc40008ffe4ff */
[C---:B--2---:R-:W-:Y:S02]  /*96a0*/  IADD3 R10, P0, PT, R8.reuse, UR4, RZ ;  /* 0x00000004080a7c10 */ /* 0x044fe4000ff1e0ff */
[----:B---3--:R-:W-:Y:S02]  /*96b0*/  IADD3 R14, P1, PT, R8, UR20, RZ ;  /* 0x00000014080e7c10 */ /* 0x008fe4000ff3e0ff */
[--C-:B------:R-:W-:Y:S02]  /*96c0*/  SHF.R.S64 R8, R9, 0x3, R18.reuse ;  /* 0x0000000309087819 */ /* 0x100fe40000001012 */
[----:B------:R-:W-:Y:S02]  /*96d0*/  SHF.R.S32.HI R9, RZ, 0x3, R18 ;  /* 0x00000003ff097819 */ /* 0x000fe40000011412 */
[----:B------:R-:W-:Y:S02]  /*96e0*/  IADD3.X R11, PT, PT, R16, UR5, RZ, P0, !PT ;  /* 0x00000005100b7c10 */ /* 0x000fe400087fe4ff */
[----:B------:R-:W-:-:S02]  /*96f0*/  SHF.R.S64 R12, R12, 0x3, R13 ;  /* 0x000000030c0c7819 */ /* 0x000fc4000000100d */
[----:B------:R-:W-:Y:S01]  /*9700*/  IADD3.X R15, PT, PT, R16, UR21, RZ, P1, !PT ;  /* 0x00000015100f7c10 */ /* 0x000fe20008ffe4ff */
[----:B------:R1:W-:Y:S01]  /*9710*/  STG.E.64 desc[UR10][R10.64], R8 ;  /* 0x000000080a007986 */ /* 0x0003e2000c101b0a */
[----:B------:R-:W-:-:S05]  /*9720*/  SHF.R.S32.HI R13, RZ, 0x3, R13 ;  /* 0x00000003ff0d7819 */ /* 0x000fca000001140d */
[----:B------:R1:W-:Y:S02]  /*9730*/  STG.E.64 desc[UR10][R14.64], R12 ;  /* 0x0000000c0e007986 */ /* 0x0003e4000c101b0a */
.L_x_5983:
[----:B0-----:R-:W-:Y:S05]  /*9740*/  BSYNC.RECONVERGENT B0 ;  /* 0x0000000000007941 */ /* 0x001fea0003800200 */
.L_x_5982:
        /* <DEDUP_REMOVED lines=12> */
.L_x_5996:
        /* <DEDUP_REMOVED lines=41> */
.L_x_5999:
[----:B------:R-:W-:Y:S01]  /*9aa0*/  IMAD.MOV.U32 R43, RZ, RZ, R41 ;  /* 0x000000ffff2b7224 */ /* 0x000fe200078e0029 */
[----:B------:R-:W2:Y:S04]  /*9ab0*/  LDG.E.64 R30, desc[UR10][R14.64+-0x20] ;  /* 0xffffe00a0e1e7981 */ /* 0x000ea8000c1e1b00 */
[----:B------:R-:W2:Y:S01]  /*9ac0*/  LDG.E.64 R32, desc[UR10][R42.64] ;  /* 0x0000000a2a207981 */ /* 0x000ea2000c1e1b00 */
[----:B------:R-:W-:-:S03]  /*9ad0*/  IADD3 R24, P0, PT, R42, UR20, RZ ;  /* 0x000000142a187c10 */ /* 0x000fc6000ff1e0ff */
[----:B------:R-:W3:Y:S01]  /*9ae0*/  LDG.E.64 R18, desc[UR10][R14.64+-0x18] ;  /* 0xffffe80a0e127981 */ /* 0x000ee2000c1e1b00 */
[----:B------:R-:W-:-:S03]  /*9af0*/  IADD3.X R25, PT, PT, R41, UR13, RZ, P0, !PT ;  /* 0x0000000d29197c10 */ /* 0x000fc600087fe4ff */
[----:B-----5:R-:W4:Y:S04]  /*9b00*/  LDG.E.64 R20, desc[UR10][R14.64+-0x10] ;  /* 0xfffff00a0e147981 */ /* 0x020f28000c1e1b00 */
[----:B------:R-:W3:Y:S01]  /*9b10*/  LDG.E.64 R22, desc[UR10][R24.64] ;  /* 0x0000000a18167981 */ /* 0x000ee2000c1e1b00 */
[----:B------:R-:W-:-:S03]  /*9b20*/  IADD3 R44, P0, PT, R24, UR20, RZ ;  /* 0x00000014182c7c10 */ /* 0x000fc6000ff1e0ff */
[----:B------:R-:W4:Y:S01]  /*9b30*/  LDG.E.64 R28, desc[UR10][R14.64+-0x8] ;  /* 0xfffff80a0e1c7981 */ /* 0x000f22000c1e1b00 */
[----:B------:R-:W-:Y:S02]  /*9b40*/  IADD3.X R45, PT, PT, R25, UR13, RZ, P0, !PT ;  /* 0x0000000d192d7c10 */ /* 0x000fe400087fe4ff */
[----:B------:R-:W-:-:S03]  /*9b50*/  IADD3 R26, P0, PT, R44, UR20, RZ ;  /* 0x000000142c1a7c10 */ /* 0x000fc6000ff1e0ff */
[----:B------:R0:W4:Y:S01]  /*9b60*/  LDG.E.64 R8, desc[UR10][R44.64] ;  /* 0x0000000a2c087981 */ /* 0x000122000c1e1b00 */
[----:B------:R-:W-:Y:S02]  /*9b70*/  IADD3.X R27, PT, PT, R45, UR13, RZ, P0, !PT ;  /* 0x0000000d2d1b7c10 */ /* 0x000fe400087fe4ff */
[----:B------:R-:W-:Y:S01]  /*9b80*/  IADD3 R36, P0, PT, R26, UR20, RZ ;  /* 0x000000141a247c10 */ /* 0x000fe2000ff1e0ff */
[----:B------:R-:W4:Y:S04]  /*9b90*/  LDG.E.64 R24, desc[UR10][R14.64] ;  /* 0x0000000a0e187981 */ /* 0x000f28000c1e1b00 */
[----:B------:R-:W4:Y:S01]  /*9ba0*/  LDG.E.64 R16, desc[UR10][R26.64] ;  /* 0x0000000a1a107981 */ /* 0x000f22000c1e1b00 */
[----:B------:R-:W-:Y:S02]  /*9bb0*/  IADD3.X R37, PT, PT, R27, UR13, RZ, P0, !PT ;  /* 0x0000000d1b257c10 */ /* 0x000fe400087fe4ff */
[----:B------:R-:W-:-:S03]  /*9bc0*/  IADD3 R38, P0, PT, R36, UR20, RZ ;  /* 0x0000001424267c10 */ /* 0x000fc6000ff1e0ff */
[----:B------:R3:W4:Y:S01]  /*9bd0*/  LDG.E.64 R26, desc[UR10][R36.64] ;  /* 0x0000000a241a7981 */ /* 0x000722000c1e1b00 */
[----:B------:R-:W-:Y:S02]  /*9be0*/  IADD3.X R39, PT, PT, R37, UR13, RZ, P0, !PT ;  /* 0x0000000d25277c10 */ /* 0x000fe400087fe4ff */
[----:B0-----:R-:W-:-:S04]  /*9bf0*/  IADD3 R44, P0, PT, R38, UR20, RZ ;  /* 0x00000014262c7c10 */ /* 0x001fc8000ff1e0ff */
[----:B------:R-:W-:Y:S01]  /*9c00*/  IADD3.X R45, PT, PT, R39, UR13, RZ, P0, !PT ;  /* 0x0000000d272d7c10 */ /* 0x000fe200087fe4ff */
[----:B--2---:R-:W-:Y:S02]  /*9c10*/  IMAD R33, R33, R30, RZ ;  /* 0x0000001e21217224 */ /* 0x004fe400078e02ff */
[----:B------:R-:W-:-:S04]  /*9c20*/  IMAD.WIDE.U32 R34, R30, R32, R34 ;  /* 0x000000201e227225 */ /* 0x000fc800078e0022 */
[----:B------:R-:W-:Y:S02]  /*9c30*/  IMAD R33, R31, R32, R33 ;  /* 0x000000201f217224 */ /* 0x000fe400078e0221 */
[----:B------:R0:W2:Y:S02]  /*9c40*/  LDG.E.64 R30, desc[UR10][R38.64] ;  /* 0x0000000a261e7981 */ /* 0x0000a4000c1e1b00 */
[----:B------:R-:W-:Y:S02]  /*9c50*/  IMAD.IADD R35, R35, 0x1, R33 ;  /* 0x0000000123237824 */ /* 0x000fe400078e0221 */
[----:B------:R-:W2:Y:S01]  /*9c60*/  LDG.E.64 R32, desc[UR10][R14.64+0x8] ;  /* 0x0000080a0e207981 */ /* 0x000ea2000c1e1b00 */
[----:B---3--:R-:W-:-:S04]  /*9c70*/  IMAD R37, R23, R18, RZ ;  /* 0x0000001217257224 */ /* 0x008fc800078e02ff */
[-C--:B------:R-:W-:Y:S01]  /*9c80*/  IMAD R37, R19, R22.reuse, R37 ;  /* 0x0000001613257224 */ /* 0x080fe200078e0225 */
[----:B0-----:R-:W-:Y:S01]  /*9c90*/  IADD3 R38, P0, PT, R44, UR20, RZ ;  /* 0x000000142c267c10 */ /* 0x001fe2000ff1e0ff */
[----:B------:R-:W-:Y:S02]  /*9ca0*/  IMAD.WIDE.U32 R18, R18, R22, R34 ;  /* 0x0000001612127225 */ /* 0x000fe400078e0022 */
[----:B------:R-:W3:Y:S04]  /*9cb0*/  LDG.E.64 R22, desc[UR10][R44.64] ;  /* 0x0000000a2c167981 */ /* 0x000ee8000c1e1b00 */
[----:B------:R-:W3:Y:S01]  /*9cc0*/  LDG.E.64 R34, desc[UR10][R14.64+0x10] ;  /* 0x0000100a0e227981 */ /* 0x000ee2000c1e1b00 */
[----:B------:R-:W-:-:S03]  /*9cd0*/  IADD3.X R39, PT, PT, R45, UR13, RZ, P0, !PT ;  /* 0x0000000d2d277c10 */ /* 0x000fc600087fe4ff */
[----:B------:R0:W3:Y:S04]  /*9ce0*/  LDG.E.64 R44, desc[UR10][R14.64+0x18] ;  /* 0x0000180a0e2c7981 */ /* 0x0000e8000c1e1b00 */
[----:B------:R-:W3:Y:S01]  /*9cf0*/  LDG.E.64 R38, desc[UR10][R38.64] ;  /* 0x0000000a26267981 */ /* 0x000ee2000c1e1b00 */
[----:B----4-:R-:W-:Y:S02]  /*9d00*/  IMAD R9, R9, R20, RZ ;  /* 0x0000001409097224 */ /* 0x010fe400078e02ff */
[----:B------:R-:W-:Y:S02]  /*9d10*/  IMAD.IADD R19, R19, 0x1, R37 ;  /* 0x0000000113137824 */ /* 0x000fe400078e0225 */
[-C--:B------:R-:W-:Y:S02]  /*9d20*/  IMAD R21, R21, R8.reuse, R9 ;  /* 0x0000000815157224 */ /* 0x080fe400078e0209 */
[----:B------:R-:W-:-:S04]  /*9d30*/  IMAD.WIDE.U32 R8, R20, R8, R18 ;  /* 0x0000000814087225 */ /* 0x000fc800078e0012 */
[----:B------:R-:W-:Y:S02]  /*9d40*/  IMAD.IADD R9, R9, 0x1, R21 ;  /* 0x0000000109097824 */ /* 0x000fe400078e0215 */
[----:B------:R-:W-:Y:S02]  /*9d50*/  IMAD R17, R17, R28, RZ ;  /* 0x0000001c11117224 */ /* 0x000fe400078e02ff */
[----:B------:R-:W-:-:S04]  /*9d60*/  IMAD.WIDE.U32 R8, R28, R16, R8 ;  /* 0x000000101c087225 */ /* 0x000fc800078e0008 */
[----:B------:R-:W-:-:S04]  /*9d70*/  IMAD R17, R29, R16, R17 ;  /* 0x000000101d117224 */ /* 0x000fc800078e0211 */
[----:B------:R-:W-:Y:S02]  /*9d80*/  IMAD.IADD R9, R9, 0x1, R17 ;  /* 0x0000000109097824 */ /* 0x000fe400078e0211 */
[----:B------:R-:W-:Y:S02]  /*9d90*/  IMAD R17, R27, R24, RZ ;  /* 0x000000181b117224 */ /* 0x000fe400078e02ff */
[----:B------:R-:W-:-:S04]  /*9da0*/  IMAD.WIDE.U32 R8, R24, R26, R8 ;  /* 0x0000001a18087225 */ /* 0x000fc800078e0008 */
[----:B------:R-:W-:-:S04]  /*9db0*/  IMAD R17, R25, R26, R17 ;  /* 0x0000001a19117224 */ /* 0x000fc800078e0211 */
        /* <DEDUP_REMOVED lines=9> */
[----:B------:R-:W-:-:S05]  /*9e50*/  IMAD.WIDE.U32 R30, R32, R30, R8 ;  /* 0x0000001e201e7225 */ /* 0x000fca00078e0008 */
[----:B------:R-:W-:Y:S01]  /*9e60*/  IADD3 R31, PT, PT, R31, R17, RZ ;  /* 0x000000111f1f7210 */ /* 0x000fe20007ffe0ff */
[----:B---3--:R-:W-:-:S04]  /*9e70*/  IMAD R9, R23, R34, RZ ;  /* 0x0000002217097224 */ /* 0x008fc800078e02ff */
        /* <DEDUP_REMOVED lines=11> */
.L_x_5998:
        /* <DEDUP_REMOVED lines=26> */
[----:B------:R-:W-:-:S03]  /*a0d0*/  IADD3.X R31, PT, PT, R25, UR9, RZ, P0, !PT ;  /* 0x00000009191f7c10 */ /* 0x000fc600087fe4ff */
[----:B-----5:R-:W3:Y:S01]  /*a0e0*/  LDG.E.64 R20, desc[UR10][R28.64+0x8] ;  /* 0x0000080a1c147981 */ /* 0x020ee2000c1e1b00 */
[----:B------:R-:W-:-:S03]  /*a0f0*/  IADD3 R32, P0, PT, R30, UR13, RZ ;  /* 0x0000000d1e207c10 */ /* 0x000fc6000ff1e0ff */
[----:B------:R0:W3:Y:S01]  /*a100*/  LDG.E.64 R22, desc[UR10][R30.64] ;  /* 0x0000000a1e167981 */ /* 0x0000e2000c1e1b00 */
        /* <DEDUP_REMOVED lines=18> */
[----:B------:R-:W-:Y:S02]  /*a230*/  IMAD R15, R27, R24, RZ ;  /* 0x000000181b0f7224 */ /* 0x000fe400078e02ff */
[-C--:B------:R-:W-:Y:S02]  /*a240*/  IMAD R9, R17, R18.reuse, R9 ;  /* 0x0000001211097224 */ /* 0x080fe400078e0209 */
[----:B------:R-:W-:-:S04]  /*a250*/  IMAD.WIDE.U32 R16, R16, R18, R20 ;  /* 0x0000001210107225 */ /* 0x000fc800078e0014 */
[----:B------:R-:W-:Y:S02]  /*a260*/  IMAD.IADD R17, R17, 0x1, R9 ;  /* 0x0000000111117824 */ /* 0x000fe400078e0209 */
[-C--:B------:R-:W-:Y:S02]  /*a270*/  IMAD R15, R25, R26.reuse, R15 ;  /* 0x0000001a190f7224 */ /* 0x080fe400078e020f */
[----:B------:R-:W-:-:S04]  /*a280*/  IMAD.WIDE.U32 R34, R24, R26, R16 ;  /* 0x0000001a18227225 */ /* 0x000fc800078e0010 */
[----:B------:R-:W-:-:S07]  /*a290*/  IMAD.IADD R35, R35, 0x1, R15 ;  /* 0x0000000123237824 */ /* 0x000fce00078e020f */
.L_x_6000:
        /* <DEDUP_REMOVED lines=8> */
[----:B------:R-:W-:Y:S01]  /*a320*/  IMAD.U32 R15, RZ, RZ, UR4 ;  /* 0x00000004ff0f7e24 */ /* 0x000fe2000f8e00ff */
[----:B0----5:R-:W-:Y:S01]  /*a330*/  MOV R22, UR23 ;  /* 0x0000001700167c02 */ /* 0x021fe20008000f00 */
[----:B------:R-:W-:Y:S01]  /*a340*/  IMAD.MOV.U32 R8, RZ, RZ, R10 ;  /* 0x000000ffff087224 */ /* 0x000fe200078e000a */
[----:B------:R-:W0:Y:S01]  /*a350*/  LDCU.64 UR20, c[0x0][0x398] ;  /* 0x00007300ff1477ac */ /* 0x000e220008000a00 */
[----:B------:R-:W-:Y:S02]  /*a360*/  IMAD.MOV.U32 R9, RZ, RZ, R13 ;  /* 0x000000ffff097224 */ /* 0x000fe400078e000d */
[----:B------:R-:W-:Y:S01]  /*a370*/  IMAD.U32 R17, RZ, RZ, UR22 ;  /* 0x00000016ff117e24 */ /* 0x000fe2000f8e00ff */
[----:B------:R-:W-:Y:S02]  /*a380*/  UIMAD UR9, UR5, UR22, URZ ;  /* 0x00000016050972a4 */ /* 0x000fe4000f8e02ff */
[----:B------:R-:W-:-:S02]  /*a390*/  IMAD.WIDE.U32 R8, R15, UR22, R8 ;  /* 0x000000160f087c25 */ /* 0x000fc4000f8e0008 */
[----:B------:R-:W-:Y:S02]  /*a3a0*/  UIMAD UR9, UR4, UR23, UR9 ;  /* 0x00000017040972a4 */ /* 0x000fe4000f8e0209 */
[----:B-1----:R-:W-:-:S04]  /*a3b0*/  ULEA UR12, UP1, UR4, UR12, 0x3 ;  /* 0x0000000c040c7291 */ /* 0x002fc8000f8218ff */
[----:B------:R-:W-:Y:S01]  /*a3c0*/  VIADD R9, R9, UR9 ;  /* 0x0000000909097c36 */ /* 0x000fe20008000000 */
[----:B------:R-:W-:Y:S01]  /*a3d0*/  ULEA.HI.X UR13, UR4, UR13, UR5, 0x3, UP1 ;  /* 0x0000000d040d7291 */ /* 0x000fe200088f1c05 */
[----:B0-----:R-:W-:Y:S01]  /*a3e0*/  LEA R18, P0, R8, UR20, 0x3 ;  /* 0x0000001408127c11 */ /* 0x001fe2000f8018ff */
[----:B------:R-:W-:-:S03]  /*a3f0*/  IMAD.U32 R14, RZ, RZ, UR12 ;  /* 0x0000000cff0e7e24 */ /* 0x000fc6000f8e00ff */
[----:B------:R-:W-:Y:S01]  /*a400*/  LEA.HI.X R19, R8, UR21, R9, 0x3, P0 ;  /* 0x0000001508137c11 */ /* 0x000fe200080f1c09 */
[----:B------:R-:W-:Y:S01]  /*a410*/  IMAD.U32 R15, RZ, RZ, UR13 ;  /* 0x0000000dff0f7e24 */ /* 0x000fe2000f8e00ff */
[----:B------:R-:W-:Y:S01]  /*a420*/  LEA R8, P0, R17, R18, 0x3 ;  /* 0x0000001211087211 */ /* 0x000fe200078018ff */
[----:B------:R-:W-:Y:S02]  /*a430*/  IMAD.U32 R9, RZ, RZ, UR22 ;  /* 0x00000016ff097e24 */ /* 0x000fe4000f8e00ff */
        /* <DEDUP_REMOVED lines=15> */
.L_x_6001:
        /* <DEDUP_REMOVED lines=21> */
.L_x_5997:
        /* <DEDUP_REMOVED lines=9> */
[----:B------:R-:W-:Y:S01]  /*a710*/  MOV R25, UR14 ;  /* 0x0000000e00197c02 */ /* 0x000fe20008000f00 */
[----:B------:R-:W-:Y:S02]  /*a720*/  IMAD.U32 R24, RZ, RZ, UR15 ;  /* 0x0000000fff187e24 */ /* 0x000fe4000f8e00ff */
[----:B------:R-:W-:Y:S02]  /*a730*/  IMAD.MOV.U32 R12, RZ, RZ, R13 ;  /* 0x000000ffff0c7224 */ /* 0x000fe400078e000d */
[----:B------:R-:W-:Y:S02]  /*a740*/  IMAD.MOV.U32 R10, RZ, RZ, R11 ;  /* 0x000000ffff0a7224 */ /* 0x000fe400078e000b */
[----:B-----5:R-:W-:Y:S02]  /*a750*/  IMAD.MOV.U32 R20, RZ, RZ, R13 ;  /* 0x000000ffff147224 */ /* 0x020fe400078e000d */
[----:B------:R-:W-:-:S07]  /*a760*/  IMAD.MOV.U32 R22, RZ, RZ, R11 ;  /* 0x000000ffff167224 */ /* 0x000fce00078e000b */
.L_x_6003:
        /* <DEDUP_REMOVED lines=27> */
.L_x_6002:
[----:B------:R-:W-:Y:S05]  /*a920*/  @!P0 BRA `(.L_x_6004) ;  /* 0x0000000000708947 */ /* 0x000fea0003800000 */
[----:B------:R-:W-:Y:S01]  /*a930*/  BSSY.RECONVERGENT B1, `(.L_x_6004) ;  /* 0x000001b000017945 */ /* 0x000fe20003800200 */
.L_x_6005:
[--C-:B-----5:R-:W-:Y:S02]  /*a940*/  SHF.R.U64 R22, R5, 0x1, R4.reuse ;  /* 0x0000000105167819 */ /* 0x120fe40000001204 */
        /* <DEDUP_REMOVED lines=13> */
[----:B------:R-:W-:Y:S02]  /*aa20*/  IADD3 R15, P2, PT, R8, 0x8, RZ ;  /* 0x00000008080f7810 */ /* 0x000fe40007f5e0ff */
[----:B------:R-:W-:Y:S02]  /*aa30*/  SEL R5, R22, R5, !P0 ;  /* 0x0000000516057207 */ /* 0x000fe40004000000 */
[----:B------:R-:W-:Y:S01]  /*aa40*/  SEL R4, R19, R4, !P0 ;  /* 0x0000000413047207 */ /* 0x000fe20004000000 */
[----:B------:R-:W-:Y:S01]  /*aa50*/  IMAD.X R16, RZ, RZ, R9, P2 ;  /* 0x000000ffff107224 */ /* 0x000fe200010e0609 */
[----:B------:R-:W-:-:S02]  /*aa60*/  ISETP.GT.U32.AND P1, PT, R5, RZ, PT ;  /* 0x000000ff0500720c */ /* 0x000fc40003f24070 */
[----:B------:R-:W-:Y:S02]  /*aa70*/  IADD3.X R8, PT, PT, R11, RZ, R20, P3, P4 ;  /* 0x000000ff0b087210 */ /* 0x000fe40001fe8414 */
[----:B------:R-:W-:Y:S02]  /*aa80*/  ISETP.GT.AND.EX P1, PT, R4, RZ, PT, P1 ;  /* 0x000000ff0400720c */ /* 0x000fe40003f24310 */
[----:B------:R-:W-:Y:S02]  /*aa90*/  SEL R13, R13, R14, !P0 ;  /* 0x0000000e0d0d7207 */ /* 0x000fe40004000000 */
[----:B------:R-:W-:Y:S02]  /*aaa0*/  SEL R11, R11, R8, !P0 ;  /* 0x000000080b0b7207 */ /* 0x000fe40004000000 */
[----:B------:R-:W-:Y:S02]  /*aab0*/  SEL R2, R2, R15, !P0 ;  /* 0x0000000f02027207 */ /* 0x000fe40004000000 */
[----:B------:R-:W-:-:S05]  /*aac0*/  SEL R3, R3, R16, !P0 ;  /* 0x0000001003037207 */ /* 0x000fca0004000000 */
[----:B------:R-:W-:Y:S05]  /*aad0*/  @P1 BRA `(.L_x_6005) ;  /* 0xfffffffc00981947 */ /* 0x000fea000383ffff */
[----:B0-----:R-:W-:Y:S05]  /*aae0*/  BSYNC.RECONVERGENT B1 ;  /* 0x0000000000017941 */ /* 0x001fea0003800200 */
.L_x_6004:
[----:B------:R-:W1:Y:S01]  /*aaf0*/  LDCU.64 UR12, c[0x0][0x3b8] ;  /* 0x00007700ff0c77ac */ /* 0x000e620008000a00 */
[----:B------:R-:W-:Y:S01]  /*ab00*/  IADD3 R2, P0, PT, -R12, R13, RZ ;  /* 0x0000000d0c027210 */ /* 0x000fe20007f1e1ff */
[C---:B------:R-:W-:Y:S01]  /*ab10*/  IMAD.SHL.U32 R8, R6.reuse, 0x8, RZ ;  /* 0x0000000806087824 */ /* 0x040fe200078e00ff */
        /* <DEDUP_REMOVED lines=11> */
[----:B------:R-:W-:Y:S02]  /*abd0*/  IADD3.X R9, PT, PT, R6, UR21, RZ, P1, !PT ;  /* 0x0000001506097c10 */ /* 0x000fe40008ffe4ff */
[--C-:B------:R-:W-:Y:S01]  /*abe0*/  SHF.R.S64 R6, R12, 0x3, R7.reuse ;  /* 0x000000030c067819 */ /* 0x100fe20000001007 */
[----:B------:R1:W-:Y:S01]  /*abf0*/  STG.E.64 desc[UR10][R4.64], R2 ;  /* 0x0000000204007986 */ /* 0x0003e2000c101b0a */
[----:B------:R-:W-:-:S05]  /*ac00*/  SHF.R.S32.HI R7, RZ, 0x3, R7 ;  /* 0x00000003ff077819 */ /* 0x000fca0000011407 */
[----:B------:R1:W-:Y:S02]  /*ac10*/  STG.E.64 desc[UR10][R8.64], R6 ;  /* 0x0000000608007986 */ /* 0x0003e4000c101b0a */
.L_x_5995:
[----:B0-----:R-:W-:Y:S05]  /*ac20*/  BSYNC.RECONVERGENT B0 ;  /* 0x0000000000007941 */ /* 0x001fea0003800200 */
.L_x_5994:
[----:B------:R-:W-:Y:S01]  /*ac30*/  ISETP.GE.U32.AND P0, PT, R0, UR7, PT ;  /* 0x0000000700007c0c */ /* 0x000fe2000bf06070 */
[----:B------:R-:W-:Y:S04]  /*ac40*/  BSSY.RECONVERGENT B0, `(.L_x_6006) ;  /* 0x0000033000007945 */ /* 0x000fe80003800200 */
[----:B------:R-:W-:Y:S08]  /*ac50*/  BSSY.RELIABLE B1, `(.L_x_6007) ;  /* 0x000002b000017945 */ /* 0x000ff00003800100 */
[----:B------:R-:W-:Y:S05]  /*ac60*/  @P0 BRA `(.L_x_6008) ;  /* 0x0000000000300947 */ /* 0x000fea0003800000 */
[----:B-1----:R-:W0:Y:S01]  /*ac70*/  LDC.64 R2, c[0x0][0x3e0] ;  /* 0x0000f800ff027b82 */ /* 0x002e220000000a00 */
[----:B------:R-:W-:Y:S02]  /*ac80*/  VIADD R5, R0, UR6 ;  /* 0x0000000600057c36 */ /* 0x000fe40008000000 */
[----:B------:R-:W-:-:S05]  /*ac90*/  IMAD.MOV.U32 R0, RZ, RZ, R40 ;  /* 0x000000ffff007224 */ /* 0x000fca00078e0028 */
[----:B------:R-:W-:Y:S01]  /*aca0*/  ISETP.GE.U32.AND P0, PT, R0, UR7, PT ;  /* 0x0000000700007c0c */ /* 0x000fe2000bf06070 */
[----:B0-----:R-:W-:-:S05]  /*acb0*/  IMAD.WIDE.U32 R2, R5, 0x8, R2 ;  /* 0x0000000805027825 */ /* 0x001fca00078e0002 */
[----:B------:R0:W-:Y:S07]  /*acc0*/  STG.E.64 desc[UR10][R2.64], RZ ;  /* 0x000000ff02007986 */ /* 0x0001ee000c101b0a */
[----:B------:R-:W-:Y:S05]  /*acd0*/  @P0 BRA `(.L_x_6009) ;  /* 0x0000000000300947 */ /* 0x000fea0003800000 */
[----:B0-----:R-:W0:Y:S01]  /*ace0*/  LDC.64 R2, c[0x0][0x3e0] ;  /* 0x0000f800ff027b82 */ /* 0x001e220000000a00 */
[C---:B------:R-:W-:Y:S02]  /*acf0*/  VIADD R5, R0.reuse, UR6 ;  /* 0x0000000600057c36 */ /* 0x040fe40008000000 */
[----:B------:R-:W-:Y:S02]  /*ad00*/  VIADD R0, R0, 0x80 ;  /* 0x0000008000007836 */ /* 0x000fe40000000000 */
[----:B0-----:R-:W-:-:S05]  /*ad10*/  IMAD.WIDE.U32 R2, R5, 0x8, R2 ;  /* 0x0000000805027825 */ /* 0x001fca00078e0002 */
[----:B------:R0:W-:Y:S02]  /*ad20*/  STG.E.64 desc[UR10][R2.64], RZ ;  /* 0x000000ff02007986 */ /* 0x0001e4000c101b0a */
.L_x_6008:
[----:B------:R-:W-:-:S13]  /*ad30*/  ISETP.GE.U32.AND P0, PT, R0, UR7, PT ;  /* 0x0000000700007c0c */ /* 0x000fda000bf06070 */
[----:B------:R-:W-:Y:S05]  /*ad40*/  @P0 BRA `(.L_x_6010) ;  /* 0x0000000000300947 */ /* 0x000fea0003800000 */
[----:B01----:R-:W0:Y:S01]  /*ad50*/  LDC.64 R2, c[0x0][0x3e0] ;  /* 0x0000f800ff027b82 */ /* 0x003e220000000a00 */
[C---:B------:R-:W-:Y:S02]  /*ad60*/  VIADD R5, R0.reuse, UR6 ;  /* 0x0000000600057c36 */ /* 0x040fe40008000000 */
[----:B------:R-:W-:Y:S02]  /*ad70*/  VIADD R0, R0, 0x80 ;  /* 0x0000008000007836 */ /* 0x000fe40000000000 */
[----:B0-----:R-:W-:-:S05]  /*ad80*/  IMAD.WIDE.U32 R2, R5, 0x8, R2 ;  /* 0x0000000805027825 */ /* 0x001fca00078e0002 */
[----:B------:R1:W-:Y:S02]  /*ad90*/  STG.E.64 desc[UR10][R2.64], RZ ;  /* 0x000000ff02007986 */ /* 0x0003e4000c101b0a */
.L_x_6009:
[----:B------:R-:W-:-:S13]  /*ada0*/  ISETP.GE.U32.AND P0, PT, R0, UR7, PT ;  /* 0x0000000700007c0c */ /* 0x000fda000bf06070 */
[----:B------:R-:W-:Y:S05]  /*adb0*/  @P0 BRA `(.L_x_6011) ;  /* 0x0000000000300947 */ /* 0x000fea0003800000 */
[----:B01----:R-:W0:Y:S01]  /*adc0*/  LDC.64 R2, c[0x0][0x3e0] ;  /* 0x0000f800ff027b82 */ /* 0x003e220000000a00 */
[C---:B------:R-:W-:Y:S01]  /*add0*/  IADD3 R5, PT, PT, R0.reuse, UR6, RZ ;  /* 0x0000000600057c10 */ /* 0x040fe2000fffe0ff */
[----:B------:R-:W-:-:S04]  /*ade0*/  VIADD R0, R0, 0x80 ;  /* 0x0000008000007836 */ /* 0x000fc80000000000 */
[----:B0-----:R-:W-:-:S05]  /*adf0*/  IMAD.WIDE.U32 R2, R5, 0x8, R2 ;  /* 0x0000000805027825 */ /* 0x001fca00078e0002 */
[----:B------:R2:W-:Y:S02]  /*ae00*/  STG.E.64 desc[UR10][R2.64], RZ ;  /* 0x000000ff02007986 */ /* 0x0005e4000c101b0a */
.L_x_6010:
[----:B------:R-:W-:-:S13]  /*ae10*/  ISETP.GE.U32.AND P0, PT, R0, UR7, PT ;  /* 0x0000000700007c0c */ /* 0x000fda000bf06070 */
[----:B------:R-:W-:Y:S05]  /*ae20*/  @P0 BRA `(.L_x_6012) ;  /* 0x0000000000340947 */ /* 0x000fea0003800000 */
[----:B012---:R-:W0:Y:S01]  /*ae30*/  LDC.64 R2, c[0x0][0x3e0] ;  /* 0x0000f800ff027b82 */ /* 0x007e220000000a00 */
[C---:B------:R-:W-:Y:S02]  /*ae40*/  VIADD R5, R0.reuse, UR6 ;  /* 0x0000000600057c36 */ /* 0x040fe40008000000 */
[----:B------:R-:W-:Y:S02]  /*ae50*/  VIADD R0, R0, 0x80 ;  /* 0x0000008000007836 */ /* 0x000fe40000000000 */
[----:B0-----:R-:W-:-:S05]  /*ae60*/  IMAD.WIDE.U32 R2, R5, 0x8, R2 ;  /* 0x0000000805027825 */ /* 0x001fca00078e0002 */
[----:B------:R2:W-:Y:S02]  /*ae70*/  STG.E.64 desc[UR10][R2.64], RZ ;  /* 0x000000ff02007986 */ /* 0x0005e4000c101b0a */
.L_x_6011:
[----:B------:R-:W-:-:S13]  /*ae80*/  ISETP.GE.U32.AND P0, PT, R0, UR7, PT ;  /* 0x0000000700007c0c */ /* 0x000fda000bf06070 */
[----:B------:R-:W-:Y:S05]  /*ae90*/  @P0 BREAK.RELIABLE B1 ;  /* 0x0000000000010942 */ /* 0x000fea0003800100 */
[----:B------:R-:W-:Y:S05]  /*aea0*/  @P0 BRA `(.L_x_6013) ;  /* 0x0000000000300947 */ /* 0x000fea0003800000 */
[----:B012---:R-:W0:Y:S01]  /*aeb0*/  LDC.64 R2, c[0x0][0x3e0] ;  /* 0x0000f800ff027b82 */ /* 0x007e220000000a00 */
[C---:B------:R-:W-:Y:S02]  /*aec0*/  VIADD R5, R0.reuse, UR6 ;  /* 0x0000000600057c36 */ /* 0x040fe40008000000 */
[----:B------:R-:W-:Y:S02]  /*aed0*/  VIADD R0, R0, 0x80 ;  /* 0x0000008000007836 */ /* 0x000fe40000000000 */
[----:B0-----:R-:W-:-:S05]  /*aee0*/  IMAD.WIDE.U32 R2, R5, 0x8, R2 ;  /* 0x0000000805027825 */ /* 0x001fca00078e0002 */
[----:B------:R3:W-:Y:S02]  /*aef0*/  STG.E.64 desc[UR10][R2.64], RZ ;  /* 0x000000ff02007986 */ /* 0x0007e4000c101b0a */
.L_x_6012:
[----:B------:R-:W-:Y:S05]  /*af00*/  BSYNC.RELIABLE B1 ;  /* 0x0000000000017941 */ /* 0x000fea0003800100 */
.L_x_6007:
[----:B------:R-:W-:-:S13]  /*af10*/  ISETP.GE.U32.AND P0, PT, R0, UR7, PT ;  /* 0x0000000700007c0c */ /* 0x000fda000bf06070 */
[----:B0123--:R-:W0:Y:S01]  /*af20*/  @!P0 LDC.64 R2, c[0x0][0x3e0] ;  /* 0x0000f800ff028b82 */ /* 0x00fe220000000a00 */
[C---:B------:R-:W-:Y:S02]  /*af30*/  @!P0 VIADD R5, R0.reuse, UR6 ;  /* 0x0000000600058c36 */ /* 0x040fe40008000000 */
[----:B------:R-:W-:Y:S02]  /*af40*/  @!P0 VIADD R0, R0, 0x80 ;  /* 0x0000008000008836 */ /* 0x000fe40000000000 */
[----:B0-----:R-:W-:-:S05]  /*af50*/  @!P0 IMAD.WIDE.U32 R2, R5, 0x8, R2 ;  /* 0x0000000805028825 */ /* 0x001fca00078e0002 */
[----:B------:R3:W-:Y:S02]  /*af60*/  @!P0 STG.E.64 desc[UR10][R2.64], RZ ;  /* 0x000000ff02008986 */ /* 0x0007e4000c101b0a */
.L_x_6013:
[----:B------:R-:W-:Y:S05]  /*af70*/  BSYNC.RECONVERGENT B0 ;  /* 0x0000000000007941 */ /* 0x000fea0003800200 */
.L_x_6006:
[----:B------:R-:W-:Y:S05]  /*af80*/  WARPSYNC.ALL ;  /* 0x0000000000007948 */ /* 0x000fea0003800000 */
[----:B------:R-:W-:-:S13]  /*af90*/  ISETP.GE.U32.AND P0, PT, R0, UR7, PT ;  /* 0x0000000700007c0c */ /* 0x000fda000bf06070 */
[----:B------:R-:W-:Y:S05]  /*afa0*/  @P0 EXIT ;  /* 0x000000000000094d */ /* 0x000fea0003800000 */
[----:B0123--:R-:W0:Y:S01]  /*afb0*/  LDC.64 R2, c[0x0][0x3e0] ;  /* 0x0000f800ff027b82 */ /* 0x00fe220000000a00 */
[----:B------:R-:W-:-:S04]  /*afc0*/  VIADD R5, R0, UR6 ;  /* 0x0000000600057c36 */ /* 0x000fc80008000000 */
[----:B0-----:R-:W-:-:S05]  /*afd0*/  IMAD.WIDE.U32 R2, R5, 0x8, R2 ;  /* 0x0000000805027825 */ /* 0x001fca00078e0002 */
[----:B------:R-:W-:Y:S01]  /*afe0*/  STG.E.64 desc[UR10][R2.64], RZ ;  /* 0x000000ff02007986 */ /* 0x000fe2000c101b0a */
[----:B------:R-:W-:Y:S05]  /*aff0*/  EXIT ;  /* 0x000000000000794d */ /* 0x000fea0003800000 */
.L_x_5909:
[----:B------:R-:W0:Y:S01]  /*b000*/  S2R R3, SR_TID.X ;  /* 0x0000000000037919 */ /* 0x000e220000002100 */
[----:B------:R-:W1:Y:S01]  /*b010*/  LDCU.64 UR4, c[0x0][0x3e8] ;  /* 0x00007d00ff0477ac */ /* 0x000e620008000a00 */
[----:B------:R-:W2:Y:S01]  /*b020*/  LDCU.64 UR8, c[0x0][0x3b8] ;  /* 0x00007700ff0877ac */ /* 0x000ea20008000a00 */
[----:B-1----:R-:W-:-:S06]  /*b030*/  UIMAD.WIDE.U32 UR4, UR6, 0x8, UR4 ;  /* 0x00000008060478a5 */ /* 0x002fcc000f8e0004 */
[----:B------:R-:W-:Y:S02]  /*b040*/  IMAD.U32 R6, RZ, RZ, UR4 ;  /* 0x00000004ff067e24 */ /* 0x000fe4000f8e00ff */
[----:B------:R-:W-:-:S03]  /*b050*/  IMAD.U32 R7, RZ, RZ, UR5 ;  /* 0x00000005ff077e24 */ /* 0x000fc6000f8e00ff */
[----:B------:R-:W1:Y:S01]  /*b060*/  LDCU.64 UR4, c[0x0][0x388] ;  /* 0x00007100ff0477ac */ /* 0x000e620008000a00 */
[----:B0-----:R-:W-:-:S05]  /*b070*/  IMAD.WIDE.U32 R6, R3, 0x10, R6 ;  /* 0x0000001003067825 */ /* 0x001fca00078e0006 */
[----:B------:R0:W5:Y:S04]  /*b080*/  LDG.E.128 R24, desc[UR10][R6.64] ;  /* 0x0000000a06187981 */ /* 0x000168000c1e1d00 */
[----:B------:R0:W5:Y:S04]  /*b090*/  LDG.E.128 R20, desc[UR10][R6.64+0x800] ;  /* 0x0008000a06147981 */ /* 0x000168000c1e1d00 */
[----:B------:R0:W5:Y:S04]  /*b0a0*/  LDG.E.128 R16, desc[UR10][R6.64+0x1000] ;  /* 0x0010000a06107981 */ /* 0x000168000c1e1d00 */
[----:B------:R0:W5:Y:S01]  /*b0b0*/  LDG.E.128 R12, desc[UR10][R6.64+0x1800] ;  /* 0x0018000a060c7981 */ /* 0x000162000c1e1d00 */
[----:B-1----:R-:W-:Y:S01]  /*b0c0*/  UISETP.NE.U32.AND UP0, UPT, UR4, URZ, UPT ;  /* 0x000000ff0400728c */ /* 0x002fe2000bf05070 */
[----:B--2---:R-:W-:Y:S01]  /*b0d0*/  MOV R3, UR8 ;  /* 0x0000000800037c02 */ /* 0x004fe20008000f00 */
[----:B------:R-:W-:-:S02]  /*b0e0*/  IMAD.U32 R2, RZ, RZ, UR9 ;  /* 0x00000009ff027e24 */ /* 0x000fc4000f8e00ff */
[----:B------:R-:W-:-:S09]  /*b0f0*/  UISETP.NE.AND.EX UP0, UPT, UR5, URZ, UPT, UP0 ;  /* 0x000000ff0500728c */ /* 0x000fd2000bf05300 */
[----:B0-----:R-:W-:Y:S05]  /*b100*/  BRA.U UP0, `(.L_x_6014) ;  /* 0x0000009d00b07547 */ /* 0x001fea000b800000 */
[----:B------:R-:W0:Y:S01]  /*b110*/  LDCU.64 UR8, c[0x0][0x390] ;  /* 0x00007200ff0877ac */ /* 0x000e220008000a00 */
[----:B------:R-:W-:Y:S01]  /*b120*/  CS2R R40, SRZ ;  /* 0x0000000000287805 */ /* 0x000fe2000001ff00 */
[----:B0-----:R-:W-:Y:S02]  /*b130*/  UISETP.NE.U32.AND UP0, UPT, UR8, URZ, UPT ;  /* 0x000000ff0800728c */ /* 0x001fe4000bf05070 */
[----:B------:R-:W-:Y:S02]  /*b140*/  UISETP.GE.U32.AND UP1, UPT, UR8, 0x1, UPT ;  /* 0x000000010800788c */ /* 0x000fe4000bf26070 */
[----:B------:R-:W-:Y:S02]  /*b150*/  UISETP.NE.AND.EX UP0, UPT, UR9, URZ, UPT, UP0 ;  /* 0x000000ff0900728c */ /* 0x000fe4000bf05300 */
[----:B------:R-:W-:Y:S02]  /*b160*/  UISETP.GE.AND.EX UP1, UPT, UR9, URZ, UPT, UP1 ;  /* 0x000000ff0900728c */ /* 0x000fe4000bf26310 */
[----:B------:R-:W-:-:S02]  /*b170*/  ULOP3.LUT UR18, UR8, 0x3, URZ, 0xc0, !UPT ;  /* 0x0000000308127892 */ /* 0x000fc4000f8ec0ff */
[----:B------:R-:W-:Y:S02]  /*b180*/  UPLOP3.LUT UP0, UPT, UP0, UP1, UPT, 0x2f, 0xf2 ;  /* 0x0000000000f2789c */ /* 0x000fe40000702577 */
[----:B------:R-:W-:Y:S02]  /*b190*/  UIADD3 UR19, UP2, UPT, UR18, -0x1, URZ ;  /* 0xffffffff12137890 */ /* 0x000fe4000ff5e0ff */
[----:B------:R-:W-:Y:S02]  /*b1a0*/  ULOP3.LUT UR20, UR8, 0x7, URZ, 0xc0, !UPT ;  /* 0x0000000708147892 */ /* 0x000fe4000f8ec0ff */
[----:B------:R-:W-:-:S03]  /*b1b0*/  UIADD3.X UR21, UPT, UPT, URZ, -0x1, URZ, UP2, !UPT ;  /* 0xffffffffff157890 */ /* 0x000fc600097fe4ff */
[----:B------:R-:W-:Y:S09]  /*b1c0*/  BRA.U UP0, `(.L_x_6015) ;  /* 0x0000000d006c7547 */ /* 0x000ff2000b800000 */
[----:B------:R-:W0:Y:S01]  /*b1d0*/  LDCU.64 UR12, c[0x0][0x3a0] ;  /* 0x00007400ff0c77ac */ /* 0x000e220008000a00 */
[----:B------:R-:W1:Y:S01]  /*b1e0*/  LDC.64 R6, c[0x0][0x3b0] ;  /* 0x0000ec00ff067b82 */ /* 0x000e620000000a00 */
[----:B------:R-:W-:Y:S01]  /*b1f0*/  CS2R R40, SRZ ;  /* 0x0000000000287805 */ /* 0x000fe2000001ff00 */
[----:B------:R-:W-:Y:S02]  /*b200*/  UISETP.GE.U32.AND UP2, UPT, UR8, 0x8, UPT ;  /* 0x000000080800788c */ /* 0x000fe4000bf46070 */
[----:B------:R-:W-:Y:S02]  /*b210*/  UISETP.NE.U32.AND UP1, UPT, UR20, URZ, UPT ;  /* 0x000000ff1400728c */ /* 0x000fe4000bf25070 */
[----:B------:R-:W-:Y:S01]  /*b220*/  UISETP.GE.U32.AND.EX UP2, UPT, UR9, URZ, UPT, UP2 ;  /* 0x000000ff0900728c */ /* 0x000fe2000bf46120 */
        /* <DEDUP_REMOVED lines=9> */
[----:B------:R-:W2:Y:S01]  /*b2c0*/  LDC R33, c[0x0][0x3b4] ;  /* 0x0000ed00ff217b82 */ /* 0x000ea20000000800 */
[----:B-1----:R-:W-:Y:S01]  /*b2d0*/  IMAD.WIDE.U32 R30, R6, 0x8, RZ ;  /* 0x00000008061e7825 */ /* 0x002fe200078e00ff */
[----:B------:R-:W-:Y:S01]  /*b2e0*/  CS2R R40, SRZ ;  /* 0x0000000000287805 */ /* 0x000fe2000001ff00 */
[----:B------:R-:W1:Y:S02]  /*b2f0*/  LDCU.64 UR14, c[0x0][0x398] ;  /* 0x00007300ff0e77ac */ /* 0x000e640008000a00 */
[----:B------:R-:W-:Y:S01]  /*b300*/  IMAD.SHL.U32 R29, R7, 0x8, RZ ;  /* 0x00000008071d7824 */ /* 0x000fe200078e00ff */
[----:B------:R-:W-:Y:S02]  /*b310*/  ULOP3.LUT UR4, UR8, 0xfffffff8, URZ, 0xc0, !UPT ;  /* 0xfffffff808047892 */ /* 0x000fe4000f8ec0ff */
[----:B------:R-:W-:Y:S01]  /*b320*/  ULOP3.LUT UR5, UR9, 0x7fffffff, URZ, 0xc0, !UPT ;  /* 0x7fffffff09057892 */ /* 0x000fe2000f8ec0ff */
[----:B------:R-:W-:-:S04]  /*b330*/  IMAD.IADD R42, R31, 0x1, R29 ;  /* 0x000000011f2a7824 */ /* 0x000fc800078e021d */
[----:B------:R-:W-:Y:S02]  /*b340*/  UMOV UR7, UR4 ;  /* 0x0000000400077c82 */ /* 0x000fe40008000000 */
[----:B------:R-:W-:Y:S01]  /*b350*/  UMOV UR8, UR5 ;  /* 0x0000000500087c82 */ /* 0x000fe20008000000 */
[----:B0-----:R-:W-:-:S04]  /*b360*/  UIADD3 UR12, UP2, UPT, UR12, 0x20, URZ ;  /* 0x000000200c0c7890 */ /* 0x001fc8000ff5e0ff */
[----:B------:R-:W-:Y:S01]  /*b370*/  UIADD3.X UR13, UPT, UPT, URZ, UR13, URZ, UP2, !UPT ;  /* 0x0000000dff0d7290 */ /* 0x000fe200097fe4ff */
[----:B-1----:R-:W-:Y:S01]  /*b380*/  LEA R0, P0, R8, UR14, 0x3 ;  /* 0x0000000e08007c11 */ /* 0x002fe2000f8018ff */
[----:B------:R-:W-:Y:S01]  /*b390*/  IMAD.U32 R28, RZ, RZ, UR12 ;  /* 0x0000000cff1c7e24 */ /* 0x000fe2000f8e00ff */
[----:B--2---:R-:W-:Y:S02]  /*b3a0*/  SHF.L.U64.HI R44, R6, 0x6, R33 ;  /* 0x00000006062c7819 */ /* 0x004fe40000010221 */
[----:B------:R-:W-:Y:S01]  /*b3b0*/  LEA.HI.X R7, R8, UR15, R11, 0x3, P0 ;  /* 0x0000000f08077c11 */ /* 0x000fe200080f1c0b */
[----:B------:R-:W-:-:S08]  /*b3c0*/  IMAD.U32 R29, RZ, RZ, UR13 ;  /* 0x0000000dff1d7e24 */ /* 0x000fd0000f8e00ff */
.L_x_6017:
        /* <DEDUP_REMOVED lines=12> */
[----:B------:R-:W-:-:S03]  /*b490*/  IMAD.IADD R41, R41, 0x1, R43 ;  /* 0x0000000129297824 */ /* 0x000fc600078e022b */
[----:B------:R-:W-:Y:S01]  /*b4a0*/  IADD3.X R39, PT, PT, R37, R42, RZ, P0, !PT ;  /* 0x0000002a25277210 */ /* 0x000fe200007fe4ff */
        /* <DEDUP_REMOVED lines=20> */
[----:B------:R-:W3:Y:S01]  /*b5f0*/  LDG.E.64 R32, desc[UR10][R38.64] ;  /* 0x0000000a26207981 */ /* 0x000ee2000c1e1b00 */
[----:B------:R-:W-:Y:S01]  /*b600*/  IADD3 R34, P0, PT, R38, R30, RZ ;  /* 0x0000001e26227210 */ /* 0x000fe20007f1e0ff */
[----:B------:R-:W-:-:S04]  /*b610*/  IMAD.IADD R41, R41, 0x1, R35 ;  /* 0x0000000129297824 */ /* 0x000fc800078e0223 */
[----:B------:R-:W-:Y:S02]  /*b620*/  IMAD.X R35, R39, 0x1, R42, P0 ;  /* 0x0000000127237824 */ /* 0x000fe400000e062a */
[----:B---3--:R-:W-:Y:S02]  /*b630*/  IMAD R33, R33, R36, RZ ;  /* 0x0000002421217224 */ /* 0x008fe400078e02ff */
        /* <DEDUP_REMOVED lines=9> */
[----:B------:R-:W-:Y:S01]  /*b6d0*/  IMAD.WIDE.U32 R40, R36, R32, R40 ;  /* 0x0000002024287225 */ /* 0x000fe200078e0028 */
[----:B------:R-:W-:-:S03]  /*b6e0*/  IADD3 R36, P0, PT, R38, R30, RZ ;  /* 0x0000001e26247210 */ /* 0x000fc60007f1e0ff */
[----:B------:R-:W-:Y:S02]  /*b6f0*/  IMAD R37, R37, R32, R33 ;  /* 0x0000002025257224 */ /* 0x000fe400078e0221 */
[----:B------:R-:W3:Y:S02]  /*b700*/  LDG.E.64 R32, desc[UR10][R38.64] ;  /* 0x0000000a26207981 */ /* 0x000ee4000c1e1b00 */
[----:B------:R-:W-:Y:S02]  /*b710*/  IMAD.IADD R41, R41, 0x1, R37 ;  /* 0x0000000129297824 */ /* 0x000fe400078e0225 */
[----:B------:R-:W-:-:S06]  /*b720*/  IMAD.X R37, R39, 0x1, R42, P0 ;  /* 0x0000000127257824 */ /* 0x000fcc00000e062a */
[----:B------:R-:W2:Y:S04]  /*b730*/  LDG.E.64 R36, desc[UR10][R36.64] ;  /* 0x0000000a24247981 */ /* 0x000ea8000c1e1b00 */
[----:B------:R0:W2:Y:S01]  /*b740*/  LDG.E.64 R38, desc[UR10][R28.64+0x18] ;  /* 0x0000180a1c267981 */ /* 0x0000a2000c1e1b00 */
        /* <DEDUP_REMOVED lines=8> */
[----:B---3--:R-:W-:-:S04]  /*b7d0*/  IMAD R33, R33, R34, RZ ;  /* 0x0000002221217224 */ /* 0x008fc800078e02ff */
[-C--:B------:R-:W-:Y:S02]  /*b7e0*/  IMAD R33, R35, R32.reuse, R33 ;  /* 0x0000002023217224 */ /* 0x080fe400078e0221 */
[----:B------:R-:W-:-:S05]  /*b7f0*/  IMAD.WIDE.U32 R34, R34, R32, R40 ;  /* 0x0000002022227225 */ /* 0x000fca00078e0028 */
[----:B------:R-:W-:Y:S01]  /*b800*/  IADD3 R35, PT, PT, R35, R33, RZ ;  /* 0x0000002123237210 */ /* 0x000fe20007ffe0ff */
[----:B--2---:R-:W-:Y:S02]  /*b810*/  IMAD R33, R37, R38, RZ ;  /* 0x0000002625217224 */ /* 0x004fe400078e02ff */
[----:B------:R-:W-:-:S04]  /*b820*/  IMAD.WIDE.U32 R40, R38, R36, R34 ;  /* 0x0000002426287225 */ /* 0x000fc800078e0022 */
[----:B------:R-:W-:-:S04]  /*b830*/  IMAD R33, R39, R36, R33 ;  /* 0x0000002427217224 */ /* 0x000fc800078e0221 */
[----:B------:R-:W-:Y:S01]  /*b840*/  IMAD.IADD R41, R41, 0x1, R33 ;  /* 0x0000000129297824 */ /* 0x000fe200078e0221 */
[----:B------:R-:W-:Y:S06]  /*b850*/  BRA.U UP2, `(.L_x_6017) ;  /* 0xfffffff902dc7547 */ /* 0x000fec000b83ffff */
.L_x_6016:
[----:B------:R-:W-:Y:S05]  /*b860*/  BRA.U !UP1, `(.L_x_6015) ;  /* 0x0000000509c47547 */ /* 0x000fea000b800000 */
[----:B------:R-:W-:Y:S02]  /*b870*/  UISETP.GE.U32.AND UP2, UPT, UR20, 0x4, UPT ;  /* 0x000000041400788c */ /* 0x000fe4000bf46070 */
[----:B------:R-:W-:Y:S02]  /*b880*/  UISETP.NE.U32.AND UP1, UPT, UR18, URZ, UPT ;  /* 0x000000ff1200728c */ /* 0x000fe4000bf25070 */
[----:B------:R-:W-:Y:S02]  /*b890*/  UISETP.GE.U32.AND.EX UP2, UPT, URZ, URZ, UPT, UP2 ;  /* 0x000000ffff00728c */ /* 0x000fe4000bf46120 */
[----:B------:R-:W-:-:S07]  /*b8a0*/  UISETP.NE.AND.EX UP1, UPT, URZ, URZ, UPT, UP1 ;  /* 0x000000ffff00728c */ /* 0x000fce000bf25310 */
[----:B------:R-:W-:Y:S05]  /*b8b0*/  BRA.U !UP2, `(.L_x_6018) ;  /* 0x000000010ac07547 */ /* 0x000fea000b800000 */
[----:B------:R-:W0:Y:S01]  /*b8c0*/  LDC R43, c[0x0][0x3b4] ;  /* 0x0000ed00ff2b7b82 */ /* 0x000e220000000800 */
[----:B------:R-:W2:Y:S01]  /*b8d0*/  LDCU.64 UR8, c[0x0][0x3a8] ;  /* 0x00007500ff0877ac */ /* 0x000ea20008000a00 */
[C---:B-1----:R-:W-:Y:S02]  /*b8e0*/  IMAD R0, R6.reuse, UR5, RZ ;  /* 0x0000000506007c24 */ /* 0x042fe4000f8e02ff */
[----:B------:R-:W-:Y:S01]  /*b8f0*/  IMAD.MOV.U32 R10, RZ, RZ, R8 ;  /* 0x000000ffff0a7224 */ /* 0x000fe200078e0008 */
[----:B------:R-:W1:Y:S03]  /*b900*/  LDCU.64 UR12, c[0x0][0x398] ;  /* 0x00007300ff0c77ac */ /* 0x000e660008000a00 */
[----:B------:R-:W-:Y:S01]  /*b910*/  IMAD.WIDE.U32 R30, R6, UR4, R10 ;  /* 0x00000004061e7c25 */ /* 0x000fe2000f8e000a */
[----:B--2---:R-:W-:-:S04]  /*b920*/  ULEA UR7, UP2, UR4, UR8, 0x3 ;  /* 0x0000000804077291 */ /* 0x004fc8000f8418ff */
[----:B------:R-:W-:Y:S02]  /*b930*/  ULEA.HI.X UR8, UR4, UR9, UR5, 0x3, UP2 ;  /* 0x0000000904087291 */ /* 0x000fe400090f1c05 */
[----:B0-----:R-:W-:Y:S01]  /*b940*/  IMAD R7, R43, UR4, R0 ;  /* 0x000000042b077c24 */ /* 0x001fe2000f8e0200 */
[----:B-1----:R-:W-:Y:S01]  /*b950*/  LEA R38, P0, R30, UR12, 0x3 ;  /* 0x0000000c1e267c11 */ /* 0x002fe2000f8018ff */
[----:B------:R-:W-:Y:S02]  /*b960*/  IMAD.U32 R28, RZ, RZ, UR7 ;  /* 0x00000007ff1c7e24 */ /* 0x000fe4000f8e00ff */
[----:B------:R-:W-:Y:S02]  /*b970*/  IMAD.IADD R7, R31, 0x1, R7 ;  /* 0x000000011f077824 */ /* 0x000fe400078e0207 */
[----:B------:R-:W-:-:S03]  /*b980*/  IMAD.U32 R29, RZ, RZ, UR8 ;  /* 0x00000008ff1d7e24 */ /* 0x000fc6000f8e00ff */
[----:B------:R-:W-:Y:S02]  /*b990*/  LEA.HI.X R39, R30, UR13, R7, 0x3, P0 ;  /* 0x0000000d1e277c11 */ /* 0x000fe400080f1c07 */
[----:B------:R-:W2:Y:S04]  /*b9a0*/  LDG.E.64 R34, desc[UR10][R28.64] ;  /* 0x0000000a1c227981 */ /* 0x000ea8000c1e1b00 */
[----:B------:R-:W2:Y:S01]  /*b9b0*/  LDG.E.64 R32, desc[UR10][R38.64] ;  /* 0x0000000a26207981 */ /* 0x000ea2000c1e1b00 */
[C---:B------:R-:W-:Y:S01]  /*b9c0*/  IMAD.SHL.U32 R37, R6.reuse, 0x8, RZ ;  /* 0x0000000806257824 */ /* 0x040fe200078e00ff */
[----:B------:R-:W-:Y:S02]  /*b9d0*/  SHF.L.U64.HI R7, R6, 0x3, R43 ;  /* 0x0000000306077819 */ /* 0x000fe4000001022b */
[----:B------:R-:W3:Y:S02]  /*b9e0*/  LDG.E.64 R42, desc[UR10][R28.64+0x8] ;  /* 0x0000080a1c2a7981 */ /* 0x000ee4000c1e1b00 */
[----:B------:R-:W-:-:S05]  /*b9f0*/  IADD3 R44, P0, PT, R38, R37, RZ ;  /* 0x00000025262c7210 */ /* 0x000fca0007f1e0ff */
[----:B------:R-:W-:Y:S02]  /*ba00*/  IMAD.X R45, R39, 0x1, R7, P0 ;  /* 0x00000001272d7824 */ /* 0x000fe400000e0607 */
[----:B--2---:R-:W-:Y:S02]  /*ba10*/  IMAD R33, R33, R34, RZ ;  /* 0x0000002221217224 */ /* 0x004fe400078e02ff */
[-C--:B------:R-:W-:Y:S01]  /*ba20*/  IMAD.WIDE.U32 R30, R34, R32.reuse, R40 ;  /* 0x00000020221e7225 */ /* 0x080fe200078e0028 */
[-C--:B------:R-:W-:Y:S01]  /*ba30*/  IADD3 R34, P0, PT, R44, R37.reuse, RZ ;  /* 0x000000252c227210 */ /* 0x080fe20007f1e0ff */
[----:B------:R-:W2:Y:S02]  /*ba40*/  LDG.E.64 R40, desc[UR10][R28.64+0x10] ;  /* 0x0000100a1c287981 */ /* 0x000ea4000c1e1b00 */
[----:B------:R-:W-:Y:S02]  /*ba50*/  IMAD R0, R35, R32, R33 ;  /* 0x0000002023007224 */ /* 0x000fe400078e0221 */
[----:B------:R-:W3:Y:S01]  /*ba60*/  LDG.E.64 R32, desc[UR10][R44.64] ;  /* 0x0000000a2c207981 */ /* 0x000ee2000c1e1b00 */
[----:B------:R-:W-:Y:S01]  /*ba70*/  IMAD.X R35, R45, 0x1, R7, P0 ;  /* 0x000000012d237824 */ /* 0x000fe200000e0607 */
[----:B------:R-:W-:-:S04]  /*ba80*/  IADD3 R36, P0, PT, R34, R37, RZ ;  /* 0x0000002522247210 */ /* 0x000fc80007f1e0ff */
[----:B------:R-:W2:Y:S01]  /*ba90*/  LDG.E.64 R38, desc[UR10][R34.64] ;  /* 0x0000000a22267981 */ /* 0x000ea2000c1e1b00 */
[----:B------:R-:W-:-:S06]  /*baa0*/  IADD3.X R37, PT, PT, R35, R7, RZ, P0, !PT ;  /* 0x0000000723257210 */ /* 0x000fcc00007fe4ff */
[----:B------:R-:W4:Y:S04]  /*bab0*/  LDG.E.64 R36, desc[UR10][R36.64] ;  /* 0x0000000a24247981 */ /* 0x000f28000c1e1b00 */
[----:B------:R-:W4:Y:S01]  /*bac0*/  LDG.E.64 R34, desc[UR10][R28.64+0x18] ;  /* 0x0000180a1c227981 */ /* 0x000f22000c1e1b00 */
[----:B------:R-:W-:Y:S01]  /*bad0*/  IMAD.IADD R31, R31, 0x1, R0 ;  /* 0x000000011f1f7824 */ /* 0x000fe200078e0200 */
[----:B------:R-:W-:-:S04]  /*bae0*/  UIADD3 UR4, UP2, UPT, UR4, 0x4, URZ ;  /* 0x0000000404047890 */ /* 0x000fc8000ff5e0ff */
[----:B------:R-:W-:Y:S01]  /*baf0*/  UIADD3.X UR5, UPT, UPT, URZ, UR5, URZ, UP2, !UPT ;  /* 0x00000005ff057290 */ /* 0x000fe200097fe4ff */
[----:B---3--:R-:W-:Y:S02]  /*bb00*/  IMAD R7, R33, R42, RZ ;  /* 0x0000002a21077224 */ /* 0x008fe400078e02ff */
[----:B------:R-:W-:-:S04]  /*bb10*/  IMAD.WIDE.U32 R30, R42, R32, R30 ;  /* 0x000000202a1e7225 */ /* 0x000fc800078e001e */
[----:B------:R-:W-:-:S04]  /*bb20*/  IMAD R7, R43, R32, R7 ;  /* 0x000000202b077224 */ /* 0x000fc800078e0207 */
[----:B------:R-:W-:Y:S02]  /*bb30*/  IMAD.IADD R31, R31, 0x1, R7 ;  /* 0x000000011f1f7824 */ /* 0x000fe400078e0207 */
        /* <DEDUP_REMOVED lines=8> */
.L_x_6018:
[----:B------:R-:W-:Y:S05]  /*bbc0*/  BRA.U !UP1, `(.L_x_6015) ;  /* 0x0000000109ec7547 */ /* 0x000fea000b800000 */
[----:B------:R-:W0:Y:S01]  /*bbd0*/  LDCU UR7, c[0x0][0x390] ;  /* 0x00007200ff0777ac */ /* 0x000e220008000800 */
[----:B------:R-:W-:-:S04]  /*bbe0*/  UISETP.NE.U32.AND UP2, UPT, UR19, URZ, UPT ;  /* 0x000000ff1300728c */ /* 0x000fc8000bf45070 */
[----:B------:R-:W-:Y:S02]  /*bbf0*/  UISETP.NE.AND.EX UP2, UPT, UR21, URZ, UPT, UP2 ;  /* 0x000000ff1500728c */ /* 0x000fe4000bf45320 */
[----:B0-----:R-:W-:-:S04]  /*bc00*/  ULOP3.LUT UR7, UR7, 0x1, URZ, 0xc0, !UPT ;  /* 0x0000000107077892 */ /* 0x001fc8000f8ec0ff */
[----:B------:R-:W-:-:S04]  /*bc10*/  UISETP.NE.U32.AND UP1, UPT, UR7, 0x1, UPT ;  /* 0x000000010700788c */ /* 0x000fc8000bf25070 */
[----:B------:R-:W-:Y:S01]  /*bc20*/  UISETP.NE.U32.AND.EX UP1, UPT, URZ, URZ, UPT, UP1 ;  /* 0x000000ffff00728c */ /* 0x000fe2000bf25110 */
[----:B------:R-:W-:Y:S10]  /*bc30*/  BRA.U !UP2, `(.L_x_6019) ;  /* 0x000000010a7c7547 */ /* 0x000ff4000b800000 */
[----:B------:R-:W0:Y:S01]  /*bc40*/  LDC R33, c[0x0][0x3b4] ;  /* 0x0000ed00ff217b82 */ /* 0x000e220000000800 */
[----:B------:R-:W2:Y:S01]  /*bc50*/  LDCU.64 UR8, c[0x0][0x3a8] ;  /* 0x00007500ff0877ac */ /* 0x000ea20008000a00 */
[C---:B-1----:R-:W-:Y:S02]  /*bc60*/  IMAD R0, R6.reuse, UR5, RZ ;  /* 0x0000000506007c24 */ /* 0x042fe4000f8e02ff */
[----:B------:R-:W-:Y:S01]  /*bc70*/  IMAD.MOV.U32 R28, RZ, RZ, R8 ;  /* 0x000000ffff1c7224 */ /* 0x000fe200078e0008 */
[----:B------:R-:W1:Y:S01]  /*bc80*/  LDCU.64 UR12, c[0x0][0x398] ;  /* 0x00007300ff0c77ac */ /* 0x000e620008000a00 */
[----:B------:R-:W-:Y:S02]  /*bc90*/  IMAD.MOV.U32 R29, RZ, RZ, R11 ;  /* 0x000000ffff1d7224 */ /* 0x000fe400078e000b */
        /* <DEDUP_REMOVED lines=25> */
.L_x_6019:
[----:B------:R-:W-:Y:S05]  /*be30*/  BRA.U UP1, `(.L_x_6015) ;  /* 0x0000000101507547 */ /* 0x000fea000b800000 */
[----:B-1----:R-:W0:Y:S01]  /*be40*/  LDC R7, c[0x0][0x3b4] ;  /* 0x0000ed00ff077b82 */ /* 0x002e220000000800 */
[----:B------:R-:W1:Y:S01]  /*be50*/  LDCU.64 UR8, c[0x0][0x3a8] ;  /* 0x00007500ff0877ac */ /* 0x000e620008000a00 */
[C---:B------:R-:W-:Y:S02]  /*be60*/  IMAD R0, R6.reuse, UR5, RZ ;  /* 0x0000000506007c24 */ /* 0x040fe4000f8e02ff */
[----:B------:R-:W-:Y:S01]  /*be70*/  IMAD.MOV.U32 R9, RZ, RZ, R11 ;  /* 0x000000ffff097224 */ /* 0x000fe200078e000b */
[----:B------:R-:W2:Y:S01]  /*be80*/  LDCU.64 UR12, c[0x0][0x398] ;  /* 0x00007300ff0c77ac */ /* 0x000ea20008000a00 */
[----:B------:R-:W-:Y:S01]  /*be90*/  IMAD.WIDE.U32 R8, R6, UR4, R8 ;  /* 0x0000000406087c25 */ /* 0x000fe2000f8e0008 */
[----:B-1----:R-:W-:Y:S02]  /*bea0*/  ULEA UR7, UP1, UR4, UR8, 0x3 ;  /* 0x0000000804077291 */ /* 0x002fe4000f8218ff */
[----:B--2---:R-:W-:Y:S01]  /*beb0*/  LEA R10, P0, R8, UR12, 0x3 ;  /* 0x0000000c080a7c11 */ /* 0x004fe2000f8018ff */
[----:B0-----:R-:W-:Y:S01]  /*bec0*/  IMAD R7, R7, UR4, R0 ;  /* 0x0000000407077c24 */ /* 0x001fe2000f8e0200 */
[----:B------:R-:W-:-:S02]  /*bed0*/  ULEA.HI.X UR4, UR4, UR9, UR5, 0x3, UP1 ;  /* 0x0000000904047291 */ /* 0x000fc400088f1c05 */
[----:B------:R-:W-:Y:S02]  /*bee0*/  IMAD.U32 R6, RZ, RZ, UR7 ;  /* 0x00000007ff067e24 */ /* 0x000fe4000f8e00ff */
[----:B------:R-:W-:Y:S02]  /*bef0*/  IMAD.IADD R9, R9, 0x1, R7 ;  /* 0x0000000109097824 */ /* 0x000fe400078e0207 */
[----:B------:R-:W-:-:S03]  /*bf00*/  IMAD.U32 R7, RZ, RZ, UR4 ;  /* 0x00000004ff077e24 */ /* 0x000fc6000f8e00ff */
[----:B------:R-:W-:-:S03]  /*bf10*/  LEA.HI.X R11, R8, UR13, R9, 0x3, P0 ;  /* 0x0000000d080b7c11 */ /* 0x000fc600080f1c09 */
[----:B------:R-:W2:Y:S04]  /*bf20*/  LDG.E.64 R6, desc[UR10][R6.64] ;  /* 0x0000000a06067981 */ /* 0x000ea8000c1e1b00 */
[----:B------:R-:W2:Y:S02]  /*bf30*/  LDG.E.64 R8, desc[UR10][R10.64] ;  /* 0x0000000a0a087981 */ /* 0x000ea4000c1e1b00 */
[----:B--2---:R-:W-:Y:S02]  /*bf40*/  IMAD R9, R9, R6, RZ ;  /* 0x0000000609097224 */ /* 0x004fe400078e02ff */
[----:B------:R-:W-:-:S04]  /*bf50*/  IMAD.WIDE.U32 R40, R6, R8, R40 ;  /* 0x0000000806287225 */ /* 0x000fc800078e0028 */
[----:B------:R-:W-:-:S04]  /*bf60*/  IMAD R9, R7, R8, R9 ;  /* 0x0000000807097224 */ /* 0x000fc800078e0209 */
[----:B------:R-:W-:-:S07]  /*bf70*/  IMAD.IADD R41, R41, 0x1, R9 ;  /* 0x0000000129297824 */ /* 0x000fce00078e0209 */
.L_x_6015:
[----:B------:R-:W0:Y:S01]  /*bf80*/  LDCU.64 UR4, c[0x0][0x3c0] ;  /* 0x00007800ff0477ac */ /* 0x000e220008000a00 */
[----:B------:R-:W2:Y:S01]  /*bf90*/  LDCU.64 UR8, c[0x0][0x3b8] ;  /* 0x00007700ff0877ac */ /* 0x000ea20008000a00 */
[----:B0-----:R-:W-:-:S04]  /*bfa0*/  UISETP.GE.U32.AND UP1, UPT, UR4, 0x1, UPT ;  /* 0x000000010400788c */ /* 0x001fc8000bf26070 */
[----:B------:R-:W-:Y:S01]  /*bfb0*/  UISETP.GE.AND.EX UP1, UPT, UR5, URZ, UPT, UP1 ;  /* 0x000000ff0500728c */ /* 0x000fe2000bf26310 */
[----:B--2---:R-:W-:Y:S02]  /*bfc0*/  IMAD.U32 R10, RZ, RZ, UR8 ;  /* 0x00000008ff0a7e24 */ /* 0x004fe4000f8e00ff */
[----:B------:R-:W-:Y:S02]  /*bfd0*/  IMAD.U32 R29, RZ, RZ, UR8 ;  /* 0x00000008ff1d7e24 */ /* 0x000fe4000f8e00ff */
[----:B------:R-:W-:Y:S02]  /*bfe0*/  IMAD.U32 R11, RZ, RZ, UR9 ;  /* 0x00000009ff0b7e24 */ /* 0x000fe4000f8e00ff */
[----:B------:R-:W-:Y:S02]  /*bff0*/  IMAD.U32 R0, RZ, RZ, UR9 ;  /* 0x00000009ff007e24 */ /* 0x000fe4000f8e00ff */
[----:B------:R-:W-:Y:S05]  /*c000*/  BRA.U !UP1, `(.L_x_6020) ;  /* 0x00000001098c7547 */ /* 0x000fea000b800000 */
[----:B------:R-:W0:Y:S01]  /*c010*/  LDCU.64 UR4, c[0x0][0x3c0] ;  /* 0x00007800ff0477ac */ /* 0x000e220008000a00 */
[----:B------:R-:W-:Y:S01]  /*c020*/  BSSY.RECONVERGENT B0, `(.L_x_6020) ;  /* 0x0000021000007945 */ /* 0x000fe20003800200 */
[----:B------:R-:W-:Y:S02]  /*c030*/  IMAD.U32 R10, RZ, RZ, UR8 ;  /* 0x00000008ff0a7e24 */ /* 0x000fe4000f8e00ff */
[----:B------:R-:W-:Y:S02]  /*c040*/  IMAD.U32 R0, RZ, RZ, UR9 ;  /* 0x00000009ff007e24 */ /* 0x000fe4000f8e00ff */
[----:B------:R-:W-:Y:S02]  /*c050*/  IMAD.U32 R28, RZ, RZ, UR8 ;  /* 0x00000008ff1c7e24 */ /* 0x000fe4000f8e00ff */
[----:B------:R-:W-:Y:S01]  /*c060*/  IMAD.U32 R30, RZ, RZ, UR9 ;  /* 0x00000009ff1e7e24 */ /* 0x000fe2000f8e00ff */
[----:B0-----:R-:W-:Y:S01]  /*c070*/  MOV R34, UR4 ;  /* 0x0000000400227c02 */ /* 0x001fe20008000f00 */
[----:B------:R-:W-:-:S07]  /*c080*/  IMAD.U32 R36, RZ, RZ, UR5 ;  /* 0x00000005ff247e24 */ /* 0x000fce000f8e00ff */
.L_x_6021:
[--C-:B------:R-:W-:Y:S02]  /*c090*/  SHF.R.U64 R37, R34, 0x1, R36.reuse ;  /* 0x0000000122257819 */ /* 0x100fe40000001224 */
[----:B------:R-:W-:-:S03]  /*c0a0*/  SHF.R.U32.HI R32, RZ, 0x1, R36 ;  /* 0x00000001ff207819 */ /* 0x000fc60000011624 */
[C---:B------:R-:W-:Y:S01]  /*c0b0*/  IMAD.SHL.U32 R33, R37.reuse, 0x8, RZ ;  /* 0x0000000825217824 */ /* 0x040fe200078e00ff */
[----:B------:R-:W-:-:S04]  /*c0c0*/  SHF.L.U64.HI R35, R37, 0x3, R32 ;  /* 0x0000000325237819 */ /* 0x000fc80000010220 */
[----:B-1----:R-:W-:-:S05]  /*c0d0*/  IADD3 R6, P0, PT, R28, R33, RZ ;  /* 0x000000211c067210 */ /* 0x002fca0007f1e0ff */
[----:B------:R-:W-:-:S05]  /*c0e0*/  IMAD.X R7, R30, 0x1, R35, P0 ;  /* 0x000000011e077824 */ /* 0x000fca00000e0623 */
[----:B------:R-:W2:Y:S01]  /*c0f0*/  LDG.E.64 R8, desc[UR10][R6.64] ;  /* 0x0000000a06087981 */ /* 0x000ea2000c1e1b00 */
[----:B------:R-:W-:Y:S02]  /*c100*/  LOP3.LUT R31, RZ, R37, RZ, 0x33, !PT ;  /* 0x00000025ff1f7212 */ /* 0x000fe400078e33ff */
[----:B--2---:R-:W-:Y:S02]  /*c110*/  ISETP.GE.U32.AND P0, PT, R8, R40, PT ;  /* 0x000000280800720c */ /* 0x004fe40003f06070 */
        /* <DEDUP_REMOVED lines=18> */
.L_x_6020:
[----:B------:R-:W-:Y:S05]  /*c240*/  BRA.U !UP1, `(.L_x_6022) ;  /* 0x00000001098c7547 */ /* 0x000fea000b800000 */
[----:B------:R-:W0:Y:S01]  /*c250*/  LDCU.64 UR4, c[0x0][0x3c0] ;  /* 0x00007800ff0477ac */ /* 0x000e220008000a00 */
[----:B------:R-:W-:Y:S01]  /*c260*/  BSSY.RECONVERGENT B0, `(.L_x_6022) ;  /* 0x0000021000007945 */ /* 0x000fe20003800200 */
[----:B------:R-:W-:Y:S01]  /*c270*/  IMAD.U32 R29, RZ, RZ, UR8 ;  /* 0x00000008ff1d7e24 */ /* 0x000fe2000f8e00ff */
[----:B------:R-:W-:Y:S01]  /*c280*/  MOV R30, UR8 ;  /* 0x00000008001e7c02 */ /* 0x000fe20008000f00 */
[----:B------:R-:W-:Y:S02]  /*c290*/  IMAD.U32 R11, RZ, RZ, UR9 ;  /* 0x00000009ff0b7e24 */ /* 0x000fe4000f8e00ff */
[----:B------:R-:W-:Y:S02]  /*c2a0*/  IMAD.U32 R28, RZ, RZ, UR9 ;  /* 0x00000009ff1c7e24 */ /* 0x000fe4000f8e00ff */
[----:B0-----:R-:W-:Y:S02]  /*c2b0*/  IMAD.U32 R36, RZ, RZ, UR4 ;  /* 0x00000004ff247e24 */ /* 0x001fe4000f8e00ff */
[----:B------:R-:W-:-:S07]  /*c2c0*/  IMAD.U32 R37, RZ, RZ, UR5 ;  /* 0x00000005ff257e24 */ /* 0x000fce000f8e00ff */
.L_x_6023:
        /* <DEDUP_REMOVED lines=27> */
.L_x_6022:
[----:B------:R-:W1:Y:S01]  /*c480*/  LDCU.64 UR8, c[0x0][0x3b8] ;  /* 0x00007700ff0877ac */ /* 0x000e620008000a00 */
[----:B------:R-:W-:Y:S02]  /*c490*/  IADD3 R8, P0, PT, -R10, R29, RZ ;  /* 0x0000001d0a087210 */ /* 0x000fe40007f1e1ff */
[C---:B-----5:R-:W-:Y:S01]  /*c4a0*/  SHF.L.U64.HI R25, R24.reuse, 0x3, R25 ;  /* 0x0000000318197819 */ /* 0x060fe20000010219 */
[----:B------:R-:W0:Y:S01]  /*c4b0*/  LDCU.64 UR4, c[0x0][0x3c8] ;  /* 0x00007900ff0477ac */ /* 0x000e220008000a00 */
[----:B------:R-:W-:Y:S02]  /*c4c0*/  IMAD.SHL.U32 R24, R24, 0x8, RZ ;  /* 0x0000000818187824 */ /* 0x000fe400078e00ff */
[----:B------:R-:W-:Y:S01]  /*c4d0*/  IMAD.X R11, R11, 0x1, ~R0, P0 ;  /* 0x000000010b0b7824 */ /* 0x000fe200000e0e00 */
[----:B------:R-:W2:Y:S04]  /*c4e0*/  LDCU.64 UR14, c[0x0][0x3d0] ;  /* 0x00007a00ff0e77ac */ /* 0x000ea80008000a00 */
[--C-:B------:R-:W-:Y:S01]  /*c4f0*/  SHF.R.S64 R8, R8, 0x3, R11.reuse ;  /* 0x0000000308087819 */ /* 0x100fe2000000100b */
[----:B------:R-:W3:Y:S01]  /*c500*/  LDCU.64 UR12, c[0x0][0x390] ;  /* 0x00007200ff0c77ac */ /* 0x000ee20008000a00 */
[----:B------:R-:W-:-:S02]  /*c510*/  SHF.R.S32.HI R9, RZ, 0x3, R11 ;  /* 0x00000003ff097819 */ /* 0x000fc4000001140b */
[----:B-1----:R-:W-:-:S04]  /*c520*/  IADD3 R6, P1, PT, R10, -UR8, RZ ;  /* 0x800000080a067c10 */ /* 0x002fc8000ff3e0ff */
[----:B------:R-:W-:Y:S02]  /*c530*/  IADD3.X R7, PT, PT, R0, ~UR9, RZ, P1, !PT ;  /* 0x8000000900077c10 */ /* 0x000fe40008ffe4ff */
[C---:B0-----:R-:W-:Y:S02]  /*c540*/  IADD3 R10, P0, PT, R24.reuse, UR4, RZ ;  /* 0x00000004180a7c10 */ /* 0x041fe4000ff1e0ff */
[----:B--2---:R-:W-:Y:S02]  /*c550*/  IADD3 R28, P1, PT, R24, UR14, RZ ;  /* 0x0000000e181c7c10 */ /* 0x004fe4000ff3e0ff */
[C---:B------:R-:W-:Y:S02]  /*c560*/  IADD3.X R11, PT, PT, R25.reuse, UR5, RZ, P0, !PT ;  /* 0x00000005190b7c10 */ /* 0x040fe400087fe4ff */
[----:B------:R-:W-:Y:S01]  /*c570*/  IADD3.X R29, PT, PT, R25, UR15, RZ, P1, !PT ;  /* 0x0000000f191d7c10 */ /* 0x000fe20008ffe4ff */
[----:B---3--:R-:W-:Y:S01]  /*c580*/  UIADD3 UR4, UP2, UPT, UR12, -0x1, URZ ;  /* 0xffffffff0c047890 */ /* 0x008fe2000ff5e0ff */
[--C-:B------:R-:W-:Y:S01]  /*c590*/  SHF.R.S64 R24, R6, 0x3, R7.reuse ;  /* 0x0000000306187819 */ /* 0x100fe20000001007 */
[----:B------:R0:W-:Y:S01]  /*c5a0*/  STG.E.64 desc[UR10][R10.64], R8 ;  /* 0x000000080a007986 */ /* 0x0001e2000c101b0a */
[----:B------:R-:W-:-:S02]  /*c5b0*/  SHF.R.S32.HI R25, RZ, 0x3, R7 ;  /* 0x00000003ff197819 */ /* 0x000fc40000011407 */
[----:B------:R-:W-:Y:S01]  /*c5c0*/  CS2R R6, SRZ ;  /* 0x0000000000067805 */ /* 0x000fe2000001ff00 */
[----:B------:R-:W-:Y:S02]  /*c5d0*/  UIADD3.X UR7, UPT, UPT, UR13, -0x1, URZ, UP2, !UPT ;  /* 0xffffffff0d077890 */ /* 0x000fe400097fe4ff */
[----:B------:R0:W-:Y:S01]  /*c5e0*/  STG.E.64 desc[UR10][R28.64], R24 ;  /* 0x000000181c007986 */ /* 0x0001e2000c101b0a */
[----:B------:R-:W-:Y:S09]  /*c5f0*/  BRA.U UP0, `(.L_x_6024) ;  /* 0x0000000d00707547 */ /* 0x000ff2000b800000 */
[----:B------:R-:W1:Y:S01]  /*c600*/  LDCU.64 UR8, c[0x0][0x3a0] ;  /* 0x00007400ff0877ac */ /* 0x000e620008000a00 */
[----:B------:R-:W-:Y:S02]  /*c610*/  UISETP.GE.U32.AND UP2, UPT, UR4, 0x7, UPT ;  /* 0x000000070400788c */ /* 0x000fe4000bf46070 */
[----:B------:R-:W-:Y:S02]  /*c620*/  UISETP.NE.U32.AND UP3, UPT, UR20, URZ, UPT ;  /* 0x000000ff1400728c */ /* 0x000fe4000bf65070 */
[----:B------:R-:W-:Y:S01]  /*c630*/  UISETP.GE.U32.AND.EX UP2, UPT, UR7, URZ, UPT, UP2 ;  /* 0x000000ff0700728c */ /* 0x000fe2000bf46120 */
[----:B------:R-:W-:Y:S01]  /*c640*/  UMOV UR4, URZ ;  /* 0x000000ff00047c82 */ /* 0x000fe20008000000 */
[----:B------:R-:W-:Y:S01]  /*c650*/  UMOV UR5, URZ ;  /* 0x000000ff00057c82 */ /* 0x000fe20008000000 */
[----:B------:R-:W-:Y:S01]  /*c660*/  UISETP.NE.AND.EX UP3, UPT, URZ, URZ, UPT, UP3 ;  /* 0x000000ffff00728c */ /* 0x000fe2000bf65330 */
[----:B------:R-:W2:Y:S01]  /*c670*/  LDCU.64 UR14, c[0x0][0x3b0] ;  /* 0x00007600ff0e77ac */ /* 0x000ea20008000a00 */
[----:B-1----:R-:W-:-:S02]  /*c680*/  IMAD R7, R27, UR8, RZ ;  /* 0x000000081b077c24 */ /* 0x002fc4000f8e02ff */
[----:B0-----:R-:W-:-:S04]  /*c690*/  IMAD.WIDE.U32 R8, R26, UR8, RZ ;  /* 0x000000081a087c25 */ /* 0x001fc8000f8e00ff */
[----:B------:R-:W-:Y:S01]  /*c6a0*/  IMAD R11, R26, UR9, R7 ;  /* 0x000000091a0b7c24 */ /* 0x000fe2000f8e0207 */
[----:B------:R-:W-:-:S03]  /*c6b0*/  CS2R R6, SRZ ;  /* 0x0000000000067805 */ /* 0x000fc6000001ff00 */
[----:B------:R-:W-:Y:S01]  /*c6c0*/  IMAD.IADD R11, R9, 0x1, R11 ;  /* 0x00000001090b7824 */ /* 0x000fe200078e020b */
[----:B--2---:R-:W-:Y:S06]  /*c6d0*/  BRA.U !UP2, `(.L_x_6025) ;  /* 0x000000050a647547 */ /* 0x004fec000b800000 */
[----:B------:R-:W0:Y:S01]  /*c6e0*/  LDCU.64 UR8, c[0x0][0x3a8] ;  /* 0x00007500ff0877ac */ /* 0x000e220008000a00 */
[----:B------:R-:W-:Y:S01]  /*c6f0*/  CS2R R6, SRZ ;  /* 0x0000000000067805 */ /* 0x000fe2000001ff00 */
[----:B------:R-:W1:Y:S01]  /*c700*/  LDCU.64 UR22, c[0x0][0x398] ;  /* 0x00007300ff1677ac */ /* 0x000e620008000a00 */
[----:B------:R-:W-:Y:S02]  /*c710*/  ULOP3.LUT UR4, UR12, 0xfffffff8, URZ, 0xc0, !UPT ;  /* 0xfffffff80c047892 */ /* 0x000fe4000f8ec0ff */
[----:B------:R-:W-:Y:S02]  /*c720*/  ULOP3.LUT UR5, UR13, 0x7fffffff, URZ, 0xc0, !UPT ;  /* 0x7fffffff0d057892 */ /* 0x000fe4000f8ec0ff */
[----:B------:R-:W-:Y:S02]  /*c730*/  USHF.L.U32 UR7, UR15, 0x3, URZ ;  /* 0x000000030f077899 */ /* 0x000fe400080006ff */
[----:B------:R-:W-:Y:S02]  /*c740*/  UIMAD.WIDE.U32 UR16, UR14, 0x8, URZ ;  /* 0x000000080e1078a5 */ /* 0x000fe4000f8e00ff */
[----:B------:R-:W-:-:S02]  /*c750*/  USHF.L.U64.HI UR13, UR14, 0x6, UR15 ;  /* 0x000000060e0d7899 */ /* 0x000fc4000801020f */
[----:B0-----:R-:W-:-:S04]  /*c760*/  UIADD3 UR8, UP2, UPT, UR8, 0x20, URZ ;  /* 0x0000002008087890 */ /* 0x001fc8000ff5e0ff */
[----:B------:R-:W-:Y:S01]  /*c770*/  UIADD3.X UR12, UPT, UPT, URZ, UR9, URZ, UP2, !UPT ;  /* 0x00000009ff0c7290 */ /* 0x000fe200097fe4ff */
[C---:B-1----:R-:W-:Y:S01]  /*c780*/  LEA R42, P0, R8.reuse, UR22, 0x3 ;  /* 0x00000016082a7c11 */ /* 0x042fe2000f8018ff */
[----:B------:R-:W-:Y:S01]  /*c790*/  UIADD3 UR9, UPT, UPT, UR17, UR7, URZ ;  /* 0x0000000711097290 */ /* 0x000fe2000fffe0ff */
[----:B------:R-:W-:Y:S01]  /*c7a0*/  MOV R24, UR8 ;  /* 0x0000000800187c02 */ /* 0x000fe20008000f00 */
[----:B------:R-:W-:Y:S01]  /*c7b0*/  UMOV UR8, UR5 ;  /* 0x0000000500087c82 */ /* 0x000fe20008000000 */
[----:B------:R-:W-:Y:S01]  /*c7c0*/  LEA.HI.X R43, R8, UR23, R11, 0x3, P0 ;  /* 0x00000017082b7c11 */ /* 0x000fe200080f1c0b */
[----:B------:R-:W-:Y:S01]  /*c7d0*/  IMAD.U32 R25, RZ, RZ, UR12 ;  /* 0x0000000cff197e24 */ /* 0x000fe2000f8e00ff */
[----:B------:R-:W-:-:S07]  /*c7e0*/  UMOV UR7, UR4 ;  /* 0x0000000400077c82 */ /* 0x000fce0008000000 */
.L_x_6026:
[----:B------:R-:W2:Y:S01]  /*c7f0*/  LDG.E.64 R32, desc[UR10][R42.64] ;  /* 0x0000000a2a207981 */ /* 0x000ea2000c1e1b00 */
[----:B------:R-:W-:-:S03]  /*c800*/  IADD3 R36, P0, PT, R42, UR16, RZ ;  /* 0x000000102a247c10 */ /* 0x000fc6000ff1e0ff */
        /* <DEDUP_REMOVED lines=9> */
[----:B------:R-:W4:Y:S01]  /*c8a0*/  LDG.E.64 R38, desc[UR10][R30.64] ;  /* 0x0000000a1e267981 */ /* 0x000f22000c1e1b00 */
        /* <DEDUP_REMOVED lines=8> */
[----:B------:R-:W2:Y:S01]  /*c930*/  LDG.E.64 R32, desc[UR10][R24.64+-0x8] ;  /* 0xfffff80a18207981 */ /* 0x000ea2000c1e1b00 */
[----:B------:R-:W-:-:S03]  /*c940*/  IADD3 R28, P0, PT, R44, UR16, RZ ;  /* 0x000000102c1c7c10 */ /* 0x000fc6000ff1e0ff */
[----:B------:R-:W3:Y:S01]  /*c950*/  LDG.E.64 R6, desc[UR10][R24.64] ;  /* 0x0000000a18067981 */ /* 0x000ee2000c1e1b00 */
[----:B------:R-:W-:Y:S01]  /*c960*/  IADD3.X R29, PT, PT, R45, UR9, RZ, P0, !PT ;  /* 0x000000092d1d7c10 */ /* 0x000fe200087fe4ff */
[----:B----4-:R-:W-:Y:S02]  /*c970*/  IMAD R39, R39, R36, RZ ;  /* 0x0000002427277224 */ /* 0x010fe400078e02ff */
[----:B------:R-:W-:Y:S01]  /*c980*/  IMAD.IADD R41, R41, 0x1, R0 ;  /* 0x0000000129297824 */ /* 0x000fe200078e0200 */
[----:B------:R-:W4:Y:S04]  /*c990*/  LDG.E.64 R44, desc[UR10][R24.64+0x18] ;  /* 0x0000180a182c7981 */ /* 0x000f28000c1e1b00 */
[----:B------:R-:W3:Y:S01]  /*c9a0*/  LDG.E.64 R30, desc[UR10][R28.64] ;  /* 0x0000000a1c1e7981 */ /* 0x000ee2000c1e1b00 */
[----:B------:R-:W-:-:S02]  /*c9b0*/  IMAD R39, R37, R38, R39 ;  /* 0x0000002625277224 */ /* 0x000fc400078e0227 */
[----:B------:R-:W-:Y:S01]  /*c9c0*/  IMAD.WIDE.U32 R36, R36, R38, R40 ;  /* 0x0000002624247225 */ /* 0x000fe200078e0028 */
[----:B------:R-:W-:-:S03]  /*c9d0*/  IADD3 R38, P0, PT, R28, UR16, RZ ;  /* 0x000000101c267c10 */ /* 0x000fc6000ff1e0ff */
[----:B------:R-:W-:Y:S01]  /*c9e0*/  IMAD.IADD R37, R37, 0x1, R39 ;  /* 0x0000000125257824 */ /* 0x000fe200078e0227 */
[----:B------:R-:W-:Y:S02]  /*c9f0*/  IADD3.X R39, PT, PT, R29, UR9, RZ, P0, !PT ;  /* 0x000000091d277c10 */ /* 0x000fe400087fe4ff */
[----:B------:R-:W5:Y:S01]  /*ca00*/  LDG.E.64 R28, desc[UR10][R24.64+0x8] ;  /* 0x0000080a181c7981 */ /* 0x000f62000c1e1b00 */
[----:B--2---:R-:W-:-:S04]  /*ca10*/  IMAD R41, R35, R32, RZ ;  /* 0x0000002023297224 */ /* 0x004fc800078e02ff */
[-C--:B------:R-:W-:Y:S02]  /*ca20*/  IMAD R41, R33, R34.reuse, R41 ;  /* 0x0000002221297224 */ /* 0x080fe400078e0229 */
[----:B------:R-:W-:Y:S01]  /*ca30*/  IMAD.WIDE.U32 R32, R32, R34, R36 ;  /* 0x0000002220207225 */ /* 0x000fe200078e0024 */
[----:B------:R-:W-:Y:S01]  /*ca40*/  IADD3 R36, P0, PT, R38, UR16, RZ ;  /* 0x0000001026247c10 */ /* 0x000fe2000ff1e0ff */
[----:B------:R0:W5:Y:S02]  /*ca50*/  LDG.E.64 R34, desc[UR10][R38.64] ;  /* 0x0000000a26227981 */ /* 0x000164000c1e1b00 */
[----:B------:R-:W-:Y:S01]  /*ca60*/  IMAD.IADD R33, R33, 0x1, R41 ;  /* 0x0000000121217824 */ /* 0x000fe200078e0229 */
[----:B------:R-:W-:Y:S01]  /*ca70*/  IADD3.X R37, PT, PT, R39, UR9, RZ, P0, !PT ;  /* 0x0000000927257c10 */ /* 0x000fe200087fe4ff */
[----:B---3--:R-:W-:-:S04]  /*ca80*/  IMAD R41, R31, R6, RZ ;  /* 0x000000061f297224 */ /* 0x008fc800078e02ff */
[-C--:B------:R-:W-:Y:S01]  /*ca90*/  IMAD R41, R7, R30.reuse, R41 ;  /* 0x0000001e07297224 */ /* 0x080fe200078e0229 */
[----:B0-----:R-:W-:Y:S01]  /*caa0*/  IADD3 R38, P0, PT, R36, UR16, RZ ;  /* 0x0000001024267c10 */ /* 0x001fe2000ff1e0ff */
[----:B------:R-:W-:Y:S02]  /*cab0*/  IMAD.WIDE.U32 R6, R6, R30, R32 ;  /* 0x0000001e06067225 */ /* 0x000fe400078e0020 */
[----:B------:R0:W2:Y:S01]  /*cac0*/  LDG.E.64 R30, desc[UR10][R24.64+0x10] ;  /* 0x0000100a181e7981 */ /* 0x0000a2000c1e1b00 */
[----:B------:R-:W-:-:S03]  /*cad0*/  IADD3.X R39, PT, PT, R37, UR9, RZ, P0, !PT ;  /* 0x0000000925277c10 */ /* 0x000fc600087fe4ff */
[----:B------:R-:W2:Y:S04]  /*cae0*/  LDG.E.64 R32, desc[UR10][R36.64] ;  /* 0x0000000a24207981 */ /* 0x000ea8000c1e1b00 */
        /* <DEDUP_REMOVED lines=8> */
[----:B-----5:R-:W-:Y:S02]  /*cb70*/  IMAD R35, R35, R28, RZ ;  /* 0x0000001c23237224 */ /* 0x020fe400078e02ff */
        /* <DEDUP_REMOVED lines=12> */
[----:B------:R-:W-:-:S04]  /*cc40*/  IADD3.X R43, PT, PT, R43, UR13, RZ, P0, !PT ;  /* 0x0000000d2b2b7c10 */ /* 0x000fc800087fe4ff */
[----:B------:R-:W-:Y:S01]  /*cc50*/  IADD3 R7, PT, PT, R7, R29, RZ ;  /* 0x0000001d07077210 */ /* 0x000fe20007ffe0ff */
[----:B------:R-:W-:Y:S06]  /*cc60*/  BRA.U UP2, `(.L_x_6026) ;  /* 0xfffffff902e07547 */ /* 0x000fec000b83ffff */
.L_x_6025:
[----:B------:R-:W-:Y:S05]  /*cc70*/  BRA.U !UP3, `(.L_x_6024) ;  /* 0x000000050bd07547 */ /* 0x000fea000b800000 */
[----:B------:R-:W-:Y:S02]  /*cc80*/  UISETP.GE.U32.AND UP3, UPT, UR20, 0x4, UPT ;  /* 0x000000041400788c */ /* 0x000fe4000bf66070 */
[----:B------:R-:W-:Y:S02]  /*cc90*/  UISETP.NE.U32.AND UP2, UPT, UR18, URZ, UPT ;  /* 0x000000ff1200728c */ /* 0x000fe4000bf45070 */
[----:B------:R-:W-:Y:S02]  /*cca0*/  UISETP.GE.U32.AND.EX UP3, UPT, URZ, URZ, UPT, UP3 ;  /* 0x000000ffff00728c */ /* 0x000fe4000bf66130 */
[----:B------:R-:W-:-:S07]  /*ccb0*/  UISETP.NE.AND.EX UP2, UPT, URZ, URZ, UPT, UP2 ;  /* 0x000000ffff00728c */ /* 0x000fce000bf45320 */
[----:B------:R-:W-:Y:S05]  /*ccc0*/  BRA.U !UP3, `(.L_x_6027) ;  /* 0x000000010bc07547 */ /* 0x000fea000b800000 */
[----:B------:R-:W0:Y:S01]  /*ccd0*/  LDCU.64 UR12, c[0x0][0x3a8] ;  /* 0x00007500ff0c77ac */ /* 0x000e220008000a00 */
[----:B------:R-:W-:Y:S02]  /*cce0*/  IMAD.U32 R25, RZ, RZ, UR4 ;  /* 0x00000004ff197e24 */ /* 0x000fe4000f8e00ff */
[----:B------:R-:W-:Y:S01]  /*ccf0*/  IMAD.MOV.U32 R10, RZ, RZ, R8 ;  /* 0x000000ffff0a7224 */ /* 0x000fe200078e0008 */
[----:B------:R-:W1:Y:S03]  /*cd00*/  LDCU.64 UR16, c[0x0][0x398] ;  /* 0x00007300ff1077ac */ /* 0x000e660008000a00 */
[----:B------:R-:W-:Y:S01]  /*cd10*/  IMAD.WIDE.U32 R24, R25, UR14, R10 ;  /* 0x0000000e19187c25 */ /* 0x000fe2000f8e000a */
[----:B------:R-:W-:-:S04]  /*cd20*/  UIMAD UR8, UR5, UR14, URZ ;  /* 0x0000000e050872a4 */ /* 0x000fc8000f8e02ff */
[----:B------:R-:W-:Y:S02]  /*cd30*/  UIMAD UR9, UR4, UR15, UR8 ;  /* 0x0000000f040972a4 */ /* 0x000fe4000f8e0208 */
[----:B0-----:R-:W-:-:S04]  /*cd40*/  ULEA UR7, UP3, UR4, UR12, 0x3 ;  /* 0x0000000c04077291 */ /* 0x001fc8000f8618ff */
[----:B------:R-:W-:Y:S01]  /*cd50*/  VIADD R25, R25, UR9 ;  /* 0x0000000919197c36 */ /* 0x000fe20008000000 */
[----:B------:R-:W-:Y:S02]  /*cd60*/  USHF.L.U32 UR9, UR14, 0x3, URZ ;  /* 0x000000030e097899 */ /* 0x000fe400080006ff */
[----:B------:R-:W-:Y:S01]  /*cd70*/  ULEA.HI.X UR8, UR4, UR13, UR5, 0x3, UP3 ;  /* 0x0000000d04087291 */ /* 0x000fe200098f1c05 */
[C---:B-1----:R-:W-:Y:S01]  /*cd80*/  LEA R44, P0, R24.reuse, UR16, 0x3 ;  /* 0x00000010182c7c11 */ /* 0x042fe2000f8018ff */
        /* <DEDUP_REMOVED lines=17> */
[----:B------:R-:W4:Y:S01]  /*cea0*/  LDG.E.64 R34, desc[UR10][R34.64] ;  /* 0x0000000a22227981 */ /* 0x000f22000c1e1b00 */
        /* <DEDUP_REMOVED lines=9> */
[----:B-----5:R-:W-:Y:S02]  /*cf40*/  IMAD R7, R39, R36, RZ ;  /* 0x0000002427077224 */ /* 0x020fe400078e02ff */
[----:B------:R-:W-:Y:S02]  /*cf50*/  IMAD.IADD R29, R29, 0x1, R25 ;  /* 0x000000011d1d7824 */ /* 0x000fe400078e0219 */
[-C--:B------:R-:W-:Y:S02]  /*cf60*/  IMAD R7, R37, R38.reuse, R7 ;  /* 0x0000002625077224 */ /* 0x080fe400078e0207 */
[----:B------:R-:W-:-:S04]  /*cf70*/  IMAD.WIDE.U32 R36, R36, R38, R28 ;  /* 0x0000002624247225 */ /* 0x000fc800078e001c */
[----:B----4-:R-:W-:Y:S02]  /*cf80*/  IMAD R25, R35, R44, RZ ;  /* 0x0000002c23197224 */ /* 0x010fe400078e02ff */
[----:B------:R-:W-:Y:S02]  /*cf90*/  IMAD.IADD R37, R37, 0x1, R7 ;  /* 0x0000000125257824 */ /* 0x000fe400078e0207 */
[-C--:B------:R-:W-:Y:S02]  /*cfa0*/  IMAD R25, R45, R34.reuse, R25 ;  /* 0x000000222d197224 */ /* 0x080fe400078e0219 */
[----:B------:R-:W-:-:S04]  /*cfb0*/  IMAD.WIDE.U32 R6, R44, R34, R36 ;  /* 0x000000222c067225 */ /* 0x000fc800078e0024 */
[----:B------:R-:W-:-:S07]  /*cfc0*/  IMAD.IADD R7, R7, 0x1, R25 ;  /* 0x0000000107077824 */ /* 0x000fce00078e0219 */
.L_x_6027:
        /* <DEDUP_REMOVED lines=8> */
[----:B------:R-:W0:Y:S01]  /*d050*/  LDCU.64 UR8, c[0x0][0x3a8] ;  /* 0x00007500ff0877ac */ /* 0x000e220008000a00 */
[----:B------:R-:W-:Y:S01]  /*d060*/  MOV R24, R8 ;  /* 0x0000000800187202 */ /* 0x000fe20000000f00 */
[----:B------:R-:W-:Y:S01]  /*d070*/  IMAD.U32 R29, RZ, RZ, UR4 ;  /* 0x00000004ff1d7e24 */ /* 0x000fe2000f8e00ff */
[----:B------:R-:W1:Y:S01]  /*d080*/  LDCU.64 UR12, c[0x0][0x398] ;  /* 0x00007300ff0c77ac */ /* 0x000e620008000a00 */
[----:B------:R-:W-:Y:S02]  /*d090*/  IMAD.MOV.U32 R25, RZ, RZ, R11 ;  /* 0x000000ffff197224 */ /* 0x000fe400078e000b */
[----:B------:R-:W-:Y:S01]  /*d0a0*/  IMAD.U32 R33, RZ, RZ, UR14 ;  /* 0x0000000eff217e24 */ /* 0x000fe2000f8e00ff */
[----:B------:R-:W-:Y:S02]  /*d0b0*/  UIMAD UR7, UR5, UR14, URZ ;  /* 0x0000000e050772a4 */ /* 0x000fe4000f8e02ff */
[----:B------:R-:W-:Y:S02]  /*d0c0*/  IMAD.WIDE.U32 R24, R29, UR14, R24 ;  /* 0x0000000e1d187c25 */ /* 0x000fe4000f8e0018 */
[----:B------:R-:W-:-:S02]  /*d0d0*/  UIMAD UR7, UR4, UR15, UR7 ;  /* 0x0000000f040772a4 */ /* 0x000fc4000f8e0207 */
[----:B------:R-:W-:Y:S02]  /*d0e0*/  IMAD.U32 R31, RZ, RZ, UR14 ;  /* 0x0000000eff1f7e24 */ /* 0x000fe4000f8e00ff */
[----:B------:R-:W-:Y:S01]  /*d0f0*/  IMAD.U32 R0, RZ, RZ, UR15 ;  /* 0x0000000fff007e24 */ /* 0x000fe2000f8e00ff */
[----:B0-----:R-:W-:Y:S01]  /*d100*/  ULEA UR8, UP3, UR4, UR8, 0x3 ;  /* 0x0000000804087291 */ /* 0x001fe2000f8618ff */
[----:B------:R-:W-:-:S03]  /*d110*/  VIADD R25, R25, UR7 ;  /* 0x0000000719197c36 */ /* 0x000fc60008000000 */
[----:B------:R-:W-:Y:S01]  /*d120*/  ULEA.HI.X UR9, UR4, UR9, UR5, 0x3, UP3 ;  /* 0x0000000904097291 */ /* 0x000fe200098f1c05 */
[----:B-1----:R-:W-:Y:S01]  /*d130*/  LEA R34, P0, R24, UR12, 0x3 ;  /* 0x0000000c18227c11 */ /* 0x002fe2000f8018ff */
        /* <DEDUP_REMOVED lines=19> */
.L_x_6028:
[----:B------:R-:W-:Y:S05]  /*d270*/  BRA.U UP2, `(.L_x_6024) ;  /* 0x0000000102507547 */ /* 0x000fea000b800000 */
[----:B------:R-:W0:Y:S01]  /*d280*/  LDCU.64 UR12, c[0x0][0x3a8] ;  /* 0x00007500ff0c77ac */ /* 0x000e220008000a00 */
[----:B------:R-:W-:Y:S01]  /*d290*/  MOV R10, R8 ;  /* 0x00000008000a7202 */ /* 0x000fe20000000f00 */
[----:B------:R-:W-:Y:S01]  /*d2a0*/  IMAD.U32 R9, RZ, RZ, UR4 ;  /* 0x00000004ff097e24 */ /* 0x000fe2000f8e00ff */
[----:B------:R-:W1:Y:S03]  /*d2b0*/  LDCU.64 UR16, c[0x0][0x398] ;  /* 0x00007300ff1077ac */ /* 0x000e660008000a00 */
[----:B------:R-:W-:Y:S01]  /*d2c0*/  IMAD.WIDE.U32 R10, R9, UR14, R10 ;  /* 0x0000000e090a7c25 */ /* 0x000fe2000f8e000a */
[----:B------:R-:W-:-:S04]  /*d2d0*/  UIMAD UR7, UR5, UR14, URZ ;  /* 0x0000000e050772a4 */ /* 0x000fc8000f8e02ff */
[----:B------:R-:W-:Y:S02]  /*d2e0*/  UIMAD UR8, UR4, UR15, UR7 ;  /* 0x0000000f040872a4 */ /* 0x000fe4000f8e0207 */
[----:B0-----:R-:W-:-:S04]  /*d2f0*/  ULEA UR7, UP2, UR4, UR12, 0x3 ;  /* 0x0000000c04077291 */ /* 0x001fc8000f8418ff */
[----:B------:R-:W-:Y:S01]  /*d300*/  VIADD R9, R11, UR8 ;  /* 0x000000080b097c36 */ /* 0x000fe20008000000 */
        /* <DEDUP_REMOVED lines=11> */
.L_x_6024:
[----:B------:R-:W0:Y:S02]  /*d3c0*/  LDCU.64 UR12, c[0x0][0x3b8] ;  /* 0x00007700ff0c77ac */ /* 0x000e240008000a00 */
[----:B0-----:R-:W-:Y:S02]  /*d3d0*/  IMAD.U32 R24, RZ, RZ, UR12 ;  /* 0x0000000cff187e24 */ /* 0x001fe4000f8e00ff */
[----:B------:R-:W-:Y:S02]  /*d3e0*/  IMAD.U32 R29, RZ, RZ, UR12 ;  /* 0x0000000cff1d7e24 */ /* 0x000fe4000f8e00ff */
[----:B------:R-:W-:Y:S02]  /*d3f0*/  IMAD.U32 R25, RZ, RZ, UR13 ;  /* 0x0000000dff197e24 */ /* 0x000fe4000f8e00ff */
[----:B------:R-:W-:Y:S01]  /*d400*/  IMAD.U32 R0, RZ, RZ, UR13 ;  /* 0x0000000dff007e24 */ /* 0x000fe2000f8e00ff */
[----:B------:R-:W-:Y:S06]  /*d410*/  BRA.U !UP1, `(.L_x_6029) ;  /* 0x00000001098c7547 */ /* 0x000fec000b800000 */
[----:B------:R-:W0:Y:S01]  /*d420*/  LDCU.64 UR4, c[0x0][0x3c0] ;  /* 0x00007800ff0477ac */ /* 0x000e220008000a00 */
[----:B------:R-:W-:Y:S01]  /*d430*/  BSSY.RECONVERGENT B0, `(.L_x_6029) ;  /* 0x0000021000007945 */ /* 0x000fe20003800200 */
[----:B------:R-:W-:Y:S02]  /*d440*/  IMAD.U32 R24, RZ, RZ, UR12 ;  /* 0x0000000cff187e24 */ /* 0x000fe4000f8e00ff */
[----:B------:R-:W-:Y:S02]  /*d450*/  IMAD.U32 R0, RZ, RZ, UR13 ;  /* 0x0000000dff007e24 */ /* 0x000fe4000f8e00ff */
[----:B------:R-:W-:Y:S02]  /*d460*/  IMAD.U32 R34, RZ, RZ, UR12 ;  /* 0x0000000cff227e24 */ /* 0x000fe4000f8e00ff */
[----:B------:R-:W-:Y:S02]  /*d470*/  IMAD.U32 R36, RZ, RZ, UR13 ;  /* 0x0000000dff247e24 */ /* 0x000fe4000f8e00ff */
[----:B0-----:R-:W-:Y:S01]  /*d480*/  IMAD.U32 R37, RZ, RZ, UR4 ;  /* 0x00000004ff257e24 */ /* 0x001fe2000f8e00ff */
[----:B------:R-:W-:-:S07]  /*d490*/  MOV R38, UR5 ;  /* 0x0000000500267c02 */ /* 0x000fce0008000f00 */
.L_x_6030:
        /* <DEDUP_REMOVED lines=9> */
[----:B------:R-:W-:Y:S02]  /*d530*/  IADD3 R31, P3, P4, R24, 0x8, R31 ;  /* 0x00000008181f7810 */ /* 0x000fe40007c7e01f */
[----:B0-----:R-:W-:-:S05]  /*d540*/  IADD3 R8, P2, PT, R8, 0x8, RZ ;  /* 0x0000000808087810 */ /* 0x001fca0007f5e0ff */
[----:B------:R-:W-:Y:S01]  /*d550*/  IMAD.X R9, RZ, RZ, R9, P2 ;  /* 0x000000ffff097224 */ /* 0x000fe200010e0609 */
[----:B--2---:R-:W-:Y:S02]  /*d560*/  ISETP.GE.U32.AND P0, PT, R10, R6, PT ;  /* 0x000000060a00720c */ /* 0x004fe40003f06070 */
[----:B------:R-:W-:Y:S02]  /*d570*/  IADD3 R10, P1, PT, R37, R28, RZ ;  /* 0x0000001c250a7210 */ /* 0x000fe40007f3e0ff */
[----:B------:R-:W-:-:S03]  /*d580*/  ISETP.GE.AND.EX P0, PT, R11, R7, PT, P0 ;  /* 0x000000070b00720c */ /* 0x000fc60003f06300 */
[----:B------:R-:W-:Y:S01]  /*d590*/  IMAD.X R11, R38, 0x1, R30, P1 ;  /* 0x00000001260b7824 */ /* 0x000fe200008e061e */
[----:B------:R-:W-:Y:S02]  /*d5a0*/  SEL R37, R10, R35, !P0 ;  /* 0x000000230a257207 */ /* 0x000fe40004000000 */
[----:B------:R-:W-:Y:S02]  /*d5b0*/  SEL R24, R31, R24, !P0 ;  /* 0x000000181f187207 */ /* 0x000fe40004000000 */
[----:B------:R-:W-:Y:S02]  /*d5c0*/  SEL R38, R11, R32, !P0 ;  /* 0x000000200b267207 */ /* 0x000fe40004000000 */
[----:B------:R-:W-:Y:S02]  /*d5d0*/  ISETP.GT.U32.AND P1, PT, R37, RZ, PT ;  /* 0x000000ff2500720c */ /* 0x000fe40003f24070 */
[----:B------:R-:W-:Y:S02]  /*d5e0*/  IADD3.X R11, PT, PT, R0, RZ, R33, P3, P4 ;  /* 0x000000ff000b7210 */ /* 0x000fe40001fe8421 */
[----:B------:R-:W-:-:S02]  /*d5f0*/  ISETP.GT.AND.EX P1, PT, R38, RZ, PT, P1 ;  /* 0x000000ff2600720c */ /* 0x000fc40003f24310 */
[----:B------:R-:W-:Y:S02]  /*d600*/  SEL R0, R11, R0, !P0 ;  /* 0x000000000b007207 */ /* 0x000fe40004000000 */
[----:B------:R-:W-:Y:S02]  /*d610*/  SEL R34, R8, R34, !P0 ;  /* 0x0000002208227207 */ /* 0x000fe40004000000 */
[----:B------:R-:W-:-:S07]  /*d620*/  SEL R36, R9, R36, !P0 ;  /* 0x0000002409247207 */ /* 0x000fce0004000000 */
[----:B------:R-:W-:Y:S05]  /*d630*/  @P1 BRA `(.L_x_6030) ;  /* 0xfffffffc00981947 */ /* 0x000fea000383ffff */
[----:B------:R-:W-:Y:S05]  /*d640*/  BSYNC.RECONVERGENT B0 ;  /* 0x0000000000007941 */ /* 0x000fea0003800200 */
.L_x_6029:
        /* <DEDUP_REMOVED lines=9> */
.L_x_6032:
        /* <DEDUP_REMOVED lines=27> */
.L_x_6031:
[----:B------:R-:W0:Y:S01]  /*d890*/  LDCU.64 UR14, c[0x0][0x3b8] ;  /* 0x00007700ff0e77ac */ /* 0x000e220008000a00 */
[----:B------:R-:W-:Y:S02]  /*d8a0*/  IADD3 R6, P0, PT, -R24, R29, RZ ;  /* 0x0000001d18067210 */ /* 0x000fe40007f1e1ff */
[----:B------:R-:W-:Y:S01]  /*d8b0*/  CS2R R32, SRZ ;  /* 0x0000000000207805 */ /* 0x000fe2000001ff00 */
[----:B------:R-:W1:Y:S02]  /*d8c0*/  LDCU.64 UR4, c[0x0][0x3c8] ;  /* 0x00007900ff0477ac */ /* 0x000e640008000a00 */
        /* <DEDUP_REMOVED lines=15> */
[----:B------:R0:W-:Y:S01]  /*d9c0*/  STG.E.64 desc[UR10][R24.64], R10 ;  /* 0x0000000a18007986 */ /* 0x0001e2000c101b0a */
[----:B------:R-:W-:Y:S05]  /*d9d0*/  BRA.U UP0, `(.L_x_6033) ;  /* 0x0000000d00787547 */ /* 0x000fea000b800000 */
[----:B------:R-:W1:Y:S01]  /*d9e0*/  LDCU.64 UR16, c[0x0][0x390] ;  /* 0x00007200ff1077ac */ /* 0x000e620008000a00 */
[----:B------:R-:W-:Y:S01]  /*d9f0*/  CS2R R32, SRZ ;  /* 0x0000000000207805 */ /* 0x000fe2000001ff00 */
[----:B------:R-:W0:Y:S01]  /*da00*/  LDCU.64 UR8, c[0x0][0x3a0] ;  /* 0x00007400ff0877ac */ /* 0x000e220008000a00 */
[----:B------:R-:W-:Y:S01]  /*da10*/  UISETP.NE.U32.AND UP3, UPT, UR20, URZ, UPT ;  /* 0x000000ff1400728c */ /* 0x000fe2000bf65070 */
[----:B------:R-:W-:Y:S01]  /*da20*/  UMOV UR4, URZ ;  /* 0x000000ff00047c82 */ /* 0x000fe20008000000 */
[----:B------:R-:W-:Y:S02]  /*da30*/  UMOV UR5, URZ ;  /* 0x000000ff00057c82 */ /* 0x000fe40008000000 */
[----:B------:R-:W-:Y:S01]  /*da40*/  UISETP.NE.AND.EX UP3, UPT, URZ, URZ, UPT, UP3 ;  /* 0x000000ffff00728c */ /* 0x000fe2000bf65330 */
[----:B------:R-:W2:Y:S01]  /*da50*/  LDCU.64 UR22, c[0x0][0x3b0] ;  /* 0x00007600ff1677ac */ /* 0x000ea20008000a00 */
[----:B-1----:R-:W-:-:S04]  /*da60*/  UIADD3 UR7, UP2, UPT, UR16, -0x1, URZ ;  /* 0xffffffff10077890 */ /* 0x002fc8000ff5e0ff */
[----:B------:R-:W-:Y:S01]  /*da70*/  UIADD3.X UR13, UPT, UPT, UR17, -0x1, URZ, UP2, !UPT ;  /* 0xffffffff110d7890 */ /* 0x000fe200097fe4ff */
[----:B0-----:R-:W-:Y:S01]  /*da80*/  IMAD R7, R21, UR8, RZ ;  /* 0x0000000815077c24 */ /* 0x001fe2000f8e02ff */
[----:B------:R-:W-:Y:S01]  /*da90*/  UISETP.GE.U32.AND UP2, UPT, UR7, 0x7, UPT ;  /* 0x000000070700788c */ /* 0x000fe2000bf46070 */
[----:B------:R-:W-:-:S03]  /*daa0*/  IMAD.WIDE.U32 R8, R20, UR8, RZ ;  /* 0x0000000814087c25 */ /* 0x000fc6000f8e00ff */
[----:B------:R-:W-:Y:S01]  /*dab0*/  UISETP.GE.U32.AND.EX UP2, UPT, UR13, URZ, UPT, UP2 ;  /* 0x000000ff0d00728c */ /* 0x000fe2000bf46120 */
[----:B------:R-:W-:-:S04]  /*dac0*/  IMAD R7, R20, UR9, R7 ;  /* 0x0000000914077c24 */ /* 0x000fc8000f8e0207 */
[----:B------:R-:W-:-:S04]  /*dad0*/  IMAD.IADD R7, R9, 0x1, R7 ;  /* 0x0000000109077824 */ /* 0x000fc800078e0207 */
[----:B--2---:R-:W-:Y:S05]  /*dae0*/  BRA.U !UP2, `(.L_x_6034) ;  /* 0x000000050a647547 */ /* 0x004fea000b800000 */
[----:B------:R-:W0:Y:S01]  /*daf0*/  LDCU.64 UR4, c[0x0][0x3a8] ;  /* 0x00007500ff0477ac */ /* 0x000e220008000a00 */
[----:B------:R-:W-:Y:S01]  /*db00*/  CS2R R32, SRZ ;  /* 0x0000000000207805 */ /* 0x000fe2000001ff00 */
[----:B------:R-:W1:Y:S01]  /*db10*/  LDCU.64 UR24, c[0x0][0x398] ;  /* 0x00007300ff1877ac */ /* 0x000e620008000a00 */
[----:B------:R-:W-:Y:S02]  /*db20*/  USHF.L.U32 UR7, UR23, 0x3, URZ ;  /* 0x0000000317077899 */ /* 0x000fe400080006ff */
[----:B------:R-:W-:-:S04]  /*db30*/  UIMAD.WIDE.U32 UR14, UR22, 0x8, URZ ;  /* 0x00000008160e78a5 */ /* 0x000fc8000f8e00ff */
[----:B------:R-:W-:Y:S02]  /*db40*/  UIADD3 UR9, UPT, UPT, UR15, UR7, URZ ;  /* 0x000000070f097290 */ /* 0x000fe4000fffe0ff */
[----:B0-----:R-:W-:Y:S02]  /*db50*/  UIADD3 UR8, UP2, UPT, UR4, 0x20, URZ ;  /* 0x0000002004087890 */ /* 0x001fe4000ff5e0ff */
[----:B------:R-:W-:Y:S02]  /*db60*/  ULOP3.LUT UR4, UR16, 0xfffffff8, URZ, 0xc0, !UPT ;  /* 0xfffffff810047892 */ /* 0x000fe4000f8ec0ff */
[----:B------:R-:W-:Y:S01]  /*db70*/  UIADD3.X UR13, UPT, UPT, URZ, UR5, URZ, UP2, !UPT ;  /* 0x00000005ff0d7290 */ /* 0x000fe200097fe4ff */
[C---:B-1----:R-:W-:Y:S01]  /*db80*/  LEA R42, P0, R8.reuse, UR24, 0x3 ;  /* 0x00000018082a7c11 */ /* 0x042fe2000f8018ff */
[----:B------:R-:W-:Y:S01]  /*db90*/  ULOP3.LUT UR5, UR17, 0x7fffffff, URZ, 0xc0, !UPT ;  /* 0x7fffffff11057892 */ /* 0x000fe2000f8ec0ff */
[----:B------:R-:W-:Y:S01]  /*dba0*/  IMAD.U32 R10, RZ, RZ, UR8 ;  /* 0x00000008ff0a7e24 */ /* 0x000fe2000f8e00ff */
[----:B------:R-:W-:Y:S01]  /*dbb0*/  USHF.L.U64.HI UR17, UR22, 0x6, UR23 ;  /* 0x0000000616117899 */ /* 0x000fe20008010217 */
[----:B------:R-:W-:Y:S01]  /*dbc0*/  LEA.HI.X R43, R8, UR25, R7, 0x3, P0 ;  /* 0x00000019082b7c11 */ /* 0x000fe200080f1c07 */
[----:B------:R-:W-:Y:S01]  /*dbd0*/  UMOV UR7, UR4 ;  /* 0x0000000400077c82 */ /* 0x000fe20008000000 */
[----:B------:R-:W-:-:S02]  /*dbe0*/  MOV R11, UR13 ;  /* 0x0000000d000b7c02 */ /* 0x000fc40008000f00 */
[----:B------:R-:W-:-:S07]  /*dbf0*/  UMOV UR8, UR5 ;  /* 0x0000000500087c82 */ /* 0x000fce0008000000 */
.L_x_6035:
[----:B------:R-:W2:Y:S04]  /*dc00*/  LDG.E.64 R34, desc[UR10][R42.64] ;  /* 0x0000000a2a227981 */ /* 0x000ea8000c1e1b00 */
[----:B------:R-:W2:Y:S01]  /*dc10*/  LDG.E.64 R36, desc[UR10][R10.64+-0x20] ;  /* 0xffffe00a0a247981 */ /* 0x000ea2000c1e1b00 */
[----:B------:R-:W-:-:S03]  /*dc20*/  IADD3 R44, P0, PT, R42, UR14, RZ ;  /* 0x0000000e2a2c7c10 */ /* 0x000fc6000ff1e0ff */
[----:B------:R-:W3:Y:S01]  /*dc30*/  LDG.E.64 R38, desc[UR10][R10.64+-0x18] ;  /* 0xffffe80a0a267981 */ /* 0x000ee2000c1e1b00 */
[----:B------:R-:W-:Y:S02]  /*dc40*/  IADD3.X R45, PT, PT, R43, UR9, RZ, P0, !PT ;  /* 0x000000092b2d7c10 */ /* 0x000fe400087fe4ff */
[----:B------:R-:W-:Y:S01]  /*dc50*/  IADD3 R40, P0, PT, R44, UR14, RZ ;  /* 0x0000000e2c287c10 */ /* 0x000fe2000ff1e0ff */
[----:B------:R-:W4:Y:S04]  /*dc60*/  LDG.E.64 R30, desc[UR10][R10.64+-0x10] ;  /* 0xfffff00a0a1e7981 */ /* 0x000f28000c1e1b00 */
[----:B------:R-:W3:Y:S01]  /*dc70*/  LDG.E.64 R26, desc[UR10][R44.64] ;  /* 0x0000000a2c1a7981 */ /* 0x000ee2000c1e1b00 */
[----:B------:R-:W-:-:S05]  /*dc80*/  IADD3.X R41, PT, PT, R45, UR9, RZ, P0, !PT ;  /* 0x000000092d297c10 */ /* 0x000fca00087fe4ff */
[----:B------:R-:W4:Y:S01]  /*dc90*/  LDG.E.64 R28, desc[UR10][R40.64] ;  /* 0x0000000a281c7981 */ /* 0x000f22000c1e1b00 */
[----:B------:R-:W-:-:S04]  /*dca0*/  IADD3 R24, P0, PT, R40, UR14, RZ ;  /* 0x0000000e28187c10 */ /* 0x000fc8000ff1e0ff */
[----:B------:R-:W-:Y:S01]  /*dcb0*/  IADD3.X R25, PT, PT, R41, UR9, RZ, P0, !PT ;  /* 0x0000000929197c10 */ /* 0x000fe200087fe4ff */
[----:B--2---:R-:W-:Y:S02]  /*dcc0*/  IMAD R35, R35, R36, RZ ;  /* 0x0000002423237224 */ /* 0x004fe400078e02ff */
[----:B------:R-:W-:-:S04]  /*dcd0*/  IMAD.WIDE.U32 R32, R36, R34, R32 ;  /* 0x0000002224207225 */ /* 0x000fc800078e0020 */
[----:B------:R-:W-:Y:S02]  /*dce0*/  IMAD R0, R37, R34, R35 ;  /* 0x0000002225007224 */ /* 0x000fe400078e0223 */
[----:B------:R-:W2:Y:S04]  /*dcf0*/  LDG.E.64 R34, desc[UR10][R24.64] ;  /* 0x0000000a18227981 */ /* 0x000ea8000c1e1b00 */
[----:B------:R-:W2:Y:S01]  /*dd00*/  LDG.E.64 R36, desc[UR10][R10.64+-0x8] ;  /* 0xfffff80a0a247981 */ /* 0x000ea2000c1e1b00 */
[----:B---3--:R-:W-:Y:S01]  /*dd10*/  IMAD R27, R27, R38, RZ ;  /* 0x000000261b1b7224 */ /* 0x008fe200078e02ff */
[----:B------:R-:W-:Y:S01]  /*dd20*/  IADD3 R44, P0, PT, R24, UR14, RZ ;  /* 0x0000000e182c7c10 */ /* 0x000fe2000ff1e0ff */
[----:B------:R-:W-:Y:S02]  /*dd30*/  IMAD.IADD R33, R33, 0x1, R0 ;  /* 0x0000000121217824 */ /* 0x000fe400078e0200 */
[-C--:B------:R-:W-:Y:S01]  /*dd40*/  IMAD R27, R39, R26.reuse, R27 ;  /* 0x0000001a271b7224 */ /* 0x080fe200078e021b */
[----:B------:R-:W-:Y:S01]  /*dd50*/  IADD3.X R45, PT, PT, R25, UR9, RZ, P0, !PT ;  /* 0x00000009192d7c10 */ /* 0x000fe200087fe4ff */
[----:B------:R-:W-:Y:S01]  /*dd60*/  IMAD.WIDE.U32 R32, R38, R26, R32 ;  /* 0x0000001a26207225 */ /* 0x000fe200078e0020 */
[----:B------:R-:W-:-:S03]  /*dd70*/  IADD3 R38, P0, PT, R44, UR14, RZ ;  /* 0x0000000e2c267c10 */ /* 0x000fc6000ff1e0ff */
[----:B------:R-:W-:Y:S01]  /*dd80*/  IMAD.IADD R33, R33, 0x1, R27 ;  /* 0x0000000121217824 */ /* 0x000fe200078e021b */
[----:B------:R-:W3:Y:S01]  /*dd90*/  LDG.E.64 R24, desc[UR10][R44.64] ;  /* 0x0000000a2c187981 */ /* 0x000ee2000c1e1b00 */
[----:B----4-:R-:W-:-:S03]  /*dda0*/  IMAD R29, R29, R30, RZ ;  /* 0x0000001e1d1d7224 */ /* 0x010fc600078e02ff */
[----:B------:R-:W3:Y:S01]  /*ddb0*/  LDG.E.64 R26, desc[UR10][R10.64] ;  /* 0x0000000a0a1a7981 */ /* 0x000ee2000c1e1b00 */
[-C--:B------:R-:W-:Y:S01]  /*ddc0*/  IMAD R29, R31, R28.reuse, R29 ;  /* 0x0000001c1f1d7224 */ /* 0x080fe200078e021d */
[----:B------:R-:W-:Y:S01]  /*ddd0*/  IADD3.X R39, PT, PT, R45, UR9, RZ, P0, !PT ;  /* 0x000000092d277c10 */ /* 0x000fe200087fe4ff */
[----:B------:R-:W-:Y:S01]  /*dde0*/  IMAD.WIDE.U32 R32, R30, R28, R32 ;  /* 0x0000001c1e207225 */ /* 0x000fe200078e0020 */
[----:B------:R-:W-:Y:S01]  /*ddf0*/  IADD3 R40, P0, PT, R38, UR14, RZ ;  /* 0x0000000e26287c10 */ /* 0x000fe2000ff1e0ff */
[----:B------:R-:W4:Y:S02]  /*de00*/  LDG.E.64 R30, desc[UR10][R10.64+0x8] ;  /* 0x0000080a0a1e7981 */ /* 0x000f24000c1e1b00 */
[----:B------:R-:W-:Y:S02]  /*de10*/  IMAD.IADD R33, R33, 0x1, R29 ;  /* 0x0000000121217824 */ /* 0x000fe400078e021d */
[----:B------:R0:W4:Y:S01]  /*de20*/  LDG.E.64 R28, desc[UR10][R38.64] ;  /* 0x0000000a261c7981 */ /* 0x000122000c1e1b00 */
[----:B------:R-:W-:-:S02]  /*de30*/  IADD3.X R41, PT, PT, R39, UR9, RZ, P0, !PT ;  /* 0x0000000927297c10 */ /* 0x000fc400087fe4ff */
[----:B0-----:R-:W-:-:S04]  /*de40*/  IADD3 R38, P0, PT, R40, UR14, RZ ;  /* 0x0000000e28267c10 */ /* 0x001fc8000ff1e0ff */
[----:B------:R-:W-:-:S06]  /*de50*/  IADD3.X R39, PT, PT, R41, UR9, RZ, P0, !PT ;  /* 0x0000000929277c10 */ /* 0x000fcc00087fe4ff */
[----:B------:R-:W5:Y:S01]  /*de60*/  LDG.E.64 R38, desc[UR10][R38.64] ;  /* 0x0000000a26267981 */ /* 0x000f62000c1e1b00 */
[----:B--2---:R-:W-:Y:S02]  /*de70*/  IMAD R35, R35, R36, RZ ;  /* 0x0000002423237224 */ /* 0x004fe400078e02ff */
[----:B------:R-:W-:-:S04]  /*de80*/  IMAD.WIDE.U32 R32, R36, R34, R32 ;  /* 0x0000002224207225 */ /* 0x000fc800078e0020 */
[----:B------:R-:W-:Y:S02]  /*de90*/  IMAD R45, R37, R34, R35 ;  /* 0x00000022252d7224 */ /* 0x000fe400078e0223 */
[----:B------:R-:W2:Y:S04]  /*dea0*/  LDG.E.64 R34, desc[UR10][R40.64] ;  /* 0x0000000a28227981 */ /* 0x000ea8000c1e1b00 */
[----:B------:R-:W2:Y:S04]  /*deb0*/  LDG.E.64 R36, desc[UR10][R10.64+0x10] ;  /* 0x0000100a0a247981 */ /* 0x000ea8000c1e1b00 */
[----:B------:R0:W5:Y:S01]  /*dec0*/  LDG.E.64 R40, desc[UR10][R10.64+0x18] ;  /* 0x0000180a0a287981 */ /* 0x000162000c1e1b00 */
[----:B---3--:R-:W-:-:S02]  /*ded0*/  IMAD R25, R25, R26, RZ ;  /* 0x0000001a19197224 */ /* 0x008fc400078e02ff */
[----:B------:R-:W-:Y:S02]  /*dee0*/  IMAD.IADD R33, R33, 0x1, R45 ;  /* 0x0000000121217824 */ /* 0x000fe400078e022d */
[-C--:B------:R-:W-:Y:S02]  /*def0*/  IMAD R27, R27, R24.reuse, R25 ;  /* 0x000000181b1b7224 */ /* 0x080fe400078e0219 */
[----:B------:R-:W-:-:S04]  /*df00*/  IMAD.WIDE.U32 R24, R26, R24, R32 ;  /* 0x000000181a187225 */ /* 0x000fc800078e0020 */
[----:B------:R-:W-:Y:S02]  /*df10*/  IMAD.IADD R25, R25, 0x1, R27 ;  /* 0x0000000119197824 */ /* 0x000fe400078e021b */
[----:B----4-:R-:W-:Y:S02]  /*df20*/  IMAD R27, R29, R30, RZ ;  /* 0x0000001e1d1b7224 */ /* 0x010fe400078e02ff */
[----:B------:R-:W-:-:S04]  /*df30*/  IMAD.WIDE.U32 R24, R30, R28, R24 ;  /* 0x0000001c1e187225 */ /* 0x000fc800078e0018 */
[----:B------:R-:W-:Y:S01]  /*df40*/  IMAD R27, R31, R28, R27 ;  /* 0x0000001c1f1b7224 */ /* 0x000fe200078e021b */
[----:B------:R-:W-:-:S03]  /*df50*/  UIADD3 UR7, UP2, UPT, UR7, -0x8, URZ ;  /* 0xfffffff807077890 */ /* 0x000fc6000ff5e0ff */
[----:B------:R-:W-:Y:S01]  /*df60*/  IMAD.IADD R25, R25, 0x1, R27 ;  /* 0x0000000119197824 */ /* 0x000fe200078e021b */
        /* <DEDUP_REMOVED lines=9> */
[----:B------:R-:W-:Y:S02]  /*e000*/  IMAD.U32 R27, RZ, RZ, UR22 ;  /* 0x00000016ff1b7e24 */ /* 0x000fe4000f8e00ff */
[----:B-----5:R-:W-:Y:S02]  /*e010*/  IMAD R25, R39, R40, RZ ;  /* 0x0000002827197224 */ /* 0x020fe400078e02ff */
[----:B------:R-:W-:Y:S01]  /*e020*/  IMAD.WIDE.U32 R32, R40, R38, R34 ;  /* 0x0000002628207225 */ /* 0x000fe200078e0022 */
[----:B------:R-:W-:-:S03]  /*e030*/  LEA R42, P0, R27, R42, 0x6 ;  /* 0x0000002a1b2a7211 */ /* 0x000fc600078030ff */
[----:B------:R-:W-:Y:S01]  /*e040*/  IMAD R25, R41, R38, R25 ;  /* 0x0000002629197224 */ /* 0x000fe200078e0219 */
[----:B------:R-:W-:-:S03]  /*e050*/  IADD3.X R43, PT, PT, R43, UR17, RZ, P0, !PT ;  /* 0x000000112b2b7c10 */ /* 0x000fc600087fe4ff */
[----:B------:R-:W-:Y:S01]  /*e060*/  IMAD.IADD R33, R33, 0x1, R25 ;  /* 0x0000000121217824 */ /* 0x000fe200078e0219 */
[----:B------:R-:W-:Y:S06]  /*e070*/  BRA.U UP2, `(.L_x_6035) ;  /* 0xfffffff902e07547 */ /* 0x000fec000b83ffff */
.L_x_6034:
[----:B------:R-:W-:Y:S05]  /*e080*/  BRA.U !UP3, `(.L_x_6033) ;  /* 0x000000050bcc7547 */ /* 0x000fea000b800000 */
[----:B------:R-:W-:Y:S02]  /*e090*/  UISETP.GE.U32.AND UP3, UPT, UR20, 0x4, UPT ;  /* 0x000000041400788c */ /* 0x000fe4000bf66070 */
[----:B------:R-:W-:Y:S02]  /*e0a0*/  UISETP.NE.U32.AND UP2, UPT, UR18, URZ, UPT ;  /* 0x000000ff1200728c */ /* 0x000fe4000bf45070 */
[----:B------:R-:W-:Y:S02]  /*e0b0*/  UISETP.GE.U32.AND.EX UP3, UPT, URZ, URZ, UPT, UP3 ;  /* 0x000000ffff00728c */ /* 0x000fe4000bf66130 */
[----:B------:R-:W-:-:S07]  /*e0c0*/  UISETP.NE.AND.EX UP2, UPT, URZ, URZ, UPT, UP2 ;  /* 0x000000ffff00728c */ /* 0x000fce000bf45320 */
[----:B------:R-:W-:Y:S05]  /*e0d0*/  BRA.U !UP3, `(.L_x_6036) ;  /* 0x000000010bc07547 */ /* 0x000fea000b800000 */
[----:B------:R-:W0:Y:S01]  /*e0e0*/  LDCU.64 UR14, c[0x0][0x3a8] ;  /* 0x00007500ff0e77ac */ /* 0x000e220008000a00 */
[----:B------:R-:W-:Y:S01]  /*e0f0*/  MOV R11, UR4 ;  /* 0x00000004000b7c02 */ /* 0x000fe20008000f00 */
        /* <DEDUP_REMOVED lines=46> */
.L_x_6036:
        /* <DEDUP_REMOVED lines=41> */
.L_x_6037:
[----:B------:R-:W-:Y:S05]  /*e670*/  BRA.U UP2, `(.L_x_6033) ;  /* 0x0000000102507547 */ /* 0x000fea000b800000 */
[----:B------:R-:W0:Y:S01]  /*e680*/  LDCU.64 UR14, c[0x0][0x3a8] ;  /* 0x00007500ff0e77ac */ /* 0x000e220008000a00 */
[----:B------:R-:W-:Y:S02]  /*e690*/  IMAD.U32 R11, RZ, RZ, UR4 ;  /* 0x00000004ff0b7e24 */ /* 0x000fe4000f8e00ff */
[----:B------:R-:W-:Y:S01]  /*e6a0*/  IMAD.MOV.U32 R9, RZ, RZ, R7 ;  /* 0x000000ffff097224 */ /* 0x000fe200078e0007 */
[----:B------:R-:W1:Y:S01]  /*e6b0*/  LDCU.64 UR16, c[0x0][0x398] ;  /* 0x00007300ff1077ac */ /* 0x000e620008000a00 */
[----:B------:R-:W-:Y:S01]  /*e6c0*/  IMAD.WIDE.U32 R8, R11, UR22, R8 ;  /* 0x000000160b087c25 */ /* 0x000fe2000f8e0008 */
[----:B------:R-:W-:-:S04]  /*e6d0*/  UIMAD UR7, UR5, UR22, URZ ;  /* 0x00000016050772a4 */ /* 0x000fc8000f8e02ff */
[----:B------:R-:W-:Y:S02]  /*e6e0*/  UIMAD UR8, UR4, UR23, UR7 ;  /* 0x00000017040872a4 */ /* 0x000fe4000f8e0207 */
[----:B0-----:R-:W-:-:S04]  /*e6f0*/  ULEA UR7, UP2, UR4, UR14, 0x3 ;  /* 0x0000000e04077291 */ /* 0x001fc8000f8418ff */
[----:B------:R-:W-:Y:S01]  /*e700*/  IADD3 R7, PT, PT, R9, UR8, RZ ;  /* 0x0000000809077c10 */ /* 0x000fe2000fffe0ff */
        /* <DEDUP_REMOVED lines=11> */
.L_x_6033:
[----:B------:R-:W1:Y:S01]  /*e7c0*/  LDCU UR13, c[0x0][0x3bc] ;  /* 0x00007780ff0d77ac */ /* 0x000e620008000800 */
[----:B0-----:R-:W-:Y:S02]  /*e7d0*/  IMAD.U32 R8, RZ, RZ, UR12 ;  /* 0x0000000cff087e24 */ /* 0x001fe4000f8e00ff */
[----:B------:R-:W-:Y:S01]  /*e7e0*/  IMAD.U32 R25, RZ, RZ, UR12 ;  /* 0x0000000cff197e24 */ /* 0x000fe2000f8e00ff */
[----:B------:R-:W0:Y:S01]  /*e7f0*/  LDCU.64 UR14, c[0x0][0x3b8] ;  /* 0x00007700ff0e77ac */ /* 0x000e220008000a00 */
[----:B------:R-:W2:Y:S01]  /*e800*/  LDCU.64 UR16, c[0x0][0x3c8] ;  /* 0x00007900ff1077ac */ /* 0x000ea20008000a00 */
[----:B-1----:R-:W-:Y:S02]  /*e810*/  IMAD.U32 R9, RZ, RZ, UR13 ;  /* 0x0000000dff097e24 */ /* 0x002fe4000f8e00ff */
[----:B------:R-:W-:Y:S01]  /*e820*/  IMAD.U32 R0, RZ, RZ, UR13 ;  /* 0x0000000dff007e24 */ /* 0x000fe2000f8e00ff */
[----:B------:R-:W-:Y:S06]  /*e830*/  BRA.U !UP1, `(.L_x_6038) ;  /* 0x00000001098c7547 */ /* 0x000fec000b800000 */
[----:B------:R-:W1:Y:S01]  /*e840*/  LDCU.64 UR4, c[0x0][0x3c0] ;  /* 0x00007800ff0477ac */ /* 0x000e620008000a00 */
[----:B------:R-:W-:Y:S01]  /*e850*/  BSSY.RECONVERGENT B0, `(.L_x_6038) ;  /* 0x0000021000007945 */ /* 0x000fe20003800200 */
[----:B------:R-:W-:Y:S01]  /*e860*/  IMAD.U32 R8, RZ, RZ, UR12 ;  /* 0x0000000cff087e24 */ /* 0x000fe2000f8e00ff */
[----:B------:R-:W-:Y:S01]  /*e870*/  MOV R0, UR13 ;  /* 0x0000000d00007c02 */ /* 0x000fe20008000f00 */
[----:B------:R-:W-:Y:S02]  /*e880*/  IMAD.U32 R30, RZ, RZ, UR12 ;  /* 0x0000000cff1e7e24 */ /* 0x000fe4000f8e00ff */
[----:B------:R-:W-:Y:S02]  /*e890*/  IMAD.U32 R34, RZ, RZ, UR13 ;  /* 0x0000000dff227e24 */ /* 0x000fe4000f8e00ff */
[----:B-1----:R-:W-:Y:S02]  /*e8a0*/  IMAD.U32 R35, RZ, RZ, UR4 ;  /* 0x00000004ff237e24 */ /* 0x002fe4000f8e00ff */
[----:B------:R-:W-:-:S07]  /*e8b0*/  IMAD.U32 R36, RZ, RZ, UR5 ;  /* 0x00000005ff247e24 */ /* 0x000fce000f8e00ff */
.L_x_6039:
[--C-:B------:R-:W-:Y:S02]  /*e8c0*/  SHF.R.U64 R31, R35, 0x1, R36.reuse ;  /* 0x00000001231f7819 */ /* 0x100fe40000001224 */
[----:B------:R-:W-:-:S03]  /*e8d0*/  SHF.R.U32.HI R28, RZ, 0x1, R36 ;  /* 0x00000001ff1c7819 */ /* 0x000fc60000011624 */
[C---:B------:R-:W-:Y:S01]  /*e8e0*/  IMAD.SHL.U32 R27, R31.reuse, 0x8, RZ ;  /* 0x000000081f1b7824 */ /* 0x040fe200078e00ff */
[----:B------:R-:W-:-:S04]  /*e8f0*/  SHF.L.U64.HI R29, R31, 0x3, R28 ;  /* 0x000000031f1d7819 */ /* 0x000fc8000001021c */
[----:B------:R-:W-:-:S05]  /*e900*/  IADD3 R6, P0, PT, R30, R27, RZ ;  /* 0x0000001b1e067210 */ /* 0x000fca0007f1e0ff */
[----:B------:R-:W-:-:S05]  /*e910*/  IMAD.X R7, R34, 0x1, R29, P0 ;  /* 0x0000000122077824 */ /* 0x000fca00000e061d */
[----:B------:R1:W3:Y:S01]  /*e920*/  LDG.E.64 R10, desc[UR10][R6.64] ;  /* 0x0000000a060a7981 */ /* 0x0002e2000c1e1b00 */
[----:B------:R-:W-:Y:S02]  /*e930*/  LOP3.LUT R24, RZ, R31, RZ, 0x33, !PT ;  /* 0x0000001fff187212 */ /* 0x000fe400078e33ff */
[----:B------:R-:W-:Y:S02]  /*e940*/  LOP3.LUT R26, RZ, R28, RZ, 0x33, !PT ;  /* 0x0000001cff1a7212 */ /* 0x000fe400078e33ff */
[----:B------:R-:W-:Y:S02]  /*e950*/  IADD3 R27, P3, P4, R8, 0x8, R27 ;  /* 0x00000008081b7810 */ /* 0x000fe40007c7e01b */
[----:B-1----:R-:W-:-:S05]  /*e960*/  IADD3 R6, P2, PT, R6, 0x8, RZ ;  /* 0x0000000806067810 */ /* 0x002fca0007f5e0ff */
[----:B------:R-:W-:Y:S01]  /*e970*/  IMAD.X R7, RZ, RZ, R7, P2 ;  /* 0x000000ffff077224 */ /* 0x000fe200010e0607 */
[----:B---3--:R-:W-:Y:S02]  /*e980*/  ISETP.GE.U32.AND P0, PT, R10, R32, PT ;  /* 0x000000200a00720c */ /* 0x008fe40003f06070 */
        /* <DEDUP_REMOVED lines=13> */
[----:B0-2---:R-:W-:Y:S05]  /*ea60*/  BSYNC.RECONVERGENT B0 ;  /* 0x0000000000007941 */ /* 0x005fea0003800200 */
.L_x_6038:
[----:B------:R-:W-:Y:S05]  /*ea70*/  BRA.U !UP1, `(.L_x_6040) ;  /* 0x00000001098c7547 */ /* 0x000fea000b800000 */
        /* <DEDUP_REMOVED lines=8> */
.L_x_6041:
[--C-:B------:R-:W-:Y:S02]  /*eb00*/  SHF.R.U64 R27, R35, 0x1, R36.reuse ;  /* 0x00000001231b7819 */ /* 0x100fe40000001224 */
[----:B------:R-:W-:-:S03]  /*eb10*/  SHF.R.U32.HI R34, RZ, 0x1, R36 ;  /* 0x00000001ff227819 */ /* 0x000fc60000011624 */
[C---:B------:R-:W-:Y:S01]  /*eb20*/  IMAD.SHL.U32 R28, R27.reuse, 0x8, RZ ;  /* 0x000000081b1c7824 */ /* 0x040fe200078e00ff */
[----:B------:R-:W-:-:S04]  /*eb30*/  SHF.L.U64.HI R30, R27, 0x3, R34 ;  /* 0x000000031b1e7819 */ /* 0x000fc80000010222 */
[----:B------:R-:W-:-:S05]  /*eb40*/  IADD3 R6, P0, PT, R29, R28, RZ ;  /* 0x0000001c1d067210 */ /* 0x000fca0007f1e0ff */
[----:B------:R-:W-:-:S05]  /*eb50*/  IMAD.X R7, R31, 0x1, R30, P0 ;  /* 0x000000011f077824 */ /* 0x000fca00000e061e */
[----:B------:R-:W3:Y:S01]  /*eb60*/  LDG.E.64 R10, desc[UR10][R6.64] ;  /* 0x0000000a060a7981 */ /* 0x000ee2000c1e1b00 */
[----:B------:R-:W-:Y:S02]  /*eb70*/  LOP3.LUT R24, RZ, R27, RZ, 0x33, !PT ;  /* 0x0000001bff187212 */ /* 0x000fe400078e33ff */
[----:B------:R-:W-:Y:S02]  /*eb80*/  LOP3.LUT R26, RZ, R34, RZ, 0x33, !PT ;  /* 0x00000022ff1a7212 */ /* 0x000fe400078e33ff */
[----:B---3--:R-:W-:Y:S02]  /*eb90*/  ISETP.GE.U32.AND P0, PT, R32, R10, PT ;  /* 0x0000000a2000720c */ /* 0x008fe40003f06070 */
        /* <DEDUP_REMOVED lines=16> */
[----:B0-2---:R-:W-:Y:S05]  /*eca0*/  BSYNC.RECONVERGENT B0 ;  /* 0x0000000000007941 */ /* 0x005fea0003800200 */
.L_x_6040:
[----:B------:R-:W1:Y:S01]  /*ecb0*/  LDCU.64 UR4, c[0x0][0x3d0] ;  /* 0x00007a00ff0477ac */ /* 0x000e620008000a00 */
[----:B------:R-:W-:Y:S01]  /*ecc0*/  IADD3 R7, P0, PT, -R8, R25, RZ ;  /* 0x0000001908077210 */ /* 0x000fe20007f1e1ff */
[----:B------:R-:W-:Y:S01]  /*ecd0*/  IMAD.SHL.U32 R6, R20, 0x8, RZ ;  /* 0x0000000814067824 */ /* 0x000fe200078e00ff */
[----:B0-----:R-:W-:Y:S02]  /*ece0*/  IADD3 R8, P2, PT, R8, -UR14, RZ ;  /* 0x8000000e08087c10 */ /* 0x001fe4000ff5e0ff */
[----:B------:R-:W-:Y:S02]  /*ecf0*/  CS2R R32, SRZ ;  /* 0x0000000000207805 */ /* 0x000fe4000001ff00 */
[----:B------:R-:W-:Y:S01]  /*ed00*/  SHF.L.U64.HI R21, R20, 0x3, R21 ;  /* 0x0000000314157819 */ /* 0x000fe20000010215 */
[----:B------:R-:W-:Y:S01]  /*ed10*/  IMAD.X R24, R9, 0x1, ~R0, P0 ;  /* 0x0000000109187824 */ /* 0x000fe200000e0e00 */
[----:B--2---:R-:W-:Y:S02]  /*ed20*/  IADD3 R10, P1, PT, R6, UR16, RZ ;  /* 0x00000010060a7c10 */ /* 0x004fe4000ff3e0ff */
[----:B------:R-:W-:-:S02]  /*ed30*/  IADD3.X R9, PT, PT, R0, ~UR15, RZ, P2, !PT ;  /* 0x8000000f00097c10 */ /* 0x000fc400097fe4ff */
[----:B------:R-:W-:Y:S02]  /*ed40*/  IADD3.X R11, PT, PT, R21, UR17, RZ, P1, !PT ;  /* 0x00000011150b7c10 */ /* 0x000fe40008ffe4ff */
[--C-:B------:R-:W-:Y:S02]  /*ed50*/  SHF.R.S64 R8, R8, 0x3, R9.reuse ;  /* 0x0000000308087819 */ /* 0x100fe40000001009 */
[----:B------:R-:W-:Y:S02]  /*ed60*/  SHF.R.S32.HI R9, RZ, 0x3, R9 ;  /* 0x00000003ff097819 */ /* 0x000fe40000011409 */
[----:B-1----:R-:W-:Y:S02]  /*ed70*/  IADD3 R20, P0, PT, R6, UR4, RZ ;  /* 0x0000000406147c10 */ /* 0x002fe4000ff1e0ff */
[--C-:B------:R-:W-:Y:S02]  /*ed80*/  SHF.R.S64 R6, R7, 0x3, R24.reuse ;  /* 0x0000000307067819 */ /* 0x100fe40000001018 */
[----:B------:R-:W-:-:S02]  /*ed90*/  SHF.R.S32.HI R7, RZ, 0x3, R24 ;  /* 0x00000003ff077819 */ /* 0x000fc40000011418 */
[----:B------:R-:W-:-:S03]  /*eda0*/  IADD3.X R21, PT, PT, R21, UR5, RZ, P0, !PT ;  /* 0x0000000515157c10 */ /* 0x000fc600087fe4ff */
[----:B------:R0:W-:Y:S04]  /*edb0*/  STG.E.64 desc[UR10][R10.64], R6 ;  /* 0x000000060a007986 */ /* 0x0001e8000c101b0a */
[----:B------:R0:W-:Y:S01]  /*edc0*/  STG.E.64 desc[UR10][R20.64], R8 ;  /* 0x0000000814007986 */ /* 0x0001e2000c101b0a */
[----:B------:R-:W-:Y:S05]  /*edd0*/  BRA.U UP0, `(.L_x_6042) ;  /* 0x0000000d00747547 */ /* 0x000fea000b800000 */
[----:B------:R-:W1:Y:S01]  /*ede0*/  LDCU.64 UR22, c[0x0][0x390] ;  /* 0x00007200ff1677ac */ /* 0x000e620008000a00 */
[----:B------:R-:W2:Y:S01]  /*edf0*/  LDC R41, c[0x0][0x3b0] ;  /* 0x0000ec00ff297b82 */ /* 0x000ea20000000800 */
[----:B------:R-:W-:Y:S01]  /*ee00*/  CS2R R32, SRZ ;  /* 0x0000000000207805 */ /* 0x000fe2000001ff00 */
[----:B------:R-:W0:Y:S01]  /*ee10*/  LDCU.64 UR8, c[0x0][0x3a0] ;  /* 0x00007400ff0877ac */ /* 0x000e220008000a00 */
[----:B------:R-:W-:Y:S01]  /*ee20*/  UISETP.NE.U32.AND UP3, UPT, UR20, URZ, UPT ;  /* 0x000000ff1400728c */ /* 0x000fe2000bf65070 */
[----:B------:R-:W-:-:S03]  /*ee30*/  UMOV UR4, URZ ;  /* 0x000000ff00047c82 */ /* 0x000fc60008000000 */
[----:B------:R-:W-:Y:S02]  /*ee40*/  UISETP.NE.AND.EX UP3, UPT, URZ, URZ, UPT, UP3 ;  /* 0x000000ffff00728c */ /* 0x000fe4000bf65330 */
[----:B-1----:R-:W-:-:S04]  /*ee50*/  UIADD3 UR5, UP2, UPT, UR22, -0x1, URZ ;  /* 0xffffffff16057890 */ /* 0x002fc8000ff5e0ff */
[----:B------:R-:W-:Y:S01]  /*ee60*/  UIADD3.X UR7, UPT, UPT, UR23, -0x1, URZ, UP2, !UPT ;  /* 0xffffffff17077890 */ /* 0x000fe200097fe4ff */
[----:B0-----:R-:W-:Y:S01]  /*ee70*/  IMAD R7, R23, UR8, RZ ;  /* 0x0000000817077c24 */ /* 0x001fe2000f8e02ff */
[----:B------:R-:W-:Y:S01]  /*ee80*/  UISETP.GE.U32.AND UP2, UPT, UR5, 0x7, UPT ;  /* 0x000000070500788c */ /* 0x000fe2000bf46070 */
[C---:B------:R-:W-:Y:S02]  /*ee90*/  IMAD.WIDE.U32 R8, R22.reuse, UR8, RZ ;  /* 0x0000000816087c25 */ /* 0x040fe4000f8e00ff */
[----:B------:R-:W-:Y:S01]  /*eea0*/  UMOV UR5, URZ ;  /* 0x000000ff00057c82 */ /* 0x000fe20008000000 */
[----:B------:R-:W-:Y:S01]  /*eeb0*/  UISETP.GE.U32.AND.EX UP2, UPT, UR7, URZ, UPT, UP2 ;  /* 0x000000ff0700728c */ /* 0x000fe2000bf46120 */
[----:B------:R-:W-:-:S04]  /*eec0*/  IMAD R7, R22, UR9, R7 ;  /* 0x0000000916077c24 */ /* 0x000fc8000f8e0207 */
[----:B------:R-:W-:-:S04]  /*eed0*/  IMAD.IADD R11, R9, 0x1, R7 ;  /* 0x00000001090b7824 */ /* 0x000fc800078e0207 */
[----:B------:R-:W-:Y:S05]  /*eee0*/  BRA.U !UP2, `(.L_x_6043) ;  /* 0x000000050a6c7547 */ /* 0x000fea000b800000 */
[----:B------:R-:W0:Y:S01]  /*eef0*/  LDC R6, c[0x0][0x3b4] ;  /* 0x0000ed00ff067b82 */ /* 0x000e220000000800 */
[----:B------:R-:W1:Y:S01]  /*ef00*/  LDCU.64 UR4, c[0x0][0x3a8] ;  /* 0x00007500ff0477ac */ /* 0x000e620008000a00 */
[C---:B--2---:R-:W-:Y:S01]  /*ef10*/  IMAD.WIDE.U32 R20, R41.reuse, 0x8, RZ ;  /* 0x0000000829147825 */ /* 0x044fe200078e00ff */
[----:B------:R-:W-:Y:S01]  /*ef20*/  CS2R R32, SRZ ;  /* 0x0000000000207805 */ /* 0x000fe2000001ff00 */
[----:B------:R-:W2:Y:S01]  /*ef30*/  LDCU.64 UR8, c[0x0][0x398] ;  /* 0x00007300ff0877ac */ /* 0x000ea20008000a00 */
[----:B-1----:R-:W-:Y:S02]  /*ef40*/  UIADD3 UR7, UP2, UPT, UR4, 0x20, URZ ;  /* 0x0000002004077890 */ /* 0x002fe4000ff5e0ff */
[----:B------:R-:W-:Y:S01]  /*ef50*/  ULOP3.LUT UR4, UR22, 0xfffffff8, URZ, 0xc0, !UPT ;  /* 0xfffffff816047892 */ /* 0x000fe2000f8ec0ff */
[----:B--2---:R-:W-:Y:S01]  /*ef60*/  LEA R40, P0, R8, UR8, 0x3 ;  /* 0x0000000808287c11 */ /* 0x004fe2000f8018ff */
[----:B------:R-:W-:Y:S01]  /*ef70*/  UIADD3.X UR8, UPT, UPT, URZ, UR5, URZ, UP2, !UPT ;  /* 0x00000005ff087290 */ /* 0x000fe200097fe4ff */
[----:B0-----:R-:W-:Y:S01]  /*ef80*/  IMAD.SHL.U32 R25, R6, 0x8, RZ ;  /* 0x0000000806197824 */ /* 0x001fe200078e00ff */
[----:B------:R-:W-:Y:S01]  /*ef90*/  ULOP3.LUT UR5, UR23, 0x7fffffff, URZ, 0xc0, !UPT ;  /* 0x7fffffff17057892 */ /* 0x000fe2000f8ec0ff */
[----:B------:R-:W-:Y:S01]  /*efa0*/  LEA.HI.X R7, R8, UR9, R11, 0x3, P0 ;  /* 0x0000000908077c11 */ /* 0x000fe200080f1c0b */
[----:B------:R-:W-:Y:S01]  /*efb0*/  IMAD.U32 R24, RZ, RZ, UR7 ;  /* 0x00000007ff187e24 */ /* 0x000fe2000f8e00ff */
[----:B------:R-:W-:Y:S01]  /*efc0*/  SHF.L.U64.HI R6, R41, 0x6, R6 ;  /* 0x0000000629067819 */ /* 0x000fe20000010206 */
[----:B------:R-:W-:Y:S01]  /*efd0*/  UMOV UR7, UR4 ;  /* 0x0000000400077c82 */ /* 0x000fe20008000000 */
[----:B------:R-:W-:Y:S01]  /*efe0*/  IADD3 R0, PT, PT, R21, R25, RZ ;  /* 0x0000001915007210 */ /* 0x000fe20007ffe0ff */
[----:B------:R-:W-:Y:S01]  /*eff0*/  IMAD.U32 R25, RZ, RZ, UR8 ;  /* 0x00000008ff197e24 */ /* 0x000fe2000f8e00ff */
[----:B------:R-:W-:-:S06]  /*f000*/  UMOV UR8, UR5 ;  /* 0x0000000500087c82 */ /* 0x000fcc0008000000 */
.L_x_6044:
[----:B------:R-:W-:Y:S01]  /*f010*/  IMAD.MOV.U32 R42, RZ, RZ, R40 ;  /* 0x000000ffff2a7224 */ /* 0x000fe200078e0028 */
[----:B------:R-:W2:Y:S01]  /*f020*/  LDG.E.64 R34, desc[UR10][R24.64+-0x20] ;  /* 0xffffe00a18227981 */ /* 0x000ea2000c1e1b00 */
[----:B------:R-:W-:Y:S01]  /*f030*/  IMAD.MOV.U32 R43, RZ, RZ, R7 ;  /* 0x000000ffff2b7224 */ /* 0x000fe200078e0007 */
[----:B------:R-:W-:Y:S02]  /*f040*/  IADD3 R38, P0, PT, R40, R20, RZ ;  /* 0x0000001428267210 */ /* 0x000fe40007f1e0ff */
[----:B------:R-:W3:Y:S04]  /*f050*/  LDG.E.64 R28, desc[UR10][R24.64+-0x18] ;  /* 0xffffe80a181c7981 */ /* 0x000ee8000c1e1b00 */
[----:B------:R-:W2:Y:S01]  /*f060*/  LDG.E.64 R30, desc[UR10][R42.64] ;  /* 0x0000000a2a1e7981 */ /* 0x000ea2000c1e1b00 */
[----:B------:R-:W-:-:S05]  /*f070*/  IMAD.X R39, R7, 0x1, R0, P0 ;  /* 0x0000000107277824 */ /* 0x000fca00000e0600 */
[----:B------:R-:W3:Y:S01]  /*f080*/  LDG.E.64 R26, desc[UR10][R38.64] ;  /* 0x0000000a261a7981 */ /* 0x000ee2000c1e1b00 */
        /* <DEDUP_REMOVED lines=8> */
[----:B---3--:R-:W-:Y:S02]  /*f110*/  IMAD R27, R27, R28, RZ ;  /* 0x0000001c1b1b7224 */ /* 0x008fe400078e02ff */
[----:B------:R-:W-:-:S02]  /*f120*/  IMAD.IADD R33, R33, 0x1, R43 ;  /* 0x0000000121217824 */ /* 0x000fc400078e022b */
[-C--:B------:R-:W-:Y:S02]  /*f130*/  IMAD R27, R29, R26.reuse, R27 ;  /* 0x0000001a1d1b7224 */ /* 0x080fe400078e021b */
[----:B------:R-:W-:Y:S02]  /*f140*/  IMAD.X R43, R37, 0x1, R0, P0 ;  /* 0x00000001252b7824 */ /* 0x000fe400000e0600 */
[----:B------:R-:W-:Y:S01]  /*f150*/  IMAD.WIDE.U32 R32, R28, R26, R32 ;  /* 0x0000001a1c207225 */ /* 0x000fe200078e0020 */
[----:B------:R-:W-:Y:S01]  /*f160*/  IADD3 R38, P0, PT, R42, R20, RZ ;  /* 0x000000142a267210 */ /* 0x000fe20007f1e0ff */
[----:B------:R-:W3:Y:S02]  /*f170*/  LDG.E.64 R28, desc[UR10][R24.64+-0x8] ;  /* 0xfffff80a181c7981 */ /* 0x000ee4000c1e1b00 */
[----:B------:R-:W-:Y:S02]  /*f180*/  IMAD.IADD R33, R33, 0x1, R27 ;  /* 0x0000000121217824 */ /* 0x000fe400078e021b */
[----:B------:R-:W3:Y:S01]  /*f190*/  LDG.E.64 R26, desc[UR10][R42.64] ;  /* 0x0000000a2a1a7981 */ /* 0x000ee2000c1e1b00 */
[----:B------:R-:W-:-:S03]  /*f1a0*/  IMAD.X R39, R43, 0x1, R0, P0 ;  /* 0x000000012b277824 */ /* 0x000fc600000e0600 */
[----:B------:R-:W4:Y:S01]  /*f1b0*/  LDG.E.64 R36, desc[UR10][R24.64] ;  /* 0x0000000a18247981 */ /* 0x000f22000c1e1b00 */
[----:B--2---:R-:W-:Y:S02]  /*f1c0*/  IMAD R31, R31, R34, RZ ;  /* 0x000000221f1f7224 */ /* 0x004fe400078e02ff */
[----:B------:R-:W-:-:S04]  /*f1d0*/  IMAD.WIDE.U32 R32, R34, R30, R32 ;  /* 0x0000001e22207225 */ /* 0x000fc800078e0020 */
[----:B------:R-:W-:Y:S02]  /*f1e0*/  IMAD R31, R35, R30, R31 ;  /* 0x0000001e231f7224 */ /* 0x000fe400078e021f */
[----:B------:R-:W4:Y:S01]  /*f1f0*/  LDG.E.64 R34, desc[UR10][R38.64] ;  /* 0x0000000a26227981 */ /* 0x000f22000c1e1b00 */
[----:B------:R-:W-:Y:S01]  /*f200*/  IADD3 R44, P0, PT, R38, R20, RZ ;  /* 0x00000014262c7210 */ /* 0x000fe20007f1e0ff */
[----:B------:R-:W-:-:S03]  /*f210*/  IMAD.IADD R33, R33, 0x1, R31 ;  /* 0x0000000121217824 */ /* 0x000fc600078e021f */
[----:B------:R-:W-:Y:S01]  /*f220*/  IADD3.X R45, PT, PT, R39, R0, RZ, P0, !PT ;  /* 0x00000000272d7210 */ /* 0x000fe200007fe4ff */
[----:B---3--:R-:W-:Y:S02]  /*f230*/  IMAD R31, R27, R28, RZ ;  /* 0x0000001c1b1f7224 */ /* 0x008fe400078e02ff */
[----:B------:R-:W-:Y:S01]  /*f240*/  IMAD.WIDE.U32 R32, R28, R26, R32 ;  /* 0x0000001a1c207225 */ /* 0x000fe200078e0020 */
[----:B------:R-:W-:-:S03]  /*f250*/  IADD3 R30, P0, PT, R44, R20, RZ ;  /* 0x000000142c1e7210 */ /* 0x000fc60007f1e0ff */
[----:B------:R-:W-:Y:S02]  /*f260*/  IMAD R31, R29, R26, R31 ;  /* 0x0000001a1d1f7224 */ /* 0x000fe400078e021f */
[----:B------:R-:W2:Y:S02]  /*f270*/  LDG.E.64 R26, desc[UR10][R24.64+0x8] ;  /* 0x0000080a181a7981 */ /* 0x000ea4000c1e1b00 */
[----:B------:R-:W-:Y:S02]  /*f280*/  IMAD.IADD R33, R33, 0x1, R31 ;  /* 0x0000000121217824 */ /* 0x000fe400078e021f */
[----:B------:R-:W2:Y:S01]  /*f290*/  LDG.E.64 R28, desc[UR10][R44.64] ;  /* 0x0000000a2c1c7981 */ /* 0x000ea2000c1e1b00 */
[----:B------:R-:W-:-:S05]  /*f2a0*/  IMAD.X R31, R45, 0x1, R0, P0 ;  /* 0x000000012d1f7824 */ /* 0x000fca00000e0600 */
[----:B------:R-:W3:Y:S04]  /*f2b0*/  LDG.E.64 R38, desc[UR10][R30.64] ;  /* 0x0000000a1e267981 */ /* 0x000ee8000c1e1b00 */
[----:B------:R-:W5:Y:S01]  /*f2c0*/  LDG.E.64 R44, desc[UR10][R24.64+0x18] ;  /* 0x0000180a182c7981 */ /* 0x000f62000c1e1b00 */
[----:B----4-:R-:W-:Y:S02]  /*f2d0*/  IMAD R43, R35, R36, RZ ;  /* 0x00000024232b7224 */ /* 0x010fe400078e02ff */
[----:B------:R-:W-:Y:S01]  /*f2e0*/  IMAD.WIDE.U32 R32, R36, R34, R32 ;  /* 0x0000002224207225 */ /* 0x000fe200078e0020 */
[----:B------:R-:W-:-:S03]  /*f2f0*/  IADD3 R36, P0, PT, R30, R20, RZ ;  /* 0x000000141e247210 */ /* 0x000fc60007f1e0ff */
[----:B------:R-:W-:Y:S02]  /*f300*/  IMAD R43, R37, R34, R43 ;  /* 0x00000022252b7224 */ /* 0x000fe400078e022b */
[----:B------:R0:W3:Y:S01]  /*f310*/  LDG.E.64 R34, desc[UR10][R24.64+0x10] ;  /* 0x0000100a18227981 */ /* 0x0000e2000c1e1b00 */
[----:B------:R-:W-:-:S06]  /*f320*/  IMAD.X R37, R31, 0x1, R0, P0 ;  /* 0x000000011f257824 */ /* 0x000fcc00000e0600 */
[----:B------:R-:W5:Y:S01]  /*f330*/  LDG.E.64 R36, desc[UR10][R36.64] ;  /* 0x0000000a24247981 */ /* 0x000f62000c1e1b00 */
[----:B------:R-:W-:Y:S02]  /*f340*/  IMAD.IADD R33, R33, 0x1, R43 ;  /* 0x0000000121217824 */ /* 0x000fe400078e022b */
[----:B--2---:R-:W-:Y:S01]  /*f350*/  IMAD R29, R29, R26, RZ ;  /* 0x0000001a1d1d7224 */ /* 0x004fe200078e02ff */
[----:B------:R-:W-:-:S03]  /*f360*/  UIADD3 UR7, UP2, UPT, UR7, -0x8, URZ ;  /* 0xfffffff807077890 */ /* 0x000fc6000ff5e0ff */
[-C--:B------:R-:W-:Y:S02]  /*f370*/  IMAD R29, R27, R28.reuse, R29 ;  /* 0x0000001c1b1d7224 */ /* 0x080fe400078e021d */
[----:B------:R-:W-:Y:S01]  /*f380*/  IMAD.WIDE.U32 R26, R26, R28, R32 ;  /* 0x0000001c1a1a7225 */ /* 0x000fe200078e0020 */
[----:B------:R-:W-:-:S03]  /*f390*/  UIADD3.X UR8, UPT, UPT, UR8, -0x1, URZ, UP2, !UPT ;  /* 0xffffffff08087890 */ /* 0x000fc600097fe4ff */
[----:B------:R-:W-:Y:S01]  /*f3a0*/  IMAD.IADD R27, R27, 0x1, R29 ;  /* 0x000000011b1b7824 */ /* 0x000fe200078e021d */
[----:B------:R-:W-:-:S04]  /*f3b0*/  UISETP.NE.U32.AND UP2, UPT, UR7, URZ, UPT ;  /* 0x000000ff0700728c */ /* 0x000fc8000bf45070 */
[----:B------:R-:W-:Y:S01]  /*f3c0*/  UISETP.NE.AND.EX UP2, UPT, UR8, URZ, UPT, UP2 ;  /* 0x000000ff0800728c */ /* 0x000fe2000bf45320 */
[----:B0-----:R-:W-:Y:S02]  /*f3d0*/  IADD3 R24, P1, PT, R24, 0x40, RZ ;  /* 0x0000004018187810 */ /* 0x001fe40007f3e0ff */
[----:B------:R-:W-:-:S03]  /*f3e0*/  LEA R40, P0, R41, R40, 0x6 ;  /* 0x0000002829287211 */ /* 0x000fc600078030ff */
[----:B------:R-:W-:Y:S02]  /*f3f0*/  IMAD.X R25, RZ, RZ, R25, P1 ;  /* 0x000000ffff197224 */ /* 0x000fe400008e0619 */
[----:B------:R-:W-:Y:S02]  /*f400*/  IMAD.X R7, R7, 0x1, R6, P0 ;  /* 0x0000000107077824 */ /* 0x000fe400000e0606 */
[----:B---3--:R-:W-:Y:S02]  /*f410*/  IMAD R29, R39, R34, RZ ;  /* 0x00000022271d7224 */ /* 0x008fe400078e02ff */
[----:B------:R-:W-:-:S04]  /*f420*/  IMAD.WIDE.U32 R26, R34, R38, R26 ;  /* 0x00000026221a7225 */ /* 0x000fc800078e001a */
[----:B------:R-:W-:Y:S02]  /*f430*/  IMAD R29, R35, R38, R29 ;  /* 0x00000026231d7224 */ /* 0x000fe400078e021d */
[----:B-----5:R-:W-:Y:S02]  /*f440*/  IMAD R31, R37, R44, RZ ;  /* 0x0000002c251f7224 */ /* 0x020fe400078e02ff */
[----:B------:R-:W-:Y:S02]  /*f450*/  IMAD.IADD R27, R27, 0x1, R29 ;  /* 0x000000011b1b7824 */ /* 0x000fe400078e021d */
[-C--:B------:R-:W-:Y:S02]  /*f460*/  IMAD R31, R45, R36.reuse, R31 ;  /* 0x000000242d1f7224 */ /* 0x080fe400078e021f */
[----:B------:R-:W-:-:S04]  /*f470*/  IMAD.WIDE.U32 R32, R44, R36, R26 ;  /* 0x000000242c207225 */ /* 0x000fc800078e001a */
[----:B------:R-:W-:Y:S01]  /*f480*/  IMAD.IADD R33, R33, 0x1, R31 ;  /* 0x0000000121217824 */ /* 0x000fe200078e021f */
[----:B------:R-:W-:Y:S06]  /*f490*/  BRA.U UP2, `(.L_x_6044) ;  /* 0xfffffff902dc7547 */ /* 0x000fec000b83ffff */
.L_x_6043:
[----:B------:R-:W-:Y:S05]  /*f4a0*/  BRA.U !UP3, `(.L_x_6042) ;  /* 0x000000050bc07547 */ /* 0x000fea000b800000 */
[----:B------:R-:W-:Y:S02]  /*f4b0*/  UISETP.GE.U32.AND UP3, UPT, UR20, 0x4, UPT ;  /* 0x000000041400788c */ /* 0x000fe4000bf66070 */
[----:B------:R-:W-:Y:S02]  /*f4c0*/  UISETP.NE.U32.AND UP2, UPT, UR18, URZ, UPT ;  /* 0x000000ff1200728c */ /* 0x000fe4000bf45070 */
[----:B------:R-:W-:Y:S02]  /*f4d0*/  UISETP.GE.U32.AND.EX UP3, UPT, URZ, URZ, UPT, UP3 ;  /* 0x000000ffff00728c */ /* 0x000fe4000bf66130 */
[----:B------:R-:W-:-:S07]  /*f4e0*/  UISETP.NE.AND.EX UP2, UPT, URZ, URZ, UPT, UP2 ;  /* 0x000000ffff00728c */ /* 0x000fce000bf45320 */
[----:B------:R-:W-:Y:S05]  /*f4f0*/  BRA.U !UP3, `(.L_x_6045) ;  /* 0x000000010bc07547 */ /* 0x000fea000b800000 */
[----:B------:R-:W0:Y:S01]  /*f500*/  LDC R31, c[0x0][0x3b4] ;  /* 0x0000ed00ff1f7b82 */ /* 0x000e220000000800 */
[----:B------:R-:W1:Y:S01]  /*f510*/  LDCU.64 UR8, c[0x0][0x3a8] ;  /* 0x00007500ff0877ac */ /* 0x000e620008000a00 */
[C---:B--2---:R-:W-:Y:S02]  /*f520*/  IMAD R0, R41.reuse, UR5, RZ ;  /* 0x0000000529007c24 */ /* 0x044fe4000f8e02ff */
[----:B------:R-:W-:Y:S01]  /*f530*/  IMAD.MOV.U32 R10, RZ, RZ, R8 ;  /* 0x000000ffff0a7224 */ /* 0x000fe200078e0008 */
[----:B------:R-:W2:Y:S01]  /*f540*/  LDCU.64 UR24, c[0x0][0x398] ;  /* 0x00007300ff1877ac */ /* 0x000ea20008000a00 */
[C---:B------:R-:W-:Y:S02]  /*f550*/  IMAD.SHL.U32 R35, R41.reuse, 0x8, RZ ;  /* 0x0000000829237824 */ /* 0x040fe400078e00ff */
[----:B------:R-:W-:Y:S01]  /*f560*/  IMAD.WIDE.U32 R6, R41, UR4, R10 ;  /* 0x0000000429067c25 */ /* 0x000fe2000f8e000a */
[----:B-1----:R-:W-:-:S04]  /*f570*/  ULEA UR7, UP3, UR4, UR8, 0x3 ;  /* 0x0000000804077291 */ /* 0x002fc8000f8618ff */
[----:B------:R-:W-:Y:S02]  /*f580*/  ULEA.HI.X UR8, UR4, UR9, UR5, 0x3, UP3 ;  /* 0x0000000904087291 */ /* 0x000fe400098f1c05 */
[----:B0-----:R-:W-:Y:S01]  /*f590*/  IMAD R21, R31, UR4, R0 ;  /* 0x000000041f157c24 */ /* 0x001fe2000f8e0200 */
[----:B--2---:R-:W-:Y:S01]  /*f5a0*/  LEA R42, P0, R6, UR24, 0x3 ;  /* 0x00000018062a7c11 */ /* 0x004fe2000f8018ff */
[----:B------:R-:W-:Y:S01]  /*f5b0*/  IMAD.U32 R38, RZ, RZ, UR7 ;  /* 0x00000007ff267e24 */ /* 0x000fe2000f8e00ff */
[----:B------:R-:W-:Y:S02]  /*f5c0*/  SHF.L.U64.HI R31, R41, 0x3, R31 ;  /* 0x00000003291f7819 */ /* 0x000fe4000001021f */
[----:B------:R-:W-:Y:S01]  /*f5d0*/  IADD3 R7, PT, PT, R7, R21, RZ ;  /* 0x0000001507077210 */ /* 0x000fe20007ffe0ff */
[----:B------:R-:W-:-:S03]  /*f5e0*/  IMAD.U32 R39, RZ, RZ, UR8 ;  /* 0x00000008ff277e24 */ /* 0x000fc6000f8e00ff */
[----:B------:R-:W-:Y:S02]  /*f5f0*/  LEA.HI.X R43, R6, UR25, R7, 0x3, P0 ;  /* 0x00000019062b7c11 */ /* 0x000fe400080f1c07 */
[-C--:B------:R-:W-:Y:S01]  /*f600*/  IADD3 R44, P0, PT, R42, R35.reuse, RZ ;  /* 0x000000232a2c7210 */ /* 0x080fe20007f1e0ff */
[----:B------:R-:W2:Y:S04]  /*f610*/  LDG.E.64 R6, desc[UR10][R38.64] ;  /* 0x0000000a26067981 */ /* 0x000ea8000c1e1b00 */
[----:B------:R-:W2:Y:S01]  /*f620*/  LDG.E.64 R20, desc[UR10][R42.64] ;  /* 0x0000000a2a147981 */ /* 0x000ea2000c1e1b00 */
[--C-:B------:R-:W-:Y:S01]  /*f630*/  IMAD.X R45, R43, 0x1, R31.reuse, P0 ;  /* 0x000000012b2d7824 */ /* 0x100fe200000e061f */
[-C--:B------:R-:W-:Y:S02]  /*f640*/  IADD3 R28, P0, PT, R44, R35.reuse, RZ ;  /* 0x000000232c1c7210 */ /* 0x080fe40007f1e0ff */
[----:B------:R-:W3:Y:S04]  /*f650*/  LDG.E.64 R24, desc[UR10][R38.64+0x8] ;  /* 0x0000080a26187981 */ /* 0x000ee8000c1e1b00 */
[----:B------:R-:W3:Y:S01]  /*f660*/  LDG.E.64 R26, desc[UR10][R44.64] ;  /* 0x0000000a2c1a7981 */ /* 0x000ee2000c1e1b00 */
[----:B------:R-:W-:Y:S01]  /*f670*/  IMAD.X R29, R45, 0x1, R31, P0 ;  /* 0x000000012d1d7824 */ /* 0x000fe200000e061f */
[----:B------:R-:W-:-:S02]  /*f680*/  IADD3 R30, P0, PT, R28, R35, RZ ;  /* 0x000000231c1e7210 */ /* 0x000fc40007f1e0ff */
[----:B------:R-:W4:Y:S04]  /*f690*/  LDG.E.64 R34, desc[UR10][R38.64+0x10] ;  /* 0x0000100a26227981 */ /* 0x000f28000c1e1b00 */
[----:B------:R-:W4:Y:S01]  /*f6a0*/  LDG.E.64 R36, desc[UR10][R28.64] ;  /* 0x0000000a1c247981 */ /* 0x000f22000c1e1b00 */
[----:B------:R-:W-:-:S03]  /*f6b0*/  IMAD.X R31, R29, 0x1, R31, P0 ;  /* 0x000000011d1f7824 */ /* 0x000fc600000e061f */
        /* <DEDUP_REMOVED lines=20> */
.L_x_6045:
[----:B------:R-:W-:Y:S05]  /*f800*/  BRA.U !UP2, `(.L_x_6042) ;  /* 0x000000010ae87547 */ /* 0x000fea000b800000 */
[----:B------:R-:W-:Y:S02]  /*f810*/  UISETP.NE.U32.AND UP3, UPT, UR19, URZ, UPT ;  /* 0x000000ff1300728c */ /* 0x000fe4000bf65070 */
[----:B------:R-:W-:Y:S02]  /*f820*/  ULOP3.LUT UR7, UR22, 0x1, URZ, 0xc0, !UPT ;  /* 0x0000000116077892 */ /* 0x000fe4000f8ec0ff */
[----:B------:R-:W-:Y:S02]  /*f830*/  UISETP.NE.AND.EX UP3, UPT, UR21, URZ, UPT, UP3 ;  /* 0x000000ff1500728c */ /* 0x000fe4000bf65330 */
[----:B------:R-:W-:-:S04]  /*f840*/  UISETP.NE.U32.AND UP2, UPT, UR7, 0x1, UPT ;  /* 0x000000010700788c */ /* 0x000fc8000bf45070 */
[----:B------:R-:W-:-:S03]  /*f850*/  UISETP.NE.U32.AND.EX UP2, UPT, URZ, URZ, UPT, UP2 ;  /* 0x000000ffff00728c */ /* 0x000fc6000bf45120 */
[----:B------:R-:W-:Y:S08]  /*f860*/  BRA.U !UP3, `(.L_x_6046) ;  /* 0x000000010b7c7547 */ /* 0x000ff0000b800000 */
[----:B------:R-:W0:Y:S01]  /*f870*/  LDC R25, c[0x0][0x3b4] ;  /* 0x0000ed00ff197b82 */ /* 0x000e220000000800 */
[----:B------:R-:W1:Y:S01]  /*f880*/  LDCU.64 UR8, c[0x0][0x3a8] ;  /* 0x00007500ff0877ac */ /* 0x000e620008000a00 */
[----:B------:R-:W-:Y:S01]  /*f890*/  MOV R6, R8 ;  /* 0x0000000800067202 */ /* 0x000fe20000000f00 */
[C---:B--2---:R-:W-:Y:S01]  /*f8a0*/  IMAD R0, R41.reuse, UR5, RZ ;  /* 0x0000000529007c24 */ /* 0x044fe2000f8e02ff */
[----:B------:R-:W2:Y:S01]  /*f8b0*/  LDCU.64 UR22, c[0x0][0x398] ;  /* 0x00007300ff1677ac */ /* 0x000ea20008000a00 */
[----:B------:R-:W-:Y:S02]  /*f8c0*/  IMAD.MOV.U32 R7, RZ, RZ, R11 ;  /* 0x000000ffff077224 */ /* 0x000fe400078e000b */
[----:B------:R-:W-:Y:S01]  /*f8d0*/  IMAD.WIDE.U32 R6, R41, UR4, R6 ;  /* 0x0000000429067c25 */ /* 0x000fe2000f8e0006 */
[----:B-1----:R-:W-:-:S04]  /*f8e0*/  ULEA UR8, UP3, UR4, UR8, 0x3 ;  /* 0x0000000804087291 */ /* 0x002fc8000f8618ff */
[----:B------:R-:W-:Y:S02]  /*f8f0*/  ULEA.HI.X UR9, UR4, UR9, UR5, 0x3, UP3 ;  /* 0x0000000904097291 */ /* 0x000fe400098f1c05 */
[----:B0-----:R-:W-:Y:S01]  /*f900*/  IMAD R21, R25, UR4, R0 ;  /* 0x0000000419157c24 */ /* 0x001fe2000f8e0200 */
[----:B--2---:R-:W-:Y:S01]  /*f910*/  LEA R28, P0, R6, UR22, 0x3 ;  /* 0x00000016061c7c11 */ /* 0x004fe2000f8018ff */
        /* <DEDUP_REMOVED lines=20> */
.L_x_6046:
[----:B------:R-:W-:Y:S05]  /*fa60*/  BRA.U UP2, `(.L_x_6042) ;  /* 0x0000000102507547 */ /* 0x000fea000b800000 */
[----:B------:R-:W0:Y:S01]  /*fa70*/  LDC R7, c[0x0][0x3b4] ;  /* 0x0000ed00ff077b82 */ /* 0x000e220000000800 */
[----:B------:R-:W1:Y:S01]  /*fa80*/  LDCU.64 UR8, c[0x0][0x3a8] ;  /* 0x00007500ff0877ac */ /* 0x000e620008000a00 */
[C---:B--2---:R-:W-:Y:S02]  /*fa90*/  IMAD R0, R41.reuse, UR5, RZ ;  /* 0x0000000529007c24 */ /* 0x044fe4000f8e02ff */
        /* <DEDUP_REMOVED lines=15> */
[----:B------:R-:W-:-:S05]  /*fb90*/  IMAD R9, R7, R8, R9 ;  /* 0x0000000807097224 */ /* 0x000fca00078e0209 */
[----:B------:R-:W-:-:S07]  /*fba0*/  IADD3 R33, PT, PT, R33, R9, RZ ;  /* 0x0000000921217210 */ /* 0x000fce0007ffe0ff */
.L_x_6042:
[C---:B------:R-:W-:Y:S01]  /*fbb0*/  SHF.L.U64.HI R24, R22.reuse, 0x3, R23 ;  /* 0x0000000316187819 */ /* 0x040fe20000010217 */
[----:B------:R-:W-:Y:S01]  /*fbc0*/  IMAD.SHL.U32 R22, R22, 0x8, RZ ;  /* 0x0000000816167824 */ /* 0x000fe200078e00ff */
[----:B------:R-:W1:Y:S01]  /*fbd0*/  LDCU.64 UR22, c[0x0][0x3d0] ;  /* 0x00007a00ff1677ac */ /* 0x000e620008000a00 */
[----:B0-----:R-:W-:Y:S02]  /*fbe0*/  IMAD.U32 R10, RZ, RZ, UR12 ;  /* 0x0000000cff0a7e24 */ /* 0x001fe4000f8e00ff */
[----:B------:R-:W-:Y:S02]  /*fbf0*/  IMAD.U32 R21, RZ, RZ, UR12 ;  /* 0x0000000cff157e24 */ /* 0x000fe4000f8e00ff */
[----:B------:R-:W-:Y:S02]  /*fc00*/  IMAD.U32 R11, RZ, RZ, UR13 ;  /* 0x0000000dff0b7e24 */ /* 0x000fe4000f8e00ff */
[----:B------:R-:W-:Y:S01]  /*fc10*/  IMAD.U32 R0, RZ, RZ, UR13 ;  /* 0x0000000dff007e24 */ /* 0x000fe2000f8e00ff */
[----:B------:R-:W-:Y:S06]  /*fc20*/  BRA.U !UP1, `(.L_x_6047) ;  /* 0x00000001098c7547 */ /* 0x000fec000b800000 */
        /* <DEDUP_REMOVED lines=8> */
.L_x_6048:
        /* <DEDUP_REMOVED lines=9> */
[----:B0-----:R-:W-:-:S05]  /*fd40*/  IADD3 R6, P2, PT, R6, 0x8, RZ ;  /* 0x0000000806067810 */ /* 0x001fca0007f5e0ff */
[----:B------:R-:W-:Y:S01]  /*fd50*/  IMAD.X R7, RZ, RZ, R7, P2 ;  /* 0x000000ffff077224 */ /* 0x000fe200010e0607 */
        /* <DEDUP_REMOVED lines=15> */
[----:B-1----:R-:W-:Y:S05]  /*fe50*/  BSYNC.RECONVERGENT B0 ;  /* 0x0000000000007941 */ /* 0x002fea0003800200 */
.L_x_6047:
[----:B------:R-:W-:Y:S05]  /*fe60*/  BRA.U !UP1, `(.L_x_6049) ;  /* 0x00000001098c7547 */ /* 0x000fea000b800000 */
[----:B------:R-:W0:Y:S01]  /*fe70*/  LDCU.64 UR4, c[0x0][0x3c0] ;  /* 0x00007800ff0477ac */ /* 0x000e220008000a00 */
[----:B------:R-:W-:Y:S01]  /*fe80*/  BSSY.RECONVERGENT B0, `(.L_x_6049) ;  /* 0x0000021000007945 */ /* 0x000fe20003800200 */
[----:B------:R-:W-:Y:S02]  /*fe90*/  IMAD.U32 R21, RZ, RZ, UR12 ;  /* 0x0000000cff157e24 */ /* 0x000fe4000f8e00ff */
[----:B------:R-:W-:Y:S02]  /*fea0*/  IMAD.U32 R11, RZ, RZ, UR13 ;  /* 0x0000000dff0b7e24 */ /* 0x000fe4000f8e00ff */
[----:B------:R-:W-:Y:S02]  /*feb0*/  IMAD.U32 R27, RZ, RZ, UR12 ;  /* 0x0000000cff1b7e24 */ /* 0x000fe4000f8e00ff */
[----:B------:R-:W-:Y:S02]  /*fec0*/  IMAD.U32 R29, RZ, RZ, UR13 ;  /* 0x0000000dff1d7e24 */ /* 0x000fe4000f8e00ff */
[----:B0-----:R-:W-:-:S02]  /*fed0*/  IMAD.U32 R31, RZ, RZ, UR4 ;  /* 0x00000004ff1f7e24 */ /* 0x001fc4000f8e00ff */
[----:B------:R-:W-:-:S07]  /*fee0*/  IMAD.U32 R34, RZ, RZ, UR5 ;  /* 0x00000005ff227e24 */ /* 0x000fce000f8e00ff */
.L_x_6050:
[--C-:B------:R-:W-:Y:S02]  /*fef0*/  SHF.R.U64 R25, R31, 0x1, R34.reuse ;  /* 0x000000011f197819 */ /* 0x100fe40000001222 */
[----:B------:R-:W-:Y:S02]  /*ff00*/  SHF.R.U32.HI R30, RZ, 0x1, R34 ;  /* 0x00000001ff1e7819 */ /* 0x000fe40000011622 */
[C---:B------:R-:W-:Y:S02]  /*ff10*/  SHF.L.U32 R26, R25.reuse, 0x3, RZ ;  /* 0x00000003191a7819 */ /* 0x040fe400000006ff */
[----:B------:R-:W-:Y:S02]  /*ff20*/  SHF.L.U64.HI R28, R25, 0x3, R30 ;  /* 0x00000003191c7819 */ /* 0x000fe4000001021e */
        /* <DEDUP_REMOVED lines=22> */
[----:B-1----:R-:W-:Y:S05]  /*10090*/  BSYNC.RECONVERGENT B0 ;  /* 0x0000000000007941 */ /* 0x002fea0003800200 */
.L_x_6049:
[C---:B------:R-:W-:Y:S02]  /*100a0*/  IADD3 R6, P0, PT, -R10.reuse, R21, RZ ;  /* 0x000000150a067210 */ /* 0x040fe40007f1e1ff */
[----:B------:R-:W-:Y:S02]  /*100b0*/  IADD3 R10, P2, PT, R10, -UR14, RZ ;  /* 0x8000000e0a0a7c10 */ /* 0x000fe4000ff5e0ff */
[----:B------:R-:W-:Y:S01]  /*100c0*/  IADD3 R8, P1, PT, R22, UR16, RZ ;  /* 0x0000001016087c10 */ /* 0x000fe2000ff3e0ff */
[----:B------:R-:W-:Y:S01]  /*100d0*/  IMAD.X R7, R11, 0x1, ~R0, P0 ;  /* 0x000000010b077824 */ /* 0x000fe200000e0e00 */
[----:B------:R-:W-:Y:S02]  /*100e0*/  IADD3.X R11, PT, PT, R0, ~UR15, RZ, P2, !PT ;  /* 0x8000000f000b7c10 */ /* 0x000fe400097fe4ff */
[----:B-1----:R-:W-:Y:S02]  /*100f0*/  IADD3 R22, P3, PT, R22, UR22, RZ ;  /* 0x0000001616167c10 */ /* 0x002fe4000ff7e0ff */
[----:B------:R-:W-:-:S02]  /*10100*/  SHF.R.S64 R6, R6, 0x3, R7 ;  /* 0x0000000306067819 */ /* 0x000fc40000001007 */
[----:B------:R-:W-:Y:S02]  /*10110*/  IADD3.X R9, PT, PT, R24, UR17, RZ, P1, !PT ;  /* 0x0000001118097c10 */ /* 0x000fe40008ffe4ff */
[----:B------:R-:W-:Y:S02]  /*10120*/  SHF.R.S32.HI R7, RZ, 0x3, R7 ;  /* 0x00000003ff077819 */ /* 0x000fe40000011407 */
[--C-:B------:R-:W-:Y:S02]  /*10130*/  SHF.R.S64 R10, R10, 0x3, R11.reuse ;  /* 0x000000030a0a7819 */ /* 0x100fe4000000100b */
[----:B------:R-:W-:Y:S01]  /*10140*/  IADD3.X R23, PT, PT, R24, UR23, RZ, P3, !PT ;  /* 0x0000001718177c10 */ /* 0x000fe20009ffe4ff */
[----:B------:R0:W-:Y:S01]  /*10150*/  STG.E.64 desc[UR10][R8.64], R6 ;  /* 0x0000000608007986 */ /* 0x0001e2000c101b0a */
[----:B------:R-:W-:Y:S02]  /*10160*/  SHF.R.S32.HI R11, RZ, 0x3, R11 ;  /* 0x00000003ff0b7819 */ /* 0x000fe4000001140b */
[----:B------:R-:W-:-:S03]  /*10170*/  CS2R R24, SRZ ;  /* 0x0000000000187805 */ /* 0x000fc6000001ff00 */
        /* <DEDUP_REMOVED lines=9> */
[----:B------:R-:W3:Y:S01]  /*10210*/  LDCU.64 UR28, c[0x0][0x3b0] ;  /* 0x00007600ff1c77ac */ /* 0x000ee20008000a00 */
        /* <DEDUP_REMOVED lines=8> */
[----:B---3--:R-:W-:Y:S05]  /*102a0*/  BRA.U !UP2, `(.L_x_6052) ;  /* 0x000000050a647547 */ /* 0x008fea000b800000 */
[----:B------:R-:W0:Y:S01]  /*102b0*/  LDCU.64 UR4, c[0x0][0x3a8] ;  /* 0x00007500ff0477ac */ /* 0x000e220008000a00 */
[----:B------:R-:W-:Y:S01]  /*102c0*/  CS2R R24, SRZ ;  /* 0x0000000000187805 */ /* 0x000fe2000001ff00 */
[----:B------:R-:W1:Y:S01]  /*102d0*/  LDCU.64 UR32, c[0x0][0x398] ;  /* 0x00007300ff2077ac */ /* 0x000e620008000a00 */
[----:B------:R-:W-:Y:S02]  /*102e0*/  USHF.L.U32 UR7, UR29, 0x3, URZ ;  /* 0x000000031d077899 */ /* 0x000fe400080006ff */
[----:B------:R-:W-:Y:S02]  /*102f0*/  UIMAD.WIDE.U32 UR30, UR28, 0x8, URZ ;  /* 0x000000081c1e78a5 */ /* 0x000fe4000f8e00ff */
[----:B------:R-:W-:Y:S02]  /*10300*/  USHF.L.U64.HI UR25, UR28, 0x6, UR29 ;  /* 0x000000061c197899 */ /* 0x000fe4000801021d */
[----:B------:R-:W-:Y:S02]  /*10310*/  UIADD3 UR9, UPT, UPT, UR31, UR7, URZ ;  /* 0x000000071f097290 */ /* 0x000fe4000fffe0ff */
[----:B0-----:R-:W-:-:S02]  /*10320*/  UIADD3 UR8, UP2, UPT, UR4, 0x20, URZ ;  /* 0x0000002004087890 */ /* 0x001fc4000ff5e0ff */
[----:B------:R-:W-:Y:S02]  /*10330*/  ULOP3.LUT UR4, UR26, 0xfffffff8, URZ, 0xc0, !UPT ;  /* 0xfffffff81a047892 */ /* 0x000fe4000f8ec0ff */
[----:B------:R-:W-:Y:S01]  /*10340*/  UIADD3.X UR24, UPT, UPT, URZ, UR5, URZ, UP2, !UPT ;  /* 0x00000005ff187290 */ /* 0x000fe200097fe4ff */
[C---:B-1----:R-:W-:Y:S01]  /*10350*/  LEA R42, P0, R8.reuse, UR32, 0x3 ;  /* 0x00000020082a7c11 */ /* 0x042fe2000f8018ff */
[----:B------:R-:W-:Y:S01]  /*10360*/  ULOP3.LUT UR5, UR27, 0x7fffffff, URZ, 0xc0, !UPT ;  /* 0x7fffffff1b057892 */ /* 0x000fe2000f8ec0ff */
[----:B------:R-:W-:Y:S02]  /*10370*/  IMAD.U32 R10, RZ, RZ, UR8 ;  /* 0x00000008ff0a7e24 */ /* 0x000fe4000f8e00ff */
[----:B------:R-:W-:Y:S01]  /*10380*/  LEA.HI.X R43, R8, UR33, R7, 0x3, P0 ;  /* 0x00000021082b7c11 */ /* 0x000fe200080f1c07 */
[----:B------:R-:W-:Y:S01]  /*10390*/  IMAD.U32 R11, RZ, RZ, UR24 ;  /* 0x00000018ff0b7e24 */ /* 0x000fe2000f8e00ff */
[----:B------:R-:W-:Y:S02]  /*103a0*/  UMOV UR7, UR4 ;  /* 0x0000000400077c82 */ /* 0x000fe40008000000 */
[----:B------:R-:W-:-:S05]  /*103b0*/  UMOV UR8, UR5 ;  /* 0x0000000500087c82 */ /* 0x000fca0008000000 */
.L_x_6053:
[----:B------:R-:W3:Y:S04]  /*103c0*/  LDG.E.64 R20, desc[UR10][R42.64] ;  /* 0x0000000a2a147981 */ /* 0x000ee8000c1e1b00 */
[----:B------:R-:W3:Y:S01]  /*103d0*/  LDG.E.64 R22, desc[UR10][R10.64+-0x20] ;  /* 0xffffe00a0a167981 */ /* 0x000ee2000c1e1b00 */
[----:B------:R-:W-:-:S03]  /*103e0*/  IADD3 R38, P0, PT, R42, UR30, RZ ;  /* 0x0000001e2a267c10 */ /* 0x000fc6000ff1e0ff */
[----:B------:R-:W4:Y:S01]  /*103f0*/  LDG.E.64 R30, desc[UR10][R10.64+-0x18] ;  /* 0xffffe80a0a1e7981 */ /* 0x000f22000c1e1b00 */
[----:B------:R-:W-:Y:S02]  /*10400*/  IADD3.X R39, PT, PT, R43, UR9, RZ, P0, !PT ;  /* 0x000000092b277c10 */ /* 0x000fe400087fe4ff */
[----:B------:R-:W-:Y:S01]  /*10410*/  IADD3 R26, P0, PT, R38, UR30, RZ ;  /* 0x0000001e261a7c10 */ /* 0x000fe2000ff1e0ff */
[----:B------:R-:W5:Y:S04]  /*10420*/  LDG.E.64 R36, desc[UR10][R10.64+-0x10] ;  /* 0xfffff00a0a247981 */ /* 0x000f68000c1e1b00 */
[----:B------:R0:W4:Y:S01]  /*10430*/  LDG.E.64 R28, desc[UR10][R38.64] ;  /* 0x0000000a261c7981 */ /* 0x000122000c1e1b00 */
[----:B------:R-:W-:-:S05]  /*10440*/  IADD3.X R27, PT, PT, R39, UR9, RZ, P0, !PT ;  /* 0x00000009271b7c10 */ /* 0x000fca00087fe4ff */
[----:B------:R-:W5:Y:S01]  /*10450*/  LDG.E.64 R34, desc[UR10][R26.64] ;  /* 0x0000000a1a227981 */ /* 0x000f62000c1e1b00 */
[----:B------:R-:W-:-:S04]  /*10460*/  IADD3 R40, P0, PT, R26, UR30, RZ ;  /* 0x0000001e1a287c10 */ /* 0x000fc8000ff1e0ff */
[----:B--2---:R-:W-:Y:S02]  /*10470*/  IADD3.X R41, PT, PT, R27, UR9, RZ, P0, !PT ;  /* 0x000000091b297c10 */ /* 0x004fe400087fe4ff */
[----:B------:R-:W-:Y:S01]  /*10480*/  IADD3 R44, P0, PT, R40, UR30, RZ ;  /* 0x0000001e282c7c10 */ /* 0x000fe2000ff1e0ff */
[----:B------:R-:W2:Y:S03]  /*10490*/  LDG.E.64 R26, desc[UR10][R10.64] ;  /* 0x0000000a0a1a7981 */ /* 0x000ea6000c1e1b00 */
[----:B------:R-:W-:Y:S02]  /*104a0*/  IADD3.X R45, PT, PT, R41, UR9, RZ, P0, !PT ;  /* 0x00000009292d7c10 */ /* 0x000fe400087fe4ff */
[----:B0-----:R-:W-:-:S04]  /*104b0*/  IADD3 R38, P0, PT, R44, UR30, RZ ;  /* 0x0000001e2c267c10 */ /* 0x001fc8000ff1e0ff */
[----:B------:R-:W-:Y:S01]  /*104c0*/  IADD3.X R39, PT, PT, R45, UR9, RZ, P0, !PT ;  /* 0x000000092d277c10 */ /* 0x000fe200087fe4ff */
[----:B---3--:R-:W-:Y:S02]  /*104d0*/  IMAD R21, R21, R22, RZ ;  /* 0x0000001615157224 */ /* 0x008fe400078e02ff */
[----:B------:R-:W-:-:S04]  /*104e0*/  IMAD.WIDE.U32 R32, R22, R20, R24 ;  /* 0x0000001416207225 */ /* 0x000fc800078e0018 */
[----:B------:R-:W-:Y:S02]  /*104f0*/  IMAD R25, R23, R20, R21 ;  /* 0x0000001417197224 */ /* 0x000fe400078e0215 */
[----:B------:R-:W3:Y:S04]  /*10500*/  LDG.E.64 R20, desc[UR10][R10.64+-0x8] ;  /* 0xfffff80a0a147981 */ /* 0x000ee8000c1e1b00 */
[----:B------:R0:W3:Y:S01]  /*10510*/  LDG.E.64 R22, desc[UR10][R40.64] ;  /* 0x0000000a28167981 */ /* 0x0000e2000c1e1b00 */
[----:B------:R-:W-:Y:S02]  /*10520*/  IMAD.IADD R33, R33, 0x1, R25 ;  /* 0x0000000121217824 */ /* 0x000fe400078e0219 */
[----:B----4-:R-:W-:Y:S01]  /*10530*/  IMAD R29, R29, R30, RZ ;  /* 0x0000001e1d1d7224 */ /* 0x010fe200078e02ff */
[----:B------:R1:W2:Y:S01]  /*10540*/  LDG.E.64 R24, desc[UR10][R44.64] ;  /* 0x0000000a2c187981 */ /* 0x0002a2000c1e1b00 */
[----:B------:R-:W-:-:S04]  /*10550*/  IMAD.WIDE.U32 R32, R30, R28, R32 ;  /* 0x0000001c1e207225 */ /* 0x000fc800078e0020 */
[----:B------:R-:W-:Y:S01]  /*10560*/  IMAD R29, R31, R28, R29 ;  /* 0x0000001c1f1d7224 */ /* 0x000fe200078e021d */
[----:B0-----:R-:W-:Y:S01]  /*10570*/  IADD3 R40, P0, PT, R38, UR30, RZ ;  /* 0x0000001e26287c10 */ /* 0x001fe2000ff1e0ff */
[----:B------:R-:W4:Y:S02]  /*10580*/  LDG.E.64 R30, desc[UR10][R10.64+0x8] ;  /* 0x0000080a0a1e7981 */ /* 0x000f24000c1e1b00 */
[----:B------:R-:W-:Y:S02]  /*10590*/  IMAD.IADD R33, R33, 0x1, R29 ;  /* 0x0000000121217824 */ /* 0x000fe400078e021d */
[----:B------:R0:W4:Y:S01]  /*105a0*/  LDG.E.64 R28, desc[UR10][R38.64] ;  /* 0x0000000a261c7981 */ /* 0x000122000c1e1b00 */
[----:B-----5:R-:W-:Y:S01]  /*105b0*/  IMAD R35, R35, R36, RZ ;  /* 0x0000002423237224 */ /* 0x020fe200078e02ff */
[----:B------:R-:W-:Y:S01]  /*105c0*/  IADD3.X R41, PT, PT, R39, UR9, RZ, P0, !PT ;  /* 0x0000000927297c10 */ /* 0x000fe200087fe4ff */
[----:B------:R-:W-:-:S04]  /*105d0*/  IMAD.WIDE.U32 R32, R36, R34, R32 ;  /* 0x0000002224207225 */ /* 0x000fc800078e0020 */
[----:B-1----:R-:W-:Y:S02]  /*105e0*/  IMAD R45, R37, R34, R35 ;  /* 0x00000022252d7224 */ /* 0x002fe400078e0223 */
[----:B------:R-:W5:Y:S01]  /*105f0*/  LDG.E.64 R34, desc[UR10][R40.64] ;  /* 0x0000000a28227981 */ /* 0x000f62000c1e1b00 */
[----:B0-----:R-:W-:-:S03]  /*10600*/  IADD3 R38, P0, PT, R40, UR30, RZ ;  /* 0x0000001e28267c10 */ /* 0x001fc6000ff1e0ff */
[----:B------:R-:W5:Y:S01]  /*10610*/  LDG.E.64 R36, desc[UR10][R10.64+0x10] ;  /* 0x0000100a0a247981 */ /* 0x000f62000c1e1b00 */
[----:B------:R-:W-:-:S03]  /*10620*/  IADD3.X R39, PT, PT, R41, UR9, RZ, P0, !PT ;  /* 0x0000000929277c10 */ /* 0x000fc600087fe4ff */
[----:B------:R0:W5:Y:S04]  /*10630*/  LDG.E.64 R40, desc[UR10][R10.64+0x18] ;  /* 0x0000180a0a287981 */ /* 0x000168000c1e1b00 */
        /* <DEDUP_REMOVED lines=8> */
[----:B---3--:R-:W-:-:S04]  /*106c0*/  IMAD R23, R23, R20, RZ ;  /* 0x0000001417177224 */ /* 0x008fc800078e02ff */
[-C--:B------:R-:W-:Y:S02]  /*106d0*/  IMAD R23, R21, R22.reuse, R23 ;  /* 0x0000001615177224 */ /* 0x080fe400078e0217 */
[----:B------:R-:W-:-:S05]  /*106e0*/  IMAD.WIDE.U32 R20, R20, R22, R32 ;  /* 0x0000001614147225 */ /* 0x000fca00078e0020 */
[----:B------:R-:W-:Y:S01]  /*106f0*/  IADD3 R21, PT, PT, R21, R23, RZ ;  /* 0x0000001715157210 */ /* 0x000fe20007ffe0ff */
[----:B--2---:R-:W-:-:S04]  /*10700*/  IMAD R23, R25, R26, RZ ;  /* 0x0000001a19177224 */ /* 0x004fc800078e02ff */
        /* <DEDUP_REMOVED lines=19> */
.L_x_6052:
        /* <DEDUP_REMOVED lines=20> */
[----:B------:R-:W-:Y:S02]  /*10980*/  LEA.HI.X R33, R10, UR31, R11, 0x3, P0 ;  /* 0x0000001f0a217c11 */ /* 0x000fe400080f1c0b */
[----:B------:R-:W-:-:S02]  /*10990*/  MOV R37, UR8 ;  /* 0x0000000800257c02 */ /* 0x000fc40008000f00 */
[----:B------:R-:W-:Y:S01]  /*109a0*/  IADD3 R38, P0, PT, R32, UR9, RZ ;  /* 0x0000000920267c10 */ /* 0x000fe2000ff1e0ff */
[----:B------:R-:W3:Y:S04]  /*109b0*/  LDG.E.64 R20, desc[UR10][R32.64] ;  /* 0x0000000a20147981 */ /* 0x000ee8000c1e1b00 */
[----:B------:R-:W3:Y:S01]  /*109c0*/  LDG.E.64 R10, desc[UR10][R36.64] ;  /* 0x0000000a240a7981 */ /* 0x000ee2000c1e1b00 */
[----:B------:R-:W-:Y:S02]  /*109d0*/  IADD3.X R39, PT, PT, R33, UR7, RZ, P0, !PT ;  /* 0x0000000721277c10 */ /* 0x000fe400087fe4ff */
[----:B------:R-:W-:Y:S01]  /*109e0*/  IADD3 R40, P0, PT, R38, UR9, RZ ;  /* 0x0000000926287c10 */ /* 0x000fe2000ff1e0ff */
[----:B------:R-:W4:Y:S04]  /*109f0*/  LDG.E.64 R28, desc[UR10][R36.64+0x8] ;  /* 0x0000080a241c7981 */ /* 0x000f28000c1e1b00 */
[----:B------:R-:W4:Y:S01]  /*10a00*/  LDG.E.64 R30, desc[UR10][R38.64] ;  /* 0x0000000a261e7981 */ /* 0x000f22000c1e1b00 */
[----:B--2---:R-:W-:-:S02]  /*10a10*/  IADD3.X R41, PT, PT, R39, UR7, RZ, P0, !PT ;  /* 0x0000000727297c10 */ /* 0x004fc400087fe4ff */
[----:B------:R-:W-:Y:S01]  /*10a20*/  IADD3 R34, P0, PT, R40, UR9, RZ ;  /* 0x0000000928227c10 */ /* 0x000fe2000ff1e0ff */
[----:B------:R-:W2:Y:S04]  /*10a30*/  LDG.E.64 R22, desc[UR10][R36.64+0x10] ;  /* 0x0000100a24167981 */ /* 0x000ea8000c1e1b00 */
[----:B------:R-:W2:Y:S01]  /*10a40*/  LDG.E.64 R26, desc[UR10][R40.64] ;  /* 0x0000000a281a7981 */ /* 0x000ea2000c1e1b00 */
[----:B------:R-:W-:-:S03]  /*10a50*/  IADD3.X R35, PT, PT, R41, UR7, RZ, P0, !PT ;  /* 0x0000000729237c10 */ /* 0x000fc600087fe4ff */
[----:B------:R-:W5:Y:S04]  /*10a60*/  LDG.E.64 R32, desc[UR10][R36.64+0x18] ;  /* 0x0000180a24207981 */ /* 0x000f68000c1e1b00 */
[----:B------:R-:W5:Y:S01]  /*10a70*/  LDG.E.64 R34, desc[UR10][R34.64] ;  /* 0x0000000a22227981 */ /* 0x000f62000c1e1b00 */
        /* <DEDUP_REMOVED lines=9> */
[----:B------:R-:W-:Y:S02]  /*10b10*/  IMAD.IADD R29, R29, 0x1, R11 ;  /* 0x000000011d1d7824 */ /* 0x000fe400078e020b */
[----:B--2---:R-:W-:-:S04]  /*10b20*/  IMAD R11, R27, R22, RZ ;  /* 0x000000161b0b7224 */ /* 0x004fc800078e02ff */
[-C--:B------:R-:W-:Y:S02]  /*10b30*/  IMAD R11, R23, R26.reuse, R11 ;  /* 0x0000001a170b7224 */ /* 0x080fe400078e020b */
[----:B------:R-:W-:-:S04]  /*10b40*/  IMAD.WIDE.U32 R22, R22, R26, R28 ;  /* 0x0000001a16167225 */ /* 0x000fc800078e001c */
[----:B-----5:R-:W-:Y:S02]  /*10b50*/  IMAD R21, R35, R32, RZ ;  /* 0x0000002023157224 */ /* 0x020fe400078e02ff */
[----:B------:R-:W-:Y:S02]  /*10b60*/  IMAD.IADD R23, R23, 0x1, R11 ;  /* 0x0000000117177824 */ /* 0x000fe400078e020b */
[-C--:B------:R-:W-:Y:S02]  /*10b70*/  IMAD R21, R33, R34.reuse, R21 ;  /* 0x0000002221157224 */ /* 0x080fe400078e0215 */
[----:B------:R-:W-:-:S04]  /*10b80*/  IMAD.WIDE.U32 R24, R32, R34, R22 ;  /* 0x0000002220187225 */ /* 0x000fc800078e0016 */
[----:B------:R-:W-:-:S07]  /*10b90*/  IMAD.IADD R25, R25, 0x1, R21 ;  /* 0x0000000119197824 */ /* 0x000fce00078e0215 */
.L_x_6054:
        /* <DEDUP_REMOVED lines=8> */
[----:B------:R-:W-:Y:S02]  /*10c20*/  IMAD.U32 R21, RZ, RZ, UR4 ;  /* 0x00000004ff157e24 */ /* 0x000fe4000f8e00ff */
[----:B------:R-:W-:Y:S01]  /*10c30*/  IMAD.MOV.U32 R10, RZ, RZ, R8 ;  /* 0x000000ffff0a7224 */ /* 0x000fe200078e0008 */
[----:B------:R-:W1:Y:S01]  /*10c40*/  LDCU.64 UR24, c[0x0][0x398] ;  /* 0x00007300ff1877ac */ /* 0x000e620008000a00 */
[----:B------:R-:W-:Y:S02]  /*10c50*/  IMAD.MOV.U32 R11, RZ, RZ, R7 ;  /* 0x000000ffff0b7224 */ /* 0x000fe400078e0007 */
[----:B------:R-:W-:Y:S01]  /*10c60*/  IMAD.U32 R0, RZ, RZ, UR29 ;  /* 0x0000001dff007e24 */ /* 0x000fe2000f8e00ff */
[----:B------:R-:W-:Y:S02]  /*10c70*/  UIMAD UR7, UR5, UR28, URZ ;  /* 0x0000001c050772a4 */ /* 0x000fe4000f8e02ff */
[----:B------:R-:W-:-:S02]  /*10c80*/  IMAD.WIDE.U32 R10, R21, UR28, R10 ;  /* 0x0000001c150a7c25 */ /* 0x000fc4000f8e000a */
[----:B------:R-:W-:Y:S02]  /*10c90*/  UIMAD UR7, UR4, UR29, UR7 ;  /* 0x0000001d040772a4 */ /* 0x000fe4000f8e0207 */
[----:B------:R-:W-:Y:S01]  /*10ca0*/  IMAD.U32 R21, RZ, RZ, UR28 ;  /* 0x0000001cff157e24 */ /* 0x000fe2000f8e00ff */
[----:B0-----:R-:W-:-:S03]  /*10cb0*/  ULEA UR8, UP3, UR4, UR8, 0x3 ;  /* 0x0000000804087291 */ /* 0x001fc6000f8618ff */
[----:B------:R-:W-:Y:S01]  /*10cc0*/  VIADD R11, R11, UR7 ;  /* 0x000000070b0b7c36 */ /* 0x000fe20008000000 */
[----:B------:R-:W-:Y:S01]  /*10cd0*/  ULEA.HI.X UR9, UR4, UR9, UR5, 0x3, UP3 ;  /* 0x0000000904097291 */ /* 0x000fe200098f1c05 */
[----:B-1----:R-:W-:Y:S01]  /*10ce0*/  LEA R30, P0, R10, UR24, 0x3 ;  /* 0x000000180a1e7c11 */ /* 0x002fe2000f8018ff */
[----:B------:R-:W-:-:S03]  /*10cf0*/  IMAD.U32 R28, RZ, RZ, UR8 ;  /* 0x00000008ff1c7e24 */ /* 0x000fc6000f8e00ff */
[----:B------:R-:W-:Y:S01]  /*10d00*/  LEA.HI.X R31, R10, UR25, R11, 0x3, P0 ;  /* 0x000000190a1f7c11 */ /* 0x000fe200080f1c0b */
[----:B------:R-:W-:Y:S01]  /*10d10*/  IMAD.U32 R11, RZ, RZ, UR28 ;  /* 0x0000001cff0b7e24 */ /* 0x000fe2000f8e00ff */
[----:B------:R-:W-:Y:S02]  /*10d20*/  MOV R29, UR9 ;  /* 0x00000009001d7c02 */ /* 0x000fe40008000f00 */
[----:B------:R-:W-:Y:S01]  /*10d30*/  LEA R20, P0, R21, R30, 0x3 ;  /* 0x0000001e15147211 */ /* 0x000fe200078018ff */
[----:B------:R-:W3:Y:S04]  /*10d40*/  LDG.E.64 R22, desc[UR10][R30.64] ;  /* 0x0000000a1e167981 */ /* 0x000ee8000c1e1b00 */
[----:B------:R-:W3:Y:S01]  /*10d50*/  LDG.E.64 R26, desc[UR10][R28.64] ;  /* 0x0000000a1c1a7981 */ /* 0x000ee2000c1e1b00 */
[----:B------:R-:W-:-:S03]  /*10d60*/  LEA.HI.X R21, R11, R31, R0, 0x3, P0 ;  /* 0x0000001f0b157211 */ /* 0x000fc600000f1c00 */
[----:B------:R-:W4:Y:S04]  /*10d70*/  LDG.E.64 R10, desc[UR10][R28.64+0x8] ;  /* 0x0000080a1c0a7981 */ /* 0x000f28000c1e1b00 */
[----:B------:R-:W4:Y:S01]  /*10d80*/  LDG.E.64 R20, desc[UR10][R20.64] ;  /* 0x0000000a14147981 */ /* 0x000f22000c1e1b00 */
        /* <DEDUP_REMOVED lines=10> */
.L_x_6055:
        /* <DEDUP_REMOVED lines=15> */
[----:B------:R-:W3:Y:S04]  /*10f20*/  LDG.E.64 R8, desc[UR10][R10.64] ;  /* 0x0000000a0a087981 */ /* 0x000ee8000c1e1b00 */
[----:B------:R-:W3:Y:S02]  /*10f30*/  LDG.E.64 R6, desc[UR10][R6.64] ;  /* 0x0000000a06067981 */ /* 0x000ee4000c1e1b00 */
[----:B---3--:R-:W-:Y:S02]  /*10f40*/  IMAD R9, R9, R6, RZ ;  /* 0x0000000609097224 */ /* 0x008fe400078e02ff */
[----:B------:R-:W-:-:S04]  /*10f50*/  IMAD.WIDE.U32 R24, R6, R8, R24 ;  /* 0x0000000806187225 */ /* 0x000fc800078e0018 */
[----:B------:R-:W-:-:S04]  /*10f60*/  IMAD R9, R7, R8, R9 ;  /* 0x0000000807097224 */ /* 0x000fc800078e0209 */
[----:B------:R-:W-:-:S07]  /*10f70*/  IMAD.IADD R25, R25, 0x1, R9 ;  /* 0x0000000119197824 */ /* 0x000fce00078e0209 */
.L_x_6051:
[C---:B0-----:R-:W-:Y:S01]  /*10f80*/  SHF.L.U64.HI R23, R16.reuse, 0x3, R17 ;  /* 0x0000000310177819 */ /* 0x041fe20000010211 */
[----:B------:R-:W-:Y:S01]  /*10f90*/  IMAD.U32 R10, RZ, RZ, UR12 ;  /* 0x0000000cff0a7e24 */ /* 0x000fe2000f8e00ff */
[----:B------:R-:W-:Y:S01]  /*10fa0*/  SHF.L.U32 R16, R16, 0x3, RZ ;  /* 0x0000000310107819 */ /* 0x000fe200000006ff */
        /* <DEDUP_REMOVED lines=12> */
.L_x_6057:
[--C-:B------:R-:W-:Y:S02]  /*11070*/  SHF.R.U64 R31, R33, 0x1, R30.reuse ;  /* 0x00000001211f7819 */ /* 0x100fe4000000121e */
[----:B------:R-:W-:Y:S02]  /*11080*/  SHF.R.U32.HI R22, RZ, 0x1, R30 ;  /* 0x00000001ff167819 */ /* 0x000fe4000001161e */
[C---:B------:R-:W-:Y:S02]  /*11090*/  SHF.L.U32 R27, R31.reuse, 0x3, RZ ;  /* 0x000000031f1b7819 */ /* 0x040fe400000006ff */
[----:B------:R-:W-:Y:S02]  /*110a0*/  SHF.L.U64.HI R29, R31, 0x3, R22 ;  /* 0x000000031f1d7819 */ /* 0x000fe40000010216 */
        /* <DEDUP_REMOVED lines=23> */
.L_x_6056:
        /* <DEDUP_REMOVED lines=9> */
.L_x_6059:
[--C-:B------:R-:W-:Y:S02]  /*112b0*/  SHF.R.U64 R27, R31, 0x1, R32.reuse ;  /* 0x000000011f1b7819 */ /* 0x100fe40000001220 */
[----:B------:R-:W-:-:S03]  /*112c0*/  SHF.R.U32.HI R28, RZ, 0x1, R32 ;  /* 0x00000001ff1c7819 */ /* 0x000fc60000011620 */
[C---:B------:R-:W-:Y:S01]  /*112d0*/  IMAD.SHL.U32 R22, R27.reuse, 0x8, RZ ;  /* 0x000000081b167824 */ /* 0x040fe200078e00ff */
[----:B------:R-:W-:-:S04]  /*112e0*/  SHF.L.U64.HI R26, R27, 0x3, R28 ;  /* 0x000000031b1a7819 */ /* 0x000fc8000001021c */
[----:B------:R-:W-:-:S04]  /*112f0*/  IADD3 R6, P0, PT, R29, R22, RZ ;  /* 0x000000161d067210 */ /* 0x000fc80007f1e0ff */
[----:B------:R-:W-:-:S05]  /*11300*/  IADD3.X R7, PT, PT, R30, R26, RZ, P0, !PT ;  /* 0x0000001a1e077210 */ /* 0x000fca00007fe4ff */
        /* <DEDUP_REMOVED lines=21> */
.L_x_6058:
[C---:B------:R-:W-:Y:S02]  /*11460*/  IADD3 R6, P0, PT, -R10.reuse, R17, RZ ;  /* 0x000000110a067210 */ /* 0x040fe40007f1e1ff */
[----:B------:R-:W-:Y:S02]  /*11470*/  CS2R R28, SRZ ;  /* 0x00000000001c7805 */ /* 0x000fe4000001ff00 */
[----:B------:R-:W-:Y:S02]  /*11480*/  IADD3 R10, P2, PT, R10, -UR14, RZ ;  /* 0x8000000e0a0a7c10 */ /* 0x000fe4000ff5e0ff */
[----:B------:R-:W-:Y:S01]  /*11490*/  IADD3 R8, P1, PT, R16, UR16, RZ ;  /* 0x0000001010087c10 */ /* 0x000fe2000ff3e0ff */
[----:B------:R-:W-:Y:S01]  /*114a0*/  IMAD.X R7, R11, 0x1, ~R0, P0 ;  /* 0x000000010b077824 */ /* 0x000fe200000e0e00 */
[----:B------:R-:W-:Y:S02]  /*114b0*/  IADD3.X R11, PT, PT, R0, ~UR15, RZ, P2, !PT ;  /* 0x8000000f000b7c10 */ /* 0x000fe400097fe4ff */
[----:B------:R-:W-:-:S02]  /*114c0*/  IADD3 R16, P3, PT, R16, UR22, RZ ;  /* 0x0000001610107c10 */ /* 0x000fc4000ff7e0ff */
[--C-:B------:R-:W-:Y:S02]  /*114d0*/  SHF.R.S64 R6, R6, 0x3, R7.reuse ;  /* 0x0000000306067819 */ /* 0x100fe40000001007 */
[C---:B------:R-:W-:Y:S02]  /*114e0*/  IADD3.X R9, PT, PT, R23.reuse, UR17, RZ, P1, !PT ;  /* 0x0000001117097c10 */ /* 0x040fe40008ffe4ff */
[----:B------:R-:W-:Y:S02]  /*114f0*/  SHF.R.S32.HI R7, RZ, 0x3, R7 ;  /* 0x00000003ff077819 */ /* 0x000fe40000011407 */
        /* <DEDUP_REMOVED lines=40> */
.L_x_6062:
[----:B------:R-:W-:Y:S01]  /*11780*/  IADD3 R32, P0, PT, R6, UR30, RZ ;  /* 0x0000001e06207c10 */ /* 0x000fe2000ff1e0ff */
[----:B------:R-:W3:Y:S04]  /*11790*/  LDG.E.64 R24, desc[UR10][R6.64] ;  /* 0x0000000a06187981 */ /* 0x000ee8000c1e1b00 */
[----:B------:R-:W3:Y:S01]  /*117a0*/  LDG.E.64 R30, desc[UR10][R16.64+-0x20] ;  /* 0xffffe00a101e7981 */ /* 0x000ee2000c1e1b00 */
[----:B------:R-:W-:Y:S02]  /*117b0*/  IADD3.X R33, PT, PT, R7, UR9, RZ, P0, !PT ;  /* 0x0000000907217c10 */ /* 0x000fe400087fe4ff */
[----:B------:R-:W-:Y:S01]  /*117c0*/  IADD3 R34, P0, PT, R32, UR30, RZ ;  /* 0x0000001e20227c10 */ /* 0x000fe2000ff1e0ff */
[----:B------:R-:W4:Y:S04]  /*117d0*/  LDG.E.64 R26, desc[UR10][R16.64+-0x18] ;  /* 0xffffe80a101a7981 */ /* 0x000f28000c1e1b00 */
[----:B------:R-:W4:Y:S01]  /*117e0*/  LDG.E.64 R20, desc[UR10][R32.64] ;  /* 0x0000000a20147981 */ /* 0x000f22000c1e1b00 */
[----:B------:R-:W-:-:S03]  /*117f0*/  IADD3.X R35, PT, PT, R33, UR9, RZ, P0, !PT ;  /* 0x0000000921237c10 */ /* 0x000fc600087fe4ff */
[----:B------:R-:W5:Y:S04]  /*11800*/  LDG.E.64 R22, desc[UR10][R16.64+-0x10] ;  /* 0xfffff00a10167981 */ /* 0x000f68000c1e1b00 */
[----:B--2---:R-:W5:Y:S01]  /*11810*/  LDG.E.64 R40, desc[UR10][R34.64] ;  /* 0x0000000a22287981 */ /* 0x004f62000c1e1b00 */
[----:B------:R-:W-:-:S03]  /*11820*/  IADD3 R42, P0, PT, R34, UR30, RZ ;  /* 0x0000001e222a7c10 */ /* 0x000fc6000ff1e0ff */
[----:B------:R-:W2:Y:S01]  /*11830*/  LDG.E.64 R36, desc[UR10][R16.64+-0x8] ;  /* 0xfffff80a10247981 */ /* 0x000ea2000c1e1b00 */
[----:B------:R-:W-:Y:S02]  /*11840*/  IADD3.X R43, PT, PT, R35, UR9, RZ, P0, !PT ;  /* 0x00000009232b7c10 */ /* 0x000fe400087fe4ff */
[----:B------:R-:W-:Y:S01]  /*11850*/  IADD3 R44, P0, PT, R42, UR30, RZ ;  /* 0x0000001e2a2c7c10 */ /* 0x000fe2000ff1e0ff */
[----:B------:R-:W2:Y:S04]  /*11860*/  LDG.E.64 R32, desc[UR10][R16.64] ;  /* 0x0000000a10207981 */ /* 0x000ea8000c1e1b00 */
[----:B------:R0:W2:Y:S01]  /*11870*/  LDG.E.64 R38, desc[UR10][R42.64] ;  /* 0x0000000a2a267981 */ /* 0x0000a2000c1e1b00 */
[----:B------:R-:W-:-:S05]  /*11880*/  IADD3.X R45, PT, PT, R43, UR9, RZ, P0, !PT ;  /* 0x000000092b2d7c10 */ /* 0x000fca00087fe4ff */
[----:B------:R5:W2:Y:S01]  /*11890*/  LDG.E.64 R34, desc[UR10][R44.64] ;  /* 0x0000000a2c227981 */ /* 0x000aa2000c1e1b00 */
[----:B---3--:R-:W-:Y:S02]  /*118a0*/  IMAD R25, R25, R30, RZ ;  /* 0x0000001e19197224 */ /* 0x008fe400078e02ff */
[----:B------:R-:W-:-:S04]  /*118b0*/  IMAD.WIDE.U32 R28, R30, R24, R28 ;  /* 0x000000181e1c7225 */ /* 0x000fc800078e001c */
[----:B------:R-:W-:Y:S01]  /*118c0*/  IMAD R25, R31, R24, R25 ;  /* 0x000000181f197224 */ /* 0x000fe200078e0219 */
[----:B------:R-:W-:Y:S01]  /*118d0*/  IADD3 R24, P0, PT, R44, UR30, RZ ;  /* 0x0000001e2c187c10 */ /* 0x000fe2000ff1e0ff */
[----:B----4-:R-:W-:Y:S02]  /*118e0*/  IMAD R21, R21, R26, RZ ;  /* 0x0000001a15157224 */ /* 0x010fe400078e02ff */
[----:B------:R-:W-:Y:S01]  /*118f0*/  IMAD.IADD R29, R29, 0x1, R25 ;  /* 0x000000011d1d7824 */ /* 0x000fe200078e0219 */
[----:B------:R-:W-:Y:S01]  /*11900*/  IADD3.X R25, PT, PT, R45, UR9, RZ, P0, !PT ;  /* 0x000000092d197c10 */ /* 0x000fe200087fe4ff */
[-C--:B------:R-:W-:Y:S01]  /*11910*/  IMAD R27, R27, R20.reuse, R21 ;  /* 0x000000141b1b7224 */ /* 0x080fe200078e0215 */
[----:B0-----:R-:W-:Y:S01]  /*11920*/  IADD3 R42, P0, PT, R24, UR30, RZ ;  /* 0x0000001e182a7c10 */ /* 0x001fe2000ff1e0ff */
[----:B------:R-:W-:Y:S02]  /*11930*/  IMAD.WIDE.U32 R20, R26, R20, R28 ;  /* 0x000000141a147225 */ /* 0x000fe400078e001c */
[----:B------:R-:W3:Y:S01]  /*11940*/  LDG.E.64 R28, desc[UR10][R16.64+0x8] ;  /* 0x0000080a101c7981 */ /* 0x000ee2000c1e1b00 */
[----:B------:R-:W-:-:S03]  /*11950*/  IADD3.X R43, PT, PT, R25, UR9, RZ, P0, !PT ;  /* 0x00000009192b7c10 */ /* 0x000fc600087fe4ff */
[----:B------:R-:W3:Y:S01]  /*11960*/  LDG.E.64 R30, desc[UR10][R24.64] ;  /* 0x0000000a181e7981 */ /* 0x000ee2000c1e1b00 */
[----:B-----5:R-:W-:Y:S02]  /*11970*/  IMAD R45, R41, R22, RZ ;  /* 0x00000016292d7224 */ /* 0x020fe400078e02ff */
[----:B------:R-:W-:Y:S02]  /*11980*/  IMAD.IADD R21, R21, 0x1, R27 ;  /* 0x0000000115157824 */ /* 0x000fe400078e021b */
[-C--:B------:R-:W-:Y:S01]  /*11990*/  IMAD R45, R23, R40.reuse, R45 ;  /* 0x00000028172d7224 */ /* 0x080fe200078e022d */
[----:B------:R-:W4:Y:S01]  /*119a0*/  LDG.E.64 R26, desc[UR10][R42.64] ;  /* 0x0000000a2a1a7981 */ /* 0x000f22000c1e1b00 */
[----:B------:R-:W-:Y:S01]  /*119b0*/  IMAD.WIDE.U32 R40, R22, R40, R20 ;  /* 0x0000002816287225 */ /* 0x000fe200078e0014 */
[----:B------:R-:W-:Y:S02]  /*119c0*/  IADD3 R20, P0, PT, R42, UR30, RZ ;  /* 0x0000001e2a147c10 */ /* 0x000fe4000ff1e0ff */
[----:B------:R-:W4:Y:S02]  /*119d0*/  LDG.E.64 R24, desc[UR10][R16.64+0x10] ;  /* 0x0000100a10187981 */ /* 0x000f24000c1e1b00 */
[----:B------:R-:W-:-:S02]  /*119e0*/  IADD3.X R21, PT, PT, R43, UR9, RZ, P0, !PT ;  /* 0x000000092b157c10 */ /* 0x000fc400087fe4ff */
[----:B------:R0:W5:Y:S04]  /*119f0*/  LDG.E.64 R22, desc[UR10][R16.64+0x18] ;  /* 0x0000180a10167981 */ /* 0x000168000c1e1b00 */
[----:B------:R-:W5:Y:S01]  /*11a00*/  LDG.E.64 R20, desc[UR10][R20.64] ;  /* 0x0000000a14147981 */ /* 0x000f62000c1e1b00 */
[----:B--2---:R-:W-:Y:S02]  /*11a10*/  IMAD R39, R39, R36, RZ ;  /* 0x0000002427277224 */ /* 0x004fe400078e02ff */
[----:B------:R-:W-:Y:S02]  /*11a20*/  IMAD.IADD R41, R41, 0x1, R45 ;  /* 0x0000000129297824 */ /* 0x000fe400078e022d */
[-C--:B------:R-:W-:Y:S02]  /*11a30*/  IMAD R39, R37, R38.reuse, R39 ;  /* 0x0000002625277224 */ /* 0x080fe400078e0227 */
[----:B------:R-:W-:-:S04]  /*11a40*/  IMAD.WIDE.U32 R36, R36, R38, R40 ;  /* 0x0000002624247225 */ /* 0x000fc800078e0028 */
[----:B------:R-:W-:Y:S02]  /*11a50*/  IMAD R35, R35, R32, RZ ;  /* 0x0000002023237224 */ /* 0x000fe400078e02ff */
[----:B------:R-:W-:Y:S02]  /*11a60*/  IMAD.IADD R37, R37, 0x1, R39 ;  /* 0x0000000125257824 */ /* 0x000fe400078e0227 */
[-C--:B------:R-:W-:Y:S02]  /*11a70*/  IMAD R35, R33, R34.reuse, R35 ;  /* 0x0000002221237224 */ /* 0x080fe400078e0223 */
[----:B------:R-:W-:-:S05]  /*11a80*/  IMAD.WIDE.U32 R32, R32, R34, R36 ;  /* 0x0000002220207225 */ /* 0x000fca00078e0024 */
[----:B------:R-:W-:Y:S01]  /*11a90*/  IADD3 R33, PT, PT, R33, R35, RZ ;  /* 0x0000002321217210 */ /* 0x000fe20007ffe0ff */
        /* <DEDUP_REMOVED lines=22> */
.L_x_6061:
        /* <DEDUP_REMOVED lines=23> */
[----:B------:R-:W3:Y:S04]  /*11d70*/  LDG.E.64 R16, desc[UR10][R30.64] ;  /* 0x0000000a1e107981 */ /* 0x000ee8000c1e1b00 */
[----:B------:R-:W3:Y:S01]  /*11d80*/  LDG.E.64 R6, desc[UR10][R34.64] ;  /* 0x0000000a22067981 */ /* 0x000ee2000c1e1b00 */
[----:B------:R-:W-:Y:S02]  /*11d90*/  IADD3.X R37, PT, PT, R31, UR7, RZ, P0, !PT ;  /* 0x000000071f257c10 */ /* 0x000fe400087fe4ff */
[----:B------:R-:W-:Y:S01]  /*11da0*/  IADD3 R38, P0, PT, R36, UR9, RZ ;  /* 0x0000000924267c10 */ /* 0x000fe2000ff1e0ff */
[----:B------:R-:W4:Y:S04]  /*11db0*/  LDG.E.64 R20, desc[UR10][R34.64+0x8] ;  /* 0x0000080a22147981 */ /* 0x000f28000c1e1b00 */
[----:B------:R-:W4:Y:S01]  /*11dc0*/  LDG.E.64 R22, desc[UR10][R36.64] ;  /* 0x0000000a24167981 */ /* 0x000f22000c1e1b00 */
[----:B------:R-:W-:-:S02]  /*11dd0*/  IADD3.X R39, PT, PT, R37, UR7, RZ, P0, !PT ;  /* 0x0000000725277c10 */ /* 0x000fc400087fe4ff */
[----:B------:R-:W-:Y:S01]  /*11de0*/  IADD3 R32, P0, PT, R38, UR9, RZ ;  /* 0x0000000926207c10 */ /* 0x000fe2000ff1e0ff */
[----:B------:R-:W5:Y:S04]  /*11df0*/  LDG.E.64 R24, desc[UR10][R34.64+0x10] ;  /* 0x0000100a22187981 */ /* 0x000f68000c1e1b00 */
[----:B------:R-:W5:Y:S01]  /*11e00*/  LDG.E.64 R26, desc[UR10][R38.64] ;  /* 0x0000000a261a7981 */ /* 0x000f62000c1e1b00 */
[----:B------:R-:W-:-:S03]  /*11e10*/  IADD3.X R33, PT, PT, R39, UR7, RZ, P0, !PT ;  /* 0x0000000727217c10 */ /* 0x000fc600087fe4ff */
[----:B------:R-:W2:Y:S04]  /*11e20*/  LDG.E.64 R30, desc[UR10][R34.64+0x18] ;  /* 0x0000180a221e7981 */ /* 0x000ea8000c1e1b00 */
[----:B------:R-:W2:Y:S01]  /*11e30*/  LDG.E.64 R32, desc[UR10][R32.64] ;  /* 0x0000000a20207981 */ /* 0x000ea2000c1e1b00 */
[----:B------:R-:W-:-:S04]  /*11e40*/  UIADD3 UR4, UP3, UPT, UR4, 0x4, URZ ;  /* 0x0000000404047890 */ /* 0x000fc8000ff7e0ff */
[----:B------:R-:W-:Y:S01]  /*11e50*/  UIADD3.X UR5, UPT, UPT, URZ, UR5, URZ, UP3, !UPT ;  /* 0x00000005ff057290 */ /* 0x000fe20009ffe4ff */
[----:B---3--:R-:W-:Y:S02]  /*11e60*/  IMAD R17, R17, R6, RZ ;  /* 0x0000000611117224 */ /* 0x008fe400078e02ff */
[----:B------:R-:W-:-:S04]  /*11e70*/  IMAD.WIDE.U32 R28, R6, R16, R28 ;  /* 0x00000010061c7225 */ /* 0x000fc800078e001c */
[----:B------:R-:W-:Y:S02]  /*11e80*/  IMAD R17, R7, R16, R17 ;  /* 0x0000001007117224 */ /* 0x000fe400078e0211 */
[----:B----4-:R-:W-:-:S03]  /*11e90*/  IMAD R7, R23, R20, RZ ;  /* 0x0000001417077224 */ /* 0x010fc600078e02ff */
[----:B------:R-:W-:Y:S01]  /*11ea0*/  IADD3 R29, PT, PT, R29, R17, RZ ;  /* 0x000000111d1d7210 */ /* 0x000fe20007ffe0ff */
[-C--:B------:R-:W-:Y:S02]  /*11eb0*/  IMAD R7, R21, R22.reuse, R7 ;  /* 0x0000001615077224 */ /* 0x080fe400078e0207 */
[----:B------:R-:W-:-:S04]  /*11ec0*/  IMAD.WIDE.U32 R20, R20, R22, R28 ;  /* 0x0000001614147225 */ /* 0x000fc800078e001c */
[----:B------:R-:W-:Y:S02]  /*11ed0*/  IMAD.IADD R21, R21, 0x1, R7 ;  /* 0x0000000115157824 */ /* 0x000fe400078e0207 */
[----:B-----5:R-:W-:Y:S02]  /*11ee0*/  IMAD R7, R27, R24, RZ ;  /* 0x000000181b077224 */ /* 0x020fe400078e02ff */
[----:B--2---:R-:W-:Y:S02]  /*11ef0*/  IMAD R17, R33, R30, RZ ;  /* 0x0000001e21117224 */ /* 0x004fe400078e02ff */
[-C--:B------:R-:W-:Y:S02]  /*11f00*/  IMAD R7, R25, R26.reuse, R7 ;  /* 0x0000001a19077224 */ /* 0x080fe400078e0207 */
[----:B------:R-:W-:-:S04]  /*11f10*/  IMAD.WIDE.U32 R24, R24, R26, R20 ;  /* 0x0000001a18187225 */ /* 0x000fc800078e0014 */
[----:B------:R-:W-:Y:S02]  /*11f20*/  IMAD.IADD R25, R25, 0x1, R7 ;  /* 0x0000000119197824 */ /* 0x000fe400078e0207 */
[-C--:B------:R-:W-:Y:S02]  /*11f30*/  IMAD R17, R31, R32.reuse, R17 ;  /* 0x000000201f117224 */ /* 0x080fe400078e0211 */
[----:B------:R-:W-:-:S04]  /*11f40*/  IMAD.WIDE.U32 R28, R30, R32, R24 ;  /* 0x000000201e1c7225 */ /* 0x000fc800078e0018 */
[----:B------:R-:W-:-:S07]  /*11f50*/  IMAD.IADD R29, R29, 0x1, R17 ;  /* 0x000000011d1d7824 */ /* 0x000fce00078e0211 */
.L_x_6063:
        /* <DEDUP_REMOVED lines=41> */
.L_x_6064:
        /* <DEDUP_REMOVED lines=21> */
.L_x_6060:
[C---:B------:R-:W-:Y:S01]  /*12340*/  SHF.L.U64.HI R23, R18.reuse, 0x3, R19 ;  /* 0x0000000312177819 */ /* 0x040fe20000010213 */
[----:B------:R-:W-:Y:S01]  /*12350*/  IMAD.SHL.U32 R18, R18, 0x8, RZ ;  /* 0x0000000812127824 */ /* 0x000fe200078e00ff */
[----:B0-----:R-:W-:Y:S01]  /*12360*/  MOV R10, UR12 ;  /* 0x0000000c000a7c02 */ /* 0x001fe20008000f00 */
        /* <DEDUP_REMOVED lines=12> */
.L_x_6066:
[--C-:B------:R-:W-:Y:S02]  /*12430*/  SHF.R.U64 R27, R31, 0x1, R26.reuse ;  /* 0x000000011f1b7819 */ /* 0x100fe4000000121a */
[----:B------:R-:W-:-:S03]  /*12440*/  SHF.R.U32.HI R20, RZ, 0x1, R26 ;  /* 0x00000001ff147819 */ /* 0x000fc6000001161a */
[C---:B------:R-:W-:Y:S01]  /*12450*/  IMAD.SHL.U32 R21, R27.reuse, 0x8, RZ ;  /* 0x000000081b157824 */ /* 0x040fe200078e00ff */
[----:B------:R-:W-:-:S04]  /*12460*/  SHF.L.U64.HI R25, R27, 0x3, R20 ;  /* 0x000000031b197819 */ /* 0x000fc80000010214 */
[----:B------:R-:W-:-:S04]  /*12470*/  IADD3 R6, P0, PT, R22, R21, RZ ;  /* 0x0000001516067210 */ /* 0x000fc80007f1e0ff */
[----:B------:R-:W-:-:S05]  /*12480*/  IADD3.X R7, PT, PT, R24, R25, RZ, P0, !PT ;  /* 0x0000001918077210 */ /* 0x000fca00007fe4ff */
        /* <DEDUP_REMOVED lines=21> */
.L_x_6065:
        /* <DEDUP_REMOVED lines=9> */
.L_x_6068:
        /* <DEDUP_REMOVED lines=27> */
.L_x_6067:
        /* <DEDUP_REMOVED lines=50> */
.L_x_6071:
[----:B------:R-:W3:Y:S04]  /*12b40*/  LDG.E.64 R28, desc[UR10][R42.64] ;  /* 0x0000000a2a1c7981 */ /* 0x000ee8000c1e1b00 */
[----:B------:R-:W3:Y:S01]  /*12b50*/  LDG.E.64 R30, desc[UR10][R10.64+-0x20] ;  /* 0xffffe00a0a1e7981 */ /* 0x000ee2000c1e1b00 */
[----:B------:R-:W-:-:S03]  /*12b60*/  IADD3 R24, P0, PT, R42, UR30, RZ ;  /* 0x0000001e2a187c10 */ /* 0x000fc6000ff1e0ff */
[----:B------:R-:W4:Y:S01]  /*12b70*/  LDG.E.64 R36, desc[UR10][R10.64+-0x18] ;  /* 0xffffe80a0a247981 */ /* 0x000f22000c1e1b00 */
[----:B------:R-:W-:-:S03]  /*12b80*/  IADD3.X R25, PT, PT, R43, UR9, RZ, P0, !PT ;  /* 0x000000092b197c10 */ /* 0x000fc600087fe4ff */
[----:B------:R-:W5:Y:S04]  /*12b90*/  LDG.E.64 R16, desc[UR10][R10.64+-0x10] ;  /* 0xfffff00a0a107981 */ /* 0x000f68000c1e1b00 */
[----:B------:R-:W4:Y:S01]  /*12ba0*/  LDG.E.64 R34, desc[UR10][R24.64] ;  /* 0x0000000a18227981 */ /* 0x000f22000c1e1b00 */
[----:B------:R-:W-:-:S03]  /*12bb0*/  IADD3 R40, P0, PT, R24, UR30, RZ ;  /* 0x0000001e18287c10 */ /* 0x000fc6000ff1e0ff */
[----:B------:R-:W5:Y:S01]  /*12bc0*/  LDG.E.64 R20, desc[UR10][R10.64+-0x8] ;  /* 0xfffff80a0a147981 */ /* 0x000f62000c1e1b00 */
[----:B--2---:R-:W-:Y:S02]  /*12bd0*/  IADD3.X R41, PT, PT, R25, UR9, RZ, P0, !PT ;  /* 0x0000000919297c10 */ /* 0x004fe400087fe4ff */
[----:B------:R-:W-:-:S03]  /*12be0*/  IADD3 R26, P0, PT, R40, UR30, RZ ;  /* 0x0000001e281a7c10 */ /* 0x000fc6000ff1e0ff */
[----:B------:R0:W5:Y:S01]  /*12bf0*/  LDG.E.64 R18, desc[UR10][R40.64] ;  /* 0x0000000a28127981 */ /* 0x000162000c1e1b00 */
[----:B------:R-:W-:Y:S02]  /*12c00*/  IADD3.X R27, PT, PT, R41, UR9, RZ, P0, !PT ;  /* 0x00000009291b7c10 */ /* 0x000fe400087fe4ff */
[----:B------:R-:W-:Y:S01]  /*12c10*/  IADD3 R44, P0, PT, R26, UR30, RZ ;  /* 0x0000001e1a2c7c10 */ /* 0x000fe2000ff1e0ff */
[----:B------:R-:W2:Y:S04]  /*12c20*/  LDG.E.64 R24, desc[UR10][R10.64] ;  /* 0x0000000a0a187981 */ /* 0x000ea8000c1e1b00 */
[----:B------:R-:W2:Y:S01]  /*12c30*/  LDG.E.64 R22, desc[UR10][R26.64] ;  /* 0x0000000a1a167981 */ /* 0x000ea2000c1e1b00 */
[----:B------:R-:W-:Y:S02]  /*12c40*/  IADD3.X R45, PT, PT, R27, UR9, RZ, P0, !PT ;  /* 0x000000091b2d7c10 */ /* 0x000fe400087fe4ff */
[----:B------:R-:W-:-:S04]  /*12c50*/  IADD3 R38, P0, PT, R44, UR30, RZ ;  /* 0x0000001e2c267c10 */ /* 0x000fc8000ff1e0ff */
[----:B------:R-:W-:Y:S01]  /*12c60*/  IADD3.X R39, PT, PT, R45, UR9, RZ, P0, !PT ;  /* 0x000000092d277c10 */ /* 0x000fe200087fe4ff */
[----:B------:R4:W2:Y:S01]  /*12c70*/  LDG.E.64 R26, desc[UR10][R44.64] ;  /* 0x0000000a2c1a7981 */ /* 0x0008a2000c1e1b00 */
[----:B0-----:R-:W-:-:S04]  /*12c80*/  IADD3 R40, P0, PT, R38, UR30, RZ ;  /* 0x0000001e26287c10 */ /* 0x001fc8000ff1e0ff */
[----:B------:R-:W-:Y:S01]  /*12c90*/  IADD3.X R41, PT, PT, R39, UR9, RZ, P0, !PT ;  /* 0x0000000927297c10 */ /* 0x000fe200087fe4ff */
[----:B---3--:R-:W-:Y:S02]  /*12ca0*/  IMAD R29, R29, R30, RZ ;  /* 0x0000001e1d1d7224 */ /* 0x008fe400078e02ff */
[----:B------:R-:W-:-:S04]  /*12cb0*/  IMAD.WIDE.U32 R32, R30, R28, R32 ;  /* 0x0000001c1e207225 */ /* 0x000fc800078e0020 */
[----:B------:R-:W-:Y:S02]  /*12cc0*/  IMAD R29, R31, R28, R29 ;  /* 0x0000001c1f1d7224 */ /* 0x000fe400078e021d */
[----:B------:R-:W3:Y:S02]  /*12cd0*/  LDG.E.64 R30, desc[UR10][R10.64+0x8] ;  /* 0x0000080a0a1e7981 */ /* 0x000ee4000c1e1b00 */
[----:B------:R-:W-:Y:S02]  /*12ce0*/  IMAD.IADD R33, R33, 0x1, R29 ;  /* 0x0000000121217824 */ /* 0x000fe400078e021d */
[----:B------:R0:W3:Y:S01]  /*12cf0*/  LDG.E.64 R28, desc[UR10][R38.64] ;  /* 0x0000000a261c7981 */ /* 0x0000e2000c1e1b00 */
[----:B----4-:R-:W-:Y:S02]  /*12d00*/  IMAD R45, R35, R36, RZ ;  /* 0x00000024232d7224 */ /* 0x010fe400078e02ff */
[----:B------:R-:W-:-:S04]  /*12d10*/  IMAD.WIDE.U32 R32, R36, R34, R32 ;  /* 0x0000002224207225 */ /* 0x000fc800078e0020 */
[----:B------:R-:W-:Y:S02]  /*12d20*/  IMAD R45, R37, R34, R45 ;  /* 0x00000022252d7224 */ /* 0x000fe400078e022d */
[----:B------:R-:W4:Y:S01]  /*12d30*/  LDG.E.64 R34, desc[UR10][R40.64] ;  /* 0x0000000a28227981 */ /* 0x000f22000c1e1b00 */
[----:B0-----:R-:W-:-:S03]  /*12d40*/  IADD3 R38, P0, PT, R40, UR30, RZ ;  /* 0x0000001e28267c10 */ /* 0x001fc6000ff1e0ff */
[----:B------:R-:W4:Y:S01]  /*12d50*/  LDG.E.64 R36, desc[UR10][R10.64+0x10] ;  /* 0x0000100a0a247981 */ /* 0x000f22000c1e1b00 */
[----:B------:R-:W-:-:S03]  /*12d60*/  IADD3.X R39, PT, PT, R41, UR9, RZ, P0, !PT ;  /* 0x0000000929277c10 */ /* 0x000fc600087fe4ff */
[----:B------:R0:W4:Y:S04]  /*12d70*/  LDG.E.64 R40, desc[UR10][R10.64+0x18] ;  /* 0x0000180a0a287981 */ /* 0x000128000c1e1b00 */
[----:B------:R-:W4:Y:S01]  /*12d80*/  LDG.E.64 R38, desc[UR10][R38.64] ;  /* 0x0000000a26267981 */ /* 0x000f22000c1e1b00 */
[----:B-----5:R-:W-:Y:S02]  /*12d90*/  IMAD R19, R19, R16, RZ ;  /* 0x0000001013137224 */ /* 0x020fe400078e02ff */
[----:B------:R-:W-:Y:S02]  /*12da0*/  IMAD.IADD R33, R33, 0x1, R45 ;  /* 0x0000000121217824 */ /* 0x000fe400078e022d */
[-C--:B------:R-:W-:Y:S02]  /*12db0*/  IMAD R19, R17, R18.reuse, R19 ;  /* 0x0000001211137224 */ /* 0x080fe400078e0213 */
[----:B------:R-:W-:-:S04]  /*12dc0*/  IMAD.WIDE.U32 R16, R16, R18, R32 ;  /* 0x0000001210107225 */ /* 0x000fc800078e0020 */
[----:B------:R-:W-:Y:S02]  /*12dd0*/  IMAD.IADD R17, R17, 0x1, R19 ;  /* 0x0000000111117824 */ /* 0x000fe400078e0213 */
[----:B--2---:R-:W-:Y:S02]  /*12de0*/  IMAD R19, R23, R20, RZ ;  /* 0x0000001417137224 */ /* 0x004fe400078e02ff */
[----:B------:R-:W-:-:S04]  /*12df0*/  IMAD.WIDE.U32 R16, R20, R22, R16 ;  /* 0x0000001614107225 */ /* 0x000fc800078e0010 */
[----:B------:R-:W-:-:S04]  /*12e00*/  IMAD R19, R21, R22, R19 ;  /* 0x0000001615137224 */ /* 0x000fc800078e0213 */
[----:B------:R-:W-:Y:S02]  /*12e10*/  IMAD.IADD R17, R17, 0x1, R19 ;  /* 0x0000000111117824 */ /* 0x000fe400078e0213 */
[----:B------:R-:W-:-:S04]  /*12e20*/  IMAD R19, R27, R24, RZ ;  /* 0x000000181b137224 */ /* 0x000fc800078e02ff */
[-C--:B------:R-:W-:Y:S02]  /*12e30*/  IMAD R19, R25, R26.reuse, R19 ;  /* 0x0000001a19137224 */ /* 0x080fe400078e0213 */
[----:B------:R-:W-:-:S04]  /*12e40*/  IMAD.WIDE.U32 R24, R24, R26, R16 ;  /* 0x0000001a18187225 */ /* 0x000fc800078e0010 */
[----:B------:R-:W-:Y:S01]  /*12e50*/  IMAD.IADD R25, R25, 0x1, R19 ;  /* 0x0000000119197824 */ /* 0x000fe200078e0213 */
[----:B------:R-:W-:-:S04]  /*12e60*/  UIADD3 UR7, UP2, UPT, UR7, -0x8, URZ ;  /* 0xfffffff807077890 */ /* 0x000fc8000ff5e0ff */
[----:B------:R-:W-:Y:S02]  /*12e70*/  UIADD3.X UR8, UPT, UPT, UR8, -0x1, URZ, UP2, !UPT ;  /* 0xffffffff08087890 */ /* 0x000fe400097fe4ff */
[----:B------:R-:W-:Y:S01]  /*12e80*/  UISETP.NE.U32.AND UP2, UPT, UR7, URZ, UPT ;  /* 0x000000ff0700728c */ /* 0x000fe2000bf45070 */
[----:B------:R-:W-:-:S03]  /*12e90*/  IMAD.U32 R19, RZ, RZ, UR28 ;  /* 0x0000001cff137e24 */ /* 0x000fc6000f8e00ff */
[----:B------:R-:W-:Y:S01]  /*12ea0*/  UISETP.NE.AND.EX UP2, UPT, UR8, URZ, UPT, UP2 ;  /* 0x000000ff0800728c */ /* 0x000fe2000bf45320 */
[----:B0-----:R-:W-:Y:S02]  /*12eb0*/  IADD3 R10, P1, PT, R10, 0x40, RZ ;  /* 0x000000400a0a7810 */ /* 0x001fe40007f3e0ff */
[----:B------:R-:W-:-:S03]  /*12ec0*/  LEA R42, P0, R19, R42, 0x6 ;  /* 0x0000002a132a7211 */ /* 0x000fc600078030ff */
[----:B------:R-:W-:Y:S01]  /*12ed0*/  IMAD.X R11, RZ, RZ, R11, P1 ;  /* 0x000000ffff0b7224 */ /* 0x000fe200008e060b */
[----:B------:R-:W-:Y:S01]  /*12ee0*/  IADD3.X R43, PT, PT, R43, UR25, RZ, P0, !PT ;  /* 0x000000192b2b7c10 */ /* 0x000fe200087fe4ff */
        /* <DEDUP_REMOVED lines=8> */
[----:B------:R-:W-:Y:S02]  /*12f70*/  IMAD R17, R39, R40, RZ ;  /* 0x0000002827117224 */ /* 0x000fe400078e02ff */
[----:B------:R-:W-:-:S04]  /*12f80*/  IMAD.WIDE.U32 R32, R40, R38, R34 ;  /* 0x0000002628207225 */ /* 0x000fc800078e0022 */
[----:B------:R-:W-:-:S04]  /*12f90*/  IMAD R17, R41, R38, R17 ;  /* 0x0000002629117224 */ /* 0x000fc800078e0211 */
[----:B------:R-:W-:Y:S01]  /*12fa0*/  IMAD.IADD R33, R33, 0x1, R17 ;  /* 0x0000000121217824 */ /* 0x000fe200078e0211 */
[----:B------:R-:W-:Y:S06]  /*12fb0*/  BRA.U UP2, `(.L_x_6071) ;  /* 0xfffffff902e07547 */ /* 0x000fec000b83ffff */
.L_x_6070:
        /* <DEDUP_REMOVED lines=25> */
[----:B------:R-:W-:-:S03]  /*13150*/  IADD3.X R35, PT, PT, R27, UR7, RZ, P0, !PT ;  /* 0x000000071b237c10 */ /* 0x000fc600087fe4ff */
[----:B------:R-:W4:Y:S01]  /*13160*/  LDG.E.64 R22, desc[UR10][R30.64+0x8] ;  /* 0x0000080a1e167981 */ /* 0x000f22000c1e1b00 */
[----:B------:R-:W-:-:S03]  /*13170*/  IADD3 R36, P0, PT, R34, UR9, RZ ;  /* 0x0000000922247c10 */ /* 0x000fc6000ff1e0ff */
[----:B------:R-:W4:Y:S01]  /*13180*/  LDG.E.64 R24, desc[UR10][R34.64] ;  /* 0x0000000a22187981 */ /* 0x000f22000c1e1b00 */
[----:B------:R-:W-:Y:S02]  /*13190*/  IADD3.X R37, PT, PT, R35, UR7, RZ, P0, !PT ;  /* 0x0000000723257c10 */ /* 0x000fe400087fe4ff */
        /* <DEDUP_REMOVED lines=10> */
[----:B------:R-:W-:-:S04]  /*13240*/  IMAD R11, R17, R10, R11 ;  /* 0x0000000a110b7224 */ /* 0x000fc800078e020b */
[----:B------:R-:W-:Y:S02]  /*13250*/  IMAD.IADD R33, R33, 0x1, R11 ;  /* 0x0000000121217824 */ /* 0x000fe400078e020b */
[----:B----4-:R-:W-:-:S04]  /*13260*/  IMAD R11, R25, R22, RZ ;  /* 0x00000016190b7224 */ /* 0x010fc800078e02ff */
[-C--:B------:R-:W-:Y:S02]  /*13270*/  IMAD R11, R23, R24.reuse, R11 ;  /* 0x00000018170b7224 */ /* 0x080fe400078e020b */
[----:B------:R-:W-:-:S05]  /*13280*/  IMAD.WIDE.U32 R22, R22, R24, R32 ;  /* 0x0000001816167225 */ /* 0x000fca00078e0020 */
[----:B------:R-:W-:Y:S01]  /*13290*/  IADD3 R23, PT, PT, R23, R11, RZ ;  /* 0x0000000b17177210 */ /* 0x000fe20007ffe0ff */
        /* <DEDUP_REMOVED lines=8> */
.L_x_6072:
        /* <DEDUP_REMOVED lines=8> */
[----:B------:R-:W-:Y:S01]  /*133a0*/  IMAD.U32 R17, RZ, RZ, UR4 ;  /* 0x00000004ff117e24 */ /* 0x000fe2000f8e00ff */
[----:B------:R-:W-:Y:S01]  /*133b0*/  MOV R0, UR29 ;  /* 0x0000001d00007c02 */ /* 0x000fe20008000f00 */
[----:B------:R-:W-:Y:S01]  /*133c0*/  IMAD.MOV.U32 R10, RZ, RZ, R8 ;  /* 0x000000ffff0a7224 */ /* 0x000fe200078e0008 */
[----:B------:R-:W1:Y:S01]  /*133d0*/  LDCU.64 UR24, c[0x0][0x398] ;  /* 0x00007300ff1877ac */ /* 0x000e620008000a00 */
[----:B------:R-:W-:Y:S02]  /*133e0*/  IMAD.MOV.U32 R11, RZ, RZ, R7 ;  /* 0x000000ffff0b7224 */ /* 0x000fe400078e0007 */
[----:B------:R-:W-:Y:S01]  /*133f0*/  IMAD.U32 R19, RZ, RZ, UR28 ;  /* 0x0000001cff137e24 */ /* 0x000fe2000f8e00ff */
[----:B------:R-:W-:Y:S02]  /*13400*/  UIMAD UR7, UR5, UR28, URZ ;  /* 0x0000001c050772a4 */ /* 0x000fe4000f8e02ff */
[----:B------:R-:W-:-:S02]  /*13410*/  IMAD.WIDE.U32 R10, R17, UR28, R10 ;  /* 0x0000001c110a7c25 */ /* 0x000fc4000f8e000a */
[----:B------:R-:W-:Y:S02]  /*13420*/  UIMAD UR7, UR4, UR29, UR7 ;  /* 0x0000001d040772a4 */ /* 0x000fe4000f8e0207 */
[----:B0-----:R-:W-:-:S04]  /*13430*/  ULEA UR8, UP3, UR4, UR8, 0x3 ;  /* 0x0000000804087291 */ /* 0x001fc8000f8618ff */
[----:B------:R-:W-:Y:S01]  /*13440*/  VIADD R11, R11, UR7 ;  /* 0x000000070b0b7c36 */ /* 0x000fe20008000000 */
[----:B------:R-:W-:Y:S01]  /*13450*/  ULEA.HI.X UR9, UR4, UR9, UR5, 0x3, UP3 ;  /* 0x0000000904097291 */ /* 0x000fe200098f1c05 */
[----:B-1----:R-:W-:Y:S01]  /*13460*/  LEA R20, P0, R10, UR24, 0x3 ;  /* 0x000000180a147c11 */ /* 0x002fe2000f8018ff */
[----:B------:R-:W-:-:S03]  /*13470*/  IMAD.U32 R16, RZ, RZ, UR8 ;  /* 0x00000008ff107e24 */ /* 0x000fc6000f8e00ff */
[----:B------:R-:W-:Y:S01]  /*13480*/  LEA.HI.X R21, R10, UR25, R11, 0x3, P0 ;  /* 0x000000190a157c11 */ /* 0x000fe200080f1c0b */
[----:B------:R-:W-:Y:S01]  /*13490*/  IMAD.U32 R17, RZ, RZ, UR9 ;  /* 0x00000009ff117e24 */ /* 0x000fe2000f8e00ff */
[----:B------:R-:W-:Y:S01]  /*134a0*/  LEA R10, P0, R19, R20, 0x3 ;  /* 0x00000014130a7211 */ /* 0x000fe200078018ff */
[----:B------:R-:W-:Y:S02]  /*134b0*/  IMAD.U32 R11, RZ, RZ, UR28 ;  /* 0x0000001cff0b7e24 */ /* 0x000fe4000f8e00ff */
        /* <DEDUP_REMOVED lines=15> */
.L_x_6073:
        /* <DEDUP_REMOVED lines=21> */
.L_x_6069:
[C---:B------:R-:W-:Y:S01]  /*13700*/  SHF.L.U64.HI R23, R12.reuse, 0x3, R13 ;  /* 0x000000030c177819 */ /* 0x040fe2000001020d */
[----:B------:R-:W-:Y:S01]  /*13710*/  IMAD.SHL.U32 R12, R12, 0x8, RZ ;  /* 0x000000080c0c7824 */ /* 0x000fe200078e00ff */
[----:B------:R-:W-:Y:S01]  /*13720*/  MOV R13, UR12 ;  /* 0x0000000c000d7c02 */ /* 0x000fe20008000f00 */
[----:B0-----:R-:W-:Y:S02]  /*13730*/  IMAD.U32 R10, RZ, RZ, UR12 ;  /* 0x0000000cff0a7e24 */ /* 0x001fe4000f8e00ff */
        /* <DEDUP_REMOVED lines=11> */
.L_x_6075:
        /* <DEDUP_REMOVED lines=26> */
[----:B------:R-:W-:Y:S05]  /*13990*/  BSYNC.RECONVERGENT B0 ;  /* 0x0000000000007941 */ /* 0x000fea0003800200 */
.L_x_6074:
        /* <DEDUP_REMOVED lines=9> */
.L_x_6077:
        /* <DEDUP_REMOVED lines=27> */
.L_x_6076:
        /* <DEDUP_REMOVED lines=17> */
[----:B0-----:R-:W0:Y:S01]  /*13cf0*/  LDC.64 R12, c[0x0][0x3b0] ;  /* 0x0000ec00ff0c7b82 */ /* 0x001e220000000a00 */
[----:B------:R-:W-:Y:S01]  /*13d00*/  CS2R R26, SRZ ;  /* 0x00000000001a7805 */ /* 0x000fe2000001ff00 */
[----:B------:R-:W3:Y:S01]  /*13d10*/  LDCU.64 UR8, c[0x0][0x3a0] ;  /* 0x00007400ff0877ac */ /* 0x000ee20008000a00 */
[----:B------:R-:W-:Y:S01]  /*13d20*/  UISETP.NE.U32.AND UP0, UPT, UR20, URZ, UPT ;  /* 0x000000ff1400728c */ /* 0x000fe2000bf05070 */
[----:B------:R-:W-:-:S03]  /*13d30*/  UMOV UR4, URZ ;  /* 0x000000ff00047c82 */ /* 0x000fc60008000000 */
[----:B------:R-:W-:Y:S02]  /*13d40*/  UISETP.NE.AND.EX UP0, UPT, URZ, URZ, UPT, UP0 ;  /* 0x000000ffff00728c */ /* 0x000fe4000bf05300 */
[----:B-1----:R-:W-:-:S04]  /*13d50*/  UIADD3 UR5, UP2, UPT, UR24, -0x1, URZ ;  /* 0xffffffff18057890 */ /* 0x002fc8000ff5e0ff */
[----:B------:R-:W-:Y:S01]  /*13d60*/  UIADD3.X UR7, UPT, UPT, UR25, -0x1, URZ, UP2, !UPT ;  /* 0xffffffff19077890 */ /* 0x000fe200097fe4ff */
[----:B---3--:R-:W-:Y:S01]  /*13d70*/  IMAD R7, R15, UR8, RZ ;  /* 0x000000080f077c24 */ /* 0x008fe2000f8e02ff */
[----:B------:R-:W-:Y:S01]  /*13d80*/  UISETP.GE.U32.AND UP2, UPT, UR5, 0x7, UPT ;  /* 0x000000070500788c */ /* 0x000fe2000bf46070 */
[C---:B------:R-:W-:Y:S02]  /*13d90*/  IMAD.WIDE.U32 R10, R14.reuse, UR8, RZ ;  /* 0x000000080e0a7c25 */ /* 0x040fe4000f8e00ff */
[----:B------:R-:W-:Y:S01]  /*13da0*/  UMOV UR5, URZ ;  /* 0x000000ff00057c82 */ /* 0x000fe20008000000 */
[----:B------:R-:W-:Y:S01]  /*13db0*/  UISETP.GE.U32.AND.EX UP2, UPT, UR7, URZ, UPT, UP2 ;  /* 0x000000ff0700728c */ /* 0x000fe2000bf46120 */
[----:B------:R-:W-:-:S04]  /*13dc0*/  IMAD R7, R14, UR9, R7 ;  /* 0x000000090e077c24 */ /* 0x000fc8000f8e0207 */
[----:B------:R-:W-:-:S04]  /*13dd0*/  IMAD.IADD R9, R11, 0x1, R7 ;  /* 0x000000010b097824 */ /* 0x000fc800078e0207 */
[----:B------:R-:W-:Y:S05]  /*13de0*/  BRA.U !UP2, `(.L_x_6079) ;  /* 0x000000050a607547 */ /* 0x000fea000b800000 */
[----:B------:R-:W1:Y:S01]  /*13df0*/  LDCU.64 UR4, c[0x0][0x3a8] ;  /* 0x00007500ff0477ac */ /* 0x000e620008000a00 */
[C---:B0-----:R-:W-:Y:S01]  /*13e00*/  IMAD.WIDE.U32 R16, R12.reuse, 0x8, RZ ;  /* 0x000000080c107825 */ /* 0x041fe200078e00ff */
[----:B------:R-:W-:Y:S02]  /*13e10*/  SHF.L.U64.HI R0, R12, 0x6, R13 ;  /* 0x000000060c007819 */ /* 0x000fe4000001020d */
[----:B------:R-:W-:Y:S01]  /*13e20*/  CS2R R26, SRZ ;  /* 0x00000000001a7805 */ /* 0x000fe2000001ff00 */
[----:B------:R-:W0:Y:S01]  /*13e30*/  LDCU.64 UR8, c[0x0][0x398] ;  /* 0x00007300ff0877ac */ /* 0x000e220008000a00 */
[----:B------:R-:W-:-:S04]  /*13e40*/  IMAD.SHL.U32 R19, R13, 0x8, RZ ;  /* 0x000000080d137824 */ /* 0x000fc800078e00ff */
[----:B------:R-:W-:Y:S01]  /*13e50*/  IMAD.IADD R42, R17, 0x1, R19 ;  /* 0x00000001112a7824 */ /* 0x000fe200078e0213 */
[----:B-1----:R-:W-:Y:S02]  /*13e60*/  UIADD3 UR7, UP2, UPT, UR4, 0x20, URZ ;  /* 0x0000002004077890 */ /* 0x002fe4000ff5e0ff */
[----:B------:R-:W-:Y:S01]  /*13e70*/  ULOP3.LUT UR4, UR24, 0xfffffff8, URZ, 0xc0, !UPT ;  /* 0xfffffff818047892 */ /* 0x000fe2000f8ec0ff */
[C---:B0-----:R-:W-:Y:S01]  /*13e80*/  LEA R6, P0, R10.reuse, UR8, 0x3 ;  /* 0x000000080a067c11 */ /* 0x041fe2000f8018ff */
[----:B------:R-:W-:Y:S02]  /*13e90*/  UIADD3.X UR8, UPT, UPT, URZ, UR5, URZ, UP2, !UPT ;  /* 0x00000005ff087290 */ /* 0x000fe400097fe4ff */
[----:B------:R-:W-:Y:S01]  /*13ea0*/  IMAD.U32 R18, RZ, RZ, UR7 ;  /* 0x00000007ff127e24 */ /* 0x000fe2000f8e00ff */
[----:B------:R-:W-:Y:S01]  /*13eb0*/  ULOP3.LUT UR5, UR25, 0x7fffffff, URZ, 0xc0, !UPT ;  /* 0x7fffffff19057892 */ /* 0x000fe2000f8ec0ff */
[----:B------:R-:W-:Y:S01]  /*13ec0*/  LEA.HI.X R7, R10, UR9, R9, 0x3, P0 ;  /* 0x000000090a077c11 */ /* 0x000fe200080f1c09 */
[----:B------:R-:W-:Y:S01]  /*13ed0*/  UMOV UR7, UR4 ;  /* 0x0000000400077c82 */ /* 0x000fe20008000000 */
[----:B------:R-:W-:-:S04]  /*13ee0*/  IMAD.U32 R19, RZ, RZ, UR8 ;  /* 0x00000008ff137e24 */ /* 0x000fc8000f8e00ff */
[----:B------:R-:W-:-:S05]  /*13ef0*/  UMOV UR8, UR5 ;  /* 0x0000000500087c82 */ /* 0x000fca0008000000 */
.L_x_6080:
[----:B------:R-:W3:Y:S01]  /*13f00*/  LDG.E.64 R20, desc[UR10][R6.64] ;  /* 0x0000000a06147981 */ /* 0x000ee2000c1e1b00 */
[----:B------:R-:W-:-:S03]  /*13f10*/  IADD3 R32, P0, PT, R6, R16, RZ ;  /* 0x0000001006207210 */ /* 0x000fc60007f1e0ff */
[----:B------:R-:W3:Y:S02]  /*13f20*/  LDG.E.64 R22, desc[UR10][R18.64+-0x20] ;  /* 0xffffe00a12167981 */ /* 0x000ee4000c1e1b00 */
[----:B------:R-:W-:Y:S02]  /*13f30*/  IMAD.X R33, R7, 0x1, R42, P0 ;  /* 0x0000000107217824 */ /* 0x000fe400000e062a */
[----:B------:R-:W4:Y:S04]  /*13f40*/  LDG.E.64 R34, desc[UR10][R18.64+-0x18] ;  /* 0xffffe80a12227981 */ /* 0x000f28000c1e1b00 */
[----:B------:R-:W4:Y:S01]  /*13f50*/  LDG.E.64 R24, desc[UR10][R32.64] ;  /* 0x0000000a20187981 */ /* 0x000f22000c1e1b00 */
[----:B------:R-:W-:-:S03]  /*13f60*/  IADD3 R30, P0, PT, R32, R16, RZ ;  /* 0x00000010201e7210 */ /* 0x000fc60007f1e0ff */
[----:B------:R-:W5:Y:S02]  /*13f70*/  LDG.E.64 R38, desc[UR10][R18.64+-0x10] ;  /* 0xfffff00a12267981 */ /* 0x000f64000c1e1b00 */
[----:B------:R-:W-:-:S05]  /*13f80*/  IMAD.X R31, R33, 0x1, R42, P0 ;  /* 0x00000001211f7824 */ /* 0x000fca00000e062a */
[----:B------:R0:W5:Y:S01]  /*13f90*/  LDG.E.64 R36, desc[UR10][R30.64] ;  /* 0x0000000a1e247981 */ /* 0x000162000c1e1b00 */
[----:B------:R-:W-:-:S05]  /*13fa0*/  IADD3 R28, P0, PT, R30, R16, RZ ;  /* 0x000000101e1c7210 */ /* 0x000fca0007f1e0ff */
[----:B------:R-:W-:Y:S01]  /*13fb0*/  IMAD.X R29, R31, 0x1, R42, P0 ;  /* 0x000000011f1d7824 */ /* 0x000fe200000e062a */
[----:B------:R-:W-:Y:S01]  /*13fc0*/  IADD3 R40, P0, PT, R28, R16, RZ ;  /* 0x000000101c287210 */ /* 0x000fe20007f1e0ff */
[----:B---3--:R-:W-:Y:S02]  /*13fd0*/  IMAD R21, R21, R22, RZ ;  /* 0x0000001615157224 */ /* 0x008fe400078e02ff */
[----:B------:R-:W-:-:S04]  /*13fe0*/  IMAD.WIDE.U32 R26, R22, R20, R26 ;  /* 0x00000014161a7225 */ /* 0x000fc800078e001a */
[----:B--2---:R-:W-:Y:S02]  /*13ff0*/  IMAD R41, R23, R20, R21 ;  /* 0x0000001417297224 */ /* 0x004fe400078e0215 */
[----:B------:R-:W2:Y:S04]  /*14000*/  LDG.E.64 R20, desc[UR10][R18.64+-0x8] ;  /* 0xfffff80a12147981 */ /* 0x000ea8000c1e1b00 */
[----:B------:R-:W2:Y:S01]  /*14010*/  LDG.E.64 R22, desc[UR10][R28.64] ;  /* 0x0000000a1c167981 */ /* 0x000ea2000c1e1b00 */
[----:B------:R-:W-:Y:S01]  /*14020*/  IMAD.IADD R27, R27, 0x1, R41 ;  /* 0x000000011b1b7824 */ /* 0x000fe200078e0229 */
[----:B------:R-:W-:Y:S01]  /*14030*/  IADD3.X R41, PT, PT, R29, R42, RZ, P0, !PT ;  /* 0x0000002a1d297210 */ /* 0x000fe200007fe4ff */
[----:B----4-:R-:W-:Y:S01]  /*14040*/  IMAD R25, R25, R34, RZ ;  /* 0x0000002219197224 */ /* 0x010fe200078e02ff */
[----:B------:R-:W-:-:S03]  /*14050*/  IADD3 R44, P0, PT, R40, R16, RZ ;  /* 0x00000010282c7210 */ /* 0x000fc60007f1e0ff */
[-C--:B0-----:R-:W-:Y:S02]  /*14060*/  IMAD R31, R35, R24.reuse, R25 ;  /* 0x00000018231f7224 */ /* 0x081fe400078e0219 */
[----:B------:R-:W-:Y:S01]  /*14070*/  IMAD.WIDE.U32 R34, R34, R24, R26 ;  /* 0x0000001822227225 */ /* 0x000fe200078e001a */
[----:B------:R-:W3:Y:S04]  /*14080*/  LDG.E.64 R28, desc[UR10][R18.64+0x8] ;  /* 0x0000080a121c7981 */ /* 0x000ee8000c1e1b00 */
[----:B------:R-:W4:Y:S04]  /*14090*/  LDG.E.64 R24, desc[UR10][R18.64] ;  /* 0x0000000a12187981 */ /* 0x000f28000c1e1b00 */
[----:B------:R-:W4:Y:S01]  /*140a0*/  LDG.E.64 R26, desc[UR10][R40.64] ;  /* 0x0000000a281a7981 */ /* 0x000f22000c1e1b00 */
[----:B------:R-:W-:Y:S01]  /*140b0*/  IMAD.X R45, R41, 0x1, R42, P0 ;  /* 0x00000001292d7824 */ /* 0x000fe200000e062a */
[----:B------:R-:W-:Y:S01]  /*140c0*/  IADD3 R32, P0, PT, R44, R16, RZ ;  /* 0x000000102c207210 */ /* 0x000fe20007f1e0ff */
[----:B------:R-:W-:-:S03]  /*140d0*/  IMAD.IADD R35, R35, 0x1, R31 ;  /* 0x0000000123237824 */ /* 0x000fc600078e021f */
[----:B------:R-:W3:Y:S01]  /*140e0*/  LDG.E.64 R30, desc[UR10][R44.64] ;  /* 0x0000000a2c1e7981 */ /* 0x000ee2000c1e1b00 */
[----:B-----5:R-:W-:Y:S02]  /*140f0*/  IMAD R43, R37, R38, RZ ;  /* 0x00000026252b7224 */ /* 0x020fe400078e02ff */
[----:B------:R-:W-:Y:S01]  /*14100*/  IMAD.X R33, R45, 0x1, R42, P0 ;  /* 0x000000012d217824 */ /* 0x000fe200000e062a */
[----:B------:R-:W5:Y:S01]  /*14110*/  LDG.E.64 R40, desc[UR10][R18.64+0x10] ;  /* 0x0000100a12287981 */ /* 0x000f62000c1e1b00 */
[-C--:B------:R-:W-:Y:S02]  /*14120*/  IMAD R43, R39, R36.reuse, R43 ;  /* 0x00000024272b7224 */ /* 0x080fe400078e022b */
[----:B------:R-:W-:Y:S01]  /*14130*/  IMAD.WIDE.U32 R34, R38, R36, R34 ;  /* 0x0000002426227225 */ /* 0x000fe200078e0022 */
[----:B------:R-:W-:Y:S01]  /*14140*/  IADD3 R36, P0, PT, R32, R16, RZ ;  /* 0x0000001020247210 */ /* 0x000fe20007f1e0ff */
[----:B------:R-:W5:Y:S04]  /*14150*/  LDG.E.64 R38, desc[UR10][R32.64] ;  /* 0x0000000a20267981 */ /* 0x000f68000c1e1b00 */
[----:B------:R-:W-:Y:S01]  /*14160*/  IMAD.X R37, R33, 0x1, R42, P0 ;  /* 0x0000000121257824 */ /* 0x000fe200000e062a */
[----:B------:R0:W5:Y:S05]  /*14170*/  LDG.E.64 R44, desc[UR10][R18.64+0x18] ;  /* 0x0000180a122c7981 */ /* 0x00016a000c1e1b00 */
[----:B------:R-:W5:Y:S01]  /*14180*/  LDG.E.64 R36, desc[UR10][R36.64] ;  /* 0x0000000a24247981 */ /* 0x000f62000c1e1b00 */
[----:B------:R-:W-:Y:S01]  /*14190*/  IMAD.IADD R35, R35, 0x1, R43 ;  /* 0x0000000123237824 */ /* 0x000fe200078e022b */
        /* <DEDUP_REMOVED lines=12> */
[----:B----4-:R-:W-:Y:S02]  /*14260*/  IMAD R23, R27, R24, RZ ;  /* 0x000000181b177224 */ /* 0x010fe400078e02ff */
[----:B------:R-:W-:-:S04]  /*14270*/  IMAD.WIDE.U32 R20, R24, R26, R20 ;  /* 0x0000001a18147225 */ /* 0x000fc800078e0014 */
[----:B------:R-:W-:-:S04]  /*14280*/  IMAD R23, R25, R26, R23 ;  /* 0x0000001a19177224 */ /* 0x000fc800078e0217 */
[----:B------:R-:W-:Y:S02]  /*14290*/  IMAD.IADD R21, R21, 0x1, R23 ;  /* 0x0000000115157824 */ /* 0x000fe400078e0217 */
[----:B---3--:R-:W-:Y:S02]  /*142a0*/  IMAD R23, R31, R28, RZ ;  /* 0x0000001c1f177224 */ /* 0x008fe400078e02ff */
[----:B------:R-:W-:-:S04]  /*142b0*/  IMAD.WIDE.U32 R20, R28, R30, R20 ;  /* 0x0000001e1c147225 */ /* 0x000fc800078e0014 */
[----:B------:R-:W-:-:S04]  /*142c0*/  IMAD R23, R29, R30, R23 ;  /* 0x0000001e1d177224 */ /* 0x000fc800078e0217 */
[----:B------:R-:W-:Y:S02]  /*142d0*/  IMAD.IADD R21, R21, 0x1, R23 ;  /* 0x0000000115157824 */ /* 0x000fe400078e0217 */
[----:B-----5:R-:W-:-:S04]  /*142e0*/  IMAD R23, R39, R40, RZ ;  /* 0x0000002827177224 */ /* 0x020fc800078e02ff */
        /* <DEDUP_REMOVED lines=8> */
.L_x_6079:
[----:B------:R-:W-:Y:S05]  /*14370*/  BRA.U !UP0, `(.L_x_6078) ;  /* 0x0000000508b47547 */ /* 0x000fea000b800000 */
[----:B------:R-:W-:Y:S02]  /*14380*/  UISETP.GE.U32.AND UP2, UPT, UR20, 0x4, UPT ;  /* 0x000000041400788c */ /* 0x000fe4000bf46070 */
[----:B------:R-:W-:Y:S02]  /*14390*/  UISETP.NE.U32.AND UP0, UPT, UR18, URZ, UPT ;  /* 0x000000ff1200728c */ /* 0x000fe4000bf05070 */
[----:B------:R-:W-:Y:S02]  /*143a0*/  UISETP.GE.U32.AND.EX UP2, UPT, URZ, URZ, UPT, UP2 ;  /* 0x000000ffff00728c */ /* 0x000fe4000bf46120 */
[----:B------:R-:W-:-:S07]  /*143b0*/  UISETP.NE.AND.EX UP0, UPT, URZ, URZ, UPT, UP0 ;  /* 0x000000ffff00728c */ /* 0x000fce000bf05300 */
[----:B------:R-:W-:Y:S05]  /*143c0*/  BRA.U !UP2, `(.L_x_6081) ;  /* 0x000000010abc7547 */ /* 0x000fea000b800000 */
[----:B------:R-:W1:Y:S01]  /*143d0*/  LDCU.64 UR8, c[0x0][0x3a8] ;  /* 0x00007500ff0877ac */ /* 0x000e620008000a00 */
[C---:B0-----:R-:W-:Y:S01]  /*143e0*/  IMAD R0, R12.reuse, UR5, RZ ;  /* 0x000000050c007c24 */ /* 0x041fe2000f8e02ff */
[C---:B------:R-:W-:Y:S01]  /*143f0*/  SHF.L.U64.HI R31, R12.reuse, 0x3, R13 ;  /* 0x000000030c1f7819 */ /* 0x040fe2000001020d */
        /* <DEDUP_REMOVED lines=11> */
[----:B------:R-:W-:Y:S01]  /*144b0*/  IMAD.U32 R33, RZ, RZ, UR8 ;  /* 0x00000008ff217e24 */ /* 0x000fe2000f8e00ff */
[----:B------:R-:W-:-:S03]  /*144c0*/  IADD3 R34, P0, PT, R28, R19, RZ ;  /* 0x000000131c227210 */ /* 0x000fc60007f1e0ff */
[----:B------:R-:W3:Y:S04]  /*144d0*/  LDG.E.64 R6, desc[UR10][R28.64] ;  /* 0x0000000a1c067981 */ /* 0x000ee8000c1e1b00 */
[----:B------:R-:W3:Y:S01]  /*144e0*/  LDG.E.64 R16, desc[UR10][R32.64] ;  /* 0x0000000a20107981 */ /* 0x000ee2000c1e1b00 */
[--C-:B------:R-:W-:Y:S01]  /*144f0*/  IMAD.X R35, R29, 0x1, R31.reuse, P0 ;  /* 0x000000011d237824 */ /* 0x100fe200000e061f */
[-C--:B------:R-:W-:Y:S02]  /*14500*/  IADD3 R36, P0, PT, R34, R19.reuse, RZ ;  /* 0x0000001322247210 */ /* 0x080fe40007f1e0ff */
[----:B------:R-:W4:Y:S04]  /*14510*/  LDG.E.64 R22, desc[UR10][R32.64+0x8] ;  /* 0x0000080a20167981 */ /* 0x000f28000c1e1b00 */
[----:B------:R-:W4:Y:S01]  /*14520*/  LDG.E.64 R24, desc[UR10][R34.64] ;  /* 0x0000000a22187981 */ /* 0x000f22000c1e1b00 */
[----:B------:R-:W-:Y:S01]  /*14530*/  IMAD.X R37, R35, 0x1, R31, P0 ;  /* 0x0000000123257824 */ /* 0x000fe200000e061f */
[----:B------:R-:W-:-:S02]  /*14540*/  IADD3 R30, P0, PT, R36, R19, RZ ;  /* 0x00000013241e7210 */ /* 0x000fc40007f1e0ff */
[----:B------:R-:W5:Y:S04]  /*14550*/  LDG.E.64 R18, desc[UR10][R32.64+0x10] ;  /* 0x0000100a20127981 */ /* 0x000f68000c1e1b00 */
[----:B------:R-:W5:Y:S01]  /*14560*/  LDG.E.64 R20, desc[UR10][R36.64] ;  /* 0x0000000a24147981 */ /* 0x000f62000c1e1b00 */
[----:B------:R-:W-:-:S03]  /*14570*/  IMAD.X R31, R37, 0x1, R31, P0 ;  /* 0x00000001251f7824 */ /* 0x000fc600000e061f */
        /* <DEDUP_REMOVED lines=20> */
.L_x_6081:
        /* <DEDUP_REMOVED lines=22> */
[----:B------:R-:W3:Y:S01]  /*14820*/  LDG.E.64 R22, desc[UR10][R20.64] ;  /* 0x0000000a14167981 */ /* 0x000ee2000c1e1b00 */
[----:B------:R-:W-:-:S03]  /*14830*/  LEA.HI.X R7, R12, R21, R13, 0x3, P0 ;  /* 0x000000150c077211 */ /* 0x000fc600000f1c0d */
[----:B------:R-:W3:Y:S04]  /*14840*/  LDG.E.64 R18, desc[UR10][R16.64] ;  /* 0x0000000a10127981 */ /* 0x000ee8000c1e1b00 */
        /* <DEDUP_REMOVED lines=12> */
.L_x_6082:
[----:B------:R-:W-:Y:S05]  /*14910*/  BRA.U UP0, `(.L_x_6078) ;  /* 0x00000001004c7547 */ /* 0x000fea000b800000 */
[----:B------:R-:W1:Y:S01]  /*14920*/  LDCU.64 UR8, c[0x0][0x3a8] ;  /* 0x00007500ff0877ac */ /* 0x000e620008000a00 */
[C---:B0-----:R-:W-:Y:S02]  /*14930*/  IMAD R0, R12.reuse, UR5, RZ ;  /* 0x000000050c007c24 */ /* 0x041fe4000f8e02ff */
[----:B------:R-:W-:Y:S01]  /*14940*/  IMAD.MOV.U32 R8, RZ, RZ, R10 ;  /* 0x000000ffff087224 */ /* 0x000fe200078e000a */
[----:B------:R-:W0:Y:S01]  /*14950*/  LDCU.64 UR18, c[0x0][0x398] ;  /* 0x00007300ff1277ac */ /* 0x000e220008000a00 */
[----:B------:R-:W-:Y:S02]  /*14960*/  IMAD R7, R13, UR4, R0 ;  /* 0x000000040d077c24 */ /* 0x000fe4000f8e0200 */
[----:B------:R-:W-:-:S05]  /*14970*/  IMAD.WIDE.U32 R8, R12, UR4, R8 ;  /* 0x000000040c087c25 */ /* 0x000fca000f8e0008 */
[----:B------:R-:W-:Y:S01]  /*14980*/  IADD3 R7, PT, PT, R9, R7, RZ ;  /* 0x0000000709077210 */ /* 0x000fe20007ffe0ff */
[----:B-1----:R-:W-:-:S04]  /*14990*/  ULEA UR7, UP0, UR4, UR8, 0x3 ;  /* 0x0000000804077291 */ /* 0x002fc8000f8018ff */
[----:B------:R-:W-:Y:S01]  /*149a0*/  ULEA.HI.X UR4, UR4, UR9, UR5, 0x3, UP0 ;  /* 0x0000000904047291 */ /* 0x000fe200080f1c05 */
[----:B0-----:R-:W-:Y:S01]  /*149b0*/  LEA R10, P0, R8, UR18, 0x3 ;  /* 0x00000012080a7c11 */ /* 0x001fe2000f8018ff */
        /* <DEDUP_REMOVED lines=9> */
.L_x_6078:
[C---:B------:R-:W-:Y:S01]  /*14a50*/  SHF.L.U64.HI R16, R14.reuse, 0x3, R15 ;  /* 0x000000030e107819 */ /* 0x040fe2000001020f */
[----:B------:R-:W-:Y:S02]  /*14a60*/  IMAD.SHL.U32 R14, R14, 0x8, RZ ;  /* 0x000000080e0e7824 */ /* 0x000fe400078e00ff */
        /* <DEDUP_REMOVED lines=13> */
.L_x_6084:
        /* <DEDUP_REMOVED lines=27> */
.L_x_6083:
[----:B------:R-:W-:Y:S05]  /*14cf0*/  BRA.U !UP1, `(.L_x_6085) ;  /* 0x0000000109787547 */ /* 0x000fea000b800000 */
[----:B------:R-:W-:Y:S01]  /*14d00*/  BSSY.RECONVERGENT B0, `(.L_x_6085) ;  /* 0x000001d000007945 */ /* 0x000fe20003800200 */
[----:B------:R-:W-:Y:S02]  /*14d10*/  IMAD.U32 R13, RZ, RZ, UR12 ;  /* 0x0000000cff0d7e24 */ /* 0x000fe4000f8e00ff */
[----:B------:R-:W-:-:S07]  /*14d20*/  IMAD.U32 R11, RZ, RZ, UR13 ;  /* 0x0000000dff0b7e24 */ /* 0x000fce000f8e00ff */
.L_x_6086:
        /* <DEDUP_REMOVED lines=9> */
[----:B------:R-:W-:-:S05]  /*14dc0*/  IADD3 R5, P1, PT, R5, R20, RZ ;  /* 0x0000001405057210 */ /* 0x000fca0007f3e0ff */
[----:B------:R-:W-:Y:S01]  /*14dd0*/  IMAD.X R4, R4, 0x1, R19, P1 ;  /* 0x0000000104047824 */ /* 0x000fe200008e0613 */
[----:B---3--:R-:W-:Y:S02]  /*14de0*/  ISETP.GE.U32.AND P0, PT, R26, R8, PT ;  /* 0x000000081a00720c */ /* 0x008fe40003f06070 */
[----:B------:R-:W-:Y:S02]  /*14df0*/  IADD3 R8, P1, P3, R13, 0x8, R18 ;  /* 0x000000080d087810 */ /* 0x000fe40007b3e012 */
[----:B------:R-:W-:-:S04]  /*14e00*/  ISETP.GE.AND.EX P0, PT, R27, R9, PT, P0 ;  /* 0x000000091b00720c */ /* 0x000fc80003f06300 */
[----:B------:R-:W-:Y:S02]  /*14e10*/  SEL R5, R12, R5, !P0 ;  /* 0x000000050c057207 */ /* 0x000fe40004000000 */
[----:B------:R-:W-:Y:S02]  /*14e20*/  IADD3 R12, P2, PT, R6, 0x8, RZ ;  /* 0x00000008060c7810 */ /* 0x000fe40007f5e0ff */
[----:B------:R-:W-:Y:S02]  /*14e30*/  IADD3.X R6, PT, PT, R11, RZ, R17, P1, P3 ;  /* 0x000000ff0b067210 */ /* 0x000fe40000fe6411 */
        /* <DEDUP_REMOVED lines=10> */
.L_x_6085:
[C---:B------:R-:W-:Y:S02]  /*14ee0*/  IADD3 R2, P0, PT, -R10.reuse, R13, RZ ;  /* 0x0000000d0a027210 */ /* 0x040fe40007f1e1ff */
[----:B------:R-:W-:Y:S02]  /*14ef0*/  IADD3 R6, P2, PT, R10, -UR14, RZ ;  /* 0x8000000e0a067c10 */ /* 0x000fe4000ff5e0ff */
[----:B------:R-:W-:Y:S01]  /*14f00*/  IADD3 R4, P1, PT, R14, UR16, RZ ;  /* 0x000000100e047c10 */ /* 0x000fe2000ff3e0ff */
[----:B------:R-:W-:Y:S01]  /*14f10*/  IMAD.X R11, R11, 0x1, ~R0, P0 ;  /* 0x000000010b0b7824 */ /* 0x000fe200000e0e00 */
[----:B------:R-:W-:Y:S02]  /*14f20*/  IADD3.X R7, PT, PT, R0, ~UR15, RZ, P2, !PT ;  /* 0x8000000f00077c10 */ /* 0x000fe400097fe4ff */
[----:B------:R-:W-:Y:S02]  /*14f30*/  IADD3 R14, P3, PT, R14, UR22, RZ ;  /* 0x000000160e0e7c10 */ /* 0x000fe4000ff7e0ff */
[----:B------:R-:W-:-:S02]  /*14f40*/  IADD3.X R5, PT, PT, R16, UR17, RZ, P1, !PT ;  /* 0x0000001110057c10 */ /* 0x000fc40008ffe4ff */
[--C-:B------:R-:W-:Y:S02]  /*14f50*/  SHF.R.S64 R2, R2, 0x3, R11.reuse ;  /* 0x0000000302027819 */ /* 0x100fe4000000100b */
[----:B------:R-:W-:Y:S02]  /*14f60*/  SHF.R.S32.HI R3, RZ, 0x3, R11 ;  /* 0x00000003ff037819 */ /* 0x000fe4000001140b */
[--C-:B------:R-:W-:Y:S02]  /*14f70*/  SHF.R.S64 R6, R6, 0x3, R7.reuse ;  /* 0x0000000306067819 */ /* 0x100fe40000001007 */
[----:B------:R-:W-:Y:S01]  /*14f80*/  IADD3.X R15, PT, PT, R16, UR23, RZ, P3, !PT ;  /* 0x00000017100f7c10 */ /* 0x000fe20009ffe4ff */
[----:B------:R0:W-:Y:S01]  /*14f90*/  STG.E.64 desc[UR10][R4.64], R2 ;  /* 0x0000000204007986 */ /* 0x0001e2000c101b0a */
[----:B------:R-:W-:-:S05]  /*14fa0*/  SHF.R.S32.HI R7, RZ, 0x3, R7 ;  /* 0x00000003ff077819 */ /* 0x000fca0000011407 */
[----:B------:R0:W-:Y:S01]  /*14fb0*/  STG.E.64 desc[UR10][R14.64], R6 ;  /* 0x000000060e007986 */ /* 0x0001e2000c101b0a */
[----:B------:R-:W-:Y:S05]  /*14fc0*/  BRA `(.L_x_6087) ;  /* 0x0000003000047947 */ /* 0x000fea0003800000 */
.L_x_6014:
[----:B------:R-:W0:Y:S02]  /*14fd0*/  LDCU.64 UR4, c[0x0][0x3c0] ;  /* 0x00007800ff0477ac */ /* 0x000e240008000a00 */
[----:B0-----:R-:W-:-:S04]  /*14fe0*/  UISETP.GE.U32.AND UP0, UPT, UR4, 0x1, UPT ;  /* 0x000000010400788c */ /* 0x001fc8000bf06070 */
[----:B------:R-:W-:-:S09]  /*14ff0*/  UISETP.GE.AND.EX UP0, UPT, UR5, URZ, UPT, UP0 ;  /* 0x000000ff0500728c */ /* 0x000fd2000bf06300 */
[----:B------:R-:W-:Y:S05]  /*15000*/  BRA.U !UP0, `(.L_x_6088) ;  /* 0x0000002908ec7547 */ /* 0x000fea000b800000 */
[----:B------:R-:W0:Y:S01]  /*15010*/  LDCU.64 UR14, c[0x0][0x388] ;  /* 0x00007100ff0e77ac */ /* 0x000e220008000a00 */
[C---:B-----5:R-:W-:Y:S01]  /*15020*/  IMAD.SHL.U32 R8, R24.reuse, 0x8, RZ ;  /* 0x0000000818087824 */ /* 0x060fe200078e00ff */
[----:B------:R-:W-:Y:S01]  /*15030*/  SHF.L.U64.HI R24, R24, 0x3, R25 ;  /* 0x0000000318187819 */ /* 0x000fe20000010219 */
[----:B------:R-:W1:Y:S01]  /*15040*/  LDCU.64 UR16, c[0x0][0x3c0] ;  /* 0x00007800ff1077ac */ /* 0x000e620008000a00 */
[----:B------:R-:W2:Y:S02]  /*15050*/  LDCU.64 UR18, c[0x0][0x3b8] ;  /* 0x00007700ff1277ac */ /* 0x000ea40008000a00 */
[----:B0-----:R-:W-:-:S04]  /*15060*/  IADD3 R6, P0, PT, R8, UR14, RZ ;  /* 0x0000000e08067c10 */ /* 0x001fc8000ff1e0ff */
[----:B------:R-:W-:-:S06]  /*15070*/  IADD3.X R7, PT, PT, R24, UR15, RZ, P0, !PT ;  /* 0x0000000f18077c10 */ /* 0x000fcc00087fe4ff */
[----:B------:R-:W5:Y:S01]  /*15080*/  LDG.E.64 R6, desc[UR10][R6.64] ;  /* 0x0000000a06067981 */ /* 0x000f62000c1e1b00 */
[----:B------:R-:W-:Y:S01]  /*15090*/  BSSY.RECONVERGENT B0, `(.L_x_6089) ;  /* 0x0000021000007945 */ /* 0x000fe20003800200 */
[----:B-1----:R-:W-:Y:S02]  /*150a0*/  IMAD.U32 R36, RZ, RZ, UR16 ;  /* 0x00000010ff247e24 */ /* 0x002fe4000f8e00ff */
[----:B------:R-:W-:Y:S02]  /*150b0*/  IMAD.U32 R37, RZ, RZ, UR17 ;  /* 0x00000011ff257e24 */ /* 0x000fe4000f8e00ff */
[----:B--2---:R-:W-:Y:S02]  /*150c0*/  IMAD.U32 R9, RZ, RZ, UR18 ;  /* 0x00000012ff097e24 */ /* 0x004fe4000f8e00ff */
[----:B------:R-:W-:Y:S02]  /*150d0*/  IMAD.U32 R0, RZ, RZ, UR19 ;  /* 0x00000013ff007e24 */ /* 0x000fe4000f8e00ff */
[----:B------:R-:W-:-:S02]  /*150e0*/  IMAD.U32 R35, RZ, RZ, UR18 ;  /* 0x00000012ff237e24 */ /* 0x000fc4000f8e00ff */
[----:B------:R-:W-:-:S07]  /*150f0*/  IMAD.U32 R34, RZ, RZ, UR19 ;  /* 0x00000013ff227e24 */ /* 0x000fce000f8e00ff */
.L_x_6090:
        /* <DEDUP_REMOVED lines=8> */
[----:B------:R-:W-:Y:S02]  /*15180*/  IADD3 R30, P3, P4, R9, 0x8, R30 ;  /* 0x00000008091e7810 */ /* 0x000fe40007c7e01e */
[----:B------:R-:W-:Y:S02]  /*15190*/  IADD3 R25, P1, PT, R36, R25, RZ ;  /* 0x0000001924197210 */ /* 0x000fe40007f3e0ff */
[----:B0-----:R-:W-:-:S05]  /*151a0*/  IADD3 R10, P2, PT, R10, 0x8, RZ ;  /* 0x000000080a0a7810 */ /* 0x001fca0007f5e0ff */
[----:B------:R-:W-:Y:S01]  /*151b0*/  IMAD.X R11, RZ, RZ, R11, P2 ;  /* 0x000000ffff0b7224 */ /* 0x000fe200010e060b */
[----:B--2--5:R-:W-:Y:S02]  /*151c0*/  ISETP.GE.U32.AND P0, PT, R28, R6, PT ;  /* 0x000000061c00720c */ /* 0x024fe40003f06070 */
[----:B------:R-:W-:Y:S02]  /*151d0*/  LOP3.LUT R28, RZ, R33, RZ, 0x33, !PT ;  /* 0x00000021ff1c7212 */ /* 0x000fe400078e33ff */
[----:B------:R-:W-:-:S03]  /*151e0*/  ISETP.GE.AND.EX P0, PT, R29, R7, PT, P0 ;  /* 0x000000071d00720c */ /* 0x000fc60003f06300 */
[----:B------:R-:W-:Y:S01]  /*151f0*/  IMAD.X R28, R37, 0x1, R28, P1 ;  /* 0x00000001251c7824 */ /* 0x000fe200008e061c */
[----:B------:R-:W-:Y:S02]  /*15200*/  SEL R36, R25, R32, !P0 ;  /* 0x0000002019247207 */ /* 0x000fe40004000000 */
[----:B------:R-:W-:Y:S02]  /*15210*/  IADD3.X R25, PT, PT, R0, RZ, R31, P3, P4 ;  /* 0x000000ff00197210 */ /* 0x000fe40001fe841f */
[----:B------:R-:W-:Y:S02]  /*15220*/  SEL R37, R28, R33, !P0 ;  /* 0x000000211c257207 */ /* 0x000fe40004000000 */
[----:B------:R-:W-:Y:S02]  /*15230*/  ISETP.GT.U32.AND P1, PT, R36, RZ, PT ;  /* 0x000000ff2400720c */ /* 0x000fe40003f24070 */
[----:B------:R-:W-:Y:S02]  /*15240*/  SEL R9, R30, R9, !P0 ;  /* 0x000000091e097207 */ /* 0x000fe40004000000 */
[----:B------:R-:W-:-:S02]  /*15250*/  ISETP.GT.AND.EX P1, PT, R37, RZ, PT, P1 ;  /* 0x000000ff2500720c */ /* 0x000fc40003f24310 */
[----:B------:R-:W-:Y:S02]  /*15260*/  SEL R0, R25, R0, !P0 ;  /* 0x0000000019007207 */ /* 0x000fe40004000000 */
[----:B------:R-:W-:Y:S02]  /*15270*/  SEL R35, R10, R35, !P0 ;  /* 0x000000230a237207 */ /* 0x000fe40004000000 */
[----:B------:R-:W-:-:S07]  /*15280*/  SEL R34, R11, R34, !P0 ;  /* 0x000000220b227207 */ /* 0x000fce0004000000 */
[----:B------:R-:W-:Y:S05]  /*15290*/  @P1 BRA `(.L_x_6090) ;  /* 0xfffffffc00981947 */ /* 0x000fea000383ffff */
[----:B------:R-:W-:Y:S05]  /*152a0*/  BSYNC.RECONVERGENT B0 ;  /* 0x0000000000007941 */ /* 0x000fea0003800200 */
.L_x_6089:
[----:B------:R-:W-:Y:S01]  /*152b0*/  BSSY.RECONVERGENT B0, `(.L_x_6091) ;  /* 0x0000021000007945 */ /* 0x000fe20003800200 */
[----:B------:R-:W-:Y:S02]  /*152c0*/  IMAD.U32 R38, RZ, RZ, UR16 ;  /* 0x00000010ff267e24 */ /* 0x000fe4000f8e00ff */
[----:B------:R-:W-:Y:S02]  /*152d0*/  IMAD.U32 R39, RZ, RZ, UR17 ;  /* 0x00000011ff277e24 */ /* 0x000fe4000f8e00ff */
[----:B------:R-:W-:Y:S02]  /*152e0*/  IMAD.U32 R30, RZ, RZ, UR18 ;  /* 0x00000012ff1e7e24 */ /* 0x000fe4000f8e00ff */
[----:B------:R-:W-:Y:S02]  /*152f0*/  IMAD.U32 R25, RZ, RZ, UR19 ;  /* 0x00000013ff197e24 */ /* 0x000fe4000f8e00ff */
[----:B------:R-:W-:Y:S02]  /*15300*/  IMAD.U32 R31, RZ, RZ, UR18 ;  /* 0x00000012ff1f7e24 */ /* 0x000fe4000f8e00ff */
[----:B------:R-:W-:-:S07]  /*15310*/  IMAD.U32 R32, RZ, RZ, UR19 ;  /* 0x00000013ff207e24 */ /* 0x000fce000f8e00ff */
.L_x_6092:
        /* <DEDUP_REMOVED lines=18> */
[----:B------:R-:W-:Y:S02]  /*15440*/  IADD3 R33, P3, P4, R30, 0x8, R34 ;  /* 0x000000081e217810 */ /* 0x000fe40007c7e022 */
[----:B------:R-:W-:-:S02]  /*15450*/  ISETP.GT.AND.EX P1, PT, R39, RZ, PT, P1 ;  /* 0x000000ff2700720c */ /* 0x000fc40003f24310 */
[C---:B------:R-:W-:Y:S02]  /*15460*/  IADD3.X R10, PT, PT, R25.reuse, RZ, R35, P3, P4 ;  /* 0x000000ff190a7210 */ /* 0x040fe40001fe8423 */
[----:B------:R-:W-:Y:S02]  /*15470*/  SEL R30, R30, R33, !P0 ;  /* 0x000000211e1e7207 */ /* 0x000fe40004000000 */
[----:B------:R-:W-:Y:S02]  /*15480*/  SEL R25, R25, R10, !P0 ;  /* 0x0000000a19197207 */ /* 0x000fe40004000000 */
[----:B------:R-:W-:Y:S02]  /*15490*/  SEL R31, R31, R28, !P0 ;  /* 0x0000001c1f1f7207 */ /* 0x000fe40004000000 */
[----:B------:R-:W-:-:S03]  /*154a0*/  SEL R32, R32, R11, !P0 ;  /* 0x0000000b20207207 */ /* 0x000fc60004000000 */
[----:B------:R-:W-:Y:S05]  /*154b0*/  @P1 BRA `(.L_x_6092) ;  /* 0xfffffffc00981947 */ /* 0x000fea000383ffff */
[----:B------:R-:W-:Y:S05]  /*154c0*/  BSYNC.RECONVERGENT B0 ;  /* 0x0000000000007941 */ /* 0x000fea0003800200 */
.L_x_6091:
[----:B------:R-:W0:Y:S01]  /*154d0*/  LDCU.64 UR8, c[0x0][0x3b8] ;  /* 0x00007700ff0877ac */ /* 0x000e220008000a00 */
[----:B------:R-:W-:Y:S02]  /*154e0*/  IADD3 R30, P0, PT, R30, -R9, RZ ;  /* 0x800000091e1e7210 */ /* 0x000fe40007f1e0ff */
[C---:B------:R-:W-:Y:S01]  /*154f0*/  SHF.L.U64.HI R28, R26.reuse, 0x3, R27 ;  /* 0x000000031a1c7819 */ /* 0x040fe2000001021b */
[----:B------:R-:W1:Y:S01]  /*15500*/  LDCU.64 UR4, c[0x0][0x3c8] ;  /* 0x00007900ff0477ac */ /* 0x000e620008000a00 */
[----:B------:R-:W-:Y:S02]  /*15510*/  IMAD.SHL.U32 R26, R26, 0x8, RZ ;  /* 0x000000081a1a7824 */ /* 0x000fe400078e00ff */
[----:B------:R-:W-:Y:S01]  /*15520*/  IMAD.X R25, R25, 0x1, ~R0, P0 ;  /* 0x0000000119197824 */ /* 0x000fe200000e0e00 */
[----:B------:R-:W2:Y:S02]  /*15530*/  LDCU.64 UR12, c[0x0][0x3d0] ;  /* 0x00007a00ff0c77ac */ /* 0x000ea40008000a00 */
[----:B------:R-:W-:-:S02]  /*15540*/  IADD3 R6, P1, PT, R26, UR14, RZ ;  /* 0x0000000e1a067c10 */ /* 0x000fc4000ff3e0ff */
[--C-:B------:R-:W-:Y:S02]  /*15550*/  SHF.R.S64 R30, R30, 0x3, R25.reuse ;  /* 0x000000031e1e7819 */ /* 0x100fe40000001019 */
[----:B------:R-:W-:Y:S02]  /*15560*/  SHF.R.S32.HI R31, RZ, 0x3, R25 ;  /* 0x00000003ff1f7819 */ /* 0x000fe40000011419 */
[----:B------:R-:W-:Y:S02]  /*15570*/  IADD3.X R7, PT, PT, R28, UR15, RZ, P1, !PT ;  /* 0x0000000f1c077c10 */ /* 0x000fe40008ffe4ff */
[----:B0-----:R-:W-:Y:S02]  /*15580*/  IADD3 R32, P0, PT, R9, -UR8, RZ ;  /* 0x8000000809207c10 */ /* 0x001fe4000ff1e0ff */
[----:B-1----:R-:W-:Y:S02]  /*15590*/  IADD3 R10, P2, PT, R8, UR4, RZ ;  /* 0x00000004080a7c10 */ /* 0x002fe4000ff5e0ff */
[----:B------:R-:W-:-:S02]  /*155a0*/  IADD3.X R25, PT, PT, R0, ~UR9, RZ, P0, !PT ;  /* 0x8000000900197c10 */ /* 0x000fc400087fe4ff */
[----:B--2---:R-:W-:Y:S02]  /*155b0*/  IADD3 R8, P3, PT, R8, UR12, RZ ;  /* 0x0000000c08087c10 */ /* 0x004fe4000ff7e0ff */
[C---:B------:R-:W-:Y:S02]  /*155c0*/  IADD3.X R11, PT, PT, R24.reuse, UR5, RZ, P2, !PT ;  /* 0x00000005180b7c10 */ /* 0x040fe400097fe4ff */
[----:B------:R-:W-:Y:S02]  /*155d0*/  IADD3.X R9, PT, PT, R24, UR13, RZ, P3, !PT ;  /* 0x0000000d18097c10 */ /* 0x000fe40009ffe4ff */
[--C-:B------:R-:W-:Y:S01]  /*155e0*/  SHF.R.S64 R32, R32, 0x3, R25.reuse ;  /* 0x0000000320207819 */ /* 0x100fe20000001019 */
[----:B------:R0:W-:Y:S01]  /*155f0*/  STG.E.64 desc[UR10][R10.64], R30 ;  /* 0x0000001e0a007986 */ /* 0x0001e2000c101b0a */
[----:B------:R-:W-:-:S05]  /*15600*/  SHF.R.S32.HI R33, RZ, 0x3, R25 ;  /* 0x00000003ff217819 */ /* 0x000fca0000011419 */
[----:B------:R0:W-:Y:S04]  /*15610*/  STG.E.64 desc[UR10][R8.64], R32 ;  /* 0x0000002008007986 */ /* 0x0001e8000c101b0a */
[----:B------:R-:W5:Y:S01]  /*15620*/  LDG.E.64 R6, desc[UR10][R6.64] ;  /* 0x0000000a06067981 */ /* 0x000f62000c1e1b00 */
[----:B------:R-:W-:Y:S01]  /*15630*/  BSSY.RECONVERGENT B0, `(.L_x_6093) ;  /* 0x0000021000007945 */ /* 0x000fe20003800200 */
[----:B------:R-:W-:Y:S02]  /*15640*/  IMAD.U32 R38, RZ, RZ, UR16 ;  /* 0x00000010ff267e24 */ /* 0x000fe4000f8e00ff */
[----:B------:R-:W-:Y:S02]  /*15650*/  IMAD.U32 R35, RZ, RZ, UR17 ;  /* 0x00000011ff237e24 */ /* 0x000fe4000f8e00ff */
[----:B------:R-:W-:-:S02]  /*15660*/  IMAD.U32 R24, RZ, RZ, UR18 ;  /* 0x00000012ff187e24 */ /* 0x000fc4000f8e00ff */
[----:B------:R-:W-:Y:S02]  /*15670*/  IMAD.U32 R0, RZ, RZ, UR19 ;  /* 0x00000013ff007e24 */ /* 0x000fe4000f8e00ff */
[----:B------:R-:W-:Y:S02]  /*15680*/  IMAD.U32 R34, RZ, RZ, UR18 ;  /* 0x00000012ff227e24 */ /* 0x000fe4000f8e00ff */
[----:B0-----:R-:W-:-:S07]  /*15690*/  IMAD.U32 R36, RZ, RZ, UR19 ;  /* 0x00000013ff247e24 */ /* 0x001fce000f8e00ff */
.L_x_6094:
        /* <DEDUP_REMOVED lines=27> */
.L_x_6093:
[----:B------:R-:W-:Y:S01]  /*15850*/  BSSY.RECONVERGENT B0, `(.L_x_6095) ;  /* 0x0000021000007945 */ /* 0x000fe20003800200 */
[----:B------:R-:W-:Y:S02]  /*15860*/  IMAD.U32 R38, RZ, RZ, UR16 ;  /* 0x00000010ff267e24 */ /* 0x000fe4000f8e00ff */
[----:B------:R-:W-:Y:S02]  /*15870*/  IMAD.U32 R37, RZ, RZ, UR17 ;  /* 0x00000011ff257e24 */ /* 0x000fe4000f8e00ff */
[----:B------:R-:W-:Y:S02]  /*15880*/  IMAD.U32 R27, RZ, RZ, UR18 ;  /* 0x00000012ff1b7e24 */ /* 0x000fe4000f8e00ff */
[----:B------:R-:W-:Y:S02]  /*15890*/  IMAD.U32 R25, RZ, RZ, UR19 ;  /* 0x00000013ff197e24 */ /* 0x000fe4000f8e00ff */
[----:B------:R-:W-:Y:S02]  /*158a0*/  IMAD.U32 R33, RZ, RZ, UR18 ;  /* 0x00000012ff217e24 */ /* 0x000fe4000f8e00ff */
[----:B------:R-:W-:-:S07]  /*158b0*/  IMAD.U32 R35, RZ, RZ, UR19 ;  /* 0x00000013ff237e24 */ /* 0x000fce000f8e00ff */
.L_x_6096:
        /* <DEDUP_REMOVED lines=27> */
.L_x_6095:
[----:B------:R-:W-:Y:S02]  /*15a70*/  IADD3 R10, P0, PT, R27, -R24, RZ ;  /* 0x800000181b0a7210 */ /* 0x000fe40007f1e0ff */
[C---:B------:R-:W-:Y:S01]  /*15a80*/  SHF.L.U64.HI R29, R20.reuse, 0x3, R21 ;  /* 0x00000003141d7819 */ /* 0x040fe20000010215 */
[----:B------:R-:W-:Y:S01]  /*15a90*/  IMAD.SHL.U32 R20, R20, 0x8, RZ ;  /* 0x0000000814147824 */ /* 0x000fe200078e00ff */
[----:B------:R-:W-:Y:S01]  /*15aa0*/  IADD3 R24, P1, PT, R24, -UR8, RZ ;  /* 0x8000000818187c10 */ /* 0x000fe2000ff3e0ff */
[----:B------:R-:W-:Y:S01]  /*15ab0*/  IMAD.X R25, R25, 0x1, ~R0, P0 ;  /* 0x0000000119197824 */ /* 0x000fe200000e0e00 */
[----:B------:R-:W-:Y:S02]  /*15ac0*/  IADD3 R8, P2, PT, R26, UR4, RZ ;  /* 0x000000041a087c10 */ /* 0x000fe4000ff5e0ff */
[----:B------:R-:W-:Y:S02]  /*15ad0*/  IADD3.X R7, PT, PT, R0, ~UR9, RZ, P1, !PT ;  /* 0x8000000900077c10 */ /* 0x000fe40008ffe4ff */
[----:B------:R-:W-:-:S02]  /*15ae0*/  IADD3 R26, P3, PT, R26, UR12, RZ ;  /* 0x0000000c1a1a7c10 */ /* 0x000fc4000ff7e0ff */
[----:B------:R-:W-:Y:S02]  /*15af0*/  IADD3 R6, P0, PT, R20, UR14, RZ ;  /* 0x0000000e14067c10 */ /* 0x000fe4000ff1e0ff */
[----:B------:R-:W-:Y:S02]  /*15b00*/  IADD3.X R9, PT, PT, R28, UR5, RZ, P2, !PT ;  /* 0x000000051c097c10 */ /* 0x000fe400097fe4ff */
[--C-:B------:R-:W-:Y:S02]  /*15b10*/  SHF.R.S64 R10, R10, 0x3, R25.reuse ;  /* 0x000000030a0a7819 */ /* 0x100fe40000001019 */
[----:B------:R-:W-:Y:S02]  /*15b20*/  SHF.R.S32.HI R11, RZ, 0x3, R25 ;  /* 0x00000003ff0b7819 */ /* 0x000fe40000011419 */
[--C-:B------:R-:W-:Y:S02]  /*15b30*/  SHF.R.S64 R30, R24, 0x3, R7.reuse ;  /* 0x00000003181e7819 */ /* 0x100fe40000001007 */
[----:B------:R-:W-:Y:S01]  /*15b40*/  SHF.R.S32.HI R31, RZ, 0x3, R7 ;  /* 0x00000003ff1f7819 */ /* 0x000fe20000011407 */
[----:B------:R0:W-:Y:S01]  /*15b50*/  STG.E.64 desc[UR10][R8.64], R10 ;  /* 0x0000000a08007986 */ /* 0x0001e2000c101b0a */
[----:B------:R-:W-:-:S02]  /*15b60*/  IADD3.X R27, PT, PT, R28, UR13, RZ, P3, !PT ;  /* 0x0000000d1c1b7c10 */ /* 0x000fc40009ffe4ff */
[----:B------:R-:W-:-:S03]  /*15b70*/  IADD3.X R7, PT, PT, R29, UR15, RZ, P0, !PT ;  /* 0x0000000f1d077c10 */ /* 0x000fc600087fe4ff */
        /* <DEDUP_REMOVED lines=9> */
.L_x_6098:
        /* <DEDUP_REMOVED lines=27> */
.L_x_6097:
[----:B------:R-:W-:Y:S01]  /*15dc0*/  BSSY.RECONVERGENT B0, `(.L_x_6099) ;  /* 0x0000021000007945 */ /* 0x000fe20003800200 */
[----:B------:R-:W-:Y:S02]  /*15dd0*/  IMAD.U32 R34, RZ, RZ, UR16 ;  /* 0x00000010ff227e24 */ /* 0x000fe4000f8e00ff */
[----:B------:R-:W-:Y:S02]  /*15de0*/  IMAD.U32 R37, RZ, RZ, UR17 ;  /* 0x00000011ff257e24 */ /* 0x000fe4000f8e00ff */
[----:B------:R-:W-:Y:S02]  /*15df0*/  IMAD.U32 R35, RZ, RZ, UR18 ;  /* 0x00000012ff237e24 */ /* 0x000fe4000f8e00ff */
[----:B------:R-:W-:Y:S02]  /*15e00*/  IMAD.U32 R21, RZ, RZ, UR19 ;  /* 0x00000013ff157e24 */ /* 0x000fe4000f8e00ff */
[----:B------:R-:W-:Y:S02]  /*15e10*/  IMAD.U32 R32, RZ, RZ, UR18 ;  /* 0x00000012ff207e24 */ /* 0x000fe4000f8e00ff */
[----:B------:R-:W-:-:S07]  /*15e20*/  IMAD.U32 R33, RZ, RZ, UR19 ;  /* 0x00000013ff217e24 */ /* 0x000fce000f8e00ff */
.L_x_6100:
        /* <DEDUP_REMOVED lines=27> */
.L_x_6099:
        /* <DEDUP_REMOVED lines=9> */
[C---:B------:R-:W-:Y:S02]  /*16070*/  IADD3.X R9, PT, PT, R29.reuse, UR5, RZ, P2, !PT ;  /* 0x000000051d097c10 */ /* 0x040fe400097fe4ff */
        /* <DEDUP_REMOVED lines=16> */
.L_x_6102:
        /* <DEDUP_REMOVED lines=27> */
.L_x_6101:
[----:B------:R-:W-:Y:S01]  /*16330*/  BSSY.RECONVERGENT B0, `(.L_x_6103) ;  /* 0x0000021000007945 */ /* 0x000fe20003800200 */
[----:B------:R-:W-:Y:S02]  /*16340*/  IMAD.U32 R35, RZ, RZ, UR16 ;  /* 0x00000010ff237e24 */ /* 0x000fe4000f8e00ff */
[----:B------:R-:W-:Y:S02]  /*16350*/  IMAD.U32 R32, RZ, RZ, UR17 ;  /* 0x00000011ff207e24 */ /* 0x000fe4000f8e00ff */
[----:B------:R-:W-:Y:S02]  /*16360*/  IMAD.U32 R33, RZ, RZ, UR18 ;  /* 0x00000012ff217e24 */ /* 0x000fe4000f8e00ff */
[----:B------:R-:W-:Y:S02]  /*16370*/  IMAD.U32 R21, RZ, RZ, UR19 ;  /* 0x00000013ff157e24 */ /* 0x000fe4000f8e00ff */
[----:B------:R-:W-:Y:S02]  /*16380*/  IMAD.U32 R29, RZ, RZ, UR18 ;  /* 0x00000012ff1d7e24 */ /* 0x000fe4000f8e00ff */
[----:B------:R-:W-:-:S07]  /*16390*/  IMAD.U32 R31, RZ, RZ, UR19 ;  /* 0x00000013ff1f7e24 */ /* 0x000fce000f8e00ff */
.L_x_6104:
        /* <DEDUP_REMOVED lines=27> */
.L_x_6103:
        /* <DEDUP_REMOVED lines=26> */
.L_x_6106:
        /* <DEDUP_REMOVED lines=27> */
.L_x_6105:
[----:B------:R-:W-:Y:S01]  /*168a0*/  BSSY.RECONVERGENT B0, `(.L_x_6107) ;  /* 0x0000021000007945 */ /* 0x000fe20003800200 */
[----:B------:R-:W-:Y:S02]  /*168b0*/  IMAD.U32 R32, RZ, RZ, UR16 ;  /* 0x00000010ff207e24 */ /* 0x000fe4000f8e00ff */
[----:B------:R-:W-:Y:S02]  /*168c0*/  IMAD.U32 R31, RZ, RZ, UR17 ;  /* 0x00000011ff1f7e24 */ /* 0x000fe4000f8e00ff */
[----:B------:R-:W-:Y:S02]  /*168d0*/  IMAD.U32 R29, RZ, RZ, UR18 ;  /* 0x00000012ff1d7e24 */ /* 0x000fe4000f8e00ff */
[----:B------:R-:W-:Y:S02]  /*168e0*/  IMAD.U32 R17, RZ, RZ, UR19 ;  /* 0x00000013ff117e24 */ /* 0x000fe4000f8e00ff */
[----:B------:R-:W-:Y:S02]  /*168f0*/  IMAD.U32 R30, RZ, RZ, UR18 ;  /* 0x00000012ff1e7e24 */ /* 0x000fe4000f8e00ff */
[----:B------:R-:W-:-:S07]  /*16900*/  IMAD.U32 R27, RZ, RZ, UR19 ;  /* 0x00000013ff1b7e24 */ /* 0x000fce000f8e00ff */
.L_x_6108:
        /* <DEDUP_REMOVED lines=27> */
.L_x_6107:
        /* <DEDUP_REMOVED lines=26> */
.L_x_6110:
        /* <DEDUP_REMOVED lines=27> */
.L_x_6109:
[----:B------:R-:W-:Y:S01]  /*16e10*/  BSSY.RECONVERGENT B0, `(.L_x_6111) ;  /* 0x0000021000007945 */ /* 0x000fe20003800200 */
[----:B------:R-:W-:Y:S02]  /*16e20*/  IMAD.U32 R28, RZ, RZ, UR16 ;  /* 0x00000010ff1c7e24 */ /* 0x000fe4000f8e00ff */
[----:B------:R-:W-:Y:S02]  /*16e30*/  IMAD.U32 R31, RZ, RZ, UR17 ;  /* 0x00000011ff1f7e24 */ /* 0x000fe4000f8e00ff */
[----:B------:R-:W-:Y:S02]  /*16e40*/  IMAD.U32 R27, RZ, RZ, UR18 ;  /* 0x00000012ff1b7e24 */ /* 0x000fe4000f8e00ff */
[----:B------:R-:W-:Y:S02]  /*16e50*/  IMAD.U32 R29, RZ, RZ, UR19 ;  /* 0x00000013ff1d7e24 */ /* 0x000fe4000f8e00ff */
[----:B------:R-:W-:Y:S02]  /*16e60*/  IMAD.U32 R26, RZ, RZ, UR18 ;  /* 0x00000012ff1a7e24 */ /* 0x000fe4000f8e00ff */
[----:B------:R-:W-:-:S07]  /*16e70*/  IMAD.U32 R25, RZ, RZ, UR19 ;  /* 0x00000013ff197e24 */ /* 0x000fce000f8e00ff */
.L_x_6112:
        /* <DEDUP_REMOVED lines=27> */
.L_x_6111:
        /* <DEDUP_REMOVED lines=9> */
[--C-:B------:R-:W-:Y:S02]  /*170c0*/  SHF.R.S64 R8, R8, 0x3, R9.reuse ;  /* 0x0000000308087819 */ /* 0x100fe40000001009 */
[C---:B------:R-:W-:Y:S02]  /*170d0*/  IADD3.X R21, PT, PT, R19.reuse, UR5, RZ, P2, !PT ;  /* 0x0000000513157c10 */ /* 0x040fe400097fe4ff */
        /* <DEDUP_REMOVED lines=15> */
.L_x_6114:
[--C-:B------:R-:W-:Y:S02]  /*171d0*/  SHF.R.U64 R21, R25, 0x1, R24.reuse ;  /* 0x0000000119157819 */ /* 0x100fe40000001218 */
[----:B------:R-:W-:Y:S02]  /*171e0*/  SHF.R.U32.HI R20, RZ, 0x1, R24 ;  /* 0x00000001ff147819 */ /* 0x000fe40000011618 */
[C---:B------:R-:W-:Y:S02]  /*171f0*/  SHF.L.U32 R18, R21.reuse, 0x3, RZ ;  /* 0x0000000315127819 */ /* 0x040fe400000006ff */
[----:B------:R-:W-:Y:S02]  /*17200*/  SHF.L.U64.HI R19, R21, 0x3, R20 ;  /* 0x0000000315137819 */ /* 0x000fe40000010214 */
[----:B------:R-:W-:-:S05]  /*17210*/  IADD3 R8, P0, PT, R23, R18, RZ ;  /* 0x0000001217087210 */ /* 0x000fca0007f1e0ff */
[----:B------:R-:W-:-:S05]  /*17220*/  IMAD.X R9, R22, 0x1, R19, P0 ;  /* 0x0000000116097824 */ /* 0x000fca00000e0613 */
[----:B------:R0:W2:Y:S01]  /*17230*/  LDG.E.64 R16, desc[UR10][R8.64] ;  /* 0x0000000a08107981 */ /* 0x0000a2000c1e1b00 */
[----:B------:R-:W-:-:S04]  /*17240*/  LOP3.LUT R0, RZ, R21, RZ, 0x33, !PT ;  /* 0x00000015ff007212 */ /* 0x000fc800078e33ff */
        /* <DEDUP_REMOVED lines=19> */
.L_x_6113:
[----:B------:R-:W-:Y:S01]  /*17380*/  BSSY.RECONVERGENT B0, `(.L_x_6115) ;  /* 0x0000021000007945 */ /* 0x000fe20003800200 */
[----:B------:R-:W-:Y:S02]  /*17390*/  IMAD.U32 R29, RZ, RZ, UR16 ;  /* 0x00000010ff1d7e24 */ /* 0x000fe4000f8e00ff */
[----:B------:R-:W-:Y:S02]  /*173a0*/  IMAD.U32 R24, RZ, RZ, UR17 ;  /* 0x00000011ff187e24 */ /* 0x000fe4000f8e00ff */
[----:B------:R-:W-:Y:S02]  /*173b0*/  IMAD.U32 R25, RZ, RZ, UR18 ;  /* 0x00000012ff197e24 */ /* 0x000fe4000f8e00ff */
[----:B------:R-:W-:Y:S02]  /*173c0*/  IMAD.U32 R27, RZ, RZ, UR19 ;  /* 0x00000013ff1b7e24 */ /* 0x000fe4000f8e00ff */
[----:B------:R-:W-:Y:S02]  /*173d0*/  IMAD.U32 R23, RZ, RZ, UR18 ;  /* 0x00000012ff177e24 */ /* 0x000fe4000f8e00ff */
[----:B------:R-:W-:-:S07]  /*173e0*/  IMAD.U32 R22, RZ, RZ, UR19 ;  /* 0x00000013ff167e24 */ /* 0x000fce000f8e00ff */
.L_x_6116:
        /* <DEDUP_REMOVED lines=27> */
.L_x_6115:
[C---:B------:R-:W-:Y:S01]  /*175a0*/  IMAD.SHL.U32 R0, R14.reuse, 0x8, RZ ;  /* 0x000000080e007824 */ /* 0x040fe200078e00ff */
[----:B------:R-:W-:Y:S02]  /*175b0*/  IADD3 R8, P0, PT, R25, -R11, RZ ;  /* 0x8000000b19087210 */ /* 0x000fe40007f1e0ff */
[----:B------:R-:W-:Y:S02]  /*175c0*/  SHF.L.U64.HI R14, R14, 0x3, R15 ;  /* 0x000000030e0e7819 */ /* 0x000fe4000001020f */
[----:B------:R-:W-:Y:S01]  /*175d0*/  IADD3 R6, P2, PT, R0, UR14, RZ ;  /* 0x0000000e00067c10 */ /* 0x000fe2000ff5e0ff */
[----:B------:R-:W-:Y:S01]  /*175e0*/  IMAD.X R9, R27, 0x1, ~R10, P0 ;  /* 0x000000011b097824 */ /* 0x000fe200000e0e0a */
[----:B------:R-:W-:Y:S02]  /*175f0*/  IADD3 R11, P1, PT, R11, -UR8, RZ ;  /* 0x800000080b0b7c10 */ /* 0x000fe4000ff3e0ff */
[----:B------:R-:W-:Y:S02]  /*17600*/  IADD3.X R7, PT, PT, R14, UR15, RZ, P2, !PT ;  /* 0x0000000f0e077c10 */ /* 0x000fe400097fe4ff */
[----:B------:R-:W-:-:S02]  /*17610*/  IADD3 R16, P2, PT, R12, UR4, RZ ;  /* 0x000000040c107c10 */ /* 0x000fc4000ff5e0ff */
[----:B------:R-:W-:Y:S02]  /*17620*/  IADD3 R18, P0, PT, R12, UR12, RZ ;  /* 0x0000000c0c127c10 */ /* 0x000fe4000ff1e0ff */
[----:B------:R-:W-:Y:S02]  /*17630*/  IADD3.X R10, PT, PT, R10, ~UR9, RZ, P1, !PT ;  /* 0x800000090a0a7c10 */ /* 0x000fe40008ffe4ff */
[--C-:B------:R-:W-:Y:S02]  /*17640*/  SHF.R.S64 R8, R8, 0x3, R9.reuse ;  /* 0x0000000308087819 */ /* 0x100fe40000001009 */
[C---:B------:R-:W-:Y:S02]  /*17650*/  IADD3.X R17, PT, PT, R13.reuse, UR5, RZ, P2, !PT ;  /* 0x000000050d117c10 */ /* 0x040fe400097fe4ff */
[----:B------:R-:W-:Y:S02]  /*17660*/  SHF.R.S32.HI R9, RZ, 0x3, R9 ;  /* 0x00000003ff097819 */ /* 0x000fe40000011409 */
[----:B------:R-:W-:-:S02]  /*17670*/  IADD3.X R19, PT, PT, R13, UR13, RZ, P0, !PT ;  /* 0x0000000d0d137c10 */ /* 0x000fc400087fe4ff */
        /* <DEDUP_REMOVED lines=12> */
.L_x_6118:
        /* <DEDUP_REMOVED lines=27> */
.L_x_6117:
[----:B------:R-:W-:Y:S01]  /*178f0*/  BSSY.RECONVERGENT B0, `(.L_x_6119) ;  /* 0x000001d000007945 */ /* 0x000fe20003800200 */
[----:B------:R-:W-:Y:S02]  /*17900*/  IMAD.U32 R15, RZ, RZ, UR18 ;  /* 0x00000012ff0f7e24 */ /* 0x000fe4000f8e00ff */
[----:B------:R-:W-:-:S07]  /*17910*/  IMAD.U32 R17, RZ, RZ, UR19 ;  /* 0x00000013ff117e24 */ /* 0x000fce000f8e00ff */
.L_x_6120:
        /* <DEDUP_REMOVED lines=11> */
[----:B--2---:R-:W-:Y:S02]  /*179d0*/  ISETP.GE.U32.AND P0, PT, R6, R12, PT ;  /* 0x0000000c0600720c */ /* 0x004fe40003f06070 */
        /* <DEDUP_REMOVED lines=15> */
.L_x_6119:
[----:B------:R-:W-:Y:S02]  /*17ad0*/  IADD3 R2, P0, PT, R15, -R11, RZ ;  /* 0x8000000b0f027210 */ /* 0x000fe40007f1e0ff */
[----:B------:R-:W-:Y:S02]  /*17ae0*/  IADD3 R4, P1, PT, R11, -UR8, RZ ;  /* 0x800000080b047c10 */ /* 0x000fe4000ff3e0ff */
[----:B------:R-:W-:Y:S01]  /*17af0*/  IADD3 R6, P2, PT, R0, UR4, RZ ;  /* 0x0000000400067c10 */ /* 0x000fe2000ff5e0ff */
[----:B------:R-:W-:Y:S01]  /*17b00*/  IMAD.X R3, R17, 0x1, ~R10, P0 ;  /* 0x0000000111037824 */ /* 0x000fe200000e0e0a */
[----:B------:R-:W-:Y:S02]  /*17b10*/  IADD3.X R5, PT, PT, R10, ~UR9, RZ, P1, !PT ;  /* 0x800000090a057c10 */ /* 0x000fe40008ffe4ff */
[----:B------:R-:W-:Y:S02]  /*17b20*/  IADD3 R8, P3, PT, R0, UR12, RZ ;  /* 0x0000000c00087c10 */ /* 0x000fe4000ff7e0ff */
[----:B------:R-:W-:-:S02]  /*17b30*/  SHF.R.S64 R2, R2, 0x3, R3 ;  /* 0x0000000302027819 */ /* 0x000fc40000001003 */
[----:B------:R-:W-:Y:S02]  /*17b40*/  IADD3.X R7, PT, PT, R14, UR5, RZ, P2, !PT ;  /* 0x000000050e077c10 */ /* 0x000fe400097fe4ff */
[----:B------:R-:W-:Y:S02]  /*17b50*/  SHF.R.S32.HI R3, RZ, 0x3, R3 ;  /* 0x00000003ff037819 */ /* 0x000fe40000011403 */
[--C-:B------:R-:W-:Y:S02]  /*17b60*/  SHF.R.S64 R4, R4, 0x3, R5.reuse ;  /* 0x0000000304047819 */ /* 0x100fe40000001005 */
[----:B------:R-:W-:Y:S01]  /*17b70*/  IADD3.X R9, PT, PT, R14, UR13, RZ, P3, !PT ;  /* 0x0000000d0e097c10 */ /* 0x000fe20009ffe4ff */
[----:B------:R1:W-:Y:S01]  /*17b80*/  STG.E.64 desc[UR10][R6.64], R2 ;  /* 0x0000000206007986 */ /* 0x0003e2000c101b0a */
[----:B------:R-:W-:-:S05]  /*17b90*/  SHF.R.S32.HI R5, RZ, 0x3, R5 ;  /* 0x00000003ff057819 */ /* 0x000fca0000011405 */
[----:B------:R1:W-:Y:S01]  /*17ba0*/  STG.E.64 desc[UR10][R8.64], R4 ;  /* 0x0000000408007986 */ /* 0x0003e2000c101b0a */
[----:B------:R-:W-:Y:S05]  /*17bb0*/  BRA `(.L_x_6087) ;  /* 0x0000000400087947 */ /* 0x000fea0003800000 */
.L_x_6088:
[----:B------:R-:W0:Y:S01]  /*17bc0*/  LDCU.64 UR4, c[0x0][0x3c8] ;  /* 0x00007900ff0477ac */ /* 0x000e220008000a00 */
[----:B-----5:R-:W-:Y:S01]  /*17bd0*/  SHF.L.U32 R4, R24, 0x3, RZ ;  /* 0x0000000318047819 */ /* 0x020fe200000006ff */
[----:B------:R-:W-:Y:S01]  /*17be0*/  IMAD.SHL.U32 R8, R26, 0x8, RZ ;  /* 0x000000081a087824 */ /* 0x000fe200078e00ff */
[----:B------:R-:W-:Y:S01]  /*17bf0*/  SHF.L.U64.HI R5, R24, 0x3, R25 ;  /* 0x0000000318057819 */ /* 0x000fe20000010219 */
[----:B------:R-:W1:Y:S01]  /*17c00*/  LDCU.64 UR8, c[0x0][0x3d0] ;  /* 0x00007a00ff0877ac */ /* 0x000e620008000a00 */
[----:B------:R-:W-:Y:S01]  /*17c10*/  SHF.L.U64.HI R9, R26, 0x3, R27 ;  /* 0x000000031a097819 */ /* 0x000fe2000001021b */
[----:B------:R-:W-:Y:S01]  /*17c20*/  IMAD.SHL.U32 R0, R12, 0x8, RZ ;  /* 0x000000080c007824 */ /* 0x000fe200078e00ff */
[C---:B------:R-:W-:Y:S01]  /*17c30*/  SHF.L.U64.HI R26, R20.reuse, 0x3, R21 ;  /* 0x00000003141a7819 */ /* 0x040fe20000010215 */
[----:B------:R-:W-:Y:S01]  /*17c40*/  IMAD.SHL.U32 R20, R20, 0x8, RZ ;  /* 0x0000000814147824 */ /* 0x000fe200078e00ff */
[C---:B------:R-:W-:Y:S01]  /*17c50*/  SHF.L.U64.HI R24, R22.reuse, 0x3, R23 ;  /* 0x0000000316187819 */ /* 0x040fe20000010217 */
[----:B------:R-:W-:Y:S01]  /*17c60*/  IMAD.SHL.U32 R22, R22, 0x8, RZ ;  /* 0x0000000816167824 */ /* 0x000fe200078e00ff */
[C---:B------:R-:W-:Y:S01]  /*17c70*/  SHF.L.U64.HI R25, R16.reuse, 0x3, R17 ;  /* 0x0000000310197819 */ /* 0x040fe20000010211 */
[----:B------:R-:W-:Y:S01]  /*17c80*/  IMAD.SHL.U32 R16, R16, 0x8, RZ ;  /* 0x0000000810107824 */ /* 0x000fe200078e00ff */
[----:B------:R-:W-:Y:S01]  /*17c90*/  SHF.L.U64.HI R23, R18, 0x3, R19 ;  /* 0x0000000312177819 */ /* 0x000fe20000010213 */
[----:B------:R-:W-:Y:S01]  /*17ca0*/  IMAD.SHL.U32 R19, R14, 0x8, RZ ;  /* 0x000000080e137824 */ /* 0x000fe200078e00ff */
[----:B------:R-:W-:Y:S01]  /*17cb0*/  SHF.L.U64.HI R17, R12, 0x3, R13 ;  /* 0x000000030c117819 */ /* 0x000fe2000001020d */
[----:B------:R-:W-:Y:S01]  /*17cc0*/  IMAD.SHL.U32 R18, R18, 0x8, RZ ;  /* 0x0000000812127824 */ /* 0x000fe200078e00ff */
[----:B------:R-:W-:-:S02]  /*17cd0*/  SHF.L.U64.HI R21, R14, 0x3, R15 ;  /* 0x000000030e157819 */ /* 0x000fc4000001020f */
[C---:B0-----:R-:W-:Y:S02]  /*17ce0*/  IADD3 R2, P0, PT, R4.reuse, UR4, RZ ;  /* 0x0000000404027c10 */ /* 0x041fe4000ff1e0ff */
[----:B-1----:R-:W-:Y:S02]  /*17cf0*/  IADD3 R4, P1, PT, R4, UR8, RZ ;  /* 0x0000000804047c10 */ /* 0x002fe4000ff3e0ff */
[C---:B------:R-:W-:Y:S02]  /*17d00*/  IADD3.X R3, PT, PT, R5.reuse, UR5, RZ, P0, !PT ;  /* 0x0000000505037c10 */ /* 0x040fe400087fe4ff */
[C---:B------:R-:W-:Y:S02]  /*17d10*/  IADD3 R6, P0, PT, R8.reuse, UR4, RZ ;  /* 0x0000000408067c10 */ /* 0x040fe4000ff1e0ff */
[----:B------:R-:W-:Y:S01]  /*17d20*/  IADD3.X R5, PT, PT, R5, UR9, RZ, P1, !PT ;  /* 0x0000000905057c10 */ /* 0x000fe20008ffe4ff */
[----:B------:R0:W-:Y:S01]  /*17d30*/  STG.E.64 desc[UR10][R2.64], RZ ;  /* 0x000000ff02007986 */ /* 0x0001e2000c101b0a */
[----:B------:R-:W-:-:S02]  /*17d40*/  IADD3 R8, P1, PT, R8, UR8, RZ ;  /* 0x0000000808087c10 */ /* 0x000fc4000ff3e0ff */
[C---:B------:R-:W-:Y:S01]  /*17d50*/  IADD3.X R7, PT, PT, R9.reuse, UR5, RZ, P0, !PT ;  /* 0x0000000509077c10 */ /* 0x040fe200087fe4ff */
[----:B------:R1:W-:Y:S01]  /*17d60*/  STG.E.64 desc[UR10][R4.64], RZ ;  /* 0x000000ff04007986 */ /* 0x0003e2000c101b0a */
[C---:B------:R-:W-:Y:S02]  /*17d70*/  IADD3 R10, P0, PT, R20.reuse, UR4, RZ ;  /* 0x00000004140a7c10 */ /* 0x040fe4000ff1e0ff */
[----:B------:R-:W-:Y:S01]  /*17d80*/  IADD3.X R9, PT, PT, R9, UR9, RZ, P1, !PT ;  /* 0x0000000909097c10 */ /* 0x000fe20008ffe4ff */
[----:B------:R-:W-:Y:S01]  /*17d90*/  STG.E.64 desc[UR10][R6.64], RZ ;  /* 0x000000ff06007986 */ /* 0x000fe2000c101b0a */
[----:B------:R-:W-:Y:S02]  /*17da0*/  IADD3 R12, P1, PT, R20, UR8, RZ ;  /* 0x00000008140c7c10 */ /* 0x000fe4000ff3e0ff */
[----:B------:R-:W-:Y:S01]  /*17db0*/  IADD3.X R11, PT, PT, R26, UR5, RZ, P0, !PT ;  /* 0x000000051a0b7c10 */ /* 0x000fe200087fe4ff */
[----:B------:R2:W-:Y:S01]  /*17dc0*/  STG.E.64 desc[UR10][R8.64], RZ ;  /* 0x000000ff08007986 */ /* 0x0005e2000c101b0a */
[----:B------:R-:W-:-:S02]  /*17dd0*/  IADD3 R14, P0, PT, R22, UR4, RZ ;  /* 0x00000004160e7c10 */ /* 0x000fc4000ff1e0ff */
[----:B------:R-:W-:Y:S01]  /*17de0*/  IADD3.X R13, PT, PT, R26, UR9, RZ, P1, !PT ;  /* 0x000000091a0d7c10 */ /* 0x000fe20008ffe4ff */
[----:B------:R3:W-:Y:S01]  /*17df0*/  STG.E.64 desc[UR10][R10.64], RZ ;  /* 0x000000ff0a007986 */ /* 0x0007e2000c101b0a */
[----:B0-----:R-:W-:Y:S02]  /*17e00*/  IADD3 R2, P1, PT, R22, UR8, RZ ;  /* 0x0000000816027c10 */ /* 0x001fe4000ff3e0ff */
[----:B------:R-:W-:Y:S01]  /*17e10*/  IADD3.X R15, PT, PT, R24, UR5, RZ, P0, !PT ;  /* 0x00000005180f7c10 */ /* 0x000fe200087fe4ff */
[----:B------:R0:W-:Y:S01]  /*17e20*/  STG.E.64 desc[UR10][R12.64], RZ ;  /* 0x000000ff0c007986 */ /* 0x0001e2000c101b0a */
[----:B-1----:R-:W-:Y:S02]  /*17e30*/  IADD3 R4, P0, PT, R16, UR4, RZ ;  /* 0x0000000410047c10 */ /* 0x002fe4000ff1e0ff */
[----:B------:R-:W-:Y:S01]  /*17e40*/  IADD3.X R3, PT, PT, R24, UR9, RZ, P1, !PT ;  /* 0x0000000918037c10 */ /* 0x000fe20008ffe4ff */
[----:B------:R1:W-:Y:S01]  /*17e50*/  STG.E.64 desc[UR10][R14.64], RZ ;  /* 0x000000ff0e007986 */ /* 0x0003e2000c101b0a */
[----:B--2---:R-:W-:-:S02]  /*17e60*/  IADD3 R8, P1, PT, R18, UR4, RZ ;  /* 0x0000000412087c10 */ /* 0x004fc4000ff3e0ff */
[----:B------:R-:W-:Y:S01]  /*17e70*/  IADD3.X R5, PT, PT, R25, UR5, RZ, P0, !PT ;  /* 0x0000000519057c10 */ /* 0x000fe200087fe4ff */
[----:B------:R4:W-:Y:S01]  /*17e80*/  STG.E.64 desc[UR10][R2.64], RZ ;  /* 0x000000ff02007986 */ /* 0x0009e2000c101b0a */
[----:B---3--:R-:W-:Y:S02]  /*17e90*/  IADD3 R10, P0, PT, R18, UR8, RZ ;  /* 0x00000008120a7c10 */ /* 0x008fe4000ff1e0ff */
[----:B------:R-:W-:Y:S01]  /*17ea0*/  IADD3 R6, P2, PT, R16, UR8, RZ ;  /* 0x0000000810067c10 */ /* 0x000fe2000ff5e0ff */
[----:B------:R4:W-:Y:S01]  /*17eb0*/  STG.E.64 desc[UR10][R4.64], RZ ;  /* 0x000000ff04007986 */ /* 0x0009e2000c101b0a */
[C---:B------:R-:W-:Y:S02]  /*17ec0*/  IADD3.X R9, PT, PT, R23.reuse, UR5, RZ, P1, !PT ;  /* 0x0000000517097c10 */ /* 0x040fe40008ffe4ff */
[----:B0-----:R-:W-:Y:S02]  /*17ed0*/  IADD3 R12, P1, PT, R0, UR4, RZ ;  /* 0x00000004000c7c10 */ /* 0x001fe4000ff3e0ff */
[----:B------:R-:W-:-:S02]  /*17ee0*/  IADD3.X R11, PT, PT, R23, UR9, RZ, P0, !PT ;  /* 0x00000009170b7c10 */ /* 0x000fc400087fe4ff */
[----:B------:R-:W-:Y:S02]  /*17ef0*/  IADD3.X R7, PT, PT, R25, UR9, RZ, P2, !PT ;  /* 0x0000000919077c10 */ /* 0x000fe400097fe4ff */
[----:B-1----:R-:W-:Y:S02]  /*17f00*/  IADD3 R14, P0, PT, R0, UR8, RZ ;  /* 0x00000008000e7c10 */ /* 0x002fe4000ff1e0ff */
[C---:B------:R-:W-:Y:S01]  /*17f10*/  IADD3 R16, P2, PT, R19.reuse, UR4, RZ ;  /* 0x0000000413107c10 */ /* 0x040fe2000ff5e0ff */
[----:B------:R4:W-:Y:S01]  /*17f20*/  STG.E.64 desc[UR10][R6.64], RZ ;  /* 0x000000ff06007986 */ /* 0x0009e2000c101b0a */
[----:B------:R-:W-:Y:S02]  /*17f30*/  IADD3 R18, P3, PT, R19, UR8, RZ ;  /* 0x0000000813127c10 */ /* 0x000fe4000ff7e0ff */
[C---:B------:R-:W-:Y:S01]  /*17f40*/  IADD3.X R13, PT, PT, R17.reuse, UR5, RZ, P1, !PT ;  /* 0x00000005110d7c10 */ /* 0x040fe20008ffe4ff */
[----:B------:R4:W-:Y:S01]  /*17f50*/  STG.E.64 desc[UR10][R8.64], RZ ;  /* 0x000000ff08007986 */ /* 0x0009e2000c101b0a */
[----:B------:R-:W-:-:S02]  /*17f60*/  IADD3.X R15, PT, PT, R17, UR9, RZ, P0, !PT ;  /* 0x00000009110f7c10 */ /* 0x000fc400087fe4ff */
[C---:B------:R-:W-:Y:S01]  /*17f70*/  IADD3.X R17, PT, PT, R21.reuse, UR5, RZ, P2, !PT ;  /* 0x0000000515117c10 */ /* 0x040fe200097fe4ff */
[----:B------:R4:W-:Y:S01]  /*17f80*/  STG.E.64 desc[UR10][R10.64], RZ ;  /* 0x000000ff0a007986 */ /* 0x0009e2000c101b0a */
[----:B------:R-:W-:-:S03]  /*17f90*/  IADD3.X R19, PT, PT, R21, UR9, RZ, P3, !PT ;  /* 0x0000000915137c10 */ /* 0x000fc60009ffe4ff */
[----:B------:R4:W-:Y:S04]  /*17fa0*/  STG.E.64 desc[UR10][R12.64], RZ ;  /* 0x000000ff0c007986 */ /* 0x0009e8000c101b0a */
[----:B------:R4:W-:Y:S04]  /*17fb0*/  STG.E.64 desc[UR10][R14.64], RZ ;  /* 0x000000ff0e007986 */ /* 0x0009e8000c101b0a */
[----:B------:R4:W-:Y:S04]  /*17fc0*/  STG.E.64 desc[UR10][R16.64], RZ ;  /* 0x000000ff10007986 */ /* 0x0009e8000c101b0a */
[----:B------:R4:W-:Y:S02]  /*17fd0*/  STG.E.64 desc[UR10][R18.64], RZ ;  /* 0x000000ff12007986 */ /* 0x0009e4000c101b0a */
.L_x_6087:
[----:B01--4-:R-:W0:Y:S01]  /*17fe0*/  S2R R5, SR_TID.X ;  /* 0x0000000000057919 */ /* 0x013e220000002100 */
[----:B------:R-:W1:Y:S02]  /*17ff0*/  LDCU.64 UR4, c[0x0][0x3e0] ;  /* 0x00007c00ff0477ac */ /* 0x000e640008000a00 */
[----:B-1----:R-:W-:-:S06]  /*18000*/  UIMAD.WIDE.U32 UR4, UR6, 0x8, UR4 ;  /* 0x00000008060478a5 */ /* 0x002fcc000f8e0004 */
[----:B------:R-:W-:Y:S02]  /*18010*/  IMAD.U32 R2, RZ, RZ, UR4 ;  /* 0x00000004ff027e24 */ /* 0x000fe4000f8e00ff */
[----:B------:R-:W-:Y:S02]  /*18020*/  IMAD.U32 R3, RZ, RZ, UR5 ;  /* 0x00000005ff037e24 */ /* 0x000fe4000f8e00ff */
[----:B0-----:R-:W-:-:S05]  /*18030*/  IMAD.WIDE.U32 R2, R5, 0x10, R2 ;  /* 0x0000001005027825 */ /* 0x001fca00078e0002 */
[----:B------:R-:W-:Y:S04]  /*18040*/  STG.E.128 desc[UR10][R2.64], RZ ;  /* 0x000000ff02007986 */ /* 0x000fe8000c101d0a */
[----:B------:R-:W-:Y:S04]  /*18050*/  STG.E.128 desc[UR10][R2.64+0x800], RZ ;  /* 0x000800ff02007986 */ /* 0x000fe8000c101d0a */
[----:B------:R-:W-:Y:S04]  /*18060*/  STG.E.128 desc[UR10][R2.64+0x1000], RZ ;  /* 0x001000ff02007986 */ /* 0x000fe8000c101d0a */
[----:B------:R-:W-:Y:S01]  /*18070*/  STG.E.128 desc[UR10][R2.64+0x1800], RZ ;  /* 0x001800ff02007986 */ /* 0x000fe2000c101d0a */
[----:B------:R-:W-:Y:S05]  /*18080*/  EXIT ;  /* 0x000000000000794d */ /* 0x000fea0003800000 */
.L_x_6121:
        /* <DEDUP_REMOVED lines=15> */
.L_x_19030:


//--------------------- .text._ZN2at6native29vectorized_elementwise_kernelILi4EZZNS0_73_GLOBAL__N__c8866d80_35_SparseBinaryOpIntersectionKernel_cu_b2145a98_327142_sparse_binary_op_intersection_kernel_implINS2_18CUDAKernelLauncherENS2_36CUDAValueSelectionIntersectionKernelINS2_9LhsProjOpEEElLl0EEEvRNS_6TensorERKS8_SB_RKSt6vectorIlSaIlEERKSt8optionalIS8_ESK_bbENKUlvE3_clEvEUllE_St5arrayIPcLm2EEEEviT0_T1_ --------------------------
	.section	.text._ZN2at6native29vectorized_elementwise_kernelILi4EZZNS0_73_GLOBAL__N__c8866d80_35_SparseBinaryOpIntersectionKernel_cu_b2145a98_327142_sparse_binary_op_intersection_kernel_implINS2_18CUDAKernelLauncherENS2_36CUDAValueSelectionIntersectionKernelINS2_9LhsProjOpEEElLl0EEEvRNS_6TensorERKS8_SB_RKSt6vectorIlSaIlEERKSt8optionalIS8_ESK_bbENKUlvE3_clEvEUllE_St5arrayIPcLm2EEEEviT0_T1_,"ax",@progbits
	.align	128
        .global         _ZN2at6native29vectorized_elementwise_kernelILi4EZZNS0_73_GLOBAL__N__c8866d80_35_SparseBinaryOpIntersectionKernel_cu_b2145a98_327142_sparse_binary_op_intersection_kernel_implINS2_18CUDAKernelLauncherENS2_36CUDAValueSelectionIntersectionKernelINS2_9LhsProjOpEEElLl0EEEvRNS_6TensorERKS8_SB_RKSt6vectorIlSaIlEERKSt8optionalIS8_ESK_bbENKUlvE3_clEvEUllE_St5arrayIPcLm2EEEEviT0_T1_
        .type           _ZN2at6native29vectorized_elementwise_kernelILi4EZZNS0_73_GLOBAL__N__c8866d80_35_SparseBinaryOpIntersectionKernel_cu_b2145a98_327142_sparse_binary_op_intersection_kernel_implINS2_18CUDAKernelLauncherENS2_36CUDAValueSelectionIntersectionKernelINS2_9LhsProjOpEEElLl0EEEvRNS_6TensorERKS8_SB_RKSt6vectorIlSaIlEERKSt8optionalIS8_ESK_bbENKUlvE3_clEvEUllE_St5arrayIPcLm2EEEEviT0_T1_,@function
        .size           _ZN2at6native29vectorized_elementwise_kernelILi4EZZNS0_73_GLOBAL__N__c8866d80_35_SparseBinaryOpIntersectionKernel_cu_b2145a98_327142_sparse_binary_op_intersection_kernel_implINS2_18CUDAKernelLauncherENS2_36CUDAValueSelectionIntersectionKernelINS2_9LhsProjOpEEElLl0EEEvRNS_6TensorERKS8_SB_RKSt6vectorIlSaIlEERKSt8optionalIS8_ESK_bbENKUlvE3_clEvEUllE_St5arrayIPcLm2EEEEviT0_T1_,(.L_x_19031 - _ZN2at6native29vectorized_elementwise_kernelILi4EZZNS0_73_GLOBAL__N__c8866d80_35_SparseBinaryOpIntersectionKernel_cu_b2145a98_327142_sparse_binary_op_intersection_kernel_implINS2_18CUDAKernelLauncherENS2_36CUDAValueSelectionIntersectionKernelINS2_9LhsProjOpEEElLl0EEEvRNS_6TensorERKS8_SB_RKSt6vectorIlSaIlEERKSt8optionalIS8_ESK_bbENKUlvE3_clEvEUllE_St5arrayIPcLm2EEEEviT0_T1_)
        .other          _ZN2at6native29vectorized_elementwise_kernelILi4EZZNS0_73_GLOBAL__N__c8866d80_35_SparseBinaryOpIntersectionKernel_cu_b2145a98_327142_sparse_binary_op_intersection_kernel_implINS2_18CUDAKernelLauncherENS2_36CUDAValueSelectionIntersectionKernelINS2_9LhsProjOpEEElLl0EEEvRNS_6TensorERKS8_SB_RKSt6vectorIlSaIlEERKSt8optionalIS8_ESK_bbENKUlvE3_clEvEUllE_St5arrayIPcLm2EEEEviT0_T1_,@"STO_CUDA_ENTRY STV_DEFAULT"
_ZN2at6native29vectorized_elementwise_kernelILi4EZZNS0_73_GLOBAL__N__c8866d80_35_SparseBinaryOpIntersectionKernel_cu_b2145a98_327142_sparse_binary_op_intersection_kernel_implINS2_18CUDAKernelLauncherENS2_36CUDAValueSelectionIntersectionKernelINS2_9LhsProjOpEEElLl0EEEvRNS_6TensorERKS8_SB_RKSt6vectorIlSaIlEERKSt8optionalIS8_ESK_bbENKUlvE3_clEvEUllE_St5arrayIPcLm2EEEEviT0_T1_:
.text._ZN2at6native29vectorized_elementwise_kernelILi4EZZNS0_73_GLOBAL__N__c8866d80_35_SparseBinaryOpIntersectionKernel_cu_b2145a98_327142_sparse_binary_op_intersection_kernel_implINS2_18CUDAKernelLauncherENS2_36CUDAValueSelectionIntersectionKernelINS2_9LhsProjOpEEElLl0EEEvRNS_6TensorERKS8_SB_RKSt6vectorIlSaIlEERKSt8optionalIS8_ESK_bbENKUlvE3_clEvEUllE_St5arrayIPcLm2EEEEviT0_T1_:
        /* <DEDUP_REMOVED lines=86> */
.L_x_6125:
        /* <DEDUP_REMOVED lines=39> */
.L_x_6128:
        /* <DEDUP_REMOVED lines=72> */
.L_x_6127:
        /* <DEDUP_REMOVED lines=57> */
.L_x_6129:
        /* <DEDUP_REMOVED lines=37> */
.L_x_6130:
        /* <DEDUP_REMOVED lines=20> */
.L_x_6126:
        /* <DEDUP_REMOVED lines=13> */
.L_x_6132:
        /* <DEDUP_REMOVED lines=27> */
.L_x_6131:
[----:B------:R-:W-:Y:S05]  /*15f0*/  @!P0 BRA `(.L_x_6133) ;  /* 0x0000000000808947 */ /* 0x000fea0003800000 */
[----:B------:R-:W-:Y:S01]  /*1600*/  BSSY.RECONVERGENT B1, `(.L_x_6133) ;  /* 0x000001f000017945 */ /* 0x000fe20003800200 */
[----:B------:R-:W-:Y:S01]  /*1610*/  IMAD.MOV.U32 R24, RZ, RZ, R23 ;  /* 0x000000ffff187224 */ /* 0x000fe200078e0017 */
[----:B------:R-:W-:Y:S01]  /*1620*/  MOV R26, UR14 ;  /* 0x0000000e001a7c02 */ /* 0x000fe20008000f00 */
[----:B------:R-:W-:Y:S02]  /*1630*/  IMAD.MOV.U32 R25, RZ, RZ, R22 ;  /* 0x000000ffff197224 */ /* 0x000fe400078e0016 */
[----:B------:R-:W-:-:S07]  /*1640*/  IMAD.U32 R27, RZ, RZ, UR15 ;  /* 0x0000000fff1b7e24 */ /* 0x000fce000f8e00ff */
.L_x_6134:
        /* <DEDUP_REMOVED lines=27> */
.L_x_6133:
        /* <DEDUP_REMOVED lines=19> */
.L_x_6124:
[----:B------:R-:W-:Y:S05]  /*1930*/  BSYNC.RECONVERGENT B0 ;  /* 0x0000000000007941 */ /* 0x000fea0003800200 */
.L_x_6123:
        /* <DEDUP_REMOVED lines=15> */
.L_x_6137:
        /* <DEDUP_REMOVED lines=38> */
.L_x_6140:
        /* <DEDUP_REMOVED lines=72> */
.L_x_6139:
        /* <DEDUP_REMOVED lines=56> */
.L_x_6141:
        /* <DEDUP_REMOVED lines=37> */
.L_x_6142:
        /* <DEDUP_REMOVED lines=20> */
.L_x_6138:
        /* <DEDUP_REMOVED lines=15> */
.L_x_6144:
        /* <DEDUP_REMOVED lines=27> */
.L_x_6143:
[----:B------:R-:W-:Y:S05]  /*2ac0*/  @!P0 BRA `(.L_x_6145) ;  /* 0x0000000000808947 */ /* 0x000fea0003800000 */
[----:B------:R-:W-:Y:S01]  /*2ad0*/  BSSY.RECONVERGENT B1, `(.L_x_6145) ;  /* 0x000001f000017945 */ /* 0x000fe20003800200 */
[----:B------:R-:W-:Y:S01]  /*2ae0*/  IMAD.MOV.U32 R24, RZ, RZ, R23 ;  /* 0x000000ffff187224 */ /* 0x000fe200078e0017 */
[----:B------:R-:W-:Y:S01]  /*2af0*/  MOV R25, R21 ;  /* 0x0000001500197202 */ /* 0x000fe20000000f00 */
[----:B------:R-:W-:Y:S02]  /*2b00*/  IMAD.U32 R31, RZ, RZ, UR14 ;  /* 0x0000000eff1f7e24 */ /* 0x000fe4000f8e00ff */
[----:B------:R-:W-:-:S07]  /*2b10*/  IMAD.U32 R32, RZ, RZ, UR15 ;  /* 0x0000000fff207e24 */ /* 0x000fce000f8e00ff */
.L_x_6146:
        /* <DEDUP_REMOVED lines=27> */
.L_x_6145:
        /* <DEDUP_REMOVED lines=19> */
.L_x_6136:
[----:B------:R-:W-:Y:S05]  /*2e00*/  BSYNC.RECONVERGENT B0 ;  /* 0x0000000000007941 */ /* 0x000fea0003800200 */
.L_x_6135:
        /* <DEDUP_REMOVED lines=12> */
.L_x_6149:
        /* <DEDUP_REMOVED lines=40> */
.L_x_6152:
        /* <DEDUP_REMOVED lines=73> */
.L_x_6151:
        /* <DEDUP_REMOVED lines=56> */
.L_x_6153:
        /* <DEDUP_REMOVED lines=37> */
.L_x_6154:
        /* <DEDUP_REMOVED lines=20> */
.L_x_6150:
        /* <DEDUP_REMOVED lines=15> */
.L_x_6156:
        /* <DEDUP_REMOVED lines=27> */
.L_x_6155:
[----:B------:R-:W-:Y:S05]  /*3f90*/  @!P0 BRA `(.L_x_6157) ;  /* 0x0000000000808947 */ /* 0x000fea0003800000 */
[----:B------:R-:W-:Y:S01]  /*3fa0*/  BSSY.RECONVERGENT B1, `(.L_x_6157) ;  /* 0x000001f000017945 */ /* 0x000fe20003800200 */
[----:B------:R-:W-:Y:S02]  /*3fb0*/  IMAD.MOV.U32 R29, RZ, RZ, R23 ;  /* 0x000000ffff1d7224 */ /* 0x000fe400078e0017 */
[----:B------:R-:W-:Y:S02]  /*3fc0*/  IMAD.MOV.U32 R31, RZ, RZ, R19 ;  /* 0x000000ffff1f7224 */ /* 0x000fe400078e0013 */
[----:B------:R-:W-:Y:S02]  /*3fd0*/  IMAD.U32 R33, RZ, RZ, UR14 ;  /* 0x0000000eff217e24 */ /* 0x000fe4000f8e00ff */
[----:B------:R-:W-:-:S07]  /*3fe0*/  IMAD.U32 R32, RZ, RZ, UR15 ;  /* 0x0000000fff207e24 */ /* 0x000fce000f8e00ff */
.L_x_6158:
        /* <DEDUP_REMOVED lines=27> */
.L_x_6157:
        /* <DEDUP_REMOVED lines=19> */
.L_x_6148:
[----:B------:R-:W-:Y:S05]  /*42d0*/  BSYNC.RECONVERGENT B0 ;  /* 0x0000000000007941 */ /* 0x000fea0003800200 */
.L_x_6147:
        /* <DEDUP_REMOVED lines=12> */
.L_x_6161:
        /* <DEDUP_REMOVED lines=41> */
.L_x_6164:
        /* <DEDUP_REMOVED lines=73> */
.L_x_6163:
        /* <DEDUP_REMOVED lines=55> */
.L_x_6165:
        /* <DEDUP_REMOVED lines=41> */
.L_x_6166:
        /* <DEDUP_REMOVED lines=21> */
.L_x_6162:
        /* <DEDUP_REMOVED lines=15> */
.L_x_6168:
        /* <DEDUP_REMOVED lines=27> */
.L_x_6167:
[----:B------:R-:W-:Y:S05]  /*54b0*/  @!P0 BRA `(.L_x_6169) ;  /* 0x0000000000808947 */ /* 0x000fea0003800000 */
[----:B------:R-:W-:Y:S01]  /*54c0*/  BSSY.RECONVERGENT B1, `(.L_x_6169) ;  /* 0x000001f000017945 */ /* 0x000fe20003800200 */
[----:B------:R-:W-:Y:S02]  /*54d0*/  IMAD.MOV.U32 R29, RZ, RZ, R21 ;  /* 0x000000ffff1d7224 */ /* 0x000fe400078e0015 */
[----:B------:R-:W-:Y:S02]  /*54e0*/  IMAD.MOV.U32 R31, RZ, RZ, R17 ;  /* 0x000000ffff1f7224 */ /* 0x000fe400078e0011 */
[----:B------:R-:W-:Y:S02]  /*54f0*/  IMAD.U32 R33, RZ, RZ, UR14 ;  /* 0x0000000eff217e24 */ /* 0x000fe4000f8e00ff */
[----:B------:R-:W-:-:S07]  /*5500*/  IMAD.U32 R32, RZ, RZ, UR15 ;  /* 0x0000000fff207e24 */ /* 0x000fce000f8e00ff */
.L_x_6170:
        /* <DEDUP_REMOVED lines=27> */
.L_x_6169:
        /* <DEDUP_REMOVED lines=19> */
.L_x_6160:
[----:B0-----:R-:W-:Y:S05]  /*57f0*/  BSYNC.RECONVERGENT B0 ;  /* 0x0000000000007941 */ /* 0x001fea0003800200 */
.L_x_6159:
        /* <DEDUP_REMOVED lines=12> */
.L_x_6173:
        /* <DEDUP_REMOVED lines=41> */
.L_x_6176:
        /* <DEDUP_REMOVED lines=73> */
.L_x_6175:
        /* <DEDUP_REMOVED lines=55> */
.L_x_6177:
        /* <DEDUP_REMOVED lines=41> */
.L_x_6178:
        /* <DEDUP_REMOVED lines=21> */
.L_x_6174:
        /* <DEDUP_REMOVED lines=15> */
.L_x_6180:
        /* <DEDUP_REMOVED lines=27> */
.L_x_6179:
[----:B------:R-:W-:Y:S05]  /*69d0*/  @!P0 BRA `(.L_x_6181) ;  /* 0x0000000000808947 */ /* 0x000fea0003800000 */
[----:B------:R-:W-:Y:S01]  /*69e0*/  BSSY.RECONVERGENT B1, `(.L_x_6181) ;  /* 0x000001f000017945 */ /* 0x000fe20003800200 */
[----:B------:R-:W-:Y:S01]  /*69f0*/  IMAD.MOV.U32 R27, RZ, RZ, R21 ;  /* 0x000000ffff1b7224 */ /* 0x000fe200078e0015 */
[----:B------:R-:W-:Y:S01]  /*6a00*/  MOV R31, UR14 ;  /* 0x0000000e001f7c02 */ /* 0x000fe20008000f00 */
[----:B------:R-:W-:Y:S02]  /*6a10*/  IMAD.MOV.U32 R29, RZ, RZ, R19 ;  /* 0x000000ffff1d7224 */ /* 0x000fe400078e0013 */
[----:B------:R-:W-:-:S07]  /*6a20*/  IMAD.U32 R30, RZ, RZ, UR15 ;  /* 0x0000000fff1e7e24 */ /* 0x000fce000f8e00ff */
.L_x_6182:
        /* <DEDUP_REMOVED lines=27> */
.L_x_6181:
        /* <DEDUP_REMOVED lines=19> */
.L_x_6172:
[----:B0-----:R-:W-:Y:S05]  /*6d10*/  BSYNC.RECONVERGENT B0 ;  /* 0x0000000000007941 */ /* 0x001fea0003800200 */
.L_x_6171:
        /* <DEDUP_REMOVED lines=12> */
.L_x_6185:
        /* <DEDUP_REMOVED lines=41> */
.L_x_6188:
        /* <DEDUP_REMOVED lines=73> */
.L_x_6187:
        /* <DEDUP_REMOVED lines=55> */
.L_x_6189:
        /* <DEDUP_REMOVED lines=41> */
.L_x_6190:
        /* <DEDUP_REMOVED lines=21> */
.L_x_6186:
        /* <DEDUP_REMOVED lines=15> */
.L_x_6192:
        /* <DEDUP_REMOVED lines=27> */
.L_x_6191:
[----:B------:R-:W-:Y:S05]  /*7ef0*/  @!P0 BRA `(.L_x_6193) ;  /* 0x0000000000808947 */ /* 0x000fea0003800000 */
[----:B------:R-:W-:Y:S01]  /*7f00*/  BSSY.RECONVERGENT B1, `(.L_x_6193) ;  /* 0x000001f000017945 */ /* 0x000fe20003800200 */
[----:B------:R-:W-:Y:S02]  /*7f10*/  IMAD.MOV.U32 R27, RZ, RZ, R19 ;  /* 0x000000ffff1b7224 */ /* 0x000fe400078e0013 */
[----:B------:R-:W-:Y:S02]  /*7f20*/  IMAD.MOV.U32 R29, RZ, RZ, R17 ;  /* 0x000000ffff1d7224 */ /* 0x000fe400078e0011 */
[----:B------:R-:W-:Y:S02]  /*7f30*/  IMAD.U32 R31, RZ, RZ, UR14 ;  /* 0x0000000eff1f7e24 */ /* 0x000fe4000f8e00ff */
[----:B------:R-:W-:-:S07]  /*7f40*/  IMAD.U32 R30, RZ, RZ, UR15 ;  /* 0x0000000fff1e7e24 */ /* 0x000fce000f8e00ff */
.L_x_6194:
        /* <DEDUP_REMOVED lines=27> */
.L_x_6193:
        /* <DEDUP_REMOVED lines=19> */
.L_x_6184:
[----:B0-----:R-:W-:Y:S05]  /*8230*/  BSYNC.RECONVERGENT B0 ;  /* 0x0000000000007941 */ /* 0x001fea0003800200 */
.L_x_6183:
        /* <DEDUP_REMOVED lines=12> */
.L_x_6197:
        /* <DEDUP_REMOVED lines=41> */
.L_x_6200:
        /* <DEDUP_REMOVED lines=72> */
.L_x_6199:
        /* <DEDUP_REMOVED lines=55> */
.L_x_6201:
        /* <DEDUP_REMOVED lines=41> */
.L_x_6202:
        /* <DEDUP_REMOVED lines=21> */
.L_x_6198:
        /* <DEDUP_REMOVED lines=15> */
.L_x_6204:
        /* <DEDUP_REMOVED lines=27> */
.L_x_6203:
[----:B------:R-:W-:Y:S05]  /*9400*/  @!P0 BRA `(.L_x_6205) ;  /* 0x0000000000808947 */ /* 0x000fea0003800000 */
[----:B------:R-:W-:Y:S01]  /*9410*/  BSSY.RECONVERGENT B1, `(.L_x_6205) ;  /* 0x000001f000017945 */ /* 0x000fe20003800200 */
[----:B------:R-:W-:Y:S02]  /*9420*/  IMAD.MOV.U32 R25, RZ, RZ, R17 ;  /* 0x000000ffff197224 */ /* 0x000fe400078e0011 */
[----:B------:R-:W-:Y:S02]  /*9430*/  IMAD.MOV.U32 R27, RZ, RZ, R15 ;  /* 0x000000ffff1b7224 */ /* 0x000fe400078e000f */
[----:B------:R-:W-:Y:S02]  /*9440*/  IMAD.U32 R29, RZ, RZ, UR14 ;  /* 0x0000000eff1d7e24 */ /* 0x000fe4000f8e00ff */
[----:B------:R-:W-:-:S07]  /*9450*/  IMAD.U32 R28, RZ, RZ, UR15 ;  /* 0x0000000fff1c7e24 */ /* 0x000fce000f8e00ff */
.L_x_6206:
        /* <DEDUP_REMOVED lines=27> */
.L_x_6205:
        /* <DEDUP_REMOVED lines=19> */
.L_x_6196:
[----:B0-----:R-:W-:Y:S05]  /*9740*/  BSYNC.RECONVERGENT B0 ;  /* 0x0000000000007941 */ /* 0x001fea0003800200 */
.L_x_6195:
        /* <DEDUP_REMOVED lines=12> */
.L_x_6209:
        /* <DEDUP_REMOVED lines=41> */
.L_x_6212:
        /* <DEDUP_REMOVED lines=73> */
.L_x_6211:
        /* <DEDUP_REMOVED lines=55> */
.L_x_6213:
        /* <DEDUP_REMOVED lines=41> */
.L_x_6214:
        /* <DEDUP_REMOVED lines=21> */
.L_x_6210:
        /* <DEDUP_REMOVED lines=15> */
.L_x_6216:
        /* <DEDUP_REMOVED lines=27> */
.L_x_6215:
[----:B------:R-:W-:Y:S05]  /*a920*/  @!P0 BRA `(.L_x_6217) ;  /* 0x0000000000708947 */ /* 0x000fea0003800000 */
[----:B------:R-:W-:Y:S01]  /*a930*/  BSSY.RECONVERGENT B1, `(.L_x_6217) ;  /* 0x000001b000017945 */ /* 0x000fe20003800200 */
.L_x_6218:
        /* <DEDUP_REMOVED lines=27> */
.L_x_6217:
        /* <DEDUP_REMOVED lines=19> */
.L_x_6208:
[----:B0-----:R-:W-:Y:S05]  /*ac20*/  BSYNC.RECONVERGENT B0 ;  /* 0x0000000000007941 */ /* 0x001fea0003800200 */
.L_x_6207:
        /* <DEDUP_REMOVED lines=16> */
.L_x_6221:
[----:B------:R-:W-:-:S13]  /*ad30*/  ISETP.GE.U32.AND P0, PT, R0, UR7, PT ;  /* 0x0000000700007c0c */ /* 0x000fda000bf06070 */
[----:B------:R-:W-:Y:S05]  /*ad40*/  @P0 BRA `(.L_x_6223) ;  /* 0x0000000000300947 */ /* 0x000fea0003800000 */
[----:B01----:R-:W0:Y:S01]  /*ad50*/  LDC.64 R2, c[0x0][0x3e0] ;  /* 0x0000f800ff027b82 */ /* 0x003e220000000a00 */
[C---:B------:R-:W-:Y:S02]  /*ad60*/  VIADD R5, R0.reuse, UR6 ;  /* 0x0000000600057c36 */ /* 0x040fe40008000000 */
[----:B------:R-:W-:Y:S02]  /*ad70*/  VIADD R0, R0, 0x80 ;  /* 0x0000008000007836 */ /* 0x000fe40000000000 */
[----:B0-----:R-:W-:-:S05]  /*ad80*/  IMAD.WIDE.U32 R2, R5, 0x8, R2 ;  /* 0x0000000805027825 */ /* 0x001fca00078e0002 */
[----:B------:R1:W-:Y:S02]  /*ad90*/  STG.E.64 desc[UR10][R2.64], RZ ;  /* 0x000000ff02007986 */ /* 0x0003e4000c101b0a */
.L_x_6222:
[----:B------:R-:W-:-:S13]  /*ada0*/  ISETP.GE.U32.AND P0, PT, R0, UR7, PT ;  /* 0x0000000700007c0c */ /* 0x000fda000bf06070 */
[----:B------:R-:W-:Y:S05]  /*adb0*/  @P0 BRA `(.L_x_6224) ;  /* 0x0000000000300947 */ /* 0x000fea0003800000 */
[----:B01----:R-:W0:Y:S01]  /*adc0*/  LDC.64 R2, c[0x0][0x3e0] ;  /* 0x0000f800ff027b82 */ /* 0x003e220000000a00 */
[C---:B------:R-:W-:Y:S01]  /*add0*/  IADD3 R5, PT, PT, R0.reuse, UR6, RZ ;  /* 0x0000000600057c10 */ /* 0x040fe2000fffe0ff */
[----:B------:R-:W-:-:S04]  /*ade0*/  VIADD R0, R0, 0x80 ;  /* 0x0000008000007836 */ /* 0x000fc80000000000 */
[----:B0-----:R-:W-:-:S05]  /*adf0*/  IMAD.WIDE.U32 R2, R5, 0x8, R2 ;  /* 0x0000000805027825 */ /* 0x001fca00078e0002 */
[----:B------:R2:W-:Y:S02]  /*ae00*/  STG.E.64 desc[UR10][R2.64], RZ ;  /* 0x000000ff02007986 */ /* 0x0005e4000c101b0a */
.L_x_6223:
[----:B------:R-:W-:-:S13]  /*ae10*/  ISETP.GE.U32.AND P0, PT, R0, UR7, PT ;  /* 0x0000000700007c0c */ /* 0x000fda000bf06070 */
[----:B------:R-:W-:Y:S05]  /*ae20*/  @P0 BRA `(.L_x_6225) ;  /* 0x0000000000340947 */ /* 0x000fea0003800000 */
[----:B012---:R-:W0:Y:S01]  /*ae30*/  LDC.64 R2, c[0x0][0x3e0] ;  /* 0x0000f800ff027b82 */ /* 0x007e220000000a00 */
[C---:B------:R-:W-:Y:S02]  /*ae40*/  VIADD R5, R0.reuse, UR6 ;  /* 0x0000000600057c36 */ /* 0x040fe40008000000 */
[----:B------:R-:W-:Y:S02]  /*ae50*/  VIADD R0, R0, 0x80 ;  /* 0x0000008000007836 */ /* 0x000fe40000000000 */
[----:B0-----:R-:W-:-:S05]  /*ae60*/  IMAD.WIDE.U32 R2, R5, 0x8, R2 ;  /* 0x0000000805027825 */ /* 0x001fca00078e0002 */
[----:B------:R2:W-:Y:S02]  /*ae70*/  STG.E.64 desc[UR10][R2.64], RZ ;  /* 0x000000ff02007986 */ /* 0x0005e4000c101b0a */
.L_x_6224:
        /* <DEDUP_REMOVED lines=8> */
.L_x_6225:
[----:B------:R-:W-:Y:S05]  /*af00*/  BSYNC.RELIABLE B1 ;  /* 0x0000000000017941 */ /* 0x000fea0003800100 */
.L_x_6220:
[----:B------:R-:W-:-:S13]  /*af10*/  ISETP.GE.U32.AND P0, PT, R0, UR7, PT ;  /* 0x0000000700007c0c */ /* 0x000fda000bf06070 */
[----:B0123--:R-:W0:Y:S01]  /*af20*/  @!P0 LDC.64 R2, c[0x0][0x3e0] ;  /* 0x0000f800ff028b82 */ /* 0x00fe220000000a00 */
[C---:B------:R-:W-:Y:S02]  /*af30*/  @!P0 VIADD R5, R0.reuse, UR6 ;  /* 0x0000000600058c36 */ /* 0x040fe40008000000 */
[----:B------:R-:W-:Y:S02]  /*af40*/  @!P0 VIADD R0, R0, 0x80 ;  /* 0x0000008000008836 */ /* 0x000fe40000000000 */
[----:B0-----:R-:W-:-:S05]  /*af50*/  @!P0 IMAD.WIDE.U32 R2, R5, 0x8, R2 ;  /* 0x0000000805028825 */ /* 0x001fca00078e0002 */
[----:B------:R3:W-:Y:S02]  /*af60*/  @!P0 STG.E.64 desc[UR10][R2.64], RZ ;  /* 0x000000ff02008986 */ /* 0x0007e4000c101b0a */
.L_x_6226:
[----:B------:R-:W-:Y:S05]  /*af70*/  BSYNC.RECONVERGENT B0 ;  /* 0x0000000000007941 */ /* 0x000fea0003800200 */
.L_x_6219:
        /* <DEDUP_REMOVED lines=8> */
.L_x_6122:
        /* <DEDUP_REMOVED lines=8> */
[----:B------:R0:W5:Y:S04]  /*b080*/  LDG.E.ENL2.256 R20, R24, desc[UR10][R6.64] ;  /* 0xfe00000a0618797e */ /* 0x0001680008121914 */
[----:B------:R0:W5:Y:S01]  /*b090*/  LDG.E.ENL2.256 R12, R16, desc[UR10][R6.64+0x1000] ;  /* 0xfe00800a0610797e */ /* 0x000162000812190c */
[----:B--2---:R-:W-:Y:S01]  /*b0a0*/  MOV R3, UR8 ;  /* 0x0000000800037c02 */ /* 0x004fe20008000f00 */
[----:B------:R-:W-:Y:S01]  /*b0b0*/  IMAD.U32 R2, RZ, RZ, UR9 ;  /* 0x00000009ff027e24 */ /* 0x000fe2000f8e00ff */
[----:B-1----:R-:W-:-:S04]  /*b0c0*/  UISETP.NE.U32.AND UP0, UPT, UR4, URZ, UPT ;  /* 0x000000ff0400728c */ /* 0x002fc8000bf05070 */
        /* <DEDUP_REMOVED lines=46> */
.L_x_6230:
        /* <DEDUP_REMOVED lines=73> */
.L_x_6229:
        /* <DEDUP_REMOVED lines=54> */
.L_x_6231:
        /* <DEDUP_REMOVED lines=39> */
.L_x_6232:
        /* <DEDUP_REMOVED lines=21> */
.L_x_6228:
        /* <DEDUP_REMOVED lines=17> */
.L_x_6234:
        /* <DEDUP_REMOVED lines=27> */
.L_x_6233:
        /* <DEDUP_REMOVED lines=9> */
.L_x_6236:
        /* <DEDUP_REMOVED lines=27> */
.L_x_6235:
        /* <DEDUP_REMOVED lines=55> */
.L_x_6239:
        /* <DEDUP_REMOVED lines=72> */
.L_x_6238:
        /* <DEDUP_REMOVED lines=54> */
.L_x_6240:
        /* <DEDUP_REMOVED lines=42> */
.L_x_6241:
        /* <DEDUP_REMOVED lines=21> */
.L_x_6237:
        /* <DEDUP_REMOVED lines=14> */
.L_x_6243:
        /* <DEDUP_REMOVED lines=27> */
.L_x_6242:
        /* <DEDUP_REMOVED lines=9> */
.L_x_6245:
        /* <DEDUP_REMOVED lines=27> */
.L_x_6244:
        /* <DEDUP_REMOVED lines=55> */
.L_x_6248:
        /* <DEDUP_REMOVED lines=72> */
.L_x_6247:
        /* <DEDUP_REMOVED lines=54> */
.L_x_6249:
        /* <DEDUP_REMOVED lines=41> */
.L_x_6250:
        /* <DEDUP_REMOVED lines=21> */
.L_x_6246:
[----:B------:R-:W1:Y:S01]  /*e7a0*/  LDCU UR13, c[0x0][0x3bc] ;  /* 0x00007780ff0d77ac */ /* 0x000e620008000800 */
[----:B0-----:R-:W-:Y:S02]  /*e7b0*/  IMAD.U32 R8, RZ, RZ, UR12 ;  /* 0x0000000cff087e24 */ /* 0x001fe4000f8e00ff */
[----:B------:R-:W-:Y:S02]  /*e7c0*/  IMAD.U32 R25, RZ, RZ, UR12 ;  /* 0x0000000cff197e24 */ /* 0x000fe4000f8e00ff */
[----:B-1----:R-:W-:Y:S02]  /*e7d0*/  IMAD.U32 R9, RZ, RZ, UR13 ;  /* 0x0000000dff097e24 */ /* 0x002fe4000f8e00ff */
        /* <DEDUP_REMOVED lines=10> */
.L_x_6252:
        /* <DEDUP_REMOVED lines=27> */
.L_x_6251:
        /* <DEDUP_REMOVED lines=9> */
.L_x_6254:
        /* <DEDUP_REMOVED lines=27> */
.L_x_6253:
[----:B------:R-:W0:Y:S01]  /*ec70*/  LDCU.64 UR4, c[0x0][0x3b8] ;  /* 0x00007700ff0477ac */ /* 0x000e220008000a00 */
[----:B------:R-:W-:Y:S01]  /*ec80*/  IADD3 R7, P0, PT, -R8, R25, RZ ;  /* 0x0000001908077210 */ /* 0x000fe20007f1e1ff */
[C---:B------:R-:W-:Y:S01]  /*ec90*/  IMAD.SHL.U32 R6, R20.reuse, 0x8, RZ ;  /* 0x0000000814067824 */ /* 0x040fe200078e00ff */
[----:B------:R-:W-:Y:S01]  /*eca0*/  SHF.L.U64.HI R21, R20, 0x3, R21 ;  /* 0x0000000314157819 */ /* 0x000fe20000010215 */
[----:B------:R-:W1:Y:S01]  /*ecb0*/  LDCU.64 UR14, c[0x0][0x3c8] ;  /* 0x00007900ff0e77ac */ /* 0x000e620008000a00 */
[----:B------:R-:W-:Y:S01]  /*ecc0*/  CS2R R32, SRZ ;  /* 0x0000000000207805 */ /* 0x000fe2000001ff00 */
[----:B------:R-:W-:Y:S01]  /*ecd0*/  IMAD.X R24, R9, 0x1, ~R0, P0 ;  /* 0x0000000109187824 */ /* 0x000fe200000e0e00 */
[----:B------:R-:W2:Y:S01]  /*ece0*/  LDCU.64 UR16, c[0x0][0x3d0] ;  /* 0x00007a00ff1077ac */ /* 0x000ea20008000a00 */
[----:B0-----:R-:W-:Y:S02]  /*ecf0*/  IADD3 R10, P2, PT, R8, -UR4, RZ ;  /* 0x80000004080a7c10 */ /* 0x001fe4000ff5e0ff */
[----:B-1----:R-:W-:-:S02]  /*ed00*/  IADD3 R8, P1, PT, R6, UR14, RZ ;  /* 0x0000000e06087c10 */ /* 0x002fc4000ff3e0ff */
[----:B------:R-:W-:Y:S02]  /*ed10*/  IADD3.X R11, PT, PT, R0, ~UR5, RZ, P2, !PT ;  /* 0x80000005000b7c10 */ /* 0x000fe400097fe4ff */
[----:B--2---:R-:W-:Y:S02]  /*ed20*/  IADD3 R20, P0, PT, R6, UR16, RZ ;  /* 0x0000001006147c10 */ /* 0x004fe4000ff1e0ff */
[--C-:B------:R-:W-:Y:S02]  /*ed30*/  SHF.R.S64 R6, R7, 0x3, R24.reuse ;  /* 0x0000000307067819 */ /* 0x100fe40000001018 */
[----:B------:R-:W-:Y:S02]  /*ed40*/  IADD3.X R9, PT, PT, R21, UR15, RZ, P1, !PT ;  /* 0x0000000f15097c10 */ /* 0x000fe40008ffe4ff */
[----:B------:R-:W-:Y:S02]  /*ed50*/  SHF.R.S32.HI R7, RZ, 0x3, R24 ;  /* 0x00000003ff077819 */ /* 0x000fe40000011418 */
[----:B------:R-:W-:-:S02]  /*ed60*/  SHF.R.S64 R10, R10, 0x3, R11 ;  /* 0x000000030a0a7819 */ /* 0x000fc4000000100b */
[----:B------:R-:W-:Y:S01]  /*ed70*/  IADD3.X R21, PT, PT, R21, UR17, RZ, P0, !PT ;  /* 0x0000001115157c10 */ /* 0x000fe200087fe4ff */
[----:B------:R0:W-:Y:S01]  /*ed80*/  STG.E.64 desc[UR10][R8.64], R6 ;  /* 0x0000000608007986 */ /* 0x0001e2000c101b0a */
[----:B------:R-:W-:-:S05]  /*ed90*/  SHF.R.S32.HI R11, RZ, 0x3, R11 ;  /* 0x00000003ff0b7819 */ /* 0x000fca000001140b */
        /* <DEDUP_REMOVED lines=37> */
.L_x_6257:
        /* <DEDUP_REMOVED lines=73> */
.L_x_6256:
        /* <DEDUP_REMOVED lines=54> */
.L_x_6258:
        /* <DEDUP_REMOVED lines=38> */
.L_x_6259:
        /* <DEDUP_REMOVED lines=21> */
.L_x_6255:
        /* <DEDUP_REMOVED lines=16> */
.L_x_6261:
        /* <DEDUP_REMOVED lines=27> */
.L_x_6260:
        /* <DEDUP_REMOVED lines=9> */
.L_x_6263:
        /* <DEDUP_REMOVED lines=27> */
.L_x_6262:
[C---:B------:R-:W-:Y:S02]  /*10080*/  IADD3 R6, P0, PT, -R10.reuse, R21, RZ ;  /* 0x000000150a067210 */ /* 0x040fe40007f1e1ff */
[----:B-1----:R-:W-:Y:S02]  /*10090*/  IADD3 R10, P2, PT, R10, -UR22, RZ ;  /* 0x800000160a0a7c10 */ /* 0x002fe4000ff5e0ff */
        /* <DEDUP_REMOVED lines=48> */
.L_x_6266:
        /* <DEDUP_REMOVED lines=72> */
.L_x_6265:
        /* <DEDUP_REMOVED lines=54> */
.L_x_6267:
        /* <DEDUP_REMOVED lines=41> */
.L_x_6268:
        /* <DEDUP_REMOVED lines=21> */
.L_x_6264:
        /* <DEDUP_REMOVED lines=15> */
.L_x_6270:
        /* <DEDUP_REMOVED lines=27> */
.L_x_6269:
        /* <DEDUP_REMOVED lines=9> */
.L_x_6272:
        /* <DEDUP_REMOVED lines=27> */
.L_x_6271:
        /* <DEDUP_REMOVED lines=50> */
.L_x_6275:
        /* <DEDUP_REMOVED lines=72> */
.L_x_6274:
        /* <DEDUP_REMOVED lines=54> */
.L_x_6276:
        /* <DEDUP_REMOVED lines=41> */
.L_x_6277:
        /* <DEDUP_REMOVED lines=21> */
.L_x_6273:
        /* <DEDUP_REMOVED lines=15> */
.L_x_6279:
        /* <DEDUP_REMOVED lines=27> */
.L_x_6278:
        /* <DEDUP_REMOVED lines=9> */
.L_x_6281:
        /* <DEDUP_REMOVED lines=27> */
.L_x_6280:
        /* <DEDUP_REMOVED lines=50> */
.L_x_6284:
        /* <DEDUP_REMOVED lines=72> */
.L_x_6283:
        /* <DEDUP_REMOVED lines=54> */
.L_x_6285:
        /* <DEDUP_REMOVED lines=41> */
.L_x_6286:
        /* <DEDUP_REMOVED lines=21> */
.L_x_6282:
        /* <DEDUP_REMOVED lines=15> */
.L_x_6288:
        /* <DEDUP_REMOVED lines=27> */
.L_x_6287:
        /* <DEDUP_REMOVED lines=9> */
.L_x_6290:
        /* <DEDUP_REMOVED lines=27> */
.L_x_6289:
        /* <DEDUP_REMOVED lines=50> */
.L_x_6293:
        /* <DEDUP_REMOVED lines=71> */
.L_x_6292:
        /* <DEDUP_REMOVED lines=53> */
.L_x_6294:
        /* <DEDUP_REMOVED lines=37> */
.L_x_6295:
        /* <DEDUP_REMOVED lines=20> */
.L_x_6291:
        /* <DEDUP_REMOVED lines=15> */
.L_x_6297:
        /* <DEDUP_REMOVED lines=27> */
.L_x_6296:
[----:B------:R-:W-:Y:S05]  /*14cd0*/  BRA.U !UP1, `(.L_x_6298) ;  /* 0x0000000109787547 */ /* 0x000fea000b800000 */
[----:B------:R-:W-:Y:S01]  /*14ce0*/  BSSY.RECONVERGENT B0, `(.L_x_6298) ;  /* 0x000001d000007945 */ /* 0x000fe20003800200 */
[----:B------:R-:W-:Y:S02]  /*14cf0*/  IMAD.U32 R13, RZ, RZ, UR12 ;  /* 0x0000000cff0d7e24 */ /* 0x000fe4000f8e00ff */
[----:B------:R-:W-:-:S07]  /*14d00*/  IMAD.U32 R11, RZ, RZ, UR13 ;  /* 0x0000000dff0b7e24 */ /* 0x000fce000f8e00ff */
.L_x_6299:
        /* <DEDUP_REMOVED lines=27> */
.L_x_6298:
        /* <DEDUP_REMOVED lines=15> */
.L_x_6227:
        /* <DEDUP_REMOVED lines=19> */
.L_x_6303:
        /* <DEDUP_REMOVED lines=27> */
.L_x_6302:
[----:B------:R-:W-:Y:S01]  /*15290*/  BSSY.RECONVERGENT B0, `(.L_x_6304) ;  /* 0x0000021000007945 */ /* 0x000fe20003800200 */
[----:B------:R-:W-:Y:S02]  /*152a0*/  IMAD.U32 R38, RZ, RZ, UR16 ;  /* 0x00000010ff267e24 */ /* 0x000fe4000f8e00ff */
[----:B------:R-:W-:Y:S02]  /*152b0*/  IMAD.U32 R39, RZ, RZ, UR17 ;  /* 0x00000011ff277e24 */ /* 0x000fe4000f8e00ff */
[----:B------:R-:W-:Y:S02]  /*152c0*/  IMAD.U32 R30, RZ, RZ, UR14 ;  /* 0x0000000eff1e7e24 */ /* 0x000fe4000f8e00ff */
[----:B------:R-:W-:Y:S02]  /*152d0*/  IMAD.U32 R25, RZ, RZ, UR15 ;  /* 0x0000000fff197e24 */ /* 0x000fe4000f8e00ff */
[----:B------:R-:W-:Y:S02]  /*152e0*/  IMAD.U32 R31, RZ, RZ, UR14 ;  /* 0x0000000eff1f7e24 */ /* 0x000fe4000f8e00ff */
[----:B------:R-:W-:-:S07]  /*152f0*/  IMAD.U32 R32, RZ, RZ, UR15 ;  /* 0x0000000fff207e24 */ /* 0x000fce000f8e00ff */
.L_x_6305:
        /* <DEDUP_REMOVED lines=27> */
.L_x_6304:
        /* <DEDUP_REMOVED lines=29> */
.L_x_6307:
        /* <DEDUP_REMOVED lines=27> */
.L_x_6306:
[----:B------:R-:W-:Y:S01]  /*15830*/  BSSY.RECONVERGENT B0, `(.L_x_6308) ;  /* 0x0000021000007945 */ /* 0x000fe20003800200 */
[----:B------:R-:W-:Y:S02]  /*15840*/  IMAD.U32 R38, RZ, RZ, UR16 ;  /* 0x00000010ff267e24 */ /* 0x000fe4000f8e00ff */
[----:B------:R-:W-:Y:S02]  /*15850*/  IMAD.U32 R37, RZ, RZ, UR17 ;  /* 0x00000011ff257e24 */ /* 0x000fe4000f8e00ff */
[----:B------:R-:W-:Y:S02]  /*15860*/  IMAD.U32 R27, RZ, RZ, UR14 ;  /* 0x0000000eff1b7e24 */ /* 0x000fe4000f8e00ff */
[----:B------:R-:W-:Y:S02]  /*15870*/  IMAD.U32 R25, RZ, RZ, UR15 ;  /* 0x0000000fff197e24 */ /* 0x000fe4000f8e00ff */
[----:B------:R-:W-:Y:S02]  /*15880*/  IMAD.U32 R33, RZ, RZ, UR14 ;  /* 0x0000000eff217e24 */ /* 0x000fe4000f8e00ff */
[----:B------:R-:W-:-:S07]  /*15890*/  IMAD.U32 R35, RZ, RZ, UR15 ;  /* 0x0000000fff237e24 */ /* 0x000fce000f8e00ff */
.L_x_6309:
        /* <DEDUP_REMOVED lines=27> */
.L_x_6308:
        /* <DEDUP_REMOVED lines=26> */
.L_x_6311:
        /* <DEDUP_REMOVED lines=27> */
.L_x_6310:
[----:B------:R-:W-:Y:S01]  /*15da0*/  BSSY.RECONVERGENT B0, `(.L_x_6312) ;  /* 0x0000021000007945 */ /* 0x000fe20003800200 */
[----:B------:R-:W-:Y:S02]  /*15db0*/  IMAD.U32 R34, RZ, RZ, UR16 ;  /* 0x00000010ff227e24 */ /* 0x000fe4000f8e00ff */
[----:B------:R-:W-:Y:S02]  /*15dc0*/  IMAD.U32 R37, RZ, RZ, UR17 ;  /* 0x00000011ff257e24 */ /* 0x000fe4000f8e00ff */
[----:B------:R-:W-:Y:S02]  /*15dd0*/  IMAD.U32 R35, RZ, RZ, UR14 ;  /* 0x0000000eff237e24 */ /* 0x000fe4000f8e00ff */
[----:B------:R-:W-:Y:S02]  /*15de0*/  IMAD.U32 R21, RZ, RZ, UR15 ;  /* 0x0000000fff157e24 */ /* 0x000fe4000f8e00ff */
[----:B------:R-:W-:Y:S02]  /*15df0*/  IMAD.U32 R32, RZ, RZ, UR14 ;  /* 0x0000000eff207e24 */ /* 0x000fe4000f8e00ff */
[----:B------:R-:W-:-:S07]  /*15e00*/  IMAD.U32 R33, RZ, RZ, UR15 ;  /* 0x0000000fff217e24 */ /* 0x000fce000f8e00ff */
.L_x_6313:
        /* <DEDUP_REMOVED lines=27> */
.L_x_6312:
        /* <DEDUP_REMOVED lines=26> */
.L_x_6315:
        /* <DEDUP_REMOVED lines=27> */
.L_x_6314:
[----:B------:R-:W-:Y:S01]  /*16310*/  BSSY.RECONVERGENT B0, `(.L_x_6316) ;  /* 0x0000021000007945 */ /* 0x000fe20003800200 */
[----:B------:R-:W-:Y:S02]  /*16320*/  IMAD.U32 R35, RZ, RZ, UR16 ;  /* 0x00000010ff237e24 */ /* 0x000fe4000f8e00ff */
[----:B------:R-:W-:Y:S02]  /*16330*/  IMAD.U32 R32, RZ, RZ, UR17 ;  /* 0x00000011ff207e24 */ /* 0x000fe4000f8e00ff */
[----:B------:R-:W-:Y:S02]  /*16340*/  IMAD.U32 R33, RZ, RZ, UR14 ;  /* 0x0000000eff217e24 */ /* 0x000fe4000f8e00ff */
[----:B------:R-:W-:Y:S02]  /*16350*/  IMAD.U32 R21, RZ, RZ, UR15 ;  /* 0x0000000fff157e24 */ /* 0x000fe4000f8e00ff */
[----:B------:R-:W-:Y:S02]  /*16360*/  IMAD.U32 R29, RZ, RZ, UR14 ;  /* 0x0000000eff1d7e24 */ /* 0x000fe4000f8e00ff */
[----:B------:R-:W-:-:S07]  /*16370*/  IMAD.U32 R31, RZ, RZ, UR15 ;  /* 0x0000000fff1f7e24 */ /* 0x000fce000f8e00ff */
.L_x_6317:
        /* <DEDUP_REMOVED lines=27> */
.L_x_6316:
        /* <DEDUP_REMOVED lines=26> */
.L_x_6319:
        /* <DEDUP_REMOVED lines=27> */
.L_x_6318:
[----:B------:R-:W-:Y:S01]  /*16880*/  BSSY.RECONVERGENT B0, `(.L_x_6320) ;  /* 0x0000021000007945 */ /* 0x000fe20003800200 */
[----:B------:R-:W-:Y:S02]  /*16890*/  IMAD.U32 R32, RZ, RZ, UR16 ;  /* 0x00000010ff207e24 */ /* 0x000fe4000f8e00ff */
[----:B------:R-:W-:Y:S02]  /*168a0*/  IMAD.U32 R31, RZ, RZ, UR17 ;  /* 0x00000011ff1f7e24 */ /* 0x000fe4000f8e00ff */
[----:B------:R-:W-:Y:S02]  /*168b0*/  IMAD.U32 R29, RZ, RZ, UR14 ;  /* 0x0000000eff1d7e24 */ /* 0x000fe4000f8e00ff */
[----:B------:R-:W-:Y:S02]  /*168c0*/  IMAD.U32 R17, RZ, RZ, UR15 ;  /* 0x0000000fff117e24 */ /* 0x000fe4000f8e00ff */
[----:B------:R-:W-:Y:S02]  /*168d0*/  IMAD.U32 R30, RZ, RZ, UR14 ;  /* 0x0000000eff1e7e24 */ /* 0x000fe4000f8e00ff */
[----:B------:R-:W-:-:S07]  /*168e0*/  IMAD.U32 R27, RZ, RZ, UR15 ;  /* 0x0000000fff1b7e24 */ /* 0x000fce000f8e00ff */
.L_x_6321:
        /* <DEDUP_REMOVED lines=27> */
.L_x_6320:
        /* <DEDUP_REMOVED lines=26> */
.L_x_6323:
        /* <DEDUP_REMOVED lines=27> */
.L_x_6322:
[----:B------:R-:W-:Y:S01]  /*16df0*/  BSSY.RECONVERGENT B0, `(.L_x_6324) ;  /* 0x0000021000007945 */ /* 0x000fe20003800200 */
[----:B------:R-:W-:Y:S02]  /*16e00*/  IMAD.U32 R28, RZ, RZ, UR16 ;  /* 0x00000010ff1c7e24 */ /* 0x000fe4000f8e00ff */
[----:B------:R-:W-:Y:S02]  /*16e10*/  IMAD.U32 R31, RZ, RZ, UR17 ;  /* 0x00000011ff1f7e24 */ /* 0x000fe4000f8e00ff */
[----:B------:R-:W-:Y:S02]  /*16e20*/  IMAD.U32 R27, RZ, RZ, UR14 ;  /* 0x0000000eff1b7e24 */ /* 0x000fe4000f8e00ff */
[----:B------:R-:W-:Y:S02]  /*16e30*/  IMAD.U32 R29, RZ, RZ, UR15 ;  /* 0x0000000fff1d7e24 */ /* 0x000fe4000f8e00ff */
[----:B------:R-:W-:Y:S02]  /*16e40*/  IMAD.U32 R26, RZ, RZ, UR14 ;  /* 0x0000000eff1a7e24 */ /* 0x000fe4000f8e00ff */
[----:B------:R-:W-:-:S07]  /*16e50*/  IMAD.U32 R25, RZ, RZ, UR15 ;  /* 0x0000000fff197e24 */ /* 0x000fce000f8e00ff */
.L_x_6325:
        /* <DEDUP_REMOVED lines=27> */
.L_x_6324:
        /* <DEDUP_REMOVED lines=26> */
.L_x_6327:
        /* <DEDUP_REMOVED lines=27> */
.L_x_6326:
[----:B------:R-:W-:Y:S01]  /*17360*/  BSSY.RECONVERGENT B0, `(.L_x_6328) ;  /* 0x0000021000007945 */ /* 0x000fe20003800200 */
[----:B------:R-:W-:Y:S02]  /*17370*/  IMAD.U32 R29, RZ, RZ, UR16 ;  /* 0x00000010ff1d7e24 */ /* 0x000fe4000f8e00ff */
[----:B------:R-:W-:Y:S02]  /*17380*/  IMAD.U32 R24, RZ, RZ, UR17 ;  /* 0x00000011ff187e24 */ /* 0x000fe4000f8e00ff */
[----:B------:R-:W-:Y:S02]  /*17390*/  IMAD.U32 R25, RZ, RZ, UR14 ;  /* 0x0000000eff197e24 */ /* 0x000fe4000f8e00ff */
[----:B------:R-:W-:Y:S02]  /*173a0*/  IMAD.U32 R27, RZ, RZ, UR15 ;  /* 0x0000000fff1b7e24 */ /* 0x000fe4000f8e00ff */
[----:B------:R-:W-:Y:S02]  /*173b0*/  IMAD.U32 R23, RZ, RZ, UR14 ;  /* 0x0000000eff177e24 */ /* 0x000fe4000f8e00ff */
[----:B------:R-:W-:-:S07]  /*173c0*/  IMAD.U32 R22, RZ, RZ, UR15 ;  /* 0x0000000fff167e24 */ /* 0x000fce000f8e00ff */
.L_x_6329:
        /* <DEDUP_REMOVED lines=27> */
.L_x_6328:
        /* <DEDUP_REMOVED lines=26> */
.L_x_6331:
        /* <DEDUP_REMOVED lines=27> */
.L_x_6330:
[----:B------:R-:W-:Y:S01]  /*178d0*/  BSSY.RECONVERGENT B0, `(.L_x_6332) ;  /* 0x000001d000007945 */ /* 0x000fe20003800200 */
[----:B------:R-:W-:Y:S02]  /*178e0*/  IMAD.U32 R15, RZ, RZ, UR14 ;  /* 0x0000000eff0f7e24 */ /* 0x000fe4000f8e00ff */
[----:B------:R-:W-:-:S07]  /*178f0*/  IMAD.U32 R17, RZ, RZ, UR15 ;  /* 0x0000000fff117e24 */ /* 0x000fce000f8e00ff */
.L_x_6333:
        /* <DEDUP_REMOVED lines=27> */
.L_x_6332:
        /* <DEDUP_REMOVED lines=15> */
.L_x_6301:
        /* <DEDUP_REMOVED lines=66> */
.L_x_6300:
[----:B01--4-:R-:W0:Y:S01]  /*17fc0*/  S2R R5, SR_TID.X ;  /* 0x0000000000057919 */ /* 0x013e220000002100 */
[----:B------:R-:W1:Y:S02]  /*17fd0*/  LDCU.64 UR4, c[0x0][0x3e0] ;  /* 0x00007c00ff0477ac */ /* 0x000e640008000a00 */
[----:B-1----:R-:W-:-:S06]  /*17fe0*/  UIMAD.WIDE.U32 UR4, UR6, 0x8, UR4 ;  /* 0x00000008060478a5 */ /* 0x002fcc000f8e0004 */
[----:B------:R-:W-:Y:S02]  /*17ff0*/  IMAD.U32 R2, RZ, RZ, UR4 ;  /* 0x00000004ff027e24 */ /* 0x000fe4000f8e00ff */
[----:B------:R-:W-:Y:S02]  /*18000*/  IMAD.U32 R3, RZ, RZ, UR5 ;  /* 0x00000005ff037e24 */ /* 0x000fe4000f8e00ff */
[----:B0-----:R-:W-:-:S05]  /*18010*/  IMAD.WIDE.U32 R2, R5, 0x20, R2 ;  /* 0x0000002005027825 */ /* 0x001fca00078e0002 */
[----:B------:R-:W-:Y:S04]  /*18020*/  STG.E.ENL2.256 desc[UR10][R2.64], RZ, RZ ;  /* 0xf80000ff02ff797f */ /* 0x000fe8000f12180a */
[----:B------:R-:W-:Y:S01]  /*18030*/  STG.E.ENL2.256 desc[UR10][R2.64+0x1000], RZ, RZ ;  /* 0xf80080ff02ff797f */ /* 0x000fe2000f12180a */
[----:B------:R-:W-:Y:S05]  /*18040*/  EXIT ;  /* 0x000000000000794d */ /* 0x000fea0003800000 */
.L_x_6334:
        /* <DEDUP_REMOVED lines=11> */
.L_x_19031:


//--------------------- .text._ZN2at6native29vectorized_elementwise_kernelILi8EZZNS0_73_GLOBAL__N__c8866d80_35_SparseBinaryOpIntersectionKernel_cu_b2145a98_327142_sparse_binary_op_intersection_kernel_implINS2_18CUDAKernelLauncherENS2_36CUDAValueSelectionIntersectionKernelINS2_9LhsProjOpEEElLl0EEEvRNS_6TensorERKS8_SB_RKSt6vectorIlSaIlEERKSt8optionalIS8_ESK_bbENKUlvE3_clEvEUllE_St5arrayIPcLm2EEEEviT0_T1_ --------------------------
	.section	.text._ZN2at6native29vectorized_elementwise_kernelILi8EZZNS0_73_GLOBAL__N__c8866d80_35_SparseBinaryOpIntersectionKernel_cu_b2145a98_327142_sparse_binary_op_intersection_kernel_implINS2_18CUDAKernelLauncherENS2_36CUDAValueSelectionIntersectionKernelINS2_9LhsProjOpEEElLl0EEEvRNS_6TensorERKS8_SB_RKSt6vectorIlSaIlEERKSt8optionalIS8_ESK_bbENKUlvE3_clEvEUllE_St5arrayIPcLm2EEEEviT0_T1_,"ax",@progbits
	.align	128
        .global         _ZN2at6native29vectorized_elementwise_kernelILi8EZZNS0_73_GLOBAL__N__c8866d80_35_SparseBinaryOpIntersectionKernel_cu_b2145a98_327142_sparse_binary_op_intersection_kernel_implINS2_18CUDAKernelLauncherENS2_36CUDAValueSelectionIntersectionKernelINS2_9LhsProjOpEEElLl0EEEvRNS_6TensorERKS8_SB_RKSt6vectorIlSaIlEERKSt8optionalIS8_ESK_bbENKUlvE3_clEvEUllE_St5arrayIPcLm2EEEEviT0_T1_
        .type           _ZN2at6native29vectorized_elementwise_kernelILi8EZZNS0_73_GLOBAL__N__c8866d80_35_SparseBinaryOpIntersectionKernel_cu_b2145a98_327142_sparse_binary_op_intersection_kernel_implINS2_18CUDAKernelLauncherENS2_36CUDAValueSelectionIntersectionKernelINS2_9LhsProjOpEEElLl0EEEvRNS_6TensorERKS8_SB_RKSt6vectorIlSaIlEERKSt8optionalIS8_ESK_bbENKUlvE3_clEvEUllE_St5arrayIPcLm2EEEEviT0_T1_,@function
        .size           _ZN2at6native29vectorized_elementwise_kernelILi8EZZNS0_73_GLOBAL__N__c8866d80_35_SparseBinaryOpIntersectionKernel_cu_b2145a98_327142_sparse_binary_op_intersection_kernel_implINS2_18CUDAKernelLauncherENS2_36CUDAValueSelectionIntersectionKernelINS2_9LhsProjOpEEElLl0EEEvRNS_6TensorERKS8_SB_RKSt6vectorIlSaIlEERKSt8optionalIS8_ESK_bbENKUlvE3_clEvEUllE_St5arrayIPcLm2EEEEviT0_T1_,(.L_x_19032 - _ZN2at6native29vectorized_elementwise_kernelILi8EZZNS0_73_GLOBAL__N__c8866d80_35_SparseBinaryOpIntersectionKernel_cu_b2145a98_327142_sparse_binary_op_intersection_kernel_implINS2_18CUDAKernelLauncherENS2_36CUDAValueSelectionIntersectionKernelINS2_9LhsProjOpEEElLl0EEEvRNS_6TensorERKS8_SB_RKSt6vectorIlSaIlEERKSt8optionalIS8_ESK_bbENKUlvE3_clEvEUllE_St5arrayIPcLm2EEEEviT0_T1_)
        .other          _ZN2at6native29vectorized_elementwise_kernelILi8EZZNS0_73_GLOBAL__N__c8866d80_35_SparseBinaryOpIntersectionKernel_cu_b2145a98_327142_sparse_binary_op_intersection_kernel_implINS2_18CUDAKernelLauncherENS2_36CUDAValueSelectionIntersectionKernelINS2_9LhsProjOpEEElLl0EEEvRNS_6TensorERKS8_SB_RKSt6vectorIlSaIlEERKSt8optionalIS8_ESK_bbENKUlvE3_clEvEUllE_St5arrayIPcLm2EEEEviT0_T1_,@"STO_CUDA_ENTRY STV_DEFAULT"
_ZN2at6native29vectorized_elementwise_kernelILi8EZZNS0_73_GLOBAL__N__c8866d80_35_SparseBinaryOpIntersectionKernel_cu_b2145a98_327142_sparse_binary_op_intersection_kernel_implINS2_18CUDAKernelLauncherENS2_36CUDAValueSelectionIntersectionKernelINS2_9LhsProjOpEEElLl0EEEvRNS_6TensorERKS8_SB_RKSt6vectorIlSaIlEERKSt8optionalIS8_ESK_bbENKUlvE3_clEvEUllE_St5arrayIPcLm2EEEEviT0_T1_:
.text._ZN2at6native29vectorized_elementwise_kernelILi8EZZNS0_73_GLOBAL__N__c8866d80_35_SparseBinaryOpIntersectionKernel_cu_b2145a98_327142_sparse_binary_op_intersection_kernel_implINS2_18CUDAKernelLauncherENS2_36CUDAValueSelectionIntersectionKernelINS2_9LhsProjOpEEElLl0EEEvRNS_6TensorERKS8_SB_RKSt6vectorIlSaIlEERKSt8optionalIS8_ESK_bbENKUlvE3_clEvEUllE_St5arrayIPcLm2EEEEviT0_T1_:
        /* <DEDUP_REMOVED lines=86> */
.L_x_6338:
        /* <DEDUP_REMOVED lines=39> */
.L_x_6341:
        /* <DEDUP_REMOVED lines=72> */
.L_x_6340:
        /* <DEDUP_REMOVED lines=57> */
.L_x_6342:
        /* <DEDUP_REMOVED lines=37> */
.L_x_6343:
        /* <DEDUP_REMOVED lines=20> */
.L_x_6339:
        /* <DEDUP_REMOVED lines=13> */
.L_x_6345:
        /* <DEDUP_REMOVED lines=27> */
.L_x_6344:
[----:B------:R-:W-:Y:S05]  /*15f0*/  @!P0 BRA `(.L_x_6346) ;  /* 0x0000000000808947 */ /* 0x000fea0003800000 */
[----:B------:R-:W-:Y:S01]  /*1600*/  BSSY.RECONVERGENT B1, `(.L_x_6346) ;  /* 0x000001f000017945 */ /* 0x000fe20003800200 */
[----:B------:R-:W-:Y:S01]  /*1610*/  IMAD.MOV.U32 R24, RZ, RZ, R23 ;  /* 0x000000ffff187224 */ /* 0x000fe200078e0017 */
[----:B------:R-:W-:Y:S01]  /*1620*/  MOV R26, UR14 ;  /* 0x0000000e001a7c02 */ /* 0x000fe20008000f00 */
[----:B------:R-:W-:Y:S02]  /*1630*/  IMAD.MOV.U32 R25, RZ, RZ, R22 ;  /* 0x000000ffff197224 */ /* 0x000fe400078e0016 */
[----:B------:R-:W-:-:S07]  /*1640*/  IMAD.U32 R27, RZ, RZ, UR15 ;  /* 0x0000000fff1b7e24 */ /* 0x000fce000f8e00ff */
.L_x_6347:
        /* <DEDUP_REMOVED lines=27> */
.L_x_6346:
        /* <DEDUP_REMOVED lines=19> */
.L_x_6337:
[----:B------:R-:W-:Y:S05]  /*1930*/  BSYNC.RECONVERGENT B0 ;  /* 0x0000000000007941 */ /* 0x000fea0003800200 */
.L_x_6336:
        /* <DEDUP_REMOVED lines=15> */
.L_x_6350:
        /* <DEDUP_REMOVED lines=38> */
.L_x_6353:
        /* <DEDUP_REMOVED lines=72> */
.L_x_6352:
        /* <DEDUP_REMOVED lines=56> */
.L_x_6354:
        /* <DEDUP_REMOVED lines=37> */
.L_x_6355:
        /* <DEDUP_REMOVED lines=20> */
.L_x_6351:
        /* <DEDUP_REMOVED lines=15> */
.L_x_6357:
        /* <DEDUP_REMOVED lines=27> */
.L_x_6356:
[----:B------:R-:W-:Y:S05]  /*2ac0*/  @!P0 BRA `(.L_x_6358) ;  /* 0x0000000000808947 */ /* 0x000fea0003800000 */
[----:B------:R-:W-:Y:S01]  /*2ad0*/  BSSY.RECONVERGENT B1, `(.L_x_6358) ;  /* 0x000001f000017945 */ /* 0x000fe20003800200 */
[----:B------:R-:W-:Y:S01]  /*2ae0*/  IMAD.MOV.U32 R24, RZ, RZ, R23 ;  /* 0x000000ffff187224 */ /* 0x000fe200078e0017 */
[----:B------:R-:W-:Y:S01]  /*2af0*/  MOV R25, R21 ;  /* 0x0000001500197202 */ /* 0x000fe20000000f00 */
[----:B------:R-:W-:Y:S02]  /*2b00*/  IMAD.U32 R31, RZ, RZ, UR14 ;  /* 0x0000000eff1f7e24 */ /* 0x000fe4000f8e00ff */
[----:B------:R-:W-:-:S07]  /*2b10*/  IMAD.U32 R32, RZ, RZ, UR15 ;  /* 0x0000000fff207e24 */ /* 0x000fce000f8e00ff */
.L_x_6359:
        /* <DEDUP_REMOVED lines=27> */
.L_x_6358:
        /* <DEDUP_REMOVED lines=19> */
.L_x_6349:
[----:B------:R-:W-:Y:S05]  /*2e00*/  BSYNC.RECONVERGENT B0 ;  /* 0x0000000000007941 */ /* 0x000fea0003800200 */
.L_x_6348:
        /* <DEDUP_REMOVED lines=12> */
.L_x_6362:
        /* <DEDUP_REMOVED lines=40> */
.L_x_6365:
        /* <DEDUP_REMOVED lines=73> */
.L_x_6364:
        /* <DEDUP_REMOVED lines=56> */
.L_x_6366:
        /* <DEDUP_REMOVED lines=37> */
.L_x_6367:
        /* <DEDUP_REMOVED lines=20> */
.L_x_6363:
        /* <DEDUP_REMOVED lines=15> */
.L_x_6369:
        /* <DEDUP_REMOVED lines=27> */
.L_x_6368:
[----:B------:R-:W-:Y:S05]  /*3f90*/  @!P0 BRA `(.L_x_6370) ;  /* 0x0000000000808947 */ /* 0x000fea0003800000 */
[----:B------:R-:W-:Y:S01]  /*3fa0*/  BSSY.RECONVERGENT B1, `(.L_x_6370) ;  /* 0x000001f000017945 */ /* 0x000fe20003800200 */
[----:B------:R-:W-:Y:S02]  /*3fb0*/  IMAD.MOV.U32 R29, RZ, RZ, R23 ;  /* 0x000000ffff1d7224 */ /* 0x000fe400078e0017 */
[----:B------:R-:W-:Y:S02]  /*3fc0*/  IMAD.MOV.U32 R31, RZ, RZ, R19 ;  /* 0x000000ffff1f7224 */ /* 0x000fe400078e0013 */
[----:B------:R-:W-:Y:S02]  /*3fd0*/  IMAD.U32 R33, RZ, RZ, UR14 ;  /* 0x0000000eff217e24 */ /* 0x000fe4000f8e00ff */
[----:B------:R-:W-:-:S07]  /*3fe0*/  IMAD.U32 R32, RZ, RZ, UR15 ;  /* 0x0000000fff207e24 */ /* 0x000fce000f8e00ff */
.L_x_6371:
        /* <DEDUP_REMOVED lines=27> */
.L_x_6370:
        /* <DEDUP_REMOVED lines=19> */
.L_x_6361:
[----:B------:R-:W-:Y:S05]  /*42d0*/  BSYNC.RECONVERGENT B0 ;  /* 0x0000000000007941 */ /* 0x000fea0003800200 */
.L_x_6360:
        /* <DEDUP_REMOVED lines=12> */
.L_x_6374:
        /* <DEDUP_REMOVED lines=41> */
.L_x_6377:
        /* <DEDUP_REMOVED lines=73> */
.L_x_6376:
        /* <DEDUP_REMOVED lines=55> */
.L_x_6378:
        /* <DEDUP_REMOVED lines=41> */
.L_x_6379:
        /* <DEDUP_REMOVED lines=21> */
.L_x_6375:
        /* <DEDUP_REMOVED lines=15> */
.L_x_6381:
        /* <DEDUP_REMOVED lines=27> */
.L_x_6380:
[----:B------:R-:W-:Y:S05]  /*54b0*/  @!P0 BRA `(.L_x_6382) ;  /* 0x0000000000808947 */ /* 0x000fea0003800000 */
[----:B------:R-:W-:Y:S01]  /*54c0*/  BSSY.RECONVERGENT B1, `(.L_x_6382) ;  /* 0x000001f000017945 */ /* 0x000fe20003800200 */
[----:B------:R-:W-:Y:S02]  /*54d0*/  IMAD.MOV.U32 R29, RZ, RZ, R21 ;  /* 0x000000ffff1d7224 */ /* 0x000fe400078e0015 */
[----:B------:R-:W-:Y:S02]  /*54e0*/  IMAD.MOV.U32 R31, RZ, RZ, R17 ;  /* 0x000000ffff1f7224 */ /* 0x000fe400078e0011 */
[----:B------:R-:W-:Y:S02]  /*54f0*/  IMAD.U32 R33, RZ, RZ, UR14 ;  /* 0x0000000eff217e24 */ /* 0x000fe4000f8e00ff */
[----:B------:R-:W-:-:S07]  /*5500*/  IMAD.U32 R32, RZ, RZ, UR15 ;  /* 0x0000000fff207e24 */ /* 0x000fce000f8e00ff */
.L_x_6383:
        /* <DEDUP_REMOVED lines=27> */
.L_x_6382:
        /* <DEDUP_REMOVED lines=19> */
.L_x_6373:
[----:B0-----:R-:W-:Y:S05]  /*57f0*/  BSYNC.RECONVERGENT B0 ;  /* 0x0000000000007941 */ /* 0x001fea0003800200 */
.L_x_6372:
        /* <DEDUP_REMOVED lines=12> */
.L_x_6386:
        /* <DEDUP_REMOVED lines=41> */
.L_x_6389:
        /* <DEDUP_REMOVED lines=73> */
.L_x_6388:
        /* <DEDUP_REMOVED lines=55> */
.L_x_6390:
        /* <DEDUP_REMOVED lines=41> */
.L_x_6391:
        /* <DEDUP_REMOVED lines=21> */
.L_x_6387:
        /* <DEDUP_REMOVED lines=15> */
.L_x_6393:
        /* <DEDUP_REMOVED lines=27> */
.L_x_6392:
[----:B------:R-:W-:Y:S05]  /*69d0*/  @!P0 BRA `(.L_x_6394) ;  /* 0x0000000000808947 */ /* 0x000fea0003800000 */
[----:B------:R-:W-:Y:S01]  /*69e0*/  BSSY.RECONVERGENT B1, `(.L_x_6394) ;  /* 0x000001f000017945 */ /* 0x000fe20003800200 */
[----:B------:R-:W-:Y:S01]  /*69f0*/  IMAD.MOV.U32 R27, RZ, RZ, R21 ;  /* 0x000000ffff1b7224 */ /* 0x000fe200078e0015 */
[----:B------:R-:W-:Y:S01]  /*6a00*/  MOV R31, UR14 ;  /* 0x0000000e001f7c02 */ /* 0x000fe20008000f00 */
[----:B------:R-:W-:Y:S02]  /*6a10*/  IMAD.MOV.U32 R29, RZ, RZ, R19 ;  /* 0x000000ffff1d7224 */ /* 0x000fe400078e0013 */
[----:B------:R-:W-:-:S07]  /*6a20*/  IMAD.U32 R30, RZ, RZ, UR15 ;  /* 0x0000000fff1e7e24 */ /* 0x000fce000f8e00ff */
.L_x_6395:
        /* <DEDUP_REMOVED lines=27> */
.L_x_6394:
        /* <DEDUP_REMOVED lines=19> */
.L_x_6385:
[----:B0-----:R-:W-:Y:S05]  /*6d10*/  BSYNC.RECONVERGENT B0 ;  /* 0x0000000000007941 */ /* 0x001fea0003800200 */
.L_x_6384:
        /* <DEDUP_REMOVED lines=12> */
.L_x_6398:
        /* <DEDUP_REMOVED lines=41> */
.L_x_6401:
        /* <DEDUP_REMOVED lines=73> */
.L_x_6400:
        /* <DEDUP_REMOVED lines=55> */
.L_x_6402:
        /* <DEDUP_REMOVED lines=41> */
.L_x_6403:
        /* <DEDUP_REMOVED lines=21> */
.L_x_6399:
        /* <DEDUP_REMOVED lines=15> */
.L_x_6405:
        /* <DEDUP_REMOVED lines=27> */
.L_x_6404:
[----:B------:R-:W-:Y:S05]  /*7ef0*/  @!P0 BRA `(.L_x_6406) ;  /* 0x0000000000808947 */ /* 0x000fea0003800000 */
[----:B------:R-:W-:Y:S01]  /*7f00*/  BSSY.RECONVERGENT B1, `(.L_x_6406) ;  /* 0x000001f000017945 */ /* 0x000fe20003800200 */
[----:B------:R-:W-:Y:S02]  /*7f10*/  IMAD.MOV.U32 R27, RZ, RZ, R19 ;  /* 0x000000ffff1b7224 */ /* 0x000fe400078e0013 */
[----:B------:R-:W-:Y:S02]  /*7f20*/  IMAD.MOV.U32 R29, RZ, RZ, R17 ;  /* 0x000000ffff1d7224 */ /* 0x000fe400078e0011 */
[----:B------:R-:W-:Y:S02]  /*7f30*/  IMAD.U32 R31, RZ, RZ, UR14 ;  /* 0x0000000eff1f7e24 */ /* 0x000fe4000f8e00ff */
[----:B------:R-:W-:-:S07]  /*7f40*/  IMAD.U32 R30, RZ, RZ, UR15 ;  /* 0x0000000fff1e7e24 */ /* 0x000fce000f8e00ff */
.L_x_6407:
        /* <DEDUP_REMOVED lines=27> */
.L_x_6406:
        /* <DEDUP_REMOVED lines=19> */
.L_x_6397:
[----:B0-----:R-:W-:Y:S05]  /*8230*/  BSYNC.RECONVERGENT B0 ;  /* 0x0000000000007941 */ /* 0x001fea0003800200 */
.L_x_6396:
        /* <DEDUP_REMOVED lines=12> */
.L_x_6410:
        /* <DEDUP_REMOVED lines=41> */
.L_x_6413:
        /* <DEDUP_REMOVED lines=72> */
.L_x_6412:
        /* <DEDUP_REMOVED lines=55> */
.L_x_6414:
        /* <DEDUP_REMOVED lines=41> */
.L_x_6415:
        /* <DEDUP_REMOVED lines=21> */
.L_x_6411:
        /* <DEDUP_REMOVED lines=15> */
.L_x_6417:
        /* <DEDUP_REMOVED lines=27> */
.L_x_6416:
[----:B------:R-:W-:Y:S05]  /*9400*/  @!P0 BRA `(.L_x_6418) ;  /* 0x0000000000808947 */ /* 0x000fea0003800000 */
[----:B------:R-:W-:Y:S01]  /*9410*/  BSSY.RECONVERGENT B1, `(.L_x_6418) ;  /* 0x000001f000017945 */ /* 0x000fe20003800200 */
[----:B------:R-:W-:Y:S02]  /*9420*/  IMAD.MOV.U32 R25, RZ, RZ, R17 ;  /* 0x000000ffff197224 */ /* 0x000fe400078e0011 */
[----:B------:R-:W-:Y:S02]  /*9430*/  IMAD.MOV.U32 R27, RZ, RZ, R15 ;  /* 0x000000ffff1b7224 */ /* 0x000fe400078e000f */
[----:B------:R-:W-:Y:S02]  /*9440*/  IMAD.U32 R29, RZ, RZ, UR14 ;  /* 0x0000000eff1d7e24 */ /* 0x000fe4000f8e00ff */
[----:B------:R-:W-:-:S07]  /*9450*/  IMAD.U32 R28, RZ, RZ, UR15 ;  /* 0x0000000fff1c7e24 */ /* 0x000fce000f8e00ff */
.L_x_6419:
        /* <DEDUP_REMOVED lines=27> */
.L_x_6418:
        /* <DEDUP_REMOVED lines=19> */
.L_x_6409:
[----:B0-----:R-:W-:Y:S05]  /*9740*/  BSYNC.RECONVERGENT B0 ;  /* 0x0000000000007941 */ /* 0x001fea0003800200 */
.L_x_6408:
        /* <DEDUP_REMOVED lines=12> */
.L_x_6422:
        /* <DEDUP_REMOVED lines=41> */
.L_x_6425:
        /* <DEDUP_REMOVED lines=73> */
.L_x_6424:
        /* <DEDUP_REMOVED lines=55> */
.L_x_6426:
        /* <DEDUP_REMOVED lines=41> */
.L_x_6427:
        /* <DEDUP_REMOVED lines=21> */
.L_x_6423:
        /* <DEDUP_REMOVED lines=15> */
.L_x_6429:
        /* <DEDUP_REMOVED lines=27> */
.L_x_6428:
[----:B------:R-:W-:Y:S05]  /*a920*/  @!P0 BRA `(.L_x_6430) ;  /* 0x0000000000708947 */ /* 0x000fea0003800000 */
[----:B------:R-:W-:Y:S01]  /*a930*/  BSSY.RECONVERGENT B1, `(.L_x_6430) ;  /* 0x000001b000017945 */ /* 0x000fe20003800200 */
.L_x_6431:
        /* <DEDUP_REMOVED lines=27> */
.L_x_6430:
        /* <DEDUP_REMOVED lines=19> */
.L_x_6421:
[----:B0-----:R-:W-:Y:S05]  /*ac20*/  BSYNC.RECONVERGENT B0 ;  /* 0x0000000000007941 */ /* 0x001fea0003800200 */
.L_x_6420:
        /* <DEDUP_REMOVED lines=16> */
.L_x_6434:
[----:B------:R-:W-:-:S13]  /*ad30*/  ISETP.GE.U32.AND P0, PT, R0, UR7, PT ;  /* 0x0000000700007c0c */ /* 0x000fda000bf06070 */
[----:B------:R-:W-:Y:S05]  /*ad40*/  @P0 BRA `(.L_x_6436) ;  /* 0x0000000000300947 */ /* 0x000fea0003800000 */
[----:B01----:R-:W0:Y:S01]  /*ad50*/  LDC.64 R2, c[0x0][0x3e0] ;  /* 0x0000f800ff027b82 */ /* 0x003e220000000a00 */
[C---:B------:R-:W-:Y:S02]  /*ad60*/  VIADD R5, R0.reuse, UR6 ;  /* 0x0000000600057c36 */ /* 0x040fe40008000000 */
[----:B------:R-:W-:Y:S02]  /*ad70*/  VIADD R0, R0, 0x80 ;  /* 0x0000008000007836 */ /* 0x000fe40000000000 */
[----:B0-----:R-:W-:-:S05]  /*ad80*/  IMAD.WIDE.U32 R2, R5, 0x8, R2 ;  /* 0x0000000805027825 */ /* 0x001fca00078e0002 */
[----:B------:R1:W-:Y:S02]  /*ad90*/  STG.E.64 desc[UR10][R2.64], RZ ;  /* 0x000000ff02007986 */ /* 0x0003e4000c101b0a */
.L_x_6435:
[----:B------:R-:W-:-:S13]  /*ada0*/  ISETP.GE.U32.AND P0, PT, R0, UR7, PT ;  /* 0x0000000700007c0c */ /* 0x000fda000bf06070 */
[----:B------:R-:W-:Y:S05]  /*adb0*/  @P0 BRA `(.L_x_6437) ;  /* 0x0000000000300947 */ /* 0x000fea0003800000 */
[----:B01----:R-:W0:Y:S01]  /*adc0*/  LDC.64 R2, c[0x0][0x3e0] ;  /* 0x0000f800ff027b82 */ /* 0x003e220000000a00 */
[C---:B------:R-:W-:Y:S01]  /*add0*/  IADD3 R5, PT, PT, R0.reuse, UR6, RZ ;  /* 0x0000000600057c10 */ /* 0x040fe2000fffe0ff */
[----:B------:R-:W-:-:S04]  /*ade0*/  VIADD R0, R0, 0x80 ;  /* 0x0000008000007836 */ /* 0x000fc80000000000 */
[----:B0-----:R-:W-:-:S05]  /*adf0*/  IMAD.WIDE.U32 R2, R5, 0x8, R2 ;  /* 0x0000000805027825 */ /* 0x001fca00078e0002 */
[----:B------:R2:W-:Y:S02]  /*ae00*/  STG.E.64 desc[UR10][R2.64], RZ ;  /* 0x000000ff02007986 */ /* 0x0005e4000c101b0a */
.L_x_6436:
[----:B------:R-:W-:-:S13]  /*ae10*/  ISETP.GE.U32.AND P0, PT, R0, UR7, PT ;  /* 0x0000000700007c0c */ /* 0x000fda000bf06070 */
[----:B------:R-:W-:Y:S05]  /*ae20*/  @P0 BRA `(.L_x_6438) ;  /* 0x0000000000340947 */ /* 0x000fea0003800000 */
[----:B012---:R-:W0:Y:S01]  /*ae30*/  LDC.64 R2, c[0x0][0x3e0] ;  /* 0x0000f800ff027b82 */ /* 0x007e220000000a00 */
[C---:B------:R-:W-:Y:S02]  /*ae40*/  VIADD R5, R0.reuse, UR6 ;  /* 0x0000000600057c36 */ /* 0x040fe40008000000 */
[----:B------:R-:W-:Y:S02]  /*ae50*/  VIADD R0, R0, 0x80 ;  /* 0x0000008000007836 */ /* 0x000fe40000000000 */
[----:B0-----:R-:W-:-:S05]  /*ae60*/  IMAD.WIDE.U32 R2, R5, 0x8, R2 ;  /* 0x0000000805027825 */ /* 0x001fca00078e0002 */
[----:B------:R2:W-:Y:S02]  /*ae70*/  STG.E.64 desc[UR10][R2.64], RZ ;  /* 0x000000ff02007986 */ /* 0x0005e4000c101b0a */
.L_x_6437:
        /* <DEDUP_REMOVED lines=8> */
.L_x_6438:
[----:B------:R-:W-:Y:S05]  /*af00*/  BSYNC.RELIABLE B1 ;  /* 0x0000000000017941 */ /* 0x000fea0003800100 */
.L_x_6433:
[----:B------:R-:W-:-:S13]  /*af10*/  ISETP.GE.U32.AND P0, PT, R0, UR7, PT ;  /* 0x0000000700007c0c */ /* 0x000fda000bf06070 */
[----:B0123--:R-:W0:Y:S01]  /*af20*/  @!P0 LDC.64 R2, c[0x0][0x3e0] ;  /* 0x0000f800ff028b82 */ /* 0x00fe220000000a00 */
[C---:B------:R-:W-:Y:S02]  /*af30*/  @!P0 VIADD R5, R0.reuse, UR6 ;  /* 0x0000000600058c36 */ /* 0x040fe40008000000 */
[----:B------:R-:W-:Y:S02]  /*af40*/  @!P0 VIADD R0, R0, 0x80 ;  /* 0x0000008000008836 */ /* 0x000fe40000000000 */
[----:B0-----:R-:W-:-:S05]  /*af50*/  @!P0 IMAD.WIDE.U32 R2, R5, 0x8, R2 ;  /* 0x0000000805028825 */ /* 0x001fca00078e0002 */
[----:B------:R3:W-:Y:S02]  /*af60*/  @!P0 STG.E.64 desc[UR10][R2.64], RZ ;  /* 0x000000ff02008986 */ /* 0x0007e4000c101b0a */
.L_x_6439:
[----:B------:R-:W-:Y:S05]  /*af70*/  BSYNC.RECONVERGENT B0 ;  /* 0x0000000000007941 */ /* 0x000fea0003800200 */
.L_x_6432:
        /* <DEDUP_REMOVED lines=8> */
.L_x_6335:
        /* <DEDUP_REMOVED lines=59> */
.L_x_6443:
        /* <DEDUP_REMOVED lines=73> */
.L_x_6442:
        /* <DEDUP_REMOVED lines=54> */
.L_x_6444:
        /* <DEDUP_REMOVED lines=39> */
.L_x_6445:
        /* <DEDUP_REMOVED lines=21> */
.L_x_6441:
        /* <DEDUP_REMOVED lines=17> */
.L_x_6447:
        /* <DEDUP_REMOVED lines=27> */
.L_x_6446:
        /* <DEDUP_REMOVED lines=9> */
.L_x_6449:
        /* <DEDUP_REMOVED lines=27> */
.L_x_6448:
        /* <DEDUP_REMOVED lines=55> */
.L_x_6452:
        /* <DEDUP_REMOVED lines=72> */
.L_x_6451:
        /* <DEDUP_REMOVED lines=54> */
.L_x_6453:
        /* <DEDUP_REMOVED lines=42> */
.L_x_6454:
        /* <DEDUP_REMOVED lines=21> */
.L_x_6450:
        /* <DEDUP_REMOVED lines=14> */
.L_x_6456:
        /* <DEDUP_REMOVED lines=27> */
.L_x_6455:
        /* <DEDUP_REMOVED lines=9> */
.L_x_6458:
        /* <DEDUP_REMOVED lines=27> */
.L_x_6457:
        /* <DEDUP_REMOVED lines=55> */
.L_x_6461:
        /* <DEDUP_REMOVED lines=72> */
.L_x_6460:
        /* <DEDUP_REMOVED lines=54> */
.L_x_6462:
        /* <DEDUP_REMOVED lines=41> */
.L_x_6463:
        /* <DEDUP_REMOVED lines=21> */
.L_x_6459:
        /* <DEDUP_REMOVED lines=14> */
.L_x_6465:
        /* <DEDUP_REMOVED lines=27> */
.L_x_6464:
        /* <DEDUP_REMOVED lines=9> */
.L_x_6467:
        /* <DEDUP_REMOVED lines=27> */
.L_x_6466:
        /* <DEDUP_REMOVED lines=56> */
.L_x_6470:
        /* <DEDUP_REMOVED lines=73> */
.L_x_6469:
        /* <DEDUP_REMOVED lines=54> */
.L_x_6471:
        /* <DEDUP_REMOVED lines=38> */
.L_x_6472:
        /* <DEDUP_REMOVED lines=21> */
.L_x_6468:
        /* <DEDUP_REMOVED lines=16> */
.L_x_6474:
        /* <DEDUP_REMOVED lines=27> */
.L_x_6473:
        /* <DEDUP_REMOVED lines=9> */
.L_x_6476:
        /* <DEDUP_REMOVED lines=27> */
.L_x_6475:
        /* <DEDUP_REMOVED lines=50> */
.L_x_6479:
        /* <DEDUP_REMOVED lines=72> */
.L_x_6478:
        /* <DEDUP_REMOVED lines=54> */
.L_x_6480:
        /* <DEDUP_REMOVED lines=41> */
.L_x_6481:
        /* <DEDUP_REMOVED lines=21> */
.L_x_6477:
        /* <DEDUP_REMOVED lines=15> */
.L_x_6483:
        /* <DEDUP_REMOVED lines=27> */
.L_x_6482:
        /* <DEDUP_REMOVED lines=9> */
.L_x_6485:
        /* <DEDUP_REMOVED lines=27> */
.L_x_6484:
        /* <DEDUP_REMOVED lines=50> */
.L_x_6488:
        /* <DEDUP_REMOVED lines=72> */
.L_x_6487:
        /* <DEDUP_REMOVED lines=54> */
.L_x_6489:
        /* <DEDUP_REMOVED lines=41> */
.L_x_6490:
        /* <DEDUP_REMOVED lines=21> */
.L_x_6486:
        /* <DEDUP_REMOVED lines=15> */
.L_x_6492:
        /* <DEDUP_REMOVED lines=27> */
.L_x_6491:
        /* <DEDUP_REMOVED lines=9> */
.L_x_6494:
        /* <DEDUP_REMOVED lines=27> */
.L_x_6493:
        /* <DEDUP_REMOVED lines=50> */
.L_x_6497:
        /* <DEDUP_REMOVED lines=72> */
.L_x_6496:
        /* <DEDUP_REMOVED lines=54> */
.L_x_6498:
        /* <DEDUP_REMOVED lines=41> */
.L_x_6499:
        /* <DEDUP_REMOVED lines=21> */
.L_x_6495:
        /* <DEDUP_REMOVED lines=15> */
.L_x_6501:
        /* <DEDUP_REMOVED lines=27> */
.L_x_6500:
        /* <DEDUP_REMOVED lines=9> */
.L_x_6503:
        /* <DEDUP_REMOVED lines=27> */
.L_x_6502:
        /* <DEDUP_REMOVED lines=50> */
.L_x_6506:
        /* <DEDUP_REMOVED lines=71> */
.L_x_6505:
        /* <DEDUP_REMOVED lines=53> */
.L_x_6507:
        /* <DEDUP_REMOVED lines=37> */
.L_x_6508:
        /* <DEDUP_REMOVED lines=20> */
.L_x_6504:
        /* <DEDUP_REMOVED lines=15> */
.L_x_6510:
        /* <DEDUP_REMOVED lines=27> */
.L_x_6509:
[----:B------:R-:W-:Y:S05]  /*14cd0*/  BRA.U !UP1, `(.L_x_6511) ;  /* 0x0000000109787547 */ /* 0x000fea000b800000 */
[----:B------:R-:W-:Y:S01]  /*14ce0*/  BSSY.RECONVERGENT B0, `(.L_x_6511) ;  /* 0x000001d000007945 */ /* 0x000fe20003800200 */
[----:B------:R-:W-:Y:S02]  /*14cf0*/  IMAD.U32 R13, RZ, RZ, UR12 ;  /* 0x0000000cff0d7e24 */ /* 0x000fe4000f8e00ff */
[----:B------:R-:W-:-:S07]  /*14d00*/  IMAD.U32 R11, RZ, RZ, UR13 ;  /* 0x0000000dff0b7e24 */ /* 0x000fce000f8e00ff */
.L_x_6512:
        /* <DEDUP_REMOVED lines=27> */
.L_x_6511:
        /* <DEDUP_REMOVED lines=15> */
.L_x_6440:
        /* <DEDUP_REMOVED lines=19> */
.L_x_6516:
        /* <DEDUP_REMOVED lines=27> */
.L_x_6515:
[----:B------:R-:W-:Y:S01]  /*15290*/  BSSY.RECONVERGENT B0, `(.L_x_6517) ;  /* 0x0000021000007945 */ /* 0x000fe20003800200 */
[----:B------:R-:W-:Y:S02]  /*152a0*/  IMAD.U32 R38, RZ, RZ, UR16 ;  /* 0x00000010ff267e24 */ /* 0x000fe4000f8e00ff */
[----:B------:R-:W-:Y:S02]  /*152b0*/  IMAD.U32 R39, RZ, RZ, UR17 ;  /* 0x00000011ff277e24 */ /* 0x000fe4000f8e00ff */
[----:B------:R-:W-:Y:S02]  /*152c0*/  IMAD.U32 R30, RZ, RZ, UR14 ;  /* 0x0000000eff1e7e24 */ /* 0x000fe4000f8e00ff */
[----:B------:R-:W-:Y:S02]  /*152d0*/  IMAD.U32 R25, RZ, RZ, UR15 ;  /* 0x0000000fff197e24 */ /* 0x000fe4000f8e00ff */
[----:B------:R-:W-:Y:S02]  /*152e0*/  IMAD.U32 R31, RZ, RZ, UR14 ;  /* 0x0000000eff1f7e24 */ /* 0x000fe4000f8e00ff */
[----:B------:R-:W-:-:S07]  /*152f0*/  IMAD.U32 R32, RZ, RZ, UR15 ;  /* 0x0000000fff207e24 */ /* 0x000fce000f8e00ff */
.L_x_6518:
        /* <DEDUP_REMOVED lines=27> */
.L_x_6517:
        /* <DEDUP_REMOVED lines=29> */
.L_x_6520:
        /* <DEDUP_REMOVED lines=27> */
.L_x_6519:
[----:B------:R-:W-:Y:S01]  /*15830*/  BSSY.RECONVERGENT B0, `(.L_x_6521) ;  /* 0x0000021000007945 */ /* 0x000fe20003800200 */
[----:B------:R-:W-:Y:S02]  /*15840*/  IMAD.U32 R38, RZ, RZ, UR16 ;  /* 0x00000010ff267e24 */ /* 0x000fe4000f8e00ff */
[----:B------:R-:W-:Y:S02]  /*15850*/  IMAD.U32 R37, RZ, RZ, UR17 ;  /* 0x00000011ff257e24 */ /* 0x000fe4000f8e00ff */
[----:B------:R-:W-:Y:S02]  /*15860*/  IMAD.U32 R27, RZ, RZ, UR14 ;  /* 0x0000000eff1b7e24 */ /* 0x000fe4000f8e00ff */
[----:B------:R-:W-:Y:S02]  /*15870*/  IMAD.U32 R25, RZ, RZ, UR15 ;  /* 0x0000000fff197e24 */ /* 0x000fe4000f8e00ff */
[----:B------:R-:W-:Y:S02]  /*15880*/  IMAD.U32 R33, RZ, RZ, UR14 ;  /* 0x0000000eff217e24 */ /* 0x000fe4000f8e00ff */
[----:B------:R-:W-:-:S07]  /*15890*/  IMAD.U32 R35, RZ, RZ, UR15 ;  /* 0x0000000fff237e24 */ /* 0x000fce000f8e00ff */
.L_x_6522:
        /* <DEDUP_REMOVED lines=27> */
.L_x_6521:
        /* <DEDUP_REMOVED lines=26> */
.L_x_6524:
        /* <DEDUP_REMOVED lines=27> */
.L_x_6523:
[----:B------:R-:W-:Y:S01]  /*15da0*/  BSSY.RECONVERGENT B0, `(.L_x_6525) ;  /* 0x0000021000007945 */ /* 0x000fe20003800200 */
[----:B------:R-:W-:Y:S02]  /*15db0*/  IMAD.U32 R34, RZ, RZ, UR16 ;  /* 0x00000010ff227e24 */ /* 0x000fe4000f8e00ff */
[----:B------:R-:W-:Y:S02]  /*15dc0*/  IMAD.U32 R37, RZ, RZ, UR17 ;  /* 0x00000011ff257e24 */ /* 0x000fe4000f8e00ff */
[----:B------:R-:W-:Y:S02]  /*15dd0*/  IMAD.U32 R35, RZ, RZ, UR14 ;  /* 0x0000000eff237e24 */ /* 0x000fe4000f8e00ff */
[----:B------:R-:W-:Y:S02]  /*15de0*/  IMAD.U32 R21, RZ, RZ, UR15 ;  /* 0x0000000fff157e24 */ /* 0x000fe4000f8e00ff */
[----:B------:R-:W-:Y:S02]  /*15df0*/  IMAD.U32 R32, RZ, RZ, UR14 ;  /* 0x0000000eff207e24 */ /* 0x000fe4000f8e00ff */
[----:B------:R-:W-:-:S07]  /*15e00*/  IMAD.U32 R33, RZ, RZ, UR15 ;  /* 0x0000000fff217e24 */ /* 0x000fce000f8e00ff */
.L_x_6526:
        /* <DEDUP_REMOVED lines=27> */
.L_x_6525:
        /* <DEDUP_REMOVED lines=26> */
.L_x_6528:
        /* <DEDUP_REMOVED lines=27> */
.L_x_6527:
[----:B------:R-:W-:Y:S01]  /*16310*/  BSSY.RECONVERGENT B0, `(.L_x_6529) ;  /* 0x0000021000007945 */ /* 0x000fe20003800200 */
[----:B------:R-:W-:Y:S02]  /*16320*/  IMAD.U32 R35, RZ, RZ, UR16 ;  /* 0x00000010ff237e24 */ /* 0x000fe4000f8e00ff */
[----:B------:R-:W-:Y:S02]  /*16330*/  IMAD.U32 R32, RZ, RZ, UR17 ;  /* 0x00000011ff207e24 */ /* 0x000fe4000f8e00ff */
[----:B------:R-:W-:Y:S02]  /*16340*/  IMAD.U32 R33, RZ, RZ, UR14 ;  /* 0x0000000eff217e24 */ /* 0x000fe4000f8e00ff */
[----:B------:R-:W-:Y:S02]  /*16350*/  IMAD.U32 R21, RZ, RZ, UR15 ;  /* 0x0000000fff157e24 */ /* 0x000fe4000f8e00ff */
[----:B------:R-:W-:Y:S02]  /*16360*/  IMAD.U32 R29, RZ, RZ, UR14 ;  /* 0x0000000eff1d7e24 */ /* 0x000fe4000f8e00ff */
[----:B------:R-:W-:-:S07]  /*16370*/  IMAD.U32 R31, RZ, RZ, UR15 ;  /* 0x0000000fff1f7e24 */ /* 0x000fce000f8e00ff */
.L_x_6530:
        /* <DEDUP_REMOVED lines=27> */
.L_x_6529:
        /* <DEDUP_REMOVED lines=26> */
.L_x_6532:
        /* <DEDUP_REMOVED lines=27> */
.L_x_6531:
[----:B------:R-:W-:Y:S01]  /*16880*/  BSSY.RECONVERGENT B0, `(.L_x_6533) ;  /* 0x0000021000007945 */ /* 0x000fe20003800200 */
[----:B------:R-:W-:Y:S02]  /*16890*/  IMAD.U32 R32, RZ, RZ, UR16 ;  /* 0x00000010ff207e24 */ /* 0x000fe4000f8e00ff */
[----:B------:R-:W-:Y:S02]  /*168a0*/  IMAD.U32 R31, RZ, RZ, UR17 ;  /* 0x00000011ff1f7e24 */ /* 0x000fe4000f8e00ff */
[----:B------:R-:W-:Y:S02]  /*168b0*/  IMAD.U32 R29, RZ, RZ, UR14 ;  /* 0x0000000eff1d7e24 */ /* 0x000fe4000f8e00ff */
[----:B------:R-:W-:Y:S02]  /*168c0*/  IMAD.U32 R17, RZ, RZ, UR15 ;  /* 0x0000000fff117e24 */ /* 0x000fe4000f8e00ff */
[----:B------:R-:W-:Y:S02]  /*168d0*/  IMAD.U32 R30, RZ, RZ, UR14 ;  /* 0x0000000eff1e7e24 */ /* 0x000fe4000f8e00ff */
[----:B------:R-:W-:-:S07]  /*168e0*/  IMAD.U32 R27, RZ, RZ, UR15 ;  /* 0x0000000fff1b7e24 */ /* 0x000fce000f8e00ff */
.L_x_6534:
        /* <DEDUP_REMOVED lines=27> */
.L_x_6533:
        /* <DEDUP_REMOVED lines=26> */
.L_x_6536:
        /* <DEDUP_REMOVED lines=27> */
.L_x_6535:
[----:B------:R-:W-:Y:S01]  /*16df0*/  BSSY.RECONVERGENT B0, `(.L_x_6537) ;  /* 0x0000021000007945 */ /* 0x000fe20003800200 */
[----:B------:R-:W-:Y:S02]  /*16e00*/  IMAD.U32 R28, RZ, RZ, UR16 ;  /* 0x00000010ff1c7e24 */ /* 0x000fe4000f8e00ff */
[----:B------:R-:W-:Y:S02]  /*16e10*/  IMAD.U32 R31, RZ, RZ, UR17 ;  /* 0x00000011ff1f7e24 */ /* 0x000fe4000f8e00ff */
[----:B------:R-:W-:Y:S02]  /*16e20*/  IMAD.U32 R27, RZ, RZ, UR14 ;  /* 0x0000000eff1b7e24 */ /* 0x000fe4000f8e00ff */
[----:B------:R-:W-:Y:S02]  /*16e30*/  IMAD.U32 R29, RZ, RZ, UR15 ;  /* 0x0000000fff1d7e24 */ /* 0x000fe4000f8e00ff */
[----:B------:R-:W-:Y:S02]  /*16e40*/  IMAD.U32 R26, RZ, RZ, UR14 ;  /* 0x0000000eff1a7e24 */ /* 0x000fe4000f8e00ff */
[----:B------:R-:W-:-:S07]  /*16e50*/  IMAD.U32 R25, RZ, RZ, UR15 ;  /* 0x0000000fff197e24 */ /* 0x000fce000f8e00ff */
.L_x_6538:
        /* <DEDUP_REMOVED lines=27> */
.L_x_6537:
        /* <DEDUP_REMOVED lines=26> */
.L_x_6540:
        /* <DEDUP_REMOVED lines=27> */
.L_x_6539:
[----:B------:R-:W-:Y:S01]  /*17360*/  BSSY.RECONVERGENT B0, `(.L_x_6541) ;  /* 0x0000021000007945 */ /* 0x000fe20003800200 */
[----:B------:R-:W-:Y:S02]  /*17370*/  IMAD.U32 R29, RZ, RZ, UR16 ;  /* 0x00000010ff1d7e24 */ /* 0x000fe4000f8e00ff */
[----:B------:R-:W-:Y:S02]  /*17380*/  IMAD.U32 R24, RZ, RZ, UR17 ;  /* 0x00000011ff187e24 */ /* 0x000fe4000f8e00ff */
[----:B------:R-:W-:Y:S02]  /*17390*/  IMAD.U32 R25, RZ, RZ, UR14 ;  /* 0x0000000eff197e24 */ /* 0x000fe4000f8e00ff */
[----:B------:R-:W-:Y:S02]  /*173a0*/  IMAD.U32 R27, RZ, RZ, UR15 ;  /* 0x0000000fff1b7e24 */ /* 0x000fe4000f8e00ff */
[----:B------:R-:W-:Y:S02]  /*173b0*/  IMAD.U32 R23, RZ, RZ, UR14 ;  /* 0x0000000eff177e24 */ /* 0x000fe4000f8e00ff */
[----:B------:R-:W-:-:S07]  /*173c0*/  IMAD.U32 R22, RZ, RZ, UR15 ;  /* 0x0000000fff167e24 */ /* 0x000fce000f8e00ff */
.L_x_6542:
        /* <DEDUP_REMOVED lines=27> */
.L_x_6541:
        /* <DEDUP_REMOVED lines=26> */
.L_x_6544:
        /* <DEDUP_REMOVED lines=27> */
.L_x_6543:
[----:B------:R-:W-:Y:S01]  /*178d0*/  BSSY.RECONVERGENT B0, `(.L_x_6545) ;  /* 0x000001d000007945 */ /* 0x000fe20003800200 */
[----:B------:R-:W-:Y:S02]  /*178e0*/  IMAD.U32 R15, RZ, RZ, UR14 ;  /* 0x0000000eff0f7e24 */ /* 0x000fe4000f8e00ff */
[----:B------:R-:W-:-:S07]  /*178f0*/  IMAD.U32 R17, RZ, RZ, UR15 ;  /* 0x0000000fff117e24 */ /* 0x000fce000f8e00ff */
.L_x_6546:
        /* <DEDUP_REMOVED lines=27> */
.L_x_6545:
        /* <DEDUP_REMOVED lines=15> */
.L_x_6514:
        /* <DEDUP_REMOVED lines=66> */
.L_x_6513:
        /* <DEDUP_REMOVED lines=9> */
.L_x_6547:
        /* <DEDUP_REMOVED lines=11> */
.L_x_19032:


//--------------------- .text._ZN2at6native18elementwise_kernelILi128ELi4EZNS0_15gpu_kernel_implIZZNS0_73_GLOBAL__N__c8866d80_35_SparseBinaryOpIntersectionKernel_cu_b2145a98_327142_sparse_binary_op_intersection_kernel_implINS3_18CUDAKernelLauncherENS3_36CUDAValueSelectionIntersectionKernelINS3_9LhsProjOpEEElLl0EEEvRNS_6TensorERKS9_SC_RKSt6vectorIlSaIlEERKSt8optionalIS9_ESL_bbENKUlvE1_clEvEUllE_EEvRNS_18TensorIteratorBaseERKT_EUliE_EEviT1_ --------------------------
	.section	.text._ZN2at6native18elementwise_kernelILi128ELi4EZNS0_15gpu_kernel_implIZZNS0_73_GLOBAL__N__c8866d80_35_SparseBinaryOpIntersectionKernel_cu_b2145a98_327142_sparse_binary_op_intersection_kernel_implINS3_18CUDAKernelLauncherENS3_36CUDAValueSelectionIntersectionKernelINS3_9LhsProjOpEEElLl0EEEvRNS_6TensorERKS9_SC_RKSt6vectorIlSaIlEERKSt8optionalIS9_ESL_bbENKUlvE1_clEvEUllE_EEvRNS_18TensorIteratorBaseERKT_EUliE_EEviT1_,"ax",@progbits
	.align	128
        .global         _ZN2at6native18elementwise_kernelILi128ELi4EZNS0_15gpu_kernel_implIZZNS0_73_GLOBAL__N__c8866d80_35_SparseBinaryOpIntersectionKernel_cu_b2145a98_327142_sparse_binary_op_intersection_kernel_implINS3_18CUDAKernelLauncherENS3_36CUDAValueSelectionIntersectionKernelINS3_9LhsProjOpEEElLl0EEEvRNS_6TensorERKS9_SC_RKSt6vectorIlSaIlEERKSt8optionalIS9_ESL_bbENKUlvE1_clEvEUllE_EEvRNS_18TensorIteratorBaseERKT_EUliE_EEviT1_
        .type           _ZN2at6native18elementwise_kernelILi128ELi4EZNS0_15gpu_kernel_implIZZNS0_73_GLOBAL__N__c8866d80_35_SparseBinaryOpIntersectionKernel_cu_b2145a98_327142_sparse_binary_op_intersection_kernel_implINS3_18CUDAKernelLauncherENS3_36CUDAValueSelectionIntersectionKernelINS3_9LhsProjOpEEElLl0EEEvRNS_6TensorERKS9_SC_RKSt6vectorIlSaIlEERKSt8optionalIS9_ESL_bbENKUlvE1_clEvEUllE_EEvRNS_18TensorIteratorBaseERKT_EUliE_EEviT1_,@function
        .size           _ZN2at6native18elementwise_kernelILi128ELi4EZNS0_15gpu_kernel_implIZZNS0_73_GLOBAL__N__c8866d80_35_SparseBinaryOpIntersectionKernel_cu_b2145a98_327142_sparse_binary_op_intersection_kernel_implINS3_18CUDAKernelLauncherENS3_36CUDAValueSelectionIntersectionKernelINS3_9LhsProjOpEEElLl0EEEvRNS_6TensorERKS9_SC_RKSt6vectorIlSaIlEERKSt8optionalIS9_ESL_bbENKUlvE1_clEvEUllE_EEvRNS_18TensorIteratorBaseERKT_EUliE_EEviT1_,(.L_x_19033 - _ZN2at6native18elementwise_kernelILi128ELi4EZNS0_15gpu_kernel_implIZZNS0_73_GLOBAL__N__c8866d80_35_SparseBinaryOpIntersectionKernel_cu_b2145a98_327142_sparse_binary_op_intersection_kernel_implINS3_18CUDAKernelLauncherENS3_36CUDAValueSelectionIntersectionKernelINS3_9LhsProjOpEEElLl0EEEvRNS_6TensorERKS9_SC_RKSt6vectorIlSaIlEERKSt8optionalIS9_ESL_bbENKUlvE1_clEvEUllE_EEvRNS_18TensorIteratorBaseERKT_EUliE_EEviT1_)
        .other          _ZN2at6native18elementwise_kernelILi128ELi4EZNS0_15gpu_kernel_implIZZNS0_73_GLOBAL__N__c8866d80_35_SparseBinaryOpIntersectionKernel_cu_b2145a98_327142_sparse_binary_op_intersection_kernel_implINS3_18CUDAKernelLauncherENS3_36CUDAValueSelectionIntersectionKernelINS3_9LhsProjOpEEElLl0EEEvRNS_6TensorERKS9_SC_RKSt6vectorIlSaIlEERKSt8optionalIS9_ESL_bbENKUlvE1_clEvEUllE_EEvRNS_18TensorIteratorBaseERKT_EUliE_EEviT1_,@"STO_CUDA_ENTRY STV_DEFAULT"
_ZN2at6native18elementwise_kernelILi128ELi4EZNS0_15gpu_kernel_implIZZNS0_73_GLOBAL__N__c8866d80_35_SparseBinaryOpIntersectionKernel_cu_b2145a98_327142_sparse_binary_op_intersection_kernel_implINS3_18CUDAKernelLauncherENS3_36CUDAValueSelectionIntersectionKernelINS3_9LhsProjOpEEElLl0EEEvRNS_6TensorERKS9_SC_RKSt6vectorIlSaIlEERKSt8optionalIS9_ESL_bbENKUlvE1_clEvEUllE_EEvRNS_18TensorIteratorBaseERKT_EUliE_EEviT1_:
.text._ZN2at6native18elementwise_kernelILi128ELi4EZNS0_15gpu_kernel_implIZZNS0_73_GLOBAL__N__c8866d80_35_SparseBinaryOpIntersectionKernel_cu_b2145a98_327142_sparse_binary_op_intersection_kernel_implINS3_18CUDAKernelLauncherENS3_36CUDAValueSelectionIntersectionKernelINS3_9LhsProjOpEEElLl0EEEvRNS_6TensorERKS9_SC_RKSt6vectorIlSaIlEERKSt8optionalIS9_ESL_bbENKUlvE1_clEvEUllE_EEvRNS_18TensorIteratorBaseERKT_EUliE_EEviT1_:
[----:B------:R-:W0:Y:S01]  /*0000*/  LDC R1, c[0x0][0x37c] ;  /* 0x0000df00ff017b82 */ /* 0x000e220000000800 */
[----:B------:R-:W1:Y:S07]  /*0010*/  S2R R17, SR_TID.X ;  /* 0x0000000000117919 */ /* 0x000e6e0000002100 */
[----:B------:R-:W2:Y:S01]  /*0020*/  S2UR UR4, SR_CTAID.X ;  /* 0x00000000000479c3 */ /* 0x000ea20000002500 */
[----:B------:R-:W3:Y:S01]  /*0030*/  LDCU UR42, c[0x0][0x388] ;  /* 0x00007100ff2a77ac */ /* 0x000ee20008000800 */
[----:B------:R-:W-:Y:S01]  /*0040*/  BSSY.RECONVERGENT B6, `(.L_x_6548) ;  /* 0x00003dc000067945 */ /* 0x000fe20003800200 */
[----:B------:R-:W4:Y:S01]  /*0050*/  LDCU UR5, c[0x0][0x380] ;  /* 0x00007000ff0577ac */ /* 0x000f220008000800 */
[----:B------:R-:W5:Y:S01]  /*0060*/  LDCU UR38, c[0x0][0x5a0] ;  /* 0x0000b400ff2677ac */ /* 0x000f620008000800 */
[----:B------:R-:W0:Y:S01]  /*0070*/  LDCU.64 UR36, c[0x0][0x358] ;  /* 0x00006b00ff2477ac */ /* 0x000e220008000a00 */
[----:B------:R-:W0:Y:S01]  /*0080*/  LDCU.U8 UR41, c[0x0][0x5c0] ;  /* 0x0000b800ff2977ac */ /* 0x000e220008000000 */
[----:B---3--:R-:W-:Y:S01]  /*0090*/  UIADD3 UR44, UPT, UPT, UR42, -0x1, URZ ;  /* 0xffffffff2a2c7890 */ /* 0x008fe2000fffe0ff */
[----:B------:R-:W3:Y:S01]  /*00a0*/  LDCU.U8 UR40, c[0x0][0x5c1] ;  /* 0x0000b820ff2877ac */ /* 0x000ee20008000000 */
[----:B--2---:R-:W-:-:S02]  /*00b0*/  USHF.L.U32 UR4, UR4, 0x9, URZ ;  /* 0x0000000904047899 */ /* 0x004fc400080006ff */
[----:B-----5:R-:W-:Y:S02]  /*00c0*/  ULOP3.LUT UR43, UR38, 0x7, URZ, 0xc0, !UPT ;  /* 0x00000007262b7892 */ /* 0x020fe4000f8ec0ff */
[----:B------:R-:W-:Y:S02]  /*00d0*/  ULOP3.LUT UR38, UR38, 0x3, URZ, 0xc0, !UPT ;  /* 0x0000000326267892 */ /* 0x000fe4000f8ec0ff */
[----:B-1----:R-:W-:Y:S01]  /*00e0*/  LOP3.LUT R17, R17, UR4, RZ, 0xfc, !PT ;  /* 0x0000000411117c12 */ /* 0x002fe2000f8efcff */
[----:B------:R-:W-:Y:S02]  /*00f0*/  UISETP.LT.U32.AND UP1, UPT, UR44, 0x18, UPT ;  /* 0x000000182c00788c */ /* 0x000fe4000bf21070 */
[----:B------:R-:W-:Y:S01]  /*0100*/  UIADD3 UR45, UP0, UPT, UR38, -0x1, URZ ;  /* 0xffffffff262d7890 */ /* 0x000fe2000ff1e0ff */
[----:B----4-:R-:W-:Y:S01]  /*0110*/  ISETP.GE.AND P0, PT, R17, UR5, PT ;  /* 0x0000000511007c0c */ /* 0x010fe2000bf06270 */
[----:B------:R-:W-:Y:S02]  /*0120*/  USEL UR39, UR44, 0x18, UP1 ;  /* 0x000000182c277887 */ /* 0x000fe40008800000 */
[----:B------:R-:W-:-:S02]  /*0130*/  UIADD3.X UR46, UPT, UPT, URZ, -0x1, URZ, UP0, !UPT ;  /* 0xffffffffff2e7890 */ /* 0x000fc400087fe4ff */
[----:B------:R-:W-:-:S08]  /*0140*/  UIADD3 UR39, UPT, UPT, UR39, 0x1, URZ ;  /* 0x0000000127277890 */ /* 0x000fd0000fffe0ff */
[----:B0--3--:R-:W-:Y:S05]  /*0150*/  @P0 BRA `(.L_x_6549) ;  /* 0x0000003c00280947 */ /* 0x009fea0003800000 */
[----:B------:R-:W-:Y:S01]  /*0160*/  UISETP.NE.AND UP0, UPT, UR42, URZ, UPT ;  /* 0x000000ff2a00728c */ /* 0x000fe2000bf05270 */
[----:B------:R-:W-:Y:S02]  /*0170*/  IMAD.MOV.U32 R0, RZ, RZ, RZ ;  /* 0x000000ffff007224 */ /* 0x000fe400078e00ff */
[----:B------:R-:W-:-:S06]  /*0180*/  IMAD.MOV.U32 R2, RZ, RZ, RZ ;  /* 0x000000ffff027224 */ /* 0x000fcc00078e00ff */
[----:B------:R-:W-:Y:S05]  /*0190*/  BRA.U !UP0, `(.L_x_6550) ;  /* 0x0000001108a87547 */ /* 0x000fea000b800000 */
[----:B------:R-:W0:Y:S01]  /*01a0*/  LDCU.64 UR4, c[0x0][0x390] ;  /* 0x00007200ff0477ac */ /* 0x000e220008000a00 */
[----:B------:R-:W-:Y:S01]  /*01b0*/  HFMA2 R16, -RZ, RZ, 0, 0 ;  /* 0x00000000ff107431 */ /* 0x000fe200000001ff */
[----:B------:R-:W1:Y:S01]  /*01c0*/  LDCU UR6, c[0x0][0x38c] ;  /* 0x00007180ff0677ac */ /* 0x000e620008000800 */
[----:B------:R-:W2:Y:S01]  /*01d0*/  LDCU.64 UR8, c[0x0][0x4b8] ;  /* 0x00009700ff0877ac */ /* 0x000ea20008000a00 */
[----:B------:R-:W-:Y:S02]  /*01e0*/  UISETP.NE.AND UP0, UPT, UR44, URZ, UPT ;  /* 0x000000ff2c00728c */ /* 0x000fe4000bf05270 */
[----:B0-----:R-:W-:-:S05]  /*01f0*/  IMAD.HI.U32 R4, R17, UR4, R16 ;  /* 0x0000000411047c27 */ /* 0x001fca000f8e0010 */
[----:B------:R-:W-:-:S05]  /*0200*/  SHF.R.U32.HI R5, RZ, UR5, R4 ;  /* 0x00000005ff057c19 */ /* 0x000fca0008011604 */
[----:B------:R-:W-:-:S04]  /*0210*/  IMAD.MOV R0, RZ, RZ, -R5 ;  /* 0x000000ffff007224 */ /* 0x000fc800078e0a05 */
[----:B-1----:R-:W-:-:S04]  /*0220*/  IMAD R0, R0, UR6, R17 ;  /* 0x0000000600007c24 */ /* 0x002fc8000f8e0211 */
[C---:B--2---:R-:W-:Y:S02]  /*0230*/  IMAD R2, R0.reuse, UR8, RZ ;  /* 0x0000000800027c24 */ /* 0x044fe4000f8e02ff */
[----:B------:R-:W-:Y:S01]  /*0240*/  IMAD R0, R0, UR9, RZ ;  /* 0x0000000900007c24 */ /* 0x000fe2000f8e02ff */
[----:B------:R-:W-:Y:S06]  /*0250*/  BRA.U !UP0, `(.L_x_6550) ;  /* 0x0000001108787547 */ /* 0x000fec000b800000 */
[----:B------:R-:W0:Y:S01]  /*0260*/  LDCU.64 UR6, c[0x0][0x398] ;  /* 0x00007300ff0677ac */ /* 0x000e220008000a00 */
[----:B------:R-:W-:Y:S01]  /*0270*/  IMAD.MOV.U32 R4, RZ, RZ, RZ ;  /* 0x000000ffff047224 */ /* 0x000fe200078e00ff */
[----:B------:R-:W1:Y:S01]  /*0280*/  LDCU UR4, c[0x0][0x3a0] ;  /* 0x00007400ff0477ac */ /* 0x000e620008000800 */
[----:B------:R-:W2:Y:S01]  /*0290*/  LDCU.64 UR8, c[0x0][0x4c0] ;  /* 0x00009800ff0877ac */ /* 0x000ea20008000a00 */
[----:B------:R-:W-:Y:S01]  /*02a0*/  UISETP.NE.AND UP0, UPT, UR39, 0x2, UPT ;  /* 0x000000022700788c */ /* 0x000fe2000bf05270 */
[----:B0-----:R-:W-:-:S05]  /*02b0*/  IMAD.HI.U32 R6, R5, UR7, R4 ;  /* 0x0000000705067c27 */ /* 0x001fca000f8e0004 */
[----:B-1----:R-:W-:-:S04]  /*02c0*/  SHF.R.U32.HI R7, RZ, UR4, R6 ;  /* 0x00000004ff077c19 */ /* 0x002fc80008011606 */
[----:B------:R-:W-:-:S05]  /*02d0*/  IADD3 R3, PT, PT, -R7, RZ, RZ ;  /* 0x000000ff07037210 */ /* 0x000fca0007ffe1ff */
[----:B------:R-:W-:-:S04]  /*02e0*/  IMAD R5, R3, UR6, R5 ;  /* 0x0000000603057c24 */ /* 0x000fc8000f8e0205 */
[C---:B--2---:R-:W-:Y:S02]  /*02f0*/  IMAD R2, R5.reuse, UR8, R2 ;  /* 0x0000000805027c24 */ /* 0x044fe4000f8e0202 */
[----:B------:R-:W-:Y:S01]  /*0300*/  IMAD R0, R5, UR9, R0 ;  /* 0x0000000905007c24 */ /* 0x000fe2000f8e0200 */
[----:B------:R-:W-:Y:S06]  /*0310*/  BRA.U !UP0, `(.L_x_6550) ;  /* 0x0000001108487547 */ /* 0x000fec000b800000 */
[----:B------:R-:W0:Y:S01]  /*0320*/  LDCU.64 UR4, c[0x0][0x3a8] ;  /* 0x00007500ff0477ac */ /* 0x000e220008000a00 */
[----:B------:R-:W-:Y:S01]  /*0330*/  IMAD.MOV.U32 R6, RZ, RZ, RZ ;  /* 0x000000ffff067224 */ /* 0x000fe200078e00ff */
[----:B------:R-:W1:Y:S01]  /*0340*/  LDCU UR6, c[0x0][0x3a4] ;  /* 0x00007480ff0677ac */ /* 0x000e620008000800 */
[----:B------:R-:W2:Y:S01]  /*0350*/  LDCU.64 UR8, c[0x0][0x4c8] ;  /* 0x00009900ff0877ac */ /* 0x000ea20008000a00 */
[----:B------:R-:W-:Y:S01]  /*0360*/  UISETP.NE.AND UP0, UPT, UR39, 0x3, UPT ;  /* 0x000000032700788c */ /* 0x000fe2000bf05270 */
[----:B0-----:R-:W-:-:S05]  /*0370*/  IMAD.HI.U32 R4, R7, UR4, R6 ;  /* 0x0000000407047c27 */ /* 0x001fca000f8e0006 */
[----:B------:R-:W-:-:S05]  /*0380*/  SHF.R.U32.HI R5, RZ, UR5, R4 ;  /* 0x00000005ff057c19 */ /* 0x000fca0008011604 */
[----:B------:R-:W-:-:S04]  /*0390*/  IMAD.MOV R3, RZ, RZ, -R5 ;  /* 0x000000ffff037224 */ /* 0x000fc800078e0a05 */
[----:B-1----:R-:W-:-:S04]  /*03a0*/  IMAD R7, R3, UR6, R7 ;  /* 0x0000000603077c24 */ /* 0x002fc8000f8e0207 */
[C---:B--2---:R-:W-:Y:S02]  /*03b0*/  IMAD R2, R7.reuse, UR8, R2 ;  /* 0x0000000807027c24 */ /* 0x044fe4000f8e0202 */
[----:B------:R-:W-:Y:S01]  /*03c0*/  IMAD R0, R7, UR9, R0 ;  /* 0x0000000907007c24 */ /* 0x000fe2000f8e0200 */
[----:B------:R-:W-:Y:S06]  /*03d0*/  BRA.U !UP0, `(.L_x_6550) ;  /* 0x0000001108187547 */ /* 0x000fec000b800000 */
[----:B------:R-:W0:Y:S01]  /*03e0*/  LDCU.64 UR6, c[0x0][0x3b0] ;  /* 0x00007600ff0677ac */ /* 0x000e220008000a00 */
[----:B------:R-:W-:Y:S01]  /*03f0*/  MOV R4, RZ ;  /* 0x000000ff00047202 */ /* 0x000fe20000000f00 */
[----:B------:R-:W1:Y:S01]  /*0400*/  LDCU UR4, c[0x0][0x3b8] ;  /* 0x00007700ff0477ac */ /* 0x000e620008000800 */
[----:B------:R-:W2:Y:S01]  /*0410*/  LDCU.64 UR8, c[0x0][0x4d0] ;  /* 0x00009a00ff0877ac */ /* 0x000ea20008000a00 */
[----:B------:R-:W-:Y:S02]  /*0420*/  UISETP.NE.AND UP0, UPT, UR39, 0x4, UPT ;  /* 0x000000042700788c */ /* 0x000fe4000bf05270 */
[----:B0-----:R-:W-:-:S05]  /*0430*/  IMAD.HI.U32 R6, R5, UR7, R4 ;  /* 0x0000000705067c27 */ /* 0x001fca000f8e0004 */
[----:B-1----:R-:W-:-:S05]  /*0440*/  SHF.R.U32.HI R7, RZ, UR4, R6 ;  /* 0x00000004ff077c19 */ /* 0x002fca0008011606 */
[----:B------:R-:W-:-:S04]  /*0450*/  IMAD.MOV R3, RZ, RZ, -R7 ;  /* 0x000000ffff037224 */ /* 0x000fc800078e0a07 */
        /* <DEDUP_REMOVED lines=10> */
[----:B------:R-:W-:-:S04]  /*0500*/  SHF.R.U32.HI R5, RZ, UR5, R4 ;  /* 0x00000005ff057c19 */ /* 0x000fc80008011604 */
[----:B------:R-:W-:-:S05]  /*0510*/  IADD3 R3, PT, PT, -R5, RZ, RZ ;  /* 0x000000ff05037210 */ /* 0x000fca0007ffe1ff */
[----:B-1----:R-:W-:-:S04]  /*0520*/  IMAD R7, R3, UR6, R7 ;  /* 0x0000000603077c24 */ /* 0x002fc8000f8e0207 */
        /* <DEDUP_REMOVED lines=16> */
[----:B------:R-:W-:Y:S01]  /*0630*/  HFMA2 R6, -RZ, RZ, 0, 0 ;  /* 0x00000000ff067431 */ /* 0x000fe200000001ff */
[----:B------:R-:W1:Y:S01]  /*0640*/  LDCU UR6, c[0x0][0x3d4] ;  /* 0x00007a80ff0677ac */ /* 0x000e620008000800 */
[----:B------:R-:W2:Y:S01]  /*0650*/  LDCU.64 UR8, c[0x0][0x4e8] ;  /* 0x00009d00ff0877ac */ /* 0x000ea20008000a00 */
[----:B------:R-:W-:Y:S02]  /*0660*/  UISETP.NE.AND UP0, UPT, UR39, 0x7, UPT ;  /* 0x000000072700788c */ /* 0x000fe4000bf05270 */
        /* <DEDUP_REMOVED lines=214> */
[----:B------:R-:W2:Y:S03]  /*13d0*/  LDCU.64 UR8, c[0x0][0x578] ;  /* 0x0000af00ff0877ac */ /* 0x000ea60008000a00 */
[----:B0-----:R-:W-:-:S05]  /*13e0*/  IMAD.HI.U32 R3, R7, UR4, R6 ;  /* 0x0000000407037c27 */ /* 0x001fca000f8e0006 */
[----:B------:R-:W-:-:S05]  /*13f0*/  SHF.R.U32.HI R3, RZ, UR5, R3 ;  /* 0x00000005ff037c19 */ /* 0x000fca0008011603 */
[----:B------:R-:W-:-:S04]  /*1400*/  IMAD.MOV R3, RZ, RZ, -R3 ;  /* 0x000000ffff037224 */ /* 0x000fc800078e0a03 */
[----:B-1----:R-:W-:-:S04]  /*1410*/  IMAD R7, R3, UR6, R7 ;  /* 0x0000000603077c24 */ /* 0x002fc8000f8e0207 */
[C---:B--2---:R-:W-:Y:S02]  /*1420*/  IMAD R2, R7.reuse, UR8, R2 ;  /* 0x0000000807027c24 */ /* 0x044fe4000f8e0202 */
[----:B------:R-:W-:-:S07]  /*1430*/  IMAD R0, R7, UR9, R0 ;  /* 0x0000000907007c24 */ /* 0x000fce000f8e0200 */
.L_x_6550:
[----:B------:R-:W0:Y:S01]  /*1440*/  LDCU.64 UR6, c[0x0][0x588] ;  /* 0x0000b100ff0677ac */ /* 0x000e220008000a00 */
[----:B------:R-:W-:-:S04]  /*1450*/  UPRMT UR4, UR40, 0x9910, URZ ;  /* 0x0000991028047896 */ /* 0x000fc800080000ff */
[----:B------:R-:W-:Y:S01]  /*1460*/  UISETP.GT.AND UP0, UPT, UR4, 0x9, UPT ;  /* 0x000000090400788c */ /* 0x000fe2000bf04270 */
[----:B0-----:R-:W-:-:S05]  /*1470*/  IADD3 R6, P0, PT, R0, UR6, RZ ;  /* 0x0000000600067c10 */ /* 0x001fca000ff1e0ff */
        /* <DEDUP_REMOVED lines=13> */
.L_x_6554:
[----:B------:R0:W5:Y:S01]  /*1550*/  LDG.E.U8 R4, desc[UR36][R6.64] ;  /* 0x0000002406047981 */ /* 0x000162000c1e1100 */
[----:B------:R-:W-:Y:S01]  /*1560*/  MOV R5, RZ ;  /* 0x000000ff00057202 */ /* 0x000fe20000000f00 */
[----:B------:R-:W-:Y:S06]  /*1570*/  BRA `(.L_x_6556) ;  /* 0x0000000c00447947 */ /* 0x000fec0003800000 */
.L_x_6553:
        /* <DEDUP_REMOVED lines=8> */
.L_x_6558:
[----:B------:R-:W2:Y:S02]  /*1600*/  LDG.E R4, desc[UR36][R6.64] ;  /* 0x0000002406047981 */ /* 0x000ea4000c1e1900 */
[----:B--2---:R-:W-:Y:S01]  /*1610*/  SHF.R.S32.HI R5, RZ, 0x1f, R4 ;  /* 0x0000001fff057819 */ /* 0x004fe20000011404 */
[----:B------:R-:W-:Y:S06]  /*1620*/  BRA `(.L_x_6556) ;  /* 0x0000000c00187947 */ /* 0x000fec0003800000 */
.L_x_6557:
[----:B------:R-:W2:Y:S02]  /*1630*/  LDG.E.S16 R4, desc[UR36][R6.64] ;  /* 0x0000002406047981 */ /* 0x000ea4000c1e1700 */
[----:B--2---:R-:W-:Y:S01]  /*1640*/  SHF.R.S32.HI R5, RZ, 0x1f, R4 ;  /* 0x0000001fff057819 */ /* 0x004fe20000011404 */
[----:B------:R-:W-:Y:S06]  /*1650*/  BRA `(.L_x_6556) ;  /* 0x0000000c000c7947 */ /* 0x000fec0003800000 */
.L_x_6552:
[----:B------:R-:W-:-:S09]  /*1660*/  UISETP.GT.AND UP0, UPT, UR4, 0x6, UPT ;  /* 0x000000060400788c */ /* 0x000fd2000bf04270 */
[----:B------:R-:W-:Y:S05]  /*1670*/  BRA.U UP0, `(.L_x_6559) ;  /* 0x00000001002c7547 */ /* 0x000fea000b800000 */
[----:B------:R-:W-:-:S09]  /*1680*/  UISETP.NE.AND UP0, UPT, UR4, 0x5, UPT ;  /* 0x000000050400788c */ /* 0x000fd2000bf05270 */
[----:B------:R-:W-:Y:S05]  /*1690*/  BRA.U !UP0, `(.L_x_6560) ;  /* 0x0000000108147547 */ /* 0x000fea000b800000 */
[----:B------:R-:W-:-:S09]  /*16a0*/  UISETP.NE.AND UP0, UPT, UR4, 0x6, UPT ;  /* 0x000000060400788c */ /* 0x000fd2000bf05270 */
[----:B------:R-:W-:Y:S05]  /*16b0*/  BRA.U UP0, `(.L_x_6555) ;  /* 0x0000000900707547 */ /* 0x000fea000b800000 */
[----:B------:R-:W2:Y:S02]  /*16c0*/  LDG.E R4, desc[UR36][R6.64] ;  /* 0x0000002406047981 */ /* 0x000ea4000c1e1900 */
[----:B--2---:R-:W0:Y:S01]  /*16d0*/  F2I.S64.TRUNC R4, R4 ;  /* 0x0000000400047311 */ /* 0x004e22000020d900 */
[----:B------:R-:W-:Y:S05]  /*16e0*/  BRA `(.L_x_6556) ;  /* 0x0000000800e87947 */ /* 0x000fea0003800000 */
.L_x_6560:
[----:B------:R-:W2:Y:S02]  /*16f0*/  LDG.E.U16 R6, desc[UR36][R6.64] ;  /* 0x0000002406067981 */ /* 0x000ea4000c1e1500 */
[----:B--2---:R-:W-:-:S06]  /*1700*/  HADD2.F32 R4, -RZ, R6.H0_H0 ;  /* 0x20000006ff047230 */ /* 0x004fcc0000004100 */
[----:B------:R-:W0:Y:S01]  /*1710*/  F2I.S64.TRUNC R4, R4 ;  /* 0x0000000400047311 */ /* 0x000e22000020d900 */
[----:B------:R-:W-:Y:S05]  /*1720*/  BRA `(.L_x_6556) ;  /* 0x0000000800d87947 */ /* 0x000fea0003800000 */
.L_x_6559:
[----:B------:R-:W-:-:S09]  /*1730*/  UISETP.NE.AND UP0, UPT, UR4, 0x7, UPT ;  /* 0x000000070400788c */ /* 0x000fd2000bf05270 */
[----:B------:R-:W-:Y:S05]  /*1740*/  BRA.U !UP0, `(.L_x_6561) ;  /* 0x00000001082c7547 */ /* 0x000fea000b800000 */
[----:B------:R-:W-:-:S09]  /*1750*/  UISETP.NE.AND UP0, UPT, UR4, 0x8, UPT ;  /* 0x000000080400788c */ /* 0x000fd2000bf05270 */
[----:B------:R-:W-:Y:S05]  /*1760*/  BRA.U !UP0, `(.L_x_6562) ;  /* 0x0000000108147547 */ /* 0x000fea000b800000 */
[----:B------:R-:W-:-:S09]  /*1770*/  UISETP.NE.AND UP0, UPT, UR4, 0x9, UPT ;  /* 0x000000090400788c */ /* 0x000fd2000bf05270 */
[----:B------:R-:W-:Y:S05]  /*1780*/  BRA.U UP0, `(.L_x_6555) ;  /* 0x00000009003c7547 */ /* 0x000fea000b800000 */
[----:B------:R-:W2:Y:S02]  /*1790*/  LDG.E R4, desc[UR36][R6.64] ;  /* 0x0000002406047981 */ /* 0x000ea4000c1e1900 */
[----:B--2---:R-:W0:Y:S01]  /*17a0*/  F2I.S64.TRUNC R4, R4 ;  /* 0x0000000400047311 */ /* 0x004e22000020d900 */
[----:B------:R-:W-:Y:S05]  /*17b0*/  BRA `(.L_x_6556) ;  /* 0x0000000800b47947 */ /* 0x000fea0003800000 */
.L_x_6562:
[----:B------:R-:W2:Y:S02]  /*17c0*/  LDG.E.U16 R6, desc[UR36][R6.64] ;  /* 0x0000002406067981 */ /* 0x000ea4000c1e1500 */
[----:B--2---:R-:W-:-:S06]  /*17d0*/  HADD2.F32 R4, -RZ, R6.H0_H0 ;  /* 0x20000006ff047230 */ /* 0x004fcc0000004100 */
[----:B------:R-:W0:Y:S01]  /*17e0*/  F2I.S64.TRUNC R4, R4 ;  /* 0x0000000400047311 */ /* 0x000e22000020d900 */
[----:B------:R-:W-:Y:S05]  /*17f0*/  BRA `(.L_x_6556) ;  /* 0x0000000800a47947 */ /* 0x000fea0003800000 */
.L_x_6561:
[----:B------:R-:W2:Y:S02]  /*1800*/  LDG.E.64 R4, desc[UR36][R6.64] ;  /* 0x0000002406047981 */ /* 0x000ea4000c1e1b00 */
[----:B--2---:R-:W0:Y:S01]  /*1810*/  F2I.S64.F64.TRUNC R4, R4 ;  /* 0x0000000400047311 */ /* 0x004e22000030d900 */
[----:B------:R-:W-:Y:S05]  /*1820*/  BRA `(.L_x_6556) ;  /* 0x0000000800987947 */ /* 0x000fea0003800000 */
.L_x_6551:
        /* <DEDUP_REMOVED lines=13> */
.L_x_6565:
[----:B------:R-:W2:Y:S02]  /*1900*/  LDG.E.64 R4, desc[UR36][R6.64] ;  /* 0x0000002406047981 */ /* 0x000ea4000c1e1b00 */
[----:B--2---:R-:W0:Y:S01]  /*1910*/  F2I.S64.F64.TRUNC R4, R4 ;  /* 0x0000000400047311 */ /* 0x004e22000030d900 */
[----:B------:R-:W-:Y:S05]  /*1920*/  BRA `(.L_x_6556) ;  /* 0x0000000800587947 */ /* 0x000fea0003800000 */
.L_x_6564:
[----:B------:R-:W-:-:S09]  /*1930*/  UISETP.NE.AND UP0, UPT, UR4, 0xf, UPT ;  /* 0x0000000f0400788c */ /* 0x000fd2000bf05270 */
[----:B------:R-:W-:Y:S05]  /*1940*/  BRA.U !UP0, `(.L_x_6566) ;  /* 0x0000000108987547 */ /* 0x000fea000b800000 */
[----:B------:R-:W-:-:S09]  /*1950*/  UISETP.NE.AND UP0, UPT, UR4, 0x17, UPT ;  /* 0x000000170400788c */ /* 0x000fd2000bf05270 */
[----:B------:R-:W-:Y:S05]  /*1960*/  BRA.U !UP0, `(.L_x_6567) ;  /* 0x0000000108587547 */ /* 0x000fea000b800000 */
[----:B------:R-:W-:-:S09]  /*1970*/  UISETP.NE.AND UP0, UPT, UR4, 0x18, UPT ;  /* 0x000000180400788c */ /* 0x000fd2000bf05270 */
[----:B------:R-:W-:Y:S05]  /*1980*/  BRA.U UP0, `(.L_x_6555) ;  /* 0x0000000500bc7547 */ /* 0x000fea000b800000 */
[----:B------:R-:W2:Y:S01]  /*1990*/  LDG.E.U8 R0, desc[UR36][R6.64] ;  /* 0x0000002406007981 */ /* 0x000ea2000c1e1100 */
[----:B------:R-:W-:Y:S02]  /*19a0*/  HFMA2 R5, -RZ, RZ, 0, 1.847743988037109375e-06 ;  /* 0x0000001fff057431 */ /* 0x000fe400000001ff */
[----:B--2---:R-:W-:-:S05]  /*19b0*/  IMAD.SHL.U32 R0, R0, 0x1000000, RZ ;  /* 0x0100000000007824 */ /* 0x004fca00078e00ff */
[C---:B------:R-:W-:Y:S02]  /*19c0*/  LOP3.LUT R3, R0.reuse, 0x7f000000, RZ, 0xc0, !PT ;  /* 0x7f00000000037812 */ /* 0x040fe400078ec0ff */
[----:B------:R-:W-:Y:S02]  /*19d0*/  LOP3.LUT P0, RZ, R0, 0x7f000000, RZ, 0xc0, !PT ;  /* 0x7f00000000ff7812 */ /* 0x000fe4000780c0ff */
[----:B------:R-:W0:Y:S02]  /*19e0*/  FLO.U32 R4, R3 ;  /* 0x0000000300047300 */ /* 0x000e2400000e0000 */
[----:B0-----:R-:W-:-:S05]  /*19f0*/  IMAD.MOV R4, RZ, RZ, -R4 ;  /* 0x000000ffff047224 */ /* 0x001fca00078e0a04 */
        /* <DEDUP_REMOVED lines=13> */
.L_x_6567:
[----:B------:R-:W2:Y:S02]  /*1ad0*/  LDG.E.U8 R4, desc[UR36][R6.64] ;  /* 0x0000002406047981 */ /* 0x000ea4000c1e1100 */
[C---:B--2---:R-:W-:Y:S01]  /*1ae0*/  SHF.L.U32 R3, R4.reuse, 0x19, RZ ;  /* 0x0000001904037819 */ /* 0x044fe200000006ff */
        /* <DEDUP_REMOVED lines=12> */
.L_x_6566:
[----:B------:R-:W2:Y:S02]  /*1bb0*/  LDG.E.U16 R4, desc[UR36][R6.64] ;  /* 0x0000002406047981 */ /* 0x000ea4000c1e1500 */
[----:B--2---:R-:W-:-:S06]  /*1bc0*/  SHF.L.U32 R4, R4, 0x10, RZ ;  /* 0x0000001004047819 */ /* 0x004fcc00000006ff */
[----:B------:R-:W0:Y:S01]  /*1bd0*/  F2I.S64.TRUNC R4, R4 ;  /* 0x0000000400047311 */ /* 0x000e22000020d900 */
[----:B------:R-:W-:Y:S05]  /*1be0*/  BRA `(.L_x_6556) ;  /* 0x0000000400a87947 */ /* 0x000fea0003800000 */
.L_x_6563:
        /* <DEDUP_REMOVED lines=11> */
.L_x_6570:
[----:B------:R-:W2:Y:S01]  /*1ca0*/  LDG.E.U8 R6, desc[UR36][R6.64] ;  /* 0x0000002406067981 */ /* 0x000ea2000c1e1100 */
[----:B------:R-:W-:Y:S01]  /*1cb0*/  BSSY.RECONVERGENT B0, `(.L_x_6571) ;  /* 0x0000018000007945 */ /* 0x000fe20003800200 */
[----:B------:R-:W-:Y:S01]  /*1cc0*/  IMAD.MOV.U32 R4, RZ, RZ, RZ ;  /* 0x000000ffff047224 */ /* 0x000fe200078e00ff */
[----:B--2---:R-:W-:-:S13]  /*1cd0*/  ISETP.NE.AND P0, PT, R6, RZ, PT ;  /* 0x000000ff0600720c */ /* 0x004fda0003f05270 */
        /* <DEDUP_REMOVED lines=17> */
.L_x_6574:
[----:B------:R-:W-:Y:S05]  /*1df0*/  BSYNC.RECONVERGENT B1 ;  /* 0x0000000000017941 */ /* 0x000fea0003800200 */
.L_x_6573:
[----:B------:R-:W-:Y:S02]  /*1e00*/  SHF.L.U32 R0, R0, 0x14, RZ ;  /* 0x0000001400007819 */ /* 0x000fe400000006ff */
[----:B------:R-:W-:-:S04]  /*1e10*/  LEA R3, R3, 0x3b800000, 0x17 ;  /* 0x3b80000003037811 */ /* 0x000fc800078eb8ff */
[----:B------:R-:W-:-:S07]  /*1e20*/  LOP3.LUT R4, R3, R0, R7, 0xfe, !PT ;  /* 0x0000000003047212 */ /* 0x000fce00078efe07 */
.L_x_6572:
[----:B------:R-:W-:Y:S05]  /*1e30*/  BSYNC.RECONVERGENT B0 ;  /* 0x0000000000007941 */ /* 0x000fea0003800200 */
.L_x_6571:
[----:B------:R-:W1:Y:S01]  /*1e40*/  F2I.S64.TRUNC R4, R4 ;  /* 0x0000000400047311 */ /* 0x000e62000020d900 */
[----:B------:R-:W-:Y:S05]  /*1e50*/  BRA `(.L_x_6556) ;  /* 0x00000004000c7947 */ /* 0x000fea0003800000 */
.L_x_6569:
        /* <DEDUP_REMOVED lines=21> */
.L_x_6578:
[----:B------:R-:W-:Y:S05]  /*1fb0*/  BSYNC.RECONVERGENT B1 ;  /* 0x0000000000017941 */ /* 0x000fea0003800200 */
.L_x_6577:
[----:B------:R-:W-:Y:S01]  /*1fc0*/  IMAD.SHL.U32 R0, R0, 0x200000, RZ ;  /* 0x0020000000007824 */ /* 0x000fe200078e00ff */
[----:B------:R-:W-:-:S04]  /*1fd0*/  LEA R3, R3, 0x37800000, 0x17 ;  /* 0x3780000003037811 */ /* 0x000fc800078eb8ff */
[----:B------:R-:W-:-:S07]  /*1fe0*/  LOP3.LUT R4, R3, R0, R7, 0xfe, !PT ;  /* 0x0000000003047212 */ /* 0x000fce00078efe07 */
.L_x_6576:
[----:B------:R-:W-:Y:S05]  /*1ff0*/  BSYNC.RECONVERGENT B0 ;  /* 0x0000000000007941 */ /* 0x000fea0003800200 */
.L_x_6575:
[----:B------:R-:W2:Y:S01]  /*2000*/  F2I.S64.TRUNC R4, R4 ;  /* 0x0000000400047311 */ /* 0x000ea2000020d900 */
[----:B------:R-:W-:Y:S05]  /*2010*/  BRA `(.L_x_6556) ;  /* 0x00000000009c7947 */ /* 0x000fea0003800000 */
.L_x_6568:
[----:B------:R-:W-:-:S09]  /*2020*/  UISETP.NE.AND UP0, UPT, UR4, 0x1c, UPT ;  /* 0x0000001c0400788c */ /* 0x000fd2000bf05270 */
[----:B------:R-:W-:Y:S05]  /*2030*/  BRA.U !UP0, `(.L_x_6579) ;  /* 0x00000001088c7547 */ /* 0x000fea000b800000 */
[----:B------:R-:W-:-:S09]  /*2040*/  UISETP.NE.AND UP0, UPT, UR4, 0x1d, UPT ;  /* 0x0000001d0400788c */ /* 0x000fd2000bf05270 */
[----:B------:R-:W-:Y:S05]  /*2050*/  BRA.U !UP0, `(.L_x_6580) ;  /* 0x00000001087c7547 */ /* 0x000fea000b800000 */
[----:B------:R-:W-:-:S09]  /*2060*/  UISETP.NE.AND UP0, UPT, UR4, 0x2c, UPT ;  /* 0x0000002c0400788c */ /* 0x000fd2000bf05270 */
[----:B------:R-:W-:Y:S05]  /*2070*/  BRA.U !UP0, `(.L_x_6581) ;  /* 0x0000000108487547 */ /* 0x000fea000b800000 */
.L_x_6555:
[----:B------:R-:W-:Y:S01]  /*2080*/  MOV R0, 0x100 ;  /* 0x0000010000007802 */ /* 0x000fe20000000f00 */
[----:B------:R-:W0:Y:S01]  /*2090*/  LDCU.64 UR4, c[0x4][0xf0] ;  /* 0x01001e00ff0477ac */ /* 0x000e220008000a00 */
[----:B------:R-:W-:Y:S02]  /*20a0*/  HFMA2 R8, -RZ, RZ, 0, 4.64916229248046875e-06 ;  /* 0x0000004eff087431 */ /* 0x000fe400000001ff */
[----:B------:R-:W-:Y:S01]  /*20b0*/  IMAD.MOV.U32 R12, RZ, RZ, 0x1 ;  /* 0x00000001ff0c7424 */ /* 0x000fe200078e00ff */
[----:B------:R1:W2:Y:S01]  /*20c0*/  LDC.64 R14, c[0x4][R0] ;  /* 0x01000000000e7b82 */ /* 0x0002a20000000a00 */
[----:B------:R-:W3:Y:S01]  /*20d0*/  LDCU.64 UR6, c[0x4][0xf8] ;  /* 0x01001f00ff0677ac */ /* 0x000ee20008000a00 */
[----:B------:R-:W-:Y:S01]  /*20e0*/  IMAD.MOV.U32 R13, RZ, RZ, RZ ;  /* 0x000000ffff0d7224 */ /* 0x000fe200078e00ff */
[----:B------:R-:W4:Y:S01]  /*20f0*/  LDCU.64 UR8, c[0x4][URZ] ;  /* 0x01000000ff0877ac */ /* 0x000f220008000a00 */
[----:B0-----:R-:W-:Y:S01]  /*2100*/  MOV R4, UR4 ;  /* 0x0000000400047c02 */ /* 0x001fe20008000f00 */
[----:B------:R-:W-:-:S02]  /*2110*/  IMAD.U32 R5, RZ, RZ, UR5 ;  /* 0x00000005ff057e24 */ /* 0x000fc4000f8e00ff */
[----:B---3--:R-:W-:Y:S01]  /*2120*/  IMAD.U32 R6, RZ, RZ, UR6 ;  /* 0x00000006ff067e24 */ /* 0x008fe2000f8e00ff */
[----:B------:R-:W-:Y:S01]  /*2130*/  MOV R7, UR7 ;  /* 0x0000000700077c02 */ /* 0x000fe20008000f00 */
[----:B----4-:R-:W-:Y:S02]  /*2140*/  IMAD.U32 R10, RZ, RZ, UR8 ;  /* 0x00000008ff0a7e24 */ /* 0x010fe4000f8e00ff */
[----:B-1----:R-:W-:-:S07]  /*2150*/  IMAD.U32 R11, RZ, RZ, UR9 ;  /* 0x00000009ff0b7e24 */ /* 0x002fce000f8e00ff */
[----:B------:R-:W-:-:S07]  /*2160*/  LEPC R20, `(.L_x_6582) ;  /* 0x000000001014794e */ /* 0x000fce0000000000 */
[----:B--2---:R-:W-:Y:S05]  /*2170*/  CALL.ABS.NOINC R14 ;  /* 0x000000000e007343 */ /* 0x004fea0003c00000 */
.L_x_6582:
[----:B------:R-:W-:Y:S01]  /*2180*/  CS2R R4, SRZ ;  /* 0x0000000000047805 */ /* 0x000fe2000001ff00 */
[----:B------:R-:W-:Y:S06]  /*2190*/  BRA `(.L_x_6556) ;  /* 0x00000000003c7947 */ /* 0x000fec0003800000 */
.L_x_6581:
[----:B------:R-:W2:Y:S01]  /*21a0*/  LDG.E.U8 R6, desc[UR36][R6.64] ;  /* 0x0000002406067981 */ /* 0x000ea2000c1e1100 */
[----:B------:R-:W-:Y:S01]  /*21b0*/  BSSY.RECONVERGENT B0, `(.L_x_6583) ;  /* 0x0000007000007945 */ /* 0x000fe20003800200 */
[----:B------:R-:W-:Y:S02]  /*21c0*/  MOV R4, 0x400000 ;  /* 0x0040000000047802 */ /* 0x000fe40000000f00 */
[----:B--2---:R-:W-:-:S13]  /*21d0*/  ISETP.NE.AND P0, PT, R6, RZ, PT ;  /* 0x000000ff0600720c */ /* 0x004fda0003f05270 */
[----:B------:R-:W-:Y:S05]  /*21e0*/  @!P0 BRA `(.L_x_6584) ;  /* 0x00000000000c8947 */ /* 0x000fea0003800000 */
[----:B------:R-:W-:-:S13]  /*21f0*/  ISETP.NE.AND P0, PT, R6, 0xff, PT ;  /* 0x000000ff0600780c */ /* 0x000fda0003f05270 */
[----:B------:R-:W-:Y:S02]  /*2200*/  @!P0 IMAD.MOV.U32 R4, RZ, RZ, 0x7f800001 ;  /* 0x7f800001ff048424 */ /* 0x000fe400078e00ff */
[----:B------:R-:W-:-:S07]  /*2210*/  @P0 IMAD.SHL.U32 R4, R6, 0x800000, RZ ;  /* 0x0080000006040824 */ /* 0x000fce00078e00ff */
.L_x_6584:
[----:B------:R-:W-:Y:S05]  /*2220*/  BSYNC.RECONVERGENT B0 ;  /* 0x0000000000007941 */ /* 0x000fea0003800200 */
.L_x_6583:
[----:B------:R-:W4:Y:S01]  /*2230*/  F2I.S64.TRUNC R4, R4 ;  /* 0x0000000400047311 */ /* 0x000f22000020d900 */
[----:B------:R-:W-:Y:S05]  /*2240*/  BRA `(.L_x_6556) ;  /* 0x0000000000107947 */ /* 0x000fea0003800000 */
.L_x_6580:
[----:B------:R0:W5:Y:S01]  /*2250*/  LDG.E.64 R4, desc[UR36][R6.64] ;  /* 0x0000002406047981 */ /* 0x000162000c1e1b00 */
[----:B------:R-:W-:Y:S05]  /*2260*/  BRA `(.L_x_6556) ;  /* 0x0000000000087947 */ /* 0x000fea0003800000 */
.L_x_6579:
[----:B------:R3:W5:Y:S01]  /*2270*/  LDG.E R4, desc[UR36][R6.64] ;  /* 0x0000002406047981 */ /* 0x000762000c1e1900 */
[----:B------:R-:W-:-:S07]  /*2280*/  HFMA2 R5, -RZ, RZ, 0, 0 ;  /* 0x00000000ff057431 */ /* 0x000fce00000001ff */
.L_x_6556:
[----:B0--3--:R-:W0:Y:S01]  /*2290*/  LDC.64 R6, c[0x0][0x590] ;  /* 0x00016400ff067b82 */ /* 0x009e220000000a00 */
[----:B------:R-:W-:Y:S02]  /*22a0*/  CS2R R54, SRZ ;  /* 0x0000000000367805 */ /* 0x000fe4000001ff00 */
[----:B0-----:R-:W-:-:S04]  /*22b0*/  ISETP.NE.U32.AND P0, PT, R6, RZ, PT ;  /* 0x000000ff0600720c */ /* 0x001fc80003f05070 */
[----:B------:R-:W-:-:S13]  /*22c0*/  ISETP.NE.AND.EX P0, PT, R7, RZ, PT, P0 ;  /* 0x000000ff0700720c */ /* 0x000fda0003f05300 */
[----:B------:R-:W-:Y:S05]  /*22d0*/  @!P0 BRA `(.L_x_6585) ;  /* 0x0000000c00448947 */ /* 0x000fea0003800000 */
[----:B------:R-:W0:Y:S02]  /*22e0*/  LDC.64 R8, c[0x0][0x5a0] ;  /* 0x00016800ff087b82 */ /* 0x000e240000000a00 */
[----:B0-----:R-:W-:-:S04]  /*22f0*/  ISETP.GE.U32.AND P0, PT, R8, 0x1, PT ;  /* 0x000000010800780c */ /* 0x001fc80003f06070 */
[----:B------:R-:W-:-:S13]  /*2300*/  ISETP.GE.AND.EX P0, PT, R9, RZ, PT, P0 ;  /* 0x000000ff0900720c */ /* 0x000fda0003f06300 */
[----:B------:R-:W-:Y:S05]  /*2310*/  @!P0 BRA `(.L_x_6585) ;  /* 0x0000000c00348947 */ /* 0x000fea0003800000 */
[----:B------:R-:W1:Y:S01]  /*2320*/  LDCU.64 UR4, c[0x0][0x598] ;  /* 0x0000b300ff0477ac */ /* 0x000e620008000a00 */
[----:B------:R-:W0:Y:S01]  /*2330*/  LDC.64 R12, c[0x0][0x5b0] ;  /* 0x00016c00ff0c7b82 */ /* 0x000e220000000a00 */
[----:B------:R-:W-:Y:S01]  /*2340*/  ISETP.GE.U32.AND P0, PT, R8, 0x8, PT ;  /* 0x000000080800780c */ /* 0x000fe20003f06070 */
[----:B------:R-:W-:Y:S01]  /*2350*/  IMAD.MOV.U32 R0, RZ, RZ, RZ ;  /* 0x000000ffff007224 */ /* 0x000fe200078e00ff */
[----:B------:R-:W-:Y:S02]  /*2360*/  CS2R R54, SRZ ;  /* 0x0000000000367805 */ /* 0x000fe4000001ff00 */
[----:B------:R-:W-:Y:S01]  /*2370*/  ISETP.GE.U32.AND.EX P0, PT, R9, RZ, PT, P0 ;  /* 0x000000ff0900720c */ /* 0x000fe20003f06100 */
[----:B-12-45:R-:W-:Y:S02]  /*2380*/  IMAD R3, R5, UR4, RZ ;  /* 0x0000000405037c24 */ /* 0x036fe4000f8e02ff */
[----:B------:R-:W-:-:S04]  /*2390*/  IMAD.WIDE.U32 R10, R4, UR4, RZ ;  /* 0x00000004040a7c25 */ /* 0x000fc8000f8e00ff */
[----:B------:R-:W-:Y:S02]  /*23a0*/  IMAD R5, R4, UR5, R3 ;  /* 0x0000000504057c24 */ /* 0x000fe4000f8e0203 */
[----:B------:R-:W-:-:S03]  /*23b0*/  IMAD.MOV.U32 R3, RZ, RZ, RZ ;  /* 0x000000ffff037224 */ /* 0x000fc600078e00ff */
[----:B------:R-:W-:Y:S01]  /*23c0*/  IADD3 R15, PT, PT, R11, R5, RZ ;  /* 0x000000050b0f7210 */ /* 0x000fe20007ffe0ff */
[----:B------:R-:W-:Y:S06]  /*23d0*/  @!P0 BRA `(.L_x_6586) ;  /* 0x0000000400648947 */ /* 0x000fec0003800000 */
[----:B------:R-:W1:Y:S01]  /*23e0*/  LDCU.64 UR4, c[0x0][0x5a8] ;  /* 0x0000b500ff0477ac */ /* 0x000e620008000a00 */
[----:B------:R-:W-:Y:S01]  /*23f0*/  LOP3.LUT R3, R9, 0x7fffffff, RZ, 0xc0, !PT ;  /* 0x7fffffff09037812 */ /* 0x000fe200078ec0ff */
[----:B0-----:R-:W-:Y:S01]  /*2400*/  IMAD.SHL.U32 R5, R13, 0x8, RZ ;  /* 0x000000080d057824 */ /* 0x001fe200078e00ff */
[----:B------:R-:W-:Y:S01]  /*2410*/  LOP3.LUT R0, R8, 0xfffffff8, RZ, 0xc0, !PT ;  /* 0xfffffff808007812 */ /* 0x000fe200078ec0ff */
[----:B------:R-:W-:Y:S01]  /*2420*/  IMAD.WIDE.U32 R18, R12, 0x8, RZ ;  /* 0x000000080c127825 */ /* 0x000fe200078e00ff */
[----:B------:R-:W-:Y:S01]  /*2430*/  LEA R4, P0, R10, R6, 0x3 ;  /* 0x000000060a047211 */ /* 0x000fe200078018ff */
[----:B------:R-:W-:Y:S01]  /*2440*/  BSSY.RECONVERGENT B0, `(.L_x_6586) ;  /* 0x0000052000007945 */ /* 0x000fe20003800200 */
[----:B------:R-:W-:Y:S01]  /*2450*/  SHF.L.U64.HI R16, R12, 0x6, R13 ;  /* 0x000000060c107819 */ /* 0x000fe2000001020d */
[----:B------:R-:W-:Y:S01]  /*2460*/  IMAD.IADD R56, R19, 0x1, R5 ;  /* 0x0000000113387824 */ /* 0x000fe200078e0205 */
[----:B------:R-:W-:Y:S02]  /*2470*/  CS2R R54, SRZ ;  /* 0x0000000000367805 */ /* 0x000fe4000001ff00 */
[----:B------:R-:W-:Y:S01]  /*2480*/  LEA.HI.X R5, R10, R7, R15, 0x3, P0 ;  /* 0x000000070a057211 */ /* 0x000fe200000f1c0f */
[----:B------:R-:W-:Y:S01]  /*2490*/  IMAD.MOV.U32 R9, RZ, RZ, R3 ;  /* 0x000000ffff097224 */ /* 0x000fe200078e0003 */
[----:B------:R-:W-:Y:S01]  /*24a0*/  MOV R57, R0 ;  /* 0x0000000000397202 */ /* 0x000fe20000000f00 */
[----:B-1----:R-:W-:-:S04]  /*24b0*/  UIADD3 UR4, UP0, UPT, UR4, 0x20, URZ ;  /* 0x0000002004047890 */ /* 0x002fc8000ff1e0ff */
[----:B------:R-:W-:Y:S02]  /*24c0*/  UIADD3.X UR5, UPT, UPT, URZ, UR5, URZ, UP0, !UPT ;  /* 0x00000005ff057290 */ /* 0x000fe400087fe4ff */
[----:B------:R-:W-:-:S04]  /*24d0*/  IMAD.U32 R20, RZ, RZ, UR4 ;  /* 0x00000004ff147e24 */ /* 0x000fc8000f8e00ff */
[----:B------:R-:W-:-:S07]  /*24e0*/  MOV R21, UR5 ;  /* 0x0000000500157c02 */ /* 0x000fce0008000f00 */
.L_x_6587:
        /* <DEDUP_REMOVED lines=21> */
[----:B------:R-:W5:Y:S04]  /*2640*/  LDG.E.64 R30, desc[UR36][R20.64+0x8] ;  /* 0x00000824141e7981 */ /* 0x000f68000c1e1b00 */
[----:B------:R-:W5:Y:S01]  /*2650*/  LDG.E.64 R32, desc[UR36][R60.64] ;  /* 0x000000243c207981 */ /* 0x000f62000c1e1b00 */
[----:B------:R-:W-:-:S02]  /*2660*/  IADD3.X R59, PT, PT, R61, R56, RZ, P0, !PT ;  /* 0x000000383d3b7210 */ /* 0x000fc400007fe4ff */
[----:B0-----:R-:W-:Y:S01]  /*2670*/  IADD3 R24, P0, PT, R58, R18, RZ ;  /* 0x000000123a187210 */ /* 0x001fe20007f1e0ff */
[----:B------:R-:W5:Y:S04]  /*2680*/  LDG.E.64 R26, desc[UR36][R20.64+0x10] ;  /* 0x00001024141a7981 */ /* 0x000f68000c1e1b00 */
[----:B------:R-:W5:Y:S01]  /*2690*/  LDG.E.64 R28, desc[UR36][R58.64] ;  /* 0x000000243a1c7981 */ /* 0x000f62000c1e1b00 */
[----:B------:R-:W-:-:S03]  /*26a0*/  IMAD.X R25, R59, 0x1, R56, P0 ;  /* 0x000000013b197824 */ /* 0x000fc600000e0638 */
[----:B------:R0:W5:Y:S04]  /*26b0*/  LDG.E.64 R22, desc[UR36][R20.64+0x18] ;  /* 0x0000182414167981 */ /* 0x000168000c1e1b00 */
[----:B------:R-:W5:Y:S01]  /*26c0*/  LDG.E.64 R24, desc[UR36][R24.64] ;  /* 0x0000002418187981 */ /* 0x000f62000c1e1b00 */
[----:B------:R-:W-:Y:S02]  /*26d0*/  IADD3 R57, P0, PT, R57, -0x8, RZ ;  /* 0xfffffff839397810 */ /* 0x000fe40007f1e0ff */
[----:B------:R-:W-:Y:S02]  /*26e0*/  LEA R4, P1, R12, R4, 0x6 ;  /* 0x000000040c047211 */ /* 0x000fe400078230ff */
[----:B------:R-:W-:Y:S02]  /*26f0*/  IADD3.X R9, PT, PT, R9, -0x1, RZ, P0, !PT ;  /* 0xffffffff09097810 */ /* 0x000fe400007fe4ff */
[----:B------:R-:W-:Y:S01]  /*2700*/  ISETP.NE.U32.AND P0, PT, R57, RZ, PT ;  /* 0x000000ff3900720c */ /* 0x000fe20003f05070 */
[----:B------:R-:W-:Y:S01]  /*2710*/  IMAD.X R5, R5, 0x1, R16, P1 ;  /* 0x0000000105057824 */ /* 0x000fe200008e0610 */
[----:B0-----:R-:W-:-:S02]  /*2720*/  IADD3 R20, P2, PT, R20, 0x40, RZ ;  /* 0x0000004014147810 */ /* 0x001fc40007f5e0ff */
[----:B------:R-:W-:Y:S02]  /*2730*/  ISETP.NE.AND.EX P0, PT, R9, RZ, PT, P0 ;  /* 0x000000ff0900720c */ /* 0x000fe40003f05300 */
        /* <DEDUP_REMOVED lines=15> */
[----:B------:R-:W-:-:S04]  /*2830*/  IMAD.WIDE.U32 R38, R38, R40, R42 ;  /* 0x0000002826267225 */ /* 0x000fc800078e002a */
[----:B------:R-:W-:Y:S02]  /*2840*/  IMAD R37, R37, R34, RZ ;  /* 0x0000002225257224 */ /* 0x000fe400078e02ff */
[----:B------:R-:W-:Y:S02]  /*2850*/  IMAD.IADD R39, R39, 0x1, R41 ;  /* 0x0000000127277824 */ /* 0x000fe400078e0229 */
[-C--:B------:R-:W-:Y:S02]  /*2860*/  IMAD R37, R35, R36.reuse, R37 ;  /* 0x0000002423257224 */ /* 0x080fe400078e0225 */
[----:B------:R-:W-:-:S04]  /*2870*/  IMAD.WIDE.U32 R34, R34, R36, R38 ;  /* 0x0000002422227225 */ /* 0x000fc800078e0026 */
[----:B------:R-:W-:Y:S01]  /*2880*/  IMAD R33, R33, R30, RZ ;  /* 0x0000001e21217224 */ /* 0x000fe200078e02ff */
[----:B------:R-:W-:Y:S01]  /*2890*/  IADD3 R35, PT, PT, R35, R37, RZ ;  /* 0x0000002523237210 */ /* 0x000fe20007ffe0ff */
[----:B------:R-:W-:Y:S02]  /*28a0*/  IMAD R29, R29, R26, RZ ;  /* 0x0000001a1d1d7224 */ /* 0x000fe400078e02ff */
[-C--:B------:R-:W-:Y:S02]  /*28b0*/  IMAD R33, R31, R32.reuse, R33 ;  /* 0x000000201f217224 */ /* 0x080fe400078e0221 */
[----:B------:R-:W-:-:S04]  /*28c0*/  IMAD.WIDE.U32 R30, R30, R32, R34 ;  /* 0x000000201e1e7225 */ /* 0x000fc800078e0022 */
[----:B------:R-:W-:Y:S02]  /*28d0*/  IMAD.IADD R31, R31, 0x1, R33 ;  /* 0x000000011f1f7824 */ /* 0x000fe400078e0221 */
[-C--:B------:R-:W-:Y:S02]  /*28e0*/  IMAD R29, R27, R28.reuse, R29 ;  /* 0x0000001c1b1d7224 */ /* 0x080fe400078e021d */
[----:B------:R-:W-:-:S04]  /*28f0*/  IMAD.WIDE.U32 R26, R26, R28, R30 ;  /* 0x0000001c1a1a7225 */ /* 0x000fc800078e001e */
[----:B------:R-:W-:Y:S02]  /*2900*/  IMAD.IADD R27, R27, 0x1, R29 ;  /* 0x000000011b1b7824 */ /* 0x000fe400078e021d */
[----:B------:R-:W-:Y:S02]  /*2910*/  IMAD R25, R25, R22, RZ ;  /* 0x0000001619197224 */ /* 0x000fe400078e02ff */
[----:B------:R-:W-:-:S04]  /*2920*/  IMAD.WIDE.U32 R54, R22, R24, R26 ;  /* 0x0000001816367225 */ /* 0x000fc800078e001a */
[----:B------:R-:W-:-:S04]  /*2930*/  IMAD R25, R23, R24, R25 ;  /* 0x0000001817197224 */ /* 0x000fc800078e0219 */
[----:B------:R-:W-:Y:S01]  /*2940*/  IMAD.IADD R55, R55, 0x1, R25 ;  /* 0x0000000137377824 */ /* 0x000fe200078e0219 */
[----:B------:R-:W-:Y:S06]  /*2950*/  @P0 BRA `(.L_x_6587) ;  /* 0xfffffff800e40947 */ /* 0x000fec000383ffff */
[----:B------:R-:W-:Y:S05]  /*2960*/  BSYNC.RECONVERGENT B0 ;  /* 0x0000000000007941 */ /* 0x000fea0003800200 */
.L_x_6586:
        /* <DEDUP_REMOVED lines=10> */
[-C--:B0-----:R-:W-:Y:S02]  /*2a10*/  IMAD R9, R3, R12.reuse, RZ ;  /* 0x0000000c03097224 */ /* 0x081fe400078e02ff */
[----:B------:R-:W-:Y:S02]  /*2a20*/  IMAD.SHL.U32 R27, R12, 0x8, RZ ;  /* 0x000000080c1b7824 */ /* 0x000fe400078e00ff */
[----:B------:R-:W-:-:S04]  /*2a30*/  IMAD.WIDE.U32 R4, R0, R12, R14 ;  /* 0x0000000c00047225 */ /* 0x000fc800078e000e */
[----:B------:R-:W-:Y:S01]  /*2a40*/  IMAD R9, R0, R13, R9 ;  /* 0x0000000d00097224 */ /* 0x000fe200078e0209 */
[----:B------:R-:W-:-:S03]  /*2a50*/  LEA R24, P1, R4, R6, 0x3 ;  /* 0x0000000604187211 */ /* 0x000fc600078218ff */
[----:B------:R-:W-:Y:S01]  /*2a60*/  IMAD.IADD R5, R5, 0x1, R9 ;  /* 0x0000000105057824 */ /* 0x000fe200078e0209 */
[----:B------:R-:W-:Y:S02]  /*2a70*/  SHF.L.U64.HI R9, R12, 0x3, R13 ;  /* 0x000000030c097819 */ /* 0x000fe4000001020d */
[----:B-1----:R-:W-:Y:S02]  /*2a80*/  LEA R28, P0, R0, UR4, 0x3 ;  /* 0x00000004001c7c11 */ /* 0x002fe4000f8018ff */
[----:B------:R-:W-:Y:S02]  /*2a90*/  LEA.HI.X R25, R4, R7, R5, 0x3, P1 ;  /* 0x0000000704197211 */ /* 0x000fe400008f1c05 */
[----:B------:R-:W-:Y:S02]  /*2aa0*/  LEA.HI.X R29, R0, UR5, R3, 0x3, P0 ;  /* 0x00000005001d7c11 */ /* 0x000fe400080f1c03 */
[----:B------:R-:W-:Y:S01]  /*2ab0*/  IADD3 R34, P0, PT, R27, R24, RZ ;  /* 0x000000181b227210 */ /* 0x000fe20007f1e0ff */
[----:B------:R-:W2:Y:S04]  /*2ac0*/  LDG.E.64 R32, desc[UR36][R24.64] ;  /* 0x0000002418207981 */ /* 0x000ea8000c1e1b00 */
[----:B------:R-:W2:Y:S01]  /*2ad0*/  LDG.E.64 R30, desc[UR36][R28.64] ;  /* 0x000000241c1e7981 */ /* 0x000ea2000c1e1b00 */
[----:B------:R-:W-:-:S02]  /*2ae0*/  IADD3.X R35, PT, PT, R9, R25, RZ, P0, !PT ;  /* 0x0000001909237210 */ /* 0x000fc400007fe4ff */
[-C--:B------:R-:W-:Y:S01]  /*2af0*/  IADD3 R36, P0, PT, R34, R27.reuse, RZ ;  /* 0x0000001b22247210 */ /* 0x080fe20007f1e0ff */
[----:B------:R-:W3:Y:S04]  /*2b00*/  LDG.E.64 R20, desc[UR36][R28.64+0x8] ;  /* 0x000008241c147981 */ /* 0x000ee8000c1e1b00 */
[----:B------:R0:W3:Y:S01]  /*2b10*/  LDG.E.64 R22, desc[UR36][R34.64] ;  /* 0x0000002422167981 */ /* 0x0000e2000c1e1b00 */
        /* <DEDUP_REMOVED lines=10> */
[----:B0-----:R-:W-:-:S04]  /*2bc0*/  IMAD.WIDE.U32 R34, R30, R32, R54 ;  /* 0x000000201e227225 */ /* 0x001fc800078e0036 */
[----:B------:R-:W-:-:S05]  /*2bd0*/  IMAD R9, R31, R32, R9 ;  /* 0x000000201f097224 */ /* 0x000fca00078e0209 */
[----:B------:R-:W-:Y:S01]  /*2be0*/  IADD3 R35, PT, PT, R35, R9, RZ ;  /* 0x0000000923237210 */ /* 0x000fe20007ffe0ff */
        /* <DEDUP_REMOVED lines=12> */
.L_x_6588:
[----:B------:R-:W-:Y:S05]  /*2cb0*/  BRA.U !UP0, `(.L_x_6585) ;  /* 0x0000000108cc7547 */ /* 0x000fea000b800000 */
[----:B------:R-:W-:Y:S01]  /*2cc0*/  UISETP.NE.U32.AND UP0, UPT, UR45, URZ, UPT ;  /* 0x000000ff2d00728c */ /* 0x000fe2000bf05070 */
[----:B------:R-:W-:-:S03]  /*2cd0*/  LOP3.LUT R8, R8, 0x1, RZ, 0xc0, !PT ;  /* 0x0000000108087812 */ /* 0x000fc600078ec0ff */
[----:B------:R-:W-:Y:S01]  /*2ce0*/  UISETP.NE.AND.EX UP0, UPT, UR46, URZ, UPT, UP0 ;  /* 0x000000ff2e00728c */ /* 0x000fe2000bf05300 */
[----:B------:R-:W-:-:S04]  /*2cf0*/  ISETP.NE.U32.AND P0, PT, R8, 0x1, PT ;  /* 0x000000010800780c */ /* 0x000fc80003f05070 */
[----:B------:R-:W-:-:S04]  /*2d00*/  ISETP.NE.U32.AND.EX P0, PT, RZ, RZ, PT, P0 ;  /* 0x000000ffff00720c */ /* 0x000fc80003f05100 */
[----:B------:R-:W-:Y:S09]  /*2d10*/  BRA.U !UP0, `(.L_x_6589) ;  /* 0x00000001086c7547 */ /* 0x000ff2000b800000 */
[----:B------:R-:W1:Y:S01]  /*2d20*/  LDCU.64 UR4, c[0x0][0x5a8] ;  /* 0x0000b500ff0477ac */ /* 0x000e620008000a00 */
[----:B------:R-:W-:Y:S01]  /*2d30*/  MOV R5, R15 ;  /* 0x0000000f00057202 */ /* 0x000fe20000000f00 */
[-C--:B0-----:R-:W-:Y:S02]  /*2d40*/  IMAD R8, R3, R12.reuse, RZ ;  /* 0x0000000c03087224 */ /* 0x081fe400078e02ff */
[----:B------:R-:W-:Y:S02]  /*2d50*/  IMAD.MOV.U32 R4, RZ, RZ, R10 ;  /* 0x000000ffff047224 */ /* 0x000fe400078e000a */
[C---:B------:R-:W-:Y:S02]  /*2d60*/  IMAD R9, R0.reuse, R13, R8 ;  /* 0x0000000d00097224 */ /* 0x040fe400078e0208 */
[----:B------:R-:W-:-:S04]  /*2d70*/  IMAD.WIDE.U32 R4, R0, R12, R4 ;  /* 0x0000000c00047225 */ /* 0x000fc800078e0004 */
[----:B------:R-:W-:Y:S01]  /*2d80*/  IMAD.IADD R5, R5, 0x1, R9 ;  /* 0x0000000105057824 */ /* 0x000fe200078e0209 */
[----:B------:R-:W-:-:S04]  /*2d90*/  LEA R20, P2, R4, R6, 0x3 ;  /* 0x0000000604147211 */ /* 0x000fc800078418ff */
[----:B------:R-:W-:Y:S02]  /*2da0*/  LEA.HI.X R21, R4, R7, R5, 0x3, P2 ;  /* 0x0000000704157211 */ /* 0x000fe400010f1c05 */
[----:B-1----:R-:W-:-:S03]  /*2db0*/  LEA R8, P1, R0, UR4, 0x3 ;  /* 0x0000000400087c11 */ /* 0x002fc6000f8218ff */
[----:B------:R-:W2:Y:S01]  /*2dc0*/  LDG.E.64 R22, desc[UR36][R20.64] ;  /* 0x0000002414167981 */ /* 0x000ea2000c1e1b00 */
[----:B------:R-:W-:Y:S02]  /*2dd0*/  LEA.HI.X R9, R0, UR5, R3, 0x3, P1 ;  /* 0x0000000500097c11 */ /* 0x000fe400088f1c03 */
[----:B------:R-:W-:-:S03]  /*2de0*/  LEA R4, P1, R12, R20, 0x3 ;  /* 0x000000140c047211 */ /* 0x000fc600078218ff */
        /* <DEDUP_REMOVED lines=14> */
.L_x_6589:
[----:B------:R-:W-:Y:S05]  /*2ed0*/  @P0 BRA `(.L_x_6585) ;  /* 0x0000000000440947 */ /* 0x000fea0003800000 */
        /* <DEDUP_REMOVED lines=9> */
[----:B-1----:R-:W-:-:S04]  /*2f70*/  LEA R4, P0, R0, UR4, 0x3 ;  /* 0x0000000400047c11 */ /* 0x002fc8000f8018ff */
[----:B------:R-:W-:Y:S01]  /*2f80*/  LEA.HI.X R5, R0, UR5, R3, 0x3, P0 ;  /* 0x0000000500057c11 */ /* 0x000fe200080f1c03 */
[----:B------:R-:W2:Y:S05]  /*2f90*/  LDG.E.64 R6, desc[UR36][R6.64] ;  /* 0x0000002406067981 */ /* 0x000eaa000c1e1b00 */
[----:B------:R-:W2:Y:S02]  /*2fa0*/  LDG.E.64 R4, desc[UR36][R4.64] ;  /* 0x0000002404047981 */ /* 0x000ea4000c1e1b00 */
[----:B--2---:R-:W-:Y:S02]  /*2fb0*/  IMAD R3, R7, R4, RZ ;  /* 0x0000000407037224 */ /* 0x004fe400078e02ff */
[----:B------:R-:W-:-:S04]  /*2fc0*/  IMAD.WIDE.U32 R54, R4, R6, R54 ;  /* 0x0000000604367225 */ /* 0x000fc800078e0036 */
[----:B------:R-:W-:-:S04]  /*2fd0*/  IMAD R3, R5, R6, R3 ;  /* 0x0000000605037224 */ /* 0x000fc800078e0203 */
[----:B------:R-:W-:-:S07]  /*2fe0*/  IMAD.IADD R55, R55, 0x1, R3 ;  /* 0x0000000137377824 */ /* 0x000fce00078e0203 */
.L_x_6585:
[----:B------:R-:W3:Y:S01]  /*2ff0*/  LDCU.64 UR6, c[0x0][0x580] ;  /* 0x0000b000ff0677ac */ /* 0x000ee20008000a00 */
[----:B------:R-:W-:-:S04]  /*3000*/  UPRMT UR4, UR41, 0x9910, URZ ;  /* 0x0000991029047896 */ /* 0x000fc800080000ff */
[----:B------:R-:W-:Y:S01]  /*3010*/  UISETP.GT.AND UP0, UPT, UR4, 0x9, UPT ;  /* 0x000000090400788c */ /* 0x000fe2000bf04270 */
[----:B---3--:R-:W-:-:S04]  /*3020*/  IADD3 R2, P0, PT, R2, UR6, RZ ;  /* 0x0000000602027c10 */ /* 0x008fc8000ff1e0ff */
[----:B------:R-:W-:-:S04]  /*3030*/  IADD3.X R3, PT, PT, RZ, UR7, RZ, P0, !PT ;  /* 0x00000007ff037c10 */ /* 0x000fc800087fe4ff */
        /* <DEDUP_REMOVED lines=9> */
[----:B------:R3:W-:Y:S01]  /*30d0*/  STG.E.U8 desc[UR36][R2.64], R54 ;  /* 0x0000003602007986 */ /* 0x0007e2000c101124 */
[----:B------:R-:W-:Y:S05]  /*30e0*/  BRA `(.L_x_6595) ;  /* 0x0000000c00407947 */ /* 0x000fea0003800000 */
.L_x_6593:
[----:B------:R3:W-:Y:S01]  /*30f0*/  STG.E.U8 desc[UR36][R2.64], R54 ;  /* 0x0000003602007986 */ /* 0x0007e2000c101124 */
[----:B------:R-:W-:Y:S05]  /*3100*/  BRA `(.L_x_6595) ;  /* 0x0000000c00387947 */ /* 0x000fea0003800000 */
.L_x_6592:
[----:B------:R-:W-:-:S09]  /*3110*/  UISETP.NE.AND UP0, UPT, UR4, 0x2, UPT ;  /* 0x000000020400788c */ /* 0x000fd2000bf05270 */
[----:B------:R-:W-:Y:S05]  /*3120*/  BRA.U !UP0, `(.L_x_6596) ;  /* 0x0000000108207547 */ /* 0x000fea000b800000 */
[----:B------:R-:W-:-:S09]  /*3130*/  UISETP.NE.AND UP0, UPT, UR4, 0x3, UPT ;  /* 0x000000030400788c */ /* 0x000fd2000bf05270 */
[----:B------:R-:W-:Y:S05]  /*3140*/  BRA.U !UP0, `(.L_x_6597) ;  /* 0x0000000108107547 */ /* 0x000fea000b800000 */
[----:B------:R-:W-:-:S09]  /*3150*/  UISETP.NE.AND UP0, UPT, UR4, 0x4, UPT ;  /* 0x000000040400788c */ /* 0x000fd2000bf05270 */
[----:B------:R-:W-:Y:S05]  /*3160*/  BRA.U UP0, `(.L_x_6594) ;  /* 0x0000000900907547 */ /* 0x000fea000b800000 */
[----:B------:R3:W-:Y:S01]  /*3170*/  STG.E.64 desc[UR36][R2.64], R54 ;  /* 0x0000003602007986 */ /* 0x0007e2000c101b24 */
[----:B------:R-:W-:Y:S05]  /*3180*/  BRA `(.L_x_6595) ;  /* 0x0000000c00187947 */ /* 0x000fea0003800000 */
.L_x_6597:
[----:B------:R3:W-:Y:S01]  /*3190*/  STG.E desc[UR36][R2.64], R54 ;  /* 0x0000003602007986 */ /* 0x0007e2000c101924 */
[----:B------:R-:W-:Y:S05]  /*31a0*/  BRA `(.L_x_6595) ;  /* 0x0000000c00107947 */ /* 0x000fea0003800000 */
.L_x_6596:
[----:B------:R3:W-:Y:S01]  /*31b0*/  STG.E.U16 desc[UR36][R2.64], R54 ;  /* 0x0000003602007986 */ /* 0x0007e2000c101524 */
[----:B------:R-:W-:Y:S05]  /*31c0*/  BRA `(.L_x_6595) ;  /* 0x0000000c00087947 */ /* 0x000fea0003800000 */
.L_x_6591:
[----:B------:R-:W-:-:S09]  /*31d0*/  UISETP.GT.AND UP0, UPT, UR4, 0x6, UPT ;  /* 0x000000060400788c */ /* 0x000fd2000bf04270 */
[----:B------:R-:W-:Y:S05]  /*31e0*/  BRA.U UP0, `(.L_x_6598) ;  /* 0x00000001002c7547 */ /* 0x000fea000b800000 */
[----:B------:R-:W-:-:S09]  /*31f0*/  UISETP.NE.AND UP0, UPT, UR4, 0x5, UPT ;  /* 0x000000050400788c */ /* 0x000fd2000bf05270 */
[----:B------:R-:W-:Y:S05]  /*3200*/  BRA.U !UP0, `(.L_x_6599) ;  /* 0x0000000108147547 */ /* 0x000fea000b800000 */
[----:B------:R-:W-:-:S09]  /*3210*/  UISETP.NE.AND UP0, UPT, UR4, 0x6, UPT ;  /* 0x000000060400788c */ /* 0x000fd2000bf05270 */
[----:B------:R-:W-:Y:S05]  /*3220*/  BRA.U UP0, `(.L_x_6594) ;  /* 0x0000000900607547 */ /* 0x000fea000b800000 */
[----:B------:R-:W3:Y:S02]  /*3230*/  I2F.S64 R55, R54 ;  /* 0x0000003600377312 */ /* 0x000ee40000301400 */
[----:B---3--:R3:W-:Y:S01]  /*3240*/  STG.E desc[UR36][R2.64], R55 ;  /* 0x0000003702007986 */ /* 0x0087e2000c101924 */
[----:B------:R-:W-:Y:S05]  /*3250*/  BRA `(.L_x_6595) ;  /* 0x0000000800e47947 */ /* 0x000fea0003800000 */
.L_x_6599:
[----:B------:R-:W3:Y:S02]  /*3260*/  I2F.S64 R0, R54 ;  /* 0x0000003600007312 */ /* 0x000ee40000301400 */
[----:B---3--:R-:W-:-:S05]  /*3270*/  F2FP.F16.F32.PACK_AB R0, RZ, R0 ;  /* 0x00000000ff00723e */ /* 0x008fca00000000ff */
[----:B------:R3:W-:Y:S01]  /*3280*/  STG.E.U16 desc[UR36][R2.64], R0 ;  /* 0x0000000002007986 */ /* 0x0007e2000c101524 */
[----:B------:R-:W-:Y:S05]  /*3290*/  BRA `(.L_x_6595) ;  /* 0x0000000800d47947 */ /* 0x000fea0003800000 */
.L_x_6598:
[----:B------:R-:W-:-:S09]  /*32a0*/  UISETP.NE.AND UP0, UPT, UR4, 0x7, UPT ;  /* 0x000000070400788c */ /* 0x000fd2000bf05270 */
[----:B------:R-:W-:Y:S05]  /*32b0*/  BRA.U !UP0, `(.L_x_6600) ;  /* 0x0000000108347547 */ /* 0x000fea000b800000 */
[----:B------:R-:W-:-:S09]  /*32c0*/  UISETP.NE.AND UP0, UPT, UR4, 0x8, UPT ;  /* 0x000000080400788c */ /* 0x000fd2000bf05270 */
[----:B------:R-:W-:Y:S05]  /*32d0*/  BRA.U !UP0, `(.L_x_6601) ;  /* 0x0000000108187547 */ /* 0x000fea000b800000 */
[----:B------:R-:W-:-:S09]  /*32e0*/  UISETP.NE.AND UP0, UPT, UR4, 0x9, UPT ;  /* 0x000000090400788c */ /* 0x000fd2000bf05270 */
[----:B------:R-:W-:Y:S05]  /*32f0*/  BRA.U UP0, `(.L_x_6594) ;  /* 0x00000009002c7547 */ /* 0x000fea000b800000 */
[----:B-12-45:R-:W1:Y:S01]  /*3300*/  I2F.S64 R4, R54 ;  /* 0x0000003600047312 */ /* 0x036e620000301400 */
[----:B------:R-:W-:-:S05]  /*3310*/  IMAD.MOV.U32 R5, RZ, RZ, RZ ;  /* 0x000000ffff057224 */ /* 0x000fca00078e00ff */
[----:B-1----:R1:W-:Y:S01]  /*3320*/  STG.E.64 desc[UR36][R2.64], R4 ;  /* 0x0000000402007986 */ /* 0x0023e2000c101b24 */
[----:B------:R-:W-:Y:S05]  /*3330*/  BRA `(.L_x_6595) ;  /* 0x0000000800ac7947 */ /* 0x000fea0003800000 */
.L_x_6601:
[----:B------:R-:W1:Y:S02]  /*3340*/  I2F.S64 R54, R54 ;  /* 0x0000003600367312 */ /* 0x000e640000301400 */
[----:B-12-45:R-:W-:-:S04]  /*3350*/  F2FP.F16.F32.PACK_AB R5, RZ, R54 ;  /* 0x00000036ff05723e */ /* 0x036fc800000000ff */
[----:B------:R-:W-:-:S05]  /*3360*/  PRMT R5, R5, 0x5410, RZ ;  /* 0x0000541005057816 */ /* 0x000fca00000000ff */
[----:B------:R1:W-:Y:S01]  /*3370*/  STG.E desc[UR36][R2.64], R5 ;  /* 0x0000000502007986 */ /* 0x0003e2000c101924 */
[----:B------:R-:W-:Y:S05]  /*3380*/  BRA `(.L_x_6595) ;  /* 0x0000000800987947 */ /* 0x000fea0003800000 */
.L_x_6600:
[----:B-12-45:R-:W1:Y:S02]  /*3390*/  I2F.F64.S64 R4, R54 ;  /* 0x0000003600047312 */ /* 0x036e640000301c00 */
[----:B-1----:R1:W-:Y:S01]  /*33a0*/  STG.E.64 desc[UR36][R2.64], R4 ;  /* 0x0000000402007986 */ /* 0x0023e2000c101b24 */
[----:B------:R-:W-:Y:S05]  /*33b0*/  BRA `(.L_x_6595) ;  /* 0x00000008008c7947 */ /* 0x000fea0003800000 */
.L_x_6590:
        /* <DEDUP_REMOVED lines=8> */
[----:B------:R-:W-:-:S04]  /*3440*/  ISETP.NE.U32.AND P0, PT, R54, RZ, PT ;  /* 0x000000ff3600720c */ /* 0x000fc80003f05070 */
[----:B------:R-:W-:-:S04]  /*3450*/  ISETP.NE.AND.EX P0, PT, R55, RZ, PT, P0 ;  /* 0x000000ff3700720c */ /* 0x000fc80003f05300 */
[----:B-12-45:R-:W-:-:S05]  /*3460*/  SEL R5, RZ, 0x1, !P0 ;  /* 0x00000001ff057807 */ /* 0x036fca0004000000 */
[----:B------:R1:W-:Y:S01]  /*3470*/  STG.E.U8 desc[UR36][R2.64], R5 ;  /* 0x0000000502007986 */ /* 0x0003e2000c101124 */
[----:B------:R-:W-:Y:S05]  /*3480*/  BRA `(.L_x_6595) ;  /* 0x0000000800587947 */ /* 0x000fea0003800000 */
.L_x_6604:
[----:B-12-45:R-:W1:Y:S01]  /*3490*/  I2F.F64.S64 R4, R54 ;  /* 0x0000003600047312 */ /* 0x036e620000301c00 */
[----:B------:R-:W-:-:S05]  /*34a0*/  CS2R R6, SRZ ;  /* 0x0000000000067805 */ /* 0x000fca000001ff00 */
[----:B-1----:R1:W-:Y:S01]  /*34b0*/  STG.E.128 desc[UR36][R2.64], R4 ;  /* 0x0000000402007986 */ /* 0x0023e2000c101d24 */
[----:B------:R-:W-:Y:S05]  /*34c0*/  BRA `(.L_x_6595) ;  /* 0x0000000800487947 */ /* 0x000fea0003800000 */
.L_x_6603:
[----:B------:R-:W-:-:S09]  /*34d0*/  UISETP.NE.AND UP0, UPT, UR4, 0xf, UPT ;  /* 0x0000000f0400788c */ /* 0x000fd2000bf05270 */
[----:B------:R-:W-:Y:S05]  /*34e0*/  BRA.U !UP0, `(.L_x_6605) ;  /* 0x0000000108a07547 */ /* 0x000fea000b800000 */
[----:B------:R-:W-:-:S09]  /*34f0*/  UISETP.NE.AND UP0, UPT, UR4, 0x17, UPT ;  /* 0x000000170400788c */ /* 0x000fd2000bf05270 */
[----:B------:R-:W-:Y:S05]  /*3500*/  BRA.U !UP0, `(.L_x_6606) ;  /* 0x00000001084c7547 */ /* 0x000fea000b800000 */
[----:B------:R-:W-:-:S09]  /*3510*/  UISETP.NE.AND UP0, UPT, UR4, 0x18, UPT ;  /* 0x000000180400788c */ /* 0x000fd2000bf05270 */
[----:B------:R-:W-:Y:S05]  /*3520*/  BRA.U UP0, `(.L_x_6594) ;  /* 0x0000000500a07547 */ /* 0x000fea000b800000 */
[----:B------:R-:W3:Y:S01]  /*3530*/  I2F.S64 R55, R54 ;  /* 0x0000003600377312 */ /* 0x000ee20000301400 */
[----:B------:R-:W-:Y:S01]  /*3540*/  BSSY.RECONVERGENT B0, `(.L_x_6607) ;  /* 0x000000c000007945 */ /* 0x000fe20003800200 */
[----:B------:R-:W-:Y:S01]  /*3550*/  IMAD.MOV.U32 R0, RZ, RZ, 0x7f ;  /* 0x0000007fff007424 */ /* 0x000fe200078e00ff */
[----:B---3--:R-:W-:Y:S02]  /*3560*/  LOP3.LUT R6, R55, 0x7fffffff, RZ, 0xc0, !PT ;  /* 0x7fffffff37067812 */ /* 0x008fe400078ec0ff */
[----:B-12-45:R-:W-:Y:S02]  /*3570*/  SHF.R.U32.HI R5, RZ, 0x18, R55 ;  /* 0x00000018ff057819 */ /* 0x036fe40000011637 */
[----:B------:R-:W-:-:S13]  /*3580*/  ISETP.GT.U32.AND P0, PT, R6, 0x43efffff, PT ;  /* 0x43efffff0600780c */ /* 0x000fda0003f04070 */
[----:B------:R-:W-:Y:S05]  /*3590*/  @P0 BRA `(.L_x_6608) ;  /* 0x0000000000180947 */ /* 0x000fea0003800000 */
[----:B------:R-:W-:-:S13]  /*35a0*/  ISETP.GT.U32.AND P0, PT, R6, 0x3c7fffff, PT ;  /* 0x3c7fffff0600780c */ /* 0x000fda0003f04070 */
[----:B------:R-:W-:-:S04]  /*35b0*/  @P0 SHF.R.U32.HI R0, RZ, 0x14, R55 ;  /* 0x00000014ff000819 */ /* 0x000fc80000011637 */
[----:B------:R-:W-:Y:S01]  /*35c0*/  @P0 LOP3.LUT R4, R0, 0x1, RZ, 0xc0, !PT ;  /* 0x0000000100040812 */ /* 0x000fe200078ec0ff */
[----:B------:R-:W-:-:S03]  /*35d0*/  @!P0 FADD.FTZ R0, R6, 16384 ;  /* 0x4680000006008421 */ /* 0x000fc60000010000 */
[----:B------:R-:W-:-:S04]  /*35e0*/  @P0 IADD3 R4, PT, PT, R55, 0x407ffff, R4 ;  /* 0x0407ffff37040810 */ /* 0x000fc80007ffe004 */
[----:B------:R-:W-:-:S07]  /*35f0*/  @P0 SHF.R.U32.HI R0, RZ, 0x14, R4 ;  /* 0x00000014ff000819 */ /* 0x000fce0000011604 */
.L_x_6608:
[----:B------:R-:W-:Y:S05]  /*3600*/  BSYNC.RECONVERGENT B0 ;  /* 0x0000000000007941 */ /* 0x000fea0003800200 */
.L_x_6607:
[----:B------:R-:W-:-:S05]  /*3610*/  LOP3.LUT R5, R0, 0x80, R5, 0xf8, !PT ;  /* 0x0000008000057812 */ /* 0x000fca00078ef805 */
[----:B------:R1:W-:Y:S01]  /*3620*/  STG.E.U8 desc[UR36][R2.64], R5 ;  /* 0x0000000502007986 */ /* 0x0003e2000c101124 */
[----:B------:R-:W-:Y:S05]  /*3630*/  BRA `(.L_x_6595) ;  /* 0x0000000400ec7947 */ /* 0x000fea0003800000 */
.L_x_6606:
[----:B------:R-:W3:Y:S01]  /*3640*/  I2F.S64 R55, R54 ;  /* 0x0000003600377312 */ /* 0x000ee20000301400 */
[----:B------:R-:W-:Y:S01]  /*3650*/  BSSY.RECONVERGENT B0, `(.L_x_6609) ;  /* 0x000000e000007945 */ /* 0x000fe20003800200 */
[----:B---3--:R-:W-:Y:S02]  /*3660*/  LOP3.LUT R6, R55, 0x7fffffff, RZ, 0xc0, !PT ;  /* 0x7fffffff37067812 */ /* 0x008fe400078ec0ff */
[----:B-12-45:R-:W-:Y:S02]  /*3670*/  SHF.R.U32.HI R5, RZ, 0x18, R55 ;  /* 0x00000018ff057819 */ /* 0x036fe40000011637 */
[----:B------:R-:W-:-:S13]  /*3680*/  ISETP.GE.U32.AND P1, PT, R6, 0x47800000, PT ;  /* 0x478000000600780c */ /* 0x000fda0003f26070 */
[----:B------:R-:W-:Y:S02]  /*3690*/  @P1 ISETP.GT.U32.AND P0, PT, R6, 0x7f800000, PT ;  /* 0x7f8000000600180c */ /* 0x000fe40003f04070 */
[----:B------:R-:W-:-:S04]  /*36a0*/  @P1 MOV R0, 0x7f ;  /* 0x0000007f00001802 */ /* 0x000fc80000000f00 */
[----:B------:R-:W-:Y:S01]  /*36b0*/  @P1 SEL R0, R0, 0x7c, P0 ;  /* 0x0000007c00001807 */ /* 0x000fe20000000000 */
[----:B------:R-:W-:Y:S06]  /*36c0*/  @P1 BRA `(.L_x_6610) ;  /* 0x0000000000181947 */ /* 0x000fec0003800000 */
[----:B------:R-:W-:-:S13]  /*36d0*/  ISETP.GT.U32.AND P0, PT, R6, 0x387fffff, PT ;  /* 0x387fffff0600780c */ /* 0x000fda0003f04070 */
[----:B------:R-:W-:-:S04]  /*36e0*/  @P0 SHF.R.U32.HI R0, RZ, 0x15, R55 ;  /* 0x00000015ff000819 */ /* 0x000fc80000011637 */
[----:B------:R-:W-:Y:S01]  /*36f0*/  @P0 LOP3.LUT R4, R0, 0x1, RZ, 0xc0, !PT ;  /* 0x0000000100040812 */ /* 0x000fe200078ec0ff */
[----:B------:R-:W-:-:S03]  /*3700*/  @!P0 FADD.FTZ R0, R6, 128 ;  /* 0x4300000006008421 */ /* 0x000fc60000010000 */
[----:B------:R-:W-:-:S04]  /*3710*/  @P0 IADD3 R4, PT, PT, R55, 0x80fffff, R4 ;  /* 0x080fffff37040810 */ /* 0x000fc80007ffe004 */
[----:B------:R-:W-:-:S07]  /*3720*/  @P0 SHF.R.U32.HI R0, RZ, 0x15, R4 ;  /* 0x00000015ff000819 */ /* 0x000fce0000011604 */
.L_x_6610:
[----:B------:R-:W-:Y:S05]  /*3730*/  BSYNC.RECONVERGENT B0 ;  /* 0x0000000000007941 */ /* 0x000fea0003800200 */
.L_x_6609:
[----:B------:R-:W-:-:S05]  /*3740*/  LOP3.LUT R5, R0, 0x80, R5, 0xf8, !PT ;  /* 0x0000008000057812 */ /* 0x000fca00078ef805 */
[----:B------:R1:W-:Y:S01]  /*3750*/  STG.E.U8 desc[UR36][R2.64], R5 ;  /* 0x0000000502007986 */ /* 0x0003e2000c101124 */
[----:B------:R-:W-:Y:S05]  /*3760*/  BRA `(.L_x_6595) ;  /* 0x0000000400a07947 */ /* 0x000fea0003800000 */
.L_x_6605:
[----:B------:R-:W3:Y:S02]  /*3770*/  I2F.S64 R0, R54 ;  /* 0x0000003600007312 */ /* 0x000ee40000301400 */
[----:B---3--:R-:W-:-:S05]  /*3780*/  F2FP.BF16.F32.PACK_AB R0, RZ, R0 ;  /* 0x00000000ff00723e */ /* 0x008fca00000010ff */
[----:B------:R3:W-:Y:S01]  /*3790*/  STG.E.U16 desc[UR36][R2.64], R0 ;  /* 0x0000000002007986 */ /* 0x0007e2000c101524 */
[----:B------:R-:W-:Y:S05]  /*37a0*/  BRA `(.L_x_6595) ;  /* 0x0000000400907947 */ /* 0x000fea0003800000 */
.L_x_6602:
        /* <DEDUP_REMOVED lines=8> */
[----:B------:R3:W-:Y:S01]  /*3830*/  STG.E.U16 desc[UR36][R2.64], R54 ;  /* 0x0000003602007986 */ /* 0x0007e2000c101524 */
[----:B------:R-:W-:Y:S05]  /*3840*/  BRA `(.L_x_6595) ;  /* 0x0000000400687947 */ /* 0x000fea0003800000 */
.L_x_6613:
[----:B-12-45:R-:W1:Y:S01]  /*3850*/  I2F.S64 R5, R54 ;  /* 0x0000003600057312 */ /* 0x036e620000301400 */
[----:B------:R-:W-:Y:S01]  /*3860*/  BSSY.RECONVERGENT B0, `(.L_x_6614) ;  /* 0x0000014000007945 */ /* 0x000fe20003800200 */
[----:B------:R-:W-:Y:S01]  /*3870*/  IMAD.MOV.U32 R0, RZ, RZ, 0x80 ;  /* 0x00000080ff007424 */ /* 0x000fe200078e00ff */
[----:B-1----:R-:W-:-:S04]  /*3880*/  LOP3.LUT R4, R5, 0x7fffffff, RZ, 0xc0, !PT ;  /* 0x7fffffff05047812 */ /* 0x002fc800078ec0ff */
[----:B------:R-:W-:-:S13]  /*3890*/  ISETP.GT.U32.AND P0, PT, R4, 0x437fffff, PT ;  /* 0x437fffff0400780c */ /* 0x000fda0003f04070 */
[----:B------:R-:W-:Y:S05]  /*38a0*/  @P0 BRA `(.L_x_6615) ;  /* 0x00000000003c0947 */ /* 0x000fea0003800000 */
[----:B------:R-:W-:-:S13]  /*38b0*/  ISETP.GT.U32.AND P0, PT, R4, 0x3bffffff, PT ;  /* 0x3bffffff0400780c */ /* 0x000fda0003f04070 */
[----:B------:R-:W-:Y:S05]  /*38c0*/  @P0 BRA `(.L_x_6616) ;  /* 0x0000000000140947 */ /* 0x000fea0003800000 */
[----:B------:R-:W-:-:S05]  /*38d0*/  FADD.FTZ R0, R4, 8192 ;  /* 0x4600000004007421 */ /* 0x000fca0000010000 */
[----:B------:R-:W-:Y:S02]  /*38e0*/  LOP3.LUT P0, R4, R0, 0xff, RZ, 0xc0, !PT ;  /* 0x000000ff00047812 */ /* 0x000fe4000780c0ff */
[----:B------:R-:W-:-:S11]  /*38f0*/  PRMT R0, RZ, 0x7610, R0 ;  /* 0x00007610ff007816 */ /* 0x000fd60000000000 */
[----:B------:R-:W-:Y:S05]  /*3900*/  @!P0 BRA `(.L_x_6615) ;  /* 0x0000000000248947 */ /* 0x000fea0003800000 */
[----:B------:R-:W-:Y:S05]  /*3910*/  BRA `(.L_x_6617) ;  /* 0x0000000000147947 */ /* 0x000fea0003800000 */
.L_x_6616:
[----:B------:R-:W-:-:S04]  /*3920*/  SHF.R.U32.HI R0, RZ, 0x14, R5 ;  /* 0x00000014ff007819 */ /* 0x000fc80000011605 */
[----:B------:R-:W-:-:S04]  /*3930*/  LOP3.LUT R0, R0, 0x1, RZ, 0xc0, !PT ;  /* 0x0000000100007812 */ /* 0x000fc800078ec0ff */
[----:B------:R-:W-:-:S04]  /*3940*/  IADD3 R0, PT, PT, R5, 0x487ffff, R0 ;  /* 0x0487ffff05007810 */ /* 0x000fc80007ffe000 */
[----:B------:R-:W-:-:S04]  /*3950*/  SHF.R.U32.HI R0, RZ, 0x14, R0 ;  /* 0x00000014ff007819 */ /* 0x000fc80000011600 */
[----:B------:R-:W-:-:S07]  /*3960*/  LOP3.LUT R4, R0, 0xff, RZ, 0xc0, !PT ;  /* 0x000000ff00047812 */ /* 0x000fce00078ec0ff */
.L_x_6617:
[----:B------:R-:W-:-:S04]  /*3970*/  SHF.R.U32.HI R5, RZ, 0x18, R5 ;  /* 0x00000018ff057819 */ /* 0x000fc80000011605 */
[----:B------:R-:W-:-:S04]  /*3980*/  LOP3.LUT R4, R4, 0x80, R5, 0xf8, !PT ;  /* 0x0000008004047812 */ /* 0x000fc800078ef805 */
[----:B------:R-:W-:-:S07]  /*3990*/  PRMT R0, R4, 0x7610, R0 ;  /* 0x0000761004007816 */ /* 0x000fce0000000000 */
.L_x_6615:
[----:B------:R-:W-:Y:S05]  /*39a0*/  BSYNC.RECONVERGENT B0 ;  /* 0x0000000000007941 */ /* 0x000fea0003800200 */
.L_x_6614:
[----:B------:R1:W-:Y:S01]  /*39b0*/  STG.E.U8 desc[UR36][R2.64], R0 ;  /* 0x0000000002007986 */ /* 0x0003e2000c101124 */
[----:B------:R-:W-:Y:S05]  /*39c0*/  BRA `(.L_x_6595) ;  /* 0x0000000400087947 */ /* 0x000fea0003800000 */
.L_x_6612:
        /* <DEDUP_REMOVED lines=13> */
.L_x_6620:
[----:B------:R-:W-:-:S04]  /*3aa0*/  SHF.R.U32.HI R0, RZ, 0x15, R5 ;  /* 0x00000015ff007819 */ /* 0x000fc80000011605 */
[----:B------:R-:W-:-:S04]  /*3ab0*/  LOP3.LUT R0, R0, 0x1, RZ, 0xc0, !PT ;  /* 0x0000000100007812 */ /* 0x000fc800078ec0ff */
[----:B------:R-:W-:-:S04]  /*3ac0*/  IADD3 R0, PT, PT, R5, 0x88fffff, R0 ;  /* 0x088fffff05007810 */ /* 0x000fc80007ffe000 */
[----:B------:R-:W-:-:S04]  /*3ad0*/  SHF.R.U32.HI R0, RZ, 0x15, R0 ;  /* 0x00000015ff007819 */ /* 0x000fc80000011600 */
[----:B------:R-:W-:-:S07]  /*3ae0*/  LOP3.LUT R4, R0, 0xff, RZ, 0xc0, !PT ;  /* 0x000000ff00047812 */ /* 0x000fce00078ec0ff */
.L_x_6621:
[----:B------:R-:W-:-:S04]  /*3af0*/  SHF.R.U32.HI R5, RZ, 0x18, R5 ;  /* 0x00000018ff057819 */ /* 0x000fc80000011605 */
[----:B------:R-:W-:-:S04]  /*3b00*/  LOP3.LUT R4, R4, 0x80, R5, 0xf8, !PT ;  /* 0x0000008004047812 */ /* 0x000fc800078ef805 */
[----:B------:R-:W-:-:S07]  /*3b10*/  PRMT R0, R4, 0x7610, R0 ;  /* 0x0000761004007816 */ /* 0x000fce0000000000 */
.L_x_6619:
[----:B------:R-:W-:Y:S05]  /*3b20*/  BSYNC.RECONVERGENT B0 ;  /* 0x0000000000007941 */ /* 0x000fea0003800200 */
.L_x_6618:
[----:B------:R1:W-:Y:S01]  /*3b30*/  STG.E.U8 desc[UR36][R2.64], R0 ;  /* 0x0000000002007986 */ /* 0x0003e2000c101124 */
[----:B------:R-:W-:Y:S05]  /*3b40*/  BRA `(.L_x_6595) ;  /* 0x0000000000a87947 */ /* 0x000fea0003800000 */
.L_x_6611:
[----:B------:R-:W-:-:S09]  /*3b50*/  UISETP.NE.AND UP0, UPT, UR4, 0x1c, UPT ;  /* 0x0000001c0400788c */ /* 0x000fd2000bf05270 */
[----:B------:R-:W-:Y:S05]  /*3b60*/  BRA.U !UP0, `(.L_x_6622) ;  /* 0x00000001089c7547 */ /* 0x000fea000b800000 */
[----:B------:R-:W-:-:S09]  /*3b70*/  UISETP.NE.AND UP0, UPT, UR4, 0x1d, UPT ;  /* 0x0000001d0400788c */ /* 0x000fd2000bf05270 */
[----:B------:R-:W-:Y:S05]  /*3b80*/  BRA.U !UP0, `(.L_x_6623) ;  /* 0x00000001088c7547 */ /* 0x000fea000b800000 */
[----:B------:R-:W-:-:S09]  /*3b90*/  UISETP.NE.AND UP0, UPT, UR4, 0x2c, UPT ;  /* 0x0000002c0400788c */ /* 0x000fd2000bf05270 */
[----:B------:R-:W-:Y:S05]  /*3ba0*/  BRA.U !UP0, `(.L_x_6624) ;  /* 0x0000000108447547 */ /* 0x000fea000b800000 */
.L_x_6594:
[----:B------:R-:W-:Y:S01]  /*3bb0*/  MOV R0, 0x100 ;  /* 0x0000010000007802 */ /* 0x000fe20000000f00 */
[----:B------:R-:W1:Y:S01]  /*3bc0*/  LDCU.64 UR6, c[0x4][0xf0] ;  /* 0x01001e00ff0677ac */ /* 0x000e620008000a00 */
[----:B------:R-:W-:Y:S02]  /*3bd0*/  HFMA2 R8, -RZ, RZ, 0, 6.020069122314453125e-06 ;  /* 0x00000065ff087431 */ /* 0x000fe400000001ff */
[----:B0-----:R-:W-:Y:S01]  /*3be0*/  IMAD.MOV.U32 R12, RZ, RZ, 0x1 ;  /* 0x00000001ff0c7424 */ /* 0x001fe200078e00ff */
[----:B------:R0:W3:Y:S01]  /*3bf0*/  LDC.64 R2, c[0x4][R0] ;  /* 0x0100000000027b82 */ /* 0x0000e20000000a00 */
[----:B------:R-:W0:Y:S01]  /*3c00*/  LDCU.64 UR8, c[0x4][0xf8] ;  /* 0x01001f00ff0877ac */ /* 0x000e220008000a00 */
[----:B------:R-:W-:Y:S01]  /*3c10*/  IMAD.MOV.U32 R13, RZ, RZ, RZ ;  /* 0x000000ffff0d7224 */ /* 0x000fe200078e00ff */
[----:B------:R-:W0:Y:S01]  /*3c20*/  LDCU.64 UR4, c[0x4][0x8] ;  /* 0x01000100ff0477ac */ /* 0x000e220008000a00 */
[----:B-12-45:R-:W-:Y:S01]  /*3c30*/  MOV R4, UR6 ;  /* 0x0000000600047c02 */ /* 0x036fe20008000f00 */
[----:B------:R-:W-:-:S02]  /*3c40*/  IMAD.U32 R5, RZ, RZ, UR7 ;  /* 0x00000007ff057e24 */ /* 0x000fc4000f8e00ff */
[----:B0-----:R-:W-:Y:S01]  /*3c50*/  IMAD.U32 R6, RZ, RZ, UR8 ;  /* 0x00000008ff067e24 */ /* 0x001fe2000f8e00ff */
[----:B------:R-:W-:Y:S01]  /*3c60*/  MOV R7, UR9 ;  /* 0x0000000900077c02 */ /* 0x000fe20008000f00 */
[----:B------:R-:W-:Y:S02]  /*3c70*/  IMAD.U32 R10, RZ, RZ, UR4 ;  /* 0x00000004ff0a7e24 */ /* 0x000fe4000f8e00ff */
[----:B------:R-:W-:-:S07]  /*3c80*/  IMAD.U32 R11, RZ, RZ, UR5 ;  /* 0x00000005ff0b7e24 */ /* 0x000fce000f8e00ff */
[----:B------:R-:W-:-:S07]  /*3c90*/  LEPC R20, `(.L_x_6625) ;  /* 0x000000001014794e */ /* 0x000fce0000000000 */
[----:B---3--:R-:W-:Y:S05]  /*3ca0*/  CALL.ABS.NOINC R2 ;  /* 0x0000000002007343 */ /* 0x008fea0003c00000 */
.L_x_6625:
[----:B------:R-:W-:Y:S05]  /*3cb0*/  BRA `(.L_x_6595) ;  /* 0x00000000004c7947 */ /* 0x000fea0003800000 */
.L_x_6624:
[----:B------:R-:W1:Y:S02]  /*3cc0*/  I2F.S64 R54, R54 ;  /* 0x0000003600367312 */ /* 0x000e640000301400 */
[----:B-12-45:R-:W-:-:S04]  /*3cd0*/  SHF.R.U32.HI R4, RZ, 0x17, R54 ;  /* 0x00000017ff047819 */ /* 0x036fc80000011636 */
[----:B------:R-:W-:-:S04]  /*3ce0*/  LOP3.LUT R5, R4, 0xff, RZ, 0xc0, !PT ;  /* 0x000000ff04057812 */ /* 0x000fc800078ec0ff */
[----:B------:R-:W-:-:S13]  /*3cf0*/  ISETP.NE.AND P1, PT, R5, 0xff, PT ;  /* 0x000000ff0500780c */ /* 0x000fda0003f25270 */
[--C-:B------:R-:W-:Y:S02]  /*3d00*/  @P1 SHF.R.U32.HI R0, RZ, 0x16, R54.reuse ;  /* 0x00000016ff001819 */ /* 0x100fe40000011636 */
[----:B------:R-:W-:Y:S01]  /*3d10*/  @P1 LOP3.LUT P0, RZ, R5, 0x3fffff, R54, 0xf8, !PT ;  /* 0x003fffff05ff1812 */ /* 0x000fe2000780f836 */
[----:B------:R-:W-:Y:S01]  /*3d20*/  HFMA2 R5, -RZ, RZ, 0, 1.5199184417724609375e-05 ;  /* 0x000000ffff057431 */ /* 0x000fe200000001ff */
[----:B------:R-:W-:-:S04]  /*3d30*/  @P1 LOP3.LUT R0, R0, 0x1, RZ, 0xc0, !PT ;  /* 0x0000000100001812 */ /* 0x000fc800078ec0ff */
[----:B------:R-:W-:Y:S01]  /*3d40*/  @P1 ISETP.EQ.U32.AND P2, PT, R0, 0x1, P0 ;  /* 0x000000010000180c */ /* 0x000fe20000742070 */
[----:B------:R-:W-:Y:S01]  /*3d50*/  @P1 VIADD R0, R4, 0x1 ;  /* 0x0000000104001836 */ /* 0x000fe20000000000 */
[----:B------:R-:W-:Y:S02]  /*3d60*/  PLOP3.LUT P0, PT, PT, PT, PT, 0x80, 0x8 ;  /* 0x000000000008781c */ /* 0x000fe40003f0f070 */
[----:B------:R-:W-:-:S13]  /*3d70*/  @P1 PLOP3.LUT P0, PT, P2, PT, PT, 0x80, 0x8 ;  /* 0x000000000008181c */ /* 0x000fda000170f070 */
[----:B------:R-:W-:-:S05]  /*3d80*/  @!P0 IMAD.MOV R0, RZ, RZ, R4 ;  /* 0x000000ffff008224 */ /* 0x000fca00078e0204 */
[----:B------:R-:W-:-:S05]  /*3d90*/  @P1 MOV R5, R0 ;  /* 0x0000000000051202 */ /* 0x000fca0000000f00 */
[----:B------:R1:W-:Y:S01]  /*3da0*/  STG.E.U8 desc[UR36][R2.64], R5 ;  /* 0x0000000502007986 */ /* 0x0003e2000c101124 */
[----:B------:R-:W-:Y:S05]  /*3db0*/  BRA `(.L_x_6595) ;  /* 0x00000000000c7947 */ /* 0x000fea0003800000 */
.L_x_6623:
[----:B------:R3:W-:Y:S01]  /*3dc0*/  STG.E.64 desc[UR36][R2.64], R54 ;  /* 0x0000003602007986 */ /* 0x0007e2000c101b24 */
[----:B------:R-:W-:Y:S05]  /*3dd0*/  BRA `(.L_x_6595) ;  /* 0x0000000000047947 */ /* 0x000fea0003800000 */
.L_x_6622:
[----:B------:R3:W-:Y:S02]  /*3de0*/  STG.E desc[UR36][R2.64], R54 ;  /* 0x0000003602007986 */ /* 0x0007e4000c101924 */
.L_x_6595:
[----:B------:R-:W-:-:S07]  /*3df0*/  VIADD R17, R17, 0x80 ;  /* 0x0000008011117836 */ /* 0x000fce0000000000 */
.L_x_6549:
[----:B------:R-:W-:Y:S05]  /*3e00*/  BSYNC.RECONVERGENT B6 ;  /* 0x0000000000067941 */ /* 0x000fea0003800200 */
.L_x_6548:
[----:B------:R-:W0:Y:S01]  /*3e10*/  LDCU UR4, c[0x0][0x380] ;  /* 0x00007000ff0477ac */ /* 0x000e220008000800 */
[----:B------:R-:W-:Y:S01]  /*3e20*/  BSSY.RECONVERGENT B6, `(.L_x_6626) ;  /* 0x00003cd000067945 */ /* 0x000fe20003800200 */
[----:B0-----:R-:W-:-:S13]  /*3e30*/  ISETP.GE.AND P0, PT, R17, UR4, PT ;  /* 0x0000000411007c0c */ /* 0x001fda000bf06270 */
[----:B------:R-:W-:Y:S05]  /*3e40*/  @P0 BRA `(.L_x_6627) ;  /* 0x0000003c00280947 */ /* 0x000fea0003800000 */
[----:B------:R-:W0:Y:S01]  /*3e50*/  LDCU UR4, c[0x0][0x388] ;  /* 0x00007100ff0477ac */ /* 0x000e220008000800 */
[----:B-1-3--:R-:W-:Y:S02]  /*3e60*/  HFMA2 R2, -RZ, RZ, 0, 0 ;  /* 0x00000000ff027431 */ /* 0x00afe400000001ff */
[----:B------:R-:W-:Y:S01]  /*3e70*/  IMAD.MOV.U32 R0, RZ, RZ, RZ ;  /* 0x000000ffff007224 */ /* 0x000fe200078e00ff */
[----:B0-----:R-:W-:-:S09]  /*3e80*/  UISETP.NE.AND UP0, UPT, UR4, URZ, UPT ;  /* 0x000000ff0400728c */ /* 0x001fd2000bf05270 */
[----:B------:R-:W-:Y:S05]  /*3e90*/  BRA.U !UP0, `(.L_x_6628) ;  /* 0x0000001108a87547 */ /* 0x000fea000b800000 */
[----:B------:R-:W2:Y:S01]  /*3ea0*/  LDCU.64 UR4, c[0x0][0x390] ;  /* 0x00007200ff0477ac */ /* 0x000ea20008000a00 */
[----:B------:R-:W-:Y:S01]  /*3eb0*/  IMAD.MOV.U32 R16, RZ, RZ, RZ ;  /* 0x000000ffff107224 */ /* 0x000fe200078e00ff */
[----:B------:R-:W0:Y:S01]  /*3ec0*/  LDCU UR6, c[0x0][0x38c] ;  /* 0x00007180ff0677ac */ /* 0x000e220008000800 */
[----:B------:R-:W1:Y:S01]  /*3ed0*/  LDCU.64 UR8, c[0x0][0x4b8] ;  /* 0x00009700ff0877ac */ /* 0x000e620008000a00 */
[----:B------:R-:W-:Y:S01]  /*3ee0*/  UISETP.NE.AND UP0, UPT, UR44, URZ, UPT ;  /* 0x000000ff2c00728c */ /* 0x000fe2000bf05270 */
[----:B--2-45:R-:W-:-:S05]  /*3ef0*/  IMAD.HI.U32 R4, R17, UR4, R16 ;  /* 0x0000000411047c27 */ /* 0x034fca000f8e0010 */
[----:B------:R-:W-:-:S05]  /*3f00*/  SHF.R.U32.HI R5, RZ, UR5, R4 ;  /* 0x00000005ff057c19 */ /* 0x000fca0008011604 */
[----:B------:R-:W-:-:S04]  /*3f10*/  IMAD.MOV R0, RZ, RZ, -R5 ;  /* 0x000000ffff007224 */ /* 0x000fc800078e0a05 */
[----:B0-----:R-:W-:-:S04]  /*3f20*/  IMAD R0, R0, UR6, R17 ;  /* 0x0000000600007c24 */ /* 0x001fc8000f8e0211 */
[C---:B-1----:R-:W-:Y:S02]  /*3f30*/  IMAD R2, R0.reuse, UR8, RZ ;  /* 0x0000000800027c24 */ /* 0x042fe4000f8e02ff */
[----:B------:R-:W-:Y:S01]  /*3f40*/  IMAD R0, R0, UR9, RZ ;  /* 0x0000000900007c24 */ /* 0x000fe2000f8e02ff */
        /* <DEDUP_REMOVED lines=280> */
[----:B------:R-:W2:Y:S02]  /*50d0*/  LDCU.64 UR8, c[0x0][0x578] ;  /* 0x0000af00ff0877ac */ /* 0x000ea40008000a00 */
[----:B0-----:R-:W-:-:S05]  /*50e0*/  IMAD.HI.U32 R3, R7, UR4, R6 ;  /* 0x0000000407037c27 */ /* 0x001fca000f8e0006 */
[----:B------:R-:W-:-:S05]  /*50f0*/  SHF.R.U32.HI R3, RZ, UR5, R3 ;  /* 0x00000005ff037c19 */ /* 0x000fca0008011603 */
[----:B------:R-:W-:-:S04]  /*5100*/  IMAD.MOV R3, RZ, RZ, -R3 ;  /* 0x000000ffff037224 */ /* 0x000fc800078e0a03 */
[----:B-1----:R-:W-:-:S04]  /*5110*/  IMAD R7, R3, UR6, R7 ;  /* 0x0000000603077c24 */ /* 0x002fc8000f8e0207 */
[C---:B--2---:R-:W-:Y:S02]  /*5120*/  IMAD R2, R7.reuse, UR8, R2 ;  /* 0x0000000807027c24 */ /* 0x044fe4000f8e0202 */
[----:B------:R-:W-:-:S07]  /*5130*/  IMAD R0, R7, UR9, R0 ;  /* 0x0000000907007c24 */ /* 0x000fce000f8e0200 */
.L_x_6628:
[----:B------:R-:W0:Y:S01]  /*5140*/  LDCU.64 UR6, c[0x0][0x588] ;  /* 0x0000b100ff0677ac */ /* 0x000e220008000a00 */
[----:B------:R-:W-:-:S04]  /*5150*/  UPRMT UR4, UR40, 0x9910, URZ ;  /* 0x0000991028047896 */ /* 0x000fc800080000ff */
[----:B------:R-:W-:Y:S01]  /*5160*/  UISETP.GT.AND UP0, UPT, UR4, 0x9, UPT ;  /* 0x000000090400788c */ /* 0x000fe2000bf04270 */
[----:B0-----:R-:W-:-:S04]  /*5170*/  IADD3 R6, P0, PT, R0, UR6, RZ ;  /* 0x0000000600067c10 */ /* 0x001fc8000ff1e0ff */
        /* <DEDUP_REMOVED lines=10> */
[----:B--2-45:R-:W2:Y:S02]  /*5220*/  LDG.E.S8 R4, desc[UR36][R6.64] ;  /* 0x0000002406047981 */ /* 0x034ea4000c1e1300 */
[----:B--2---:R-:W-:Y:S01]  /*5230*/  SHF.R.S32.HI R5, RZ, 0x1f, R4 ;  /* 0x0000001fff057819 */ /* 0x004fe20000011404 */
[----:B------:R-:W-:Y:S06]  /*5240*/  BRA `(.L_x_6634) ;  /* 0x0000000c00507947 */ /* 0x000fec0003800000 */
.L_x_6632:
[----:B--2-45:R0:W5:Y:S01]  /*5250*/  LDG.E.U8 R4, desc[UR36][R6.64] ;  /* 0x0000002406047981 */ /* 0x034162000c1e1100 */
[----:B------:R-:W-:Y:S01]  /*5260*/  IMAD.MOV.U32 R5, RZ, RZ, RZ ;  /* 0x000000ffff057224 */ /* 0x000fe200078e00ff */
[----:B------:R-:W-:Y:S06]  /*5270*/  BRA `(.L_x_6634) ;  /* 0x0000000c00447947 */ /* 0x000fec0003800000 */
.L_x_6631:
[----:B------:R-:W-:-:S09]  /*5280*/  UISETP.NE.AND UP0, UPT, UR4, 0x2, UPT ;  /* 0x000000020400788c */ /* 0x000fd2000bf05270 */
[----:B------:R-:W-:Y:S05]  /*5290*/  BRA.U !UP0, `(.L_x_6635) ;  /* 0x0000000108247547 */ /* 0x000fea000b800000 */
[----:B------:R-:W-:-:S09]  /*52a0*/  UISETP.NE.AND UP0, UPT, UR4, 0x3, UPT ;  /* 0x000000030400788c */ /* 0x000fd2000bf05270 */
[----:B------:R-:W-:Y:S05]  /*52b0*/  BRA.U !UP0, `(.L_x_6636) ;  /* 0x0000000108107547 */ /* 0x000fea000b800000 */
[----:B------:R-:W-:-:S09]  /*52c0*/  UISETP.NE.AND UP0, UPT, UR4, 0x4, UPT ;  /* 0x000000040400788c */ /* 0x000fd2000bf05270 */
[----:B------:R-:W-:Y:S05]  /*52d0*/  BRA.U UP0, `(.L_x_6633) ;  /* 0x0000000900d47547 */ /* 0x000fea000b800000 */
[----:B--2-45:R0:W5:Y:S01]  /*52e0*/  LDG.E.64 R4, desc[UR36][R6.64] ;  /* 0x0000002406047981 */ /* 0x034162000c1e1b00 */
[----:B------:R-:W-:Y:S05]  /*52f0*/  BRA `(.L_x_6634) ;  /* 0x0000000c00247947 */ /* 0x000fea0003800000 */
.L_x_6636:
[----:B--2-45:R-:W2:Y:S02]  /*5300*/  LDG.E R4, desc[UR36][R6.64] ;  /* 0x0000002406047981 */ /* 0x034ea4000c1e1900 */
[----:B--2---:R-:W-:Y:S01]  /*5310*/  SHF.R.S32.HI R5, RZ, 0x1f, R4 ;  /* 0x0000001fff057819 */ /* 0x004fe20000011404 */
[----:B------:R-:W-:Y:S06]  /*5320*/  BRA `(.L_x_6634) ;  /* 0x0000000c00187947 */ /* 0x000fec0003800000 */
.L_x_6635:
[----:B--2-45:R-:W2:Y:S02]  /*5330*/  LDG.E.S16 R4, desc[UR36][R6.64] ;  /* 0x0000002406047981 */ /* 0x034ea4000c1e1700 */
[----:B--2---:R-:W-:Y:S01]  /*5340*/  SHF.R.S32.HI R5, RZ, 0x1f, R4 ;  /* 0x0000001fff057819 */ /* 0x004fe20000011404 */
[----:B------:R-:W-:Y:S06]  /*5350*/  BRA `(.L_x_6634) ;  /* 0x0000000c000c7947 */ /* 0x000fec0003800000 */
.L_x_6630:
[----:B------:R-:W-:-:S09]  /*5360*/  UISETP.GT.AND UP0, UPT, UR4, 0x6, UPT ;  /* 0x000000060400788c */ /* 0x000fd2000bf04270 */
[----:B------:R-:W-:Y:S05]  /*5370*/  BRA.U UP0, `(.L_x_6637) ;  /* 0x00000001002c7547 */ /* 0x000fea000b800000 */
[----:B------:R-:W-:-:S09]  /*5380*/  UISETP.NE.AND UP0, UPT, UR4, 0x5, UPT ;  /* 0x000000050400788c */ /* 0x000fd2000bf05270 */
[----:B------:R-:W-:Y:S05]  /*5390*/  BRA.U !UP0, `(.L_x_6638) ;  /* 0x0000000108147547 */ /* 0x000fea000b800000 */
[----:B------:R-:W-:-:S09]  /*53a0*/  UISETP.NE.AND UP0, UPT, UR4, 0x6, UPT ;  /* 0x000000060400788c */ /* 0x000fd2000bf05270 */
[----:B------:R-:W-:Y:S05]  /*53b0*/  BRA.U UP0, `(.L_x_6633) ;  /* 0x00000009009c7547 */ /* 0x000fea000b800000 */
[----:B--2-45:R-:W2:Y:S02]  /*53c0*/  LDG.E R4, desc[UR36][R6.64] ;  /* 0x0000002406047981 */ /* 0x034ea4000c1e1900 */
[----:B--2---:R-:W1:Y:S01]  /*53d0*/  F2I.S64.TRUNC R4, R4 ;  /* 0x0000000400047311 */ /* 0x004e62000020d900 */
[----:B------:R-:W-:Y:S05]  /*53e0*/  BRA `(.L_x_6634) ;  /* 0x0000000800e87947 */ /* 0x000fea0003800000 */
.L_x_6638:
[----:B------:R-:W2:Y:S02]  /*53f0*/  LDG.E.U16 R6, desc[UR36][R6.64] ;  /* 0x0000002406067981 */ /* 0x000ea4000c1e1500 */
[----:B--2-45:R-:W-:-:S06]  /*5400*/  HADD2.F32 R4, -RZ, R6.H0_H0 ;  /* 0x20000006ff047230 */ /* 0x034fcc0000004100 */
[----:B------:R-:W0:Y:S01]  /*5410*/  F2I.S64.TRUNC R4, R4 ;  /* 0x0000000400047311 */ /* 0x000e22000020d900 */
[----:B------:R-:W-:Y:S05]  /*5420*/  BRA `(.L_x_6634) ;  /* 0x0000000800d87947 */ /* 0x000fea0003800000 */
.L_x_6637:
[----:B------:R-:W-:-:S09]  /*5430*/  UISETP.NE.AND UP0, UPT, UR4, 0x7, UPT ;  /* 0x000000070400788c */ /* 0x000fd2000bf05270 */
[----:B------:R-:W-:Y:S05]  /*5440*/  BRA.U !UP0, `(.L_x_6639) ;  /* 0x00000001082c7547 */ /* 0x000fea000b800000 */
[----:B------:R-:W-:-:S09]  /*5450*/  UISETP.NE.AND UP0, UPT, UR4, 0x8, UPT ;  /* 0x000000080400788c */ /* 0x000fd2000bf05270 */
[----:B------:R-:W-:Y:S05]  /*5460*/  BRA.U !UP0, `(.L_x_6640) ;  /* 0x0000000108147547 */ /* 0x000fea000b800000 */
[----:B------:R-:W-:-:S09]  /*5470*/  UISETP.NE.AND UP0, UPT, UR4, 0x9, UPT ;  /* 0x000000090400788c */ /* 0x000fd2000bf05270 */
[----:B------:R-:W-:Y:S05]  /*5480*/  BRA.U UP0, `(.L_x_6633) ;  /* 0x0000000900687547 */ /* 0x000fea000b800000 */
[----:B--2-45:R-:W2:Y:S02]  /*5490*/  LDG.E R4, desc[UR36][R6.64] ;  /* 0x0000002406047981 */ /* 0x034ea4000c1e1900 */
[----:B--2---:R-:W3:Y:S01]  /*54a0*/  F2I.S64.TRUNC R4, R4 ;  /* 0x0000000400047311 */ /* 0x004ee2000020d900 */
[----:B------:R-:W-:Y:S05]  /*54b0*/  BRA `(.L_x_6634) ;  /* 0x0000000800b47947 */ /* 0x000fea0003800000 */
.L_x_6640:
[----:B------:R-:W2:Y:S02]  /*54c0*/  LDG.E.U16 R6, desc[UR36][R6.64] ;  /* 0x0000002406067981 */ /* 0x000ea4000c1e1500 */
[----:B--2-45:R-:W-:-:S06]  /*54d0*/  HADD2.F32 R4, -RZ, R6.H0_H0 ;  /* 0x20000006ff047230 */ /* 0x034fcc0000004100 */
[----:B------:R-:W2:Y:S01]  /*54e0*/  F2I.S64.TRUNC R4, R4 ;  /* 0x0000000400047311 */ /* 0x000ea2000020d900 */
[----:B------:R-:W-:Y:S05]  /*54f0*/  BRA `(.L_x_6634) ;  /* 0x0000000800a47947 */ /* 0x000fea0003800000 */
.L_x_6639:
[----:B--2-45:R-:W2:Y:S02]  /*5500*/  LDG.E.64 R4, desc[UR36][R6.64] ;  /* 0x0000002406047981 */ /* 0x034ea4000c1e1b00 */
[----:B--2---:R-:W4:Y:S01]  /*5510*/  F2I.S64.F64.TRUNC R4, R4 ;  /* 0x0000000400047311 */ /* 0x004f22000030d900 */
[----:B------:R-:W-:Y:S05]  /*5520*/  BRA `(.L_x_6634) ;  /* 0x0000000800987947 */ /* 0x000fea0003800000 */
.L_x_6629:
        /* <DEDUP_REMOVED lines=8> */
[----:B------:R-:W3:Y:S01]  /*55b0*/  LDG.E.U8 R6, desc[UR36][R6.64] ;  /* 0x0000002406067981 */ /* 0x000ee2000c1e1100 */
[----:B--2-45:R-:W-:Y:S01]  /*55c0*/  IMAD.MOV.U32 R5, RZ, RZ, RZ ;  /* 0x000000ffff057224 */ /* 0x034fe200078e00ff */
[----:B---3--:R-:W-:-:S04]  /*55d0*/  ISETP.NE.AND P0, PT, R6, RZ, PT ;  /* 0x000000ff0600720c */ /* 0x008fc80003f05270 */
[----:B------:R-:W-:Y:S01]  /*55e0*/  SEL R4, RZ, 0x1, !P0 ;  /* 0x00000001ff047807 */ /* 0x000fe20004000000 */
[----:B------:R-:W-:Y:S08]  /*55f0*/  BRA `(.L_x_6634) ;  /* 0x0000000800647947 */ /* 0x000ff00003800000 */
.L_x_6643:
[----:B--2-45:R-:W2:Y:S02]  /*5600*/  LDG.E.64 R4, desc[UR36][R6.64] ;  /* 0x0000002406047981 */ /* 0x034ea4000c1e1b00 */
[----:B--2---:R-:W0:Y:S01]  /*5610*/  F2I.S64.F64.TRUNC R4, R4 ;  /* 0x0000000400047311 */ /* 0x004e22000030d900 */
[----:B------:R-:W-:Y:S05]  /*5620*/  BRA `(.L_x_6634) ;  /* 0x0000000800587947 */ /* 0x000fea0003800000 */
.L_x_6642:
[----:B------:R-:W-:-:S09]  /*5630*/  UISETP.NE.AND UP0, UPT, UR4, 0xf, UPT ;  /* 0x0000000f0400788c */ /* 0x000fd2000bf05270 */
[----:B------:R-:W-:Y:S05]  /*5640*/  BRA.U !UP0, `(.L_x_6644) ;  /* 0x0000000108987547 */ /* 0x000fea000b800000 */
[----:B------:R-:W-:-:S09]  /*5650*/  UISETP.NE.AND UP0, UPT, UR4, 0x17, UPT ;  /* 0x000000170400788c */ /* 0x000fd2000bf05270 */
[----:B------:R-:W-:Y:S05]  /*5660*/  BRA.U !UP0, `(.L_x_6645) ;  /* 0x0000000108587547 */ /* 0x000fea000b800000 */
[----:B------:R-:W-:-:S09]  /*5670*/  UISETP.NE.AND UP0, UPT, UR4, 0x18, UPT ;  /* 0x000000180400788c */ /* 0x000fd2000bf05270 */
[----:B------:R-:W-:Y:S05]  /*5680*/  BRA.U UP0, `(.L_x_6633) ;  /* 0x0000000500e87547 */ /* 0x000fea000b800000 */
[----:B------:R-:W3:Y:S01]  /*5690*/  LDG.E.U8 R0, desc[UR36][R6.64] ;  /* 0x0000002406007981 */ /* 0x000ee2000c1e1100 */
[----:B--2-45:R-:W-:Y:S01]  /*56a0*/  IMAD.MOV.U32 R5, RZ, RZ, 0x1f ;  /* 0x0000001fff057424 */ /* 0x034fe200078e00ff */
[----:B---3--:R-:W-:-:S04]  /*56b0*/  SHF.L.U32 R0, R0, 0x18, RZ ;  /* 0x0000001800007819 */ /* 0x008fc800000006ff */
[C---:B------:R-:W-:Y:S02]  /*56c0*/  LOP3.LUT R3, R0.reuse, 0x7f000000, RZ, 0xc0, !PT ;  /* 0x7f00000000037812 */ /* 0x040fe400078ec0ff */
[----:B------:R-:W-:Y:S02]  /*56d0*/  LOP3.LUT P0, RZ, R0, 0x7f000000, RZ, 0xc0, !PT ;  /* 0x7f00000000ff7812 */ /* 0x000fe4000780c0ff */
[----:B------:R-:W0:Y:S02]  /*56e0*/  FLO.U32 R4, R3 ;  /* 0x0000000300047300 */ /* 0x000e2400000e0000 */
[----:B0-----:R-:W-:-:S05]  /*56f0*/  IMAD.MOV R4, RZ, RZ, -R4 ;  /* 0x000000ffff047224 */ /* 0x001fca00078e0a04 */
[----:B------:R-:W-:-:S04]  /*5700*/  VIADDMNMX.U32 R4, R4, R5, 0x4, !PT ;  /* 0x0000000404047446 */ /* 0x000fc80007800005 */
[----:B------:R-:W-:-:S04]  /*5710*/  IADD3 R4, PT, PT, R4, -0x4, RZ ;  /* 0xfffffffc04047810 */ /* 0x000fc80007ffe0ff */
[C---:B------:R-:W-:Y:S01]  /*5720*/  SHF.L.U32 R5, R3.reuse, R4, RZ ;  /* 0x0000000403057219 */ /* 0x040fe200000006ff */
[----:B------:R-:W-:Y:S02]  /*5730*/  IMAD.SHL.U32 R8, R4, 0x800000, RZ ;  /* 0x0080000004087824 */ /* 0x000fe400078e00ff */
[----:B------:R-:W-:-:S03]  /*5740*/  VIADD R4, R3, 0x1000000 ;  /* 0x0100000003047836 */ /* 0x000fc60000000000 */
[----:B------:R-:W-:Y:S02]  /*5750*/  LEA.HI R5, R5, -R8, RZ, 0x1c ;  /* 0x8000000805057211 */ /* 0x000fe400078fe0ff */
[----:B------:R-:W-:Y:S02]  /*5760*/  SHF.R.S32.HI R4, RZ, 0x8, R4 ;  /* 0x00000008ff047819 */ /* 0x000fe40000011404 */
[----:B------:R-:W-:-:S04]  /*5770*/  IADD3 R5, PT, PT, R5, 0x3c000000, RZ ;  /* 0x3c00000005057810 */ /* 0x000fc80007ffe0ff */
[----:B------:R-:W-:-:S04]  /*5780*/  LOP3.LUT R4, R5, 0x7f800000, R4, 0xf8, !PT ;  /* 0x7f80000005047812 */ /* 0x000fc800078ef804 */
[----:B------:R-:W-:-:S04]  /*5790*/  SEL R3, R4, RZ, P0 ;  /* 0x000000ff04037207 */ /* 0x000fc80000000000 */
[----:B------:R-:W-:-:S04]  /*57a0*/  LOP3.LUT R3, R3, 0x80000000, R0, 0xf8, !PT ;  /* 0x8000000003037812 */ /* 0x000fc800078ef800 */
[----:B------:R0:W1:Y:S01]  /*57b0*/  F2I.S64.TRUNC R4, R3 ;  /* 0x0000000300047311 */ /* 0x000062000020d900 */
[----:B------:R-:W-:Y:S05]  /*57c0*/  BRA `(.L_x_6634) ;  /* 0x0000000400f07947 */ /* 0x000fea0003800000 */
.L_x_6645:
[----:B--2-45:R-:W2:Y:S02]  /*57d0*/  LDG.E.U8 R4, desc[UR36][R6.64] ;  /* 0x0000002406047981 */ /* 0x034ea4000c1e1100 */
        /* <DEDUP_REMOVED lines=11> */
[----:B------:R0:W1:Y:S01]  /*5890*/  F2I.S64.TRUNC R4, R0 ;  /* 0x0000000000047311 */ /* 0x000062000020d900 */
[----:B------:R-:W-:Y:S05]  /*58a0*/  BRA `(.L_x_6634) ;  /* 0x0000000400b87947 */ /* 0x000fea0003800000 */
.L_x_6644:
[----:B--2-45:R-:W2:Y:S02]  /*58b0*/  LDG.E.U16 R4, desc[UR36][R6.64] ;  /* 0x0000002406047981 */ /* 0x034ea4000c1e1500 */
[----:B--2---:R-:W-:-:S06]  /*58c0*/  IMAD.U32 R4, R4, 0x10000, RZ ;  /* 0x0001000004047824 */ /* 0x004fcc00078e00ff */
[----:B------:R-:W0:Y:S01]  /*58d0*/  F2I.S64.TRUNC R4, R4 ;  /* 0x0000000400047311 */ /* 0x000e22000020d900 */
[----:B------:R-:W-:Y:S05]  /*58e0*/  BRA `(.L_x_6634) ;  /* 0x0000000400a87947 */ /* 0x000fea0003800000 */
.L_x_6641:
        /* <DEDUP_REMOVED lines=8> */
[----:B--2-45:R0:W5:Y:S01]  /*5970*/  LDG.E.U16 R4, desc[UR36][R6.64] ;  /* 0x0000002406047981 */ /* 0x034162000c1e1500 */
[----:B------:R-:W-:Y:S01]  /*5980*/  IMAD.MOV.U32 R5, RZ, RZ, RZ ;  /* 0x000000ffff057224 */ /* 0x000fe200078e00ff */
[----:B------:R-:W-:Y:S06]  /*5990*/  BRA `(.L_x_6634) ;  /* 0x00000004007c7947 */ /* 0x000fec0003800000 */
.L_x_6648:
[----:B------:R-:W3:Y:S01]  /*59a0*/  LDG.E.U8 R6, desc[UR36][R6.64] ;  /* 0x0000002406067981 */ /* 0x000ee2000c1e1100 */
[----:B------:R-:W-:Y:S01]  /*59b0*/  BSSY.RECONVERGENT B0, `(.L_x_6649) ;  /* 0x0000018000007945 */ /* 0x000fe20003800200 */
[----:B--2-45:R-:W-:Y:S01]  /*59c0*/  HFMA2 R4, -RZ, RZ, 0, 0 ;  /* 0x00000000ff047431 */ /* 0x034fe200000001ff */
[----:B---3--:R-:W-:-:S13]  /*59d0*/  ISETP.NE.AND P0, PT, R6, RZ, PT ;  /* 0x000000ff0600720c */ /* 0x008fda0003f05270 */
        /* <DEDUP_REMOVED lines=13> */
[----:B------:R-:W-:Y:S02]  /*5ab0*/  IADD3 R5, PT, PT, R4, -0x1c, RZ ;  /* 0xffffffe404057810 */ /* 0x000fe40007ffe0ff */
[----:B------:R-:W-:Y:S02]  /*5ac0*/  IADD3 R3, PT, PT, R3, 0x1d, -R4 ;  /* 0x0000001d03037810 */ /* 0x000fe40007ffe804 */
[----:B------:R-:W-:-:S04]  /*5ad0*/  SHF.L.U32 R5, R0, R5, RZ ;  /* 0x0000000500057219 */ /* 0x000fc800000006ff */
[----:B------:R-:W-:-:S07]  /*5ae0*/  LOP3.LUT R0, R5, 0x7, RZ, 0xc0, !PT ;  /* 0x0000000705007812 */ /* 0x000fce00078ec0ff */
.L_x_6652:
[----:B------:R-:W-:Y:S05]  /*5af0*/  BSYNC.RECONVERGENT B1 ;  /* 0x0000000000017941 */ /* 0x000fea0003800200 */
.L_x_6651:
[----:B------:R-:W-:Y:S01]  /*5b00*/  IMAD.SHL.U32 R0, R0, 0x100000, RZ ;  /* 0x0010000000007824 */ /* 0x000fe200078e00ff */
[----:B------:R-:W-:-:S04]  /*5b10*/  LEA R3, R3, 0x3b800000, 0x17 ;  /* 0x3b80000003037811 */ /* 0x000fc800078eb8ff */
[----:B------:R-:W-:-:S07]  /*5b20*/  LOP3.LUT R4, R3, R0, R7, 0xfe, !PT ;  /* 0x0000000003047212 */ /* 0x000fce00078efe07 */
.L_x_6650:
[----:B------:R-:W-:Y:S05]  /*5b30*/  BSYNC.RECONVERGENT B0 ;  /* 0x0000000000007941 */ /* 0x000fea0003800200 */
.L_x_6649:
[----:B------:R-:W0:Y:S01]  /*5b40*/  F2I.S64.TRUNC R4, R4 ;  /* 0x0000000400047311 */ /* 0x000e22000020d900 */
[----:B------:R-:W-:Y:S05]  /*5b50*/  BRA `(.L_x_6634) ;  /* 0x00000004000c7947 */ /* 0x000fea0003800000 */
.L_x_6647:
[----:B------:R-:W3:Y:S01]  /*5b60*/  LDG.E.U8 R6, desc[UR36][R6.64] ;  /* 0x0000002406067981 */ /* 0x000ee2000c1e1100 */
[----:B------:R-:W-:Y:S01]  /*5b70*/  BSSY.RECONVERGENT B0, `(.L_x_6653) ;  /* 0x0000018000007945 */ /* 0x000fe20003800200 */
[----:B--2-45:R-:W-:Y:S01]  /*5b80*/  IMAD.MOV.U32 R4, RZ, RZ, RZ ;  /* 0x000000ffff047224 */ /* 0x034fe200078e00ff */
[----:B---3--:R-:W-:-:S13]  /*5b90*/  ISETP.NE.AND P0, PT, R6, RZ, PT ;  /* 0x000000ff0600720c */ /* 0x008fda0003f05270 */
        /* <DEDUP_REMOVED lines=17> */
.L_x_6656:
[----:B------:R-:W-:Y:S05]  /*5cb0*/  BSYNC.RECONVERGENT B1 ;  /* 0x0000000000017941 */ /* 0x000fea0003800200 */
.L_x_6655:
[----:B------:R-:W-:Y:S02]  /*5cc0*/  SHF.L.U32 R0, R0, 0x15, RZ ;  /* 0x0000001500007819 */ /* 0x000fe400000006ff */
[----:B------:R-:W-:-:S04]  /*5cd0*/  LEA R3, R3, 0x37800000, 0x17 ;  /* 0x3780000003037811 */ /* 0x000fc800078eb8ff */
[----:B------:R-:W-:-:S07]  /*5ce0*/  LOP3.LUT R4, R3, R0, R7, 0xfe, !PT ;  /* 0x0000000003047212 */ /* 0x000fce00078efe07 */
.L_x_6654:
[----:B------:R-:W-:Y:S05]  /*5cf0*/  BSYNC.RECONVERGENT B0 ;  /* 0x0000000000007941 */ /* 0x000fea0003800200 */
.L_x_6653:
[----:B------:R-:W0:Y:S01]  /*5d00*/  F2I.S64.TRUNC R4, R4 ;  /* 0x0000000400047311 */ /* 0x000e22000020d900 */
[----:B------:R-:W-:Y:S05]  /*5d10*/  BRA `(.L_x_6634) ;  /* 0x00000000009c7947 */ /* 0x000fea0003800000 */
.L_x_6646:
[----:B------:R-:W-:-:S09]  /*5d20*/  UISETP.NE.AND UP0, UPT, UR4, 0x1c, UPT ;  /* 0x0000001c0400788c */ /* 0x000fd2000bf05270 */
[----:B------:R-:W-:Y:S05]  /*5d30*/  BRA.U !UP0, `(.L_x_6657) ;  /* 0x00000001088c7547 */ /* 0x000fea000b800000 */
[----:B------:R-:W-:-:S09]  /*5d40*/  UISETP.NE.AND UP0, UPT, UR4, 0x1d, UPT ;  /* 0x0000001d0400788c */ /* 0x000fd2000bf05270 */
[----:B------:R-:W-:Y:S05]  /*5d50*/  BRA.U !UP0, `(.L_x_6658) ;  /* 0x00000001087c7547 */ /* 0x000fea000b800000 */
[----:B------:R-:W-:-:S09]  /*5d60*/  UISETP.NE.AND UP0, UPT, UR4, 0x2c, UPT ;  /* 0x0000002c0400788c */ /* 0x000fd2000bf05270 */
[----:B------:R-:W-:Y:S05]  /*5d70*/  BRA.U UP0, `(.L_x_6633) ;  /* 0x00000001002c7547 */ /* 0x000fea000b800000 */
[----:B------:R-:W3:Y:S01]  /*5d80*/  LDG.E.U8 R6, desc[UR36][R6.64] ;  /* 0x0000002406067981 */ /* 0x000ee2000c1e1100 */
[----:B------:R-:W-:Y:S01]  /*5d90*/  BSSY.RECONVERGENT B0, `(.L_x_6659) ;  /* 0x0000007000007945 */ /* 0x000fe20003800200 */
[----:B--2-45:R-:W-:Y:S01]  /*5da0*/  IMAD.MOV.U32 R4, RZ, RZ, 0x400000 ;  /* 0x00400000ff047424 */ /* 0x034fe200078e00ff */
[----:B---3--:R-:W-:-:S13]  /*5db0*/  ISETP.NE.AND P0, PT, R6, RZ, PT ;  /* 0x000000ff0600720c */ /* 0x008fda0003f05270 */
[----:B------:R-:W-:Y:S05]  /*5dc0*/  @!P0 BRA `(.L_x_6660) ;  /* 0x00000000000c8947 */ /* 0x000fea0003800000 */
[----:B------:R-:W-:-:S13]  /*5dd0*/  ISETP.NE.AND P0, PT, R6, 0xff, PT ;  /* 0x000000ff0600780c */ /* 0x000fda0003f05270 */
[----:B------:R-:W-:Y:S01]  /*5de0*/  @!P0 IMAD.MOV.U32 R4, RZ, RZ, 0x7f800001 ;  /* 0x7f800001ff048424 */ /* 0x000fe200078e00ff */
[----:B------:R-:W-:-:S07]  /*5df0*/  @P0 SHF.L.U32 R4, R6, 0x17, RZ ;  /* 0x0000001706040819 */ /* 0x000fce00000006ff */
.L_x_6660:
[----:B------:R-:W-:Y:S05]  /*5e00*/  BSYNC.RECONVERGENT B0 ;  /* 0x0000000000007941 */ /* 0x000fea0003800200 */
.L_x_6659:
[----:B------:R-:W0:Y:S01]  /*5e10*/  F2I.S64.TRUNC R4, R4 ;  /* 0x0000000400047311 */ /* 0x000e22000020d900 */
[----:B------:R-:W-:Y:S05]  /*5e20*/  BRA `(.L_x_6634) ;  /* 0x0000000000587947 */ /* 0x000fea0003800000 */
.L_x_6633:
[----:B------:R-:W-:Y:S01]  /*5e30*/  MOV R0, 0x100 ;  /* 0x0000010000007802 */ /* 0x000fe20000000f00 */
[----:B------:R-:W2:Y:S01]  /*5e40*/  LDCU.64 UR4, c[0x4][0xf0] ;  /* 0x01001e00ff0477ac */ /* 0x000ea20008000a00 */
[----:B------:R-:W-:Y:S02]  /*5e50*/  HFMA2 R13, -RZ, RZ, 0, 0 ;  /* 0x00000000ff0d7431 */ /* 0x000fe400000001ff */
[----:B------:R-:W-:Y:S01]  /*5e60*/  IMAD.MOV.U32 R8, RZ, RZ, 0x4e ;  /* 0x0000004eff087424 */ /* 0x000fe200078e00ff */
[----:B------:R0:W1:Y:S01]  /*5e70*/  LDC.64 R14, c[0x4][R0] ;  /* 0x01000000000e7b82 */ /* 0x0000620000000a00 */
[----:B------:R-:W3:Y:S01]  /*5e80*/  LDCU.64 UR6, c[0x4][0xf8] ;  /* 0x01001f00ff0677ac */ /* 0x000ee20008000a00 */
[----:B------:R-:W-:Y:S01]  /*5e90*/  IMAD.MOV.U32 R12, RZ, RZ, 0x1 ;  /* 0x00000001ff0c7424 */ /* 0x000fe200078e00ff */
[----:B------:R-:W0:Y:S01]  /*5ea0*/  LDCU.64 UR8, c[0x4][URZ] ;  /* 0x01000000ff0877ac */ /* 0x000e220008000a00 */
[----:B--2-45:R-:W-:Y:S02]  /*5eb0*/  IMAD.U32 R4, RZ, RZ, UR4 ;  /* 0x00000004ff047e24 */ /* 0x034fe4000f8e00ff */
[----:B------:R-:W-:Y:S01]  /*5ec0*/  IMAD.U32 R5, RZ, RZ, UR5 ;  /* 0x00000005ff057e24 */ /* 0x000fe2000f8e00ff */
[----:B---3--:R-:W-:Y:S01]  /*5ed0*/  MOV R6, UR6 ;  /* 0x0000000600067c02 */ /* 0x008fe20008000f00 */
[----:B------:R-:W-:-:S02]  /*5ee0*/  IMAD.U32 R7, RZ, RZ, UR7 ;  /* 0x00000007ff077e24 */ /* 0x000fc4000f8e00ff */
[----:B0-----:R-:W-:Y:S01]  /*5ef0*/  IMAD.U32 R10, RZ, RZ, UR8 ;  /* 0x00000008ff0a7e24 */ /* 0x001fe2000f8e00ff */
[----:B------:R-:W-:-:S07]  /*5f00*/  MOV R11, UR9 ;  /* 0x00000009000b7c02 */ /* 0x000fce0008000f00 */
[----:B------:R-:W-:-:S07]  /*5f10*/  LEPC R20, `(.L_x_6661) ;  /* 0x000000001014794e */ /* 0x000fce0000000000 */
[----:B-1----:R-:W-:Y:S05]  /*5f20*/  CALL.ABS.NOINC R14 ;  /* 0x000000000e007343 */ /* 0x002fea0003c00000 */
.L_x_6661:
[----:B------:R-:W-:Y:S01]  /*5f30*/  CS2R R4, SRZ ;  /* 0x0000000000047805 */ /* 0x000fe2000001ff00 */
[----:B------:R-:W-:Y:S06]  /*5f40*/  BRA `(.L_x_6634) ;  /* 0x0000000000107947 */ /* 0x000fec0003800000 */
.L_x_6658:
[----:B--2-45:R0:W5:Y:S01]  /*5f50*/  LDG.E.64 R4, desc[UR36][R6.64] ;  /* 0x0000002406047981 */ /* 0x034162000c1e1b00 */
[----:B------:R-:W-:Y:S05]  /*5f60*/  BRA `(.L_x_6634) ;  /* 0x0000000000087947 */ /* 0x000fea0003800000 */
.L_x_6657:
[----:B--2-45:R0:W5:Y:S01]  /*5f70*/  LDG.E R4, desc[UR36][R6.64] ;  /* 0x0000002406047981 */ /* 0x034162000c1e1900 */
[----:B------:R-:W-:-:S07]  /*5f80*/  IMAD.MOV.U32 R5, RZ, RZ, RZ ;  /* 0x000000ffff057224 */ /* 0x000fce00078e00ff */
.L_x_6634:
[----:B0-----:R-:W0:Y:S01]  /*5f90*/  LDC.64 R6, c[0x0][0x590] ;  /* 0x00016400ff067b82 */ /* 0x001e220000000a00 */
        /* <DEDUP_REMOVED lines=14> */
[----:B-12345:R-:W-:Y:S02]  /*6080*/  IMAD R3, R5, UR4, RZ ;  /* 0x0000000405037c24 */ /* 0x03efe4000f8e02ff */
[----:B------:R-:W-:-:S04]  /*6090*/  IMAD.WIDE.U32 R10, R4, UR4, RZ ;  /* 0x00000004040a7c25 */ /* 0x000fc8000f8e00ff */
[----:B------:R-:W-:Y:S01]  /*60a0*/  IMAD R5, R4, UR5, R3 ;  /* 0x0000000504057c24 */ /* 0x000fe2000f8e0203 */
[----:B------:R-:W-:-:S03]  /*60b0*/  MOV R3, RZ ;  /* 0x000000ff00037202 */ /* 0x000fc60000000f00 */
[----:B------:R-:W-:Y:S02]  /*60c0*/  IMAD.IADD R15, R11, 0x1, R5 ;  /* 0x000000010b0f7824 */ /* 0x000fe400078e0205 */
[----:B------:R-:W-:Y:S05]  /*60d0*/  @!P0 BRA `(.L_x_6663) ;  /* 0x0000000400648947 */ /* 0x000fea0003800000 */
[----:B------:R-:W1:Y:S01]  /*60e0*/  LDCU.64 UR4, c[0x0][0x5a8] ;  /* 0x0000b500ff0477ac */ /* 0x000e620008000a00 */
[----:B0-----:R-:W-:Y:S01]  /*60f0*/  IMAD.SHL.U32 R5, R13, 0x8, RZ ;  /* 0x000000080d057824 */ /* 0x001fe200078e00ff */
[----:B------:R-:W-:Y:S01]  /*6100*/  LOP3.LUT R3, R9, 0x7fffffff, RZ, 0xc0, !PT ;  /* 0x7fffffff09037812 */ /* 0x000fe200078ec0ff */
[----:B------:R-:W-:Y:S01]  /*6110*/  IMAD.WIDE.U32 R18, R12, 0x8, RZ ;  /* 0x000000080c127825 */ /* 0x000fe200078e00ff */
[----:B------:R-:W-:Y:S01]  /*6120*/  LOP3.LUT R0, R8, 0xfffffff8, RZ, 0xc0, !PT ;  /* 0xfffffff808007812 */ /* 0x000fe200078ec0ff */
[----:B------:R-:W-:Y:S01]  /*6130*/  BSSY.RECONVERGENT B0, `(.L_x_6663) ;  /* 0x0000053000007945 */ /* 0x000fe20003800200 */
[----:B------:R-:W-:Y:S02]  /*6140*/  LEA R4, P0, R10, R6, 0x3 ;  /* 0x000000060a047211 */ /* 0x000fe400078018ff */
[----:B------:R-:W-:Y:S02]  /*6150*/  CS2R R54, SRZ ;  /* 0x0000000000367805 */ /* 0x000fe4000001ff00 */
[----:B------:R-:W-:Y:S01]  /*6160*/  IADD3 R56, PT, PT, R19, R5, RZ ;  /* 0x0000000513387210 */ /* 0x000fe20007ffe0ff */
[----:B------:R-:W-:Y:S01]  /*6170*/  IMAD.MOV.U32 R57, RZ, RZ, R0 ;  /* 0x000000ffff397224 */ /* 0x000fe200078e0000 */
[----:B------:R-:W-:Y:S01]  /*6180*/  SHF.L.U64.HI R16, R12, 0x6, R13 ;  /* 0x000000060c107819 */ /* 0x000fe2000001020d */
[----:B------:R-:W-:Y:S01]  /*6190*/  IMAD.MOV.U32 R9, RZ, RZ, R3 ;  /* 0x000000ffff097224 */ /* 0x000fe200078e0003 */
[----:B------:R-:W-:Y:S01]  /*61a0*/  LEA.HI.X R5, R10, R7, R15, 0x3, P0 ;  /* 0x000000070a057211 */ /* 0x000fe200000f1c0f */
[----:B-1----:R-:W-:-:S04]  /*61b0*/  UIADD3 UR4, UP0, UPT, UR4, 0x20, URZ ;  /* 0x0000002004047890 */ /* 0x002fc8000ff1e0ff */
[----:B------:R-:W-:Y:S02]  /*61c0*/  UIADD3.X UR5, UPT, UPT, URZ, UR5, URZ, UP0, !UPT ;  /* 0x00000005ff057290 */ /* 0x000fe400087fe4ff */
[----:B------:R-:W-:-:S04]  /*61d0*/  MOV R20, UR4 ;  /* 0x0000000400147c02 */ /* 0x000fc80008000f00 */
[----:B------:R-:W-:-:S07]  /*61e0*/  IMAD.U32 R21, RZ, RZ, UR5 ;  /* 0x00000005ff157e24 */ /* 0x000fce000f8e00ff */
.L_x_6664:
[-C--:B------:R-:W-:Y:S01]  /*61f0*/  IADD3 R22, P0, PT, R4, R18.reuse, RZ ;  /* 0x0000001204167210 */ /* 0x080fe20007f1e0ff */
[----:B------:R-:W2:Y:S04]  /*6200*/  LDG.E.64 R52, desc[UR36][R4.64] ;  /* 0x0000002404347981 */ /* 0x000ea8000c1e1b00 */
[----:B------:R-:W2:Y:S01]  /*6210*/  LDG.E.64 R50, desc[UR36][R20.64+-0x20] ;  /* 0xffffe02414327981 */ /* 0x000ea2000c1e1b00 */
[----:B------:R-:W-:Y:S01]  /*6220*/  IMAD.X R23, R5, 0x1, R56, P0 ;  /* 0x0000000105177824 */ /* 0x000fe200000e0638 */
[----:B------:R-:W-:Y:S02]  /*6230*/  IADD3 R24, P0, PT, R22, R18, RZ ;  /* 0x0000001216187210 */ /* 0x000fe40007f1e0ff */
[----:B------:R-:W3:Y:S04]  /*6240*/  LDG.E.64 R46, desc[UR36][R20.64+-0x18] ;  /* 0xffffe824142e7981 */ /* 0x000ee8000c1e1b00 */
[----:B------:R-:W3:Y:S01]  /*6250*/  LDG.E.64 R48, desc[UR36][R22.64] ;  /* 0x0000002416307981 */ /* 0x000ee2000c1e1b00 */
[----:B------:R-:W-:-:S02]  /*6260*/  IADD3.X R25, PT, PT, R23, R56, RZ, P0, !PT ;  /* 0x0000003817197210 */ /* 0x000fc400007fe4ff */
[-C--:B------:R-:W-:Y:S01]  /*6270*/  IADD3 R26, P0, PT, R24, R18.reuse, RZ ;  /* 0x00000012181a7210 */ /* 0x080fe20007f1e0ff */
[----:B------:R-:W4:Y:S04]  /*6280*/  LDG.E.64 R42, desc[UR36][R20.64+-0x10] ;  /* 0xfffff024142a7981 */ /* 0x000f28000c1e1b00 */
[----:B------:R0:W4:Y:S01]  /*6290*/  LDG.E.64 R44, desc[UR36][R24.64] ;  /* 0x00000024182c7981 */ /* 0x000122000c1e1b00 */
[--C-:B------:R-:W-:Y:S01]  /*62a0*/  IMAD.X R27, R25, 0x1, R56.reuse, P0 ;  /* 0x00000001191b7824 */ /* 0x100fe200000e0638 */
[-C--:B------:R-:W-:Y:S02]  /*62b0*/  IADD3 R28, P0, PT, R26, R18.reuse, RZ ;  /* 0x000000121a1c7210 */ /* 0x080fe40007f1e0ff */
[----:B------:R-:W5:Y:S04]  /*62c0*/  LDG.E.64 R38, desc[UR36][R20.64+-0x8] ;  /* 0xfffff82414267981 */ /* 0x000f68000c1e1b00 */
[----:B------:R-:W5:Y:S01]  /*62d0*/  LDG.E.64 R40, desc[UR36][R26.64] ;  /* 0x000000241a287981 */ /* 0x000f62000c1e1b00 */
        /* <DEDUP_REMOVED lines=18> */
[----:B------:R-:W-:-:S02]  /*6400*/  ISETP.NE.U32.AND P0, PT, R57, RZ, PT ;  /* 0x000000ff3900720c */ /* 0x000fc40003f05070 */
[----:B0-----:R-:W-:Y:S02]  /*6410*/  IADD3 R20, P2, PT, R20, 0x40, RZ ;  /* 0x0000004014147810 */ /* 0x001fe40007f5e0ff */
[----:B------:R-:W-:Y:S02]  /*6420*/  ISETP.NE.AND.EX P0, PT, R9, RZ, PT, P0 ;  /* 0x000000ff0900720c */ /* 0x000fe40003f05300 */
[----:B------:R-:W-:Y:S01]  /*6430*/  IADD3.X R5, PT, PT, R5, R16, RZ, P1, !PT ;  /* 0x0000001005057210 */ /* 0x000fe20000ffe4ff */
        /* <DEDUP_REMOVED lines=32> */
[----:B------:R-:W-:Y:S01]  /*6640*/  IMAD.IADD R55, R55, 0x1, R25 ;  /* 0x0000000137377824 */ /* 0x000fe200078e0219 */
[----:B------:R-:W-:Y:S06]  /*6650*/  @P0 BRA `(.L_x_6664) ;  /* 0xfffffff800e40947 */ /* 0x000fec000383ffff */
[----:B------:R-:W-:Y:S05]  /*6660*/  BSYNC.RECONVERGENT B0 ;  /* 0x0000000000007941 */ /* 0x000fea0003800200 */
.L_x_6663:
        /* <DEDUP_REMOVED lines=11> */
[----:B------:R-:W-:Y:S02]  /*6720*/  IMAD.MOV.U32 R14, RZ, RZ, R10 ;  /* 0x000000ffff0e7224 */ /* 0x000fe400078e000a */
[C---:B------:R-:W-:Y:S02]  /*6730*/  IMAD R9, R0.reuse, R13, R9 ;  /* 0x0000000d00097224 */ /* 0x040fe400078e0209 */
[----:B------:R-:W-:-:S04]  /*6740*/  IMAD.WIDE.U32 R4, R0, R12, R14 ;  /* 0x0000000c00047225 */ /* 0x000fc800078e000e */
[----:B------:R-:W-:Y:S01]  /*6750*/  IMAD.IADD R5, R5, 0x1, R9 ;  /* 0x0000000105057824 */ /* 0x000fe200078e0209 */
[----:B------:R-:W-:-:S04]  /*6760*/  LEA R22, P1, R4, R6, 0x3 ;  /* 0x0000000604167211 */ /* 0x000fc800078218ff */
[----:B------:R-:W-:Y:S02]  /*6770*/  LEA.HI.X R23, R4, R7, R5, 0x3, P1 ;  /* 0x0000000704177211 */ /* 0x000fe400008f1c05 */
[----:B-1----:R-:W-:Y:S02]  /*6780*/  LEA R28, P0, R0, UR4, 0x3 ;  /* 0x00000004001c7c11 */ /* 0x002fe4000f8018ff */
[----:B------:R-:W-:Y:S01]  /*6790*/  SHF.L.U64.HI R5, R12, 0x3, R13 ;  /* 0x000000030c057819 */ /* 0x000fe2000001020d */
[----:B------:R-:W2:Y:S01]  /*67a0*/  LDG.E.64 R32, desc[UR36][R22.64] ;  /* 0x0000002416207981 */ /* 0x000ea2000c1e1b00 */
[----:B------:R-:W-:Y:S02]  /*67b0*/  LEA.HI.X R29, R0, UR5, R3, 0x3, P0 ;  /* 0x00000005001d7c11 */ /* 0x000fe400080f1c03 */
[----:B------:R-:W-:-:S03]  /*67c0*/  IADD3 R34, P0, PT, R22, R39, RZ ;  /* 0x0000002716227210 */ /* 0x000fc60007f1e0ff */
[----:B------:R-:W2:Y:S02]  /*67d0*/  LDG.E.64 R30, desc[UR36][R28.64] ;  /* 0x000000241c1e7981 */ /* 0x000ea4000c1e1b00 */
[--C-:B------:R-:W-:Y:S01]  /*67e0*/  IMAD.X R35, R23, 0x1, R5.reuse, P0 ;  /* 0x0000000117237824 */ /* 0x100fe200000e0605 */
[-C--:B------:R-:W-:Y:S01]  /*67f0*/  IADD3 R36, P0, PT, R34, R39.reuse, RZ ;  /* 0x0000002722247210 */ /* 0x080fe20007f1e0ff */
[----:B------:R-:W3:Y:S04]  /*6800*/  LDG.E.64 R24, desc[UR36][R28.64+0x8] ;  /* 0x000008241c187981 */ /* 0x000ee8000c1e1b00 */
[----:B------:R0:W3:Y:S01]  /*6810*/  LDG.E.64 R26, desc[UR36][R34.64] ;  /* 0x00000024221a7981 */ /* 0x0000e2000c1e1b00 */
        /* <DEDUP_REMOVED lines=20> */
[----:B-----5:R-:W-:Y:S01]  /*6960*/  IMAD R21, R23, R4, RZ ;  /* 0x0000000417157224 */ /* 0x020fe200078e02ff */
[----:B------:R-:W-:-:S03]  /*6970*/  IADD3 R19, PT, PT, R19, R9, RZ ;  /* 0x0000000913137210 */ /* 0x000fc60007ffe0ff */
[-C--:B------:R-:W-:Y:S02]  /*6980*/  IMAD R21, R5, R22.reuse, R21 ;  /* 0x0000001605157224 */ /* 0x080fe400078e0215 */
[----:B------:R-:W-:-:S04]  /*6990*/  IMAD.WIDE.U32 R54, R4, R22, R18 ;  /* 0x0000001604367225 */ /* 0x000fc800078e0012 */
[----:B------:R-:W-:-:S07]  /*69a0*/  IMAD.IADD R55, R55, 0x1, R21 ;  /* 0x0000000137377824 */ /* 0x000fce00078e0215 */
.L_x_6665:
        /* <DEDUP_REMOVED lines=34> */
.L_x_6666:
        /* <DEDUP_REMOVED lines=16> */
[----:B------:R-:W-:-:S05]  /*6cd0*/  IMAD R3, R5, R6, R3 ;  /* 0x0000000605037224 */ /* 0x000fca00078e0203 */
[----:B------:R-:W-:-:S07]  /*6ce0*/  IADD3 R55, PT, PT, R55, R3, RZ ;  /* 0x0000000337377210 */ /* 0x000fce0007ffe0ff */
.L_x_6662:
        /* <DEDUP_REMOVED lines=16> */
.L_x_6670:
[----:B------:R0:W-:Y:S01]  /*6df0*/  STG.E.U8 desc[UR36][R2.64], R54 ;  /* 0x0000003602007986 */ /* 0x0001e2000c101124 */
[----:B------:R-:W-:Y:S05]  /*6e00*/  BRA `(.L_x_6672) ;  /* 0x0000000c00347947 */ /* 0x000fea0003800000 */
.L_x_6669:
        /* <DEDUP_REMOVED lines=8> */
.L_x_6674:
[----:B------:R0:W-:Y:S01]  /*6e90*/  STG.E desc[UR36][R2.64], R54 ;  /* 0x0000003602007986 */ /* 0x0001e2000c101924 */
[----:B------:R-:W-:Y:S05]  /*6ea0*/  BRA `(.L_x_6672) ;  /* 0x0000000c000c7947 */ /* 0x000fea0003800000 */
.L_x_6673:
[----:B------:R0:W-:Y:S01]  /*6eb0*/  STG.E.U16 desc[UR36][R2.64], R54 ;  /* 0x0000003602007986 */ /* 0x0001e2000c101524 */
[----:B------:R-:W-:Y:S05]  /*6ec0*/  BRA `(.L_x_6672) ;  /* 0x0000000c00047947 */ /* 0x000fea0003800000 */
.L_x_6668:
[----:B------:R-:W-:-:S09]  /*6ed0*/  UISETP.GT.AND UP0, UPT, UR4, 0x6, UPT ;  /* 0x000000060400788c */ /* 0x000fd2000bf04270 */
[----:B------:R-:W-:Y:S05]  /*6ee0*/  BRA.U UP0, `(.L_x_6675) ;  /* 0x00000001002c7547 */ /* 0x000fea000b800000 */
[----:B------:R-:W-:-:S09]  /*6ef0*/  UISETP.NE.AND UP0, UPT, UR4, 0x5, UPT ;  /* 0x000000050400788c */ /* 0x000fd2000bf05270 */
[----:B------:R-:W-:Y:S05]  /*6f00*/  BRA.U !UP0, `(.L_x_6676) ;  /* 0x0000000108147547 */ /* 0x000fea000b800000 */
[----:B------:R-:W-:-:S09]  /*6f10*/  UISETP.NE.AND UP0, UPT, UR4, 0x6, UPT ;  /* 0x000000060400788c */ /* 0x000fd2000bf05270 */
[----:B------:R-:W-:Y:S05]  /*6f20*/  BRA.U UP0, `(.L_x_6671) ;  /* 0x0000000900087547 */ /* 0x000fea000b800000 */
[----:B------:R-:W0:Y:S02]  /*6f30*/  I2F.S64 R55, R54 ;  /* 0x0000003600377312 */ /* 0x000e240000301400 */
[----:B0-----:R0:W-:Y:S01]  /*6f40*/  STG.E desc[UR36][R2.64], R55 ;  /* 0x0000003702007986 */ /* 0x0011e2000c101924 */
[----:B------:R-:W-:Y:S05]  /*6f50*/  BRA `(.L_x_6672) ;  /* 0x0000000800e07947 */ /* 0x000fea0003800000 */
.L_x_6676:
[----:B------:R-:W0:Y:S02]  /*6f60*/  I2F.S64 R0, R54 ;  /* 0x0000003600007312 */ /* 0x000e240000301400 */
[----:B0-----:R-:W-:-:S05]  /*6f70*/  F2FP.F16.F32.PACK_AB R0, RZ, R0 ;  /* 0x00000000ff00723e */ /* 0x001fca00000000ff */
[----:B------:R0:W-:Y:S01]  /*6f80*/  STG.E.U16 desc[UR36][R2.64], R0 ;  /* 0x0000000002007986 */ /* 0x0001e2000c101524 */
[----:B------:R-:W-:Y:S05]  /*6f90*/  BRA `(.L_x_6672) ;  /* 0x0000000800d07947 */ /* 0x000fea0003800000 */
.L_x_6675:
[----:B------:R-:W-:-:S09]  /*6fa0*/  UISETP.NE.AND UP0, UPT, UR4, 0x7, UPT ;  /* 0x000000070400788c */ /* 0x000fd2000bf05270 */
[----:B------:R-:W-:Y:S05]  /*6fb0*/  BRA.U !UP0, `(.L_x_6677) ;  /* 0x0000000108347547 */ /* 0x000fea000b800000 */
[----:B------:R-:W-:-:S09]  /*6fc0*/  UISETP.NE.AND UP0, UPT, UR4, 0x8, UPT ;  /* 0x000000080400788c */ /* 0x000fd2000bf05270 */
[----:B------:R-:W-:Y:S05]  /*6fd0*/  BRA.U !UP0, `(.L_x_6678) ;  /* 0x0000000108187547 */ /* 0x000fea000b800000 */
[----:B------:R-:W-:-:S09]  /*6fe0*/  UISETP.NE.AND UP0, UPT, UR4, 0x9, UPT ;  /* 0x000000090400788c */ /* 0x000fd2000bf05270 */
[----:B------:R-:W-:Y:S05]  /*6ff0*/  BRA.U UP0, `(.L_x_6671) ;  /* 0x0000000500d47547 */ /* 0x000fea000b800000 */
[----:B-12345:R-:W0:Y:S01]  /*7000*/  I2F.S64 R4, R54 ;  /* 0x0000003600047312 */ /* 0x03ee220000301400 */
[----:B------:R-:W-:-:S05]  /*7010*/  HFMA2 R5, -RZ, RZ, 0, 0 ;  /* 0x00000000ff057431 */ /* 0x000fca00000001ff */
[----:B0-----:R0:W-:Y:S01]  /*7020*/  STG.E.64 desc[UR36][R2.64], R4 ;  /* 0x0000000402007986 */ /* 0x0011e2000c101b24 */
[----:B------:R-:W-:Y:S05]  /*7030*/  BRA `(.L_x_6672) ;  /* 0x0000000800a87947 */ /* 0x000fea0003800000 */
.L_x_6678:
[----:B------:R-:W1:Y:S02]  /*7040*/  I2F.S64 R54, R54 ;  /* 0x0000003600367312 */ /* 0x000e640000301400 */
[----:B-12345:R-:W-:-:S04]  /*7050*/  F2FP.F16.F32.PACK_AB R5, RZ, R54 ;  /* 0x00000036ff05723e */ /* 0x03efc800000000ff */
[----:B------:R-:W-:-:S05]  /*7060*/  PRMT R5, R5, 0x5410, RZ ;  /* 0x0000541005057816 */ /* 0x000fca00000000ff */
[----:B------:R0:W-:Y:S01]  /*7070*/  STG.E desc[UR36][R2.64], R5 ;  /* 0x0000000502007986 */ /* 0x0001e2000c101924 */
[----:B------:R-:W-:Y:S05]  /*7080*/  BRA `(.L_x_6672) ;  /* 0x0000000800947947 */ /* 0x000fea0003800000 */
.L_x_6677:
[----:B-12345:R-:W0:Y:S02]  /*7090*/  I2F.F64.S64 R4, R54 ;  /* 0x0000003600047312 */ /* 0x03ee240000301c00 */
[----:B0-----:R0:W-:Y:S01]  /*70a0*/  STG.E.64 desc[UR36][R2.64], R4 ;  /* 0x0000000402007986 */ /* 0x0011e2000c101b24 */
[----:B------:R-:W-:Y:S05]  /*70b0*/  BRA `(.L_x_6672) ;  /* 0x0000000800887947 */ /* 0x000fea0003800000 */
.L_x_6667:
[----:B------:R-:W-:-:S09]  /*70c0*/  UISETP.GT.AND UP0, UPT, UR4, 0x18, UPT ;  /* 0x000000180400788c */ /* 0x000fd2000bf04270 */
[----:B------:R-:W-:Y:S05]  /*70d0*/  BRA.U !UP0, `(.L_x_6679) ;  /* 0x0000000508487547 */ /* 0x000fea000b800000 */
        /* <DEDUP_REMOVED lines=10> */
.L_x_6682:
[----:B-12345:R-:W0:Y:S01]  /*7180*/  I2F.S64 R5, R54 ;  /* 0x0000003600057312 */ /* 0x03ee220000301400 */
[----:B------:R-:W-:Y:S01]  /*7190*/  BSSY.RECONVERGENT B0, `(.L_x_6683) ;  /* 0x0000013000007945 */ /* 0x000fe20003800200 */
[----:B------:R-:W-:Y:S01]  /*71a0*/  IMAD.MOV.U32 R0, RZ, RZ, 0x80 ;  /* 0x00000080ff007424 */ /* 0x000fe200078e00ff */
[----:B0-----:R-:W-:-:S04]  /*71b0*/  LOP3.LUT R4, R5, 0x7fffffff, RZ, 0xc0, !PT ;  /* 0x7fffffff05047812 */ /* 0x001fc800078ec0ff */
[----:B------:R-:W-:-:S13]  /*71c0*/  ISETP.GT.U32.AND P0, PT, R4, 0x437fffff, PT ;  /* 0x437fffff0400780c */ /* 0x000fda0003f04070 */
[----:B------:R-:W-:Y:S05]  /*71d0*/  @P0 BRA `(.L_x_6684) ;  /* 0x0000000000380947 */ /* 0x000fea0003800000 */
[----:B------:R-:W-:-:S13]  /*71e0*/  ISETP.GE.U32.AND P0, PT, R4, 0x3c000000, PT ;  /* 0x3c0000000400780c */ /* 0x000fda0003f06070 */
[----:B------:R-:W-:-:S04]  /*71f0*/  @P0 SHF.R.U32.HI R0, RZ, 0x14, R5 ;  /* 0x00000014ff000819 */ /* 0x000fc80000011605 */
[----:B------:R-:W-:-:S04]  /*7200*/  @P0 LOP3.LUT R0, R0, 0x1, RZ, 0xc0, !PT ;  /* 0x0000000100000812 */ /* 0x000fc800078ec0ff */
[----:B------:R-:W-:-:S04]  /*7210*/  @P0 IADD3 R0, PT, PT, R5, 0x487ffff, R0 ;  /* 0x0487ffff05000810 */ /* 0x000fc80007ffe000 */
[----:B------:R-:W-:-:S04]  /*7220*/  @P0 SHF.R.U32.HI R0, RZ, 0x14, R0 ;  /* 0x00000014ff000819 */ /* 0x000fc80000011600 */
[----:B------:R-:W-:Y:S01]  /*7230*/  @P0 LOP3.LUT R0, R0, 0xff, RZ, 0xc0, !PT ;  /* 0x000000ff00000812 */ /* 0x000fe200078ec0ff */
[----:B------:R-:W-:Y:S06]  /*7240*/  @P0 BRA `(.L_x_6685) ;  /* 0x0000000000140947 */ /* 0x000fec0003800000 */
[----:B------:R-:W-:-:S05]  /*7250*/  FADD.FTZ R0, R4, 8192 ;  /* 0x4600000004007421 */ /* 0x000fca0000010000 */
[----:B------:R-:W-:Y:S02]  /*7260*/  LOP3.LUT P0, R4, R0, 0xff, RZ, 0xc0, !PT ;  /* 0x000000ff00047812 */ /* 0x000fe4000780c0ff */
[----:B------:R-:W-:-:S11]  /*7270*/  PRMT R0, RZ, 0x7610, R0 ;  /* 0x00007610ff007816 */ /* 0x000fd60000000000 */
[----:B------:R-:W-:Y:S05]  /*7280*/  @!P0 BRA `(.L_x_6684) ;  /* 0x00000000000c8947 */ /* 0x000fea0003800000 */
[----:B------:R-:W-:-:S07]  /*7290*/  MOV R0, R4 ;  /* 0x0000000400007202 */ /* 0x000fce0000000f00 */
.L_x_6685:
[----:B------:R-:W-:-:S04]  /*72a0*/  SHF.R.U32.HI R5, RZ, 0x18, R5 ;  /* 0x00000018ff057819 */ /* 0x000fc80000011605 */
[----:B------:R-:W-:-:S07]  /*72b0*/  LOP3.LUT R0, R0, 0x80, R5, 0xf8, !PT ;  /* 0x0000008000007812 */ /* 0x000fce00078ef805 */
.L_x_6684:
[----:B------:R-:W-:Y:S05]  /*72c0*/  BSYNC.RECONVERGENT B0 ;  /* 0x0000000000007941 */ /* 0x000fea0003800200 */
.L_x_6683:
[----:B------:R0:W-:Y:S01]  /*72d0*/  STG.E.U8 desc[UR36][R2.64], R0 ;  /* 0x0000000002007986 */ /* 0x0001e2000c101124 */
[----:B------:R-:W-:Y:S05]  /*72e0*/  BRA `(.L_x_6672) ;  /* 0x0000000400fc7947 */ /* 0x000fea0003800000 */
.L_x_6681:
        /* <DEDUP_REMOVED lines=18> */
.L_x_6688:
[----:B------:R-:W-:-:S04]  /*7410*/  SHF.R.U32.HI R5, RZ, 0x18, R5 ;  /* 0x00000018ff057819 */ /* 0x000fc80000011605 */
[----:B------:R-:W-:-:S07]  /*7420*/  LOP3.LUT R0, R0, 0x80, R5, 0xf8, !PT ;  /* 0x0000008000007812 */ /* 0x000fce00078ef805 */
.L_x_6687:
[----:B------:R-:W-:Y:S05]  /*7430*/  BSYNC.RECONVERGENT B0 ;  /* 0x0000000000007941 */ /* 0x000fea0003800200 */
.L_x_6686:
[----:B------:R0:W-:Y:S01]  /*7440*/  STG.E.U8 desc[UR36][R2.64], R0 ;  /* 0x0000000002007986 */ /* 0x0001e2000c101124 */
[----:B------:R-:W-:Y:S05]  /*7450*/  BRA `(.L_x_6672) ;  /* 0x0000000400a07947 */ /* 0x000fea0003800000 */
.L_x_6680:
[----:B------:R-:W-:-:S09]  /*7460*/  UISETP.NE.AND UP0, UPT, UR4, 0x1c, UPT ;  /* 0x0000001c0400788c */ /* 0x000fd2000bf05270 */
[----:B------:R-:W-:Y:S05]  /*7470*/  BRA.U !UP0, `(.L_x_6689) ;  /* 0x0000000108587547 */ /* 0x000fea000b800000 */
[----:B------:R-:W-:-:S09]  /*7480*/  UISETP.NE.AND UP0, UPT, UR4, 0x1d, UPT ;  /* 0x0000001d0400788c */ /* 0x000fd2000bf05270 */
[----:B------:R-:W-:Y:S05]  /*7490*/  BRA.U !UP0, `(.L_x_6690) ;  /* 0x0000000108487547 */ /* 0x000fea000b800000 */
[----:B------:R-:W-:-:S09]  /*74a0*/  UISETP.NE.AND UP0, UPT, UR4, 0x2c, UPT ;  /* 0x0000002c0400788c */ /* 0x000fd2000bf05270 */
[----:B------:R-:W-:Y:S05]  /*74b0*/  BRA.U UP0, `(.L_x_6671) ;  /* 0x0000000100a47547 */ /* 0x000fea000b800000 */
[----:B------:R-:W1:Y:S02]  /*74c0*/  I2F.S64 R54, R54 ;  /* 0x0000003600367312 */ /* 0x000e640000301400 */
[----:B-12345:R-:W-:-:S04]  /*74d0*/  SHF.R.U32.HI R4, RZ, 0x17, R54 ;  /* 0x00000017ff047819 */ /* 0x03efc80000011636 */
[----:B------:R-:W-:-:S04]  /*74e0*/  LOP3.LUT R5, R4, 0xff, RZ, 0xc0, !PT ;  /* 0x000000ff04057812 */ /* 0x000fc800078ec0ff */
[----:B------:R-:W-:-:S13]  /*74f0*/  ISETP.NE.AND P1, PT, R5, 0xff, PT ;  /* 0x000000ff0500780c */ /* 0x000fda0003f25270 */
[--C-:B------:R-:W-:Y:S02]  /*7500*/  @P1 SHF.R.U32.HI R0, RZ, 0x16, R54.reuse ;  /* 0x00000016ff001819 */ /* 0x100fe40000011636 */
[----:B------:R-:W-:Y:S01]  /*7510*/  @P1 LOP3.LUT P0, RZ, R5, 0x3fffff, R54, 0xf8, !PT ;  /* 0x003fffff05ff1812 */ /* 0x000fe2000780f836 */
[----:B------:R-:W-:Y:S01]  /*7520*/  IMAD.MOV.U32 R5, RZ, RZ, 0xff ;  /* 0x000000ffff057424 */ /* 0x000fe200078e00ff */
[----:B------:R-:W-:-:S04]  /*7530*/  @P1 LOP3.LUT R0, R0, 0x1, RZ, 0xc0, !PT ;  /* 0x0000000100001812 */ /* 0x000fc800078ec0ff */
[----:B------:R-:W-:Y:S02]  /*7540*/  @P1 ISETP.EQ.U32.AND P2, PT, R0, 0x1, P0 ;  /* 0x000000010000180c */ /* 0x000fe40000742070 */
[----:B------:R-:W-:Y:S02]  /*7550*/  PLOP3.LUT P0, PT, PT, PT, PT, 0x80, 0x8 ;  /* 0x000000000008781c */ /* 0x000fe40003f0f070 */
[----:B------:R-:W-:Y:S02]  /*7560*/  @P1 PLOP3.LUT P0, PT, P2, PT, PT, 0x80, 0x8 ;  /* 0x000000000008181c */ /* 0x000fe4000170f070 */
[----:B------:R-:W-:-:S11]  /*7570*/  @P1 IADD3 R0, PT, PT, R4, 0x1, RZ ;  /* 0x0000000104001810 */ /* 0x000fd60007ffe0ff */
[----:B------:R-:W-:-:S05]  /*7580*/  @!P0 IMAD.MOV R0, RZ, RZ, R4 ;  /* 0x000000ffff008224 */ /* 0x000fca00078e0204 */
[----:B------:R-:W-:-:S05]  /*7590*/  @P1 MOV R5, R0 ;  /* 0x0000000000051202 */ /* 0x000fca0000000f00 */
[----:B------:R0:W-:Y:S01]  /*75a0*/  STG.E.U8 desc[UR36][R2.64], R5 ;  /* 0x0000000502007986 */ /* 0x0001e2000c101124 */
[----:B------:R-:W-:Y:S05]  /*75b0*/  BRA `(.L_x_6672) ;  /* 0x0000000400487947 */ /* 0x000fea0003800000 */
.L_x_6690:
[----:B------:R0:W-:Y:S01]  /*75c0*/  STG.E.64 desc[UR36][R2.64], R54 ;  /* 0x0000003602007986 */ /* 0x0001e2000c101b24 */
[----:B------:R-:W-:Y:S05]  /*75d0*/  BRA `(.L_x_6672) ;  /* 0x0000000400407947 */ /* 0x000fea0003800000 */
.L_x_6689:
[----:B------:R0:W-:Y:S01]  /*75e0*/  STG.E desc[UR36][R2.64], R54 ;  /* 0x0000003602007986 */ /* 0x0001e2000c101924 */
[----:B------:R-:W-:Y:S05]  /*75f0*/  BRA `(.L_x_6672) ;  /* 0x0000000400387947 */ /* 0x000fea0003800000 */
.L_x_6679:
        /* <DEDUP_REMOVED lines=8> */
[----:B-12345:R-:W-:-:S05]  /*7680*/  SEL R5, RZ, 0x1, !P0 ;  /* 0x00000001ff057807 */ /* 0x03efca0004000000 */
[----:B------:R0:W-:Y:S01]  /*7690*/  STG.E.U8 desc[UR36][R2.64], R5 ;  /* 0x0000000502007986 */ /* 0x0001e2000c101124 */
[----:B------:R-:W-:Y:S05]  /*76a0*/  BRA `(.L_x_6672) ;  /* 0x00000004000c7947 */ /* 0x000fea0003800000 */
.L_x_6692:
[----:B-12345:R-:W0:Y:S01]  /*76b0*/  I2F.F64.S64 R4, R54 ;  /* 0x0000003600047312 */ /* 0x03ee220000301c00 */
[----:B------:R-:W-:-:S05]  /*76c0*/  CS2R R6, SRZ ;  /* 0x0000000000067805 */ /* 0x000fca000001ff00 */
[----:B0-----:R0:W-:Y:S01]  /*76d0*/  STG.E.128 desc[UR36][R2.64], R4 ;  /* 0x0000000402007986 */ /* 0x0011e2000c101d24 */
[----:B------:R-:W-:Y:S05]  /*76e0*/  BRA `(.L_x_6672) ;  /* 0x0000000000fc7947 */ /* 0x000fea0003800000 */
.L_x_6691:
[----:B------:R-:W-:-:S09]  /*76f0*/  UISETP.NE.AND UP0, UPT, UR4, 0xf, UPT ;  /* 0x0000000f0400788c */ /* 0x000fd2000bf05270 */
[----:B------:R-:W-:Y:S05]  /*7700*/  BRA.U !UP0, `(.L_x_6693) ;  /* 0x0000000108e87547 */ /* 0x000fea000b800000 */
[----:B------:R-:W-:-:S09]  /*7710*/  UISETP.NE.AND UP0, UPT, UR4, 0x17, UPT ;  /* 0x000000170400788c */ /* 0x000fd2000bf05270 */
[----:B------:R-:W-:Y:S05]  /*7720*/  BRA.U !UP0, `(.L_x_6694) ;  /* 0x0000000108907547 */ /* 0x000fea000b800000 */
[----:B------:R-:W-:-:S09]  /*7730*/  UISETP.NE.AND UP0, UPT, UR4, 0x18, UPT ;  /* 0x000000180400788c */ /* 0x000fd2000bf05270 */
[----:B------:R-:W-:Y:S05]  /*7740*/  BRA.U !UP0, `(.L_x_6695) ;  /* 0x0000000108447547 */ /* 0x000fea000b800000 */
.L_x_6671:
[----:B------:R-:W-:Y:S01]  /*7750*/  MOV R0, 0x100 ;  /* 0x0000010000007802 */ /* 0x000fe20000000f00 */
[----:B------:R-:W1:Y:S01]  /*7760*/  LDCU.64 UR4, c[0x4][0xf0] ;  /* 0x01001e00ff0477ac */ /* 0x000e620008000a00 */
[----:B------:R-:W-:Y:S02]  /*7770*/  HFMA2 R12, -RZ, RZ, 0, 5.9604644775390625e-08 ;  /* 0x00000001ff0c7431 */ /* 0x000fe400000001ff */
[----:B------:R-:W-:Y:S01]  /*7780*/  IMAD.MOV.U32 R8, RZ, RZ, 0x65 ;  /* 0x00000065ff087424 */ /* 0x000fe200078e00ff */
[----:B------:R0:W0:Y:S01]  /*7790*/  LDC.64 R2, c[0x4][R0] ;  /* 0x0100000000027b82 */ /* 0x0000220000000a00 */
[----:B------:R-:W1:Y:S01]  /*77a0*/  LDCU.64 UR6, c[0x4][0xf8] ;  /* 0x01001f00ff0677ac */ /* 0x000e620008000a00 */
[----:B------:R-:W-:Y:S01]  /*77b0*/  IMAD.MOV.U32 R13, RZ, RZ, RZ ;  /* 0x000000ffff0d7224 */ /* 0x000fe200078e00ff */
[----:B------:R-:W1:Y:S02]  /*77c0*/  LDCU.64 UR8, c[0x4][0x8] ;  /* 0x01000100ff0877ac */ /* 0x000e640008000a00 */
[----:B-12345:R-:W-:Y:S01]  /*77d0*/  IMAD.U32 R4, RZ, RZ, UR4 ;  /* 0x00000004ff047e24 */ /* 0x03efe2000f8e00ff */
[----:B------:R-:W-:Y:S01]  /*77e0*/  MOV R5, UR5 ;  /* 0x0000000500057c02 */ /* 0x000fe20008000f00 */
[----:B------:R-:W-:Y:S01]  /*77f0*/  IMAD.U32 R6, RZ, RZ, UR6 ;  /* 0x00000006ff067e24 */ /* 0x000fe2000f8e00ff */
[----:B------:R-:W-:Y:S01]  /*7800*/  MOV R7, UR7 ;  /* 0x0000000700077c02 */ /* 0x000fe20008000f00 */
[----:B------:R-:W-:Y:S01]  /*7810*/  IMAD.U32 R10, RZ, RZ, UR8 ;  /* 0x00000008ff0a7e24 */ /* 0x000fe2000f8e00ff */
[----:B------:R-:W-:-:S07]  /*7820*/  MOV R11, UR9 ;  /* 0x00000009000b7c02 */ /* 0x000fce0008000f00 */
[----:B------:R-:W-:-:S07]  /*7830*/  LEPC R20, `(.L_x_6696) ;  /* 0x000000001014794e */ /* 0x000fce0000000000 */
[----:B0-----:R-:W-:Y:S05]  /*7840*/  CALL.ABS.NOINC R2 ;  /* 0x0000000002007343 */ /* 0x001fea0003c00000 */
.L_x_6696:
[----:B------:R-:W-:Y:S05]  /*7850*/  BRA `(.L_x_6672) ;  /* 0x0000000000a07947 */ /* 0x000fea0003800000 */
.L_x_6695:
[----:B------:R-:W1:Y:S01]  /*7860*/  I2F.S64 R55, R54 ;  /* 0x0000003600377312 */ /* 0x000e620000301400 */
[----:B------:R-:W-:Y:S01]  /*7870*/  BSSY.RECONVERGENT B0, `(.L_x_6697) ;  /* 0x000000c000007945 */ /* 0x000fe20003800200 */
[----:B------:R-:W-:Y:S02]  /*7880*/  MOV R0, 0x7f ;  /* 0x0000007f00007802 */ /* 0x000fe40000000f00 */
[----:B-12345:R-:W-:Y:S02]  /*7890*/  LOP3.LUT R4, R55, 0x7fffffff, RZ, 0xc0, !PT ;  /* 0x7fffffff37047812 */ /* 0x03efe400078ec0ff */
[----:B------:R-:W-:Y:S02]  /*78a0*/  SHF.R.U32.HI R5, RZ, 0x18, R55 ;  /* 0x00000018ff057819 */ /* 0x000fe40000011637 */
[----:B------:R-:W-:-:S13]  /*78b0*/  ISETP.GT.U32.AND P0, PT, R4, 0x43efffff, PT ;  /* 0x43efffff0400780c */ /* 0x000fda0003f04070 */
[----:B------:R-:W-:Y:S05]  /*78c0*/  @P0 BRA `(.L_x_6698) ;  /* 0x0000000000180947 */ /* 0x000fea0003800000 */
[----:B------:R-:W-:-:S13]  /*78d0*/  ISETP.GE.U32.AND P0, PT, R4, 0x3c800000, PT ;  /* 0x3c8000000400780c */ /* 0x000fda0003f06070 */
[----:B------:R-:W-:-:S04]  /*78e0*/  @P0 SHF.R.U32.HI R0, RZ, 0x14, R55 ;  /* 0x00000014ff000819 */ /* 0x000fc80000011637 */
[----:B------:R-:W-:-:S04]  /*78f0*/  @P0 LOP3.LUT R0, R0, 0x1, RZ, 0xc0, !PT ;  /* 0x0000000100000812 */ /* 0x000fc800078ec0ff */
[----:B------:R-:W-:-:S04]  /*7900*/  @P0 IADD3 R0, PT, PT, R55, 0x407ffff, R0 ;  /* 0x0407ffff37000810 */ /* 0x000fc80007ffe000 */
[----:B------:R-:W-:Y:S01]  /*7910*/  @P0 SHF.R.U32.HI R0, RZ, 0x14, R0 ;  /* 0x00000014ff000819 */ /* 0x000fe20000011600 */
[----:B------:R-:W-:-:S07]  /*7920*/  @!P0 FADD.FTZ R0, R4, 16384 ;  /* 0x4680000004008421 */ /* 0x000fce0000010000 */
.L_x_6698:
[----:B------:R-:W-:Y:S05]  /*7930*/  BSYNC.RECONVERGENT B0 ;  /* 0x0000000000007941 */ /* 0x000fea0003800200 */
.L_x_6697:
[----:B------:R-:W-:-:S05]  /*7940*/  LOP3.LUT R5, R0, 0x80, R5, 0xf8, !PT ;  /* 0x0000008000057812 */ /* 0x000fca00078ef805 */
[----:B------:R0:W-:Y:S01]  /*7950*/  STG.E.U8 desc[UR36][R2.64], R5 ;  /* 0x0000000502007986 */ /* 0x0001e2000c101124 */
[----:B------:R-:W-:Y:S05]  /*7960*/  BRA `(.L_x_6672) ;  /* 0x00000000005c7947 */ /* 0x000fea0003800000 */
.L_x_6694:
[----:B-12345:R-:W0:Y:S01]  /*7970*/  I2F.S64 R5, R54 ;  /* 0x0000003600057312 */ /* 0x03ee220000301400 */
[----:B------:R-:W-:Y:S01]  /*7980*/  BSSY.RECONVERGENT B0, `(.L_x_6699) ;  /* 0x000000e000007945 */ /* 0x000fe20003800200 */
[----:B0-----:R-:W-:-:S04]  /*7990*/  LOP3.LUT R4, R5, 0x7fffffff, RZ, 0xc0, !PT ;  /* 0x7fffffff05047812 */ /* 0x001fc800078ec0ff */
[----:B------:R-:W-:-:S13]  /*79a0*/  ISETP.GT.U32.AND P0, PT, R4, 0x477fffff, PT ;  /* 0x477fffff0400780c */ /* 0x000fda0003f04070 */
[----:B------:R-:W-:Y:S05]  /*79b0*/  @P0 BRA `(.L_x_6700) ;  /* 0x00000000001c0947 */ /* 0x000fea0003800000 */
[----:B------:R-:W-:-:S13]  /*79c0*/  ISETP.GE.U32.AND P0, PT, R4, 0x38800000, PT ;  /* 0x388000000400780c */ /* 0x000fda0003f06070 */
[----:B------:R-:W-:-:S04]  /*79d0*/  @P0 SHF.R.U32.HI R0, RZ, 0x15, R5 ;  /* 0x00000015ff000819 */ /* 0x000fc80000011605 */
[----:B------:R-:W-:-:S04]  /*79e0*/  @P0 LOP3.LUT R0, R0, 0x1, RZ, 0xc0, !PT ;  /* 0x0000000100000812 */ /* 0x000fc800078ec0ff */
[----:B------:R-:W-:-:S04]  /*79f0*/  @P0 IADD3 R0, PT, PT, R5, 0x80fffff, R0 ;  /* 0x080fffff05000810 */ /* 0x000fc80007ffe000 */
[----:B------:R-:W-:Y:S01]  /*7a00*/  @P0 SHF.R.U32.HI R0, RZ, 0x15, R0 ;  /* 0x00000015ff000819 */ /* 0x000fe20000011600 */
[----:B------:R-:W-:Y:S01]  /*7a10*/  @!P0 FADD.FTZ R0, R4, 128 ;  /* 0x4300000004008421 */ /* 0x000fe20000010000 */
[----:B------:R-:W-:Y:S06]  /*7a20*/  BRA `(.L_x_6701) ;  /* 0x00000000000c7947 */ /* 0x000fec0003800000 */
.L_x_6700:
[----:B------:R-:W-:Y:S01]  /*7a30*/  IMAD.MOV.U32 R0, RZ, RZ, 0x7f ;  /* 0x0000007fff007424 */ /* 0x000fe200078e00ff */
[----:B------:R-:W-:-:S04]  /*7a40*/  ISETP.GT.U32.AND P0, PT, R4, 0x7f800000, PT ;  /* 0x7f8000000400780c */ /* 0x000fc80003f04070 */
[----:B------:R-:W-:-:S09]  /*7a50*/  SEL R0, R0, 0x7c, P0 ;  /* 0x0000007c00007807 */ /* 0x000fd20000000000 */
.L_x_6701:
[----:B------:R-:W-:Y:S05]  /*7a60*/  BSYNC.RECONVERGENT B0 ;  /* 0x0000000000007941 */ /* 0x000fea0003800200 */
.L_x_6699:
[----:B------:R-:W-:-:S04]  /*7a70*/  SHF.R.U32.HI R5, RZ, 0x18, R5 ;  /* 0x00000018ff057819 */ /* 0x000fc80000011605 */
[----:B------:R-:W-:-:S05]  /*7a80*/  LOP3.LUT R5, R0, 0x80, R5, 0xf8, !PT ;  /* 0x0000008000057812 */ /* 0x000fca00078ef805 */
[----:B------:R0:W-:Y:S01]  /*7a90*/  STG.E.U8 desc[UR36][R2.64], R5 ;  /* 0x0000000502007986 */ /* 0x0001e2000c101124 */
[----:B------:R-:W-:Y:S05]  /*7aa0*/  BRA `(.L_x_6672) ;  /* 0x00000000000c7947 */ /* 0x000fea0003800000 */
.L_x_6693:
[----:B------:R-:W0:Y:S02]  /*7ab0*/  I2F.S64 R0, R54 ;  /* 0x0000003600007312 */ /* 0x000e240000301400 */
[----:B0-----:R-:W-:-:S05]  /*7ac0*/  F2FP.BF16.F32.PACK_AB R0, RZ, R0 ;  /* 0x00000000ff00723e */ /* 0x001fca00000010ff */
[----:B------:R0:W-:Y:S02]  /*7ad0*/  STG.E.U16 desc[UR36][R2.64], R0 ;  /* 0x0000000002007986 */ /* 0x0001e4000c101524 */
.L_x_6672:
[----:B------:R-:W-:-:S07]  /*7ae0*/  IADD3 R17, PT, PT, R17, 0x80, RZ ;  /* 0x0000008011117810 */ /* 0x000fce0007ffe0ff */
.L_x_6627:
[----:B------:R-:W-:Y:S05]  /*7af0*/  BSYNC.RECONVERGENT B6 ;  /* 0x0000000000067941 */ /* 0x000fea0003800200 */
.L_x_6626:
        /* <DEDUP_REMOVED lines=302> */
[----:B------:R-:W-:-:S04]  /*8de0*/  SHF.R.U32.HI R3, RZ, UR5, R3 ;  /* 0x00000005ff037c19 */ /* 0x000fc80008011603 */
[----:B------:R-:W-:-:S05]  /*8df0*/  IADD3 R3, PT, PT, -R3, RZ, RZ ;  /* 0x000000ff03037210 */ /* 0x000fca0007ffe1ff */
[----:B-1----:R-:W-:-:S04]  /*8e00*/  IMAD R7, R3, UR6, R7 ;  /* 0x0000000603077c24 */ /* 0x002fc8000f8e0207 */
[C---:B--2---:R-:W-:Y:S02]  /*8e10*/  IMAD R2, R7.reuse, UR8, R2 ;  /* 0x0000000807027c24 */ /* 0x044fe4000f8e0202 */
[----:B------:R-:W-:-:S07]  /*8e20*/  IMAD R0, R7, UR9, R0 ;  /* 0x0000000907007c24 */ /* 0x000fce000f8e0200 */
.L_x_6704:
        /* <DEDUP_REMOVED lines=17> */
.L_x_6708:
[----:B--2-45:R0:W5:Y:S01]  /*8f40*/  LDG.E.U8 R4, desc[UR36][R6.64] ;  /* 0x0000002406047981 */ /* 0x034162000c1e1100 */
[----:B------:R-:W-:Y:S01]  /*8f50*/  MOV R5, RZ ;  /* 0x000000ff00057202 */ /* 0x000fe20000000f00 */
[----:B------:R-:W-:Y:S06]  /*8f60*/  BRA `(.L_x_6710) ;  /* 0x0000000c00447947 */ /* 0x000fec0003800000 */
.L_x_6707:
        /* <DEDUP_REMOVED lines=8> */
.L_x_6712:
[----:B--2-45:R-:W2:Y:S02]  /*8ff0*/  LDG.E R4, desc[UR36][R6.64] ;  /* 0x0000002406047981 */ /* 0x034ea4000c1e1900 */
[----:B--2---:R-:W-:Y:S01]  /*9000*/  SHF.R.S32.HI R5, RZ, 0x1f, R4 ;  /* 0x0000001fff057819 */ /* 0x004fe20000011404 */
[----:B------:R-:W-:Y:S06]  /*9010*/  BRA `(.L_x_6710) ;  /* 0x0000000c00187947 */ /* 0x000fec0003800000 */
.L_x_6711:
[----:B--2-45:R-:W2:Y:S02]  /*9020*/  LDG.E.S16 R4, desc[UR36][R6.64] ;  /* 0x0000002406047981 */ /* 0x034ea4000c1e1700 */
[----:B--2---:R-:W-:Y:S01]  /*9030*/  SHF.R.S32.HI R5, RZ, 0x1f, R4 ;  /* 0x0000001fff057819 */ /* 0x004fe20000011404 */
[----:B------:R-:W-:Y:S06]  /*9040*/  BRA `(.L_x_6710) ;  /* 0x0000000c000c7947 */ /* 0x000fec0003800000 */
.L_x_6706:
[----:B------:R-:W-:-:S09]  /*9050*/  UISETP.GT.AND UP0, UPT, UR4, 0x6, UPT ;  /* 0x000000060400788c */ /* 0x000fd2000bf04270 */
[----:B------:R-:W-:Y:S05]  /*9060*/  BRA.U UP0, `(.L_x_6713) ;  /* 0x00000001002c7547 */ /* 0x000fea000b800000 */
[----:B------:R-:W-:-:S09]  /*9070*/  UISETP.NE.AND UP0, UPT, UR4, 0x5, UPT ;  /* 0x000000050400788c */ /* 0x000fd2000bf05270 */
[----:B------:R-:W-:Y:S05]  /*9080*/  BRA.U !UP0, `(.L_x_6714) ;  /* 0x0000000108147547 */ /* 0x000fea000b800000 */
[----:B------:R-:W-:-:S09]  /*9090*/  UISETP.NE.AND UP0, UPT, UR4, 0x6, UPT ;  /* 0x000000060400788c */ /* 0x000fd2000bf05270 */
[----:B------:R-:W-:Y:S05]  /*90a0*/  BRA.U UP0, `(.L_x_6709) ;  /* 0x00000009009c7547 */ /* 0x000fea000b800000 */
[----:B--2-45:R-:W2:Y:S02]  /*90b0*/  LDG.E R4, desc[UR36][R6.64] ;  /* 0x0000002406047981 */ /* 0x034ea4000c1e1900 */
[----:B--2---:R-:W3:Y:S01]  /*90c0*/  F2I.S64.TRUNC R4, R4 ;  /* 0x0000000400047311 */ /* 0x004ee2000020d900 */
[----:B------:R-:W-:Y:S05]  /*90d0*/  BRA `(.L_x_6710) ;  /* 0x0000000800e87947 */ /* 0x000fea0003800000 */
.L_x_6714:
[----:B------:R-:W2:Y:S02]  /*90e0*/  LDG.E.U16 R6, desc[UR36][R6.64] ;  /* 0x0000002406067981 */ /* 0x000ea4000c1e1500 */
[----:B--2-45:R-:W-:-:S06]  /*90f0*/  HADD2.F32 R4, -RZ, R6.H0_H0 ;  /* 0x20000006ff047230 */ /* 0x034fcc0000004100 */
[----:B------:R-:W2:Y:S01]  /*9100*/  F2I.S64.TRUNC R4, R4 ;  /* 0x0000000400047311 */ /* 0x000ea2000020d900 */
[----:B------:R-:W-:Y:S05]  /*9110*/  BRA `(.L_x_6710) ;  /* 0x0000000800d87947 */ /* 0x000fea0003800000 */
.L_x_6713:
[----:B------:R-:W-:-:S09]  /*9120*/  UISETP.NE.AND UP0, UPT, UR4, 0x7, UPT ;  /* 0x000000070400788c */ /* 0x000fd2000bf05270 */
[----:B------:R-:W-:Y:S05]  /*9130*/  BRA.U !UP0, `(.L_x_6715) ;  /* 0x00000001082c7547 */ /* 0x000fea000b800000 */
[----:B------:R-:W-:-:S09]  /*9140*/  UISETP.NE.AND UP0, UPT, UR4, 0x8, UPT ;  /* 0x000000080400788c */ /* 0x000fd2000bf05270 */
[----:B------:R-:W-:Y:S05]  /*9150*/  BRA.U !UP0, `(.L_x_6716) ;  /* 0x0000000108147547 */ /* 0x000fea000b800000 */
[----:B------:R-:W-:-:S09]  /*9160*/  UISETP.NE.AND UP0, UPT, UR4, 0x9, UPT ;  /* 0x000000090400788c */ /* 0x000fd2000bf05270 */
[----:B------:R-:W-:Y:S05]  /*9170*/  BRA.U UP0, `(.L_x_6709) ;  /* 0x0000000900687547 */ /* 0x000fea000b800000 */
[----:B--2-45:R-:W2:Y:S02]  /*9180*/  LDG.E R4, desc[UR36][R6.64] ;  /* 0x0000002406047981 */ /* 0x034ea4000c1e1900 */
[----:B--2---:R-:W0:Y:S01]  /*9190*/  F2I.S64.TRUNC R4, R4 ;  /* 0x0000000400047311 */ /* 0x004e22000020d900 */
[----:B------:R-:W-:Y:S05]  /*91a0*/  BRA `(.L_x_6710) ;  /* 0x0000000800b47947 */ /* 0x000fea0003800000 */
.L_x_6716:
[----:B------:R-:W2:Y:S02]  /*91b0*/  LDG.E.U16 R6, desc[UR36][R6.64] ;  /* 0x0000002406067981 */ /* 0x000ea4000c1e1500 */
[----:B--2-45:R-:W-:-:S06]  /*91c0*/  HADD2.F32 R4, -RZ, R6.H0_H0 ;  /* 0x20000006ff047230 */ /* 0x034fcc0000004100 */
[----:B------:R-:W4:Y:S01]  /*91d0*/  F2I.S64.TRUNC R4, R4 ;  /* 0x0000000400047311 */ /* 0x000f22000020d900 */
[----:B------:R-:W-:Y:S05]  /*91e0*/  BRA `(.L_x_6710) ;  /* 0x0000000800a47947 */ /* 0x000fea0003800000 */
.L_x_6715:
[----:B--2-45:R-:W2:Y:S02]  /*91f0*/  LDG.E.64 R4, desc[UR36][R6.64] ;  /* 0x0000002406047981 */ /* 0x034ea4000c1e1b00 */
[----:B--2---:R-:W0:Y:S01]  /*9200*/  F2I.S64.F64.TRUNC R4, R4 ;  /* 0x0000000400047311 */ /* 0x004e22000030d900 */
[----:B------:R-:W-:Y:S05]  /*9210*/  BRA `(.L_x_6710) ;  /* 0x0000000800987947 */ /* 0x000fea0003800000 */
.L_x_6705:
        /* <DEDUP_REMOVED lines=13> */
.L_x_6719:
[----:B--2-45:R-:W2:Y:S02]  /*92f0*/  LDG.E.64 R4, desc[UR36][R6.64] ;  /* 0x0000002406047981 */ /* 0x034ea4000c1e1b00 */
[----:B--2---:R-:W0:Y:S01]  /*9300*/  F2I.S64.F64.TRUNC R4, R4 ;  /* 0x0000000400047311 */ /* 0x004e22000030d900 */
[----:B------:R-:W-:Y:S05]  /*9310*/  BRA `(.L_x_6710) ;  /* 0x0000000800587947 */ /* 0x000fea0003800000 */
.L_x_6718:
        /* <DEDUP_REMOVED lines=12> */
[----:B0-----:R-:W-:-:S04]  /*93e0*/  IADD3 R4, PT, PT, -R4, RZ, RZ ;  /* 0x000000ff04047210 */ /* 0x001fc80007ffe1ff */
[----:B------:R-:W-:-:S05]  /*93f0*/  VIADDMNMX.U32 R4, R4, R5, 0x4, !PT ;  /* 0x0000000404047446 */ /* 0x000fca0007800005 */
[----:B------:R-:W-:-:S05]  /*9400*/  VIADD R4, R4, 0xfffffffc ;  /* 0xfffffffc04047836 */ /* 0x000fca0000000000 */
[C---:B------:R-:W-:Y:S02]  /*9410*/  SHF.L.U32 R5, R3.reuse, R4, RZ ;  /* 0x0000000403057219 */ /* 0x040fe400000006ff */
[----:B------:R-:W-:Y:S01]  /*9420*/  SHF.L.U32 R8, R4, 0x17, RZ ;  /* 0x0000001704087819 */ /* 0x000fe200000006ff */
        /* <DEDUP_REMOVED lines=9> */
.L_x_6721:
[----:B--2-45:R-:W2:Y:S02]  /*94c0*/  LDG.E.U8 R4, desc[UR36][R6.64] ;  /* 0x0000002406047981 */ /* 0x034ea4000c1e1100 */
[C---:B--2---:R-:W-:Y:S01]  /*94d0*/  IMAD.SHL.U32 R0, R4.reuse, 0x2000000, RZ ;  /* 0x0200000004007824 */ /* 0x044fe200078e00ff */
[----:B------:R-:W-:-:S04]  /*94e0*/  SHF.L.U32 R4, R4, 0x8, RZ ;  /* 0x0000000804047819 */ /* 0x000fc800000006ff */
        /* <DEDUP_REMOVED lines=11> */
.L_x_6720:
[----:B--2-45:R-:W2:Y:S02]  /*95a0*/  LDG.E.U16 R4, desc[UR36][R6.64] ;  /* 0x0000002406047981 */ /* 0x034ea4000c1e1500 */
[----:B--2---:R-:W-:-:S06]  /*95b0*/  SHF.L.U32 R4, R4, 0x10, RZ ;  /* 0x0000001004047819 */ /* 0x004fcc00000006ff */
[----:B------:R-:W0:Y:S01]  /*95c0*/  F2I.S64.TRUNC R4, R4 ;  /* 0x0000000400047311 */ /* 0x000e22000020d900 */
[----:B------:R-:W-:Y:S05]  /*95d0*/  BRA `(.L_x_6710) ;  /* 0x0000000400a87947 */ /* 0x000fea0003800000 */
.L_x_6717:
        /* <DEDUP_REMOVED lines=11> */
.L_x_6724:
        /* <DEDUP_REMOVED lines=21> */
.L_x_6728:
[----:B------:R-:W-:Y:S05]  /*97e0*/  BSYNC.RECONVERGENT B1 ;  /* 0x0000000000017941 */ /* 0x000fea0003800200 */
.L_x_6727:
[----:B------:R-:W-:Y:S02]  /*97f0*/  SHF.L.U32 R0, R0, 0x14, RZ ;  /* 0x0000001400007819 */ /* 0x000fe400000006ff */
[----:B------:R-:W-:-:S04]  /*9800*/  LEA R3, R3, 0x3b800000, 0x17 ;  /* 0x3b80000003037811 */ /* 0x000fc800078eb8ff */
[----:B------:R-:W-:-:S07]  /*9810*/  LOP3.LUT R4, R3, R0, R7, 0xfe, !PT ;  /* 0x0000000003047212 */ /* 0x000fce00078efe07 */
.L_x_6726:
[----:B------:R-:W-:Y:S05]  /*9820*/  BSYNC.RECONVERGENT B0 ;  /* 0x0000000000007941 */ /* 0x000fea0003800200 */
.L_x_6725:
[----:B------:R-:W0:Y:S01]  /*9830*/  F2I.S64.TRUNC R4, R4 ;  /* 0x0000000400047311 */ /* 0x000e22000020d900 */
[----:B------:R-:W-:Y:S05]  /*9840*/  BRA `(.L_x_6710) ;  /* 0x00000004000c7947 */ /* 0x000fea0003800000 */
.L_x_6723:
        /* <DEDUP_REMOVED lines=21> */
.L_x_6732:
[----:B------:R-:W-:Y:S05]  /*99a0*/  BSYNC.RECONVERGENT B1 ;  /* 0x0000000000017941 */ /* 0x000fea0003800200 */
.L_x_6731:
[----:B------:R-:W-:Y:S01]  /*99b0*/  IMAD.SHL.U32 R0, R0, 0x200000, RZ ;  /* 0x0020000000007824 */ /* 0x000fe200078e00ff */
[----:B------:R-:W-:-:S04]  /*99c0*/  LEA R3, R3, 0x37800000, 0x17 ;  /* 0x3780000003037811 */ /* 0x000fc800078eb8ff */
[----:B------:R-:W-:-:S07]  /*99d0*/  LOP3.LUT R4, R3, R0, R7, 0xfe, !PT ;  /* 0x0000000003047212 */ /* 0x000fce00078efe07 */
.L_x_6730:
[----:B------:R-:W-:Y:S05]  /*99e0*/  BSYNC.RECONVERGENT B0 ;  /* 0x0000000000007941 */ /* 0x000fea0003800200 */
.L_x_6729:
[----:B------:R-:W0:Y:S01]  /*99f0*/  F2I.S64.TRUNC R4, R4 ;  /* 0x0000000400047311 */ /* 0x000e22000020d900 */
[----:B------:R-:W-:Y:S05]  /*9a00*/  BRA `(.L_x_6710) ;  /* 0x00000000009c7947 */ /* 0x000fea0003800000 */
.L_x_6722:
        /* <DEDUP_REMOVED lines=8> */
[----:B--2-45:R-:W-:Y:S01]  /*9a90*/  HFMA2 R4, -RZ, RZ, 3.814697265625e-06, 0 ;  /* 0x00400000ff047431 */ /* 0x034fe200000001ff */
[----:B---3--:R-:W-:-:S13]  /*9aa0*/  ISETP.NE.AND P0, PT, R6, RZ, PT ;  /* 0x000000ff0600720c */ /* 0x008fda0003f05270 */
[----:B------:R-:W-:Y:S05]  /*9ab0*/  @!P0 BRA `(.L_x_6736) ;  /* 0x00000000000c8947 */ /* 0x000fea0003800000 */
[----:B------:R-:W-:-:S13]  /*9ac0*/  ISETP.NE.AND P0, PT, R6, 0xff, PT ;  /* 0x000000ff0600780c */ /* 0x000fda0003f05270 */
[----:B------:R-:W-:Y:S01]  /*9ad0*/  @!P0 IMAD.MOV.U32 R4, RZ, RZ, 0x7f800001 ;  /* 0x7f800001ff048424 */ /* 0x000fe200078e00ff */
[----:B------:R-:W-:-:S07]  /*9ae0*/  @P0 SHF.L.U32 R4, R6, 0x17, RZ ;  /* 0x0000001706040819 */ /* 0x000fce00000006ff */
.L_x_6736:
[----:B------:R-:W-:Y:S05]  /*9af0*/  BSYNC.RECONVERGENT B0 ;  /* 0x0000000000007941 */ /* 0x000fea0003800200 */
.L_x_6735:
[----:B------:R-:W0:Y:S01]  /*9b00*/  F2I.S64.TRUNC R4, R4 ;  /* 0x0000000400047311 */ /* 0x000e22000020d900 */
[----:B------:R-:W-:Y:S05]  /*9b10*/  BRA `(.L_x_6710) ;  /* 0x0000000000587947 */ /* 0x000fea0003800000 */
.L_x_6709:
[----:B------:R-:W-:Y:S01]  /*9b20*/  MOV R0, 0x100 ;  /* 0x0000010000007802 */ /* 0x000fe20000000f00 */
[----:B------:R-:W2:Y:S01]  /*9b30*/  LDCU.64 UR4, c[0x4][0xf0] ;  /* 0x01001e00ff0477ac */ /* 0x000ea20008000a00 */
[----:B------:R-:W-:Y:S02]  /*9b40*/  HFMA2 R12, -RZ, RZ, 0, 5.9604644775390625e-08 ;  /* 0x00000001ff0c7431 */ /* 0x000fe400000001ff */
[----:B------:R-:W-:Y:S01]  /*9b50*/  IMAD.MOV.U32 R8, RZ, RZ, 0x4e ;  /* 0x0000004eff087424 */ /* 0x000fe200078e00ff */
[----:B------:R0:W1:Y:S01]  /*9b60*/  LDC.64 R14, c[0x4][R0] ;  /* 0x01000000000e7b82 */ /* 0x0000620000000a00 */
[----:B------:R-:W3:Y:S01]  /*9b70*/  LDCU.64 UR6, c[0x4][0xf8] ;  /* 0x01001f00ff0677ac */ /* 0x000ee20008000a00 */
[----:B------:R-:W-:Y:S01]  /*9b80*/  IMAD.MOV.U32 R13, RZ, RZ, RZ ;  /* 0x000000ffff0d7224 */ /* 0x000fe200078e00ff */
[----:B------:R-:W0:Y:S01]  /*9b90*/  LDCU.64 UR8, c[0x4][URZ] ;  /* 0x01000000ff0877ac */ /* 0x000e220008000a00 */
[----:B--2-45:R-:W-:Y:S01]  /*9ba0*/  IMAD.U32 R4, RZ, RZ, UR4 ;  /* 0x00000004ff047e24 */ /* 0x034fe2000f8e00ff */
[----:B------:R-:W-:Y:S01]  /*9bb0*/  MOV R5, UR5 ;  /* 0x0000000500057c02 */ /* 0x000fe20008000f00 */
[----:B---3--:R-:W-:Y:S01]  /*9bc0*/  IMAD.U32 R6, RZ, RZ, UR6 ;  /* 0x00000006ff067e24 */ /* 0x008fe2000f8e00ff */
[----:B------:R-:W-:Y:S01]  /*9bd0*/  MOV R7, UR7 ;  /* 0x0000000700077c02 */ /* 0x000fe20008000f00 */
[----:B0-----:R-:W-:Y:S01]  /*9be0*/  IMAD.U32 R10, RZ, RZ, UR8 ;  /* 0x00000008ff0a7e24 */ /* 0x001fe2000f8e00ff */
[----:B------:R-:W-:-:S07]  /*9bf0*/  MOV R11, UR9 ;  /* 0x00000009000b7c02 */ /* 0x000fce0008000f00 */
[----:B------:R-:W-:-:S07]  /*9c00*/  LEPC R20, `(.L_x_6737) ;  /* 0x000000001014794e */ /* 0x000fce0000000000 */
[----:B-1----:R-:W-:Y:S05]  /*9c10*/  CALL.ABS.NOINC R14 ;  /* 0x000000000e007343 */ /* 0x002fea0003c00000 */
.L_x_6737:
[----:B------:R-:W-:Y:S01]  /*9c20*/  CS2R R4, SRZ ;  /* 0x0000000000047805 */ /* 0x000fe2000001ff00 */
[----:B------:R-:W-:Y:S06]  /*9c30*/  BRA `(.L_x_6710) ;  /* 0x0000000000107947 */ /* 0x000fec0003800000 */
.L_x_6734:
[----:B--2-45:R0:W5:Y:S01]  /*9c40*/  LDG.E.64 R4, desc[UR36][R6.64] ;  /* 0x0000002406047981 */ /* 0x034162000c1e1b00 */
[----:B------:R-:W-:Y:S05]  /*9c50*/  BRA `(.L_x_6710) ;  /* 0x0000000000087947 */ /* 0x000fea0003800000 */
.L_x_6733:
[----:B--2-45:R0:W5:Y:S01]  /*9c60*/  LDG.E R4, desc[UR36][R6.64] ;  /* 0x0000002406047981 */ /* 0x034162000c1e1900 */
[----:B------:R-:W-:-:S07]  /*9c70*/  MOV R5, RZ ;  /* 0x000000ff00057202 */ /* 0x000fce0000000f00 */
.L_x_6710:
[----:B01----:R-:W0:Y:S01]  /*9c80*/  LDC.64 R6, c[0x0][0x590] ;  /* 0x00016400ff067b82 */ /* 0x003e220000000a00 */
        /* <DEDUP_REMOVED lines=8> */
[----:B------:R-:W2:Y:S01]  /*9d10*/  LDCU.64 UR4, c[0x0][0x598] ;  /* 0x0000b300ff0477ac */ /* 0x000ea20008000a00 */
[----:B------:R-:W0:Y:S01]  /*9d20*/  LDC.64 R12, c[0x0][0x5b0] ;  /* 0x00016c00ff0c7b82 */ /* 0x000e220000000a00 */
[----:B------:R-:W-:Y:S01]  /*9d30*/  ISETP.GE.U32.AND P0, PT, R8, 0x8, PT ;  /* 0x000000080800780c */ /* 0x000fe20003f06070 */
[----:B------:R-:W-:Y:S01]  /*9d40*/  IMAD.MOV.U32 R0, RZ, RZ, RZ ;  /* 0x000000ffff007224 */ /* 0x000fe200078e00ff */
[----:B------:R-:W-:Y:S02]  /*9d50*/  CS2R R54, SRZ ;  /* 0x0000000000367805 */ /* 0x000fe4000001ff00 */
[----:B------:R-:W-:Y:S01]  /*9d60*/  ISETP.GE.U32.AND.EX P0, PT, R9, RZ, PT, P0 ;  /* 0x000000ff0900720c */ /* 0x000fe20003f06100 */
[----:B--2345:R-:W-:Y:S02]  /*9d70*/  IMAD R3, R5, UR4, RZ ;  /* 0x0000000405037c24 */ /* 0x03cfe4000f8e02ff */
[----:B------:R-:W-:-:S04]  /*9d80*/  IMAD.WIDE.U32 R10, R4, UR4, RZ ;  /* 0x00000004040a7c25 */ /* 0x000fc8000f8e00ff */
[----:B------:R-:W-:Y:S02]  /*9d90*/  IMAD R5, R4, UR5, R3 ;  /* 0x0000000504057c24 */ /* 0x000fe4000f8e0203 */
[----:B------:R-:W-:Y:S02]  /*9da0*/  HFMA2 R3, -RZ, RZ, 0, 0 ;  /* 0x00000000ff037431 */ /* 0x000fe400000001ff */
[----:B------:R-:W-:Y:S02]  /*9db0*/  IMAD.IADD R15, R11, 0x1, R5 ;  /* 0x000000010b0f7824 */ /* 0x000fe400078e0205 */
[----:B------:R-:W-:Y:S05]  /*9dc0*/  @!P0 BRA `(.L_x_6739) ;  /* 0x0000000400648947 */ /* 0x000fea0003800000 */
[----:B------:R-:W1:Y:S01]  /*9dd0*/  LDCU.64 UR4, c[0x0][0x5a8] ;  /* 0x0000b500ff0477ac */ /* 0x000e620008000a00 */
[----:B0-----:R-:W-:Y:S01]  /*9de0*/  SHF.L.U32 R5, R13, 0x3, RZ ;  /* 0x000000030d057819 */ /* 0x001fe200000006ff */
[----:B------:R-:W-:Y:S01]  /*9df0*/  IMAD.WIDE.U32 R18, R12, 0x8, RZ ;  /* 0x000000080c127825 */ /* 0x000fe200078e00ff */
[----:B------:R-:W-:Y:S01]  /*9e00*/  LOP3.LUT R3, R9, 0x7fffffff, RZ, 0xc0, !PT ;  /* 0x7fffffff09037812 */ /* 0x000fe200078ec0ff */
[----:B------:R-:W-:Y:S01]  /*9e10*/  BSSY.RECONVERGENT B0, `(.L_x_6739) ;  /* 0x0000054000007945 */ /* 0x000fe20003800200 */
[----:B------:R-:W-:Y:S01]  /*9e20*/  LOP3.LUT R0, R8, 0xfffffff8, RZ, 0xc0, !PT ;  /* 0xfffffff808007812 */ /* 0x000fe200078ec0ff */
[----:B------:R-:W-:Y:S01]  /*9e30*/  IMAD.IADD R56, R19, 0x1, R5 ;  /* 0x0000000113387824 */ /* 0x000fe200078e0205 */
[----:B------:R-:W-:Y:S02]  /*9e40*/  LEA R4, P0, R10, R6, 0x3 ;  /* 0x000000060a047211 */ /* 0x000fe400078018ff */
[----:B------:R-:W-:Y:S02]  /*9e50*/  CS2R R54, SRZ ;  /* 0x0000000000367805 */ /* 0x000fe4000001ff00 */
[----:B------:R-:W-:Y:S01]  /*9e60*/  SHF.L.U64.HI R16, R12, 0x6, R13 ;  /* 0x000000060c107819 */ /* 0x000fe2000001020d */
[----:B------:R-:W-:Y:S01]  /*9e70*/  IMAD.MOV.U32 R9, RZ, RZ, R3 ;  /* 0x000000ffff097224 */ /* 0x000fe200078e0003 */
[----:B------:R-:W-:-:S02]  /*9e80*/  LEA.HI.X R5, R10, R7, R15, 0x3, P0 ;  /* 0x000000070a057211 */ /* 0x000fc400000f1c0f */
[----:B------:R-:W-:Y:S01]  /*9e90*/  MOV R57, R0 ;  /* 0x0000000000397202 */ /* 0x000fe20000000f00 */
[----:B-1----:R-:W-:-:S04]  /*9ea0*/  UIADD3 UR4, UP0, UPT, UR4, 0x20, URZ ;  /* 0x0000002004047890 */ /* 0x002fc8000ff1e0ff */
[----:B------:R-:W-:Y:S02]  /*9eb0*/  UIADD3.X UR5, UPT, UPT, URZ, UR5, URZ, UP0, !UPT ;  /* 0x00000005ff057290 */ /* 0x000fe400087fe4ff */
[----:B------:R-:W-:-:S04]  /*9ec0*/  MOV R20, UR4 ;  /* 0x0000000400147c02 */ /* 0x000fc80008000f00 */
[----:B------:R-:W-:-:S07]  /*9ed0*/  IMAD.U32 R21, RZ, RZ, UR5 ;  /* 0x00000005ff157e24 */ /* 0x000fce000f8e00ff */
.L_x_6740:
[----:B------:R-:W-:Y:S01]  /*9ee0*/  IADD3 R22, P0, PT, R4, R18, RZ ;  /* 0x0000001204167210 */ /* 0x000fe20007f1e0ff */
[----:B------:R-:W2:Y:S04]  /*9ef0*/  LDG.E.64 R52, desc[UR36][R4.64] ;  /* 0x0000002404347981 */ /* 0x000ea8000c1e1b00 */
[----:B------:R-:W2:Y:S01]  /*9f00*/  LDG.E.64 R50, desc[UR36][R20.64+-0x20] ;  /* 0xffffe02414327981 */ /* 0x000ea2000c1e1b00 */
[----:B------:R-:W-:Y:S02]  /*9f10*/  IADD3.X R23, PT, PT, R5, R56, RZ, P0, !PT ;  /* 0x0000003805177210 */ /* 0x000fe400007fe4ff */
[-C--:B------:R-:W-:Y:S01]  /*9f20*/  IADD3 R24, P0, PT, R22, R18.reuse, RZ ;  /* 0x0000001216187210 */ /* 0x080fe20007f1e0ff */
        /* <DEDUP_REMOVED lines=22> */
[----:B------:R-:W-:-:S03]  /*a090*/  IADD3.X R25, PT, PT, R59, R56, RZ, P0, !PT ;  /* 0x000000383b197210 */ /* 0x000fc600007fe4ff */
        /* <DEDUP_REMOVED lines=8> */
[----:B------:R-:W-:Y:S02]  /*a120*/  IADD3.X R21, PT, PT, RZ, R21, RZ, P2, !PT ;  /* 0x00000015ff157210 */ /* 0x000fe400017fe4ff */
[----:B------:R-:W-:Y:S01]  /*a130*/  IADD3.X R5, PT, PT, R5, R16, RZ, P1, !PT ;  /* 0x0000001005057210 */ /* 0x000fe20000ffe4ff */
        /* <DEDUP_REMOVED lines=31> */
[----:B------:R-:W-:Y:S01]  /*a330*/  IMAD.IADD R55, R55, 0x1, R25 ;  /* 0x0000000137377824 */ /* 0x000fe200078e0219 */
[----:B------:R-:W-:Y:S06]  /*a340*/  @P0 BRA `(.L_x_6740) ;  /* 0xfffffff800e40947 */ /* 0x000fec000383ffff */
[----:B------:R-:W-:Y:S05]  /*a350*/  BSYNC.RECONVERGENT B0 ;  /* 0x0000000000007941 */ /* 0x000fea0003800200 */
.L_x_6739:
        /* <DEDUP_REMOVED lines=9> */
[-C--:B0-----:R-:W-:Y:S02]  /*a3f0*/  IMAD R9, R3, R12.reuse, RZ ;  /* 0x0000000c03097224 */ /* 0x081fe400078e02ff */
[----:B------:R-:W-:Y:S02]  /*a400*/  IMAD.MOV.U32 R14, RZ, RZ, R10 ;  /* 0x000000ffff0e7224 */ /* 0x000fe400078e000a */
[C---:B------:R-:W-:Y:S02]  /*a410*/  IMAD R9, R0.reuse, R13, R9 ;  /* 0x0000000d00097224 */ /* 0x040fe400078e0209 */
[----:B------:R-:W-:-:S04]  /*a420*/  IMAD.WIDE.U32 R4, R0, R12, R14 ;  /* 0x0000000c00047225 */ /* 0x000fc800078e000e */
[----:B------:R-:W-:Y:S01]  /*a430*/  IMAD.SHL.U32 R39, R12, 0x8, RZ ;  /* 0x000000080c277824 */ /* 0x000fe200078e00ff */
[----:B------:R-:W-:Y:S02]  /*a440*/  IADD3 R5, PT, PT, R5, R9, RZ ;  /* 0x0000000905057210 */ /* 0x000fe40007ffe0ff */
[----:B------:R-:W-:Y:S02]  /*a450*/  LEA R22, P1, R4, R6, 0x3 ;  /* 0x0000000604167211 */ /* 0x000fe400078218ff */
[----:B-1----:R-:W-:Y:S02]  /*a460*/  LEA R28, P0, R0, UR4, 0x3 ;  /* 0x00000004001c7c11 */ /* 0x002fe4000f8018ff */
[----:B------:R-:W-:Y:S02]  /*a470*/  LEA.HI.X R23, R4, R7, R5, 0x3, P1 ;  /* 0x0000000704177211 */ /* 0x000fe400008f1c05 */
[----:B------:R-:W-:Y:S02]  /*a480*/  LEA.HI.X R29, R0, UR5, R3, 0x3, P0 ;  /* 0x00000005001d7c11 */ /* 0x000fe400080f1c03 */
[----:B------:R-:W-:Y:S01]  /*a490*/  SHF.L.U64.HI R5, R12, 0x3, R13 ;  /* 0x000000030c057819 */ /* 0x000fe2000001020d */
        /* <DEDUP_REMOVED lines=14> */
[----:B------:R-:W-:-:S04]  /*a580*/  IADD3 R0, P0, PT, R0, 0x4, RZ ;  /* 0x0000000400007810 */ /* 0x000fc80007f1e0ff */
[----:B------:R-:W-:Y:S01]  /*a590*/  IADD3.X R3, PT, PT, RZ, R3, RZ, P0, !PT ;  /* 0x00000003ff037210 */ /* 0x000fe200007fe4ff */
        /* <DEDUP_REMOVED lines=16> */
.L_x_6741:
        /* <DEDUP_REMOVED lines=12> */
[----:B------:R-:W-:-:S05]  /*a760*/  IMAD.WIDE.U32 R4, R0, R12, R4 ;  /* 0x0000000c00047225 */ /* 0x000fca00078e0004 */
[----:B------:R-:W-:Y:S02]  /*a770*/  IADD3 R5, PT, PT, R5, R9, RZ ;  /* 0x0000000905057210 */ /* 0x000fe40007ffe0ff */
[----:B------:R-:W-:Y:S02]  /*a780*/  LEA R20, P2, R4, R6, 0x3 ;  /* 0x0000000604147211 */ /* 0x000fe400078418ff */
[----:B-1----:R-:W-:Y:S02]  /*a790*/  LEA R8, P1, R0, UR4, 0x3 ;  /* 0x0000000400087c11 */ /* 0x002fe4000f8218ff */
[----:B------:R-:W-:Y:S02]  /*a7a0*/  LEA.HI.X R21, R4, R7, R5, 0x3, P2 ;  /* 0x0000000704157211 */ /* 0x000fe400010f1c05 */
        /* <DEDUP_REMOVED lines=17> */
.L_x_6742:
[----:B------:R-:W-:Y:S05]  /*a8c0*/  @P0 BRA `(.L_x_6738) ;  /* 0x0000000000440947 */ /* 0x000fea0003800000 */
        /* <DEDUP_REMOVED lines=10> */
[----:B------:R-:W-:-:S04]  /*a970*/  LEA.HI.X R5, R0, UR5, R3, 0x3, P0 ;  /* 0x0000000500057c11 */ /* 0x000fc800080f1c03 */
[----:B------:R-:W2:Y:S04]  /*a980*/  LDG.E.64 R6, desc[UR36][R6.64] ;  /* 0x0000002406067981 */ /* 0x000ea8000c1e1b00 */
[----:B------:R-:W2:Y:S02]  /*a990*/  LDG.E.64 R4, desc[UR36][R4.64] ;  /* 0x0000002404047981 */ /* 0x000ea4000c1e1b00 */
[----:B--2---:R-:W-:Y:S02]  /*a9a0*/  IMAD R3, R7, R4, RZ ;  /* 0x0000000407037224 */ /* 0x004fe400078e02ff */
[----:B------:R-:W-:-:S04]  /*a9b0*/  IMAD.WIDE.U32 R54, R4, R6, R54 ;  /* 0x0000000604367225 */ /* 0x000fc800078e0036 */
[----:B------:R-:W-:-:S04]  /*a9c0*/  IMAD R3, R5, R6, R3 ;  /* 0x0000000605037224 */ /* 0x000fc800078e0203 */
[----:B------:R-:W-:-:S07]  /*a9d0*/  IMAD.IADD R55, R55, 0x1, R3 ;  /* 0x0000000137377824 */ /* 0x000fce00078e0203 */
.L_x_6738:
[----:B------:R-:W1:Y:S01]  /*a9e0*/  LDCU.64 UR6, c[0x0][0x580] ;  /* 0x0000b000ff0677ac */ /* 0x000e620008000a00 */
[----:B------:R-:W-:-:S04]  /*a9f0*/  UPRMT UR4, UR41, 0x9910, URZ ;  /* 0x0000991029047896 */ /* 0x000fc800080000ff */
[----:B------:R-:W-:Y:S01]  /*aa00*/  UISETP.GT.AND UP0, UPT, UR4, 0x9, UPT ;  /* 0x000000090400788c */ /* 0x000fe2000bf04270 */
[----:B-1----:R-:W-:-:S04]  /*aa10*/  IADD3 R2, P0, PT, R2, UR6, RZ ;  /* 0x0000000602027c10 */ /* 0x002fc8000ff1e0ff */
        /* <DEDUP_REMOVED lines=12> */
.L_x_6746:
[----:B------:R1:W-:Y:S01]  /*aae0*/  STG.E.U8 desc[UR36][R2.64], R54 ;  /* 0x0000003602007986 */ /* 0x0003e2000c101124 */
[----:B------:R-:W-:Y:S05]  /*aaf0*/  BRA `(.L_x_6748) ;  /* 0x0000000c00347947 */ /* 0x000fea0003800000 */
.L_x_6745:
        /* <DEDUP_REMOVED lines=8> */
.L_x_6750:
[----:B------:R1:W-:Y:S01]  /*ab80*/  STG.E desc[UR36][R2.64], R54 ;  /* 0x0000003602007986 */ /* 0x0003e2000c101924 */
[----:B------:R-:W-:Y:S05]  /*ab90*/  BRA `(.L_x_6748) ;  /* 0x0000000c000c7947 */ /* 0x000fea0003800000 */
.L_x_6749:
[----:B------:R1:W-:Y:S01]  /*aba0*/  STG.E.U16 desc[UR36][R2.64], R54 ;  /* 0x0000003602007986 */ /* 0x0003e2000c101524 */
[----:B------:R-:W-:Y:S05]  /*abb0*/  BRA `(.L_x_6748) ;  /* 0x0000000c00047947 */ /* 0x000fea0003800000 */
.L_x_6744:
[----:B------:R-:W-:-:S09]  /*abc0*/  UISETP.GT.AND UP0, UPT, UR4, 0x6, UPT ;  /* 0x000000060400788c */ /* 0x000fd2000bf04270 */
[----:B------:R-:W-:Y:S05]  /*abd0*/  BRA.U UP0, `(.L_x_6751) ;  /* 0x00000001002c7547 */ /* 0x000fea000b800000 */
[----:B------:R-:W-:-:S09]  /*abe0*/  UISETP.NE.AND UP0, UPT, UR4, 0x5, UPT ;  /* 0x000000050400788c */ /* 0x000fd2000bf05270 */
[----:B------:R-:W-:Y:S05]  /*abf0*/  BRA.U !UP0, `(.L_x_6752) ;  /* 0x0000000108147547 */ /* 0x000fea000b800000 */
[----:B------:R-:W-:-:S09]  /*ac00*/  UISETP.NE.AND UP0, UPT, UR4, 0x6, UPT ;  /* 0x000000060400788c */ /* 0x000fd2000bf05270 */
[----:B------:R-:W-:Y:S05]  /*ac10*/  BRA.U UP0, `(.L_x_6747) ;  /* 0x0000000900087547 */ /* 0x000fea000b800000 */
[----:B------:R-:W1:Y:S02]  /*ac20*/  I2F.S64 R55, R54 ;  /* 0x0000003600377312 */ /* 0x000e640000301400 */
[----:B-1----:R1:W-:Y:S01]  /*ac30*/  STG.E desc[UR36][R2.64], R55 ;  /* 0x0000003702007986 */ /* 0x0023e2000c101924 */
[----:B------:R-:W-:Y:S05]  /*ac40*/  BRA `(.L_x_6748) ;  /* 0x0000000800e07947 */ /* 0x000fea0003800000 */
.L_x_6752:
[----:B------:R-:W1:Y:S02]  /*ac50*/  I2F.S64 R0, R54 ;  /* 0x0000003600007312 */ /* 0x000e640000301400 */
[----:B-1----:R-:W-:-:S05]  /*ac60*/  F2FP.F16.F32.PACK_AB R0, RZ, R0 ;  /* 0x00000000ff00723e */ /* 0x002fca00000000ff */
[----:B------:R1:W-:Y:S01]  /*ac70*/  STG.E.U16 desc[UR36][R2.64], R0 ;  /* 0x0000000002007986 */ /* 0x0003e2000c101524 */
[----:B------:R-:W-:Y:S05]  /*ac80*/  BRA `(.L_x_6748) ;  /* 0x0000000800d07947 */ /* 0x000fea0003800000 */
.L_x_6751:
[----:B------:R-:W-:-:S09]  /*ac90*/  UISETP.NE.AND UP0, UPT, UR4, 0x7, UPT ;  /* 0x000000070400788c */ /* 0x000fd2000bf05270 */
[----:B------:R-:W-:Y:S05]  /*aca0*/  BRA.U !UP0, `(.L_x_6753) ;  /* 0x0000000108347547 */ /* 0x000fea000b800000 */
[----:B------:R-:W-:-:S09]  /*acb0*/  UISETP.NE.AND UP0, UPT, UR4, 0x8, UPT ;  /* 0x000000080400788c */ /* 0x000fd2000bf05270 */
[----:B------:R-:W-:Y:S05]  /*acc0*/  BRA.U !UP0, `(.L_x_6754) ;  /* 0x0000000108187547 */ /* 0x000fea000b800000 */
[----:B------:R-:W-:-:S09]  /*acd0*/  UISETP.NE.AND UP0, UPT, UR4, 0x9, UPT ;  /* 0x000000090400788c */ /* 0x000fd2000bf05270 */
[----:B------:R-:W-:Y:S05]  /*ace0*/  BRA.U UP0, `(.L_x_6747) ;  /* 0x0000000500d47547 */ /* 0x000fea000b800000 */
[----:B--2345:R-:W1:Y:S01]  /*acf0*/  I2F.S64 R4, R54 ;  /* 0x0000003600047312 */ /* 0x03ce620000301400 */
[----:B------:R-:W-:-:S05]  /*ad00*/  IMAD.MOV.U32 R5, RZ, RZ, RZ ;  /* 0x000000ffff057224 */ /* 0x000fca00078e00ff */
[----:B-1----:R1:W-:Y:S01]  /*ad10*/  STG.E.64 desc[UR36][R2.64], R4 ;  /* 0x0000000402007986 */ /* 0x0023e2000c101b24 */
[----:B------:R-:W-:Y:S05]  /*ad20*/  BRA `(.L_x_6748) ;  /* 0x0000000800a87947 */ /* 0x000fea0003800000 */
.L_x_6754:
[----:B------:R-:W2:Y:S02]  /*ad30*/  I2F.S64 R54, R54 ;  /* 0x0000003600367312 */ /* 0x000ea40000301400 */
[----:B--2345:R-:W-:-:S04]  /*ad40*/  F2FP.F16.F32.PACK_AB R5, RZ, R54 ;  /* 0x00000036ff05723e */ /* 0x03cfc800000000ff */
[----:B------:R-:W-:-:S05]  /*ad50*/  PRMT R5, R5, 0x5410, RZ ;  /* 0x0000541005057816 */ /* 0x000fca00000000ff */
[----:B------:R1:W-:Y:S01]  /*ad60*/  STG.E desc[UR36][R2.64], R5 ;  /* 0x0000000502007986 */ /* 0x0003e2000c101924 */
[----:B------:R-:W-:Y:S05]  /*ad70*/  BRA `(.L_x_6748) ;  /* 0x0000000800947947 */ /* 0x000fea0003800000 */
.L_x_6753:
[----:B--2345:R-:W1:Y:S02]  /*ad80*/  I2F.F64.S64 R4, R54 ;  /* 0x0000003600047312 */ /* 0x03ce640000301c00 */
[----:B-1----:R1:W-:Y:S01]  /*ad90*/  STG.E.64 desc[UR36][R2.64], R4 ;  /* 0x0000000402007986 */ /* 0x0023e2000c101b24 */
[----:B------:R-:W-:Y:S05]  /*ada0*/  BRA `(.L_x_6748) ;  /* 0x0000000800887947 */ /* 0x000fea0003800000 */
.L_x_6743:
        /* <DEDUP_REMOVED lines=12> */
.L_x_6758:
[----:B--2345:R-:W1:Y:S01]  /*ae70*/  I2F.S64 R5, R54 ;  /* 0x0000003600057312 */ /* 0x03ce620000301400 */
[----:B------:R-:W-:Y:S01]  /*ae80*/  BSSY.RECONVERGENT B0, `(.L_x_6759) ;  /* 0x0000013000007945 */ /* 0x000fe20003800200 */
[----:B------:R-:W-:Y:S01]  /*ae90*/  HFMA2 R0, -RZ, RZ, 0, 7.62939453125e-06 ;  /* 0x00000080ff007431 */ /* 0x000fe200000001ff */
[----:B-1----:R-:W-:-:S04]  /*aea0*/  LOP3.LUT R4, R5, 0x7fffffff, RZ, 0xc0, !PT ;  /* 0x7fffffff05047812 */ /* 0x002fc800078ec0ff */
        /* <DEDUP_REMOVED lines=13> */
[----:B------:R-:W-:-:S07]  /*af80*/  IMAD.MOV.U32 R0, RZ, RZ, R4 ;  /* 0x000000ffff007224 */ /* 0x000fce00078e0004 */
.L_x_6761:
[----:B------:R-:W-:-:S04]  /*af90*/  SHF.R.U32.HI R5, RZ, 0x18, R5 ;  /* 0x00000018ff057819 */ /* 0x000fc80000011605 */
[----:B------:R-:W-:-:S07]  /*afa0*/  LOP3.LUT R0, R0, 0x80, R5, 0xf8, !PT ;  /* 0x0000008000007812 */ /* 0x000fce00078ef805 */
.L_x_6760:
[----:B------:R-:W-:Y:S05]  /*afb0*/  BSYNC.RECONVERGENT B0 ;  /* 0x0000000000007941 */ /* 0x000fea0003800200 */
.L_x_6759:
[----:B------:R1:W-:Y:S01]  /*afc0*/  STG.E.U8 desc[UR36][R2.64], R0 ;  /* 0x0000000002007986 */ /* 0x0003e2000c101124 */
[----:B------:R-:W-:Y:S05]  /*afd0*/  BRA `(.L_x_6748) ;  /* 0x0000000400fc7947 */ /* 0x000fea0003800000 */
.L_x_6757:
[----:B--2345:R-:W1:Y:S01]  /*afe0*/  I2F.S64 R5, R54 ;  /* 0x0000003600057312 */ /* 0x03ce620000301400 */
[----:B------:R-:W-:Y:S01]  /*aff0*/  BSSY.RECONVERGENT B0, `(.L_x_6762) ;  /* 0x0000013000007945 */ /* 0x000fe20003800200 */
[----:B------:R-:W-:Y:S02]  /*b000*/  MOV R0, 0x80 ;  /* 0x0000008000007802 */ /* 0x000fe40000000f00 */
        /* <DEDUP_REMOVED lines=15> */
.L_x_6764:
[----:B------:R-:W-:-:S04]  /*b100*/  SHF.R.U32.HI R5, RZ, 0x18, R5 ;  /* 0x00000018ff057819 */ /* 0x000fc80000011605 */
[----:B------:R-:W-:-:S07]  /*b110*/  LOP3.LUT R0, R0, 0x80, R5, 0xf8, !PT ;  /* 0x0000008000007812 */ /* 0x000fce00078ef805 */
.L_x_6763:
[----:B------:R-:W-:Y:S05]  /*b120*/  BSYNC.RECONVERGENT B0 ;  /* 0x0000000000007941 */ /* 0x000fea0003800200 */
.L_x_6762:
[----:B------:R1:W-:Y:S01]  /*b130*/  STG.E.U8 desc[UR36][R2.64], R0 ;  /* 0x0000000002007986 */ /* 0x0003e2000c101124 */
[----:B------:R-:W-:Y:S05]  /*b140*/  BRA `(.L_x_6748) ;  /* 0x0000000400a07947 */ /* 0x000fea0003800000 */
.L_x_6756:
[----:B------:R-:W-:-:S09]  /*b150*/  UISETP.NE.AND UP0, UPT, UR4, 0x1c, UPT ;  /* 0x0000001c0400788c */ /* 0x000fd2000bf05270 */
[----:B------:R-:W-:Y:S05]  /*b160*/  BRA.U !UP0, `(.L_x_6765) ;  /* 0x0000000108587547 */ /* 0x000fea000b800000 */
[----:B------:R-:W-:-:S09]  /*b170*/  UISETP.NE.AND UP0, UPT, UR4, 0x1d, UPT ;  /* 0x0000001d0400788c */ /* 0x000fd2000bf05270 */
[----:B------:R-:W-:Y:S05]  /*b180*/  BRA.U !UP0, `(.L_x_6766) ;  /* 0x0000000108487547 */ /* 0x000fea000b800000 */
[----:B------:R-:W-:-:S09]  /*b190*/  UISETP.NE.AND UP0, UPT, UR4, 0x2c, UPT ;  /* 0x0000002c0400788c */ /* 0x000fd2000bf05270 */
[----:B------:R-:W-:Y:S05]  /*b1a0*/  BRA.U UP0, `(.L_x_6747) ;  /* 0x0000000100a47547 */ /* 0x000fea000b800000 */
[----:B------:R-:W2:Y:S02]  /*b1b0*/  I2F.S64 R54, R54 ;  /* 0x0000003600367312 */ /* 0x000ea40000301400 */
[----:B--2345:R-:W-:-:S04]  /*b1c0*/  SHF.R.U32.HI R4, RZ, 0x17, R54 ;  /* 0x00000017ff047819 */ /* 0x03cfc80000011636 */
        /* <DEDUP_REMOVED lines=10> */
[----:B------:R-:W-:-:S05]  /*b270*/  @!P0 IADD3 R0, PT, PT, R4, RZ, RZ ;  /* 0x000000ff04008210 */ /* 0x000fca0007ffe0ff */
[----:B------:R-:W-:-:S05]  /*b280*/  @P1 IMAD.MOV.U32 R5, RZ, RZ, R0 ;  /* 0x000000ffff051224 */ /* 0x000fca00078e0000 */
[----:B------:R1:W-:Y:S01]  /*b290*/  STG.E.U8 desc[UR36][R2.64], R5 ;  /* 0x0000000502007986 */ /* 0x0003e2000c101124 */
[----:B------:R-:W-:Y:S05]  /*b2a0*/  BRA `(.L_x_6748) ;  /* 0x0000000400487947 */ /* 0x000fea0003800000 */
.L_x_6766:
[----:B------:R1:W-:Y:S01]  /*b2b0*/  STG.E.64 desc[UR36][R2.64], R54 ;  /* 0x0000003602007986 */ /* 0x0003e2000c101b24 */
[----:B------:R-:W-:Y:S05]  /*b2c0*/  BRA `(.L_x_6748) ;  /* 0x0000000400407947 */ /* 0x000fea0003800000 */
.L_x_6765:
[----:B------:R1:W-:Y:S01]  /*b2d0*/  STG.E desc[UR36][R2.64], R54 ;  /* 0x0000003602007986 */ /* 0x0003e2000c101924 */
[----:B------:R-:W-:Y:S05]  /*b2e0*/  BRA `(.L_x_6748) ;  /* 0x0000000400387947 */ /* 0x000fea0003800000 */
.L_x_6755:
        /* <DEDUP_REMOVED lines=8> */
[----:B--2345:R-:W-:-:S05]  /*b370*/  SEL R5, RZ, 0x1, !P0 ;  /* 0x00000001ff057807 */ /* 0x03cfca0004000000 */
[----:B------:R2:W-:Y:S01]  /*b380*/  STG.E.U8 desc[UR36][R2.64], R5 ;  /* 0x0000000502007986 */ /* 0x0005e2000c101124 */
[----:B------:R-:W-:Y:S05]  /*b390*/  BRA `(.L_x_6748) ;  /* 0x00000004000c7947 */ /* 0x000fea0003800000 */
.L_x_6768:
[----:B--2345:R-:W1:Y:S01]  /*b3a0*/  I2F.F64.S64 R4, R54 ;  /* 0x0000003600047312 */ /* 0x03ce620000301c00 */
[----:B------:R-:W-:-:S05]  /*b3b0*/  CS2R R6, SRZ ;  /* 0x0000000000067805 */ /* 0x000fca000001ff00 */
[----:B-1----:R1:W-:Y:S01]  /*b3c0*/  STG.E.128 desc[UR36][R2.64], R4 ;  /* 0x0000000402007986 */ /* 0x0023e2000c101d24 */
[----:B------:R-:W-:Y:S05]  /*b3d0*/  BRA `(.L_x_6748) ;  /* 0x0000000000fc7947 */ /* 0x000fea0003800000 */
.L_x_6767:
[----:B------:R-:W-:-:S09]  /*b3e0*/  UISETP.NE.AND UP0, UPT, UR4, 0xf, UPT ;  /* 0x0000000f0400788c */ /* 0x000fd2000bf05270 */
[----:B------:R-:W-:Y:S05]  /*b3f0*/  BRA.U !UP0, `(.L_x_6769) ;  /* 0x0000000108e87547 */ /* 0x000fea000b800000 */
[----:B------:R-:W-:-:S09]  /*b400*/  UISETP.NE.AND UP0, UPT, UR4, 0x17, UPT ;  /* 0x000000170400788c */ /* 0x000fd2000bf05270 */
[----:B------:R-:W-:Y:S05]  /*b410*/  BRA.U !UP0, `(.L_x_6770) ;  /* 0x0000000108907547 */ /* 0x000fea000b800000 */
[----:B------:R-:W-:-:S09]  /*b420*/  UISETP.NE.AND UP0, UPT, UR4, 0x18, UPT ;  /* 0x000000180400788c */ /* 0x000fd2000bf05270 */
[----:B------:R-:W-:Y:S05]  /*b430*/  BRA.U !UP0, `(.L_x_6771) ;  /* 0x0000000108447547 */ /* 0x000fea000b800000 */
.L_x_6747:
[----:B------:R-:W-:Y:S01]  /*b440*/  MOV R0, 0x100 ;  /* 0x0000010000007802 */ /* 0x000fe20000000f00 */
[----:B------:R-:W2:Y:S01]  /*b450*/  LDCU.64 UR4, c[0x4][0xf0] ;  /* 0x01001e00ff0477ac */ /* 0x000ea20008000a00 */
[----:B------:R-:W-:Y:S02]  /*b460*/  HFMA2 R8, -RZ, RZ, 0, 6.020069122314453125e-06 ;  /* 0x00000065ff087431 */ /* 0x000fe400000001ff */
[----:B0-----:R-:W-:Y:S01]  /*b470*/  IMAD.MOV.U32 R12, RZ, RZ, 0x1 ;  /* 0x00000001ff0c7424 */ /* 0x001fe200078e00ff */
[----:B------:R0:W1:Y:S01]  /*b480*/  LDC.64 R2, c[0x4][R0] ;  /* 0x0100000000027b82 */ /* 0x0000620000000a00 */
[----:B------:R-:W0:Y:S01]  /*b490*/  LDCU.64 UR6, c[0x4][0xf8] ;  /* 0x01001f00ff0677ac */ /* 0x000e220008000a00 */
[----:B------:R-:W-:Y:S01]  /*b4a0*/  MOV R13, RZ ;  /* 0x000000ff000d7202 */ /* 0x000fe20000000f00 */
[----:B------:R-:W0:Y:S01]  /*b4b0*/  LDCU.64 UR8, c[0x4][0x8] ;  /* 0x01000100ff0877ac */ /* 0x000e220008000a00 */
[----:B--2345:R-:W-:Y:S01]  /*b4c0*/  MOV R4, UR4 ;  /* 0x0000000400047c02 */ /* 0x03cfe20008000f00 */
[----:B------:R-:W-:Y:S01]  /*b4d0*/  IMAD.U32 R5, RZ, RZ, UR5 ;  /* 0x00000005ff057e24 */ /* 0x000fe2000f8e00ff */
[----:B0-----:R-:W-:Y:S01]  /*b4e0*/  MOV R6, UR6 ;  /* 0x0000000600067c02 */ /* 0x001fe20008000f00 */
[----:B------:R-:W-:Y:S01]  /*b4f0*/  IMAD.U32 R7, RZ, RZ, UR7 ;  /* 0x00000007ff077e24 */ /* 0x000fe2000f8e00ff */
[----:B------:R-:W-:Y:S01]  /*b500*/  MOV R10, UR8 ;  /* 0x00000008000a7c02 */ /* 0x000fe20008000f00 */
[----:B------:R-:W-:-:S07]  /*b510*/  IMAD.U32 R11, RZ, RZ, UR9 ;  /* 0x00000009ff0b7e24 */ /* 0x000fce000f8e00ff */
[----:B------:R-:W-:-:S07]  /*b520*/  LEPC R20, `(.L_x_6772) ;  /* 0x000000001014794e */ /* 0x000fce0000000000 */
[----:B-1----:R-:W-:Y:S05]  /*b530*/  CALL.ABS.NOINC R2 ;  /* 0x0000000002007343 */ /* 0x002fea0003c00000 */
.L_x_6772:
[----:B------:R-:W-:Y:S05]  /*b540*/  BRA `(.L_x_6748) ;  /* 0x0000000000a07947 */ /* 0x000fea0003800000 */
.L_x_6771:
[----:B------:R-:W2:Y:S01]  /*b550*/  I2F.S64 R55, R54 ;  /* 0x0000003600377312 */ /* 0x000ea20000301400 */
[----:B------:R-:W-:Y:S01]  /*b560*/  BSSY.RECONVERGENT B0, `(.L_x_6773) ;  /* 0x000000c000007945 */ /* 0x000fe20003800200 */
[----:B------:R-:W-:Y:S01]  /*b570*/  IMAD.MOV.U32 R0, RZ, RZ, 0x7f ;  /* 0x0000007fff007424 */ /* 0x000fe200078e00ff */
[----:B--2345:R-:W-:Y:S02]  /*b580*/  LOP3.LUT R4, R55, 0x7fffffff, RZ, 0xc0, !PT ;  /* 0x7fffffff37047812 */ /* 0x03cfe400078ec0ff */
        /* <DEDUP_REMOVED lines=9> */
.L_x_6774:
[----:B------:R-:W-:Y:S05]  /*b620*/  BSYNC.RECONVERGENT B0 ;  /* 0x0000000000007941 */ /* 0x000fea0003800200 */
.L_x_6773:
[----:B------:R-:W-:-:S05]  /*b630*/  LOP3.LUT R5, R0, 0x80, R5, 0xf8, !PT ;  /* 0x0000008000057812 */ /* 0x000fca00078ef805 */
[----:B------:R4:W-:Y:S01]  /*b640*/  STG.E.U8 desc[UR36][R2.64], R5 ;  /* 0x0000000502007986 */ /* 0x0009e2000c101124 */
[----:B------:R-:W-:Y:S05]  /*b650*/  BRA `(.L_x_6748) ;  /* 0x00000000005c7947 */ /* 0x000fea0003800000 */
.L_x_6770:
[----:B--2345:R-:W1:Y:S01]  /*b660*/  I2F.S64 R5, R54 ;  /* 0x0000003600057312 */ /* 0x03ce620000301400 */
[----:B------:R-:W-:Y:S01]  /*b670*/  BSSY.RECONVERGENT B0, `(.L_x_6775) ;  /* 0x000000e000007945 */ /* 0x000fe20003800200 */
[----:B-1----:R-:W-:-:S04]  /*b680*/  LOP3.LUT R4, R5, 0x7fffffff, RZ, 0xc0, !PT ;  /* 0x7fffffff05047812 */ /* 0x002fc800078ec0ff */
        /* <DEDUP_REMOVED lines=9> */
.L_x_6776:
[----:B------:R-:W-:Y:S01]  /*b720*/  HFMA2 R0, -RZ, RZ, 0, 7.569789886474609375e-06 ;  /* 0x0000007fff007431 */ /* 0x000fe200000001ff */
[----:B------:R-:W-:-:S04]  /*b730*/  ISETP.GT.U32.AND P0, PT, R4, 0x7f800000, PT ;  /* 0x7f8000000400780c */ /* 0x000fc80003f04070 */
[----:B------:R-:W-:-:S09]  /*b740*/  SEL R0, R0, 0x7c, P0 ;  /* 0x0000007c00007807 */ /* 0x000fd20000000000 */
.L_x_6777:
[----:B------:R-:W-:Y:S05]  /*b750*/  BSYNC.RECONVERGENT B0 ;  /* 0x0000000000007941 */ /* 0x000fea0003800200 */
.L_x_6775:
[----:B------:R-:W-:-:S04]  /*b760*/  SHF.R.U32.HI R5, RZ, 0x18, R5 ;  /* 0x00000018ff057819 */ /* 0x000fc80000011605 */
[----:B------:R-:W-:-:S05]  /*b770*/  LOP3.LUT R5, R0, 0x80, R5, 0xf8, !PT ;  /* 0x0000008000057812 */ /* 0x000fca00078ef805 */
[----:B------:R3:W-:Y:S01]  /*b780*/  STG.E.U8 desc[UR36][R2.64], R5 ;  /* 0x0000000502007986 */ /* 0x0007e2000c101124 */
[----:B------:R-:W-:Y:S05]  /*b790*/  BRA `(.L_x_6748) ;  /* 0x00000000000c7947 */ /* 0x000fea0003800000 */
.L_x_6769:
[----:B------:R-:W1:Y:S02]  /*b7a0*/  I2F.S64 R0, R54 ;  /* 0x0000003600007312 */ /* 0x000e640000301400 */
[----:B-1----:R-:W-:-:S05]  /*b7b0*/  F2FP.BF16.F32.PACK_AB R0, RZ, R0 ;  /* 0x00000000ff00723e */ /* 0x002fca00000010ff */
[----:B------:R1:W-:Y:S02]  /*b7c0*/  STG.E.U16 desc[UR36][R2.64], R0 ;  /* 0x0000000002007986 */ /* 0x0003e4000c101524 */
.L_x_6748:
[----:B------:R-:W-:-:S07]  /*b7d0*/  VIADD R17, R17, 0x80 ;  /* 0x0000008011117836 */ /* 0x000fce0000000000 */
.L_x_6703:
[----:B------:R-:W-:Y:S05]  /*b7e0*/  BSYNC.RECONVERGENT B6 ;  /* 0x0000000000067941 */ /* 0x000fea0003800200 */
.L_x_6702:
[----:B------:R-:W0:Y:S02]  /*b7f0*/  LDCU UR4, c[0x0][0x380] ;  /* 0x00007000ff0477ac */ /* 0x000e240008000800 */
[----:B0-----:R-:W-:-:S13]  /*b800*/  ISETP.GE.AND P0, PT, R17, UR4, PT ;  /* 0x0000000411007c0c */ /* 0x001fda000bf06270 */
[----:B------:R-:W-:Y:S05]  /*b810*/  @P0 EXIT ;  /* 0x000000000000094d */ /* 0x000fea0003800000 */
[----:B------:R-:W0:Y:S01]  /*b820*/  LDCU UR4, c[0x0][0x388] ;  /* 0x00007100ff0477ac */ /* 0x000e220008000800 */
[----:B-1-3--:R-:W-:Y:S01]  /*b830*/  MOV R0, RZ ;  /* 0x000000ff00007202 */ /* 0x00afe20000000f00 */
[----:B------:R-:W-:Y:S01]  /*b840*/  IMAD.MOV.U32 R16, RZ, RZ, RZ ;  /* 0x000000ffff107224 */ /* 0x000fe200078e00ff */
[----:B0-----:R-:W-:-:S09]  /*b850*/  UISETP.NE.AND UP0, UPT, UR4, URZ, UPT ;  /* 0x000000ff0400728c */ /* 0x001fd2000bf05270 */
[----:B------:R-:W-:Y:S05]  /*b860*/  BRA.U !UP0, `(.L_x_6778) ;  /* 0x0000001108a87547 */ /* 0x000fea000b800000 */
[----:B------:R-:W2:Y:S01]  /*b870*/  LDCU.64 UR4, c[0x0][0x390] ;  /* 0x00007200ff0477ac */ /* 0x000ea20008000a00 */
[----:B------:R-:W-:Y:S01]  /*b880*/  HFMA2 R16, -RZ, RZ, 0, 0 ;  /* 0x00000000ff107431 */ /* 0x000fe200000001ff */
[----:B------:R-:W0:Y:S01]  /*b890*/  LDCU UR6, c[0x0][0x38c] ;  /* 0x00007180ff0677ac */ /* 0x000e220008000800 */
[----:B------:R-:W1:Y:S01]  /*b8a0*/  LDCU.64 UR8, c[0x0][0x4b8] ;  /* 0x00009700ff0877ac */ /* 0x000e620008000a00 */
[----:B------:R-:W-:Y:S02]  /*b8b0*/  UISETP.NE.AND UP0, UPT, UR44, URZ, UPT ;  /* 0x000000ff2c00728c */ /* 0x000fe4000bf05270 */
[----:B--2-4-:R-:W-:-:S05]  /*b8c0*/  IMAD.HI.U32 R2, R17, UR4, R16 ;  /* 0x0000000411027c27 */ /* 0x014fca000f8e0010 */
        /* <DEDUP_REMOVED lines=11> */
[----:B0----5:R-:W-:-:S05]  /*b980*/  IMAD.HI.U32 R4, R3, UR7, R2 ;  /* 0x0000000703047c27 */ /* 0x021fca000f8e0002 */
[----:B-1----:R-:W-:-:S05]  /*b990*/  SHF.R.U32.HI R5, RZ, UR4, R4 ;  /* 0x00000004ff057c19 */ /* 0x002fca0008011604 */
[----:B------:R-:W-:-:S04]  /*b9a0*/  IMAD.MOV R2, RZ, RZ, -R5 ;  /* 0x000000ffff027224 */ /* 0x000fc800078e0a05 */
[----:B------:R-:W-:-:S04]  /*b9b0*/  IMAD R3, R2, UR6, R3 ;  /* 0x0000000602037c24 */ /* 0x000fc8000f8e0203 */
        /* <DEDUP_REMOVED lines=277> */
.L_x_6778:
[----:B------:R-:W2:Y:S01]  /*cb10*/  LDCU.128 UR8, c[0x0][0x580] ;  /* 0x0000b000ff0877ac */ /* 0x000ea20008000c00 */
[----:B------:R-:W-:-:S04]  /*cb20*/  UPRMT UR4, UR40, 0x9910, URZ ;  /* 0x0000991028047896 */ /* 0x000fc800080000ff */
[----:B------:R-:W-:Y:S01]  /*cb30*/  UISETP.GT.AND UP0, UPT, UR4, 0x9, UPT ;  /* 0x000000090400788c */ /* 0x000fe2000bf04270 */
[----:B--2-45:R-:W-:Y:S02]  /*cb40*/  IADD3 R4, P1, PT, R0, UR10, RZ ;  /* 0x0000000a00047c10 */ /* 0x034fe4000ff3e0ff */
        /* <DEDUP_REMOVED lines=15> */
.L_x_6782:
[----:B------:R0:W5:Y:S01]  /*cc40*/  LDG.E.U8 R2, desc[UR36][R4.64] ;  /* 0x0000002404027981 */ /* 0x000162000c1e1100 */
[----:B------:R-:W-:Y:S01]  /*cc50*/  MOV R3, RZ ;  /* 0x000000ff00037202 */ /* 0x000fe20000000f00 */
[----:B------:R-:W-:Y:S06]  /*cc60*/  BRA `(.L_x_6784) ;  /* 0x0000000c00407947 */ /* 0x000fec0003800000 */
.L_x_6781:
        /* <DEDUP_REMOVED lines=8> */
.L_x_6786:
[----:B------:R-:W2:Y:S02]  /*ccf0*/  LDG.E R2, desc[UR36][R4.64] ;  /* 0x0000002404027981 */ /* 0x000ea4000c1e1900 */
[----:B--2---:R-:W-:Y:S01]  /*cd00*/  SHF.R.S32.HI R3, RZ, 0x1f, R2 ;  /* 0x0000001fff037819 */ /* 0x004fe20000011402 */
[----:B------:R-:W-:Y:S06]  /*cd10*/  BRA `(.L_x_6784) ;  /* 0x0000000c00147947 */ /* 0x000fec0003800000 */
.L_x_6785:
[----:B------:R-:W2:Y:S02]  /*cd20*/  LDG.E.S16 R2, desc[UR36][R4.64] ;  /* 0x0000002404027981 */ /* 0x000ea4000c1e1700 */
[----:B--2---:R-:W-:Y:S01]  /*cd30*/  SHF.R.S32.HI R3, RZ, 0x1f, R2 ;  /* 0x0000001fff037819 */ /* 0x004fe20000011402 */
[----:B------:R-:W-:Y:S06]  /*cd40*/  BRA `(.L_x_6784) ;  /* 0x0000000c00087947 */ /* 0x000fec0003800000 */
.L_x_6780:
[----:B------:R-:W-:-:S09]  /*cd50*/  UISETP.GT.AND UP0, UPT, UR4, 0x6, UPT ;  /* 0x000000060400788c */ /* 0x000fd2000bf04270 */
[----:B------:R-:W-:Y:S05]  /*cd60*/  BRA.U UP0, `(.L_x_6787) ;  /* 0x00000001002c7547 */ /* 0x000fea000b800000 */
[----:B------:R-:W-:-:S09]  /*cd70*/  UISETP.NE.AND UP0, UPT, UR4, 0x5, UPT ;  /* 0x000000050400788c */ /* 0x000fd2000bf05270 */
[----:B------:R-:W-:Y:S05]  /*cd80*/  BRA.U !UP0, `(.L_x_6788) ;  /* 0x0000000108147547 */ /* 0x000fea000b800000 */
[----:B------:R-:W-:-:S09]  /*cd90*/  UISETP.NE.AND UP0, UPT, UR4, 0x6, UPT ;  /* 0x000000060400788c */ /* 0x000fd2000bf05270 */
[----:B------:R-:W-:Y:S05]  /*cda0*/  BRA.U UP0, `(.L_x_6783) ;  /* 0x0000000900987547 */ /* 0x000fea000b800000 */
[----:B------:R-:W2:Y:S02]  /*cdb0*/  LDG.E R2, desc[UR36][R4.64] ;  /* 0x0000002404027981 */ /* 0x000ea4000c1e1900 */
[----:B--2---:R-:W1:Y:S01]  /*cdc0*/  F2I.S64.TRUNC R2, R2 ;  /* 0x0000000200027311 */ /* 0x004e62000020d900 */
[----:B------:R-:W-:Y:S05]  /*cdd0*/  BRA `(.L_x_6784) ;  /* 0x0000000800e47947 */ /* 0x000fea0003800000 */
.L_x_6788:
[----:B------:R-:W2:Y:S02]  /*cde0*/  LDG.E.U16 R4, desc[UR36][R4.64] ;  /* 0x0000002404047981 */ /* 0x000ea4000c1e1500 */
[----:B--2---:R-:W-:-:S06]  /*cdf0*/  HADD2.F32 R2, -RZ, R4.H0_H0 ;  /* 0x20000004ff027230 */ /* 0x004fcc0000004100 */
[----:B------:R-:W0:Y:S01]  /*ce00*/  F2I.S64.TRUNC R2, R2 ;  /* 0x0000000200027311 */ /* 0x000e22000020d900 */
[----:B------:R-:W-:Y:S05]  /*ce10*/  BRA `(.L_x_6784) ;  /* 0x0000000800d47947 */ /* 0x000fea0003800000 */
.L_x_6787:
[----:B------:R-:W-:-:S09]  /*ce20*/  UISETP.NE.AND UP0, UPT, UR4, 0x7, UPT ;  /* 0x000000070400788c */ /* 0x000fd2000bf05270 */
[----:B------:R-:W-:Y:S05]  /*ce30*/  BRA.U !UP0, `(.L_x_6789) ;  /* 0x00000001082c7547 */ /* 0x000fea000b800000 */
[----:B------:R-:W-:-:S09]  /*ce40*/  UISETP.NE.AND UP0, UPT, UR4, 0x8, UPT ;  /* 0x000000080400788c */ /* 0x000fd2000bf05270 */
[----:B------:R-:W-:Y:S05]  /*ce50*/  BRA.U !UP0, `(.L_x_6790) ;  /* 0x0000000108147547 */ /* 0x000fea000b800000 */
[----:B------:R-:W-:-:S09]  /*ce60*/  UISETP.NE.AND UP0, UPT, UR4, 0x9, UPT ;  /* 0x000000090400788c */ /* 0x000fd2000bf05270 */
[----:B------:R-:W-:Y:S05]  /*ce70*/  BRA.U UP0, `(.L_x_6783) ;  /* 0x0000000900647547 */ /* 0x000fea000b800000 */
[----:B------:R-:W2:Y:S02]  /*ce80*/  LDG.E R2, desc[UR36][R4.64] ;  /* 0x0000002404027981 */ /* 0x000ea4000c1e1900 */
[----:B--2---:R-:W3:Y:S01]  /*ce90*/  F2I.S64.TRUNC R2, R2 ;  /* 0x0000000200027311 */ /* 0x004ee2000020d900 */
[----:B------:R-:W-:Y:S05]  /*cea0*/  BRA `(.L_x_6784) ;  /* 0x0000000800b07947 */ /* 0x000fea0003800000 */
.L_x_6790:
[----:B------:R-:W2:Y:S02]  /*ceb0*/  LDG.E.U16 R4, desc[UR36][R4.64] ;  /* 0x0000002404047981 */ /* 0x000ea4000c1e1500 */
[----:B--2---:R-:W-:-:S06]  /*cec0*/  HADD2.F32 R2, -RZ, R4.H0_H0 ;  /* 0x20000004ff027230 */ /* 0x004fcc0000004100 */
[----:B------:R-:W2:Y:S01]  /*ced0*/  F2I.S64.TRUNC R2, R2 ;  /* 0x0000000200027311 */ /* 0x000ea2000020d900 */
[----:B------:R-:W-:Y:S05]  /*cee0*/  BRA `(.L_x_6784) ;  /* 0x0000000800a07947 */ /* 0x000fea0003800000 */
.L_x_6789:
[----:B------:R-:W2:Y:S02]  /*cef0*/  LDG.E.64 R2, desc[UR36][R4.64] ;  /* 0x0000002404027981 */ /* 0x000ea4000c1e1b00 */
[----:B--2---:R-:W4:Y:S01]  /*cf00*/  F2I.S64.F64.TRUNC R2, R2 ;  /* 0x0000000200027311 */ /* 0x004f22000030d900 */
[----:B------:R-:W-:Y:S05]  /*cf10*/  BRA `(.L_x_6784) ;  /* 0x0000000800947947 */ /* 0x000fea0003800000 */
.L_x_6779:
        /* <DEDUP_REMOVED lines=13> */
.L_x_6793:
[----:B------:R-:W2:Y:S02]  /*cff0*/  LDG.E.64 R2, desc[UR36][R4.64] ;  /* 0x0000002404027981 */ /* 0x000ea4000c1e1b00 */
[----:B--2---:R-:W0:Y:S01]  /*d000*/  F2I.S64.F64.TRUNC R2, R2 ;  /* 0x0000000200027311 */ /* 0x004e22000030d900 */
[----:B------:R-:W-:Y:S05]  /*d010*/  BRA `(.L_x_6784) ;  /* 0x0000000800547947 */ /* 0x000fea0003800000 */
.L_x_6792:
[----:B------:R-:W-:-:S09]  /*d020*/  UISETP.NE.AND UP0, UPT, UR4, 0xf, UPT ;  /* 0x0000000f0400788c */ /* 0x000fd2000bf05270 */
[----:B------:R-:W-:Y:S05]  /*d030*/  BRA.U !UP0, `(.L_x_6794) ;  /* 0x0000000108947547 */ /* 0x000fea000b800000 */
[----:B------:R-:W-:-:S09]  /*d040*/  UISETP.NE.AND UP0, UPT, UR4, 0x17, UPT ;  /* 0x000000170400788c */ /* 0x000fd2000bf05270 */
[----:B------:R-:W-:Y:S05]  /*d050*/  BRA.U !UP0, `(.L_x_6795) ;  /* 0x0000000108587547 */ /* 0x000fea000b800000 */
[----:B------:R-:W-:-:S09]  /*d060*/  UISETP.NE.AND UP0, UPT, UR4, 0x18, UPT ;  /* 0x000000180400788c */ /* 0x000fd2000bf05270 */
[----:B------:R-:W-:Y:S05]  /*d070*/  BRA.U UP0, `(.L_x_6783) ;  /* 0x0000000500e47547 */ /* 0x000fea000b800000 */
[----:B------:R-:W2:Y:S01]  /*d080*/  LDG.E.U8 R0, desc[UR36][R4.64] ;  /* 0x0000002404007981 */ /* 0x000ea2000c1e1100 */
[----:B------:R-:W-:Y:S01]  /*d090*/  IMAD.MOV.U32 R6, RZ, RZ, 0x1f ;  /* 0x0000001fff067424 */ /* 0x000fe200078e00ff */
[----:B--2---:R-:W-:-:S04]  /*d0a0*/  SHF.L.U32 R0, R0, 0x18, RZ ;  /* 0x0000001800007819 */ /* 0x004fc800000006ff */
        /* <DEDUP_REMOVED lines=14> */
[----:B------:R-:W-:-:S06]  /*d190*/  LOP3.LUT R3, R3, 0x80000000, R0, 0xf8, !PT ;  /* 0x8000000003037812 */ /* 0x000fcc00078ef800 */
[----:B------:R-:W0:Y:S01]  /*d1a0*/  F2I.S64.TRUNC R2, R3 ;  /* 0x0000000300027311 */ /* 0x000e22000020d900 */
[----:B------:R-:W-:Y:S05]  /*d1b0*/  BRA `(.L_x_6784) ;  /* 0x0000000400ec7947 */ /* 0x000fea0003800000 */
.L_x_6795:
[----:B------:R-:W2:Y:S02]  /*d1c0*/  LDG.E.U8 R3, desc[UR36][R4.64] ;  /* 0x0000002404037981 */ /* 0x000ea4000c1e1100 */
[C---:B--2---:R-:W-:Y:S01]  /*d1d0*/  IMAD.SHL.U32 R0, R3.reuse, 0x2000000, RZ ;  /* 0x0200000003007824 */ /* 0x044fe200078e00ff */
[----:B------:R-:W-:-:S04]  /*d1e0*/  SHF.L.U32 R3, R3, 0x8, RZ ;  /* 0x0000000803037819 */ /* 0x000fc800000006ff */
[----:B------:R-:W-:-:S13]  /*d1f0*/  ISETP.GE.U32.AND P0, PT, R0, 0x8000000, PT ;  /* 0x080000000000780c */ /* 0x000fda0003f06070 */
[C---:B------:R-:W-:Y:S02]  /*d200*/  @!P0 LOP3.LUT R2, R3.reuse, 0x7f00, RZ, 0xc0, !PT ;  /* 0x00007f0003028812 */ /* 0x040fe400078ec0ff */
[----:B------:R-:W-:Y:S02]  /*d210*/  @P0 LEA.HI R0, R0, 0x70000000, RZ, 0x1c ;  /* 0x7000000000000811 */ /* 0x000fe400078fe0ff */
[----:B------:R-:W-:Y:S02]  /*d220*/  @!P0 LOP3.LUT R2, R2, 0x3f000000, RZ, 0xfc, !PT ;  /* 0x3f00000002028812 */ /* 0x000fe400078efcff */
[----:B------:R-:W-:Y:S01]  /*d230*/  PRMT R3, R3, 0x9910, RZ ;  /* 0x0000991003037816 */ /* 0x000fe200000000ff */
[----:B------:R-:W-:Y:S02]  /*d240*/  @P0 FMUL.FTZ R0, R0, 1.9259299443872358531e-34 ;  /* 0x0780000000000820 */ /* 0x000fe40000410000 */
[----:B------:R-:W-:-:S05]  /*d250*/  @!P0 FADD.FTZ R0, R2, -0.5 ;  /* 0xbf00000002008421 */ /* 0x000fca0000010000 */
[----:B------:R-:W-:-:S06]  /*d260*/  LOP3.LUT R3, R0, 0x80000000, R3, 0xf8, !PT ;  /* 0x8000000000037812 */ /* 0x000fcc00078ef803 */
[----:B------:R-:W0:Y:S01]  /*d270*/  F2I.S64.TRUNC R2, R3 ;  /* 0x0000000300027311 */ /* 0x000e22000020d900 */
[----:B------:R-:W-:Y:S05]  /*d280*/  BRA `(.L_x_6784) ;  /* 0x0000000400b87947 */ /* 0x000fea0003800000 */
.L_x_6794:
[----:B------:R-:W2:Y:S02]  /*d290*/  LDG.E.U16 R2, desc[UR36][R4.64] ;  /* 0x0000002404027981 */ /* 0x000ea4000c1e1500 */
[----:B--2---:R-:W-:-:S06]  /*d2a0*/  IMAD.U32 R2, R2, 0x10000, RZ ;  /* 0x0001000002027824 */ /* 0x004fcc00078e00ff */
[----:B------:R-:W0:Y:S01]  /*d2b0*/  F2I.S64.TRUNC R2, R2 ;  /* 0x0000000200027311 */ /* 0x000e22000020d900 */
[----:B------:R-:W-:Y:S05]  /*d2c0*/  BRA `(.L_x_6784) ;  /* 0x0000000400a87947 */ /* 0x000fea0003800000 */
.L_x_6791:
        /* <DEDUP_REMOVED lines=11> */
.L_x_6798:
        /* <DEDUP_REMOVED lines=21> */
.L_x_6802:
[----:B------:R-:W-:Y:S05]  /*d4d0*/  BSYNC.RECONVERGENT B1 ;  /* 0x0000000000017941 */ /* 0x000fea0003800200 */
.L_x_6801:
[----:B------:R-:W-:Y:S01]  /*d4e0*/  IMAD.SHL.U32 R0, R0, 0x100000, RZ ;  /* 0x0010000000007824 */ /* 0x000fe200078e00ff */
[----:B------:R-:W-:-:S04]  /*d4f0*/  LEA R2, R2, 0x3b800000, 0x17 ;  /* 0x3b80000002027811 */ /* 0x000fc800078eb8ff */
[----:B------:R-:W-:-:S07]  /*d500*/  LOP3.LUT R2, R2, R0, R7, 0xfe, !PT ;  /* 0x0000000002027212 */ /* 0x000fce00078efe07 */
.L_x_6800:
[----:B------:R-:W-:Y:S05]  /*d510*/  BSYNC.RECONVERGENT B0 ;  /* 0x0000000000007941 */ /* 0x000fea0003800200 */
.L_x_6799:
[----:B------:R-:W0:Y:S01]  /*d520*/  F2I.S64.TRUNC R2, R2 ;  /* 0x0000000200027311 */ /* 0x000e22000020d900 */
[----:B------:R-:W-:Y:S05]  /*d530*/  BRA `(.L_x_6784) ;  /* 0x00000004000c7947 */ /* 0x000fea0003800000 */
.L_x_6797:
[----:B------:R-:W2:Y:S01]  /*d540*/  LDG.E.U8 R4, desc[UR36][R4.64] ;  /* 0x0000002404047981 */ /* 0x000ea2000c1e1100 */
[----:B------:R-:W-:Y:S01]  /*d550*/  BSSY.RECONVERGENT B0, `(.L_x_6803) ;  /* 0x0000018000007945 */ /* 0x000fe20003800200 */
[----:B------:R-:W-:Y:S01]  /*d560*/  HFMA2 R2, -RZ, RZ, 0, 0 ;  /* 0x00000000ff027431 */ /* 0x000fe200000001ff */
        /* <DEDUP_REMOVED lines=18> */
.L_x_6806:
[----:B------:R-:W-:Y:S05]  /*d690*/  BSYNC.RECONVERGENT B1 ;  /* 0x0000000000017941 */ /* 0x000fea0003800200 */
.L_x_6805:
[----:B------:R-:W-:Y:S02]  /*d6a0*/  SHF.L.U32 R0, R0, 0x15, RZ ;  /* 0x0000001500007819 */ /* 0x000fe400000006ff */
[----:B------:R-:W-:-:S04]  /*d6b0*/  LEA R2, R2, 0x37800000, 0x17 ;  /* 0x3780000002027811 */ /* 0x000fc800078eb8ff */
[----:B------:R-:W-:-:S07]  /*d6c0*/  LOP3.LUT R2, R2, R0, R7, 0xfe, !PT ;  /* 0x0000000002027212 */ /* 0x000fce00078efe07 */
.L_x_6804:
[----:B------:R-:W-:Y:S05]  /*d6d0*/  BSYNC.RECONVERGENT B0 ;  /* 0x0000000000007941 */ /* 0x000fea0003800200 */
.L_x_6803:
[----:B------:R-:W0:Y:S01]  /*d6e0*/  F2I.S64.TRUNC R2, R2 ;  /* 0x0000000200027311 */ /* 0x000e22000020d900 */
[----:B------:R-:W-:Y:S05]  /*d6f0*/  BRA `(.L_x_6784) ;  /* 0x00000000009c7947 */ /* 0x000fea0003800000 */
.L_x_6796:
        /* <DEDUP_REMOVED lines=14> */
.L_x_6810:
[----:B------:R-:W-:Y:S05]  /*d7e0*/  BSYNC.RECONVERGENT B0 ;  /* 0x0000000000007941 */ /* 0x000fea0003800200 */
.L_x_6809:
[----:B------:R-:W0:Y:S01]  /*d7f0*/  F2I.S64.TRUNC R2, R2 ;  /* 0x0000000200027311 */ /* 0x000e22000020d900 */
[----:B------:R-:W-:Y:S05]  /*d800*/  BRA `(.L_x_6784) ;  /* 0x0000000000587947 */ /* 0x000fea0003800000 */
.L_x_6783:
[----:B------:R-:W-:Y:S01]  /*d810*/  MOV R0, 0x100 ;  /* 0x0000010000007802 */ /* 0x000fe20000000f00 */
[----:B------:R-:W0:Y:S01]  /*d820*/  LDCU.64 UR4, c[0x4][0xf0] ;  /* 0x01001e00ff0477ac */ /* 0x000e220008000a00 */
[----:B------:R-:W-:Y:S02]  /*d830*/  HFMA2 R8, -RZ, RZ, 0, 4.64916229248046875e-06 ;  /* 0x0000004eff087431 */ /* 0x000fe400000001ff */
[----:B------:R-:W-:Y:S01]  /*d840*/  IMAD.MOV.U32 R12, RZ, RZ, 0x1 ;  /* 0x00000001ff0c7424 */ /* 0x000fe200078e00ff */
[----:B------:R1:W2:Y:S01]  /*d850*/  LDC.64 R2, c[0x4][R0] ;  /* 0x0100000000027b82 */ /* 0x0002a20000000a00 */
[----:B------:R-:W3:Y:S01]  /*d860*/  LDCU.64 UR6, c[0x4][0xf8] ;  /* 0x01001f00ff0677ac */ /* 0x000ee20008000a00 */
[----:B------:R-:W-:Y:S01]  /*d870*/  MOV R13, RZ ;  /* 0x000000ff000d7202 */ /* 0x000fe20000000f00 */
[----:B------:R-:W4:Y:S01]  /*d880*/  LDCU.64 UR8, c[0x4][URZ] ;  /* 0x01000000ff0877ac */ /* 0x000f220008000a00 */
[----:B0-----:R-:W-:Y:S01]  /*d890*/  MOV R4, UR4 ;  /* 0x0000000400047c02 */ /* 0x001fe20008000f00 */
[----:B------:R-:W-:Y:S01]  /*d8a0*/  IMAD.U32 R5, RZ, RZ, UR5 ;  /* 0x00000005ff057e24 */ /* 0x000fe2000f8e00ff */
[----:B---3--:R-:W-:Y:S01]  /*d8b0*/  MOV R6, UR6 ;  /* 0x0000000600067c02 */ /* 0x008fe20008000f00 */
[----:B------:R-:W-:Y:S01]  /*d8c0*/  IMAD.U32 R7, RZ, RZ, UR7 ;  /* 0x00000007ff077e24 */ /* 0x000fe2000f8e00ff */
[----:B----4-:R-:W-:Y:S01]  /*d8d0*/  MOV R10, UR8 ;  /* 0x00000008000a7c02 */ /* 0x010fe20008000f00 */
[----:B-1----:R-:W-:-:S07]  /*d8e0*/  IMAD.U32 R11, RZ, RZ, UR9 ;  /* 0x00000009ff0b7e24 */ /* 0x002fce000f8e00ff */
[----:B------:R-:W-:-:S07]  /*d8f0*/  LEPC R20, `(.L_x_6811) ;  /* 0x000000001014794e */ /* 0x000fce0000000000 */
[----:B--2---:R-:W-:Y:S05]  /*d900*/  CALL.ABS.NOINC R2 ;  /* 0x0000000002007343 */ /* 0x004fea0003c00000 */
.L_x_6811:
[----:B------:R-:W-:Y:S01]  /*d910*/  CS2R R2, SRZ ;  /* 0x0000000000027805 */ /* 0x000fe2000001ff00 */
[----:B------:R-:W-:Y:S06]  /*d920*/  BRA `(.L_x_6784) ;  /* 0x0000000000107947 */ /* 0x000fec0003800000 */
.L_x_6808:
[----:B------:R0:W5:Y:S01]  /*d930*/  LDG.E.64 R2, desc[UR36][R4.64] ;  /* 0x0000002404027981 */ /* 0x000162000c1e1b00 */
[----:B------:R-:W-:Y:S05]  /*d940*/  BRA `(.L_x_6784) ;  /* 0x0000000000087947 */ /* 0x000fea0003800000 */
.L_x_6807:
[----:B------:R0:W5:Y:S01]  /*d950*/  LDG.E R2, desc[UR36][R4.64] ;  /* 0x0000002404027981 */ /* 0x000162000c1e1900 */
[----:B------:R-:W-:-:S07]  /*d960*/  IMAD.MOV.U32 R3, RZ, RZ, RZ ;  /* 0x000000ffff037224 */ /* 0x000fce00078e00ff */
.L_x_6784:
[----:B------:R-:W0:Y:S01]  /*d970*/  LDC.64 R6, c[0x0][0x590] ;  /* 0x00016400ff067b82 */ /* 0x000e220000000a00 */
        /* <DEDUP_REMOVED lines=11> */
[----:B------:R-:W-:Y:S01]  /*da30*/  HFMA2 R0, -RZ, RZ, 0, 0 ;  /* 0x00000000ff007431 */ /* 0x000fe200000001ff */
[----:B------:R-:W-:Y:S02]  /*da40*/  CS2R R54, SRZ ;  /* 0x0000000000367805 */ /* 0x000fe4000001ff00 */
[----:B------:R-:W-:Y:S01]  /*da50*/  ISETP.GE.U32.AND.EX P0, PT, R9, RZ, PT, P0 ;  /* 0x000000ff0900720c */ /* 0x000fe20003f06100 */
[----:B-12345:R-:W-:Y:S02]  /*da60*/  IMAD R3, R3, UR4, RZ ;  /* 0x0000000403037c24 */ /* 0x03efe4000f8e02ff */
[----:B------:R-:W-:-:S04]  /*da70*/  IMAD.WIDE.U32 R10, R2, UR4, RZ ;  /* 0x00000004020a7c25 */ /* 0x000fc8000f8e00ff */
[----:B------:R-:W-:Y:S02]  /*da80*/  IMAD R15, R2, UR5, R3 ;  /* 0x00000005020f7c24 */ /* 0x000fe4000f8e0203 */
[----:B------:R-:W-:-:S03]  /*da90*/  IMAD.MOV.U32 R3, RZ, RZ, RZ ;  /* 0x000000ffff037224 */ /* 0x000fc600078e00ff */
[----:B------:R-:W-:Y:S01]  /*daa0*/  IADD3 R15, PT, PT, R11, R15, RZ ;  /* 0x0000000f0b0f7210 */ /* 0x000fe20007ffe0ff */
[----:B------:R-:W-:Y:S06]  /*dab0*/  @!P0 BRA `(.L_x_6813) ;  /* 0x0000000400648947 */ /* 0x000fec0003800000 */
        /* <DEDUP_REMOVED lines=10> */
[----:B------:R-:W-:-:S02]  /*db60*/  SHF.L.U64.HI R2, R12, 0x6, R13 ;  /* 0x000000060c027819 */ /* 0x000fc4000001020d */
[----:B------:R-:W-:Y:S02]  /*db70*/  LEA.HI.X R5, R10, R7, R15, 0x3, P0 ;  /* 0x000000070a057211 */ /* 0x000fe400000f1c0f */
[----:B------:R-:W-:Y:S01]  /*db80*/  MOV R9, R3 ;  /* 0x0000000300097202 */ /* 0x000fe20000000f00 */
[----:B-1----:R-:W-:-:S04]  /*db90*/  UIADD3 UR4, UP0, UPT, UR4, 0x20, URZ ;  /* 0x0000002004047890 */ /* 0x002fc8000ff1e0ff */
[----:B------:R-:W-:Y:S02]  /*dba0*/  UIADD3.X UR5, UPT, UPT, URZ, UR5, URZ, UP0, !UPT ;  /* 0x00000005ff057290 */ /* 0x000fe400087fe4ff */
[----:B------:R-:W-:-:S04]  /*dbb0*/  IMAD.U32 R20, RZ, RZ, UR4 ;  /* 0x00000004ff147e24 */ /* 0x000fc8000f8e00ff */
[----:B------:R-:W-:-:S07]  /*dbc0*/  MOV R21, UR5 ;  /* 0x0000000500157c02 */ /* 0x000fce0008000f00 */
.L_x_6814:
        /* <DEDUP_REMOVED lines=11> */
[----:B------:R-:W-:Y:S01]  /*dc80*/  IMAD.X R27, R25, 0x1, R56, P0 ;  /* 0x00000001191b7824 */ /* 0x000fe200000e0638 */
[----:B------:R-:W-:Y:S02]  /*dc90*/  IADD3 R28, P0, PT, R26, R18, RZ ;  /* 0x000000121a1c7210 */ /* 0x000fe40007f1e0ff */
[----:B------:R-:W5:Y:S04]  /*dca0*/  LDG.E.64 R38, desc[UR36][R20.64+-0x8] ;  /* 0xfffff82414267981 */ /* 0x000f68000c1e1b00 */
[----:B------:R-:W5:Y:S01]  /*dcb0*/  LDG.E.64 R40, desc[UR36][R26.64] ;  /* 0x000000241a287981 */ /* 0x000f62000c1e1b00 */
[----:B------:R-:W-:-:S02]  /*dcc0*/  IADD3.X R29, PT, PT, R27, R56, RZ, P0, !PT ;  /* 0x000000381b1d7210 */ /* 0x000fc400007fe4ff */
[-C--:B------:R-:W-:Y:S01]  /*dcd0*/  IADD3 R60, P0, PT, R28, R18.reuse, RZ ;  /* 0x000000121c3c7210 */ /* 0x080fe20007f1e0ff */
        /* <DEDUP_REMOVED lines=19> */
[----:B------:R-:W-:-:S03]  /*de10*/  ISETP.NE.AND.EX P0, PT, R9, RZ, PT, P0 ;  /* 0x000000ff0900720c */ /* 0x000fc60003f05300 */
        /* <DEDUP_REMOVED lines=33> */
[----:B------:R-:W-:Y:S06]  /*e030*/  @P0 BRA `(.L_x_6814) ;  /* 0xfffffff800e40947 */ /* 0x000fec000383ffff */
[----:B------:R-:W-:Y:S05]  /*e040*/  BSYNC.RECONVERGENT B0 ;  /* 0x0000000000007941 */ /* 0x000fea0003800200 */
.L_x_6813:
        /* <DEDUP_REMOVED lines=10> */
[----:B0-----:R-:W-:Y:S01]  /*e0f0*/  IMAD R2, R3, R12, RZ ;  /* 0x0000000c03027224 */ /* 0x001fe200078e02ff */
[----:B------:R-:W-:-:S03]  /*e100*/  SHF.L.U32 R39, R12, 0x3, RZ ;  /* 0x000000030c277819 */ /* 0x000fc600000006ff */
        /* <DEDUP_REMOVED lines=8> */
[-C--:B------:R-:W-:Y:S01]  /*e190*/  IADD3 R34, P0, PT, R22, R39.reuse, RZ ;  /* 0x0000002716227210 */ /* 0x080fe20007f1e0ff */
[----:B------:R-:W2:Y:S04]  /*e1a0*/  LDG.E.64 R32, desc[UR36][R22.64] ;  /* 0x0000002416207981 */ /* 0x000ea8000c1e1b00 */
[----:B------:R-:W2:Y:S01]  /*e1b0*/  LDG.E.64 R30, desc[UR36][R28.64] ;  /* 0x000000241c1e7981 */ /* 0x000ea2000c1e1b00 */
[----:B------:R-:W-:Y:S01]  /*e1c0*/  IMAD.X R35, R23, 0x1, R5, P0 ;  /* 0x0000000117237824 */ /* 0x000fe200000e0605 */
[----:B------:R-:W-:-:S02]  /*e1d0*/  IADD3 R36, P0, PT, R34, R39, RZ ;  /* 0x0000002722247210 */ /* 0x000fc40007f1e0ff */
        /* <DEDUP_REMOVED lines=25> */
[----:B------:R-:W-:-:S05]  /*e370*/  IMAD.WIDE.U32 R54, R4, R22, R18 ;  /* 0x0000001604367225 */ /* 0x000fca00078e0012 */
[----:B------:R-:W-:-:S07]  /*e380*/  IADD3 R55, PT, PT, R55, R21, RZ ;  /* 0x0000001537377210 */ /* 0x000fce0007ffe0ff */
.L_x_6815:
        /* <DEDUP_REMOVED lines=34> */
.L_x_6816:
        /* <DEDUP_REMOVED lines=12> */
[----:B------:R-:W-:-:S06]  /*e670*/  LEA.HI.X R3, R0, UR5, R3, 0x3, P0 ;  /* 0x0000000500037c11 */ /* 0x000fcc00080f1c03 */
[----:B------:R-:W2:Y:S02]  /*e680*/  LDG.E.64 R2, desc[UR36][R2.64] ;  /* 0x0000002402027981 */ /* 0x000ea4000c1e1b00 */
[----:B--2---:R-:W-:Y:S02]  /*e690*/  IMAD R5, R5, R2, RZ ;  /* 0x0000000205057224 */ /* 0x004fe400078e02ff */
[----:B------:R-:W-:-:S04]  /*e6a0*/  IMAD.WIDE.U32 R54, R2, R4, R54 ;  /* 0x0000000402367225 */ /* 0x000fc800078e0036 */
[----:B------:R-:W-:-:S05]  /*e6b0*/  IMAD R5, R3, R4, R5 ;  /* 0x0000000403057224 */ /* 0x000fca00078e0205 */
[----:B------:R-:W-:-:S07]  /*e6c0*/  IADD3 R55, PT, PT, R55, R5, RZ ;  /* 0x0000000537377210 */ /* 0x000fce0007ffe0ff */
.L_x_6812:
[----:B------:R-:W-:-:S04]  /*e6d0*/  UPRMT UR4, UR41, 0x9910, URZ ;  /* 0x0000991029047896 */ /* 0x000fc800080000ff */
[----:B------:R-:W-:-:S09]  /*e6e0*/  UISETP.GT.AND UP0, UPT, UR4, 0x9, UPT ;  /* 0x000000090400788c */ /* 0x000fd2000bf04270 */
        /* <DEDUP_REMOVED lines=9> */
[----:B------:R-:W-:Y:S01]  /*e780*/  STG.E.U8 desc[UR36][R16.64], R54 ;  /* 0x0000003610007986 */ /* 0x000fe2000c101124 */
[----:B------:R-:W-:Y:S05]  /*e790*/  EXIT ;  /* 0x000000000000794d */ /* 0x000fea0003800000 */
.L_x_6820:
[----:B------:R-:W-:Y:S01]  /*e7a0*/  STG.E.U8 desc[UR36][R16.64], R54 ;  /* 0x0000003610007986 */ /* 0x000fe2000c101124 */
[----:B------:R-:W-:Y:S05]  /*e7b0*/  EXIT ;  /* 0x000000000000794d */ /* 0x000fea0003800000 */
.L_x_6819:
[----:B------:R-:W-:-:S09]  /*e7c0*/  UISETP.NE.AND UP0, UPT, UR4, 0x2, UPT ;  /* 0x000000020400788c */ /* 0x000fd2000bf05270 */
[----:B------:R-:W-:Y:S05]  /*e7d0*/  BRA.U !UP0, `(.L_x_6822) ;  /* 0x0000000108207547 */ /* 0x000fea000b800000 */
[----:B------:R-:W-:-:S09]  /*e7e0*/  UISETP.NE.AND UP0, UPT, UR4, 0x3, UPT ;  /* 0x000000030400788c */ /* 0x000fd2000bf05270 */
[----:B------:R-:W-:Y:S05]  /*e7f0*/  BRA.U !UP0, `(.L_x_6823) ;  /* 0x0000000108107547 */ /* 0x000fea000b800000 */
[----:B------:R-:W-:-:S09]  /*e800*/  UISETP.NE.AND UP0, UPT, UR4, 0x4, UPT ;  /* 0x000000040400788c */ /* 0x000fd2000bf05270 */
[----:B------:R-:W-:Y:S05]  /*e810*/  BRA.U UP0, `(.L_x_6821) ;  /* 0x0000000900387547 */ /* 0x000fea000b800000 */
[----:B------:R-:W-:Y:S01]  /*e820*/  STG.E.64 desc[UR36][R16.64], R54 ;  /* 0x0000003610007986 */ /* 0x000fe2000c101b24 */
[----:B------:R-:W-:Y:S05]  /*e830*/  EXIT ;  /* 0x000000000000794d */ /* 0x000fea0003800000 */
.L_x_6823:
[----:B------:R-:W-:Y:S01]  /*e840*/  STG.E desc[UR36][R16.64], R54 ;  /* 0x0000003610007986 */ /* 0x000fe2000c101924 */
[----:B------:R-:W-:Y:S05]  /*e850*/  EXIT ;  /* 0x000000000000794d */ /* 0x000fea0003800000 */
.L_x_6822:
[----:B------:R-:W-:Y:S01]  /*e860*/  STG.E.U16 desc[UR36][R16.64], R54 ;  /* 0x0000003610007986 */ /* 0x000fe2000c101524 */
[----:B------:R-:W-:Y:S05]  /*e870*/  EXIT ;  /* 0x000000000000794d */ /* 0x000fea0003800000 */
.L_x_6818:
[----:B------:R-:W-:-:S09]  /*e880*/  UISETP.GT.AND UP0, UPT, UR4, 0x6, UPT ;  /* 0x000000060400788c */ /* 0x000fd2000bf04270 */
[----:B------:R-:W-:Y:S05]  /*e890*/  BRA.U UP0, `(.L_x_6824) ;  /* 0x00000001002c7547 */ /* 0x000fea000b800000 */
[----:B------:R-:W-:-:S09]  /*e8a0*/  UISETP.NE.AND UP0, UPT, UR4, 0x5, UPT ;  /* 0x000000050400788c */ /* 0x000fd2000bf05270 */
[----:B------:R-:W-:Y:S05]  /*e8b0*/  BRA.U !UP0, `(.L_x_6825) ;  /* 0x0000000108147547 */ /* 0x000fea000b800000 */
[----:B------:R-:W-:-:S09]  /*e8c0*/  UISETP.NE.AND UP0, UPT, UR4, 0x6, UPT ;  /* 0x000000060400788c */ /* 0x000fd2000bf05270 */
[----:B------:R-:W-:Y:S05]  /*e8d0*/  BRA.U UP0, `(.L_x_6821) ;  /* 0x0000000900087547 */ /* 0x000fea000b800000 */
[----:B------:R-:W0:Y:S02]  /*e8e0*/  I2F.S64 R55, R54 ;  /* 0x0000003600377312 */ /* 0x000e240000301400 */
[----:B0-----:R-:W-:Y:S01]  /*e8f0*/  STG.E desc[UR36][R16.64], R55 ;  /* 0x0000003710007986 */ /* 0x001fe2000c101924 */
[----:B------:R-:W-:Y:S05]  /*e900*/  EXIT ;  /* 0x000000000000794d */ /* 0x000fea0003800000 */
.L_x_6825:
[----:B------:R-:W0:Y:S02]  /*e910*/  I2F.S64 R0, R54 ;  /* 0x0000003600007312 */ /* 0x000e240000301400 */
[----:B0-----:R-:W-:-:S05]  /*e920*/  F2FP.F16.F32.PACK_AB R0, RZ, R0 ;  /* 0x00000000ff00723e */ /* 0x001fca00000000ff */
[----:B------:R-:W-:Y:S01]  /*e930*/  STG.E.U16 desc[UR36][R16.64], R0 ;  /* 0x0000000010007986 */ /* 0x000fe2000c101524 */
[----:B------:R-:W-:Y:S05]  /*e940*/  EXIT ;  /* 0x000000000000794d */ /* 0x000fea0003800000 */
.L_x_6824:
[----:B------:R-:W-:-:S09]  /*e950*/  UISETP.NE.AND UP0, UPT, UR4, 0x7, UPT ;  /* 0x000000070400788c */ /* 0x000fd2000bf05270 */
[----:B------:R-:W-:Y:S05]  /*e960*/  BRA.U !UP0, `(.L_x_6826) ;  /* 0x0000000108347547 */ /* 0x000fea000b800000 */
[----:B------:R-:W-:-:S09]  /*e970*/  UISETP.NE.AND UP0, UPT, UR4, 0x8, UPT ;  /* 0x000000080400788c */ /* 0x000fd2000bf05270 */
[----:B------:R-:W-:Y:S05]  /*e980*/  BRA.U !UP0, `(.L_x_6827) ;  /* 0x0000000108187547 */ /* 0x000fea000b800000 */
[----:B------:R-:W-:-:S09]  /*e990*/  UISETP.NE.AND UP0, UPT, UR4, 0x9, UPT ;  /* 0x000000090400788c */ /* 0x000fd2000bf05270 */
[----:B------:R-:W-:Y:S05]  /*e9a0*/  BRA.U UP0, `(.L_x_6821) ;  /* 0x0000000500d47547 */ /* 0x000fea000b800000 */
[----:B-12345:R-:W1:Y:S01]  /*e9b0*/  I2F.S64 R2, R54 ;  /* 0x0000003600027312 */ /* 0x03ee620000301400 */
[----:B------:R-:W-:-:S05]  /*e9c0*/  IMAD.MOV.U32 R3, RZ, RZ, RZ ;  /* 0x000000ffff037224 */ /* 0x000fca00078e00ff */
[----:B-1----:R-:W-:Y:S01]  /*e9d0*/  STG.E.64 desc[UR36][R16.64], R2 ;  /* 0x0000000210007986 */ /* 0x002fe2000c101b24 */
[----:B------:R-:W-:Y:S05]  /*e9e0*/  EXIT ;  /* 0x000000000000794d */ /* 0x000fea0003800000 */
.L_x_6827:
[----:B------:R-:W1:Y:S02]  /*e9f0*/  I2F.S64 R54, R54 ;  /* 0x0000003600367312 */ /* 0x000e640000301400 */
[----:B-12345:R-:W-:-:S04]  /*ea00*/  F2FP.F16.F32.PACK_AB R3, RZ, R54 ;  /* 0x00000036ff03723e */ /* 0x03efc800000000ff */
[----:B------:R-:W-:-:S05]  /*ea10*/  PRMT R3, R3, 0x5410, RZ ;  /* 0x0000541003037816 */ /* 0x000fca00000000ff */
[----:B------:R-:W-:Y:S01]  /*ea20*/  STG.E desc[UR36][R16.64], R3 ;  /* 0x0000000310007986 */ /* 0x000fe2000c101924 */
[----:B------:R-:W-:Y:S05]  /*ea30*/  EXIT ;  /* 0x000000000000794d */ /* 0x000fea0003800000 */
.L_x_6826:
[----:B-12345:R-:W1:Y:S02]  /*ea40*/  I2F.F64.S64 R2, R54 ;  /* 0x0000003600027312 */ /* 0x03ee640000301c00 */
[----:B-1----:R-:W-:Y:S01]  /*ea50*/  STG.E.64 desc[UR36][R16.64], R2 ;  /* 0x0000000210007986 */ /* 0x002fe2000c101b24 */
[----:B------:R-:W-:Y:S05]  /*ea60*/  EXIT ;  /* 0x000000000000794d */ /* 0x000fea0003800000 */
.L_x_6817:
        /* <DEDUP_REMOVED lines=10> */
[----:B------:R-:W-:Y:S01]  /*eb10*/  STG.E.U16 desc[UR36][R16.64], R54 ;  /* 0x0000003610007986 */ /* 0x000fe2000c101524 */
[----:B------:R-:W-:Y:S05]  /*eb20*/  EXIT ;  /* 0x000000000000794d */ /* 0x000fea0003800000 */
.L_x_6831:
[----:B-12345:R-:W1:Y:S01]  /*eb30*/  I2F.S64 R3, R54 ;  /* 0x0000003600037312 */ /* 0x03ee620000301400 */
        /* <DEDUP_REMOVED lines=12> */
[----:B------:R-:W-:Y:S01]  /*ec00*/  FADD.FTZ R0, R2, 8192 ;  /* 0x4600000002007421 */ /* 0x000fe20000010000 */
[----:B------:R-:W-:-:S04]  /*ec10*/  PRMT R8, RZ, 0x7610, R8 ;  /* 0x00007610ff087816 */ /* 0x000fc80000000008 */
[----:B------:R-:W-:-:S13]  /*ec20*/  LOP3.LUT P0, R0, R0, 0xff, RZ, 0xc0, !PT ;  /* 0x000000ff00007812 */ /* 0x000fda000780c0ff */
[----:B------:R-:W-:Y:S05]  /*ec30*/  @!P0 BRA `(.L_x_6833) ;  /* 0x00000000000c8947 */ /* 0x000fea0003800000 */
.L_x_6834:
[----:B------:R-:W-:-:S04]  /*ec40*/  SHF.R.U32.HI R3, RZ, 0x18, R3 ;  /* 0x00000018ff037819 */ /* 0x000fc80000011603 */
[----:B------:R-:W-:-:S04]  /*ec50*/  LOP3.LUT R0, R0, 0x80, R3, 0xf8, !PT ;  /* 0x0000008000007812 */ /* 0x000fc800078ef803 */
[----:B------:R-:W-:-:S07]  /*ec60*/  PRMT R8, R0, 0x7610, R8 ;  /* 0x0000761000087816 */ /* 0x000fce0000000008 */
.L_x_6833:
[----:B------:R-:W-:Y:S05]  /*ec70*/  BSYNC.RECONVERGENT B0 ;  /* 0x0000000000007941 */ /* 0x000fea0003800200 */
.L_x_6832:
[----:B------:R-:W-:Y:S01]  /*ec80*/  STG.E.U8 desc[UR36][R16.64], R8 ;  /* 0x0000000810007986 */ /* 0x000fe2000c101124 */
[----:B------:R-:W-:Y:S05]  /*ec90*/  EXIT ;  /* 0x000000000000794d */ /* 0x000fea0003800000 */
.L_x_6830:
[----:B-12345:R-:W1:Y:S01]  /*eca0*/  I2F.S64 R3, R54 ;  /* 0x0000003600037312 */ /* 0x03ee620000301400 */
[----:B------:R-:W-:Y:S01]  /*ecb0*/  BSSY.RECONVERGENT B0, `(.L_x_6835) ;  /* 0x0000013000007945 */ /* 0x000fe20003800200 */
[----:B------:R-:W-:Y:S01]  /*ecc0*/  IMAD.MOV.U32 R8, RZ, RZ, 0x80 ;  /* 0x00000080ff087424 */ /* 0x000fe200078e00ff */
        /* <DEDUP_REMOVED lines=14> */
.L_x_6837:
[----:B------:R-:W-:-:S04]  /*edb0*/  SHF.R.U32.HI R3, RZ, 0x18, R3 ;  /* 0x00000018ff037819 */ /* 0x000fc80000011603 */
[----:B------:R-:W-:-:S04]  /*edc0*/  LOP3.LUT R0, R0, 0x80, R3, 0xf8, !PT ;  /* 0x0000008000007812 */ /* 0x000fc800078ef803 */
[----:B------:R-:W-:-:S07]  /*edd0*/  PRMT R8, R0, 0x7610, R8 ;  /* 0x0000761000087816 */ /* 0x000fce0000000008 */
.L_x_6836:
[----:B------:R-:W-:Y:S05]  /*ede0*/  BSYNC.RECONVERGENT B0 ;  /* 0x0000000000007941 */ /* 0x000fea0003800200 */
.L_x_6835:
[----:B------:R-:W-:Y:S01]  /*edf0*/  STG.E.U8 desc[UR36][R16.64], R8 ;  /* 0x0000000810007986 */ /* 0x000fe2000c101124 */
[----:B------:R-:W-:Y:S05]  /*ee00*/  EXIT ;  /* 0x000000000000794d */ /* 0x000fea0003800000 */
.L_x_6829:
        /* <DEDUP_REMOVED lines=20> */
[----:B------:R-:W-:Y:S01]  /*ef50*/  STG.E.U8 desc[UR36][R16.64], R3 ;  /* 0x0000000310007986 */ /* 0x000fe2000c101124 */
[----:B------:R-:W-:Y:S05]  /*ef60*/  EXIT ;  /* 0x000000000000794d */ /* 0x000fea0003800000 */
.L_x_6839:
[----:B------:R-:W-:Y:S01]  /*ef70*/  STG.E.64 desc[UR36][R16.64], R54 ;  /* 0x0000003610007986 */ /* 0x000fe2000c101b24 */
[----:B------:R-:W-:Y:S05]  /*ef80*/  EXIT ;  /* 0x000000000000794d */ /* 0x000fea0003800000 */
.L_x_6838:
[----:B------:R-:W-:Y:S01]  /*ef90*/  STG.E desc[UR36][R16.64], R54 ;  /* 0x0000003610007986 */ /* 0x000fe2000c101924 */
[----:B------:R-:W-:Y:S05]  /*efa0*/  EXIT ;  /* 0x000000000000794d */ /* 0x000fea0003800000 */
.L_x_6828:
        /* <DEDUP_REMOVED lines=9> */
[----:B------:R-:W-:Y:S01]  /*f040*/  STG.E.U8 desc[UR36][R16.64], R3 ;  /* 0x0000000310007986 */ /* 0x000fe2000c101124 */
[----:B------:R-:W-:Y:S05]  /*f050*/  EXIT ;  /* 0x000000000000794d */ /* 0x000fea0003800000 */
.L_x_6841:
[----:B------:R-:W0:Y:S01]  /*f060*/  I2F.F64.S64 R4, R54 ;  /* 0x0000003600047312 */ /* 0x000e220000301c00 */
[----:B------:R-:W-:-:S05]  /*f070*/  CS2R R6, SRZ ;  /* 0x0000000000067805 */ /* 0x000fca000001ff00 */
[----:B0-----:R-:W-:Y:S01]  /*f080*/  STG.E.128 desc[UR36][R16.64], R4 ;  /* 0x0000000410007986 */ /* 0x001fe2000c101d24 */
[----:B------:R-:W-:Y:S05]  /*f090*/  EXIT ;  /* 0x000000000000794d */ /* 0x000fea0003800000 */
.L_x_6840:
[----:B------:R-:W-:-:S09]  /*f0a0*/  UISETP.NE.AND UP0, UPT, UR4, 0xf, UPT ;  /* 0x0000000f0400788c */ /* 0x000fd2000bf05270 */
[----:B------:R-:W-:Y:S05]  /*f0b0*/  BRA.U !UP0, `(.L_x_6842) ;  /* 0x0000000108e87547 */ /* 0x000fea000b800000 */
[----:B------:R-:W-:-:S09]  /*f0c0*/  UISETP.NE.AND UP0, UPT, UR4, 0x17, UPT ;  /* 0x000000170400788c */ /* 0x000fd2000bf05270 */
[----:B------:R-:W-:Y:S05]  /*f0d0*/  BRA.U !UP0, `(.L_x_6843) ;  /* 0x0000000108907547 */ /* 0x000fea000b800000 */
[----:B------:R-:W-:-:S09]  /*f0e0*/  UISETP.NE.AND UP0, UPT, UR4, 0x18, UPT ;  /* 0x000000180400788c */ /* 0x000fd2000bf05270 */
[----:B------:R-:W-:Y:S05]  /*f0f0*/  BRA.U !UP0, `(.L_x_6844) ;  /* 0x0000000108447547 */ /* 0x000fea000b800000 */
.L_x_6821:
[----:B------:R-:W-:Y:S01]  /*f100*/  MOV R0, 0x100 ;  /* 0x0000010000007802 */ /* 0x000fe20000000f00 */
[----:B------:R-:W1:Y:S01]  /*f110*/  LDCU.64 UR4, c[0x4][0xf0] ;  /* 0x01001e00ff0477ac */ /* 0x000e620008000a00 */
[----:B------:R-:W-:Y:S02]  /*f120*/  HFMA2 R8, -RZ, RZ, 0, 6.020069122314453125e-06 ;  /* 0x00000065ff087431 */ /* 0x000fe400000001ff */
[----:B0-----:R-:W-:Y:S01]  /*f130*/  IMAD.MOV.U32 R12, RZ, RZ, 0x1 ;  /* 0x00000001ff0c7424 */ /* 0x001fe200078e00ff */
[----:B-12345:R0:W1:Y:S01]  /*f140*/  LDC.64 R2, c[0x4][R0] ;  /* 0x0100000000027b82 */ /* 0x03e0620000000a00 */
[----:B------:R-:W2:Y:S01]  /*f150*/  LDCU.64 UR6, c[0x4][0xf8] ;  /* 0x01001f00ff0677ac */ /* 0x000ea20008000a00 */
[----:B------:R-:W-:Y:S01]  /*f160*/  MOV R13, RZ ;  /* 0x000000ff000d7202 */ /* 0x000fe20000000f00 */
[----:B------:R-:W3:Y:S01]  /*f170*/  LDCU.64 UR8, c[0x4][0x8] ;  /* 0x01000100ff0877ac */ /* 0x000ee20008000a00 */
[----:B------:R-:W-:Y:S01]  /*f180*/  MOV R4, UR4 ;  /* 0x0000000400047c02 */ /* 0x000fe20008000f00 */
[----:B------:R-:W-:Y:S01]  /*f190*/  IMAD.U32 R5, RZ, RZ, UR5 ;  /* 0x00000005ff057e24 */ /* 0x000fe2000f8e00ff */
[----:B--2---:R-:W-:Y:S01]  /*f1a0*/  MOV R6, UR6 ;  /* 0x0000000600067c02 */ /* 0x004fe20008000f00 */
[----:B------:R-:W-:Y:S01]  /*f1b0*/  IMAD.U32 R7, RZ, RZ, UR7 ;  /* 0x00000007ff077e24 */ /* 0x000fe2000f8e00ff */
[----:B---3--:R-:W-:Y:S01]  /*f1c0*/  MOV R10, UR8 ;  /* 0x00000008000a7c02 */ /* 0x008fe20008000f00 */
[----:B0-----:R-:W-:-:S07]  /*f1d0*/  IMAD.U32 R11, RZ, RZ, UR9 ;  /* 0x00000009ff0b7e24 */ /* 0x001fce000f8e00ff */
[----:B------:R-:W-:-:S07]  /*f1e0*/  LEPC R20, `(.L_x_6845) ;  /* 0x000000001014794e */ /* 0x000fce0000000000 */
[----:B-1----:R-:W-:Y:S05]  /*f1f0*/  CALL.ABS.NOINC R2 ;  /* 0x0000000002007343 */ /* 0x002fea0003c00000 */
.L_x_6845:
[----:B------:R-:W-:Y:S05]  /*f200*/  EXIT ;  /* 0x000000000000794d */ /* 0x000fea0003800000 */
.L_x_6844:
[----:B------:R-:W1:Y:S01]  /*f210*/  I2F.S64 R55, R54 ;  /* 0x0000003600377312 */ /* 0x000e620000301400 */
[----:B------:R-:W-:Y:S01]  /*f220*/  BSSY.RECONVERGENT B0, `(.L_x_6846) ;  /* 0x000000c000007945 */ /* 0x000fe20003800200 */
[----:B------:R-:W-:Y:S01]  /*f230*/  IMAD.MOV.U32 R0, RZ, RZ, 0x7f ;  /* 0x0000007fff007424 */ /* 0x000fe200078e00ff */
        /* <DEDUP_REMOVED lines=10> */
.L_x_6847:
[----:B------:R-:W-:Y:S05]  /*f2e0*/  BSYNC.RECONVERGENT B0 ;  /* 0x0000000000007941 */ /* 0x000fea0003800200 */
.L_x_6846:
[----:B------:R-:W-:-:S05]  /*f2f0*/  LOP3.LUT R3, R0, 0x80, R3, 0xf8, !PT ;  /* 0x0000008000037812 */ /* 0x000fca00078ef803 */
[----:B------:R-:W-:Y:S01]  /*f300*/  STG.E.U8 desc[UR36][R16.64], R3 ;  /* 0x0000000310007986 */ /* 0x000fe2000c101124 */
[----:B------:R-:W-:Y:S05]  /*f310*/  EXIT ;  /* 0x000000000000794d */ /* 0x000fea0003800000 */
.L_x_6843:
[----:B-12345:R-:W1:Y:S01]  /*f320*/  I2F.S64 R3, R54 ;  /* 0x0000003600037312 */ /* 0x03ee620000301400 */
        /* <DEDUP_REMOVED lines=11> */
.L_x_6849:
[----:B------:R-:W-:Y:S01]  /*f3e0*/  HFMA2 R0, -RZ, RZ, 0, 7.569789886474609375e-06 ;  /* 0x0000007fff007431 */ /* 0x000fe200000001ff */
[----:B------:R-:W-:-:S04]  /*f3f0*/  ISETP.GT.U32.AND P0, PT, R2, 0x7f800000, PT ;  /* 0x7f8000000200780c */ /* 0x000fc80003f04070 */
[----:B------:R-:W-:-:S09]  /*f400*/  SEL R0, R0, 0x7c, P0 ;  /* 0x0000007c00007807 */ /* 0x000fd20000000000 */
.L_x_6850:
[----:B------:R-:W-:Y:S05]  /*f410*/  BSYNC.RECONVERGENT B0 ;  /* 0x0000000000007941 */ /* 0x000fea0003800200 */
.L_x_6848:
[----:B------:R-:W-:-:S04]  /*f420*/  SHF.R.U32.HI R3, RZ, 0x18, R3 ;  /* 0x00000018ff037819 */ /* 0x000fc80000011603 */
[----:B------:R-:W-:-:S05]  /*f430*/  LOP3.LUT R3, R0, 0x80, R3, 0xf8, !PT ;  /* 0x0000008000037812 */ /* 0x000fca00078ef803 */
[----:B------:R-:W-:Y:S01]  /*f440*/  STG.E.U8 desc[UR36][R16.64], R3 ;  /* 0x0000000310007986 */ /* 0x000fe2000c101124 */
[----:B------:R-:W-:Y:S05]  /*f450*/  EXIT ;  /* 0x000000000000794d */ /* 0x000fea0003800000 */
.L_x_6842:
[----:B------:R-:W0:Y:S02]  /*f460*/  I2F.S64 R0, R54 ;  /* 0x0000003600007312 */ /* 0x000e240000301400 */
[----:B0-----:R-:W-:-:S05]  /*f470*/  F2FP.BF16.F32.PACK_AB R0, RZ, R0 ;  /* 0x00000000ff00723e */ /* 0x001fca00000010ff */
[----:B------:R-:W-:Y:S01]  /*f480*/  STG.E.U16 desc[UR36][R16.64], R0 ;  /* 0x0000000010007986 */ /* 0x000fe2000c101524 */
[----:B------:R-:W-:Y:S05]  /*f490*/  EXIT ;  /* 0x000000000000794d */ /* 0x000fea0003800000 */
.L_x_6851:
        /* <DEDUP_REMOVED lines=14> */
.L_x_19033:


//--------------------- .text._ZN2at6native27unrolled_elementwise_kernelIZZNS0_73_GLOBAL__N__c8866d80_35_SparseBinaryOpIntersectionKernel_cu_b2145a98_327142_sparse_binary_op_intersection_kernel_implINS2_18CUDAKernelLauncherENS2_36CUDAValueSelectionIntersectionKernelINS2_9LhsProjOpEEElLl0EEEvRNS_6TensorERKS8_SB_RKSt6vectorIlSaIlEERKSt8optionalIS8_ESK_bbENKUlvE1_clEvEUllE_St5arrayIPcLm2EELi4E23TrivialOffsetCalculatorILi1EjESR_NS0_6memory12LoadWithCastILi1EEENSS_13StoreWithCastILi1EEEEEviT_T0_T2_T3_T4_T5_ --------------------------
	.section	.text._ZN2at6native27unrolled_elementwise_kernelIZZNS0_73_GLOBAL__N__c8866d80_35_SparseBinaryOpIntersectionKernel_cu_b2145a98_327142_sparse_binary_op_intersection_kernel_implINS2_18CUDAKernelLauncherENS2_36CUDAValueSelectionIntersectionKernelINS2_9LhsProjOpEEElLl0EEEvRNS_6TensorERKS8_SB_RKSt6vectorIlSaIlEERKSt8optionalIS8_ESK_bbENKUlvE1_clEvEUllE_St5arrayIPcLm2EELi4E23TrivialOffsetCalculatorILi1EjESR_NS0_6memory12LoadWithCastILi1EEENSS_13StoreWithCastILi1EEEEEviT_T0_T2_T3_T4_T5_,"ax",@progbits
	.align	128
        .global         _ZN2at6native27unrolled_elementwise_kernelIZZNS0_73_GLOBAL__N__c8866d80_35_SparseBinaryOpIntersectionKernel_cu_b2145a98_327142_sparse_binary_op_intersection_kernel_implINS2_18CUDAKernelLauncherENS2_36CUDAValueSelectionIntersectionKernelINS2_9LhsProjOpEEElLl0EEEvRNS_6TensorERKS8_SB_RKSt6vectorIlSaIlEERKSt8optionalIS8_ESK_bbENKUlvE1_clEvEUllE_St5arrayIPcLm2EELi4E23TrivialOffsetCalculatorILi1EjESR_NS0_6memory12LoadWithCastILi1EEENSS_13StoreWithCastILi1EEEEEviT_T0_T2_T3_T4_T5_
        .type           _ZN2at6native27unrolled_elementwise_kernelIZZNS0_73_GLOBAL__N__c8866d80_35_SparseBinaryOpIntersectionKernel_cu_b2145a98_327142_sparse_binary_op_intersection_kernel_implINS2_18CUDAKernelLauncherENS2_36CUDAValueSelectionIntersectionKernelINS2_9LhsProjOpEEElLl0EEEvRNS_6TensorERKS8_SB_RKSt6vectorIlSaIlEERKSt8optionalIS8_ESK_bbENKUlvE1_clEvEUllE_St5arrayIPcLm2EELi4E23TrivialOffsetCalculatorILi1EjESR_NS0_6memory12LoadWithCastILi1EEENSS_13StoreWithCastILi1EEEEEviT_T0_T2_T3_T4_T5_,@function
        .size           _ZN2at6native27unrolled_elementwise_kernelIZZNS0_73_GLOBAL__N__c8866d80_35_SparseBinaryOpIntersectionKernel_cu_b2145a98_327142_sparse_binary_op_intersection_kernel_implINS2_18CUDAKernelLauncherENS2_36CUDAValueSelectionIntersectionKernelINS2_9LhsProjOpEEElLl0EEEvRNS_6TensorERKS8_SB_RKSt6vectorIlSaIlEERKSt8optionalIS8_ESK_bbENKUlvE1_clEvEUllE_St5arrayIPcLm2EELi4E23TrivialOffsetCalculatorILi1EjESR_NS0_6memory12LoadWithCastILi1EEENSS_13StoreWithCastILi1EEEEEviT_T0_T2_T3_T4_T5_,(.L_x_19034 - _ZN2at6native27unrolled_elementwise_kernelIZZNS0_73_GLOBAL__N__c8866d80_35_SparseBinaryOpIntersectionKernel_cu_b2145a98_327142_sparse_binary_op_intersection_kernel_implINS2_18CUDAKernelLauncherENS2_36CUDAValueSelectionIntersectionKernelINS2_9LhsProjOpEEElLl0EEEvRNS_6TensorERKS8_SB_RKSt6vectorIlSaIlEERKSt8optionalIS8_ESK_bbENKUlvE1_clEvEUllE_St5arrayIPcLm2EELi4E23TrivialOffsetCalculatorILi1EjESR_NS0_6memory12LoadWithCastILi1EEENSS_13StoreWithCastILi1EEEEEviT_T0_T2_T3_T4_T5_)
        .other          _ZN2at6native27unrolled_elementwise_kernelIZZNS0_73_GLOBAL__N__c8866d80_35_SparseBinaryOpIntersectionKernel_cu_b2145a98_327142_sparse_binary_op_intersection_kernel_implINS2_18CUDAKernelLauncherENS2_36CUDAValueSelectionIntersectionKernelINS2_9LhsProjOpEEElLl0EEEvRNS_6TensorERKS8_SB_RKSt6vectorIlSaIlEERKSt8optionalIS8_ESK_bbENKUlvE1_clEvEUllE_St5arrayIPcLm2EELi4E23TrivialOffsetCalculatorILi1EjESR_NS0_6memory12LoadWithCastILi1EEENSS_13StoreWithCastILi1EEEEEviT_T0_T2_T3_T4_T5_,@"STO_CUDA_ENTRY STV_DEFAULT"
_ZN2at6native27unrolled_elementwise_kernelIZZNS0_73_GLOBAL__N__c8866d80_35_SparseBinaryOpIntersectionKernel_cu_b2145a98_327142_sparse_binary_op_intersection_kernel_implINS2_18CUDAKernelLauncherENS2_36CUDAValueSelectionIntersectionKernelINS2_9LhsProjOpEEElLl0EEEvRNS_6TensorERKS8_SB_RKSt6vectorIlSaIlEERKSt8optionalIS8_ESK_bbENKUlvE1_clEvEUllE_St5arrayIPcLm2EELi4E23TrivialOffsetCalculatorILi1EjESR_NS0_6memory12LoadWithCastILi1EEENSS_13StoreWithCastILi1EEEEEviT_T0_T2_T3_T4_T5_:
.text._ZN2at6native27unrolled_elementwise_kernelIZZNS0_73_GLOBAL__N__c8866d80_35_SparseBinaryOpIntersectionKernel_cu_b2145a98_327142_sparse_binary_op_intersection_kernel_implINS2_18CUDAKernelLauncherENS2_36CUDAValueSelectionIntersectionKernelINS2_9LhsProjOpEEElLl0EEEvRNS_6TensorERKS8_SB_RKSt6vectorIlSaIlEERKSt8optionalIS8_ESK_bbENKUlvE1_clEvEUllE_St5arrayIPcLm2EELi4E23TrivialOffsetCalculatorILi1EjESR_NS0_6memory12LoadWithCastILi1EEENSS_13StoreWithCastILi1EEEEEviT_T0_T2_T3_T4_T5_:
[----:B------:R-:W0:Y:S01]  /*0000*/  LDC R1, c[0x0][0x37c] ;  /* 0x0000df00ff017b82 */ /* 0x000e220000000800 */
[----:B------:R-:W1:Y:S07]  /*0010*/  S2R R2, SR_CTAID.X ;  /* 0x0000000000027919 */ /* 0x000e6e0000002500 */
[----:B------:R-:W1:Y:S01]  /*0020*/  LDC R3, c[0x0][0x380] ;  /* 0x0000e000ff037b82 */ /* 0x000e620000000800 */
[----:B------:R-:W2:Y:S01]  /*0030*/  LDCU.64 UR36, c[0x0][0x358] ;  /* 0x00006b00ff2477ac */ /* 0x000ea20008000a00 */
[----:B------:R-:W-:Y:S01]  /*0040*/  BSSY.RECONVERGENT B6, `(.L_x_6852) ;  /* 0x00000f1000067945 */ /* 0x000fe20003800200 */
[----:B------:R-:W3:Y:S01]  /*0050*/  S2R R29, SR_TID.X ;  /* 0x00000000001d7919 */ /* 0x000ee20000002100 */
[----:B------:R-:W-:Y:S01]  /*0060*/  CS2R R26, SRZ ;  /* 0x00000000001a7805 */ /* 0x000fe2000001ff00 */
[----:B------:R-:W4:Y:S01]  /*0070*/  LDCU.U8 UR38, c[0x0][0x3cc] ;  /* 0x00007980ff2677ac */ /* 0x000f220008000000 */
[----:B-1----:R-:W-:-:S02]  /*0080*/  IMAD R16, R2, -0x200, R3 ;  /* 0xfffffe0002107824 */ /* 0x002fc400078e0203 */
[----:B---3--:R-:W-:-:S03]  /*0090*/  IMAD.MOV.U32 R17, RZ, RZ, R29 ;  /* 0x000000ffff117224 */ /* 0x008fc600078e001d */
[----:B------:R-:W-:-:S13]  /*00a0*/  ISETP.GE.AND P0, PT, R29, R16, PT ;  /* 0x000000101d00720c */ /* 0x000fda0003f06270 */
[----:B0-2-4-:R-:W-:Y:S05]  /*00b0*/  @P0 BRA `(.L_x_6853) ;  /* 0x0000000c00a40947 */ /* 0x015fea0003800000 */
        /* <DEDUP_REMOVED lines=20> */
.L_x_6857:
[----:B------:R1:W5:Y:S01]  /*0200*/  LDG.E.U8 R26, desc[UR36][R4.64] ;  /* 0x00000024041a7981 */ /* 0x000362000c1e1100 */
[----:B------:R-:W-:Y:S01]  /*0210*/  IMAD.MOV.U32 R27, RZ, RZ, RZ ;  /* 0x000000ffff1b7224 */ /* 0x000fe200078e00ff */
[----:B------:R-:W-:Y:S06]  /*0220*/  BRA `(.L_x_6859) ;  /* 0x0000000c00447947 */ /* 0x000fec0003800000 */
.L_x_6856:
        /* <DEDUP_REMOVED lines=8> */
.L_x_6861:
[----:B------:R-:W2:Y:S02]  /*02b0*/  LDG.E R26, desc[UR36][R4.64] ;  /* 0x00000024041a7981 */ /* 0x000ea4000c1e1900 */
[----:B--2---:R-:W-:Y:S01]  /*02c0*/  SHF.R.S32.HI R27, RZ, 0x1f, R26 ;  /* 0x0000001fff1b7819 */ /* 0x004fe2000001141a */
[----:B------:R-:W-:Y:S06]  /*02d0*/  BRA `(.L_x_6859) ;  /* 0x0000000c00187947 */ /* 0x000fec0003800000 */
.L_x_6860:
[----:B------:R-:W2:Y:S02]  /*02e0*/  LDG.E.S16 R26, desc[UR36][R4.64] ;  /* 0x00000024041a7981 */ /* 0x000ea4000c1e1700 */
[----:B--2---:R-:W-:Y:S01]  /*02f0*/  SHF.R.S32.HI R27, RZ, 0x1f, R26 ;  /* 0x0000001fff1b7819 */ /* 0x004fe2000001141a */
[----:B------:R-:W-:Y:S06]  /*0300*/  BRA `(.L_x_6859) ;  /* 0x0000000c000c7947 */ /* 0x000fec0003800000 */
.L_x_6855:
        /* <DEDUP_REMOVED lines=9> */
.L_x_6863:
[----:B------:R-:W2:Y:S02]  /*03a0*/  LDG.E.U16 R4, desc[UR36][R4.64] ;  /* 0x0000002404047981 */ /* 0x000ea4000c1e1500 */
[----:B--2---:R-:W-:-:S06]  /*03b0*/  HADD2.F32 R26, -RZ, R4.H0_H0 ;  /* 0x20000004ff1a7230 */ /* 0x004fcc0000004100 */
[----:B------:R-:W0:Y:S01]  /*03c0*/  F2I.S64.TRUNC R26, R26 ;  /* 0x0000001a001a7311 */ /* 0x000e22000020d900 */
[----:B------:R-:W-:Y:S05]  /*03d0*/  BRA `(.L_x_6859) ;  /* 0x0000000800d87947 */ /* 0x000fea0003800000 */
.L_x_6862:
        /* <DEDUP_REMOVED lines=9> */
.L_x_6865:
[----:B------:R-:W2:Y:S02]  /*0470*/  LDG.E.U16 R4, desc[UR36][R4.64] ;  /* 0x0000002404047981 */ /* 0x000ea4000c1e1500 */
[----:B--2---:R-:W-:-:S06]  /*0480*/  HADD2.F32 R26, -RZ, R4.H0_H0 ;  /* 0x20000004ff1a7230 */ /* 0x004fcc0000004100 */
[----:B------:R-:W4:Y:S01]  /*0490*/  F2I.S64.TRUNC R26, R26 ;  /* 0x0000001a001a7311 */ /* 0x000f22000020d900 */
[----:B------:R-:W-:Y:S05]  /*04a0*/  BRA `(.L_x_6859) ;  /* 0x0000000800a47947 */ /* 0x000fea0003800000 */
.L_x_6864:
[----:B------:R-:W2:Y:S02]  /*04b0*/  LDG.E.64 R4, desc[UR36][R4.64] ;  /* 0x0000002404047981 */ /* 0x000ea4000c1e1b00 */
[----:B--2---:R2:W3:Y:S01]  /*04c0*/  F2I.S64.F64.TRUNC R26, R4 ;  /* 0x00000004001a7311 */ /* 0x0044e2000030d900 */
[----:B------:R-:W-:Y:S05]  /*04d0*/  BRA `(.L_x_6859) ;  /* 0x0000000800987947 */ /* 0x000fea0003800000 */
.L_x_6854:
        /* <DEDUP_REMOVED lines=13> */
.L_x_6868:
[----:B------:R-:W2:Y:S02]  /*05b0*/  LDG.E.64 R4, desc[UR36][R4.64] ;  /* 0x0000002404047981 */ /* 0x000ea4000c1e1b00 */
[----:B--2---:R0:W1:Y:S01]  /*05c0*/  F2I.S64.F64.TRUNC R26, R4 ;  /* 0x00000004001a7311 */ /* 0x004062000030d900 */
[----:B------:R-:W-:Y:S05]  /*05d0*/  BRA `(.L_x_6859) ;  /* 0x0000000800587947 */ /* 0x000fea0003800000 */
.L_x_6867:
        /* <DEDUP_REMOVED lines=26> */
.L_x_6870:
        /* <DEDUP_REMOVED lines=14> */
.L_x_6869:
[----:B------:R-:W2:Y:S02]  /*0860*/  LDG.E.U16 R26, desc[UR36][R4.64] ;  /* 0x00000024041a7981 */ /* 0x000ea4000c1e1500 */
[----:B--2---:R-:W-:-:S06]  /*0870*/  IMAD.U32 R26, R26, 0x10000, RZ ;  /* 0x000100001a1a7824 */ /* 0x004fcc00078e00ff */
[----:B------:R-:W0:Y:S01]  /*0880*/  F2I.S64.TRUNC R26, R26 ;  /* 0x0000001a001a7311 */ /* 0x000e22000020d900 */
[----:B------:R-:W-:Y:S05]  /*0890*/  BRA `(.L_x_6859) ;  /* 0x0000000400a87947 */ /* 0x000fea0003800000 */
.L_x_6866:
        /* <DEDUP_REMOVED lines=11> */
.L_x_6873:
        /* <DEDUP_REMOVED lines=21> */
.L_x_6877:
[----:B------:R-:W-:Y:S05]  /*0aa0*/  BSYNC.RECONVERGENT B1 ;  /* 0x0000000000017941 */ /* 0x000fea0003800200 */
.L_x_6876:
[----:B------:R-:W-:Y:S01]  /*0ab0*/  IMAD.SHL.U32 R0, R0, 0x100000, RZ ;  /* 0x0010000000007824 */ /* 0x000fe200078e00ff */
[----:B------:R-:W-:-:S04]  /*0ac0*/  LEA R3, R3, 0x3b800000, 0x17 ;  /* 0x3b80000003037811 */ /* 0x000fc800078eb8ff */
[----:B------:R-:W-:-:S07]  /*0ad0*/  LOP3.LUT R26, R3, R0, R7, 0xfe, !PT ;  /* 0x00000000031a7212 */ /* 0x000fce00078efe07 */
.L_x_6875:
[----:B------:R-:W-:Y:S05]  /*0ae0*/  BSYNC.RECONVERGENT B0 ;  /* 0x0000000000007941 */ /* 0x000fea0003800200 */
.L_x_6874:
[----:B------:R-:W0:Y:S01]  /*0af0*/  F2I.S64.TRUNC R26, R26 ;  /* 0x0000001a001a7311 */ /* 0x000e22000020d900 */
[----:B------:R-:W-:Y:S05]  /*0b00*/  BRA `(.L_x_6859) ;  /* 0x00000004000c7947 */ /* 0x000fea0003800000 */
.L_x_6872:
        /* <DEDUP_REMOVED lines=21> */
.L_x_6881:
[----:B------:R-:W-:Y:S05]  /*0c60*/  BSYNC.RECONVERGENT B1 ;  /* 0x0000000000017941 */ /* 0x000fea0003800200 */
.L_x_6880:
[----:B------:R-:W-:Y:S01]  /*0c70*/  IMAD.SHL.U32 R0, R0, 0x200000, RZ ;  /* 0x0020000000007824 */ /* 0x000fe200078e00ff */
[----:B------:R-:W-:-:S04]  /*0c80*/  LEA R3, R3, 0x37800000, 0x17 ;  /* 0x3780000003037811 */ /* 0x000fc800078eb8ff */
[----:B------:R-:W-:-:S07]  /*0c90*/  LOP3.LUT R26, R3, R0, R7, 0xfe, !PT ;  /* 0x00000000031a7212 */ /* 0x000fce00078efe07 */
.L_x_6879:
[----:B------:R-:W-:Y:S05]  /*0ca0*/  BSYNC.RECONVERGENT B0 ;  /* 0x0000000000007941 */ /* 0x000fea0003800200 */
.L_x_6878:
[----:B------:R-:W0:Y:S01]  /*0cb0*/  F2I.S64.TRUNC R26, R26 ;  /* 0x0000001a001a7311 */ /* 0x000e22000020d900 */
[----:B------:R-:W-:Y:S05]  /*0cc0*/  BRA `(.L_x_6859) ;  /* 0x00000000009c7947 */ /* 0x000fea0003800000 */
.L_x_6871:
[----:B------:R-:W-:-:S09]  /*0cd0*/  UISETP.NE.AND UP0, UPT, UR4, 0x1c, UPT ;  /* 0x0000001c0400788c */ /* 0x000fd2000bf05270 */
[----:B------:R-:W-:Y:S05]  /*0ce0*/  BRA.U !UP0, `(.L_x_6882) ;  /* 0x00000001088c7547 */ /* 0x000fea000b800000 */
[----:B------:R-:W-:-:S09]  /*0cf0*/  UISETP.NE.AND UP0, UPT, UR4, 0x1d, UPT ;  /* 0x0000001d0400788c */ /* 0x000fd2000bf05270 */
[----:B------:R-:W-:Y:S05]  /*0d00*/  BRA.U !UP0, `(.L_x_6883) ;  /* 0x00000001087c7547 */ /* 0x000fea000b800000 */
[----:B------:R-:W-:-:S09]  /*0d10*/  UISETP.NE.AND UP0, UPT, UR4, 0x2c, UPT ;  /* 0x0000002c0400788c */ /* 0x000fd2000bf05270 */
[----:B------:R-:W-:Y:S05]  /*0d20*/  BRA.U !UP0, `(.L_x_6884) ;  /* 0x0000000108487547 */ /* 0x000fea000b800000 */
.L_x_6858:
        /* <DEDUP_REMOVED lines=16> */
.L_x_6885:
[----:B------:R-:W-:Y:S01]  /*0e30*/  CS2R R26, SRZ ;  /* 0x00000000001a7805 */ /* 0x000fe2000001ff00 */
[----:B------:R-:W-:Y:S06]  /*0e40*/  BRA `(.L_x_6859) ;  /* 0x00000000003c7947 */ /* 0x000fec0003800000 */
.L_x_6884:
        /* <DEDUP_REMOVED lines=8> */
.L_x_6887:
[----:B------:R-:W-:Y:S05]  /*0ed0*/  BSYNC.RECONVERGENT B0 ;  /* 0x0000000000007941 */ /* 0x000fea0003800200 */
.L_x_6886:
[----:B------:R-:W0:Y:S01]  /*0ee0*/  F2I.S64.TRUNC R26, R26 ;  /* 0x0000001a001a7311 */ /* 0x000e22000020d900 */
[----:B------:R-:W-:Y:S05]  /*0ef0*/  BRA `(.L_x_6859) ;  /* 0x0000000000107947 */ /* 0x000fea0003800000 */
.L_x_6883:
[----:B------:R0:W5:Y:S01]  /*0f00*/  LDG.E.64 R26, desc[UR36][R4.64] ;  /* 0x00000024041a7981 */ /* 0x000162000c1e1b00 */
[----:B------:R-:W-:Y:S05]  /*0f10*/  BRA `(.L_x_6859) ;  /* 0x0000000000087947 */ /* 0x000fea0003800000 */
.L_x_6882:
[----:B------:R0:W5:Y:S01]  /*0f20*/  LDG.E R26, desc[UR36][R4.64] ;  /* 0x00000024041a7981 */ /* 0x000162000c1e1900 */
[----:B------:R-:W-:-:S07]  /*0f30*/  IMAD.MOV.U32 R27, RZ, RZ, RZ ;  /* 0x000000ffff1b7224 */ /* 0x000fce00078e00ff */
.L_x_6859:
[----:B------:R-:W-:-:S07]  /*0f40*/  VIADD R29, R17, 0x80 ;  /* 0x00000080111d7836 */ /* 0x000fce0000000000 */
.L_x_6853:
[----:B------:R-:W-:Y:S05]  /*0f50*/  BSYNC.RECONVERGENT B6 ;  /* 0x0000000000067941 */ /* 0x000fea0003800200 */
.L_x_6852:
        /* <DEDUP_REMOVED lines=24> */
.L_x_6893:
[----:B------:R0:W5:Y:S01]  /*10e0*/  LDG.E.U8 R24, desc[UR36][R4.64] ;  /* 0x0000002404187981 */ /* 0x000162000c1e1100 */
[----:B------:R-:W-:Y:S01]  /*10f0*/  IMAD.MOV.U32 R25, RZ, RZ, RZ ;  /* 0x000000ffff197224 */ /* 0x000fe200078e00ff */
[----:B------:R-:W-:Y:S06]  /*1100*/  BRA `(.L_x_6895) ;  /* 0x0000000c00447947 */ /* 0x000fec0003800000 */
.L_x_6892:
        /* <DEDUP_REMOVED lines=8> */
.L_x_6897:
[----:B------:R-:W2:Y:S02]  /*1190*/  LDG.E R24, desc[UR36][R4.64] ;  /* 0x0000002404187981 */ /* 0x000ea4000c1e1900 */
[----:B--2---:R-:W-:Y:S01]  /*11a0*/  SHF.R.S32.HI R25, RZ, 0x1f, R24 ;  /* 0x0000001fff197819 */ /* 0x004fe20000011418 */
[----:B------:R-:W-:Y:S06]  /*11b0*/  BRA `(.L_x_6895) ;  /* 0x0000000c00187947 */ /* 0x000fec0003800000 */
.L_x_6896:
[----:B------:R-:W2:Y:S02]  /*11c0*/  LDG.E.S16 R24, desc[UR36][R4.64] ;  /* 0x0000002404187981 */ /* 0x000ea4000c1e1700 */
[----:B--2---:R-:W-:Y:S01]  /*11d0*/  SHF.R.S32.HI R25, RZ, 0x1f, R24 ;  /* 0x0000001fff197819 */ /* 0x004fe20000011418 */
[----:B------:R-:W-:Y:S06]  /*11e0*/  BRA `(.L_x_6895) ;  /* 0x0000000c000c7947 */ /* 0x000fec0003800000 */
.L_x_6891:
        /* <DEDUP_REMOVED lines=9> */
.L_x_6899:
[----:B------:R-:W2:Y:S02]  /*1280*/  LDG.E.U16 R4, desc[UR36][R4.64] ;  /* 0x0000002404047981 */ /* 0x000ea4000c1e1500 */
[----:B--2---:R-:W-:-:S06]  /*1290*/  HADD2.F32 R24, -RZ, R4.H0_H0 ;  /* 0x20000004ff187230 */ /* 0x004fcc0000004100 */
[----:B------:R-:W0:Y:S01]  /*12a0*/  F2I.S64.TRUNC R24, R24 ;  /* 0x0000001800187311 */ /* 0x000e22000020d900 */
[----:B------:R-:W-:Y:S05]  /*12b0*/  BRA `(.L_x_6895) ;  /* 0x0000000800d87947 */ /* 0x000fea0003800000 */
.L_x_6898:
        /* <DEDUP_REMOVED lines=9> */
.L_x_6901:
[----:B------:R-:W2:Y:S02]  /*1350*/  LDG.E.U16 R4, desc[UR36][R4.64] ;  /* 0x0000002404047981 */ /* 0x000ea4000c1e1500 */
[----:B--2---:R-:W-:-:S06]  /*1360*/  HADD2.F32 R24, -RZ, R4.H0_H0 ;  /* 0x20000004ff187230 */ /* 0x004fcc0000004100 */
[----:B------:R-:W0:Y:S01]  /*1370*/  F2I.S64.TRUNC R24, R24 ;  /* 0x0000001800187311 */ /* 0x000e22000020d900 */
[----:B------:R-:W-:Y:S05]  /*1380*/  BRA `(.L_x_6895) ;  /* 0x0000000800a47947 */ /* 0x000fea0003800000 */
.L_x_6900:
[----:B------:R-:W2:Y:S02]  /*1390*/  LDG.E.64 R4, desc[UR36][R4.64] ;  /* 0x0000002404047981 */ /* 0x000ea4000c1e1b00 */
[----:B--2---:R0:W1:Y:S01]  /*13a0*/  F2I.S64.F64.TRUNC R24, R4 ;  /* 0x0000000400187311 */ /* 0x004062000030d900 */
[----:B------:R-:W-:Y:S05]  /*13b0*/  BRA `(.L_x_6895) ;  /* 0x0000000800987947 */ /* 0x000fea0003800000 */
.L_x_6890:
        /* <DEDUP_REMOVED lines=13> */
.L_x_6904:
[----:B------:R-:W2:Y:S02]  /*1490*/  LDG.E.64 R4, desc[UR36][R4.64] ;  /* 0x0000002404047981 */ /* 0x000ea4000c1e1b00 */
[----:B--2---:R0:W1:Y:S01]  /*14a0*/  F2I.S64.F64.TRUNC R24, R4 ;  /* 0x0000000400187311 */ /* 0x004062000030d900 */
[----:B------:R-:W-:Y:S05]  /*14b0*/  BRA `(.L_x_6895) ;  /* 0x0000000800587947 */ /* 0x000fea0003800000 */
.L_x_6903:
        /* <DEDUP_REMOVED lines=26> */
.L_x_6906:
        /* <DEDUP_REMOVED lines=14> */
.L_x_6905:
[----:B------:R-:W2:Y:S02]  /*1740*/  LDG.E.U16 R24, desc[UR36][R4.64] ;  /* 0x0000002404187981 */ /* 0x000ea4000c1e1500 */
[----:B--2---:R-:W-:-:S06]  /*1750*/  IMAD.U32 R24, R24, 0x10000, RZ ;  /* 0x0001000018187824 */ /* 0x004fcc00078e00ff */
[----:B------:R-:W0:Y:S01]  /*1760*/  F2I.S64.TRUNC R24, R24 ;  /* 0x0000001800187311 */ /* 0x000e22000020d900 */
[----:B------:R-:W-:Y:S05]  /*1770*/  BRA `(.L_x_6895) ;  /* 0x0000000400a87947 */ /* 0x000fea0003800000 */
.L_x_6902:
        /* <DEDUP_REMOVED lines=11> */
.L_x_6909:
        /* <DEDUP_REMOVED lines=21> */
.L_x_6913:
[----:B------:R-:W-:Y:S05]  /*1980*/  BSYNC.RECONVERGENT B1 ;  /* 0x0000000000017941 */ /* 0x000fea0003800200 */
.L_x_6912:
[----:B------:R-:W-:Y:S01]  /*1990*/  IMAD.SHL.U32 R0, R0, 0x100000, RZ ;  /* 0x0010000000007824 */ /* 0x000fe200078e00ff */
[----:B------:R-:W-:-:S04]  /*19a0*/  LEA R3, R3, 0x3b800000, 0x17 ;  /* 0x3b80000003037811 */ /* 0x000fc800078eb8ff */
[----:B------:R-:W-:-:S07]  /*19b0*/  LOP3.LUT R24, R3, R0, R7, 0xfe, !PT ;  /* 0x0000000003187212 */ /* 0x000fce00078efe07 */
.L_x_6911:
[----:B------:R-:W-:Y:S05]  /*19c0*/  BSYNC.RECONVERGENT B0 ;  /* 0x0000000000007941 */ /* 0x000fea0003800200 */
.L_x_6910:
[----:B------:R-:W0:Y:S01]  /*19d0*/  F2I.S64.TRUNC R24, R24 ;  /* 0x0000001800187311 */ /* 0x000e22000020d900 */
[----:B------:R-:W-:Y:S05]  /*19e0*/  BRA `(.L_x_6895) ;  /* 0x00000004000c7947 */ /* 0x000fea0003800000 */
.L_x_6908:
        /* <DEDUP_REMOVED lines=21> */
.L_x_6917:
[----:B------:R-:W-:Y:S05]  /*1b40*/  BSYNC.RECONVERGENT B1 ;  /* 0x0000000000017941 */ /* 0x000fea0003800200 */
.L_x_6916:
[----:B------:R-:W-:Y:S01]  /*1b50*/  IMAD.SHL.U32 R0, R0, 0x200000, RZ ;  /* 0x0020000000007824 */ /* 0x000fe200078e00ff */
[----:B------:R-:W-:-:S04]  /*1b60*/  LEA R3, R3, 0x37800000, 0x17 ;  /* 0x3780000003037811 */ /* 0x000fc800078eb8ff */
[----:B------:R-:W-:-:S07]  /*1b70*/  LOP3.LUT R24, R3, R0, R7, 0xfe, !PT ;  /* 0x0000000003187212 */ /* 0x000fce00078efe07 */
.L_x_6915:
[----:B------:R-:W-:Y:S05]  /*1b80*/  BSYNC.RECONVERGENT B0 ;  /* 0x0000000000007941 */ /* 0x000fea0003800200 */
.L_x_6914:
[----:B------:R-:W0:Y:S01]  /*1b90*/  F2I.S64.TRUNC R24, R24 ;  /* 0x0000001800187311 */ /* 0x000e22000020d900 */
[----:B------:R-:W-:Y:S05]  /*1ba0*/  BRA `(.L_x_6895) ;  /* 0x00000000009c7947 */ /* 0x000fea0003800000 */
.L_x_6907:
        /* <DEDUP_REMOVED lines=14> */
.L_x_6921:
[----:B------:R-:W-:Y:S05]  /*1c90*/  BSYNC.RECONVERGENT B0 ;  /* 0x0000000000007941 */ /* 0x000fea0003800200 */
.L_x_6920:
[----:B------:R-:W0:Y:S01]  /*1ca0*/  F2I.S64.TRUNC R24, R24 ;  /* 0x0000001800187311 */ /* 0x000e22000020d900 */
[----:B------:R-:W-:Y:S05]  /*1cb0*/  BRA `(.L_x_6895) ;  /* 0x0000000000587947 */ /* 0x000fea0003800000 */
.L_x_6894:
        /* <DEDUP_REMOVED lines=16> */
.L_x_6922:
[----:B------:R-:W-:Y:S01]  /*1dc0*/  CS2R R24, SRZ ;  /* 0x0000000000187805 */ /* 0x000fe2000001ff00 */
[----:B------:R-:W-:Y:S06]  /*1dd0*/  BRA `(.L_x_6895) ;  /* 0x0000000000107947 */ /* 0x000fec0003800000 */
.L_x_6919:
[----:B------:R0:W5:Y:S01]  /*1de0*/  LDG.E.64 R24, desc[UR36][R4.64] ;  /* 0x0000002404187981 */ /* 0x000162000c1e1b00 */
[----:B------:R-:W-:Y:S05]  /*1df0*/  BRA `(.L_x_6895) ;  /* 0x0000000000087947 */ /* 0x000fea0003800000 */
.L_x_6918:
[----:B------:R0:W5:Y:S01]  /*1e00*/  LDG.E R24, desc[UR36][R4.64] ;  /* 0x0000002404187981 */ /* 0x000162000c1e1900 */
[----:B------:R-:W-:-:S07]  /*1e10*/  IMAD.MOV.U32 R25, RZ, RZ, RZ ;  /* 0x000000ffff197224 */ /* 0x000fce00078e00ff */
.L_x_6895:
[----:B------:R-:W-:-:S07]  /*1e20*/  VIADD R29, R29, 0x80 ;  /* 0x000000801d1d7836 */ /* 0x000fce0000000000 */
.L_x_6889:
[----:B------:R-:W-:Y:S05]  /*1e30*/  BSYNC.RECONVERGENT B6 ;  /* 0x0000000000067941 */ /* 0x000fea0003800200 */
.L_x_6888:
        /* <DEDUP_REMOVED lines=24> */
.L_x_6928:
[----:B------:R0:W5:Y:S01]  /*1fc0*/  LDG.E.U8 R22, desc[UR36][R4.64] ;  /* 0x0000002404167981 */ /* 0x000162000c1e1100 */
[----:B------:R-:W-:Y:S01]  /*1fd0*/  IMAD.MOV.U32 R23, RZ, RZ, RZ ;  /* 0x000000ffff177224 */ /* 0x000fe200078e00ff */
[----:B------:R-:W-:Y:S06]  /*1fe0*/  BRA `(.L_x_6930) ;  /* 0x0000000c00447947 */ /* 0x000fec0003800000 */
.L_x_6927:
        /* <DEDUP_REMOVED lines=8> */
.L_x_6932:
[----:B------:R-:W2:Y:S02]  /*2070*/  LDG.E R22, desc[UR36][R4.64] ;  /* 0x0000002404167981 */ /* 0x000ea4000c1e1900 */
[----:B--2---:R-:W-:Y:S01]  /*2080*/  SHF.R.S32.HI R23, RZ, 0x1f, R22 ;  /* 0x0000001fff177819 */ /* 0x004fe20000011416 */
[----:B------:R-:W-:Y:S06]  /*2090*/  BRA `(.L_x_6930) ;  /* 0x0000000c00187947 */ /* 0x000fec0003800000 */
.L_x_6931:
[----:B------:R-:W2:Y:S02]  /*20a0*/  LDG.E.S16 R22, desc[UR36][R4.64] ;  /* 0x0000002404167981 */ /* 0x000ea4000c1e1700 */
[----:B--2---:R-:W-:Y:S01]  /*20b0*/  SHF.R.S32.HI R23, RZ, 0x1f, R22 ;  /* 0x0000001fff177819 */ /* 0x004fe20000011416 */
[----:B------:R-:W-:Y:S06]  /*20c0*/  BRA `(.L_x_6930) ;  /* 0x0000000c000c7947 */ /* 0x000fec0003800000 */
.L_x_6926:
        /* <DEDUP_REMOVED lines=9> */
.L_x_6934:
[----:B------:R-:W2:Y:S02]  /*2160*/  LDG.E.U16 R4, desc[UR36][R4.64] ;  /* 0x0000002404047981 */ /* 0x000ea4000c1e1500 */
[----:B--2---:R-:W-:-:S06]  /*2170*/  HADD2.F32 R22, -RZ, R4.H0_H0 ;  /* 0x20000004ff167230 */ /* 0x004fcc0000004100 */
[----:B------:R-:W0:Y:S01]  /*2180*/  F2I.S64.TRUNC R22, R22 ;  /* 0x0000001600167311 */ /* 0x000e22000020d900 */
[----:B------:R-:W-:Y:S05]  /*2190*/  BRA `(.L_x_6930) ;  /* 0x0000000800d87947 */ /* 0x000fea0003800000 */
.L_x_6933:
        /* <DEDUP_REMOVED lines=9> */
.L_x_6936:
[----:B------:R-:W2:Y:S02]  /*2230*/  LDG.E.U16 R4, desc[UR36][R4.64] ;  /* 0x0000002404047981 */ /* 0x000ea4000c1e1500 */
[----:B--2---:R-:W-:-:S06]  /*2240*/  HADD2.F32 R22, -RZ, R4.H0_H0 ;  /* 0x20000004ff167230 */ /* 0x004fcc0000004100 */
[----:B------:R-:W0:Y:S01]  /*2250*/  F2I.S64.TRUNC R22, R22 ;  /* 0x0000001600167311 */ /* 0x000e22000020d900 */
[----:B------:R-:W-:Y:S05]  /*2260*/  BRA `(.L_x_6930) ;  /* 0x0000000800a47947 */ /* 0x000fea0003800000 */
.L_x_6935:
[----:B------:R-:W2:Y:S02]  /*2270*/  LDG.E.64 R4, desc[UR36][R4.64] ;  /* 0x0000002404047981 */ /* 0x000ea4000c1e1b00 */
[----:B--2---:R0:W1:Y:S01]  /*2280*/  F2I.S64.F64.TRUNC R22, R4 ;  /* 0x0000000400167311 */ /* 0x004062000030d900 */
[----:B------:R-:W-:Y:S05]  /*2290*/  BRA `(.L_x_6930) ;  /* 0x0000000800987947 */ /* 0x000fea0003800000 */
.L_x_6925:
        /* <DEDUP_REMOVED lines=13> */
.L_x_6939:
[----:B------:R-:W2:Y:S02]  /*2370*/  LDG.E.64 R4, desc[UR36][R4.64] ;  /* 0x0000002404047981 */ /* 0x000ea4000c1e1b00 */
[----:B--2---:R0:W1:Y:S01]  /*2380*/  F2I.S64.F64.TRUNC R22, R4 ;  /* 0x0000000400167311 */ /* 0x004062000030d900 */
[----:B------:R-:W-:Y:S05]  /*2390*/  BRA `(.L_x_6930) ;  /* 0x0000000800587947 */ /* 0x000fea0003800000 */
.L_x_6938:
        /* <DEDUP_REMOVED lines=26> */
.L_x_6941:
        /* <DEDUP_REMOVED lines=14> */
.L_x_6940:
[----:B------:R-:W2:Y:S02]  /*2620*/  LDG.E.U16 R22, desc[UR36][R4.64] ;  /* 0x0000002404167981 */ /* 0x000ea4000c1e1500 */
[----:B--2---:R-:W-:-:S06]  /*2630*/  IMAD.U32 R22, R22, 0x10000, RZ ;  /* 0x0001000016167824 */ /* 0x004fcc00078e00ff */
[----:B------:R-:W0:Y:S01]  /*2640*/  F2I.S64.TRUNC R22, R22 ;  /* 0x0000001600167311 */ /* 0x000e22000020d900 */
[----:B------:R-:W-:Y:S05]  /*2650*/  BRA `(.L_x_6930) ;  /* 0x0000000400a87947 */ /* 0x000fea0003800000 */
.L_x_6937:
        /* <DEDUP_REMOVED lines=11> */
.L_x_6944:
        /* <DEDUP_REMOVED lines=21> */
.L_x_6948:
[----:B------:R-:W-:Y:S05]  /*2860*/  BSYNC.RECONVERGENT B1 ;  /* 0x0000000000017941 */ /* 0x000fea0003800200 */
.L_x_6947:
[----:B------:R-:W-:Y:S01]  /*2870*/  IMAD.SHL.U32 R0, R0, 0x100000, RZ ;  /* 0x0010000000007824 */ /* 0x000fe200078e00ff */
[----:B------:R-:W-:-:S04]  /*2880*/  LEA R3, R3, 0x3b800000, 0x17 ;  /* 0x3b80000003037811 */ /* 0x000fc800078eb8ff */
[----:B------:R-:W-:-:S07]  /*2890*/  LOP3.LUT R22, R3, R0, R7, 0xfe, !PT ;  /* 0x0000000003167212 */ /* 0x000fce00078efe07 */
.L_x_6946:
[----:B------:R-:W-:Y:S05]  /*28a0*/  BSYNC.RECONVERGENT B0 ;  /* 0x0000000000007941 */ /* 0x000fea0003800200 */
.L_x_6945:
[----:B------:R-:W1:Y:S01]  /*28b0*/  F2I.S64.TRUNC R22, R22 ;  /* 0x0000001600167311 */ /* 0x000e62000020d900 */
[----:B------:R-:W-:Y:S05]  /*28c0*/  BRA `(.L_x_6930) ;  /* 0x00000004000c7947 */ /* 0x000fea0003800000 */
.L_x_6943:
        /* <DEDUP_REMOVED lines=21> */
.L_x_6952:
[----:B------:R-:W-:Y:S05]  /*2a20*/  BSYNC.RECONVERGENT B1 ;  /* 0x0000000000017941 */ /* 0x000fea0003800200 */
.L_x_6951:
[----:B------:R-:W-:Y:S01]  /*2a30*/  IMAD.SHL.U32 R0, R0, 0x200000, RZ ;  /* 0x0020000000007824 */ /* 0x000fe200078e00ff */
[----:B------:R-:W-:-:S04]  /*2a40*/  LEA R3, R3, 0x37800000, 0x17 ;  /* 0x3780000003037811 */ /* 0x000fc800078eb8ff */
[----:B------:R-:W-:-:S07]  /*2a50*/  LOP3.LUT R22, R3, R0, R7, 0xfe, !PT ;  /* 0x0000000003167212 */ /* 0x000fce00078efe07 */
.L_x_6950:
[----:B------:R-:W-:Y:S05]  /*2a60*/  BSYNC.RECONVERGENT B0 ;  /* 0x0000000000007941 */ /* 0x000fea0003800200 */
.L_x_6949:
[----:B------:R-:W2:Y:S01]  /*2a70*/  F2I.S64.TRUNC R22, R22 ;  /* 0x0000001600167311 */ /* 0x000ea2000020d900 */
[----:B------:R-:W-:Y:S05]  /*2a80*/  BRA `(.L_x_6930) ;  /* 0x00000000009c7947 */ /* 0x000fea0003800000 */
.L_x_6942:
        /* <DEDUP_REMOVED lines=14> */
.L_x_6956:
[----:B------:R-:W-:Y:S05]  /*2b70*/  BSYNC.RECONVERGENT B0 ;  /* 0x0000000000007941 */ /* 0x000fea0003800200 */
.L_x_6955:
[----:B------:R-:W0:Y:S01]  /*2b80*/  F2I.S64.TRUNC R22, R22 ;  /* 0x0000001600167311 */ /* 0x000e22000020d900 */
[----:B------:R-:W-:Y:S05]  /*2b90*/  BRA `(.L_x_6930) ;  /* 0x0000000000587947 */ /* 0x000fea0003800000 */
.L_x_6929:
        /* <DEDUP_REMOVED lines=16> */
.L_x_6957:
[----:B------:R-:W-:Y:S01]  /*2ca0*/  CS2R R22, SRZ ;  /* 0x0000000000167805 */ /* 0x000fe2000001ff00 */
[----:B------:R-:W-:Y:S06]  /*2cb0*/  BRA `(.L_x_6930) ;  /* 0x0000000000107947 */ /* 0x000fec0003800000 */
.L_x_6954:
[----:B------:R0:W5:Y:S01]  /*2cc0*/  LDG.E.64 R22, desc[UR36][R4.64] ;  /* 0x0000002404167981 */ /* 0x000162000c1e1b00 */
[----:B------:R-:W-:Y:S05]  /*2cd0*/  BRA `(.L_x_6930) ;  /* 0x0000000000087947 */ /* 0x000fea0003800000 */
.L_x_6953:
[----:B------:R0:W5:Y:S01]  /*2ce0*/  LDG.E R22, desc[UR36][R4.64] ;  /* 0x0000002404167981 */ /* 0x000162000c1e1900 */
[----:B------:R-:W-:-:S07]  /*2cf0*/  IMAD.MOV.U32 R23, RZ, RZ, RZ ;  /* 0x000000ffff177224 */ /* 0x000fce00078e00ff */
.L_x_6930:
[----:B------:R-:W-:-:S07]  /*2d00*/  VIADD R29, R29, 0x80 ;  /* 0x000000801d1d7836 */ /* 0x000fce0000000000 */
.L_x_6924:
[----:B------:R-:W-:Y:S05]  /*2d10*/  BSYNC.RECONVERGENT B6 ;  /* 0x0000000000067941 */ /* 0x000fea0003800200 */
.L_x_6923:
        /* <DEDUP_REMOVED lines=24> */
.L_x_6963:
[----:B------:R0:W5:Y:S01]  /*2ea0*/  LDG.E.U8 R18, desc[UR36][R4.64] ;  /* 0x0000002404127981 */ /* 0x000162000c1e1100 */
[----:B------:R-:W-:Y:S01]  /*2eb0*/  IMAD.MOV.U32 R19, RZ, RZ, RZ ;  /* 0x000000ffff137224 */ /* 0x000fe200078e00ff */
[----:B------:R-:W-:Y:S06]  /*2ec0*/  BRA `(.L_x_6959) ;  /* 0x0000000c00407947 */ /* 0x000fec0003800000 */
.L_x_6962:
        /* <DEDUP_REMOVED lines=8> */
.L_x_6966:
[----:B------:R-:W2:Y:S02]  /*2f50*/  LDG.E R18, desc[UR36][R4.64] ;  /* 0x0000002404127981 */ /* 0x000ea4000c1e1900 */
[----:B--2---:R-:W-:Y:S01]  /*2f60*/  SHF.R.S32.HI R19, RZ, 0x1f, R18 ;  /* 0x0000001fff137819 */ /* 0x004fe20000011412 */
[----:B------:R-:W-:Y:S06]  /*2f70*/  BRA `(.L_x_6959) ;  /* 0x0000000c00147947 */ /* 0x000fec0003800000 */
.L_x_6965:
[----:B------:R-:W2:Y:S02]  /*2f80*/  LDG.E.S16 R18, desc[UR36][R4.64] ;  /* 0x0000002404127981 */ /* 0x000ea4000c1e1700 */
[----:B--2---:R-:W-:Y:S01]  /*2f90*/  SHF.R.S32.HI R19, RZ, 0x1f, R18 ;  /* 0x0000001fff137819 */ /* 0x004fe20000011412 */
[----:B------:R-:W-:Y:S06]  /*2fa0*/  BRA `(.L_x_6959) ;  /* 0x0000000c00087947 */ /* 0x000fec0003800000 */
.L_x_6961:
        /* <DEDUP_REMOVED lines=9> */
.L_x_6968:
[----:B------:R-:W2:Y:S02]  /*3040*/  LDG.E.U16 R4, desc[UR36][R4.64] ;  /* 0x0000002404047981 */ /* 0x000ea4000c1e1500 */
[----:B--2---:R-:W-:-:S06]  /*3050*/  HADD2.F32 R18, -RZ, R4.H0_H0 ;  /* 0x20000004ff127230 */ /* 0x004fcc0000004100 */
[----:B------:R-:W0:Y:S01]  /*3060*/  F2I.S64.TRUNC R18, R18 ;  /* 0x0000001200127311 */ /* 0x000e22000020d900 */
[----:B------:R-:W-:Y:S05]  /*3070*/  BRA `(.L_x_6959) ;  /* 0x0000000800d47947 */ /* 0x000fea0003800000 */
.L_x_6967:
        /* <DEDUP_REMOVED lines=9> */
.L_x_6970:
[----:B------:R-:W2:Y:S02]  /*3110*/  LDG.E.U16 R4, desc[UR36][R4.64] ;  /* 0x0000002404047981 */ /* 0x000ea4000c1e1500 */
[----:B--2---:R-:W-:-:S06]  /*3120*/  HADD2.F32 R18, -RZ, R4.H0_H0 ;  /* 0x20000004ff127230 */ /* 0x004fcc0000004100 */
[----:B------:R-:W0:Y:S01]  /*3130*/  F2I.S64.TRUNC R18, R18 ;  /* 0x0000001200127311 */ /* 0x000e22000020d900 */
[----:B------:R-:W-:Y:S05]  /*3140*/  BRA `(.L_x_6959) ;  /* 0x0000000800a07947 */ /* 0x000fea0003800000 */
.L_x_6969:
[----:B------:R-:W2:Y:S02]  /*3150*/  LDG.E.64 R4, desc[UR36][R4.64] ;  /* 0x0000002404047981 */ /* 0x000ea4000c1e1b00 */
[----:B--2---:R0:W1:Y:S01]  /*3160*/  F2I.S64.F64.TRUNC R18, R4 ;  /* 0x0000000400127311 */ /* 0x004062000030d900 */
[----:B------:R-:W-:Y:S05]  /*3170*/  BRA `(.L_x_6959) ;  /* 0x0000000800947947 */ /* 0x000fea0003800000 */
.L_x_6960:
        /* <DEDUP_REMOVED lines=13> */
.L_x_6973:
[----:B------:R-:W2:Y:S02]  /*3250*/  LDG.E.64 R4, desc[UR36][R4.64] ;  /* 0x0000002404047981 */ /* 0x000ea4000c1e1b00 */
[----:B--2---:R0:W1:Y:S01]  /*3260*/  F2I.S64.F64.TRUNC R18, R4 ;  /* 0x0000000400127311 */ /* 0x004062000030d900 */
[----:B------:R-:W-:Y:S05]  /*3270*/  BRA `(.L_x_6959) ;  /* 0x0000000800547947 */ /* 0x000fea0003800000 */
.L_x_6972:
        /* <DEDUP_REMOVED lines=26> */
.L_x_6975:
        /* <DEDUP_REMOVED lines=14> */
.L_x_6974:
[----:B------:R-:W2:Y:S02]  /*3500*/  LDG.E.U16 R18, desc[UR36][R4.64] ;  /* 0x0000002404127981 */ /* 0x000ea4000c1e1500 */
[----:B--2---:R-:W-:-:S06]  /*3510*/  IMAD.U32 R18, R18, 0x10000, RZ ;  /* 0x0001000012127824 */ /* 0x004fcc00078e00ff */
[----:B------:R-:W0:Y:S01]  /*3520*/  F2I.S64.TRUNC R18, R18 ;  /* 0x0000001200127311 */ /* 0x000e22000020d900 */
[----:B------:R-:W-:Y:S05]  /*3530*/  BRA `(.L_x_6959) ;  /* 0x0000000400a47947 */ /* 0x000fea0003800000 */
.L_x_6971:
        /* <DEDUP_REMOVED lines=11> */
.L_x_6978:
        /* <DEDUP_REMOVED lines=21> */
.L_x_6982:
[----:B------:R-:W-:Y:S05]  /*3740*/  BSYNC.RECONVERGENT B1 ;  /* 0x0000000000017941 */ /* 0x000fea0003800200 */
.L_x_6981:
[----:B------:R-:W-:Y:S01]  /*3750*/  IMAD.SHL.U32 R0, R0, 0x100000, RZ ;  /* 0x0010000000007824 */ /* 0x000fe200078e00ff */
[----:B------:R-:W-:-:S04]  /*3760*/  LEA R3, R3, 0x3b800000, 0x17 ;  /* 0x3b80000003037811 */ /* 0x000fc800078eb8ff */
[----:B------:R-:W-:-:S07]  /*3770*/  LOP3.LUT R18, R3, R0, R7, 0xfe, !PT ;  /* 0x0000000003127212 */ /* 0x000fce00078efe07 */
.L_x_6980:
[----:B------:R-:W-:Y:S05]  /*3780*/  BSYNC.RECONVERGENT B0 ;  /* 0x0000000000007941 */ /* 0x000fea0003800200 */
.L_x_6979:
[----:B------:R-:W0:Y:S01]  /*3790*/  F2I.S64.TRUNC R18, R18 ;  /* 0x0000001200127311 */ /* 0x000e22000020d900 */
[----:B------:R-:W-:Y:S05]  /*37a0*/  BRA `(.L_x_6959) ;  /* 0x0000000400087947 */ /* 0x000fea0003800000 */
.L_x_6977:
        /* <DEDUP_REMOVED lines=21> */
.L_x_6986:
[----:B------:R-:W-:Y:S05]  /*3900*/  BSYNC.RECONVERGENT B1 ;  /* 0x0000000000017941 */ /* 0x000fea0003800200 */
.L_x_6985:
[----:B------:R-:W-:Y:S01]  /*3910*/  IMAD.SHL.U32 R0, R0, 0x200000, RZ ;  /* 0x0020000000007824 */ /* 0x000fe200078e00ff */
[----:B------:R-:W-:-:S04]  /*3920*/  LEA R3, R3, 0x37800000, 0x17 ;  /* 0x3780000003037811 */ /* 0x000fc800078eb8ff */
[----:B------:R-:W-:-:S07]  /*3930*/  LOP3.LUT R18, R3, R0, R7, 0xfe, !PT ;  /* 0x0000000003127212 */ /* 0x000fce00078efe07 */
.L_x_6984:
[----:B------:R-:W-:Y:S05]  /*3940*/  BSYNC.RECONVERGENT B0 ;  /* 0x0000000000007941 */ /* 0x000fea0003800200 */
.L_x_6983:
[----:B------:R-:W0:Y:S01]  /*3950*/  F2I.S64.TRUNC R18, R18 ;  /* 0x0000001200127311 */ /* 0x000e22000020d900 */
[----:B------:R-:W-:Y:S05]  /*3960*/  BRA `(.L_x_6959) ;  /* 0x0000000000987947 */ /* 0x000fea0003800000 */
.L_x_6976:
        /* <DEDUP_REMOVED lines=14> */
.L_x_6990:
[----:B------:R-:W-:Y:S05]  /*3a50*/  BSYNC.RECONVERGENT B0 ;  /* 0x0000000000007941 */ /* 0x000fea0003800200 */
.L_x_6989:
[----:B------:R-:W0:Y:S01]  /*3a60*/  F2I.S64.TRUNC R18, R18 ;  /* 0x0000001200127311 */ /* 0x000e22000020d900 */
[----:B------:R-:W-:Y:S05]  /*3a70*/  BRA `(.L_x_6959) ;  /* 0x0000000000547947 */ /* 0x000fea0003800000 */
.L_x_6964:
        /* <DEDUP_REMOVED lines=16> */
.L_x_6991:
[----:B------:R-:W-:Y:S05]  /*3b80*/  BRA `(.L_x_6959) ;  /* 0x0000000000107947 */ /* 0x000fea0003800000 */
.L_x_6988:
[----:B------:R0:W5:Y:S01]  /*3b90*/  LDG.E.64 R18, desc[UR36][R4.64] ;  /* 0x0000002404127981 */ /* 0x000162000c1e1b00 */
[----:B------:R-:W-:Y:S05]  /*3ba0*/  BRA `(.L_x_6959) ;  /* 0x0000000000087947 */ /* 0x000fea0003800000 */
.L_x_6987:
[----:B------:R0:W5:Y:S01]  /*3bb0*/  LDG.E R18, desc[UR36][R4.64] ;  /* 0x0000002404127981 */ /* 0x000162000c1e1900 */
[----:B------:R-:W-:-:S07]  /*3bc0*/  IMAD.MOV.U32 R19, RZ, RZ, RZ ;  /* 0x000000ffff137224 */ /* 0x000fce00078e00ff */
.L_x_6959:
[----:B------:R-:W-:Y:S05]  /*3bd0*/  BSYNC.RECONVERGENT B6 ;  /* 0x0000000000067941 */ /* 0x000fea0003800200 */
.L_x_6958:
[----:B------:R-:W3:Y:S01]  /*3be0*/  LDC.64 R28, c[0x0][0x398] ;  /* 0x0000e600ff1c7b82 */ /* 0x000ee20000000a00 */
[----:B------:R-:W-:Y:S02]  /*3bf0*/  CS2R R38, SRZ ;  /* 0x0000000000267805 */ /* 0x000fe4000001ff00 */
[----:B------:R-:W-:Y:S02]  /*3c00*/  CS2R R8, SRZ ;  /* 0x0000000000087805 */ /* 0x000fe4000001ff00 */
[----:B------:R-:W-:Y:S02]  /*3c10*/  CS2R R6, SRZ ;  /* 0x0000000000067805 */ /* 0x000fe4000001ff00 */
[----:B012---:R-:W-:Y:S01]  /*3c20*/  CS2R R4, SRZ ;  /* 0x0000000000047805 */ /* 0x007fe2000001ff00 */
[----:B------:R-:W0:Y:S01]  /*3c30*/  LDC.64 R10, c[0x0][0x388] ;  /* 0x0000e200ff0a7b82 */ /* 0x000e220000000a00 */
[----:B---3--:R-:W-:-:S04]  /*3c40*/  ISETP.GE.U32.AND P0, PT, R28, 0x1, PT ;  /* 0x000000011c00780c */ /* 0x008fc80003f06070 */
[----:B------:R-:W-:Y:S02]  /*3c50*/  ISETP.GE.AND.EX P0, PT, R29, RZ, PT, P0 ;  /* 0x000000ff1d00720c */ /* 0x000fe40003f06300 */
[----:B0-----:R-:W-:-:S04]  /*3c60*/  ISETP.EQ.U32.AND P1, PT, R10, RZ, PT ;  /* 0x000000ff0a00720c */ /* 0x001fc80003f22070 */
[----:B------:R-:W-:-:S13]  /*3c70*/  ISETP.EQ.OR.EX P0, PT, R11, RZ, !P0, P1 ;  /* 0x000000ff0b00720c */ /* 0x000fda0004702710 */
[----:B------:R-:W-:Y:S05]  /*3c80*/  @P0 BRA `(.L_x_6992) ;  /* 0x0000003400800947 */ /* 0x000fea0003800000 */
[----:B------:R-:W-:Y:S01]  /*3c90*/  ISETP.GE.AND P0, PT, R17, R16, PT ;  /* 0x000000101100720c */ /* 0x000fe20003f06270 */
[----:B------:R-:W-:-:S12]  /*3ca0*/  BSSY.RECONVERGENT B0, `(.L_x_6993) ;  /* 0x00000d4000007945 */ /* 0x000fd80003800200 */
[----:B------:R-:W-:Y:S05]  /*3cb0*/  @P0 BRA `(.L_x_6994) ;  /* 0x0000000c00480947 */ /* 0x000fea0003800000 */
[----:B------:R-:W4:Y:S01]  /*3cc0*/  LDCU.64 UR4, c[0x0][0x390] ;  /* 0x00007200ff0477ac */ /* 0x000f220008000a00 */
[----:B------:R-:W-:Y:S01]  /*3cd0*/  ISETP.GE.U32.AND P0, PT, R28, 0x8, PT ;  /* 0x000000081c00780c */ /* 0x000fe20003f06070 */
[----:B------:R-:W-:Y:S01]  /*3ce0*/  IMAD.MOV.U32 R41, RZ, RZ, RZ ;  /* 0x000000ffff297224 */ /* 0x000fe200078e00ff */
[----:B------:R-:W-:Y:S01]  /*3cf0*/  CS2R R4, SRZ ;  /* 0x0000000000047805 */ /* 0x000fe2000001ff00 */
[----:B------:R-:W-:Y:S01]  /*3d00*/  IMAD.MOV.U32 R16, RZ, RZ, RZ ;  /* 0x000000ffff107224 */ /* 0x000fe200078e00ff */
[----:B------:R-:W-:Y:S01]  /*3d10*/  ISETP.GE.U32.AND.EX P0, PT, R29, RZ, PT, P0 ;  /* 0x000000ff1d00720c */ /* 0x000fe20003f06100 */
[----:B----45:R-:W-:Y:S02]  /*3d20*/  IMAD R3, R27, UR4, RZ ;  /* 0x000000041b037c24 */ /* 0x030fe4000f8e02ff */
[----:B------:R-:W-:-:S04]  /*3d30*/  IMAD.WIDE.U32 R12, R26, UR4, RZ ;  /* 0x000000041a0c7c25 */ /* 0x000fc8000f8e00ff */
[----:B------:R-:W-:-:S04]  /*3d40*/  IMAD R3, R26, UR5, R3 ;  /* 0x000000051a037c24 */ /* 0x000fc8000f8e0203 */
[----:B------:R-:W-:Y:S02]  /*3d50*/  IMAD.IADD R15, R13, 0x1, R3 ;  /* 0x000000010d0f7824 */ /* 0x000fe400078e0203 */
[----:B------:R-:W-:Y:S05]  /*3d60*/  @!P0 BRA `(.L_x_6995) ;  /* 0x0000000400648947 */ /* 0x000fea0003800000 */
[----:B------:R-:W0:Y:S01]  /*3d70*/  LDC.64 R26, c[0x0][0x3a0] ;  /* 0x0000e800ff1a7b82 */ /* 0x000e220000000a00 */
[----:B------:R-:W-:Y:S01]  /*3d80*/  LOP3.LUT R41, R28, 0xfffffff8, RZ, 0xc0, !PT ;  /* 0xfffffff81c297812 */ /* 0x000fe200078ec0ff */
[----:B------:R-:W-:Y:S01]  /*3d90*/  BSSY.RECONVERGENT B1, `(.L_x_6995) ;  /* 0x0000056000017945 */ /* 0x000fe20003800200 */
[----:B------:R-:W-:Y:S02]  /*3da0*/  LOP3.LUT R16, R29, 0x7fffffff, RZ, 0xc0, !PT ;  /* 0x7fffffff1d107812 */ /* 0x000fe400078ec0ff */
[----:B------:R-:W-:Y:S02]  /*3db0*/  CS2R R4, SRZ ;  /* 0x0000000000047805 */ /* 0x000fe4000001ff00 */
[C---:B------:R-:W-:Y:S01]  /*3dc0*/  LEA R0, P0, R12.reuse, R10, 0x3 ;  /* 0x0000000a0c007211 */ /* 0x040fe200078018ff */
[----:B------:R-:W-:Y:S01]  /*3dd0*/  IMAD.MOV.U32 R42, RZ, RZ, R41 ;  /* 0x000000ffff2a7224 */ /* 0x000fe200078e0029 */
[----:B------:R-:W1:Y:S02]  /*3de0*/  LDC.64 R20, c[0x0][0x3a8] ;  /* 0x0000ea00ff147b82 */ /* 0x000e640000000a00 */
[----:B------:R-:W-:Y:S01]  /*3df0*/  LEA.HI.X R3, R12, R11, R15, 0x3, P0 ;  /* 0x0000000b0c037211 */ /* 0x000fe200000f1c0f */
[----:B------:R-:W-:Y:S01]  /*3e00*/  IMAD.MOV.U32 R40, RZ, RZ, R16 ;  /* 0x000000ffff287224 */ /* 0x000fe200078e0010 */
[----:B0-----:R-:W-:-:S05]  /*3e10*/  IADD3 R26, P1, PT, R26, 0x20, RZ ;  /* 0x000000201a1a7810 */ /* 0x001fca0007f3e0ff */
[----:B------:R-:W-:Y:S01]  /*3e20*/  IMAD.X R27, RZ, RZ, R27, P1 ;  /* 0x000000ffff1b7224 */ /* 0x000fe200008e061b */
[C-C-:B-1----:R-:W-:Y:S02]  /*3e30*/  SHF.L.U64.HI R43, R20.reuse, 0x3, R21.reuse ;  /* 0x00000003142b7819 */ /* 0x142fe40000010215 */
[C---:B------:R-:W-:Y:S01]  /*3e40*/  SHF.L.U64.HI R44, R20.reuse, 0x6, R21 ;  /* 0x00000006142c7819 */ /* 0x040fe20000010215 */
[----:B------:R-:W-:-:S07]  /*3e50*/  IMAD.SHL.U32 R21, R20, 0x8, RZ ;  /* 0x0000000814157824 */ /* 0x000fce00078e00ff */
.L_x_6996:
[----:B------:R-:W-:Y:S02]  /*3e60*/  IMAD.MOV.U32 R28, RZ, RZ, R0 ;  /* 0x000000ffff1c7224 */ /* 0x000fe400078e0000 */
[----:B------:R-:W-:Y:S01]  /*3e70*/  IMAD.MOV.U32 R29, RZ, RZ, R3 ;  /* 0x000000ffff1d7224 */ /* 0x000fe200078e0003 */
        /* <DEDUP_REMOVED lines=18> */
[----:B------:R-:W-:-:S02]  /*3fa0*/  IMAD.IADD R5, R5, 0x1, R33 ;  /* 0x0000000105057824 */ /* 0x000fc400078e0221 */
[----:B------:R-:W-:Y:S02]  /*3fb0*/  IMAD.X R33, R29, 0x1, R43, P0 ;  /* 0x000000011d217824 */ /* 0x000fe400000e062b */
        /* <DEDUP_REMOVED lines=50> */
[----:B------:R-:W-:Y:S06]  /*42e0*/  @P0 BRA `(.L_x_6996) ;  /* 0xfffffff800dc0947 */ /* 0x000fec000383ffff */
[----:B------:R-:W-:Y:S05]  /*42f0*/  BSYNC.RECONVERGENT B1 ;  /* 0x0000000000017941 */ /* 0x000fea0003800200 */
.L_x_6995:
[----:B------:R-:W0:Y:S02]  /*4300*/  LDCU UR4, c[0x0][0x398] ;  /* 0x00007300ff0477ac */ /* 0x000e240008000800 */
[----:B0-----:R-:W-:-:S04]  /*4310*/  ULOP3.LUT UR6, UR4, 0x7, URZ, 0xc0, !UPT ;  /* 0x0000000704067892 */ /* 0x001fc8000f8ec0ff */
[----:B------:R-:W-:-:S04]  /*4320*/  UISETP.NE.U32.AND UP0, UPT, UR6, URZ, UPT ;  /* 0x000000ff0600728c */ /* 0x000fc8000bf05070 */
[----:B------:R-:W-:-:S09]  /*4330*/  UISETP.NE.AND.EX UP0, UPT, URZ, URZ, UPT, UP0 ;  /* 0x000000ffff00728c */ /* 0x000fd2000bf05300 */
        /* <DEDUP_REMOVED lines=17> */
[----:B------:R0:W2:Y:S01]  /*4450*/  LDG.E.64 R32, desc[UR36][R36.64] ;  /* 0x0000002424207981 */ /* 0x0000a2000c1e1b00 */
[----:B------:R-:W-:-:S05]  /*4460*/  LEA.HI.X R27, R41, UR7, R16, 0x3, P0 ;  /* 0x00000007291b7c11 */ /* 0x000fca00080f1c10 */
[----:B------:R-:W2:Y:S01]  /*4470*/  LDG.E.64 R34, desc[UR36][R26.64] ;  /* 0x000000241a227981 */ /* 0x000ea2000c1e1b00 */
[----:B------:R-:W-:-:S04]  /*4480*/  IMAD.WIDE.U32 R28, R20, 0x8, RZ ;  /* 0x00000008141c7825 */ /* 0x000fc800078e00ff */
[----:B------:R-:W-:Y:S01]  /*4490*/  IMAD.SHL.U32 R3, R21, 0x8, RZ ;  /* 0x0000000815037824 */ /* 0x000fe200078e00ff */
[----:B------:R-:W-:-:S03]  /*44a0*/  IADD3 R30, P0, PT, R36, R28, RZ ;  /* 0x0000001c241e7210 */ /* 0x000fc60007f1e0ff */
[----:B------:R-:W-:-:S04]  /*44b0*/  IMAD.IADD R3, R29, 0x1, R3 ;  /* 0x000000011d037824 */ /* 0x000fc800078e0203 */
[----:B------:R-:W-:Y:S01]  /*44c0*/  IMAD.X R31, R3, 0x1, R37, P0 ;  /* 0x00000001031f7824 */ /* 0x000fe200000e0625 */
[----:B0-----:R-:W-:-:S05]  /*44d0*/  IADD3 R36, P0, PT, R30, R28, RZ ;  /* 0x0000001c1e247210 */ /* 0x001fca0007f1e0ff */
[----:B------:R-:W-:Y:S01]  /*44e0*/  IMAD.X R37, R31, 0x1, R3, P0 ;  /* 0x000000011f257824 */ /* 0x000fe200000e0603 */
[----:B------:R-:W-:-:S04]  /*44f0*/  IADD3 R28, P0, PT, R36, R28, RZ ;  /* 0x0000001c241c7210 */ /* 0x000fc80007f1e0ff */
[----:B------:R-:W3:Y:S01]  /*4500*/  LDG.E.64 R42, desc[UR36][R36.64] ;  /* 0x00000024242a7981 */ /* 0x000ee2000c1e1b00 */
[----:B------:R-:W-:-:S06]  /*4510*/  IMAD.X R29, R37, 0x1, R3, P0 ;  /* 0x00000001251d7824 */ /* 0x000fcc00000e0603 */
[----:B------:R-:W4:Y:S04]  /*4520*/  LDG.E.64 R28, desc[UR36][R28.64] ;  /* 0x000000241c1c7981 */ /* 0x000f28000c1e1b00 */
[----:B------:R-:W4:Y:S01]  /*4530*/  LDG.E.64 R36, desc[UR36][R26.64+0x18] ;  /* 0x000018241a247981 */ /* 0x000f22000c1e1b00 */
[----:B--2---:R-:W-:Y:S02]  /*4540*/  IMAD R45, R33, R34, RZ ;  /* 0x00000022212d7224 */ /* 0x004fe400078e02ff */
[----:B------:R-:W-:-:S04]  /*4550*/  IMAD.WIDE.U32 R4, R34, R32, R4 ;  /* 0x0000002022047225 */ /* 0x000fc800078e0004 */
[----:B------:R-:W-:Y:S02]  /*4560*/  IMAD R45, R35, R32, R45 ;  /* 0x00000020232d7224 */ /* 0x000fe400078e022d */
[----:B------:R-:W2:Y:S04]  /*4570*/  LDG.E.64 R34, desc[UR36][R26.64+0x8] ;  /* 0x000008241a227981 */ /* 0x000ea8000c1e1b00 */
[----:B------:R-:W2:Y:S04]  /*4580*/  LDG.E.64 R32, desc[UR36][R30.64] ;  /* 0x000000241e207981 */ /* 0x000ea8000c1e1b00 */
[----:B------:R4:W3:Y:S01]  /*4590*/  LDG.E.64 R30, desc[UR36][R26.64+0x10] ;  /* 0x000010241a1e7981 */ /* 0x0008e2000c1e1b00 */
[----:B------:R-:W-:Y:S01]  /*45a0*/  IMAD.IADD R5, R5, 0x1, R45 ;  /* 0x0000000105057824 */ /* 0x000fe200078e022d */
[----:B------:R-:W-:Y:S01]  /*45b0*/  IADD3 R41, P0, PT, R41, 0x4, RZ ;  /* 0x0000000429297810 */ /* 0x000fe20007f1e0ff */
[----:B----4-:R-:W-:-:S04]  /*45c0*/  IMAD R27, R29, R36, RZ ;  /* 0x000000241d1b7224 */ /* 0x010fc800078e02ff */
[----:B------:R-:W-:Y:S02]  /*45d0*/  IMAD R27, R37, R28, R27 ;  /* 0x0000001c251b7224 */ /* 0x000fe400078e021b */
        /* <DEDUP_REMOVED lines=9> */
[----:B------:R-:W-:-:S04]  /*4670*/  IMAD.WIDE.U32 R4, R36, R28, R4 ;  /* 0x0000001c24047225 */ /* 0x000fc800078e0004 */
[----:B------:R-:W-:-:S07]  /*4680*/  IMAD.IADD R5, R5, 0x1, R27 ;  /* 0x0000000105057824 */ /* 0x000fce00078e021b */
.L_x_6997:
        /* <DEDUP_REMOVED lines=10> */
[-C--:B0-----:R-:W-:Y:S02]  /*4730*/  IMAD R0, R16, R20.reuse, RZ ;  /* 0x0000001410007224 */ /* 0x081fe400078e02ff */
[----:B------:R-:W-:Y:S02]  /*4740*/  IMAD.MOV.U32 R28, RZ, RZ, R12 ;  /* 0x000000ffff1c7224 */ /* 0x000fe400078e000c */
[----:B------:R-:W-:Y:S02]  /*4750*/  IMAD.MOV.U32 R29, RZ, RZ, R15 ;  /* 0x000000ffff1d7224 */ /* 0x000fe400078e000f */
[C---:B------:R-:W-:Y:S02]  /*4760*/  IMAD R3, R41.reuse, R21, R0 ;  /* 0x0000001529037224 */ /* 0x040fe400078e0200 */
[----:B------:R-:W-:-:S04]  /*4770*/  IMAD.WIDE.U32 R28, R41, R20, R28 ;  /* 0x00000014291c7225 */ /* 0x000fc800078e001c */
[----:B------:R-:W-:Y:S01]  /*4780*/  IMAD.IADD R3, R29, 0x1, R3 ;  /* 0x000000011d037824 */ /* 0x000fe200078e0203 */
[C---:B------:R-:W-:Y:S02]  /*4790*/  LEA R26, P1, R28.reuse, R10, 0x3 ;  /* 0x0000000a1c1a7211 */ /* 0x040fe400078218ff */
[C---:B-1----:R-:W-:Y:S02]  /*47a0*/  LEA R32, P0, R41.reuse, UR4, 0x3 ;  /* 0x0000000429207c11 */ /* 0x042fe4000f8018ff */
        /* <DEDUP_REMOVED lines=18> */
.L_x_6998:
[----:B------:R-:W-:Y:S05]  /*48d0*/  BRA.U UP0, `(.L_x_6994) ;  /* 0x0000000100407547 */ /* 0x000fea000b800000 */
        /* <DEDUP_REMOVED lines=10> */
[----:B------:R-:W2:Y:S04]  /*4980*/  LDG.E.64 R14, desc[UR36][R14.64] ;  /* 0x000000240e0e7981 */ /* 0x000ea8000c1e1b00 */
[----:B------:R-:W2:Y:S02]  /*4990*/  LDG.E.64 R12, desc[UR36][R20.64] ;  /* 0x00000024140c7981 */ /* 0x000ea4000c1e1b00 */
[----:B--2---:R-:W-:Y:S02]  /*49a0*/  IMAD R3, R15, R12, RZ ;  /* 0x0000000c0f037224 */ /* 0x004fe400078e02ff */
[----:B------:R-:W-:-:S04]  /*49b0*/  IMAD.WIDE.U32 R4, R12, R14, R4 ;  /* 0x0000000e0c047225 */ /* 0x000fc800078e0004 */
[----:B------:R-:W-:-:S04]  /*49c0*/  IMAD R3, R13, R14, R3 ;  /* 0x0000000e0d037224 */ /* 0x000fc800078e0203 */
[----:B------:R-:W-:-:S07]  /*49d0*/  IMAD.IADD R5, R5, 0x1, R3 ;  /* 0x0000000105057824 */ /* 0x000fce00078e0203 */
.L_x_6994:
[----:B------:R-:W-:Y:S05]  /*49e0*/  BSYNC.RECONVERGENT B0 ;  /* 0x0000000000007941 */ /* 0x000fea0003800200 */
.L_x_6993:
[----:B------:R-:W1:Y:S01]  /*49f0*/  LDC R3, c[0x0][0x380] ;  /* 0x0000e000ff037b82 */ /* 0x000e620000000800 */
[----:B------:R-:W-:Y:S01]  /*4a00*/  VIADD R0, R17, 0x80 ;  /* 0x0000008011007836 */ /* 0x000fe20000000000 */
[----:B------:R-:W-:Y:S01]  /*4a10*/  BSSY.RECONVERGENT B0, `(.L_x_6999) ;  /* 0x00000d7000007945 */ /* 0x000fe20003800200 */
[----:B-1----:R-:W-:-:S05]  /*4a20*/  IMAD R13, R2, -0x200, R3 ;  /* 0xfffffe00020d7824 */ /* 0x002fca00078e0203 */
[----:B------:R-:W-:-:S13]  /*4a30*/  ISETP.GE.AND P0, PT, R0, R13, PT ;  /* 0x0000000d0000720c */ /* 0x000fda0003f06270 */
[----:B------:R-:W-:Y:S05]  /*4a40*/  @P0 BRA `(.L_x_7000) ;  /* 0x0000000c004c0947 */ /* 0x000fea0003800000 */
[----:B------:R-:W1:Y:S01]  /*4a50*/  LDC.64 R12, c[0x0][0x398] ;  /* 0x0000e600ff0c7b82 */ /* 0x000e620000000a00 */
[----:B------:R-:W2:Y:S01]  /*4a60*/  LDCU.64 UR4, c[0x0][0x390] ;  /* 0x00007200ff0477ac */ /* 0x000ea20008000a00 */
[----:B------:R-:W-:Y:S02]  /*4a70*/  IMAD.MOV.U32 R0, RZ, RZ, RZ ;  /* 0x000000ffff007224 */ /* 0x000fe400078e00ff */
[----:B------:R-:W-:Y:S02]  /*4a80*/  IMAD.MOV.U32 R41, RZ, RZ, RZ ;  /* 0x000000ffff297224 */ /* 0x000fe400078e00ff */
[----:B--2--5:R-:W-:Y:S02]  /*4a90*/  IMAD R7, R25, UR4, RZ ;  /* 0x0000000419077c24 */ /* 0x024fe4000f8e02ff */
[----:B------:R-:W-:Y:S01]  /*4aa0*/  IMAD.WIDE.U32 R14, R24, UR4, RZ ;  /* 0x00000004180e7c25 */ /* 0x000fe2000f8e00ff */
[----:B-1----:R-:W-:-:S03]  /*4ab0*/  ISETP.GE.U32.AND P0, PT, R12, 0x8, PT ;  /* 0x000000080c00780c */ /* 0x002fc60003f06070 */
[----:B0-----:R-:W-:Y:S01]  /*4ac0*/  IMAD R21, R24, UR5, R7 ;  /* 0x0000000518157c24 */ /* 0x001fe2000f8e0207 */
[----:B------:R-:W-:Y:S02]  /*4ad0*/  CS2R R6, SRZ ;  /* 0x0000000000067805 */ /* 0x000fe4000001ff00 */
[----:B------:R-:W-:Y:S01]  /*4ae0*/  ISETP.GE.U32.AND.EX P0, PT, R13, RZ, PT, P0 ;  /* 0x000000ff0d00720c */ /* 0x000fe20003f06100 */
[----:B------:R-:W-:-:S12]  /*4af0*/  IMAD.IADD R21, R15, 0x1, R21 ;  /* 0x000000010f157824 */ /* 0x000fd800078e0215 */
[----:B------:R-:W-:Y:S05]  /*4b00*/  @!P0 BRA `(.L_x_7001) ;  /* 0x0000000400648947 */ /* 0x000fea0003800000 */
[----:B----4-:R-:W0:Y:S01]  /*4b10*/  LDC.64 R26, c[0x0][0x3a0] ;  /* 0x0000e800ff1a7b82 */ /* 0x010e220000000a00 */
[----:B------:R-:W-:Y:S01]  /*4b20*/  LOP3.LUT R41, R13, 0x7fffffff, RZ, 0xc0, !PT ;  /* 0x7fffffff0d297812 */ /* 0x000fe200078ec0ff */
[----:B------:R-:W-:Y:S01]  /*4b30*/  BSSY.RECONVERGENT B1, `(.L_x_7001) ;  /* 0x0000056000017945 */ /* 0x000fe20003800200 */
[----:B------:R-:W-:Y:S02]  /*4b40*/  LOP3.LUT R0, R12, 0xfffffff8, RZ, 0xc0, !PT ;  /* 0xfffffff80c007812 */ /* 0x000fe400078ec0ff */
[----:B------:R-:W-:Y:S01]  /*4b50*/  CS2R R6, SRZ ;  /* 0x0000000000067805 */ /* 0x000fe2000001ff00 */
[----:B------:R-:W-:Y:S02]  /*4b60*/  IMAD.MOV.U32 R40, RZ, RZ, R41 ;  /* 0x000000ffff287224 */ /* 0x000fe400078e0029 */
[----:B------:R-:W1:Y:S01]  /*4b70*/  LDC.64 R24, c[0x0][0x3a8] ;  /* 0x0000ea00ff187b82 */ /* 0x000e620000000a00 */
[----:B------:R-:W-:Y:S01]  /*4b80*/  IMAD.MOV.U32 R42, RZ, RZ, R0 ;  /* 0x000000ffff2a7224 */ /* 0x000fe200078e0000 */
[----:B0-----:R-:W-:-:S05]  /*4b90*/  IADD3 R26, P0, PT, R26, 0x20, RZ ;  /* 0x000000201a1a7810 */ /* 0x001fca0007f1e0ff */
[----:B------:R-:W-:Y:S01]  /*4ba0*/  IMAD.X R27, RZ, RZ, R27, P0 ;  /* 0x000000ffff1b7224 */ /* 0x000fe200000e061b */
[----:B------:R-:W-:Y:S02]  /*4bb0*/  LEA R16, P0, R14, R10, 0x3 ;  /* 0x0000000a0e107211 */ /* 0x000fe400078018ff */
[C-C-:B-1----:R-:W-:Y:S02]  /*4bc0*/  SHF.L.U64.HI R43, R24.reuse, 0x3, R25.reuse ;  /* 0x00000003182b7819 */ /* 0x142fe40000010219 */
[C---:B------:R-:W-:Y:S01]  /*4bd0*/  SHF.L.U64.HI R44, R24.reuse, 0x6, R25 ;  /* 0x00000006182c7819 */ /* 0x040fe20000010219 */
[----:B------:R-:W-:Y:S01]  /*4be0*/  IMAD.SHL.U32 R25, R24, 0x8, RZ ;  /* 0x0000000818197824 */ /* 0x000fe200078e00ff */
[----:B------:R-:W-:-:S07]  /*4bf0*/  LEA.HI.X R13, R14, R11, R21, 0x3, P0 ;  /* 0x0000000b0e0d7211 */ /* 0x000fce00000f1c15 */
.L_x_7002:
        /* <DEDUP_REMOVED lines=16> */
[-C--:B------:R-:W-:Y:S02]  /*4d00*/  IMAD R33, R37, R34.reuse, R31 ;  /* 0x0000002225217224 */ /* 0x080fe400078e021f */
[----:B------:R-:W-:Y:S01]  /*4d10*/  IMAD.WIDE.U32 R6, R36, R34, R6 ;  /* 0x0000002224067225 */ /* 0x000fe200078e0006 */
        /* <DEDUP_REMOVED lines=56> */
.L_x_7001:
[----:B------:R-:W-:-:S04]  /*50a0*/  LOP3.LUT R13, R12, 0x7, RZ, 0xc0, !PT ;  /* 0x000000070c0d7812 */ /* 0x000fc800078ec0ff */
[----:B------:R-:W-:-:S04]  /*50b0*/  ISETP.NE.U32.AND P0, PT, R13, RZ, PT ;  /* 0x000000ff0d00720c */ /* 0x000fc80003f05070 */
[----:B------:R-:W-:-:S13]  /*50c0*/  ISETP.NE.AND.EX P0, PT, RZ, RZ, PT, P0 ;  /* 0x000000ffff00720c */ /* 0x000fda0003f05300 */
[----:B------:R-:W-:Y:S05]  /*50d0*/  @!P0 BRA `(.L_x_7000) ;  /* 0x0000000400a88947 */ /* 0x000fea0003800000 */
[----:B------:R-:W0:Y:S01]  /*50e0*/  LDC.64 R24, c[0x0][0x3a8] ;  /* 0x0000ea00ff187b82 */ /* 0x000e220000000a00 */
[----:B------:R-:W-:-:S04]  /*50f0*/  ISETP.GE.U32.AND P0, PT, R13, 0x4, PT ;  /* 0x000000040d00780c */ /* 0x000fc80003f06070 */
[----:B------:R-:W-:-:S13]  /*5100*/  ISETP.GE.U32.AND.EX P0, PT, RZ, RZ, PT, P0 ;  /* 0x000000ffff00720c */ /* 0x000fda0003f06100 */
[----:B------:R-:W-:Y:S05]  /*5110*/  @!P0 BRA `(.L_x_7003) ;  /* 0x0000000000b48947 */ /* 0x000fea0003800000 */
[----:B------:R-:W1:Y:S01]  /*5120*/  LDCU.64 UR4, c[0x0][0x3a0] ;  /* 0x00007400ff0477ac */ /* 0x000e620008000a00 */
[-C--:B0-----:R-:W-:Y:S02]  /*5130*/  IMAD R13, R41, R24.reuse, RZ ;  /* 0x00000018290d7224 */ /* 0x081fe400078e02ff */
[----:B------:R-:W-:Y:S02]  /*5140*/  IMAD.MOV.U32 R20, RZ, RZ, R14 ;  /* 0x000000ffff147224 */ /* 0x000fe400078e000e */
[C---:B------:R-:W-:Y:S02]  /*5150*/  IMAD R13, R0.reuse, R25, R13 ;  /* 0x00000019000d7224 */ /* 0x040fe400078e020d */
[----:B----4-:R-:W-:-:S04]  /*5160*/  IMAD.WIDE.U32 R26, R0, R24, R20 ;  /* 0x00000018001a7225 */ /* 0x010fc800078e0014 */
        /* <DEDUP_REMOVED lines=24> */
[----:B------:R-:W3:Y:S01]  /*52f0*/  LDG.E.64 R28, desc[UR36][R30.64+0x10] ;  /* 0x000010241e1c7981 */ /* 0x000ee2000c1e1b00 */
        /* <DEDUP_REMOVED lines=15> */
.L_x_7003:
[----:B------:R-:W-:-:S04]  /*53f0*/  LOP3.LUT R13, R12, 0x3, RZ, 0xc0, !PT ;  /* 0x000000030c0d7812 */ /* 0x000fc800078ec0ff */
[----:B------:R-:W-:-:S04]  /*5400*/  ISETP.NE.U32.AND P0, PT, R13, RZ, PT ;  /* 0x000000ff0d00720c */ /* 0x000fc80003f05070 */
[----:B------:R-:W-:-:S13]  /*5410*/  ISETP.NE.AND.EX P0, PT, RZ, RZ, PT, P0 ;  /* 0x000000ffff00720c */ /* 0x000fda0003f05300 */
[----:B------:R-:W-:Y:S05]  /*5420*/  @!P0 BRA `(.L_x_7000) ;  /* 0x0000000000d48947 */ /* 0x000fea0003800000 */
[----:B------:R-:W-:Y:S02]  /*5430*/  IADD3 R13, P1, PT, R13, -0x1, RZ ;  /* 0xffffffff0d0d7810 */ /* 0x000fe40007f3e0ff */
[----:B------:R-:W-:Y:S02]  /*5440*/  LOP3.LUT R12, R12, 0x1, RZ, 0xc0, !PT ;  /* 0x000000010c0c7812 */ /* 0x000fe400078ec0ff */
[----:B------:R-:W-:Y:S01]  /*5450*/  ISETP.NE.U32.AND P0, PT, R13, RZ, PT ;  /* 0x000000ff0d00720c */ /* 0x000fe20003f05070 */
[----:B------:R-:W-:Y:S01]  /*5460*/  IMAD.X R13, RZ, RZ, -0x1, P1 ;  /* 0xffffffffff0d7424 */ /* 0x000fe200008e06ff */
[----:B------:R-:W-:-:S04]  /*5470*/  ISETP.NE.U32.AND P2, PT, R12, 0x1, PT ;  /* 0x000000010c00780c */ /* 0x000fc80003f45070 */
[----:B------:R-:W-:Y:S02]  /*5480*/  ISETP.NE.AND.EX P1, PT, R13, RZ, PT, P0 ;  /* 0x000000ff0d00720c */ /* 0x000fe40003f25300 */
[----:B------:R-:W-:-:S11]  /*5490*/  ISETP.NE.U32.AND.EX P0, PT, RZ, RZ, PT, P2 ;  /* 0x000000ffff00720c */ /* 0x000fd60003f05120 */
[----:B------:R-:W-:Y:S05]  /*54a0*/  @!P1 BRA `(.L_x_7004) ;  /* 0x00000000006c9947 */ /* 0x000fea0003800000 */
[----:B------:R-:W1:Y:S01]  /*54b0*/  LDCU.64 UR4, c[0x0][0x3a0] ;  /* 0x00007400ff0477ac */ /* 0x000e620008000a00 */
[-C--:B0-----:R-:W-:Y:S02]  /*54c0*/  IMAD R12, R41, R24.reuse, RZ ;  /* 0x00000018290c7224 */ /* 0x081fe400078e02ff */
[----:B----4-:R-:W-:Y:S02]  /*54d0*/  IMAD.MOV.U32 R26, RZ, RZ, R14 ;  /* 0x000000ffff1a7224 */ /* 0x010fe400078e000e */
[----:B------:R-:W-:Y:S02]  /*54e0*/  IMAD.MOV.U32 R27, RZ, RZ, R21 ;  /* 0x000000ffff1b7224 */ /* 0x000fe400078e0015 */
[C---:B------:R-:W-:Y:S02]  /*54f0*/  IMAD R13, R0.reuse, R25, R12 ;  /* 0x00000019000d7224 */ /* 0x040fe400078e020c */
[----:B------:R-:W-:-:S04]  /*5500*/  IMAD.WIDE.U32 R26, R0, R24, R26 ;  /* 0x00000018001a7225 */ /* 0x000fc800078e001a */
[----:B------:R-:W-:Y:S01]  /*5510*/  IMAD.IADD R13, R27, 0x1, R13 ;  /* 0x000000011b0d7824 */ /* 0x000fe200078e020d */
        /* <DEDUP_REMOVED lines=20> */
.L_x_7004:
[----:B------:R-:W-:Y:S05]  /*5660*/  @P0 BRA `(.L_x_7000) ;  /* 0x0000000000440947 */ /* 0x000fea0003800000 */
[----:B------:R-:W1:Y:S01]  /*5670*/  LDCU.64 UR4, c[0x0][0x3a0] ;  /* 0x00007400ff0477ac */ /* 0x000e620008000a00 */
[-C--:B0-----:R-:W-:Y:S02]  /*5680*/  IMAD R15, R41, R24.reuse, RZ ;  /* 0x00000018290f7224 */ /* 0x081fe400078e02ff */
[----:B------:R-:W-:Y:S02]  /*5690*/  IMAD.MOV.U32 R12, RZ, RZ, R14 ;  /* 0x000000ffff0c7224 */ /* 0x000fe400078e000e */
[----:B------:R-:W-:Y:S02]  /*56a0*/  IMAD.MOV.U32 R13, RZ, RZ, R21 ;  /* 0x000000ffff0d7224 */ /* 0x000fe400078e0015 */
[C---:B------:R-:W-:Y:S02]  /*56b0*/  IMAD R15, R0.reuse, R25, R15 ;  /* 0x00000019000f7224 */ /* 0x040fe400078e020f */
[----:B------:R-:W-:-:S04]  /*56c0*/  IMAD.WIDE.U32 R12, R0, R24, R12 ;  /* 0x00000018000c7225 */ /* 0x000fc800078e000c */
[----:B------:R-:W-:Y:S01]  /*56d0*/  IMAD.IADD R13, R13, 0x1, R15 ;  /* 0x000000010d0d7824 */ /* 0x000fe200078e020f */
        /* <DEDUP_REMOVED lines=10> */
.L_x_7000:
[----:B------:R-:W-:Y:S05]  /*5780*/  BSYNC.RECONVERGENT B0 ;  /* 0x0000000000007941 */ /* 0x000fea0003800200 */
.L_x_6999:
[----:B------:R-:W-:Y:S01]  /*5790*/  IMAD R3, R2, -0x200, R3 ;  /* 0xfffffe0002037824 */ /* 0x000fe200078e0203 */
[----:B------:R-:W-:Y:S01]  /*57a0*/  BSSY.RECONVERGENT B0, `(.L_x_7005) ;  /* 0x00000d7000007945 */ /* 0x000fe20003800200 */
[----:B------:R-:W-:-:S05]  /*57b0*/  VIADD R0, R17, 0x100 ;  /* 0x0000010011007836 */ /* 0x000fca0000000000 */
        /* <DEDUP_REMOVED lines=14> */
[----:B------:R-:W0:Y:S01]  /*58a0*/  LDC.64 R24, c[0x0][0x3a0] ;  /* 0x0000e800ff187b82 */ /* 0x000e220000000a00 */
        /* <DEDUP_REMOVED lines=14> */
.L_x_7008:
[----:B------:R-:W-:Y:S01]  /*5990*/  IMAD.MOV.U32 R44, RZ, RZ, R16 ;  /* 0x000000ffff2c7224 */ /* 0x000fe200078e0010 */
[----:B----4-:R-:W-:Y:S01]  /*59a0*/  IADD3 R26, P0, PT, R16, R23, RZ ;  /* 0x00000017101a7210 */ /* 0x010fe20007f1e0ff */
[----:B------:R-:W-:Y:S01]  /*59b0*/  IMAD.MOV.U32 R45, RZ, RZ, R13 ;  /* 0x000000ffff2d7224 */ /* 0x000fe200078e000d */
        /* <DEDUP_REMOVED lines=14> */
[----:B------:R-:W2:Y:S01]  /*5aa0*/  LDG.E.64 R30, desc[UR36][R24.64+-0x10] ;  /* 0xfffff024181e7981 */ /* 0x000ea2000c1e1b00 */
[----:B------:R-:W-:-:S03]  /*5ab0*/  IADD3 R8, P0, PT, R28, R23, RZ ;  /* 0x000000171c087210 */ /* 0x000fc60007f1e0ff */
[----:B------:R-:W2:Y:S02]  /*5ac0*/  LDG.E.64 R26, desc[UR36][R28.64] ;  /* 0x000000241c1a7981 */ /* 0x000ea4000c1e1b00 */
[----:B------:R-:W-:-:S05]  /*5ad0*/  IMAD.X R9, R29, 0x1, R41, P0 ;  /* 0x000000011d097824 */ /* 0x000fca00000e0629 */
[----:B------:R-:W3:Y:S04]  /*5ae0*/  LDG.E.64 R44, desc[UR36][R8.64] ;  /* 0x00000024082c7981 */ /* 0x000ee8000c1e1b00 */
[----:B------:R-:W3:Y:S01]  /*5af0*/  LDG.E.64 R28, desc[UR36][R24.64+-0x8] ;  /* 0xfffff824181c7981 */ /* 0x000ee2000c1e1b00 */
[----:B------:R-:W-:-:S03]  /*5b00*/  IMAD.IADD R33, R33, 0x1, R35 ;  /* 0x0000000121217824 */ /* 0x000fc600078e0223 */
[----:B------:R-:W4:Y:S01]  /*5b10*/  LDG.E.64 R34, desc[UR36][R24.64] ;  /* 0x0000002418227981 */ /* 0x000f22000c1e1b00 */
[----:B--2---:R-:W-:-:S04]  /*5b20*/  IMAD R27, R27, R30, RZ ;  /* 0x0000001e1b1b7224 */ /* 0x004fc800078e02ff */
[-C--:B------:R-:W-:Y:S02]  /*5b30*/  IMAD R31, R31, R26.reuse, R27 ;  /* 0x0000001a1f1f7224 */ /* 0x080fe400078e021b */
[----:B------:R-:W-:Y:S01]  /*5b40*/  IMAD.WIDE.U32 R26, R30, R26, R32 ;  /* 0x0000001a1e1a7225 */ /* 0x000fe200078e0020 */
[----:B------:R-:W-:-:S03]  /*5b50*/  IADD3 R30, P0, PT, R8, R23, RZ ;  /* 0x00000017081e7210 */ /* 0x000fc60007f1e0ff */
[----:B------:R-:W-:Y:S02]  /*5b60*/  IMAD.IADD R27, R27, 0x1, R31 ;  /* 0x000000011b1b7824 */ /* 0x000fe400078e021f */
[----:B---3--:R-:W-:Y:S02]  /*5b70*/  IMAD R33, R45, R28, RZ ;  /* 0x0000001c2d217224 */ /* 0x008fe400078e02ff */
[----:B------:R-:W-:Y:S02]  /*5b80*/  IMAD.X R31, R9, 0x1, R41, P0 ;  /* 0x00000001091f7824 */ /* 0x000fe400000e0629 */
[-C--:B------:R-:W-:Y:S02]  /*5b90*/  IMAD R33, R29, R44.reuse, R33 ;  /* 0x0000002c1d217224 */ /* 0x080fe400078e0221 */
[----:B------:R-:W-:Y:S02]  /*5ba0*/  IMAD.WIDE.U32 R28, R28, R44, R26 ;  /* 0x0000002c1c1c7225 */ /* 0x000fe400078e001a */
[----:B------:R-:W4:Y:S01]  /*5bb0*/  LDG.E.64 R26, desc[UR36][R30.64] ;  /* 0x000000241e1a7981 */ /* 0x000f22000c1e1b00 */
[----:B------:R-:W-:-:S05]  /*5bc0*/  IADD3 R8, P0, PT, R30, R23, RZ ;  /* 0x000000171e087210 */ /* 0x000fca0007f1e0ff */
[----:B------:R-:W-:Y:S02]  /*5bd0*/  IMAD.X R9, R31, 0x1, R41, P0 ;  /* 0x000000011f097824 */ /* 0x000fe400000e0629 */
[----:B------:R-:W2:Y:S04]  /*5be0*/  LDG.E.64 R30, desc[UR36][R24.64+0x8] ;  /* 0x00000824181e7981 */ /* 0x000ea8000c1e1b00 */
[----:B------:R-:W2:Y:S01]  /*5bf0*/  LDG.E.64 R44, desc[UR36][R8.64] ;  /* 0x00000024082c7981 */ /* 0x000ea2000c1e1b00 */
[----:B------:R-:W-:Y:S02]  /*5c00*/  IMAD.IADD R29, R29, 0x1, R33 ;  /* 0x000000011d1d7824 */ /* 0x000fe400078e0221 */
[----:B----4-:R-:W-:-:S04]  /*5c10*/  IMAD R33, R27, R34, RZ ;  /* 0x000000221b217224 */ /* 0x010fc800078e02ff */
[-C--:B------:R-:W-:Y:S02]  /*5c20*/  IMAD R33, R35, R26.reuse, R33 ;  /* 0x0000001a23217224 */ /* 0x080fe400078e0221 */
[----:B------:R-:W-:Y:S01]  /*5c30*/  IMAD.WIDE.U32 R26, R34, R26, R28 ;  /* 0x0000001a221a7225 */ /* 0x000fe200078e001c */
[----:B------:R-:W-:-:S05]  /*5c40*/  IADD3 R28, P0, PT, R8, R23, RZ ;  /* 0x00000017081c7210 */ /* 0x000fca0007f1e0ff */
[----:B------:R-:W-:Y:S01]  /*5c50*/  IMAD.X R29, R9, 0x1, R41, P0 ;  /* 0x00000001091d7824 */ /* 0x000fe200000e0629 */
[----:B------:R-:W-:Y:S01]  /*5c60*/  IADD3 R34, P0, PT, R28, R23, RZ ;  /* 0x000000171c227210 */ /* 0x000fe20007f1e0ff */
[----:B--2---:R-:W-:Y:S02]  /*5c70*/  IMAD R35, R45, R30, RZ ;  /* 0x0000001e2d237224 */ /* 0x004fe400078e02ff */
[----:B------:R-:W-:Y:S01]  /*5c80*/  IMAD.IADD R27, R27, 0x1, R33 ;  /* 0x000000011b1b7824 */ /* 0x000fe200078e0221 */
[----:B------:R-:W2:Y:S01]  /*5c90*/  LDG.E.64 R8, desc[UR36][R28.64] ;  /* 0x000000241c087981 */ /* 0x000ea2000c1e1b00 */
[----:B------:R-:W-:-:S03]  /*5ca0*/  IMAD R31, R31, R44, R35 ;  /* 0x0000002c1f1f7224 */ /* 0x000fc600078e0223 */
[----:B------:R-:W2:Y:S01]  /*5cb0*/  LDG.E.64 R32, desc[UR36][R24.64+0x10] ;  /* 0x0000102418207981 */ /* 0x000ea2000c1e1b00 */
[----:B------:R-:W-:Y:S02]  /*5cc0*/  IMAD.X R35, R29, 0x1, R41, P0 ;  /* 0x000000011d237824 */ /* 0x000fe400000e0629 */
[----:B------:R-:W-:Y:S02]  /*5cd0*/  IMAD.WIDE.U32 R26, R30, R44, R26 ;  /* 0x0000002c1e1a7225 */ /* 0x000fe400078e001a */
[----:B------:R0:W3:Y:S04]  /*5ce0*/  LDG.E.64 R44, desc[UR36][R24.64+0x18] ;  /* 0x00001824182c7981 */ /* 0x0000e8000c1e1b00 */
        /* <DEDUP_REMOVED lines=18> */
[----:B------:R-:W-:Y:S06]  /*5e10*/  @P0 BRA `(.L_x_7008) ;  /* 0xfffffff800dc0947 */ /* 0x000fec000383ffff */
[----:B------:R-:W-:Y:S05]  /*5e20*/  BSYNC.RECONVERGENT B1 ;  /* 0x0000000000017941 */ /* 0x000fea0003800200 */
.L_x_7007:
        /* <DEDUP_REMOVED lines=12> */
[----:B------:R-:W-:-:S04]  /*5ef0*/  IMAD.WIDE.U32 R22, R0, R24, R20 ;  /* 0x0000001800167225 */ /* 0x000fc800078e0014 */
[----:B------:R-:W-:Y:S01]  /*5f00*/  IMAD.IADD R13, R23, 0x1, R13 ;  /* 0x00000001170d7824 */ /* 0x000fe200078e020d */
[----:B------:R-:W-:Y:S01]  /*5f10*/  LEA R30, P1, R22, R10, 0x3 ;  /* 0x0000000a161e7211 */ /* 0x000fe200078218ff */
[----:B------:R-:W-:-:S03]  /*5f20*/  IMAD.HI.U32 R16, R24, 0x8, RZ ;  /* 0x0000000818107827 */ /* 0x000fc600078e00ff */
[----:B------:R-:W-:Y:S01]  /*5f30*/  LEA.HI.X R31, R22, R11, R13, 0x3, P1 ;  /* 0x0000000b161f7211 */ /* 0x000fe200008f1c0d */
[----:B------:R-:W-:Y:S01]  /*5f40*/  IMAD.SHL.U32 R23, R25, 0x8, RZ ;  /* 0x0000000819177824 */ /* 0x000fe200078e00ff */
[----:B-1----:R-:W-:-:S03]  /*5f50*/  LEA R44, P0, R0, UR4, 0x3 ;  /* 0x00000004002c7c11 */ /* 0x002fc6000f8018ff */
[----:B------:R-:W-:Y:S01]  /*5f60*/  IMAD.IADD R13, R16, 0x1, R23 ;  /* 0x00000001100d7824 */ /* 0x000fe200078e0217 */
[----:B------:R-:W-:Y:S01]  /*5f70*/  LEA.HI.X R45, R0, UR5, R37, 0x3, P0 ;  /* 0x00000005002d7c11 */ /* 0x000fe200080f1c25 */
[----:B------:R-:W-:Y:S01]  /*5f80*/  IMAD.SHL.U32 R23, R24, 0x8, RZ ;  /* 0x0000000818177824 */ /* 0x000fe200078e00ff */
[----:B------:R-:W2:Y:S04]  /*5f90*/  LDG.E.64 R40, desc[UR36][R30.64] ;  /* 0x000000241e287981 */ /* 0x000ea8000c1e1b00 */
[-C--:B----4-:R-:W-:Y:S01]  /*5fa0*/  IADD3 R26, P0, PT, R30, R23.reuse, RZ ;  /* 0x000000171e1a7210 */ /* 0x090fe20007f1e0ff */
[----:B------:R-:W2:Y:S04]  /*5fb0*/  LDG.E.64 R42, desc[UR36][R44.64] ;  /* 0x000000242c2a7981 */ /* 0x000ea8000c1e1b00 */
[--C-:B------:R-:W-:Y:S01]  /*5fc0*/  IMAD.X R27, R31, 0x1, R13.reuse, P0 ;  /* 0x000000011f1b7824 */ /* 0x100fe200000e060d */
[-C--:B------:R-:W-:Y:S01]  /*5fd0*/  IADD3 R28, P0, PT, R26, R23.reuse, RZ ;  /* 0x000000171a1c7210 */ /* 0x080fe20007f1e0ff */
[----:B------:R-:W3:Y:S04]  /*5fe0*/  LDG.E.64 R34, desc[UR36][R44.64+0x8] ;  /* 0x000008242c227981 */ /* 0x000ee8000c1e1b00 */
[----:B------:R-:W3:Y:S01]  /*5ff0*/  LDG.E.64 R32, desc[UR36][R26.64] ;  /* 0x000000241a207981 */ /* 0x000ee2000c1e1b00 */
[----:B------:R-:W-:Y:S01]  /*6000*/  IMAD.X R29, R27, 0x1, R13, P0 ;  /* 0x000000011b1d7824 */ /* 0x000fe200000e060d */
[----:B------:R-:W-:-:S02]  /*6010*/  IADD3 R22, P0, PT, R28, R23, RZ ;  /* 0x000000171c167210 */ /* 0x000fc40007f1e0ff */
[----:B------:R-:W4:Y:S03]  /*6020*/  LDG.E.64 R30, desc[UR36][R44.64+0x10] ;  /* 0x000010242c1e7981 */ /* 0x000f26000c1e1b00 */
[----:B------:R-:W-:Y:S01]  /*6030*/  IMAD.X R23, R29, 0x1, R13, P0 ;  /* 0x000000011d177824 */ /* 0x000fe200000e060d */
[----:B------:R-:W4:Y:S05]  /*6040*/  LDG.E.64 R26, desc[UR36][R28.64] ;  /* 0x000000241c1a7981 */ /* 0x000f2a000c1e1b00 */
        /* <DEDUP_REMOVED lines=12> */
[----:B----4-:R-:W-:Y:S02]  /*6110*/  IMAD R13, R27, R30, RZ ;  /* 0x0000001e1b0d7224 */ /* 0x010fe400078e02ff */
[----:B------:R-:W-:-:S04]  /*6120*/  IMAD.WIDE.U32 R8, R30, R26, R8 ;  /* 0x0000001a1e087225 */ /* 0x000fc800078e0008 */
[----:B------:R-:W-:Y:S02]  /*6130*/  IMAD R13, R31, R26, R13 ;  /* 0x0000001a1f0d7224 */ /* 0x000fe400078e020d */
[----:B-----5:R-:W-:Y:S02]  /*6140*/  IMAD R23, R23, R28, RZ ;  /* 0x0000001c17177224 */ /* 0x020fe400078e02ff */
[----:B------:R-:W-:Y:S02]  /*6150*/  IMAD.IADD R9, R9, 0x1, R13 ;  /* 0x0000000109097824 */ /* 0x000fe400078e020d */
[-C--:B------:R-:W-:Y:S02]  /*6160*/  IMAD R23, R29, R22.reuse, R23 ;  /* 0x000000161d177224 */ /* 0x080fe400078e0217 */
[----:B------:R-:W-:-:S04]  /*6170*/  IMAD.WIDE.U32 R8, R28, R22, R8 ;  /* 0x000000161c087225 */ /* 0x000fc800078e0008 */
[----:B------:R-:W-:-:S07]  /*6180*/  IMAD.IADD R9, R9, 0x1, R23 ;  /* 0x0000000109097824 */ /* 0x000fce00078e0217 */
.L_x_7009:
        /* <DEDUP_REMOVED lines=39> */
.L_x_7010:
[----:B------:R-:W-:Y:S05]  /*6400*/  @P0 BRA `(.L_x_7006) ;  /* 0x0000000000400947 */ /* 0x000fea0003800000 */
        /* <DEDUP_REMOVED lines=14> */
[----:B------:R-:W-:-:S04]  /*64f0*/  IMAD R15, R13, R14, R15 ;  /* 0x0000000e0d0f7224 */ /* 0x000fc800078e020f */
[----:B------:R-:W-:-:S07]  /*6500*/  IMAD.IADD R9, R9, 0x1, R15 ;  /* 0x0000000109097824 */ /* 0x000fce00078e020f */
.L_x_7006:
[----:B------:R-:W-:Y:S05]  /*6510*/  BSYNC.RECONVERGENT B0 ;  /* 0x0000000000007941 */ /* 0x000fea0003800200 */
.L_x_7005:
[----:B------:R-:W-:Y:S01]  /*6520*/  VIADD R0, R17, 0x180 ;  /* 0x0000018011007836 */ /* 0x000fe20000000000 */
[----:B------:R-:W-:Y:S04]  /*6530*/  BSSY.RECONVERGENT B0, `(.L_x_6992) ;  /* 0x00000d5000007945 */ /* 0x000fe80003800200 */
[----:B------:R-:W-:-:S13]  /*6540*/  ISETP.GE.AND P0, PT, R0, R3, PT ;  /* 0x000000030000720c */ /* 0x000fda0003f06270 */
[----:B------:R-:W-:Y:S05]  /*6550*/  @P0 BRA `(.L_x_7011) ;  /* 0x0000000c00480947 */ /* 0x000fea0003800000 */
[----:B------:R-:W1:Y:S01]  /*6560*/  LDC.64 R12, c[0x0][0x398] ;  /* 0x0000e600ff0c7b82 */ /* 0x000e620000000a00 */
[----:B------:R-:W2:Y:S01]  /*6570*/  LDCU.64 UR4, c[0x0][0x390] ;  /* 0x00007200ff0477ac */ /* 0x000ea20008000a00 */
[----:B------:R-:W-:Y:S01]  /*6580*/  IMAD.MOV.U32 R0, RZ, RZ, RZ ;  /* 0x000000ffff007224 */ /* 0x000fe200078e00ff */
[----:B------:R-:W-:Y:S01]  /*6590*/  CS2R R38, SRZ ;  /* 0x0000000000267805 */ /* 0x000fe2000001ff00 */
[----:B--2--5:R-:W-:Y:S02]  /*65a0*/  IMAD R3, R19, UR4, RZ ;  /* 0x0000000413037c24 */ /* 0x024fe4000f8e02ff */
[----:B------:R-:W-:Y:S01]  /*65b0*/  IMAD.WIDE.U32 R14, R18, UR4, RZ ;  /* 0x00000004120e7c25 */ /* 0x000fe2000f8e00ff */
[----:B-1----:R-:W-:-:S03]  /*65c0*/  ISETP.GE.U32.AND P0, PT, R12, 0x8, PT ;  /* 0x000000080c00780c */ /* 0x002fc60003f06070 */
[----:B------:R-:W-:Y:S02]  /*65d0*/  IMAD R19, R18, UR5, R3 ;  /* 0x0000000512137c24 */ /* 0x000fe4000f8e0203 */
[----:B------:R-:W-:Y:S01]  /*65e0*/  IMAD.MOV.U32 R3, RZ, RZ, RZ ;  /* 0x000000ffff037224 */ /* 0x000fe200078e00ff */
[----:B------:R-:W-:Y:S01]  /*65f0*/  ISETP.GE.U32.AND.EX P0, PT, R13, RZ, PT, P0 ;  /* 0x000000ff0d00720c */ /* 0x000fe20003f06100 */
[----:B------:R-:W-:-:S12]  /*6600*/  IMAD.IADD R19, R15, 0x1, R19 ;  /* 0x000000010f137824 */ /* 0x000fd800078e0213 */
[----:B------:R-:W-:Y:S05]  /*6610*/  @!P0 BRA `(.L_x_7012) ;  /* 0x0000000400608947 */ /* 0x000fea0003800000 */
[----:B------:R-:W1:Y:S01]  /*6620*/  LDC.64 R22, c[0x0][0x3a0] ;  /* 0x0000e800ff167b82 */ /* 0x000e620000000a00 */
[----:B------:R-:W-:Y:S01]  /*6630*/  LOP3.LUT R3, R13, 0x7fffffff, RZ, 0xc0, !PT ;  /* 0x7fffffff0d037812 */ /* 0x000fe200078ec0ff */
[----:B------:R-:W-:Y:S01]  /*6640*/  BSSY.RECONVERGENT B1, `(.L_x_7012) ;  /* 0x0000055000017945 */ /* 0x000fe20003800200 */
[----:B------:R-:W-:Y:S02]  /*6650*/  LOP3.LUT R0, R12, 0xfffffff8, RZ, 0xc0, !PT ;  /* 0xfffffff80c007812 */ /* 0x000fe400078ec0ff */
[----:B------:R-:W-:Y:S01]  /*6660*/  CS2R R38, SRZ ;  /* 0x0000000000267805 */ /* 0x000fe2000001ff00 */
[----:B------:R-:W-:Y:S02]  /*6670*/  IMAD.MOV.U32 R16, RZ, RZ, R3 ;  /* 0x000000ffff107224 */ /* 0x000fe400078e0003 */
[----:B0-----:R-:W0:Y:S01]  /*6680*/  LDC.64 R20, c[0x0][0x3a8] ;  /* 0x0000ea00ff147b82 */ /* 0x001e220000000a00 */
[----:B------:R-:W-:Y:S01]  /*6690*/  IMAD.MOV.U32 R40, RZ, RZ, R0 ;  /* 0x000000ffff287224 */ /* 0x000fe200078e0000 */
[----:B-1----:R-:W-:-:S05]  /*66a0*/  IADD3 R22, P0, PT, R22, 0x20, RZ ;  /* 0x0000002016167810 */ /* 0x002fca0007f1e0ff */
[----:B------:R-:W-:Y:S01]  /*66b0*/  IMAD.X R23, RZ, RZ, R23, P0 ;  /* 0x000000ffff177224 */ /* 0x000fe200000e0617 */
[----:B------:R-:W-:Y:S02]  /*66c0*/  LEA R42, P0, R14, R10, 0x3 ;  /* 0x0000000a0e2a7211 */ /* 0x000fe400078018ff */
[C-C-:B0-----:R-:W-:Y:S02]  /*66d0*/  SHF.L.U64.HI R13, R20.reuse, 0x3, R21.reuse ;  /* 0x00000003140d7819 */ /* 0x141fe40000010215 */
[C---:B------:R-:W-:Y:S01]  /*66e0*/  SHF.L.U64.HI R44, R20.reuse, 0x6, R21 ;  /* 0x00000006142c7819 */ /* 0x040fe20000010215 */
[----:B------:R-:W-:Y:S01]  /*66f0*/  IMAD.SHL.U32 R21, R20, 0x8, RZ ;  /* 0x0000000814157824 */ /* 0x000fe200078e00ff */
[----:B------:R-:W-:-:S07]  /*6700*/  LEA.HI.X R41, R14, R11, R19, 0x3, P0 ;  /* 0x0000000b0e297211 */ /* 0x000fce00000f1c13 */
.L_x_7013:
[----:B------:R-:W-:Y:S01]  /*6710*/  IMAD.MOV.U32 R43, RZ, RZ, R41 ;  /* 0x000000ffff2b7224 */ /* 0x000fe200078e0029 */
[----:B------:R-:W2:Y:S04]  /*6720*/  LDG.E.64 R34, desc[UR36][R22.64+-0x20] ;  /* 0xffffe02416227981 */ /* 0x000ea8000c1e1b00 */
[----:B------:R-:W2:Y:S01]  /*6730*/  LDG.E.64 R30, desc[UR36][R42.64] ;  /* 0x000000242a1e7981 */ /* 0x000ea2000c1e1b00 */
[----:B------:R-:W-:-:S03]  /*6740*/  IADD3 R36, P0, PT, R42, R21, RZ ;  /* 0x000000152a247210 */ /* 0x000fc60007f1e0ff */
[----:B------:R-:W3:Y:S02]  /*6750*/  LDG.E.64 R24, desc[UR36][R22.64+-0x18] ;  /* 0xffffe82416187981 */ /* 0x000ee4000c1e1b00 */
[----:B------:R-:W-:Y:S01]  /*6760*/  IMAD.X R37, R41, 0x1, R13, P0 ;  /* 0x0000000129257824 */ /* 0x000fe200000e060d */
[----:B------:R-:W-:-:S04]  /*6770*/  IADD3 R28, P0, PT, R36, R21, RZ ;  /* 0x00000015241c7210 */ /* 0x000fc80007f1e0ff */
[----:B----4-:R0:W3:Y:S01]  /*6780*/  LDG.E.64 R26, desc[UR36][R36.64] ;  /* 0x00000024241a7981 */ /* 0x0100e2000c1e1b00 */
[----:B------:R-:W-:Y:S02]  /*6790*/  IMAD.X R29, R37, 0x1, R13, P0 ;  /* 0x00000001251d7824 */ /* 0x000fe400000e060d */
[----:B--2---:R-:W-:Y:S02]  /*67a0*/  IMAD R31, R31, R34, RZ ;  /* 0x000000221f1f7224 */ /* 0x004fe400078e02ff */
[----:B------:R-:W-:-:S04]  /*67b0*/  IMAD.WIDE.U32 R32, R34, R30, R38 ;  /* 0x0000001e22207225 */ /* 0x000fc800078e0026 */
[----:B------:R-:W-:Y:S02]  /*67c0*/  IMAD R39, R35, R30, R31 ;  /* 0x0000001e23277224 */ /* 0x000fe400078e021f */
[----:B------:R-:W2:Y:S04]  /*67d0*/  LDG.E.64 R30, desc[UR36][R22.64+-0x10] ;  /* 0xfffff024161e7981 */ /* 0x000ea8000c1e1b00 */
[----:B------:R1:W2:Y:S01]  /*67e0*/  LDG.E.64 R34, desc[UR36][R28.64] ;  /* 0x000000241c227981 */ /* 0x0002a2000c1e1b00 */
[----:B0-----:R-:W-:Y:S01]  /*67f0*/  IADD3 R36, P0, PT, R28, R21, RZ ;  /* 0x000000151c247210 */ /* 0x001fe20007f1e0ff */
[----:B------:R-:W-:Y:S02]  /*6800*/  IMAD.IADD R33, R33, 0x1, R39 ;  /* 0x0000000121217824 */ /* 0x000fe400078e0227 */
[----:B---3--:R-:W-:-:S02]  /*6810*/  IMAD R39, R27, R24, RZ ;  /* 0x000000181b277224 */ /* 0x008fc400078e02ff */
[----:B------:R-:W-:Y:S02]  /*6820*/  IMAD.X R37, R29, 0x1, R13, P0 ;  /* 0x000000011d257824 */ /* 0x000fe400000e060d */
[-C--:B------:R-:W-:Y:S02]  /*6830*/  IMAD R39, R25, R26.reuse, R39 ;  /* 0x0000001a19277224 */ /* 0x080fe400078e0227 */
[----:B------:R-:W-:Y:S02]  /*6840*/  IMAD.WIDE.U32 R24, R24, R26, R32 ;  /* 0x0000001a18187225 */ /* 0x000fe400078e0020 */
[----:B------:R-:W3:Y:S01]  /*6850*/  LDG.E.64 R32, desc[UR36][R22.64+-0x8] ;  /* 0xfffff82416207981 */ /* 0x000ee2000c1e1b00 */
[----:B-1----:R-:W-:-:S03]  /*6860*/  IADD3 R28, P0, PT, R36, R21, RZ ;  /* 0x00000015241c7210 */ /* 0x002fc60007f1e0ff */
[----:B------:R0:W3:Y:S01]  /*6870*/  LDG.E.64 R26, desc[UR36][R36.64] ;  /* 0x00000024241a7981 */ /* 0x0000e2000c1e1b00 */
[----:B------:R-:W-:Y:S02]  /*6880*/  IMAD.IADD R25, R25, 0x1, R39 ;  /* 0x0000000119197824 */ /* 0x000fe400078e0227 */
        /* <DEDUP_REMOVED lines=8> */
[----:B---3--:R-:W-:Y:S01]  /*6910*/  IMAD R27, R27, R32, RZ ;  /* 0x000000201b1b7224 */ /* 0x008fe200078e02ff */
[----:B------:R-:W3:Y:S01]  /*6920*/  LDG.E.64 R38, desc[UR36][R22.64+0x10] ;  /* 0x0000102416267981 */ /* 0x000ee2000c1e1b00 */
[----:B------:R-:W-:-:S04]  /*6930*/  IMAD.WIDE.U32 R24, R32, R26, R24 ;  /* 0x0000001a20187225 */ /* 0x000fc800078e0018 */
[----:B------:R-:W-:Y:S02]  /*6940*/  IMAD R27, R33, R26, R27 ;  /* 0x0000001a211b7224 */ /* 0x000fe400078e021b */
[----:B------:R-:W-:Y:S01]  /*6950*/  IMAD.X R37, R29, 0x1, R13, P0 ;  /* 0x000000011d257824 */ /* 0x000fe200000e060d */
[-C--:B-1----:R-:W-:Y:S01]  /*6960*/  IADD3 R28, P0, PT, R36, R21.reuse, RZ ;  /* 0x00000015241c7210 */ /* 0x082fe20007f1e0ff */
[----:B------:R-:W-:Y:S01]  /*6970*/  IMAD.IADD R25, R25, 0x1, R27 ;  /* 0x0000000119197824 */ /* 0x000fe200078e021b */
[----:B------:R-:W4:Y:S04]  /*6980*/  LDG.E.64 R32, desc[UR36][R22.64+0x8] ;  /* 0x0000082416207981 */ /* 0x000f28000c1e1b00 */
[----:B------:R0:W4:Y:S01]  /*6990*/  LDG.E.64 R26, desc[UR36][R36.64] ;  /* 0x00000024241a7981 */ /* 0x000122000c1e1b00 */
[----:B------:R-:W-:Y:S01]  /*69a0*/  IMAD.X R29, R37, 0x1, R13, P0 ;  /* 0x00000001251d7824 */ /* 0x000fe200000e060d */
[----:B0-----:R-:W-:-:S05]  /*69b0*/  IADD3 R36, P0, PT, R28, R21, RZ ;  /* 0x000000151c247210 */ /* 0x001fca0007f1e0ff */
[----:B------:R-:W-:-:S06]  /*69c0*/  IMAD.X R37, R29, 0x1, R13, P0 ;  /* 0x000000011d257824 */ /* 0x000fcc00000e060d */
[----:B------:R-:W5:Y:S01]  /*69d0*/  LDG.E.64 R36, desc[UR36][R36.64] ;  /* 0x0000002424247981 */ /* 0x000f62000c1e1b00 */
[----:B--2---:R-:W-:Y:S02]  /*69e0*/  IMAD R31, R31, R34, RZ ;  /* 0x000000221f1f7224 */ /* 0x004fe400078e02ff */
[----:B------:R-:W-:-:S04]  /*69f0*/  IMAD.WIDE.U32 R24, R34, R30, R24 ;  /* 0x0000001e22187225 */ /* 0x000fc800078e0018 */
[----:B------:R-:W-:Y:S02]  /*6a00*/  IMAD R35, R35, R30, R31 ;  /* 0x0000001e23237224 */ /* 0x000fe400078e021f */
[----:B------:R-:W3:Y:S04]  /*6a10*/  LDG.E.64 R30, desc[UR36][R28.64] ;  /* 0x000000241c1e7981 */ /* 0x000ee8000c1e1b00 */
[----:B------:R0:W5:Y:S01]  /*6a20*/  LDG.E.64 R28, desc[UR36][R22.64+0x18] ;  /* 0x00001824161c7981 */ /* 0x000162000c1e1b00 */
[----:B------:R-:W-:Y:S02]  /*6a30*/  IMAD.IADD R25, R25, 0x1, R35 ;  /* 0x0000000119197824 */ /* 0x000fe400078e0223 */
[----:B----4-:R-:W-:Y:S01]  /*6a40*/  IMAD R27, R27, R32, RZ ;  /* 0x000000201b1b7224 */ /* 0x010fe200078e02ff */
[----:B------:R-:W-:Y:S01]  /*6a50*/  IADD3 R40, P0, PT, R40, -0x8, RZ ;  /* 0xfffffff828287810 */ /* 0x000fe20007f1e0ff */
[----:B------:R-:W-:-:S04]  /*6a60*/  IMAD.WIDE.U32 R24, R32, R26, R24 ;  /* 0x0000001a20187225 */ /* 0x000fc800078e0018 */
[----:B------:R-:W-:Y:S01]  /*6a70*/  IMAD R27, R33, R26, R27 ;  /* 0x0000001a211b7224 */ /* 0x000fe200078e021b */
        /* <DEDUP_REMOVED lines=8> */
[----:B---3--:R-:W-:Y:S02]  /*6b00*/  IMAD R27, R31, R38, RZ ;  /* 0x000000261f1b7224 */ /* 0x008fe400078e02ff */
[----:B------:R-:W-:-:S04]  /*6b10*/  IMAD.WIDE.U32 R24, R38, R30, R24 ;  /* 0x0000001e26187225 */ /* 0x000fc800078e0018 */
[----:B------:R-:W-:-:S04]  /*6b20*/  IMAD R27, R39, R30, R27 ;  /* 0x0000001e271b7224 */ /* 0x000fc800078e021b */
[----:B------:R-:W-:Y:S02]  /*6b30*/  IMAD.IADD R25, R25, 0x1, R27 ;  /* 0x0000000119197824 */ /* 0x000fe400078e021b */
[----:B-----5:R-:W-:Y:S02]  /*6b40*/  IMAD R27, R37, R28, RZ ;  /* 0x0000001c251b7224 */ /* 0x020fe400078e02ff */
[----:B------:R-:W-:-:S04]  /*6b50*/  IMAD.WIDE.U32 R38, R28, R36, R24 ;  /* 0x000000241c267225 */ /* 0x000fc800078e0018 */
[----:B------:R-:W-:-:S04]  /*6b60*/  IMAD R27, R29, R36, R27 ;  /* 0x000000241d1b7224 */ /* 0x000fc800078e021b */
[----:B------:R-:W-:Y:S01]  /*6b70*/  IMAD.IADD R39, R39, 0x1, R27 ;  /* 0x0000000127277824 */ /* 0x000fe200078e021b */
[----:B------:R-:W-:Y:S06]  /*6b80*/  @P0 BRA `(.L_x_7013) ;  /* 0xfffffff800e00947 */ /* 0x000fec000383ffff */
[----:B------:R-:W-:Y:S05]  /*6b90*/  BSYNC.RECONVERGENT B1 ;  /* 0x0000000000017941 */ /* 0x000fea0003800200 */
.L_x_7012:
[----:B------:R-:W-:-:S04]  /*6ba0*/  LOP3.LUT R16, R12, 0x7, RZ, 0xc0, !PT ;  /* 0x000000070c107812 */ /* 0x000fc800078ec0ff */
[----:B------:R-:W-:-:S04]  /*6bb0*/  ISETP.NE.U32.AND P0, PT, R16, RZ, PT ;  /* 0x000000ff1000720c */ /* 0x000fc80003f05070 */
[----:B------:R-:W-:-:S13]  /*6bc0*/  ISETP.NE.AND.EX P0, PT, RZ, RZ, PT, P0 ;  /* 0x000000ffff00720c */ /* 0x000fda0003f05300 */
[----:B------:R-:W-:Y:S05]  /*6bd0*/  @!P0 BRA `(.L_x_7011) ;  /* 0x0000000400a88947 */ /* 0x000fea0003800000 */
[----:B0-----:R-:W0:Y:S01]  /*6be0*/  LDC.64 R20, c[0x0][0x3a8] ;  /* 0x0000ea00ff147b82 */ /* 0x001e220000000a00 */
[----:B------:R-:W-:Y:S02]  /*6bf0*/  ISETP.GE.U32.AND P0, PT, R16, 0x4, PT ;  /* 0x000000041000780c */ /* 0x000fe40003f06070 */
[----:B------:R-:W-:Y:S02]  /*6c00*/  LOP3.LUT R13, R12, 0x3, RZ, 0xc0, !PT ;  /* 0x000000030c0d7812 */ /* 0x000fe400078ec0ff */
[----:B------:R-:W-:Y:S02]  /*6c10*/  ISETP.GE.U32.AND.EX P1, PT, RZ, RZ, PT, P0 ;  /* 0x000000ffff00720c */ /* 0x000fe40003f26100 */
[----:B------:R-:W-:-:S04]  /*6c20*/  ISETP.NE.U32.AND P2, PT, R13, RZ, PT ;  /* 0x000000ff0d00720c */ /* 0x000fc80003f45070 */
[----:B------:R-:W-:-:S07]  /*6c30*/  ISETP.NE.AND.EX P0, PT, RZ, RZ, PT, P2 ;  /* 0x000000ffff00720c */ /* 0x000fce0003f05320 */
[----:B------:R-:W-:Y:S06]  /*6c40*/  @!P1 BRA `(.L_x_7014) ;  /* 0x0000000000b49947 */ /* 0x000fec0003800000 */
[----:B------:R-:W1:Y:S01]  /*6c50*/  LDCU.64 UR4, c[0x0][0x3a0] ;  /* 0x00007400ff0477ac */ /* 0x000e620008000a00 */
[-C--:B0-----:R-:W-:Y:S02]  /*6c60*/  IMAD R16, R3, R20.reuse, RZ ;  /* 0x0000001403107224 */ /* 0x081fe400078e02ff */
[----:B------:R-:W-:Y:S02]  /*6c70*/  IMAD.MOV.U32 R18, RZ, RZ, R14 ;  /* 0x000000ffff127224 */ /* 0x000fe400078e000e */
[C---:B------:R-:W-:Y:S02]  /*6c80*/  IMAD R25, R0.reuse, R21, R16 ;  /* 0x0000001500197224 */ /* 0x040fe400078e0210 */
[----:B------:R-:W-:-:S04]  /*6c90*/  IMAD.WIDE.U32 R22, R0, R20, R18 ;  /* 0x0000001400167225 */ /* 0x000fc800078e0012 */
[----:B------:R-:W-:Y:S01]  /*6ca0*/  IMAD.IADD R16, R23, 0x1, R25 ;  /* 0x0000000117107824 */ /* 0x000fe200078e0219 */
[----:B------:R-:W-:Y:S01]  /*6cb0*/  LEA R42, P2, R22, R10, 0x3 ;  /* 0x0000000a162a7211 */ /* 0x000fe200078418ff */
[----:B----4-:R-:W-:-:S03]  /*6cc0*/  IMAD.WIDE.U32 R26, R20, 0x8, RZ ;  /* 0x00000008141a7825 */ /* 0x010fc600078e00ff */
[----:B------:R-:W-:Y:S01]  /*6cd0*/  LEA.HI.X R43, R22, R11, R16, 0x3, P2 ;  /* 0x0000000b162b7211 */ /* 0x000fe200010f1c10 */
[----:B------:R-:W-:Y:S01]  /*6ce0*/  IMAD.SHL.U32 R23, R21, 0x8, RZ ;  /* 0x0000000815177824 */ /* 0x000fe200078e00ff */
[----:B-1----:R-:W-:-:S03]  /*6cf0*/  LEA R40, P1, R0, UR4, 0x3 ;  /* 0x0000000400287c11 */ /* 0x002fc6000f8218ff */
[----:B------:R-:W-:Y:S01]  /*6d00*/  IMAD.IADD R27, R27, 0x1, R23 ;  /* 0x000000011b1b7824 */ /* 0x000fe200078e0217 */
[----:B------:R-:W-:Y:S01]  /*6d10*/  LEA.HI.X R41, R0, UR5, R3, 0x3, P1 ;  /* 0x0000000500297c11 */ /* 0x000fe200088f1c03 */
        /* <DEDUP_REMOVED lines=10> */
[----:B------:R0:W4:Y:S01]  /*6dc0*/  LDG.E.64 R30, desc[UR36][R24.64] ;  /* 0x00000024181e7981 */ /* 0x000122000c1e1b00 */
[----:B------:R-:W-:-:S03]  /*6dd0*/  IMAD.X R27, R25, 0x1, R27, P1 ;  /* 0x00000001191b7824 */ /* 0x000fc600008e061b */
        /* <DEDUP_REMOVED lines=9> */
[-C--:B0-----:R-:W-:Y:S02]  /*6e70*/  IMAD R25, R33, R22.reuse, R23 ;  /* 0x0000001621197224 */ /* 0x081fe400078e0217 */
[----:B------:R-:W-:-:S04]  /*6e80*/  IMAD.WIDE.U32 R22, R32, R22, R38 ;  /* 0x0000001620167225 */ /* 0x000fc800078e0026 */
        /* <DEDUP_REMOVED lines=9> */
.L_x_7014:
        /* <DEDUP_REMOVED lines=20> */
[C---:B----4-:R-:W-:Y:S01]  /*7060*/  LEA R26, P1, R20.reuse, R30, 0x3 ;  /* 0x0000001e141a7211 */ /* 0x050fe200078218ff */
        /* <DEDUP_REMOVED lines=15> */
.L_x_7015:
        /* <DEDUP_REMOVED lines=11> */
[----:B------:R-:W-:-:S03]  /*7210*/  LEA.HI.X R15, R0, UR5, R3, 0x3, P0 ;  /* 0x00000005000f7c11 */ /* 0x000fc600080f1c03 */
[----:B------:R-:W2:Y:S04]  /*7220*/  LDG.E.64 R12, desc[UR36][R18.64] ;  /* 0x00000024120c7981 */ /* 0x000ea8000c1e1b00 */
[----:B------:R-:W2:Y:S02]  /*7230*/  LDG.E.64 R10, desc[UR36][R14.64] ;  /* 0x000000240e0a7981 */ /* 0x000ea4000c1e1b00 */
[----:B--2---:R-:W-:Y:S02]  /*7240*/  IMAD R3, R13, R10, RZ ;  /* 0x0000000a0d037224 */ /* 0x004fe400078e02ff */
[----:B------:R-:W-:-:S04]  /*7250*/  IMAD.WIDE.U32 R38, R10, R12, R38 ;  /* 0x0000000c0a267225 */ /* 0x000fc800078e0026 */
[----:B------:R-:W-:-:S04]  /*7260*/  IMAD R3, R11, R12, R3 ;  /* 0x0000000c0b037224 */ /* 0x000fc800078e0203 */
[----:B------:R-:W-:-:S07]  /*7270*/  IMAD.IADD R39, R39, 0x1, R3 ;  /* 0x0000000127277824 */ /* 0x000fce00078e0203 */
.L_x_7011:
[----:B------:R-:W-:Y:S05]  /*7280*/  BSYNC.RECONVERGENT B0 ;  /* 0x0000000000007941 */ /* 0x000fea0003800200 */
.L_x_6992:
[----:B------:R-:W1:Y:S01]  /*7290*/  LDC R3, c[0x0][0x380] ;  /* 0x0000e000ff037b82 */ /* 0x000e620000000800 */
[----:B------:R-:W-:Y:S04]  /*72a0*/  BSSY.RECONVERGENT B7, `(.L_x_7016) ;  /* 0x00002be000077945 */ /* 0x000fe80003800200 */
[----:B------:R-:W-:Y:S01]  /*72b0*/  BSSY.RELIABLE B6, `(.L_x_7017) ;  /* 0x00001d8000067945 */ /* 0x000fe20003800100 */
[----:B-----5:R-:W-:Y:S02]  /*72c0*/  IMAD.MOV.U32 R22, RZ, RZ, R6 ;  /* 0x000000ffff167224 */ /* 0x020fe400078e0006 */
[----:B------:R-:W-:Y:S02]  /*72d0*/  IMAD.MOV.U32 R23, RZ, RZ, R7 ;  /* 0x000000ffff177224 */ /* 0x000fe400078e0007 */
[----:B------:R-:W-:Y:S01]  /*72e0*/  IMAD.MOV.U32 R18, RZ, RZ, R8 ;  /* 0x000000ffff127224 */ /* 0x000fe200078e0008 */
[----:B0-----:R-:W0:Y:S01]  /*72f0*/  LDC.U8 R24, c[0x0][0x3d4] ;  /* 0x0000f500ff187b82 */ /* 0x001e220000000000 */
[----:B------:R-:W-:-:S02]  /*7300*/  IMAD.MOV.U32 R19, RZ, RZ, R9 ;  /* 0x000000ffff137224 */ /* 0x000fc400078e0009 */
[----:B------:R-:W-:Y:S02]  /*7310*/  IMAD.MOV.U32 R6, RZ, RZ, R4 ;  /* 0x000000ffff067224 */ /* 0x000fe400078e0004 */
[----:B------:R-:W-:Y:S02]  /*7320*/  IMAD.MOV.U32 R7, RZ, RZ, R5 ;  /* 0x000000ffff077224 */ /* 0x000fe400078e0005 */
[----:B-1----:R-:W-:-:S05]  /*7330*/  IMAD R16, R2, -0x200, R3 ;  /* 0xfffffe0002107824 */ /* 0x002fca00078e0203 */
[----:B------:R-:W-:-:S13]  /*7340*/  ISETP.GE.AND P0, PT, R17, R16, PT ;  /* 0x000000101100720c */ /* 0x000fda0003f06270 */
[----:B0-----:R-:W-:Y:S05]  /*7350*/  @P0 BRA `(.L_x_7018) ;  /* 0x0000001c00280947 */ /* 0x001fea0003800000 */
[----:B------:R-:W0:Y:S01]  /*7360*/  LDCU UR4, c[0x0][0x3d8] ;  /* 0x00007b00ff0477ac */ /* 0x000e220008000800 */
[----:B------:R-:W1:Y:S01]  /*7370*/  LDC.64 R4, c[0x0][0x3b8] ;  /* 0x0000ee00ff047b82 */ /* 0x000e620000000a00 */
[----:B------:R-:W-:Y:S01]  /*7380*/  IMAD R0, R2, 0x200, R17 ;  /* 0x0000020002007824 */ /* 0x000fe200078e0211 */
[----:B------:R-:W-:-:S03]  /*7390*/  PRMT R8, R24, 0x9910, RZ ;  /* 0x0000991018087816 */ /* 0x000fc600000000ff */
[----:B0-----:R-:W-:Y:S02]  /*73a0*/  IMAD R3, R0, UR4, RZ ;  /* 0x0000000400037c24 */ /* 0x001fe4000f8e02ff */
[----:B------:R-:W-:-:S05]  /*73b0*/  IMAD.MOV.U32 R0, RZ, RZ, R8 ;  /* 0x000000ffff007224 */ /* 0x000fca00078e0008 */
[----:B------:R-:W-:Y:S02]  /*73c0*/  ISETP.GT.AND P0, PT, R0, 0x9, PT ;  /* 0x000000090000780c */ /* 0x000fe40003f04270 */
[----:B-1----:R-:W-:-:S05]  /*73d0*/  IADD3 R4, P1, PT, R3, R4, RZ ;  /* 0x0000000403047210 */ /* 0x002fca0007f3e0ff */
        /* <DEDUP_REMOVED lines=10> */
[----:B------:R0:W-:Y:S01]  /*7480*/  STG.E.U8 desc[UR36][R4.64], R6 ;  /* 0x0000000604007986 */ /* 0x0001e2000c101124 */
[----:B------:R-:W-:Y:S05]  /*7490*/  BRA `(.L_x_7024) ;  /* 0x0000000c00387947 */ /* 0x000fea0003800000 */
.L_x_7022:
[----:B------:R0:W-:Y:S01]  /*74a0*/  STG.E.U8 desc[UR36][R4.64], R6 ;  /* 0x0000000604007986 */ /* 0x0001e2000c101124 */
[----:B------:R-:W-:Y:S05]  /*74b0*/  BRA `(.L_x_7024) ;  /* 0x0000000c00307947 */ /* 0x000fea0003800000 */
.L_x_7021:
[----:B------:R-:W-:-:S13]  /*74c0*/  ISETP.NE.AND P0, PT, R0, 0x2, PT ;  /* 0x000000020000780c */ /* 0x000fda0003f05270 */
[----:B------:R-:W-:Y:S05]  /*74d0*/  @!P0 BRA `(.L_x_7025) ;  /* 0x0000000000208947 */ /* 0x000fea0003800000 */
[----:B------:R-:W-:-:S13]  /*74e0*/  ISETP.NE.AND P0, PT, R0, 0x3, PT ;  /* 0x000000030000780c */ /* 0x000fda0003f05270 */
[----:B------:R-:W-:Y:S05]  /*74f0*/  @!P0 BRA `(.L_x_7026) ;  /* 0x0000000000108947 */ /* 0x000fea0003800000 */
[----:B------:R-:W-:-:S13]  /*7500*/  ISETP.NE.AND P0, PT, R0, 0x4, PT ;  /* 0x000000040000780c */ /* 0x000fda0003f05270 */
[----:B------:R-:W-:Y:S05]  /*7510*/  @P0 BRA `(.L_x_7023) ;  /* 0x0000000800880947 */ /* 0x000fea0003800000 */
[----:B------:R0:W-:Y:S01]  /*7520*/  STG.E.64 desc[UR36][R4.64], R6 ;  /* 0x0000000604007986 */ /* 0x0001e2000c101b24 */
[----:B------:R-:W-:Y:S05]  /*7530*/  BRA `(.L_x_7024) ;  /* 0x0000000c00107947 */ /* 0x000fea0003800000 */
.L_x_7026:
[----:B------:R0:W-:Y:S01]  /*7540*/  STG.E desc[UR36][R4.64], R6 ;  /* 0x0000000604007986 */ /* 0x0001e2000c101924 */
[----:B------:R-:W-:Y:S05]  /*7550*/  BRA `(.L_x_7024) ;  /* 0x0000000c00087947 */ /* 0x000fea0003800000 */
.L_x_7025:
[----:B------:R0:W-:Y:S01]  /*7560*/  STG.E.U16 desc[UR36][R4.64], R6 ;  /* 0x0000000604007986 */ /* 0x0001e2000c101524 */
[----:B------:R-:W-:Y:S05]  /*7570*/  BRA `(.L_x_7024) ;  /* 0x0000000c00007947 */ /* 0x000fea0003800000 */
.L_x_7020:
[----:B------:R-:W-:-:S13]  /*7580*/  ISETP.GT.AND P0, PT, R0, 0x6, PT ;  /* 0x000000060000780c */ /* 0x000fda0003f04270 */
[----:B------:R-:W-:Y:S05]  /*7590*/  @P0 BRA `(.L_x_7027) ;  /* 0x00000000002c0947 */ /* 0x000fea0003800000 */
[----:B------:R-:W-:-:S13]  /*75a0*/  ISETP.NE.AND P0, PT, R0, 0x5, PT ;  /* 0x000000050000780c */ /* 0x000fda0003f05270 */
[----:B------:R-:W-:Y:S05]  /*75b0*/  @!P0 BRA `(.L_x_7028) ;  /* 0x0000000000148947 */ /* 0x000fea0003800000 */
[----:B------:R-:W-:-:S13]  /*75c0*/  ISETP.NE.AND P0, PT, R0, 0x6, PT ;  /* 0x000000060000780c */ /* 0x000fda0003f05270 */
[----:B------:R-:W-:Y:S05]  /*75d0*/  @P0 BRA `(.L_x_7023) ;  /* 0x0000000800580947 */ /* 0x000fea0003800000 */
[----:B------:R-:W0:Y:S02]  /*75e0*/  I2F.S64 R7, R6 ;  /* 0x0000000600077312 */ /* 0x000e240000301400 */
[----:B0-----:R0:W-:Y:S01]  /*75f0*/  STG.E desc[UR36][R4.64], R7 ;  /* 0x0000000704007986 */ /* 0x0011e2000c101924 */
[----:B------:R-:W-:Y:S05]  /*7600*/  BRA `(.L_x_7024) ;  /* 0x0000000800dc7947 */ /* 0x000fea0003800000 */
.L_x_7028:
[----:B------:R-:W0:Y:S02]  /*7610*/  I2F.S64 R0, R6 ;  /* 0x0000000600007312 */ /* 0x000e240000301400 */
[----:B0-----:R-:W-:-:S05]  /*7620*/  F2FP.F16.F32.PACK_AB R0, RZ, R0 ;  /* 0x00000000ff00723e */ /* 0x001fca00000000ff */
[----:B------:R0:W-:Y:S01]  /*7630*/  STG.E.U16 desc[UR36][R4.64], R0 ;  /* 0x0000000004007986 */ /* 0x0001e2000c101524 */
[----:B------:R-:W-:Y:S05]  /*7640*/  BRA `(.L_x_7024) ;  /* 0x0000000800cc7947 */ /* 0x000fea0003800000 */
.L_x_7027:
[----:B------:R-:W-:-:S13]  /*7650*/  ISETP.NE.AND P0, PT, R0, 0x7, PT ;  /* 0x000000070000780c */ /* 0x000fda0003f05270 */
[----:B------:R-:W-:Y:S05]  /*7660*/  @!P0 BRA `(.L_x_7029) ;  /* 0x0000000000348947 */ /* 0x000fea0003800000 */
[----:B------:R-:W-:-:S13]  /*7670*/  ISETP.NE.AND P0, PT, R0, 0x8, PT ;  /* 0x000000080000780c */ /* 0x000fda0003f05270 */
[----:B------:R-:W-:Y:S05]  /*7680*/  @!P0 BRA `(.L_x_7030) ;  /* 0x0000000000188947 */ /* 0x000fea0003800000 */
[----:B------:R-:W-:-:S13]  /*7690*/  ISETP.NE.AND P0, PT, R0, 0x9, PT ;  /* 0x000000090000780c */ /* 0x000fda0003f05270 */
[----:B------:R-:W-:Y:S05]  /*76a0*/  @P0 BRA `(.L_x_7023) ;  /* 0x0000000800240947 */ /* 0x000fea0003800000 */
[----:B------:R-:W0:Y:S01]  /*76b0*/  I2F.S64 R8, R6 ;  /* 0x0000000600087312 */ /* 0x000e220000301400 */
[----:B------:R-:W-:-:S05]  /*76c0*/  IMAD.MOV.U32 R9, RZ, RZ, RZ ;  /* 0x000000ffff097224 */ /* 0x000fca00078e00ff */
[----:B0-----:R0:W-:Y:S01]  /*76d0*/  STG.E.64 desc[UR36][R4.64], R8 ;  /* 0x0000000804007986 */ /* 0x0011e2000c101b24 */
[----:B------:R-:W-:Y:S05]  /*76e0*/  BRA `(.L_x_7024) ;  /* 0x0000000800a47947 */ /* 0x000fea0003800000 */
.L_x_7030:
[----:B------:R-:W0:Y:S02]  /*76f0*/  I2F.S64 R6, R6 ;  /* 0x0000000600067312 */ /* 0x000e240000301400 */
[----:B0-----:R-:W-:-:S04]  /*7700*/  F2FP.F16.F32.PACK_AB R3, RZ, R6 ;  /* 0x00000006ff03723e */ /* 0x001fc800000000ff */
[----:B------:R-:W-:-:S05]  /*7710*/  PRMT R3, R3, 0x5410, RZ ;  /* 0x0000541003037816 */ /* 0x000fca00000000ff */
[----:B------:R0:W-:Y:S01]  /*7720*/  STG.E desc[UR36][R4.64], R3 ;  /* 0x0000000304007986 */ /* 0x0001e2000c101924 */
[----:B------:R-:W-:Y:S05]  /*7730*/  BRA `(.L_x_7024) ;  /* 0x0000000800907947 */ /* 0x000fea0003800000 */
.L_x_7029:
[----:B------:R-:W0:Y:S02]  /*7740*/  I2F.F64.S64 R6, R6 ;  /* 0x0000000600067312 */ /* 0x000e240000301c00 */
[----:B0-----:R0:W-:Y:S01]  /*7750*/  STG.E.64 desc[UR36][R4.64], R6 ;  /* 0x0000000604007986 */ /* 0x0011e2000c101b24 */
[----:B------:R-:W-:Y:S05]  /*7760*/  BRA `(.L_x_7024) ;  /* 0x0000000800847947 */ /* 0x000fea0003800000 */
.L_x_7019:
        /* <DEDUP_REMOVED lines=8> */
[----:B------:R-:W-:-:S04]  /*77f0*/  ISETP.NE.U32.AND P0, PT, R6, RZ, PT ;  /* 0x000000ff0600720c */ /* 0x000fc80003f05070 */
[----:B------:R-:W-:-:S04]  /*7800*/  ISETP.NE.AND.EX P0, PT, R7, RZ, PT, P0 ;  /* 0x000000ff0700720c */ /* 0x000fc80003f05300 */
[----:B------:R-:W-:-:S05]  /*7810*/  SEL R3, RZ, 0x1, !P0 ;  /* 0x00000001ff037807 */ /* 0x000fca0004000000 */
[----:B------:R0:W-:Y:S01]  /*7820*/  STG.E.U8 desc[UR36][R4.64], R3 ;  /* 0x0000000304007986 */ /* 0x0001e2000c101124 */
[----:B------:R-:W-:Y:S05]  /*7830*/  BRA `(.L_x_7024) ;  /* 0x0000000800507947 */ /* 0x000fea0003800000 */
.L_x_7033:
[----:B------:R-:W0:Y:S01]  /*7840*/  I2F.F64.S64 R8, R6 ;  /* 0x0000000600087312 */ /* 0x000e220000301c00 */
[----:B------:R-:W-:-:S05]  /*7850*/  CS2R R10, SRZ ;  /* 0x00000000000a7805 */ /* 0x000fca000001ff00 */
[----:B0-----:R0:W-:Y:S01]  /*7860*/  STG.E.128 desc[UR36][R4.64], R8 ;  /* 0x0000000804007986 */ /* 0x0011e2000c101d24 */
[----:B------:R-:W-:Y:S05]  /*7870*/  BRA `(.L_x_7024) ;  /* 0x0000000800407947 */ /* 0x000fea0003800000 */
.L_x_7032:
[----:B------:R-:W-:-:S13]  /*7880*/  ISETP.NE.AND P0, PT, R0, 0xf, PT ;  /* 0x0000000f0000780c */ /* 0x000fda0003f05270 */
[----:B------:R-:W-:Y:S05]  /*7890*/  @!P0 BRA `(.L_x_7034) ;  /* 0x0000000000a08947 */ /* 0x000fea0003800000 */
[----:B------:R-:W-:-:S13]  /*78a0*/  ISETP.NE.AND P0, PT, R0, 0x17, PT ;  /* 0x000000170000780c */ /* 0x000fda0003f05270 */
[----:B------:R-:W-:Y:S05]  /*78b0*/  @!P0 BRA `(.L_x_7035) ;  /* 0x00000000004c8947 */ /* 0x000fea0003800000 */
[----:B------:R-:W-:-:S13]  /*78c0*/  ISETP.NE.AND P0, PT, R0, 0x18, PT ;  /* 0x000000180000780c */ /* 0x000fda0003f05270 */
[----:B------:R-:W-:Y:S05]  /*78d0*/  @P0 BRA `(.L_x_7023) ;  /* 0x0000000400980947 */ /* 0x000fea0003800000 */
[----:B------:R-:W0:Y:S01]  /*78e0*/  I2F.S64 R6, R6 ;  /* 0x0000000600067312 */ /* 0x000e220000301400 */
[----:B------:R-:W-:Y:S01]  /*78f0*/  BSSY.RECONVERGENT B0, `(.L_x_7036) ;  /* 0x000000c000007945 */ /* 0x000fe20003800200 */
[----:B------:R-:W-:Y:S01]  /*7900*/  IMAD.MOV.U32 R0, RZ, RZ, 0x7f ;  /* 0x0000007fff007424 */ /* 0x000fe200078e00ff */
[----:B0-----:R-:W-:Y:S02]  /*7910*/  LOP3.LUT R8, R6, 0x7fffffff, RZ, 0xc0, !PT ;  /* 0x7fffffff06087812 */ /* 0x001fe400078ec0ff */
[----:B------:R-:W-:Y:S02]  /*7920*/  SHF.R.U32.HI R9, RZ, 0x18, R6 ;  /* 0x00000018ff097819 */ /* 0x000fe40000011606 */
        /* <DEDUP_REMOVED lines=8> */
.L_x_7037:
[----:B------:R-:W-:Y:S05]  /*79b0*/  BSYNC.RECONVERGENT B0 ;  /* 0x0000000000007941 */ /* 0x000fea0003800200 */
.L_x_7036:
[----:B------:R-:W-:-:S05]  /*79c0*/  LOP3.LUT R9, R0, 0x80, R9, 0xf8, !PT ;  /* 0x0000008000097812 */ /* 0x000fca00078ef809 */
[----:B------:R0:W-:Y:S01]  /*79d0*/  STG.E.U8 desc[UR36][R4.64], R9 ;  /* 0x0000000904007986 */ /* 0x0001e2000c101124 */
[----:B------:R-:W-:Y:S05]  /*79e0*/  BRA `(.L_x_7024) ;  /* 0x0000000400e47947 */ /* 0x000fea0003800000 */
.L_x_7035:
[----:B------:R-:W0:Y:S01]  /*79f0*/  I2F.S64 R6, R6 ;  /* 0x0000000600067312 */ /* 0x000e220000301400 */
[----:B------:R-:W-:Y:S01]  /*7a00*/  BSSY.RECONVERGENT B0, `(.L_x_7038) ;  /* 0x000000e000007945 */ /* 0x000fe20003800200 */
[----:B0-----:R-:W-:Y:S02]  /*7a10*/  LOP3.LUT R8, R6, 0x7fffffff, RZ, 0xc0, !PT ;  /* 0x7fffffff06087812 */ /* 0x001fe400078ec0ff */
[----:B------:R-:W-:Y:S02]  /*7a20*/  SHF.R.U32.HI R9, RZ, 0x18, R6 ;  /* 0x00000018ff097819 */ /* 0x000fe40000011606 */
[----:B------:R-:W-:-:S13]  /*7a30*/  ISETP.GE.U32.AND P1, PT, R8, 0x47800000, PT ;  /* 0x478000000800780c */ /* 0x000fda0003f26070 */
[----:B------:R-:W-:Y:S01]  /*7a40*/  @P1 IMAD.MOV.U32 R0, RZ, RZ, 0x7f ;  /* 0x0000007fff001424 */ /* 0x000fe200078e00ff */
[----:B------:R-:W-:-:S04]  /*7a50*/  @P1 ISETP.GT.U32.AND P0, PT, R8, 0x7f800000, PT ;  /* 0x7f8000000800180c */ /* 0x000fc80003f04070 */
[----:B------:R-:W-:Y:S01]  /*7a60*/  @P1 SEL R0, R0, 0x7c, P0 ;  /* 0x0000007c00001807 */ /* 0x000fe20000000000 */
[----:B------:R-:W-:Y:S08]  /*7a70*/  @P1 BRA `(.L_x_7039) ;  /* 0x0000000000181947 */ /* 0x000ff00003800000 */
[----:B------:R-:W-:-:S13]  /*7a80*/  ISETP.GT.U32.AND P0, PT, R8, 0x387fffff, PT ;  /* 0x387fffff0800780c */ /* 0x000fda0003f04070 */
[----:B------:R-:W-:-:S04]  /*7a90*/  @P0 SHF.R.U32.HI R0, RZ, 0x15, R6 ;  /* 0x00000015ff000819 */ /* 0x000fc80000011606 */
[----:B------:R-:W-:Y:S01]  /*7aa0*/  @P0 LOP3.LUT R3, R0, 0x1, RZ, 0xc0, !PT ;  /* 0x0000000100030812 */ /* 0x000fe200078ec0ff */
[----:B------:R-:W-:-:S03]  /*7ab0*/  @!P0 FADD.FTZ R0, R8, 128 ;  /* 0x4300000008008421 */ /* 0x000fc60000010000 */
[----:B------:R-:W-:-:S04]  /*7ac0*/  @P0 IADD3 R3, PT, PT, R6, 0x80fffff, R3 ;  /* 0x080fffff06030810 */ /* 0x000fc80007ffe003 */
[----:B------:R-:W-:-:S07]  /*7ad0*/  @P0 SHF.R.U32.HI R0, RZ, 0x15, R3 ;  /* 0x00000015ff000819 */ /* 0x000fce0000011603 */
.L_x_7039:
[----:B------:R-:W-:Y:S05]  /*7ae0*/  BSYNC.RECONVERGENT B0 ;  /* 0x0000000000007941 */ /* 0x000fea0003800200 */
.L_x_7038:
[----:B------:R-:W-:-:S05]  /*7af0*/  LOP3.LUT R9, R0, 0x80, R9, 0xf8, !PT ;  /* 0x0000008000097812 */ /* 0x000fca00078ef809 */
[----:B------:R0:W-:Y:S01]  /*7b00*/  STG.E.U8 desc[UR36][R4.64], R9 ;  /* 0x0000000904007986 */ /* 0x0001e2000c101124 */
[----:B------:R-:W-:Y:S05]  /*7b10*/  BRA `(.L_x_7024) ;  /* 0x0000000400987947 */ /* 0x000fea0003800000 */
.L_x_7034:
[----:B------:R-:W0:Y:S02]  /*7b20*/  I2F.S64 R0, R6 ;  /* 0x0000000600007312 */ /* 0x000e240000301400 */
[----:B0-----:R-:W-:-:S05]  /*7b30*/  F2FP.BF16.F32.PACK_AB R0, RZ, R0 ;  /* 0x00000000ff00723e */ /* 0x001fca00000010ff */
[----:B------:R0:W-:Y:S01]  /*7b40*/  STG.E.U16 desc[UR36][R4.64], R0 ;  /* 0x0000000004007986 */ /* 0x0001e2000c101524 */
[----:B------:R-:W-:Y:S05]  /*7b50*/  BRA `(.L_x_7024) ;  /* 0x0000000400887947 */ /* 0x000fea0003800000 */
.L_x_7031:
        /* <DEDUP_REMOVED lines=8> */
[----:B------:R0:W-:Y:S01]  /*7be0*/  STG.E.U16 desc[UR36][R4.64], R6 ;  /* 0x0000000604007986 */ /* 0x0001e2000c101524 */
[----:B------:R-:W-:Y:S05]  /*7bf0*/  BRA `(.L_x_7024) ;  /* 0x0000000400607947 */ /* 0x000fea0003800000 */
.L_x_7042:
[----:B------:R-:W0:Y:S01]  /*7c00*/  I2F.S64 R7, R6 ;  /* 0x0000000600077312 */ /* 0x000e220000301400 */
[----:B------:R-:W-:Y:S01]  /*7c10*/  BSSY.RECONVERGENT B0, `(.L_x_7043) ;  /* 0x0000013000007945 */ /* 0x000fe20003800200 */
[----:B------:R-:W-:Y:S01]  /*7c20*/  IMAD.MOV.U32 R0, RZ, RZ, 0x80 ;  /* 0x00000080ff007424 */ /* 0x000fe200078e00ff */
[----:B0-----:R-:W-:-:S04]  /*7c30*/  LOP3.LUT R3, R7, 0x7fffffff, RZ, 0xc0, !PT ;  /* 0x7fffffff07037812 */ /* 0x001fc800078ec0ff */
        /* <DEDUP_REMOVED lines=9> */
.L_x_7045:
[----:B------:R-:W-:-:S04]  /*7cd0*/  SHF.R.U32.HI R0, RZ, 0x14, R7 ;  /* 0x00000014ff007819 */ /* 0x000fc80000011607 */
[----:B------:R-:W-:-:S04]  /*7ce0*/  LOP3.LUT R0, R0, 0x1, RZ, 0xc0, !PT ;  /* 0x0000000100007812 */ /* 0x000fc800078ec0ff */
[----:B------:R-:W-:-:S04]  /*7cf0*/  IADD3 R0, PT, PT, R7, 0x487ffff, R0 ;  /* 0x0487ffff07007810 */ /* 0x000fc80007ffe000 */
[----:B------:R-:W-:-:S04]  /*7d00*/  SHF.R.U32.HI R0, RZ, 0x14, R0 ;  /* 0x00000014ff007819 */ /* 0x000fc80000011600 */
[----:B------:R-:W-:-:S07]  /*7d10*/  LOP3.LUT R3, R0, 0xff, RZ, 0xc0, !PT ;  /* 0x000000ff00037812 */ /* 0x000fce00078ec0ff */
.L_x_7046:
[----:B------:R-:W-:-:S04]  /*7d20*/  SHF.R.U32.HI R0, RZ, 0x18, R7 ;  /* 0x00000018ff007819 */ /* 0x000fc80000011607 */
[----:B------:R-:W-:-:S07]  /*7d30*/  LOP3.LUT R0, R3, 0x80, R0, 0xf8, !PT ;  /* 0x0000008003007812 */ /* 0x000fce00078ef800 */
.L_x_7044:
[----:B------:R-:W-:Y:S05]  /*7d40*/  BSYNC.RECONVERGENT B0 ;  /* 0x0000000000007941 */ /* 0x000fea0003800200 */
.L_x_7043:
[----:B------:R3:W-:Y:S01]  /*7d50*/  STG.E.U8 desc[UR36][R4.64], R0 ;  /* 0x0000000004007986 */ /* 0x0007e2000c101124 */
[----:B------:R-:W-:Y:S05]  /*7d60*/  BRA `(.L_x_7024) ;  /* 0x0000000400047947 */ /* 0x000fea0003800000 */
.L_x_7041:
        /* <DEDUP_REMOVED lines=13> */
.L_x_7049:
[----:B------:R-:W-:-:S04]  /*7e40*/  SHF.R.U32.HI R0, RZ, 0x15, R7 ;  /* 0x00000015ff007819 */ /* 0x000fc80000011607 */
[----:B------:R-:W-:-:S04]  /*7e50*/  LOP3.LUT R0, R0, 0x1, RZ, 0xc0, !PT ;  /* 0x0000000100007812 */ /* 0x000fc800078ec0ff */
[----:B------:R-:W-:-:S04]  /*7e60*/  IADD3 R0, PT, PT, R7, 0x88fffff, R0 ;  /* 0x088fffff07007810 */ /* 0x000fc80007ffe000 */
[----:B------:R-:W-:-:S04]  /*7e70*/  SHF.R.U32.HI R0, RZ, 0x15, R0 ;  /* 0x00000015ff007819 */ /* 0x000fc80000011600 */
[----:B------:R-:W-:-:S07]  /*7e80*/  LOP3.LUT R3, R0, 0xff, RZ, 0xc0, !PT ;  /* 0x000000ff00037812 */ /* 0x000fce00078ec0ff */
.L_x_7050:
[----:B------:R-:W-:-:S04]  /*7e90*/  SHF.R.U32.HI R0, RZ, 0x18, R7 ;  /* 0x00000018ff007819 */ /* 0x000fc80000011607 */
[----:B------:R-:W-:-:S07]  /*7ea0*/  LOP3.LUT R0, R3, 0x80, R0, 0xf8, !PT ;  /* 0x0000008003007812 */ /* 0x000fce00078ef800 */
.L_x_7048:
[----:B------:R-:W-:Y:S05]  /*7eb0*/  BSYNC.RECONVERGENT B0 ;  /* 0x0000000000007941 */ /* 0x000fea0003800200 */
.L_x_7047:
[----:B------:R0:W-:Y:S01]  /*7ec0*/  STG.E.U8 desc[UR36][R4.64], R0 ;  /* 0x0000000004007986 */ /* 0x0001e2000c101124 */
[----:B------:R-:W-:Y:S05]  /*7ed0*/  BRA `(.L_x_7024) ;  /* 0x0000000000a87947 */ /* 0x000fea0003800000 */
.L_x_7040:
[----:B------:R-:W-:-:S13]  /*7ee0*/  ISETP.NE.AND P0, PT, R0, 0x1c, PT ;  /* 0x0000001c0000780c */ /* 0x000fda0003f05270 */
[----:B------:R-:W-:Y:S05]  /*7ef0*/  @!P0 BRA `(.L_x_7051) ;  /* 0x00000000009c8947 */ /* 0x000fea0003800000 */
[----:B------:R-:W-:-:S13]  /*7f00*/  ISETP.NE.AND P0, PT, R0, 0x1d, PT ;  /* 0x0000001d0000780c */ /* 0x000fda0003f05270 */
[----:B------:R-:W-:Y:S05]  /*7f10*/  @!P0 BRA `(.L_x_7052) ;  /* 0x00000000008c8947 */ /* 0x000fea0003800000 */
[----:B------:R-:W-:-:S13]  /*7f20*/  ISETP.NE.AND P0, PT, R0, 0x2c, PT ;  /* 0x0000002c0000780c */ /* 0x000fda0003f05270 */
[----:B------:R-:W-:Y:S05]  /*7f30*/  @!P0 BRA `(.L_x_7053) ;  /* 0x0000000000448947 */ /* 0x000fea0003800000 */
.L_x_7023:
[----:B------:R-:W-:Y:S01]  /*7f40*/  MOV R0, 0x100 ;  /* 0x0000010000007802 */ /* 0x000fe20000000f00 */
[----:B------:R-:W0:Y:S01]  /*7f50*/  LDCU.64 UR6, c[0x4][0xf0] ;  /* 0x01001e00ff0677ac */ /* 0x000e220008000a00 */
[----:B------:R-:W-:Y:S02]  /*7f60*/  IMAD.MOV.U32 R8, RZ, RZ, 0x65 ;  /* 0x00000065ff087424 */ /* 0x000fe400078e00ff */
[----:B------:R1:W2:Y:S01]  /*7f70*/  LDC.64 R14, c[0x4][R0] ;  /* 0x01000000000e7b82 */ /* 0x0002a20000000a00 */
[----:B------:R-:W3:Y:S01]  /*7f80*/  LDCU.64 UR8, c[0x4][0xf8] ;  /* 0x01001f00ff0877ac */ /* 0x000ee20008000a00 */
[----:B------:R-:W-:Y:S02]  /*7f90*/  IMAD.MOV.U32 R12, RZ, RZ, 0x1 ;  /* 0x00000001ff0c7424 */ /* 0x000fe400078e00ff */
[----:B------:R-:W-:Y:S01]  /*7fa0*/  IMAD.MOV.U32 R13, RZ, RZ, RZ ;  /* 0x000000ffff0d7224 */ /* 0x000fe200078e00ff */
[----:B------:R-:W5:Y:S01]  /*7fb0*/  LDCU.64 UR4, c[0x4][0x8] ;  /* 0x01000100ff0477ac */ /* 0x000f620008000a00 */
[----:B0-----:R-:W-:-:S02]  /*7fc0*/  IMAD.U32 R4, RZ, RZ, UR6 ;  /* 0x00000006ff047e24 */ /* 0x001fc4000f8e00ff */
[----:B------:R-:W-:Y:S02]  /*7fd0*/  IMAD.U32 R5, RZ, RZ, UR7 ;  /* 0x00000007ff057e24 */ /* 0x000fe4000f8e00ff */
[----:B---3--:R-:W-:Y:S02]  /*7fe0*/  IMAD.U32 R6, RZ, RZ, UR8 ;  /* 0x00000008ff067e24 */ /* 0x008fe4000f8e00ff */
[----:B------:R-:W-:Y:S02]  /*7ff0*/  IMAD.U32 R7, RZ, RZ, UR9 ;  /* 0x00000009ff077e24 */ /* 0x000fe4000f8e00ff */
[----:B-----5:R-:W-:Y:S02]  /*8000*/  IMAD.U32 R10, RZ, RZ, UR4 ;  /* 0x00000004ff0a7e24 */ /* 0x020fe4000f8e00ff */
[----:B-1----:R-:W-:-:S07]  /*8010*/  IMAD.U32 R11, RZ, RZ, UR5 ;  /* 0x00000005ff0b7e24 */ /* 0x002fce000f8e00ff */
[----:B------:R-:W-:-:S07]  /*8020*/  LEPC R20, `(.L_x_7054) ;  /* 0x000000001014794e */ /* 0x000fce0000000000 */
[----:B--2-4-:R-:W-:Y:S05]  /*8030*/  CALL.ABS.NOINC R14 ;  /* 0x000000000e007343 */ /* 0x014fea0003c00000 */
.L_x_7054:
[----:B------:R-:W-:Y:S05]  /*8040*/  BRA `(.L_x_7024) ;  /* 0x00000000004c7947 */ /* 0x000fea0003800000 */
.L_x_7053:
[----:B------:R-:W0:Y:S02]  /*8050*/  I2F.S64 R6, R6 ;  /* 0x0000000600067312 */ /* 0x000e240000301400 */
[----:B0-----:R-:W-:-:S04]  /*8060*/  SHF.R.U32.HI R8, RZ, 0x17, R6 ;  /* 0x00000017ff087819 */ /* 0x001fc80000011606 */
[----:B------:R-:W-:-:S04]  /*8070*/  LOP3.LUT R3, R8, 0xff, RZ, 0xc0, !PT ;  /* 0x000000ff08037812 */ /* 0x000fc800078ec0ff */
[----:B------:R-:W-:-:S13]  /*8080*/  ISETP.NE.AND P1, PT, R3, 0xff, PT ;  /* 0x000000ff0300780c */ /* 0x000fda0003f25270 */
[--C-:B------:R-:W-:Y:S02]  /*8090*/  @P1 SHF.R.U32.HI R0, RZ, 0x16, R6.reuse ;  /* 0x00000016ff001819 */ /* 0x100fe40000011606 */
[----:B------:R-:W-:Y:S01]  /*80a0*/  @P1 LOP3.LUT P0, RZ, R3, 0x3fffff, R6, 0xf8, !PT ;  /* 0x003fffff03ff1812 */ /* 0x000fe2000780f806 */
[----:B------:R-:W-:Y:S01]  /*80b0*/  IMAD.MOV.U32 R3, RZ, RZ, 0xff ;  /* 0x000000ffff037424 */ /* 0x000fe200078e00ff */
[----:B------:R-:W-:-:S04]  /*80c0*/  @P1 LOP3.LUT R0, R0, 0x1, RZ, 0xc0, !PT ;  /* 0x0000000100001812 */ /* 0x000fc800078ec0ff */
[----:B------:R-:W-:Y:S01]  /*80d0*/  @P1 ISETP.EQ.U32.AND P2, PT, R0, 0x1, P0 ;  /* 0x000000010000180c */ /* 0x000fe20000742070 */
[----:B------:R-:W-:Y:S01]  /*80e0*/  @P1 VIADD R0, R8, 0x1 ;  /* 0x0000000108001836 */ /* 0x000fe20000000000 */
[----:B------:R-:W-:Y:S02]  /*80f0*/  PLOP3.LUT P0, PT, PT, PT, PT, 0x80, 0x8 ;  /* 0x000000000008781c */ /* 0x000fe40003f0f070 */
[----:B------:R-:W-:-:S13]  /*8100*/  @P1 PLOP3.LUT P0, PT, P2, PT, PT, 0x80, 0x8 ;  /* 0x000000000008181c */ /* 0x000fda000170f070 */
[----:B------:R-:W-:-:S04]  /*8110*/  @!P0 IMAD.MOV R0, RZ, RZ, R8 ;  /* 0x000000ffff008224 */ /* 0x000fc800078e0208 */
[----:B------:R-:W-:-:S05]  /*8120*/  @P1 IMAD.MOV.U32 R3, RZ, RZ, R0 ;  /* 0x000000ffff031224 */ /* 0x000fca00078e0000 */
[----:B------:R2:W-:Y:S01]  /*8130*/  STG.E.U8 desc[UR36][R4.64], R3 ;  /* 0x0000000304007986 */ /* 0x0005e2000c101124 */
[----:B------:R-:W-:Y:S05]  /*8140*/  BRA `(.L_x_7024) ;  /* 0x00000000000c7947 */ /* 0x000fea0003800000 */
.L_x_7052:
[----:B------:R1:W-:Y:S01]  /*8150*/  STG.E.64 desc[UR36][R4.64], R6 ;  /* 0x0000000604007986 */ /* 0x0003e2000c101b24 */
[----:B------:R-:W-:Y:S05]  /*8160*/  BRA `(.L_x_7024) ;  /* 0x0000000000047947 */ /* 0x000fea0003800000 */
.L_x_7051:
[----:B------:R0:W-:Y:S02]  /*8170*/  STG.E desc[UR36][R4.64], R6 ;  /* 0x0000000604007986 */ /* 0x0001e4000c101924 */
.L_x_7024:
[----:B------:R-:W-:-:S05]  /*8180*/  VIADD R17, R17, 0x80 ;  /* 0x0000008011117836 */ /* 0x000fca0000000000 */
[----:B------:R-:W-:-:S13]  /*8190*/  ISETP.GE.AND P0, PT, R17, R16, PT ;  /* 0x000000101100720c */ /* 0x000fda0003f06270 */
[----:B------:R-:W-:Y:S05]  /*81a0*/  @P0 BREAK.RELIABLE B6 ;  /* 0x0000000000060942 */ /* 0x000fea0003800100 */
[----:B------:R-:W-:Y:S05]  /*81b0*/  @P0 BRA `(.L_x_7055) ;  /* 0x0000001c00300947 */ /* 0x000fea0003800000 */
[----:B------:R-:W5:Y:S01]  /*81c0*/  LDCU UR4, c[0x0][0x3d8] ;  /* 0x00007b00ff0477ac */ /* 0x000f620008000800 */
[----:B0123--:R-:W0:Y:S01]  /*81d0*/  LDC.64 R4, c[0x0][0x3b8] ;  /* 0x0000ee00ff047b82 */ /* 0x00fe220000000a00 */
        /* <DEDUP_REMOVED lines=18> */
.L_x_7059:
[----:B------:R0:W-:Y:S01]  /*8300*/  STG.E.U8 desc[UR36][R4.64], R22 ;  /* 0x0000001604007986 */ /* 0x0001e2000c101124 */
[----:B------:R-:W-:Y:S05]  /*8310*/  BRA `(.L_x_7061) ;  /* 0x0000000c00347947 */ /* 0x000fea0003800000 */
.L_x_7058:
        /* <DEDUP_REMOVED lines=8> */
.L_x_7063:
[----:B------:R0:W-:Y:S01]  /*83a0*/  STG.E desc[UR36][R4.64], R22 ;  /* 0x0000001604007986 */ /* 0x0001e2000c101924 */
[----:B------:R-:W-:Y:S05]  /*83b0*/  BRA `(.L_x_7061) ;  /* 0x0000000c000c7947 */ /* 0x000fea0003800000 */
.L_x_7062:
[----:B------:R0:W-:Y:S01]  /*83c0*/  STG.E.U16 desc[UR36][R4.64], R22 ;  /* 0x0000001604007986 */ /* 0x0001e2000c101524 */
[----:B------:R-:W-:Y:S05]  /*83d0*/  BRA `(.L_x_7061) ;  /* 0x0000000c00047947 */ /* 0x000fea0003800000 */
.L_x_7057:
        /* <DEDUP_REMOVED lines=9> */
.L_x_7065:
[----:B------:R-:W0:Y:S02]  /*8470*/  I2F.S64 R0, R22 ;  /* 0x0000001600007312 */ /* 0x000e240000301400 */
[----:B0-----:R-:W-:-:S05]  /*8480*/  F2FP.F16.F32.PACK_AB R0, RZ, R0 ;  /* 0x00000000ff00723e */ /* 0x001fca00000000ff */
[----:B------:R0:W-:Y:S01]  /*8490*/  STG.E.U16 desc[UR36][R4.64], R0 ;  /* 0x0000000004007986 */ /* 0x0001e2000c101524 */
[----:B------:R-:W-:Y:S05]  /*84a0*/  BRA `(.L_x_7061) ;  /* 0x0000000800d07947 */ /* 0x000fea0003800000 */
.L_x_7064:
        /* <DEDUP_REMOVED lines=10> */
.L_x_7067:
[----:B------:R-:W0:Y:S02]  /*8550*/  I2F.S64 R22, R22 ;  /* 0x0000001600167312 */ /* 0x000e240000301400 */
[----:B0-----:R-:W-:-:S04]  /*8560*/  F2FP.F16.F32.PACK_AB R3, RZ, R22 ;  /* 0x00000016ff03723e */ /* 0x001fc800000000ff */
[----:B------:R-:W-:-:S05]  /*8570*/  PRMT R3, R3, 0x5410, RZ ;  /* 0x0000541003037816 */ /* 0x000fca00000000ff */
[----:B------:R0:W-:Y:S01]  /*8580*/  STG.E desc[UR36][R4.64], R3 ;  /* 0x0000000304007986 */ /* 0x0001e2000c101924 */
[----:B------:R-:W-:Y:S05]  /*8590*/  BRA `(.L_x_7061) ;  /* 0x0000000800947947 */ /* 0x000fea0003800000 */
.L_x_7066:
[----:B------:R-:W0:Y:S02]  /*85a0*/  I2F.F64.S64 R22, R22 ;  /* 0x0000001600167312 */ /* 0x000e240000301c00 */
[----:B0-----:R0:W-:Y:S01]  /*85b0*/  STG.E.64 desc[UR36][R4.64], R22 ;  /* 0x0000001604007986 */ /* 0x0011e2000c101b24 */
[----:B------:R-:W-:Y:S05]  /*85c0*/  BRA `(.L_x_7061) ;  /* 0x0000000800887947 */ /* 0x000fea0003800000 */
.L_x_7056:
[----:B------:R-:W-:-:S13]  /*85d0*/  ISETP.GT.AND P0, PT, R0, 0x18, PT ;  /* 0x000000180000780c */ /* 0x000fda0003f04270 */
[----:B------:R-:W-:Y:S05]  /*85e0*/  @!P0 BRA `(.L_x_7068) ;  /* 0x0000000400488947 */ /* 0x000fea0003800000 */
        /* <DEDUP_REMOVED lines=10> */
.L_x_7071:
[----:B------:R-:W0:Y:S01]  /*8690*/  I2F.S64 R23, R22 ;  /* 0x0000001600177312 */ /* 0x000e220000301400 */
        /* <DEDUP_REMOVED lines=17> */
.L_x_7074:
[----:B------:R-:W-:-:S04]  /*87b0*/  SHF.R.U32.HI R3, RZ, 0x18, R23 ;  /* 0x00000018ff037819 */ /* 0x000fc80000011617 */
[----:B------:R-:W-:-:S07]  /*87c0*/  LOP3.LUT R0, R0, 0x80, R3, 0xf8, !PT ;  /* 0x0000008000007812 */ /* 0x000fce00078ef803 */
.L_x_7073:
[----:B------:R-:W-:Y:S05]  /*87d0*/  BSYNC.RECONVERGENT B0 ;  /* 0x0000000000007941 */ /* 0x000fea0003800200 */
.L_x_7072:
[----:B------:R0:W-:Y:S01]  /*87e0*/  STG.E.U8 desc[UR36][R4.64], R0 ;  /* 0x0000000004007986 */ /* 0x0001e2000c101124 */
[----:B------:R-:W-:Y:S05]  /*87f0*/  BRA `(.L_x_7061) ;  /* 0x0000000400fc7947 */ /* 0x000fea0003800000 */
.L_x_7070:
        /* <DEDUP_REMOVED lines=18> */
.L_x_7077:
[----:B------:R-:W-:-:S04]  /*8920*/  SHF.R.U32.HI R3, RZ, 0x18, R23 ;  /* 0x00000018ff037819 */ /* 0x000fc80000011617 */
[----:B------:R-:W-:-:S07]  /*8930*/  LOP3.LUT R0, R0, 0x80, R3, 0xf8, !PT ;  /* 0x0000008000007812 */ /* 0x000fce00078ef803 */
.L_x_7076:
[----:B------:R-:W-:Y:S05]  /*8940*/  BSYNC.RECONVERGENT B0 ;  /* 0x0000000000007941 */ /* 0x000fea0003800200 */
.L_x_7075:
[----:B------:R0:W-:Y:S01]  /*8950*/  STG.E.U8 desc[UR36][R4.64], R0 ;  /* 0x0000000004007986 */ /* 0x0001e2000c101124 */
[----:B------:R-:W-:Y:S05]  /*8960*/  BRA `(.L_x_7061) ;  /* 0x0000000400a07947 */ /* 0x000fea0003800000 */
.L_x_7069:
[----:B------:R-:W-:-:S13]  /*8970*/  ISETP.NE.AND P0, PT, R0, 0x1c, PT ;  /* 0x0000001c0000780c */ /* 0x000fda0003f05270 */
[----:B------:R-:W-:Y:S05]  /*8980*/  @!P0 BRA `(.L_x_7078) ;  /* 0x0000000000588947 */ /* 0x000fea0003800000 */
[----:B------:R-:W-:-:S13]  /*8990*/  ISETP.NE.AND P0, PT, R0, 0x1d, PT ;  /* 0x0000001d0000780c */ /* 0x000fda0003f05270 */
[----:B------:R-:W-:Y:S05]  /*89a0*/  @!P0 BRA `(.L_x_7079) ;  /* 0x0000000000488947 */ /* 0x000fea0003800000 */
[----:B------:R-:W-:-:S13]  /*89b0*/  ISETP.NE.AND P0, PT, R0, 0x2c, PT ;  /* 0x0000002c0000780c */ /* 0x000fda0003f05270 */
[----:B------:R-:W-:Y:S05]  /*89c0*/  @P0 BRA `(.L_x_7060) ;  /* 0x0000000000a40947 */ /* 0x000fea0003800000 */
        /* <DEDUP_REMOVED lines=16> */
.L_x_7079:
[----:B------:R0:W-:Y:S01]  /*8ad0*/  STG.E.64 desc[UR36][R4.64], R22 ;  /* 0x0000001604007986 */ /* 0x0001e2000c101b24 */
[----:B------:R-:W-:Y:S05]  /*8ae0*/  BRA `(.L_x_7061) ;  /* 0x0000000400407947 */ /* 0x000fea0003800000 */
.L_x_7078:
[----:B------:R0:W-:Y:S01]  /*8af0*/  STG.E desc[UR36][R4.64], R22 ;  /* 0x0000001604007986 */ /* 0x0001e2000c101924 */
[----:B------:R-:W-:Y:S05]  /*8b00*/  BRA `(.L_x_7061) ;  /* 0x0000000400387947 */ /* 0x000fea0003800000 */
.L_x_7068:
        /* <DEDUP_REMOVED lines=11> */
.L_x_7081:
[----:B------:R-:W0:Y:S01]  /*8bc0*/  I2F.F64.S64 R8, R22 ;  /* 0x0000001600087312 */ /* 0x000e220000301c00 */
[----:B------:R-:W-:-:S05]  /*8bd0*/  CS2R R10, SRZ ;  /* 0x00000000000a7805 */ /* 0x000fca000001ff00 */
[----:B0-----:R0:W-:Y:S01]  /*8be0*/  STG.E.128 desc[UR36][R4.64], R8 ;  /* 0x0000000804007986 */ /* 0x0011e2000c101d24 */
[----:B------:R-:W-:Y:S05]  /*8bf0*/  BRA `(.L_x_7061) ;  /* 0x0000000000fc7947 */ /* 0x000fea0003800000 */
.L_x_7080:
[----:B------:R-:W-:-:S13]  /*8c00*/  ISETP.NE.AND P0, PT, R0, 0xf, PT ;  /* 0x0000000f0000780c */ /* 0x000fda0003f05270 */
[----:B------:R-:W-:Y:S05]  /*8c10*/  @!P0 BRA `(.L_x_7082) ;  /* 0x0000000000e88947 */ /* 0x000fea0003800000 */
[----:B------:R-:W-:-:S13]  /*8c20*/  ISETP.NE.AND P0, PT, R0, 0x17, PT ;  /* 0x000000170000780c */ /* 0x000fda0003f05270 */
[----:B------:R-:W-:Y:S05]  /*8c30*/  @!P0 BRA `(.L_x_7083) ;  /* 0x0000000000908947 */ /* 0x000fea0003800000 */
[----:B------:R-:W-:-:S13]  /*8c40*/  ISETP.NE.AND P0, PT, R0, 0x18, PT ;  /* 0x000000180000780c */ /* 0x000fda0003f05270 */
[----:B------:R-:W-:Y:S05]  /*8c50*/  @!P0 BRA `(.L_x_7084) ;  /* 0x0000000000448947 */ /* 0x000fea0003800000 */
.L_x_7060:
        /* <DEDUP_REMOVED lines=16> */
.L_x_7085:
[----:B------:R-:W-:Y:S05]  /*8d60*/  BRA `(.L_x_7061) ;  /* 0x0000000000a07947 */ /* 0x000fea0003800000 */
.L_x_7084:
[----:B------:R-:W0:Y:S01]  /*8d70*/  I2F.S64 R23, R22 ;  /* 0x0000001600177312 */ /* 0x000e220000301400 */
[----:B------:R-:W-:Y:S01]  /*8d80*/  BSSY.RECONVERGENT B0, `(.L_x_7086) ;  /* 0x000000c000007945 */ /* 0x000fe20003800200 */
[----:B------:R-:W-:Y:S01]  /*8d90*/  IMAD.MOV.U32 R0, RZ, RZ, 0x7f ;  /* 0x0000007fff007424 */ /* 0x000fe200078e00ff */
[----:B0-----:R-:W-:Y:S02]  /*8da0*/  LOP3.LUT R6, R23, 0x7fffffff, RZ, 0xc0, !PT ;  /* 0x7fffffff17067812 */ /* 0x001fe400078ec0ff */
        /* <DEDUP_REMOVED lines=9> */
.L_x_7087:
[----:B------:R-:W-:Y:S05]  /*8e40*/  BSYNC.RECONVERGENT B0 ;  /* 0x0000000000007941 */ /* 0x000fea0003800200 */
.L_x_7086:
[----:B------:R-:W-:-:S05]  /*8e50*/  LOP3.LUT R3, R0, 0x80, R3, 0xf8, !PT ;  /* 0x0000008000037812 */ /* 0x000fca00078ef803 */
[----:B------:R3:W-:Y:S01]  /*8e60*/  STG.E.U8 desc[UR36][R4.64], R3 ;  /* 0x0000000304007986 */ /* 0x0007e2000c101124 */
[----:B------:R-:W-:Y:S05]  /*8e70*/  BRA `(.L_x_7061) ;  /* 0x00000000005c7947 */ /* 0x000fea0003800000 */
.L_x_7083:
[----:B------:R-:W0:Y:S01]  /*8e80*/  I2F.S64 R23, R22 ;  /* 0x0000001600177312 */ /* 0x000e220000301400 */
        /* <DEDUP_REMOVED lines=11> */
.L_x_7089:
[----:B------:R-:W-:Y:S01]  /*8f40*/  IMAD.MOV.U32 R0, RZ, RZ, 0x7f ;  /* 0x0000007fff007424 */ /* 0x000fe200078e00ff */
[----:B------:R-:W-:-:S04]  /*8f50*/  ISETP.GT.U32.AND P0, PT, R3, 0x7f800000, PT ;  /* 0x7f8000000300780c */ /* 0x000fc80003f04070 */
[----:B------:R-:W-:-:S09]  /*8f60*/  SEL R0, R0, 0x7c, P0 ;  /* 0x0000007c00007807 */ /* 0x000fd20000000000 */
.L_x_7090:
[----:B------:R-:W-:Y:S05]  /*8f70*/  BSYNC.RECONVERGENT B0 ;  /* 0x0000000000007941 */ /* 0x000fea0003800200 */
.L_x_7088:
[----:B------:R-:W-:-:S04]  /*8f80*/  SHF.R.U32.HI R3, RZ, 0x18, R23 ;  /* 0x00000018ff037819 */ /* 0x000fc80000011617 */
[----:B------:R-:W-:-:S05]  /*8f90*/  LOP3.LUT R3, R0, 0x80, R3, 0xf8, !PT ;  /* 0x0000008000037812 */ /* 0x000fca00078ef803 */
[----:B------:R2:W-:Y:S01]  /*8fa0*/  STG.E.U8 desc[UR36][R4.64], R3 ;  /* 0x0000000304007986 */ /* 0x0005e2000c101124 */
[----:B------:R-:W-:Y:S05]  /*8fb0*/  BRA `(.L_x_7061) ;  /* 0x00000000000c7947 */ /* 0x000fea0003800000 */
.L_x_7082:
[----:B------:R-:W0:Y:S02]  /*8fc0*/  I2F.S64 R0, R22 ;  /* 0x0000001600007312 */ /* 0x000e240000301400 */
[----:B0-----:R-:W-:-:S05]  /*8fd0*/  F2FP.BF16.F32.PACK_AB R0, RZ, R0 ;  /* 0x00000000ff00723e */ /* 0x001fca00000010ff */
[----:B------:R0:W-:Y:S02]  /*8fe0*/  STG.E.U16 desc[UR36][R4.64], R0 ;  /* 0x0000000004007986 */ /* 0x0001e4000c101524 */
.L_x_7061:
[----:B------:R-:W-:-:S07]  /*8ff0*/  VIADD R17, R17, 0x80 ;  /* 0x0000008011117836 */ /* 0x000fce0000000000 */
.L_x_7018:
[----:B------:R-:W-:-:S13]  /*9000*/  ISETP.GE.AND P0, PT, R17, R16, PT ;  /* 0x000000101100720c */ /* 0x000fda0003f06270 */
[----:B------:R-:W-:Y:S05]  /*9010*/  @P0 BREAK.RELIABLE B6 ;  /* 0x0000000000060942 */ /* 0x000fea0003800100 */
[----:B------:R-:W-:Y:S05]  /*9020*/  @P0 BRA `(.L_x_7055) ;  /* 0x0000000c00940947 */ /* 0x000fea0003800000 */
[----:B------:R-:W-:Y:S05]  /*9030*/  BSYNC.RELIABLE B6 ;  /* 0x0000000000067941 */ /* 0x000fea0003800100 */
.L_x_7017:
        /* <DEDUP_REMOVED lines=20> */
.L_x_7094:
[----:B------:R0:W-:Y:S01]  /*9180*/  STG.E.U8 desc[UR36][R4.64], R18 ;  /* 0x0000001204007986 */ /* 0x0001e2000c101124 */
[----:B------:R-:W-:Y:S05]  /*9190*/  BRA `(.L_x_7096) ;  /* 0x0000000c00347947 */ /* 0x000fea0003800000 */
.L_x_7093:
        /* <DEDUP_REMOVED lines=8> */
.L_x_7098:
[----:B------:R0:W-:Y:S01]  /*9220*/  STG.E desc[UR36][R4.64], R18 ;  /* 0x0000001204007986 */ /* 0x0001e2000c101924 */
[----:B------:R-:W-:Y:S05]  /*9230*/  BRA `(.L_x_7096) ;  /* 0x0000000c000c7947 */ /* 0x000fea0003800000 */
.L_x_7097:
[----:B------:R0:W-:Y:S01]  /*9240*/  STG.E.U16 desc[UR36][R4.64], R18 ;  /* 0x0000001204007986 */ /* 0x0001e2000c101524 */
[----:B------:R-:W-:Y:S05]  /*9250*/  BRA `(.L_x_7096) ;  /* 0x0000000c00047947 */ /* 0x000fea0003800000 */
.L_x_7092:
        /* <DEDUP_REMOVED lines=9> */
.L_x_7100:
[----:B------:R-:W0:Y:S02]  /*92f0*/  I2F.S64 R0, R18 ;  /* 0x0000001200007312 */ /* 0x000e240000301400 */
[----:B0-----:R-:W-:-:S05]  /*9300*/  F2FP.F16.F32.PACK_AB R0, RZ, R0 ;  /* 0x00000000ff00723e */ /* 0x001fca00000000ff */
[----:B------:R0:W-:Y:S01]  /*9310*/  STG.E.U16 desc[UR36][R4.64], R0 ;  /* 0x0000000004007986 */ /* 0x0001e2000c101524 */
[----:B------:R-:W-:Y:S05]  /*9320*/  BRA `(.L_x_7096) ;  /* 0x0000000800d07947 */ /* 0x000fea0003800000 */
.L_x_7099:
        /* <DEDUP_REMOVED lines=10> */
.L_x_7102:
[----:B------:R-:W0:Y:S02]  /*93d0*/  I2F.S64 R18, R18 ;  /* 0x0000001200127312 */ /* 0x000e240000301400 */
[----:B0-----:R-:W-:-:S04]  /*93e0*/  F2FP.F16.F32.PACK_AB R3, RZ, R18 ;  /* 0x00000012ff03723e */ /* 0x001fc800000000ff */
[----:B------:R-:W-:-:S05]  /*93f0*/  PRMT R3, R3, 0x5410, RZ ;  /* 0x0000541003037816 */ /* 0x000fca00000000ff */
[----:B------:R0:W-:Y:S01]  /*9400*/  STG.E desc[UR36][R4.64], R3 ;  /* 0x0000000304007986 */ /* 0x0001e2000c101924 */
[----:B------:R-:W-:Y:S05]  /*9410*/  BRA `(.L_x_7096) ;  /* 0x0000000800947947 */ /* 0x000fea0003800000 */
.L_x_7101:
[----:B------:R-:W0:Y:S02]  /*9420*/  I2F.F64.S64 R18, R18 ;  /* 0x0000001200127312 */ /* 0x000e240000301c00 */
[----:B0-----:R0:W-:Y:S01]  /*9430*/  STG.E.64 desc[UR36][R4.64], R18 ;  /* 0x0000001204007986 */ /* 0x0011e2000c101b24 */
[----:B------:R-:W-:Y:S05]  /*9440*/  BRA `(.L_x_7096) ;  /* 0x0000000800887947 */ /* 0x000fea0003800000 */
.L_x_7091:
        /* <DEDUP_REMOVED lines=12> */
.L_x_7106:
        /* <DEDUP_REMOVED lines=18> */
.L_x_7109:
[----:B------:R-:W-:-:S04]  /*9630*/  SHF.R.U32.HI R3, RZ, 0x18, R19 ;  /* 0x00000018ff037819 */ /* 0x000fc80000011613 */
[----:B------:R-:W-:-:S07]  /*9640*/  LOP3.LUT R0, R0, 0x80, R3, 0xf8, !PT ;  /* 0x0000008000007812 */ /* 0x000fce00078ef803 */
.L_x_7108:
[----:B------:R-:W-:Y:S05]  /*9650*/  BSYNC.RECONVERGENT B0 ;  /* 0x0000000000007941 */ /* 0x000fea0003800200 */
.L_x_7107:
[----:B------:R0:W-:Y:S01]  /*9660*/  STG.E.U8 desc[UR36][R4.64], R0 ;  /* 0x0000000004007986 */ /* 0x0001e2000c101124 */
[----:B------:R-:W-:Y:S05]  /*9670*/  BRA `(.L_x_7096) ;  /* 0x0000000400fc7947 */ /* 0x000fea0003800000 */
.L_x_7105:
        /* <DEDUP_REMOVED lines=18> */
.L_x_7112:
[----:B------:R-:W-:-:S04]  /*97a0*/  SHF.R.U32.HI R3, RZ, 0x18, R19 ;  /* 0x00000018ff037819 */ /* 0x000fc80000011613 */
[----:B------:R-:W-:-:S07]  /*97b0*/  LOP3.LUT R0, R0, 0x80, R3, 0xf8, !PT ;  /* 0x0000008000007812 */ /* 0x000fce00078ef803 */
.L_x_7111:
[----:B------:R-:W-:Y:S05]  /*97c0*/  BSYNC.RECONVERGENT B0 ;  /* 0x0000000000007941 */ /* 0x000fea0003800200 */
.L_x_7110:
[----:B------:R0:W-:Y:S01]  /*97d0*/  STG.E.U8 desc[UR36][R4.64], R0 ;  /* 0x0000000004007986 */ /* 0x0001e2000c101124 */
[----:B------:R-:W-:Y:S05]  /*97e0*/  BRA `(.L_x_7096) ;  /* 0x0000000400a07947 */ /* 0x000fea0003800000 */
.L_x_7104:
        /* <DEDUP_REMOVED lines=22> */
.L_x_7114:
[----:B------:R0:W-:Y:S01]  /*9950*/  STG.E.64 desc[UR36][R4.64], R18 ;  /* 0x0000001204007986 */ /* 0x0001e2000c101b24 */
[----:B------:R-:W-:Y:S05]  /*9960*/  BRA `(.L_x_7096) ;  /* 0x0000000400407947 */ /* 0x000fea0003800000 */
.L_x_7113:
[----:B------:R0:W-:Y:S01]  /*9970*/  STG.E desc[UR36][R4.64], R18 ;  /* 0x0000001204007986 */ /* 0x0001e2000c101924 */
[----:B------:R-:W-:Y:S05]  /*9980*/  BRA `(.L_x_7096) ;  /* 0x0000000400387947 */ /* 0x000fea0003800000 */
.L_x_7103:
        /* <DEDUP_REMOVED lines=11> */
.L_x_7116:
[----:B------:R-:W0:Y:S01]  /*9a40*/  I2F.F64.S64 R8, R18 ;  /* 0x0000001200087312 */ /* 0x000e220000301c00 */
[----:B------:R-:W-:-:S05]  /*9a50*/  CS2R R10, SRZ ;  /* 0x00000000000a7805 */ /* 0x000fca000001ff00 */
[----:B0-----:R0:W-:Y:S01]  /*9a60*/  STG.E.128 desc[UR36][R4.64], R8 ;  /* 0x0000000804007986 */ /* 0x0011e2000c101d24 */
[----:B------:R-:W-:Y:S05]  /*9a70*/  BRA `(.L_x_7096) ;  /* 0x0000000000fc7947 */ /* 0x000fea0003800000 */
.L_x_7115:
[----:B------:R-:W-:-:S13]  /*9a80*/  ISETP.NE.AND P0, PT, R0, 0xf, PT ;  /* 0x0000000f0000780c */ /* 0x000fda0003f05270 */
[----:B------:R-:W-:Y:S05]  /*9a90*/  @!P0 BRA `(.L_x_7117) ;  /* 0x0000000000e88947 */ /* 0x000fea0003800000 */
[----:B------:R-:W-:-:S13]  /*9aa0*/  ISETP.NE.AND P0, PT, R0, 0x17, PT ;  /* 0x000000170000780c */ /* 0x000fda0003f05270 */
[----:B------:R-:W-:Y:S05]  /*9ab0*/  @!P0 BRA `(.L_x_7118) ;  /* 0x0000000000908947 */ /* 0x000fea0003800000 */
[----:B------:R-:W-:-:S13]  /*9ac0*/  ISETP.NE.AND P0, PT, R0, 0x18, PT ;  /* 0x000000180000780c */ /* 0x000fda0003f05270 */
[----:B------:R-:W-:Y:S05]  /*9ad0*/  @!P0 BRA `(.L_x_7119) ;  /* 0x0000000000448947 */ /* 0x000fea0003800000 */
.L_x_7095:
        /* <DEDUP_REMOVED lines=16> */
.L_x_7120:
[----:B------:R-:W-:Y:S05]  /*9be0*/  BRA `(.L_x_7096) ;  /* 0x0000000000a07947 */ /* 0x000fea0003800000 */
.L_x_7119:
        /* <DEDUP_REMOVED lines=13> */
.L_x_7122:
[----:B------:R-:W-:Y:S05]  /*9cc0*/  BSYNC.RECONVERGENT B0 ;  /* 0x0000000000007941 */ /* 0x000fea0003800200 */
.L_x_7121:
[----:B------:R-:W-:-:S05]  /*9cd0*/  LOP3.LUT R3, R0, 0x80, R3, 0xf8, !PT ;  /* 0x0000008000037812 */ /* 0x000fca00078ef803 */
[----:B------:R3:W-:Y:S01]  /*9ce0*/  STG.E.U8 desc[UR36][R4.64], R3 ;  /* 0x0000000304007986 */ /* 0x0007e2000c101124 */
[----:B------:R-:W-:Y:S05]  /*9cf0*/  BRA `(.L_x_7096) ;  /* 0x00000000005c7947 */ /* 0x000fea0003800000 */
.L_x_7118:
        /* <DEDUP_REMOVED lines=12> */
.L_x_7124:
[----:B------:R-:W-:Y:S01]  /*9dc0*/  IMAD.MOV.U32 R0, RZ, RZ, 0x7f ;  /* 0x0000007fff007424 */ /* 0x000fe200078e00ff */
[----:B------:R-:W-:-:S04]  /*9dd0*/  ISETP.GT.U32.AND P0, PT, R3, 0x7f800000, PT ;  /* 0x7f8000000300780c */ /* 0x000fc80003f04070 */
[----:B------:R-:W-:-:S09]  /*9de0*/  SEL R0, R0, 0x7c, P0 ;  /* 0x0000007c00007807 */ /* 0x000fd20000000000 */
.L_x_7125:
[----:B------:R-:W-:Y:S05]  /*9df0*/  BSYNC.RECONVERGENT B0 ;  /* 0x0000000000007941 */ /* 0x000fea0003800200 */
.L_x_7123:
[----:B------:R-:W-:-:S04]  /*9e00*/  SHF.R.U32.HI R3, RZ, 0x18, R19 ;  /* 0x00000018ff037819 */ /* 0x000fc80000011613 */
[----:B------:R-:W-:-:S05]  /*9e10*/  LOP3.LUT R3, R0, 0x80, R3, 0xf8, !PT ;  /* 0x0000008000037812 */ /* 0x000fca00078ef803 */
[----:B------:R2:W-:Y:S01]  /*9e20*/  STG.E.U8 desc[UR36][R4.64], R3 ;  /* 0x0000000304007986 */ /* 0x0005e2000c101124 */
[----:B------:R-:W-:Y:S05]  /*9e30*/  BRA `(.L_x_7096) ;  /* 0x00000000000c7947 */ /* 0x000fea0003800000 */
.L_x_7117:
[----:B------:R-:W0:Y:S02]  /*9e40*/  I2F.S64 R0, R18 ;  /* 0x0000001200007312 */ /* 0x000e240000301400 */
[----:B0-----:R-:W-:-:S05]  /*9e50*/  F2FP.BF16.F32.PACK_AB R0, RZ, R0 ;  /* 0x00000000ff00723e */ /* 0x001fca00000010ff */
[----:B------:R0:W-:Y:S02]  /*9e60*/  STG.E.U16 desc[UR36][R4.64], R0 ;  /* 0x0000000004007986 */ /* 0x0001e4000c101524 */
.L_x_7096:
[----:B------:R-:W-:-:S07]  /*9e70*/  VIADD R17, R17, 0x80 ;  /* 0x0000008011117836 */ /* 0x000fce0000000000 */
.L_x_7055:
[----:B------:R-:W-:Y:S05]  /*9e80*/  BSYNC.RECONVERGENT B7 ;  /* 0x0000000000077941 */ /* 0x000fea0003800200 */
.L_x_7016:
[----:B------:R-:W-:-:S13]  /*9e90*/  ISETP.GE.AND P0, PT, R17, R16, PT ;  /* 0x000000101100720c */ /* 0x000fda0003f06270 */
[----:B------:R-:W-:Y:S05]  /*9ea0*/  @P0 EXIT ;  /* 0x000000000000094d */ /* 0x000fea0003800000 */
[----:B0123--:R-:W0:Y:S01]  /*9eb0*/  LDC.64 R4, c[0x0][0x3b8] ;  /* 0x0000ee00ff047b82 */ /* 0x00fe220000000a00 */
        /* <DEDUP_REMOVED lines=16> */
[----:B------:R-:W-:Y:S01]  /*9fc0*/  STG.E.U8 desc[UR36][R2.64], R38 ;  /* 0x0000002602007986 */ /* 0x000fe2000c101124 */
[----:B------:R-:W-:Y:S05]  /*9fd0*/  EXIT ;  /* 0x000000000000794d */ /* 0x000fea0003800000 */
.L_x_7129:
[----:B------:R-:W-:Y:S01]  /*9fe0*/  STG.E.U8 desc[UR36][R2.64], R38 ;  /* 0x0000002602007986 */ /* 0x000fe2000c101124 */
[----:B------:R-:W-:Y:S05]  /*9ff0*/  EXIT ;  /* 0x000000000000794d */ /* 0x000fea0003800000 */
.L_x_7128:
[----:B------:R-:W-:-:S13]  /*a000*/  ISETP.NE.AND P0, PT, R0, 0x2, PT ;  /* 0x000000020000780c */ /* 0x000fda0003f05270 */
[----:B------:R-:W-:Y:S05]  /*a010*/  @!P0 BRA `(.L_x_7131) ;  /* 0x0000000000208947 */ /* 0x000fea0003800000 */
[----:B------:R-:W-:-:S13]  /*a020*/  ISETP.NE.AND P0, PT, R0, 0x3, PT ;  /* 0x000000030000780c */ /* 0x000fda0003f05270 */
[----:B------:R-:W-:Y:S05]  /*a030*/  @!P0 BRA `(.L_x_7132) ;  /* 0x0000000000108947 */ /* 0x000fea0003800000 */
[----:B------:R-:W-:-:S13]  /*a040*/  ISETP.NE.AND P0, PT, R0, 0x4, PT ;  /* 0x000000040000780c */ /* 0x000fda0003f05270 */
[----:B------:R-:W-:Y:S05]  /*a050*/  @P0 BRA `(.L_x_7130) ;  /* 0x0000000800380947 */ /* 0x000fea0003800000 */
[----:B------:R-:W-:Y:S01]  /*a060*/  STG.E.64 desc[UR36][R2.64], R38 ;  /* 0x0000002602007986 */ /* 0x000fe2000c101b24 */
[----:B------:R-:W-:Y:S05]  /*a070*/  EXIT ;  /* 0x000000000000794d */ /* 0x000fea0003800000 */
.L_x_7132:
[----:B------:R-:W-:Y:S01]  /*a080*/  STG.E desc[UR36][R2.64], R38 ;  /* 0x0000002602007986 */ /* 0x000fe2000c101924 */
[----:B------:R-:W-:Y:S05]  /*a090*/  EXIT ;  /* 0x000000000000794d */ /* 0x000fea0003800000 */
.L_x_7131:
[----:B------:R-:W-:Y:S01]  /*a0a0*/  STG.E.U16 desc[UR36][R2.64], R38 ;  /* 0x0000002602007986 */ /* 0x000fe2000c101524 */
[----:B------:R-:W-:Y:S05]  /*a0b0*/  EXIT ;  /* 0x000000000000794d */ /* 0x000fea0003800000 */
.L_x_7127:
[----:B------:R-:W-:-:S13]  /*a0c0*/  ISETP.GT.AND P0, PT, R0, 0x6, PT ;  /* 0x000000060000780c */ /* 0x000fda0003f04270 */
[----:B------:R-:W-:Y:S05]  /*a0d0*/  @P0 BRA `(.L_x_7133) ;  /* 0x00000000002c0947 */ /* 0x000fea0003800000 */
[----:B------:R-:W-:-:S13]  /*a0e0*/  ISETP.NE.AND P0, PT, R0, 0x5, PT ;  /* 0x000000050000780c */ /* 0x000fda0003f05270 */
[----:B------:R-:W-:Y:S05]  /*a0f0*/  @!P0 BRA `(.L_x_7134) ;  /* 0x0000000000148947 */ /* 0x000fea0003800000 */
[----:B------:R-:W-:-:S13]  /*a100*/  ISETP.NE.AND P0, PT, R0, 0x6, PT ;  /* 0x000000060000780c */ /* 0x000fda0003f05270 */
[----:B------:R-:W-:Y:S05]  /*a110*/  @P0 BRA `(.L_x_7130) ;  /* 0x0000000800080947 */ /* 0x000fea0003800000 */
[----:B------:R-:W0:Y:S02]  /*a120*/  I2F.S64 R39, R38 ;  /* 0x0000002600277312 */ /* 0x000e240000301400 */
[----:B0-----:R-:W-:Y:S01]  /*a130*/  STG.E desc[UR36][R2.64], R39 ;  /* 0x0000002702007986 */ /* 0x001fe2000c101924 */
[----:B------:R-:W-:Y:S05]  /*a140*/  EXIT ;  /* 0x000000000000794d */ /* 0x000fea0003800000 */
.L_x_7134:
[----:B------:R-:W0:Y:S02]  /*a150*/  I2F.S64 R0, R38 ;  /* 0x0000002600007312 */ /* 0x000e240000301400 */
[----:B0-----:R-:W-:-:S05]  /*a160*/  F2FP.F16.F32.PACK_AB R0, RZ, R0 ;  /* 0x00000000ff00723e */ /* 0x001fca00000000ff */
[----:B------:R-:W-:Y:S01]  /*a170*/  STG.E.U16 desc[UR36][R2.64], R0 ;  /* 0x0000000002007986 */ /* 0x000fe2000c101524 */
[----:B------:R-:W-:Y:S05]  /*a180*/  EXIT ;  /* 0x000000000000794d */ /* 0x000fea0003800000 */
.L_x_7133:
        /* <DEDUP_REMOVED lines=8> */
[----:B0-----:R-:W-:Y:S01]  /*a210*/  STG.E.64 desc[UR36][R2.64], R4 ;  /* 0x0000000402007986 */ /* 0x001fe2000c101b24 */
[----:B------:R-:W-:Y:S05]  /*a220*/  EXIT ;  /* 0x000000000000794d */ /* 0x000fea0003800000 */
.L_x_7136:
[----:B------:R-:W0:Y:S02]  /*a230*/  I2F.S64 R38, R38 ;  /* 0x0000002600267312 */ /* 0x000e240000301400 */
[----:B0-----:R-:W-:-:S04]  /*a240*/  F2FP.F16.F32.PACK_AB R5, RZ, R38 ;  /* 0x00000026ff05723e */ /* 0x001fc800000000ff */
[----:B------:R-:W-:-:S05]  /*a250*/  PRMT R5, R5, 0x5410, RZ ;  /* 0x0000541005057816 */ /* 0x000fca00000000ff */
[----:B------:R-:W-:Y:S01]  /*a260*/  STG.E desc[UR36][R2.64], R5 ;  /* 0x0000000502007986 */ /* 0x000fe2000c101924 */
[----:B------:R-:W-:Y:S05]  /*a270*/  EXIT ;  /* 0x000000000000794d */ /* 0x000fea0003800000 */
.L_x_7135:
[----:B------:R-:W0:Y:S02]  /*a280*/  I2F.F64.S64 R38, R38 ;  /* 0x0000002600267312 */ /* 0x000e240000301c00 */
[----:B0-----:R-:W-:Y:S01]  /*a290*/  STG.E.64 desc[UR36][R2.64], R38 ;  /* 0x0000002602007986 */ /* 0x001fe2000c101b24 */
[----:B------:R-:W-:Y:S05]  /*a2a0*/  EXIT ;  /* 0x000000000000794d */ /* 0x000fea0003800000 */
.L_x_7126:
        /* <DEDUP_REMOVED lines=10> */
[----:B------:R-:W-:Y:S01]  /*a350*/  STG.E.U16 desc[UR36][R2.64], R38 ;  /* 0x0000002602007986 */ /* 0x000fe2000c101524 */
[----:B------:R-:W-:Y:S05]  /*a360*/  EXIT ;  /* 0x000000000000794d */ /* 0x000fea0003800000 */
.L_x_7140:
        /* <DEDUP_REMOVED lines=18> */
.L_x_7143:
[----:B------:R-:W-:-:S04]  /*a490*/  SHF.R.U32.HI R5, RZ, 0x18, R5 ;  /* 0x00000018ff057819 */ /* 0x000fc80000011605 */
[----:B------:R-:W-:-:S07]  /*a4a0*/  LOP3.LUT R0, R0, 0x80, R5, 0xf8, !PT ;  /* 0x0000008000007812 */ /* 0x000fce00078ef805 */
.L_x_7142:
[----:B------:R-:W-:Y:S05]  /*a4b0*/  BSYNC.RECONVERGENT B0 ;  /* 0x0000000000007941 */ /* 0x000fea0003800200 */
.L_x_7141:
[----:B------:R-:W-:Y:S01]  /*a4c0*/  STG.E.U8 desc[UR36][R2.64], R0 ;  /* 0x0000000002007986 */ /* 0x000fe2000c101124 */
[----:B------:R-:W-:Y:S05]  /*a4d0*/  EXIT ;  /* 0x000000000000794d */ /* 0x000fea0003800000 */
.L_x_7139:
        /* <DEDUP_REMOVED lines=18> */
.L_x_7146:
[----:B------:R-:W-:-:S04]  /*a600*/  SHF.R.U32.HI R5, RZ, 0x18, R5 ;  /* 0x00000018ff057819 */ /* 0x000fc80000011605 */
[----:B------:R-:W-:-:S07]  /*a610*/  LOP3.LUT R0, R0, 0x80, R5, 0xf8, !PT ;  /* 0x0000008000007812 */ /* 0x000fce00078ef805 */
.L_x_7145:
[----:B------:R-:W-:Y:S05]  /*a620*/  BSYNC.RECONVERGENT B0 ;  /* 0x0000000000007941 */ /* 0x000fea0003800200 */
.L_x_7144:
[----:B------:R-:W-:Y:S01]  /*a630*/  STG.E.U8 desc[UR36][R2.64], R0 ;  /* 0x0000000002007986 */ /* 0x000fe2000c101124 */
[----:B------:R-:W-:Y:S05]  /*a640*/  EXIT ;  /* 0x000000000000794d */ /* 0x000fea0003800000 */
.L_x_7138:
        /* <DEDUP_REMOVED lines=20> */
[----:B------:R-:W-:Y:S01]  /*a790*/  STG.E.U8 desc[UR36][R2.64], R5 ;  /* 0x0000000502007986 */ /* 0x000fe2000c101124 */
[----:B------:R-:W-:Y:S05]  /*a7a0*/  EXIT ;  /* 0x000000000000794d */ /* 0x000fea0003800000 */
.L_x_7148:
[----:B------:R-:W-:Y:S01]  /*a7b0*/  STG.E.64 desc[UR36][R2.64], R38 ;  /* 0x0000002602007986 */ /* 0x000fe2000c101b24 */
[----:B------:R-:W-:Y:S05]  /*a7c0*/  EXIT ;  /* 0x000000000000794d */ /* 0x000fea0003800000 */
.L_x_7147:
[----:B------:R-:W-:Y:S01]  /*a7d0*/  STG.E desc[UR36][R2.64], R38 ;  /* 0x0000002602007986 */ /* 0x000fe2000c101924 */
[----:B------:R-:W-:Y:S05]  /*a7e0*/  EXIT ;  /* 0x000000000000794d */ /* 0x000fea0003800000 */
.L_x_7137:
        /* <DEDUP_REMOVED lines=9> */
[----:B------:R-:W-:Y:S01]  /*a880*/  STG.E.U8 desc[UR36][R2.64], R5 ;  /* 0x0000000502007986 */ /* 0x000fe2000c101124 */
[----:B------:R-:W-:Y:S05]  /*a890*/  EXIT ;  /* 0x000000000000794d */ /* 0x000fea0003800000 */
.L_x_7150:
[----:B------:R-:W0:Y:S01]  /*a8a0*/  I2F.F64.S64 R4, R38 ;  /* 0x0000002600047312 */ /* 0x000e220000301c00 */
[----:B------:R-:W-:-:S05]  /*a8b0*/  CS2R R6, SRZ ;  /* 0x0000000000067805 */ /* 0x000fca000001ff00 */
[----:B0-----:R-:W-:Y:S01]  /*a8c0*/  STG.E.128 desc[UR36][R2.64], R4 ;  /* 0x0000000402007986 */ /* 0x001fe2000c101d24 */
[----:B------:R-:W-:Y:S05]  /*a8d0*/  EXIT ;  /* 0x000000000000794d */ /* 0x000fea0003800000 */
.L_x_7149:
[----:B------:R-:W-:-:S13]  /*a8e0*/  ISETP.NE.AND P0, PT, R0, 0xf, PT ;  /* 0x0000000f0000780c */ /* 0x000fda0003f05270 */
[----:B------:R-:W-:Y:S05]  /*a8f0*/  @!P0 BRA `(.L_x_7151) ;  /* 0x0000000000e88947 */ /* 0x000fea0003800000 */
[----:B------:R-:W-:-:S13]  /*a900*/  ISETP.NE.AND P0, PT, R0, 0x17, PT ;  /* 0x000000170000780c */ /* 0x000fda0003f05270 */
[----:B------:R-:W-:Y:S05]  /*a910*/  @!P0 BRA `(.L_x_7152) ;  /* 0x0000000000908947 */ /* 0x000fea0003800000 */
[----:B------:R-:W-:-:S13]  /*a920*/  ISETP.NE.AND P0, PT, R0, 0x18, PT ;  /* 0x000000180000780c */ /* 0x000fda0003f05270 */
[----:B------:R-:W-:Y:S05]  /*a930*/  @!P0 BRA `(.L_x_7153) ;  /* 0x0000000000448947 */ /* 0x000fea0003800000 */
.L_x_7130:
        /* <DEDUP_REMOVED lines=16> */
.L_x_7154:
[----:B------:R-:W-:Y:S05]  /*aa40*/  EXIT ;  /* 0x000000000000794d */ /* 0x000fea0003800000 */
.L_x_7153:
        /* <DEDUP_REMOVED lines=13> */
.L_x_7156:
[----:B------:R-:W-:Y:S05]  /*ab20*/  BSYNC.RECONVERGENT B0 ;  /* 0x0000000000007941 */ /* 0x000fea0003800200 */
.L_x_7155:
[----:B------:R-:W-:-:S05]  /*ab30*/  LOP3.LUT R5, R0, 0x80, R5, 0xf8, !PT ;  /* 0x0000008000057812 */ /* 0x000fca00078ef805 */
[----:B------:R-:W-:Y:S01]  /*ab40*/  STG.E.U8 desc[UR36][R2.64], R5 ;  /* 0x0000000502007986 */ /* 0x000fe2000c101124 */
[----:B------:R-:W-:Y:S05]  /*ab50*/  EXIT ;  /* 0x000000000000794d */ /* 0x000fea0003800000 */
.L_x_7152:
        /* <DEDUP_REMOVED lines=12> */
.L_x_7158:
[----:B------:R-:W-:Y:S01]  /*ac20*/  IMAD.MOV.U32 R0, RZ, RZ, 0x7f ;  /* 0x0000007fff007424 */ /* 0x000fe200078e00ff */
[----:B------:R-:W-:-:S04]  /*ac30*/  ISETP.GT.U32.AND P0, PT, R4, 0x7f800000, PT ;  /* 0x7f8000000400780c */ /* 0x000fc80003f04070 */
[----:B------:R-:W-:-:S09]  /*ac40*/  SEL R0, R0, 0x7c, P0 ;  /* 0x0000007c00007807 */ /* 0x000fd20000000000 */
.L_x_7159:
[----:B------:R-:W-:Y:S05]  /*ac50*/  BSYNC.RECONVERGENT B0 ;  /* 0x0000000000007941 */ /* 0x000fea0003800200 */
.L_x_7157:
[----:B------:R-:W-:-:S04]  /*ac60*/  SHF.R.U32.HI R5, RZ, 0x18, R5 ;  /* 0x00000018ff057819 */ /* 0x000fc80000011605 */
[----:B------:R-:W-:-:S05]  /*ac70*/  LOP3.LUT R5, R0, 0x80, R5, 0xf8, !PT ;  /* 0x0000008000057812 */ /* 0x000fca00078ef805 */
[----:B------:R-:W-:Y:S01]  /*ac80*/  STG.E.U8 desc[UR36][R2.64], R5 ;  /* 0x0000000502007986 */ /* 0x000fe2000c101124 */
[----:B------:R-:W-:Y:S05]  /*ac90*/  EXIT ;  /* 0x000000000000794d */ /* 0x000fea0003800000 */
.L_x_7151:
[----:B------:R-:W0:Y:S02]  /*aca0*/  I2F.S64 R0, R38 ;  /* 0x0000002600007312 */ /* 0x000e240000301400 */
[----:B0-----:R-:W-:-:S05]  /*acb0*/  F2FP.BF16.F32.PACK_AB R0, RZ, R0 ;  /* 0x00000000ff00723e */ /* 0x001fca00000010ff */
[----:B------:R-:W-:Y:S01]  /*acc0*/  STG.E.U16 desc[UR36][R2.64], R0 ;  /* 0x0000000002007986 */ /* 0x000fe2000c101524 */
[----:B------:R-:W-:Y:S05]  /*acd0*/  EXIT ;  /* 0x000000000000794d */ /* 0x000fea0003800000 */
.L_x_7160:
        /* <DEDUP_REMOVED lines=10> */
.L_x_19034:


//--------------------- .text._ZN2at6native18elementwise_kernelILi128ELi2EZNS0_22gpu_kernel_impl_nocastIZZNS0_73_GLOBAL__N__c8866d80_35_SparseBinaryOpIntersectionKernel_cu_b2145a98_327142_sparse_binary_op_intersection_kernel_implINS3_18CUDAKernelLauncherENS3_36CUDAValueSelectionIntersectionKernelINS3_9LhsProjOpEEElLl0EEEvRNS_6TensorERKS9_SC_RKSt6vectorIlSaIlEERKSt8optionalIS9_ESL_bbENKUlvE1_clEvEUllE_EEvRNS_18TensorIteratorBaseERKT_EUliE_EEviT1_ --------------------------
	.section	.text._ZN2at6native18elementwise_kernelILi128ELi2EZNS0_22gpu_kernel_impl_nocastIZZNS0_73_GLOBAL__N__c8866d80_35_SparseBinaryOpIntersectionKernel_cu_b2145a98_327142_sparse_binary_op_intersection_kernel_implINS3_18CUDAKernelLauncherENS3_36CUDAValueSelectionIntersectionKernelINS3_9LhsProjOpEEElLl0EEEvRNS_6TensorERKS9_SC_RKSt6vectorIlSaIlEERKSt8optionalIS9_ESL_bbENKUlvE1_clEvEUllE_EEvRNS_18TensorIteratorBaseERKT_EUliE_EEviT1_,"ax",@progbits
	.align	128
        .global         _ZN2at6native18elementwise_kernelILi128ELi2EZNS0_22gpu_kernel_impl_nocastIZZNS0_73_GLOBAL__N__c8866d80_35_SparseBinaryOpIntersectionKernel_cu_b2145a98_327142_sparse_binary_op_intersection_kernel_implINS3_18CUDAKernelLauncherENS3_36CUDAValueSelectionIntersectionKernelINS3_9LhsProjOpEEElLl0EEEvRNS_6TensorERKS9_SC_RKSt6vectorIlSaIlEERKSt8optionalIS9_ESL_bbENKUlvE1_clEvEUllE_EEvRNS_18TensorIteratorBaseERKT_EUliE_EEviT1_
        .type           _ZN2at6native18elementwise_kernelILi128ELi2EZNS0_22gpu_kernel_impl_nocastIZZNS0_73_GLOBAL__N__c8866d80_35_SparseBinaryOpIntersectionKernel_cu_b2145a98_327142_sparse_binary_op_intersection_kernel_implINS3_18CUDAKernelLauncherENS3_36CUDAValueSelectionIntersectionKernelINS3_9LhsProjOpEEElLl0EEEvRNS_6TensorERKS9_SC_RKSt6vectorIlSaIlEERKSt8optionalIS9_ESL_bbENKUlvE1_clEvEUllE_EEvRNS_18TensorIteratorBaseERKT_EUliE_EEviT1_,@function
        .size           _ZN2at6native18elementwise_kernelILi128ELi2EZNS0_22gpu_kernel_impl_nocastIZZNS0_73_GLOBAL__N__c8866d80_35_SparseBinaryOpIntersectionKernel_cu_b2145a98_327142_sparse_binary_op_intersection_kernel_implINS3_18CUDAKernelLauncherENS3_36CUDAValueSelectionIntersectionKernelINS3_9LhsProjOpEEElLl0EEEvRNS_6TensorERKS9_SC_RKSt6vectorIlSaIlEERKSt8optionalIS9_ESL_bbENKUlvE1_clEvEUllE_EEvRNS_18TensorIteratorBaseERKT_EUliE_EEviT1_,(.L_x_19035 - _ZN2at6native18elementwise_kernelILi128ELi2EZNS0_22gpu_kernel_impl_nocastIZZNS0_73_GLOBAL__N__c8866d80_35_SparseBinaryOpIntersectionKernel_cu_b2145a98_327142_sparse_binary_op_intersection_kernel_implINS3_18CUDAKernelLauncherENS3_36CUDAValueSelectionIntersectionKernelINS3_9LhsProjOpEEElLl0EEEvRNS_6TensorERKS9_SC_RKSt6vectorIlSaIlEERKSt8optionalIS9_ESL_bbENKUlvE1_clEvEUllE_EEvRNS_18TensorIteratorBaseERKT_EUliE_EEviT1_)
        .other          _ZN2at6native18elementwise_kernelILi128ELi2EZNS0_22gpu_kernel_impl_nocastIZZNS0_73_GLOBAL__N__c8866d80_35_SparseBinaryOpIntersectionKernel_cu_b2145a98_327142_sparse_binary_op_intersection_kernel_implINS3_18CUDAKernelLauncherENS3_36CUDAValueSelectionIntersectionKernelINS3_9LhsProjOpEEElLl0EEEvRNS_6TensorERKS9_SC_RKSt6vectorIlSaIlEERKSt8optionalIS9_ESL_bbENKUlvE1_clEvEUllE_EEvRNS_18TensorIteratorBaseERKT_EUliE_EEviT1_,@"STO_CUDA_ENTRY STV_DEFAULT"
_ZN2at6native18elementwise_kernelILi128ELi2EZNS0_22gpu_kernel_impl_nocastIZZNS0_73_GLOBAL__N__c8866d80_35_SparseBinaryOpIntersectionKernel_cu_b2145a98_327142_sparse_binary_op_intersection_kernel_implINS3_18CUDAKernelLauncherENS3_36CUDAValueSelectionIntersectionKernelINS3_9LhsProjOpEEElLl0EEEvRNS_6TensorERKS9_SC_RKSt6vectorIlSaIlEERKSt8optionalIS9_ESL_bbENKUlvE1_clEvEUllE_EEvRNS_18TensorIteratorBaseERKT_EUliE_EEviT1_:
.text._ZN2at6native18elementwise_kernelILi128ELi2EZNS0_22gpu_kernel_impl_nocastIZZNS0_73_GLOBAL__N__c8866d80_35_SparseBinaryOpIntersectionKernel_cu_b2145a98_327142_sparse_binary_op_intersection_kernel_implINS3_18CUDAKernelLauncherENS3_36CUDAValueSelectionIntersectionKernelINS3_9LhsProjOpEEElLl0EEEvRNS_6TensorERKS9_SC_RKSt6vectorIlSaIlEERKSt8optionalIS9_ESL_bbENKUlvE1_clEvEUllE_EEvRNS_18TensorIteratorBaseERKT_EUliE_EEviT1_:
[----:B------:R-:W-:Y:S08]  /*0000*/  LDC R1, c[0x0][0x37c] ;  /* 0x0000df00ff017b82 */ /* 0x000ff00000000800 */
[----:B------:R-:W0:Y:S01]  /*0010*/  LDC R0, c[0x0][0x388] ;  /* 0x0000e200ff007b82 */ /* 0x000e220000000800 */
[----:B------:R-:W1:Y:S01]  /*0020*/  S2R R3, SR_TID.X ;  /* 0x0000000000037919 */ /* 0x000e620000002100 */
[----:B------:R-:W2:Y:S06]  /*0030*/  LDCU.64 UR10, c[0x0][0x358] ;  /* 0x00006b00ff0a77ac */ /* 0x000eac0008000a00 */
[----:B------:R-:W3:Y:S01]  /*0040*/  S2UR UR4, SR_CTAID.X ;  /* 0x00000000000479c3 */ /* 0x000ee20000002500 */
[----:B0-----:R-:W-:Y:S01]  /*0050*/  ISETP.NE.AND P0, PT, R0, RZ, PT ;  /* 0x000000ff0000720c */ /* 0x001fe20003f05270 */
[----:B---3--:R-:W-:-:S06]  /*0060*/  USHF.L.U32 UR4, UR4, 0x8, URZ ;  /* 0x0000000804047899 */ /* 0x008fcc00080006ff */
[----:B-1----:R-:W-:-:S06]  /*0070*/  LOP3.LUT R3, R3, UR4, RZ, 0xfc, !PT ;  /* 0x0000000403037c12 */ /* 0x002fcc000f8efcff */
[----:B--2---:R-:W-:Y:S05]  /*0080*/  @P0 BRA `(.L_x_7161) ;  /* 0x0000001c00780947 */ /* 0x004fea0003800000 */
[----:B------:R-:W0:Y:S02]  /*0090*/  LDCU.64 UR12, c[0x0][0x590] ;  /* 0x0000b200ff0c77ac */ /* 0x000e240008000a00 */
[----:B0-----:R-:W-:-:S04]  /*00a0*/  UISETP.NE.U32.AND UP0, UPT, UR12, URZ, UPT ;  /* 0x000000ff0c00728c */ /* 0x001fc8000bf05070 */
[----:B------:R-:W-:-:S09]  /*00b0*/  UISETP.NE.AND.EX UP0, UPT, UR13, URZ, UPT, UP0 ;  /* 0x000000ff0d00728c */ /* 0x000fd2000bf05300 */
[----:B------:R-:W-:Y:S05]  /*00c0*/  BRA.U UP0, `(.L_x_7162) ;  /* 0x0000000100187547 */ /* 0x000fea000b800000 */
[----:B------:R-:W0:Y:S02]  /*00d0*/  LDCU UR4, c[0x0][0x380] ;  /* 0x00007000ff0477ac */ /* 0x000e240008000800 */
[----:B0-----:R-:W-:-:S13]  /*00e0*/  ISETP.GE.AND P0, PT, R3, UR4, PT ;  /* 0x0000000403007c0c */ /* 0x001fda000bf06270 */
[----:B------:R-:W-:Y:S05]  /*00f0*/  @P0 EXIT ;  /* 0x000000000000094d */ /* 0x000fea0003800000 */
[----:B------:R-:W0:Y:S02]  /*0100*/  LDC.64 R2, c[0x0][0x580] ;  /* 0x00016000ff027b82 */ /* 0x000e240000000a00 */
[----:B0-----:R-:W-:Y:S01]  /*0110*/  STG.E.64 desc[UR10][R2.64], RZ ;  /* 0x000000ff02007986 */ /* 0x001fe2000c101b0a */
[----:B------:R-:W-:Y:S05]  /*0120*/  EXIT ;  /* 0x000000000000794d */ /* 0x000fea0003800000 */
.L_x_7162:
[----:B------:R-:W0:Y:S02]  /*0130*/  LDCU.64 UR18, c[0x0][0x5a0] ;  /* 0x0000b400ff1277ac */ /* 0x000e240008000a00 */
[----:B0-----:R-:W-:-:S04]  /*0140*/  UISETP.GE.U32.AND UP0, UPT, UR18, 0x1, UPT ;  /* 0x000000011200788c */ /* 0x001fc8000bf06070 */
[----:B------:R-:W-:-:S09]  /*0150*/  UISETP.GE.AND.EX UP0, UPT, UR19, URZ, UPT, UP0 ;  /* 0x000000ff1300728c */ /* 0x000fd2000bf06300 */
[----:B------:R-:W-:Y:S05]  /*0160*/  BRA.U !UP0, `(.L_x_7163) ;  /* 0x0000001d08287547 */ /* 0x000fea000b800000 */
[----:B------:R-:W0:Y:S01]  /*0170*/  LDCU UR20, c[0x0][0x380] ;  /* 0x00007000ff1477ac */ /* 0x000e220008000800 */
[----:B------:R-:W-:Y:S01]  /*0180*/  BSSY.RECONVERGENT B0, `(.L_x_7164) ;  /* 0x00000ea000007945 */ /* 0x000fe20003800200 */
[----:B------:R-:W-:-:S04]  /*0190*/  UISETP.GT.U32.AND UP0, UPT, UR18, 0x1, UPT ;  /* 0x000000011200788c */ /* 0x000fc8000bf04070 */
[----:B------:R-:W-:-:S04]  /*01a0*/  UISETP.GT.AND.EX UP0, UPT, UR19, URZ, UPT, UP0 ;  /* 0x000000ff1300728c */ /* 0x000fc8000bf04300 */
[----:B------:R-:W-:Y:S02]  /*01b0*/  USEL UR17, UR18, 0x1, UP0 ;  /* 0x0000000112117887 */ /* 0x000fe40008000000 */
[----:B------:R-:W-:Y:S02]  /*01c0*/  USEL UR8, UR19, URZ, UP0 ;  /* 0x000000ff13087287 */ /* 0x000fe40008000000 */
[----:B------:R-:W-:Y:S01]  /*01d0*/  ULOP3.LUT UR15, UR17, 0x3, URZ, 0xc0, !UPT ;  /* 0x00000003110f7892 */ /* 0x000fe2000f8ec0ff */
[----:B0-----:R-:W-:Y:S01]  /*01e0*/  ISETP.GE.AND P0, PT, R3, UR20, PT ;  /* 0x0000001403007c0c */ /* 0x001fe2000bf06270 */
[----:B------:R-:W-:Y:S02]  /*01f0*/  ULOP3.LUT UR16, UR17, 0x7, URZ, 0xc0, !UPT ;  /* 0x0000000711107892 */ /* 0x000fe4000f8ec0ff */
[----:B------:R-:W-:-:S04]  /*0200*/  UIADD3 UR9, UP0, UPT, UR15, -0x1, URZ ;  /* 0xffffffff0f097890 */ /* 0x000fc8000ff1e0ff */
[----:B------:R-:W-:-:S06]  /*0210*/  UIADD3.X UR14, UPT, UPT, URZ, -0x1, URZ, UP0, !UPT ;  /* 0xffffffffff0e7890 */ /* 0x000fcc00087fe4ff */
[----:B------:R-:W-:Y:S06]  /*0220*/  @P0 BRA `(.L_x_7165) ;  /* 0x0000000c007c0947 */ /* 0x000fec0003800000 */
[----:B------:R-:W0:Y:S01]  /*0230*/  LDC.64 R4, c[0x0][0x588] ;  /* 0x00016200ff047b82 */ /* 0x000e220000000a00 */
[----:B------:R-:W1:Y:S07]  /*0240*/  LDCU.64 UR6, c[0x0][0x598] ;  /* 0x0000b300ff0677ac */ /* 0x000e6e0008000a00 */
[----:B------:R-:W2:Y:S01]  /*0250*/  LDC.64 R10, c[0x0][0x5b0] ;  /* 0x00016c00ff0a7b82 */ /* 0x000ea20000000a00 */
[----:B0-----:R-:W1:Y:S01]  /*0260*/  LDG.E.64 R4, desc[UR10][R4.64] ;  /* 0x0000000a04047981 */ /* 0x001e62000c1e1b00 */
[----:B------:R-:W-:Y:S01]  /*0270*/  UISETP.GE.U32.AND UP1, UPT, UR18, 0x8, UPT ;  /* 0x000000081200788c */ /* 0x000fe2000bf26070 */
[----:B------:R-:W-:Y:S01]  /*0280*/  HFMA2 R48, -RZ, RZ, 0, 0 ;  /* 0x00000000ff307431 */ /* 0x000fe200000001ff */
[----:B------:R-:W-:Y:S01]  /*0290*/  UISETP.NE.U32.AND UP0, UPT, UR16, URZ, UPT ;  /* 0x000000ff1000728c */ /* 0x000fe2000bf05070 */
[----:B------:R-:W-:Y:S01]  /*02a0*/  MOV R53, RZ ;  /* 0x000000ff00357202 */ /* 0x000fe20000000f00 */
[----:B------:R-:W-:Y:S01]  /*02b0*/  UISETP.GE.AND.EX UP1, UPT, UR19, URZ, UPT, UP1 ;  /* 0x000000ff1300728c */ /* 0x000fe2000bf26310 */
[----:B------:R-:W-:Y:S01]  /*02c0*/  UMOV UR4, URZ ;  /* 0x000000ff00047c82 */ /* 0x000fe20008000000 */
[----:B------:R-:W-:Y:S01]  /*02d0*/  UISETP.NE.AND.EX UP0, UPT, URZ, URZ, UPT, UP0 ;  /* 0x000000ffff00728c */ /* 0x000fe2000bf05300 */
[----:B------:R-:W-:Y:S01]  /*02e0*/  UMOV UR5, URZ ;  /* 0x000000ff00057c82 */ /* 0x000fe20008000000 */
[----:B-1----:R-:W-:-:S02]  /*02f0*/  IMAD R7, R5, UR6, RZ ;  /* 0x0000000605077c24 */ /* 0x002fc4000f8e02ff */
[----:B------:R-:W-:-:S04]  /*0300*/  IMAD.WIDE.U32 R8, R4, UR6, RZ ;  /* 0x0000000604087c25 */ /* 0x000fc8000f8e00ff */
[----:B------:R-:W-:-:S05]  /*0310*/  IMAD R7, R4, UR7, R7 ;  /* 0x0000000704077c24 */ /* 0x000fca000f8e0207 */
[----:B------:R-:W-:Y:S01]  /*0320*/  IADD3 R7, PT, PT, R9, R7, RZ ;  /* 0x0000000709077210 */ /* 0x000fe20007ffe0ff */
[----:B--2---:R-:W-:Y:S06]  /*0330*/  BRA.U !UP1, `(.L_x_7166) ;  /* 0x0000000509707547 */ /* 0x004fec000b800000 */
[----:B------:R-:W0:Y:S01]  /*0340*/  LDCU.64 UR6, c[0x0][0x5a8] ;  /* 0x0000b500ff0677ac */ /* 0x000e220008000a00 */
[----:B------:R-:W-:Y:S01]  /*0350*/  IMAD.SHL.U32 R13, R11, 0x8, RZ ;  /* 0x000000080b0d7824 */ /* 0x000fe200078e00ff */
[----:B------:R-:W-:Y:S01]  /*0360*/  LEA R49, P0, R8, UR12, 0x3 ;  /* 0x0000000c08317c11 */ /* 0x000fe2000f8018ff */
[C---:B------:R-:W-:Y:S01]  /*0370*/  IMAD.WIDE.U32 R4, R10.reuse, 0x8, RZ ;  /* 0x000000080a047825 */ /* 0x040fe200078e00ff */
[----:B------:R-:W-:Y:S01]  /*0380*/  ULOP3.LUT UR4, UR17, 0xfffffff8, URZ, 0xc0, !UPT ;  /* 0xfffffff811047892 */ /* 0x000fe2000f8ec0ff */
[----:B------:R-:W-:Y:S01]  /*0390*/  SHF.L.U64.HI R0, R10, 0x6, R11 ;  /* 0x000000060a007819 */ /* 0x000fe2000001020b */
[----:B------:R-:W-:Y:S01]  /*03a0*/  ULOP3.LUT UR5, UR8, 0x7fffffff, URZ, 0xc0, !UPT ;  /* 0x7fffffff08057892 */ /* 0x000fe2000f8ec0ff */
[----:B------:R-:W-:Y:S02]  /*03b0*/  MOV R48, RZ ;  /* 0x000000ff00307202 */ /* 0x000fe40000000f00 */
[----:B------:R-:W-:Y:S02]  /*03c0*/  MOV R53, RZ ;  /* 0x000000ff00357202 */ /* 0x000fe40000000f00 */
[----:B------:R-:W-:-:S02]  /*03d0*/  LEA.HI.X R51, R8, UR13, R7, 0x3, P0 ;  /* 0x0000000d08337c11 */ /* 0x000fc400080f1c07 */
[----:B------:R-:W-:Y:S01]  /*03e0*/  IADD3 R2, PT, PT, R5, R13, RZ ;  /* 0x0000000d05027210 */ /* 0x000fe20007ffe0ff */
[----:B0-----:R-:W-:-:S04]  /*03f0*/  UIADD3 UR6, UP1, UPT, UR6, 0x20, URZ ;  /* 0x0000002006067890 */ /* 0x001fc8000ff3e0ff */
[----:B------:R-:W-:Y:S02]  /*0400*/  UIADD3.X UR7, UPT, UPT, URZ, UR7, URZ, UP1, !UPT ;  /* 0x00000007ff077290 */ /* 0x000fe40008ffe4ff */
[----:B------:R-:W-:Y:S01]  /*0410*/  IMAD.U32 R12, RZ, RZ, UR6 ;  /* 0x00000006ff0c7e24 */ /* 0x000fe2000f8e00ff */
[----:B------:R-:W-:-:S03]  /*0420*/  UMOV UR6, UR4 ;  /* 0x0000000400067c82 */ /* 0x000fc60008000000 */
[----:B------:R-:W-:Y:S01]  /*0430*/  MOV R13, UR7 ;  /* 0x00000007000d7c02 */ /* 0x000fe20008000f00 */
[----:B------:R-:W-:-:S06]  /*0440*/  UMOV UR7, UR5 ;  /* 0x0000000500077c82 */ /* 0x000fcc0008000000 */
.L_x_7167:
[----:B------:R-:W-:Y:S01]  /*0450*/  MOV R50, R49 ;  /* 0x0000003100327202 */ /* 0x000fe20000000f00 */
[----:B------:R-:W2:Y:S01]  /*0460*/  LDG.E.64 R16, desc[UR10][R12.64+-0x20] ;  /* 0xffffe00a0c107981 */ /* 0x000ea2000c1e1b00 */
[----:B------:R-:W-:-:S03]  /*0470*/  IADD3 R30, P0, PT, R49, R4, RZ ;  /* 0x00000004311e7210 */ /* 0x000fc60007f1e0ff */
        /* <DEDUP_REMOVED lines=10> */
[----:B------:R-:W5:Y:S01]  /*0520*/  LDG.E.64 R26, desc[UR10][R12.64+-0x8] ;  /* 0xfffff80a0c1a7981 */ /* 0x000f62000c1e1b00 */
[----:B------:R-:W-:-:S03]  /*0530*/  IADD3 R42, P0, PT, R38, R4, RZ ;  /* 0x00000004262a7210 */ /* 0x000fc60007f1e0ff */
[----:B------:R-:W5:Y:S01]  /*0540*/  LDG.E.64 R28, desc[UR10][R38.64] ;  /* 0x0000000a261c7981 */ /* 0x000f62000c1e1b00 */
[----:B------:R-:W-:Y:S02]  /*0550*/  IADD3.X R43, PT, PT, R39, R2, RZ, P0, !PT ;  /* 0x00000002272b7210 */ /* 0x000fe400007fe4ff */
[----:B------:R-:W-:Y:S01]  /*0560*/  IADD3 R40, P0, PT, R42, R4, RZ ;  /* 0x000000042a287210 */ /* 0x000fe20007f1e0ff */
        /* <DEDUP_REMOVED lines=8> */
[----:B------:R-:W5:Y:S02]  /*05f0*/  LDG.E.64 R38, desc[UR10][R12.64+0x10] ;  /* 0x0000100a0c267981 */ /* 0x000f64000c1e1b00 */
[----:B------:R-:W-:Y:S02]  /*0600*/  IADD3.X R45, PT, PT, R47, R2, RZ, P0, !PT ;  /* 0x000000022f2d7210 */ /* 0x000fe400007fe4ff */
[----:B------:R-:W5:Y:S04]  /*0610*/  LDG.E.64 R42, desc[UR10][R12.64+0x18] ;  /* 0x0000180a0c2a7981 */ /* 0x000f68000c1e1b00 */
[----:B------:R0:W5:Y:S04]  /*0620*/  LDG.E.64 R40, desc[UR10][R46.64] ;  /* 0x0000000a2e287981 */ /* 0x000168000c1e1b00 */
[----:B------:R-:W5:Y:S01]  /*0630*/  LDG.E.64 R44, desc[UR10][R44.64] ;  /* 0x0000000a2c2c7981 */ /* 0x000f62000c1e1b00 */
[----:B0-----:R-:W-:-:S02]  /*0640*/  MOV R46, R48 ;  /* 0x00000030002e7202 */ /* 0x001fc40000000f00 */
[----:B------:R-:W-:Y:S01]  /*0650*/  MOV R47, R53 ;  /* 0x00000035002f7202 */ /* 0x000fe20000000f00 */
[----:B------:R-:W-:-:S04]  /*0660*/  UIADD3 UR6, UP1, UPT, UR6, -0x8, URZ ;  /* 0xfffffff806067890 */ /* 0x000fc8000ff3e0ff */
[----:B------:R-:W-:Y:S02]  /*0670*/  UIADD3.X UR7, UPT, UPT, UR7, -0x1, URZ, UP1, !UPT ;  /* 0xffffffff07077890 */ /* 0x000fe40008ffe4ff */
[----:B------:R-:W-:-:S04]  /*0680*/  UISETP.NE.U32.AND UP1, UPT, UR6, URZ, UPT ;  /* 0x000000ff0600728c */ /* 0x000fc8000bf25070 */
[----:B------:R-:W-:Y:S01]  /*0690*/  UISETP.NE.AND.EX UP1, UPT, UR7, URZ, UPT, UP1 ;  /* 0x000000ff0700728c */ /* 0x000fe2000bf25310 */
[----:B------:R-:W-:Y:S02]  /*06a0*/  IADD3 R12, P1, PT, R12, 0x40, RZ ;  /* 0x000000400c0c7810 */ /* 0x000fe40007f3e0ff */
        /* <DEDUP_REMOVED lines=34> */
[----:B------:R-:W-:Y:S01]  /*08d0*/  IMAD.IADD R53, R43, 0x1, R17 ;  /* 0x000000012b357824 */ /* 0x000fe200078e0211 */
[----:B------:R-:W-:Y:S01]  /*08e0*/  MOV R48, R42 ;  /* 0x0000002a00307202 */ /* 0x000fe20000000f00 */
[----:B------:R-:W-:Y:S06]  /*08f0*/  BRA.U UP1, `(.L_x_7167) ;  /* 0xfffffff901d47547 */ /* 0x000fec000b83ffff */
.L_x_7166:
        /* <DEDUP_REMOVED lines=8> */
[C---:B------:R-:W-:Y:S01]  /*0980*/  IMAD R0, R10.reuse, UR5, RZ ;  /* 0x000000050a007c24 */ /* 0x040fe2000f8e02ff */
[C---:B------:R-:W-:Y:S02]  /*0990*/  SHF.L.U32 R21, R10.reuse, 0x3, RZ ;  /* 0x000000030a157819 */ /* 0x040fe400000006ff */
[C---:B------:R-:W-:Y:S01]  /*09a0*/  SHF.L.U64.HI R33, R10.reuse, 0x3, R11 ;  /* 0x000000030a217819 */ /* 0x040fe2000001020b */
[----:B------:R-:W-:-:S04]  /*09b0*/  IMAD.WIDE.U32 R4, R10, UR4, R6 ;  /* 0x000000040a047c25 */ /* 0x000fc8000f8e0006 */
[----:B------:R-:W-:Y:S01]  /*09c0*/  IMAD R13, R11, UR4, R0 ;  /* 0x000000040b0d7c24 */ /* 0x000fe2000f8e0200 */
[----:B------:R-:W-:-:S03]  /*09d0*/  LEA R18, P0, R4, UR12, 0x3 ;  /* 0x0000000c04127c11 */ /* 0x000fc6000f8018ff */
[----:B------:R-:W-:Y:S01]  /*09e0*/  IMAD.IADD R5, R5, 0x1, R13 ;  /* 0x0000000105057824 */ /* 0x000fe200078e020d */
[----:B0-----:R-:W-:-:S04]  /*09f0*/  ULEA UR6, UP1, UR4, UR6, 0x3 ;  /* 0x0000000604067291 */ /* 0x001fc8000f8218ff */
[----:B------:R-:W-:Y:S02]  /*0a00*/  LEA.HI.X R19, R4, UR13, R5, 0x3, P0 ;  /* 0x0000000d04137c11 */ /* 0x000fe400080f1c05 */
[----:B------:R-:W-:Y:S01]  /*0a10*/  IADD3 R28, P0, PT, R21, R18, RZ ;  /* 0x00000012151c7210 */ /* 0x000fe20007f1e0ff */
[----:B------:R-:W-:Y:S01]  /*0a20*/  ULEA.HI.X UR7, UR4, UR7, UR5, 0x3, UP1 ;  /* 0x0000000704077291 */ /* 0x000fe200088f1c05 */
[----:B------:R-:W-:Y:S01]  /*0a30*/  MOV R22, UR6 ;  /* 0x0000000600167c02 */ /* 0x000fe20008000f00 */
[----:B------:R-:W2:Y:S04]  /*0a40*/  LDG.E.64 R26, desc[UR10][R18.64] ;  /* 0x0000000a121a7981 */ /* 0x000ea8000c1e1b00 */
[----:B------:R-:W-:Y:S01]  /*0a50*/  MOV R23, UR7 ;  /* 0x0000000700177c02 */ /* 0x000fe20008000f00 */
[----:B------:R-:W-:-:S04]  /*0a60*/  IMAD.X R29, R33, 0x1, R19, P0 ;  /* 0x00000001211d7824 */ /* 0x000fc800000e0613 */
[----:B------:R-:W2:Y:S01]  /*0a70*/  LDG.E.64 R24, desc[UR10][R22.64] ;  /* 0x0000000a16187981 */ /* 0x000ea2000c1e1b00 */
[----:B------:R-:W-:-:S03]  /*0a80*/  IADD3 R30, P0, PT, R28, R21, RZ ;  /* 0x000000151c1e7210 */ /* 0x000fc60007f1e0ff */
[----:B------:R-:W3:Y:S04]  /*0a90*/  LDG.E.64 R14, desc[UR10][R22.64+0x8] ;  /* 0x0000080a160e7981 */ /* 0x000ee8000c1e1b00 */
[----:B------:R0:W3:Y:S01]  /*0aa0*/  LDG.E.64 R16, desc[UR10][R28.64] ;  /* 0x0000000a1c107981 */ /* 0x0000e2000c1e1b00 */
[----:B------:R-:W-:Y:S02]  /*0ab0*/  IADD3.X R31, PT, PT, R29, R33, RZ, P0, !PT ;  /* 0x000000211d1f7210 */ /* 0x000fe400007fe4ff */
[----:B------:R-:W-:Y:S01]  /*0ac0*/  IADD3 R20, P0, PT, R30, R21, RZ ;  /* 0x000000151e147210 */ /* 0x000fe20007f1e0ff */
[----:B------:R-:W4:Y:S04]  /*0ad0*/  LDG.E.64 R4, desc[UR10][R22.64+0x10] ;  /* 0x0000100a16047981 */ /* 0x000f28000c1e1b00 */
[----:B------:R-:W4:Y:S01]  /*0ae0*/  LDG.E.64 R12, desc[UR10][R30.64] ;  /* 0x0000000a1e0c7981 */ /* 0x000f22000c1e1b00 */
[----:B------:R-:W-:-:S03]  /*0af0*/  IADD3.X R21, PT, PT, R31, R33, RZ, P0, !PT ;  /* 0x000000211f157210 */ /* 0x000fc600007fe4ff */
        /* <DEDUP_REMOVED lines=16> */
[----:B-----5:R-:W-:Y:S01]  /*0c00*/  IMAD R15, R21, R18, RZ ;  /* 0x00000012150f7224 */ /* 0x020fe200078e02ff */
[----:B------:R-:W-:-:S03]  /*0c10*/  IADD3 R5, PT, PT, R5, R13, RZ ;  /* 0x0000000d05057210 */ /* 0x000fc60007ffe0ff */
[-C--:B------:R-:W-:Y:S02]  /*0c20*/  IMAD R15, R19, R20.reuse, R15 ;  /* 0x00000014130f7224 */ /* 0x080fe400078e020f */
[----:B------:R-:W-:-:S05]  /*0c30*/  IMAD.WIDE.U32 R48, R18, R20, R4 ;  /* 0x0000001412307225 */ /* 0x000fca00078e0004 */
[----:B------:R-:W-:-:S07]  /*0c40*/  IADD3 R53, PT, PT, R49, R15, RZ ;  /* 0x0000000f31357210 */ /* 0x000fce0007ffe0ff */
.L_x_7169:
        /* <DEDUP_REMOVED lines=9> */
[C---:B------:R-:W-:Y:S02]  /*0ce0*/  IMAD R0, R10.reuse, UR5, RZ ;  /* 0x000000050a007c24 */ /* 0x040fe4000f8e02ff */
[----:B------:R-:W-:Y:S02]  /*0cf0*/  IMAD.MOV.U32 R4, RZ, RZ, R8 ;  /* 0x000000ffff047224 */ /* 0x000fe400078e0008 */
[----:B------:R-:W-:Y:S02]  /*0d00*/  IMAD R13, R11, UR4, R0 ;  /* 0x000000040b0d7c24 */ /* 0x000fe4000f8e0200 */
[----:B------:R-:W-:-:S05]  /*0d10*/  IMAD.WIDE.U32 R4, R10, UR4, R4 ;  /* 0x000000040a047c25 */ /* 0x000fca000f8e0004 */
[----:B------:R-:W-:Y:S02]  /*0d20*/  IADD3 R5, PT, PT, R5, R13, RZ ;  /* 0x0000000d05057210 */ /* 0x000fe40007ffe0ff */
[----:B------:R-:W-:Y:S01]  /*0d30*/  LEA R16, P0, R4, UR12, 0x3 ;  /* 0x0000000c04107c11 */ /* 0x000fe2000f8018ff */
[----:B0-----:R-:W-:-:S03]  /*0d40*/  ULEA UR6, UP1, UR4, UR6, 0x3 ;  /* 0x0000000604067291 */ /* 0x001fc6000f8218ff */
[----:B------:R-:W-:Y:S02]  /*0d50*/  LEA.HI.X R17, R4, UR13, R5, 0x3, P0 ;  /* 0x0000000d04117c11 */ /* 0x000fe400080f1c05 */
[C---:B------:R-:W-:Y:S01]  /*0d60*/  LEA R4, P0, R10.reuse, R16, 0x3 ;  /* 0x000000100a047211 */ /* 0x040fe200078018ff */
[----:B------:R-:W-:Y:S01]  /*0d70*/  ULEA.HI.X UR7, UR4, UR7, UR5, 0x3, UP1 ;  /* 0x0000000704077291 */ /* 0x000fe200088f1c05 */
[----:B------:R-:W-:Y:S01]  /*0d80*/  MOV R12, UR6 ;  /* 0x00000006000c7c02 */ /* 0x000fe20008000f00 */
[----:B------:R-:W2:Y:S04]  /*0d90*/  LDG.E.64 R18, desc[UR10][R16.64] ;  /* 0x0000000a10127981 */ /* 0x000ea8000c1e1b00 */
[----:B------:R-:W-:Y:S01]  /*0da0*/  IMAD.U32 R13, RZ, RZ, UR7 ;  /* 0x00000007ff0d7e24 */ /* 0x000fe2000f8e00ff */
[----:B------:R-:W-:-:S04]  /*0db0*/  LEA.HI.X R5, R10, R17, R11, 0x3, P0 ;  /* 0x000000110a057211 */ /* 0x000fc800000f1c0b */
        /* <DEDUP_REMOVED lines=14> */
.L_x_7170:
[----:B------:R-:W-:Y:S05]  /*0ea0*/  BRA.U UP0, `(.L_x_7168) ;  /* 0x00000001004c7547 */ /* 0x000fea000b800000 */
[----:B------:R-:W0:Y:S01]  /*0eb0*/  LDCU.64 UR6, c[0x0][0x5a8] ;  /* 0x0000b500ff0677ac */ /* 0x000e220008000a00 */
[C---:B------:R-:W-:Y:S02]  /*0ec0*/  IMAD R0, R10.reuse, UR5, RZ ;  /* 0x000000050a007c24 */ /* 0x040fe4000f8e02ff */
[----:B------:R-:W-:Y:S02]  /*0ed0*/  IMAD.MOV.U32 R6, RZ, RZ, R8 ;  /* 0x000000ffff067224 */ /* 0x000fe400078e0008 */
[----:B------:R-:W-:Y:S02]  /*0ee0*/  IMAD R5, R11, UR4, R0 ;  /* 0x000000040b057c24 */ /* 0x000fe4000f8e0200 */
[----:B------:R-:W-:-:S05]  /*0ef0*/  IMAD.WIDE.U32 R6, R10, UR4, R6 ;  /* 0x000000040a067c25 */ /* 0x000fca000f8e0006 */
[----:B------:R-:W-:Y:S02]  /*0f00*/  IADD3 R5, PT, PT, R7, R5, RZ ;  /* 0x0000000507057210 */ /* 0x000fe40007ffe0ff */
[----:B------:R-:W-:Y:S01]  /*0f10*/  LEA R8, P0, R6, UR12, 0x3 ;  /* 0x0000000c06087c11 */ /* 0x000fe2000f8018ff */
[----:B0-----:R-:W-:-:S03]  /*0f20*/  ULEA UR6, UP0, UR4, UR6, 0x3 ;  /* 0x0000000604067291 */ /* 0x001fc6000f8018ff */
[----:B------:R-:W-:Y:S01]  /*0f30*/  LEA.HI.X R9, R6, UR13, R5, 0x3, P0 ;  /* 0x0000000d06097c11 */ /* 0x000fe200080f1c05 */
[----:B------:R-:W-:Y:S02]  /*0f40*/  ULEA.HI.X UR4, UR4, UR7, UR5, 0x3, UP0 ;  /* 0x0000000704047291 */ /* 0x000fe400080f1c05 */
[----:B------:R-:W-:Y:S02]  /*0f50*/  MOV R4, UR6 ;  /* 0x0000000600047c02 */ /* 0x000fe40008000f00 */
[----:B------:R-:W2:Y:S02]  /*0f60*/  LDG.E.64 R6, desc[UR10][R8.64] ;  /* 0x0000000a08067981 */ /* 0x000ea4000c1e1b00 */
[----:B------:R-:W-:-:S06]  /*0f70*/  MOV R5, UR4 ;  /* 0x0000000400057c02 */ /* 0x000fcc0008000f00 */
[----:B------:R-:W2:Y:S01]  /*0f80*/  LDG.E.64 R4, desc[UR10][R4.64] ;  /* 0x0000000a04047981 */ /* 0x000ea2000c1e1b00 */
[----:B------:R-:W-:Y:S02]  /*0f90*/  IMAD.MOV.U32 R49, RZ, RZ, R53 ;  /* 0x000000ffff317224 */ /* 0x000fe400078e0035 */
[----:B--2---:R-:W-:Y:S02]  /*0fa0*/  IMAD R7, R7, R4, RZ ;  /* 0x0000000407077224 */ /* 0x004fe400078e02ff */
[----:B------:R-:W-:-:S04]  /*0fb0*/  IMAD.WIDE.U32 R48, R4, R6, R48 ;  /* 0x0000000604307225 */ /* 0x000fc800078e0030 */
[----:B------:R-:W-:-:S05]  /*0fc0*/  IMAD R7, R5, R6, R7 ;  /* 0x0000000605077224 */ /* 0x000fca00078e0207 */
[----:B------:R-:W-:-:S07]  /*0fd0*/  IADD3 R53, PT, PT, R49, R7, RZ ;  /* 0x0000000731357210 */ /* 0x000fce0007ffe0ff */
.L_x_7168:
[----:B------:R-:W0:Y:S01]  /*0fe0*/  LDC.64 R4, c[0x0][0x580] ;  /* 0x00016000ff047b82 */ /* 0x000e220000000a00 */
[----:B------:R-:W-:Y:S02]  /*0ff0*/  MOV R49, R53 ;  /* 0x0000003500317202 */ /* 0x000fe40000000f00 */
[----:B------:R-:W-:-:S03]  /*1000*/  IADD3 R3, PT, PT, R3, 0x80, RZ ;  /* 0x0000008003037810 */ /* 0x000fc60007ffe0ff */
[----:B0-----:R0:W-:Y:S04]  /*1010*/  STG.E.64 desc[UR10][R4.64], R48 ;  /* 0x0000003004007986 */ /* 0x0011e8000c101b0a */
.L_x_7165:
[----:B------:R-:W-:Y:S05]  /*1020*/  BSYNC.RECONVERGENT B0 ;  /* 0x0000000000007941 */ /* 0x000fea0003800200 */
.L_x_7164:
[----:B------:R-:W-:-:S13]  /*1030*/  ISETP.GE.AND P0, PT, R3, UR20, PT ;  /* 0x0000001403007c0c */ /* 0x000fda000bf06270 */
[----:B------:R-:W-:Y:S05]  /*1040*/  @P0 EXIT ;  /* 0x000000000000094d */ /* 0x000fea0003800000 */
[----:B------:R-:W1:Y:S01]  /*1050*/  LDC.64 R2, c[0x0][0x588] ;  /* 0x00016200ff027b82 */ /* 0x000e620000000a00 */
[----:B------:R-:W2:Y:S07]  /*1060*/  LDCU.64 UR4, c[0x0][0x598] ;  /* 0x0000b300ff0477ac */ /* 0x000eae0008000a00 */
[----:B------:R-:W3:Y:S01]  /*1070*/  LDC.64 R6, c[0x0][0x5b0] ;  /* 0x00016c00ff067b82 */ /* 0x000ee20000000a00 */
[----:B-1----:R-:W2:Y:S01]  /*1080*/  LDG.E.64 R2, desc[UR10][R2.64] ;  /* 0x0000000a02027981 */ /* 0x002ea2000c1e1b00 */
[----:B------:R-:W-:Y:S01]  /*1090*/  UISETP.GE.U32.AND UP0, UPT, UR18, 0x8, UPT ;  /* 0x000000081200788c */ /* 0x000fe2000bf06070 */
[----:B0-----:R-:W-:-:S02]  /*10a0*/  HFMA2 R49, -RZ, RZ, 0, 0 ;  /* 0x00000000ff317431 */ /* 0x001fc400000001ff */
[----:B------:R-:W-:Y:S01]  /*10b0*/  IMAD.MOV.U32 R50, RZ, RZ, RZ ;  /* 0x000000ffff327224 */ /* 0x000fe200078e00ff */
[----:B------:R-:W-:Y:S01]  /*10c0*/  UISETP.GE.AND.EX UP0, UPT, UR19, URZ, UPT, UP0 ;  /* 0x000000ff1300728c */ /* 0x000fe2000bf06300 */
[----:B--2---:R-:W-:Y:S02]  /*10d0*/  IMAD R5, R3, UR4, RZ ;  /* 0x0000000403057c24 */ /* 0x004fe4000f8e02ff */
[----:B------:R-:W-:Y:S01]  /*10e0*/  IMAD.WIDE.U32 R8, R2, UR4, RZ ;  /* 0x0000000402087c25 */ /* 0x000fe2000f8e00ff */
[----:B------:R-:W-:-:S03]  /*10f0*/  UMOV UR4, URZ ;  /* 0x000000ff00047c82 */ /* 0x000fc60008000000 */
[----:B------:R-:W-:Y:S01]  /*1100*/  IMAD R5, R2, UR5, R5 ;  /* 0x0000000502057c24 */ /* 0x000fe2000f8e0205 */
[----:B------:R-:W-:-:S04]  /*1110*/  UMOV UR5, URZ ;  /* 0x000000ff00057c82 */ /* 0x000fc80008000000 */
[----:B------:R-:W-:Y:S01]  /*1120*/  IADD3 R5, PT, PT, R9, R5, RZ ;  /* 0x0000000509057210 */ /* 0x000fe20007ffe0ff */
[----:B---3--:R-:W-:Y:S06]  /*1130*/  BRA.U !UP0, `(.L_x_7171) ;  /* 0x0000000508647547 */ /* 0x008fec000b800000 */
[----:B------:R-:W0:Y:S01]  /*1140*/  LDCU.64 UR6, c[0x0][0x5a8] ;  /* 0x0000b500ff0677ac */ /* 0x000e220008000a00 */
[----:B------:R-:W-:Y:S01]  /*1150*/  IMAD.WIDE.U32 R2, R6, 0x8, RZ ;  /* 0x0000000806027825 */ /* 0x000fe200078e00ff */
[----:B------:R-:W-:Y:S01]  /*1160*/  LEA R46, P0, R8, UR12, 0x3 ;  /* 0x0000000c082e7c11 */ /* 0x000fe2000f8018ff */
[----:B------:R-:W-:Y:S01]  /*1170*/  ULOP3.LUT UR4, UR17, 0xfffffff8, URZ, 0xc0, !UPT ;  /* 0xfffffff811047892 */ /* 0x000fe2000f8ec0ff */
[----:B------:R-:W-:Y:S01]  /*1180*/  SHF.L.U32 R11, R7, 0x3, RZ ;  /* 0x00000003070b7819 */ /* 0x000fe200000006ff */
[----:B------:R-:W-:Y:S01]  /*1190*/  ULOP3.LUT UR5, UR8, 0x7fffffff, URZ, 0xc0, !UPT ;  /* 0x7fffffff08057892 */ /* 0x000fe2000f8ec0ff */
[----:B------:R-:W-:Y:S01]  /*11a0*/  SHF.L.U64.HI R0, R6, 0x6, R7 ;  /* 0x0000000606007819 */ /* 0x000fe20000010207 */
[----:B------:R-:W-:Y:S01]  /*11b0*/  IMAD.MOV.U32 R50, RZ, RZ, RZ ;  /* 0x000000ffff327224 */ /* 0x000fe200078e00ff */
[----:B------:R-:W-:Y:S02]  /*11c0*/  MOV R49, RZ ;  /* 0x000000ff00317202 */ /* 0x000fe40000000f00 */
[----:B------:R-:W-:-:S02]  /*11d0*/  LEA.HI.X R47, R8, UR13, R5, 0x3, P0 ;  /* 0x0000000d082f7c11 */ /* 0x000fc400080f1c05 */
[----:B------:R-:W-:Y:S01]  /*11e0*/  IADD3 R48, PT, PT, R3, R11, RZ ;  /* 0x0000000b03307210 */ /* 0x000fe20007ffe0ff */
[----:B0-----:R-:W-:-:S04]  /*11f0*/  UIADD3 UR6, UP0, UPT, UR6, 0x20, URZ ;  /* 0x0000002006067890 */ /* 0x001fc8000ff1e0ff */
[----:B------:R-:W-:Y:S02]  /*1200*/  UIADD3.X UR7, UPT, UPT, URZ, UR7, URZ, UP0, !UPT ;  /* 0x00000007ff077290 */ /* 0x000fe400087fe4ff */
[----:B------:R-:W-:Y:S01]  /*1210*/  MOV R10, UR6 ;  /* 0x00000006000a7c02 */ /* 0x000fe20008000f00 */
[----:B------:R-:W-:-:S03]  /*1220*/  UMOV UR6, UR4 ;  /* 0x0000000400067c82 */ /* 0x000fc60008000000 */
[----:B------:R-:W-:Y:S01]  /*1230*/  IMAD.U32 R11, RZ, RZ, UR7 ;  /* 0x00000007ff0b7e24 */ /* 0x000fe2000f8e00ff */
[----:B------:R-:W-:-:S06]  /*1240*/  UMOV UR7, UR5 ;  /* 0x0000000500077c82 */ /* 0x000fcc0008000000 */
.L_x_7172:
[----:B------:R0:W2:Y:S01]  /*1250*/  LDG.E.64 R12, desc[UR10][R46.64] ;  /* 0x0000000a2e0c7981 */ /* 0x0000a2000c1e1b00 */
[----:B------:R-:W-:-:S03]  /*1260*/  IADD3 R28, P0, PT, R46, R2, RZ ;  /* 0x000000022e1c7210 */ /* 0x000fc60007f1e0ff */
[----:B------:R-:W2:Y:S01]  /*1270*/  LDG.E.64 R14, desc[UR10][R10.64+-0x20] ;  /* 0xffffe00a0a0e7981 */ /* 0x000ea2000c1e1b00 */
[----:B------:R-:W-:-:S03]  /*1280*/  IADD3.X R29, PT, PT, R47, R48, RZ, P0, !PT ;  /* 0x000000302f1d7210 */ /* 0x000fc600007fe4ff */
[----:B------:R-:W3:Y:S01]  /*1290*/  LDG.E.64 R16, desc[UR10][R10.64+-0x18] ;  /* 0xffffe80a0a107981 */ /* 0x000ee2000c1e1b00 */
[----:B------:R-:W-:-:S03]  /*12a0*/  IADD3 R32, P0, PT, R28, R2, RZ ;  /* 0x000000021c207210 */ /* 0x000fc60007f1e0ff */
[----:B------:R-:W3:Y:S01]  /*12b0*/  LDG.E.64 R18, desc[UR10][R28.64] ;  /* 0x0000000a1c127981 */ /* 0x000ee2000c1e1b00 */
[----:B------:R-:W-:-:S03]  /*12c0*/  IADD3.X R33, PT, PT, R29, R48, RZ, P0, !PT ;  /* 0x000000301d217210 */ /* 0x000fc600007fe4ff */
[----:B------:R-:W4:Y:S01]  /*12d0*/  LDG.E.64 R20, desc[UR10][R10.64+-0x10] ;  /* 0xfffff00a0a147981 */ /* 0x000f22000c1e1b00 */
[----:B------:R-:W-:-:S03]  /*12e0*/  IADD3 R36, P0, PT, R32, R2, RZ ;  /* 0x0000000220247210 */ /* 0x000fc60007f1e0ff */
[----:B------:R-:W4:Y:S01]  /*12f0*/  LDG.E.64 R22, desc[UR10][R32.64] ;  /* 0x0000000a20167981 */ /* 0x000f22000c1e1b00 */
        /* <DEDUP_REMOVED lines=16> */
[----:B------:R-:W-:-:S03]  /*1400*/  IADD3.X R41, PT, PT, R45, R48, RZ, P0, !PT ;  /* 0x000000302d297210 */ /* 0x000fc600007fe4ff */
[----:B------:R1:W5:Y:S04]  /*1410*/  LDG.E.64 R42, desc[UR10][R10.64+0x18] ;  /* 0x0000180a0a2a7981 */ /* 0x000368000c1e1b00 */
[----:B------:R-:W5:Y:S01]  /*1420*/  LDG.E.64 R40, desc[UR10][R40.64] ;  /* 0x0000000a28287981 */ /* 0x000f62000c1e1b00 */
[----:B------:R-:W-:Y:S01]  /*1430*/  IMAD.MOV.U32 R51, RZ, RZ, R49 ;  /* 0x000000ffff337224 */ /* 0x000fe200078e0031 */
[----:B------:R-:W-:Y:S01]  /*1440*/  UIADD3 UR6, UP0, UPT, UR6, -0x8, URZ ;  /* 0xfffffff806067890 */ /* 0x000fe2000ff1e0ff */
[----:B0-----:R-:W-:-:S03]  /*1450*/  LEA R46, P0, R6, R46, 0x6 ;  /* 0x0000002e062e7211 */ /* 0x001fc600078030ff */
[----:B------:R-:W-:Y:S01]  /*1460*/  UIADD3.X UR7, UPT, UPT, UR7, -0x1, URZ, UP0, !UPT ;  /* 0xffffffff07077890 */ /* 0x000fe200087fe4ff */
[----:B-1----:R-:W-:Y:S01]  /*1470*/  IADD3 R10, P1, PT, R10, 0x40, RZ ;  /* 0x000000400a0a7810 */ /* 0x002fe20007f3e0ff */
[----:B------:R-:W-:Y:S01]  /*1480*/  UISETP.NE.U32.AND UP0, UPT, UR6, URZ, UPT ;  /* 0x000000ff0600728c */ /* 0x000fe2000bf05070 */
[----:B------:R-:W-:-:S03]  /*1490*/  IADD3.X R47, PT, PT, R47, R0, RZ, P0, !PT ;  /* 0x000000002f2f7210 */ /* 0x000fc600007fe4ff */
[----:B------:R-:W-:Y:S01]  /*14a0*/  UISETP.NE.AND.EX UP0, UPT, UR7, URZ, UPT, UP0 ;  /* 0x000000ff0700728c */ /* 0x000fe2000bf05300 */
[----:B------:R-:W-:Y:S02]  /*14b0*/  IMAD.X R11, RZ, RZ, R11, P1 ;  /* 0x000000ffff0b7224 */ /* 0x000fe400008e060b */
[----:B--2---:R-:W-:Y:S02]  /*14c0*/  IMAD R13, R13, R14, RZ ;  /* 0x0000000e0d0d7224 */ /* 0x004fe400078e02ff */
        /* <DEDUP_REMOVED lines=18> */
[----:B------:R-:W-:Y:S01]  /*15f0*/  IMAD R15, R41, R42, RZ ;  /* 0x0000002a290f7224 */ /* 0x000fe200078e02ff */
[----:B------:R-:W-:Y:S01]  /*1600*/  IADD3 R29, PT, PT, R29, R13, RZ ;  /* 0x0000000d1d1d7210 */ /* 0x000fe20007ffe0ff */
[----:B------:R-:W-:Y:S02]  /*1610*/  IMAD R13, R35, R32, RZ ;  /* 0x00000020230d7224 */ /* 0x000fe400078e02ff */
[----:B------:R-:W-:Y:S02]  /*1620*/  IMAD R15, R43, R40, R15 ;  /* 0x000000282b0f7224 */ /* 0x000fe400078e020f */
[-C--:B------:R-:W-:Y:S02]  /*1630*/  IMAD R13, R33, R34.reuse, R13 ;  /* 0x00000022210d7224 */ /* 0x080fe400078e020d */
[----:B------:R-:W-:-:S05]  /*1640*/  IMAD.WIDE.U32 R32, R32, R34, R28 ;  /* 0x0000002220207225 */ /* 0x000fca00078e001c */
[----:B------:R-:W-:Y:S01]  /*1650*/  IADD3 R33, PT, PT, R33, R13, RZ ;  /* 0x0000000d21217210 */ /* 0x000fe20007ffe0ff */
[----:B------:R-:W-:-:S04]  /*1660*/  IMAD R13, R39, R36, RZ ;  /* 0x00000024270d7224 */ /* 0x000fc800078e02ff */
[-C--:B------:R-:W-:Y:S02]  /*1670*/  IMAD R13, R37, R38.reuse, R13 ;  /* 0x00000026250d7224 */ /* 0x080fe400078e020d */
[----:B------:R-:W-:-:S05]  /*1680*/  IMAD.WIDE.U32 R36, R36, R38, R32 ;  /* 0x0000002624247225 */ /* 0x000fca00078e0020 */
[----:B------:R-:W-:-:S03]  /*1690*/  IADD3 R37, PT, PT, R37, R13, RZ ;  /* 0x0000000d25257210 */ /* 0x000fc60007ffe0ff */
[----:B------:R-:W-:-:S05]  /*16a0*/  IMAD.WIDE.U32 R50, R42, R40, R36 ;  /* 0x000000282a327225 */ /* 0x000fca00078e0024 */
[----:B------:R-:W-:Y:S01]  /*16b0*/  IADD3 R49, PT, PT, R51, R15, RZ ;  /* 0x0000000f33317210 */ /* 0x000fe20007ffe0ff */
[----:B------:R-:W-:Y:S06]  /*16c0*/  BRA.U UP0, `(.L_x_7172) ;  /* 0xfffffff900e07547 */ /* 0x000fec000b83ffff */
.L_x_7171:
        /* <DEDUP_REMOVED lines=11> */
[----:B------:R-:W-:-:S03]  /*1780*/  SHF.L.U32 R31, R6, 0x3, RZ ;  /* 0x00000003061f7819 */ /* 0x000fc600000006ff */
[----:B------:R-:W-:-:S04]  /*1790*/  IMAD.WIDE.U32 R2, R6, UR4, R4 ;  /* 0x0000000406027c25 */ /* 0x000fc8000f8e0004 */
[----:B------:R-:W-:Y:S01]  /*17a0*/  IMAD R11, R7, UR4, R0 ;  /* 0x00000004070b7c24 */ /* 0x000fe2000f8e0200 */
[----:B------:R-:W-:-:S03]  /*17b0*/  LEA R14, P0, R2, UR12, 0x3 ;  /* 0x0000000c020e7c11 */ /* 0x000fc6000f8018ff */
[----:B------:R-:W-:Y:S01]  /*17c0*/  IMAD.IADD R3, R3, 0x1, R11 ;  /* 0x0000000103037824 */ /* 0x000fe200078e020b */
[----:B0-----:R-:W-:-:S04]  /*17d0*/  ULEA UR6, UP1, UR4, UR6, 0x3 ;  /* 0x0000000604067291 */ /* 0x001fc8000f8218ff */
[----:B------:R-:W-:Y:S02]  /*17e0*/  LEA.HI.X R15, R2, UR13, R3, 0x3, P0 ;  /* 0x0000000d020f7c11 */ /* 0x000fe400080f1c03 */
[----:B------:R-:W-:Y:S01]  /*17f0*/  SHF.L.U64.HI R3, R6, 0x3, R7 ;  /* 0x0000000306037819 */ /* 0x000fe20000010207 */
[----:B------:R-:W-:Y:S01]  /*1800*/  ULEA.HI.X UR7, UR4, UR7, UR5, 0x3, UP1 ;  /* 0x0000000704077291 */ /* 0x000fe200088f1c05 */
[----:B------:R-:W-:Y:S01]  /*1810*/  IADD3 R26, P0, PT, R14, R31, RZ ;  /* 0x0000001f0e1a7210 */ /* 0x000fe20007f1e0ff */
[----:B------:R-:W2:Y:S01]  /*1820*/  LDG.E.64 R20, desc[UR10][R14.64] ;  /* 0x0000000a0e147981 */ /* 0x000ea2000c1e1b00 */
[----:B------:R-:W-:-:S03]  /*1830*/  MOV R16, UR6 ;  /* 0x0000000600107c02 */ /* 0x000fc60008000f00 */
[----:B------:R-:W-:Y:S01]  /*1840*/  MOV R17, UR7 ;  /* 0x0000000700117c02 */ /* 0x000fe20008000f00 */
[----:B------:R-:W-:-:S04]  /*1850*/  IMAD.X R27, R15, 0x1, R3, P0 ;  /* 0x000000010f1b7824 */ /* 0x000fc800000e0603 */
[----:B------:R-:W2:Y:S01]  /*1860*/  LDG.E.64 R18, desc[UR10][R16.64] ;  /* 0x0000000a10127981 */ /* 0x000ea2000c1e1b00 */
[----:B------:R-:W-:-:S03]  /*1870*/  IADD3 R28, P0, PT, R26, R31, RZ ;  /* 0x0000001f1a1c7210 */ /* 0x000fc60007f1e0ff */
[----:B------:R-:W3:Y:S01]  /*1880*/  LDG.E.64 R22, desc[UR10][R16.64+0x8] ;  /* 0x0000080a10167981 */ /* 0x000ee2000c1e1b00 */
[----:B------:R-:W-:-:S03]  /*1890*/  IADD3.X R29, PT, PT, R27, R3, RZ, P0, !PT ;  /* 0x000000031b1d7210 */ /* 0x000fc600007fe4ff */
[----:B------:R0:W3:Y:S01]  /*18a0*/  LDG.E.64 R24, desc[UR10][R26.64] ;  /* 0x0000000a1a187981 */ /* 0x0000e2000c1e1b00 */
[----:B------:R-:W-:-:S03]  /*18b0*/  IADD3 R30, P0, PT, R28, R31, RZ ;  /* 0x0000001f1c1e7210 */ /* 0x000fc60007f1e0ff */
        /* <DEDUP_REMOVED lines=24> */
.L_x_7174:
        /* <DEDUP_REMOVED lines=9> */
[----:B------:R-:W-:Y:S01]  /*1ad0*/  IMAD R0, R6, UR5, RZ ;  /* 0x0000000506007c24 */ /* 0x000fe2000f8e02ff */
[----:B------:R-:W-:-:S03]  /*1ae0*/  MOV R3, R5 ;  /* 0x0000000500037202 */ /* 0x000fc60000000f00 */
[----:B------:R-:W-:Y:S02]  /*1af0*/  IMAD R11, R7, UR4, R0 ;  /* 0x00000004070b7c24 */ /* 0x000fe4000f8e0200 */
[----:B------:R-:W-:-:S04]  /*1b00*/  IMAD.WIDE.U32 R2, R6, UR4, R2 ;  /* 0x0000000406027c25 */ /* 0x000fc8000f8e0002 */
[----:B------:R-:W-:Y:S01]  /*1b10*/  IMAD.IADD R3, R3, 0x1, R11 ;  /* 0x0000000103037824 */ /* 0x000fe200078e020b */
[----:B------:R-:W-:-:S04]  /*1b20*/  LEA R14, P0, R2, UR12, 0x3 ;  /* 0x0000000c020e7c11 */ /* 0x000fc8000f8018ff */
[----:B------:R-:W-:Y:S01]  /*1b30*/  LEA.HI.X R15, R2, UR13, R3, 0x3, P0 ;  /* 0x0000000d020f7c11 */ /* 0x000fe200080f1c03 */
[----:B0-----:R-:W-:Y:S01]  /*1b40*/  ULEA UR6, UP1, UR4, UR6, 0x3 ;  /* 0x0000000604067291 */ /* 0x001fe2000f8218ff */
[----:B------:R-:W-:-:S03]  /*1b50*/  LEA R2, P0, R6, R14, 0x3 ;  /* 0x0000000e06027211 */ /* 0x000fc600078018ff */
[----:B------:R-:W-:Y:S01]  /*1b60*/  ULEA.HI.X UR7, UR4, UR7, UR5, 0x3, UP1 ;  /* 0x0000000704077291 */ /* 0x000fe200088f1c05 */
[----:B------:R-:W2:Y:S01]  /*1b70*/  LDG.E.64 R16, desc[UR10][R14.64] ;  /* 0x0000000a0e107981 */ /* 0x000ea2000c1e1b00 */
[----:B------:R-:W-:-:S04]  /*1b80*/  MOV R10, UR6 ;  /* 0x00000006000a7c02 */ /* 0x000fc80008000f00 */
[----:B------:R-:W-:-:S05]  /*1b90*/  MOV R11, UR7 ;  /* 0x00000007000b7c02 */ /* 0x000fca0008000f00 */
[----:B------:R-:W2:Y:S01]  /*1ba0*/  LDG.E.64 R12, desc[UR10][R10.64] ;  /* 0x0000000a0a0c7981 */ /* 0x000ea2000c1e1b00 */
[----:B------:R-:W-:-:S03]  /*1bb0*/  LEA.HI.X R3, R6, R15, R7, 0x3, P0 ;  /* 0x0000000f06037211 */ /* 0x000fc600000f1c07 */
        /* <DEDUP_REMOVED lines=13> */
.L_x_7175:
[----:B------:R-:W-:Y:S05]  /*1c90*/  BRA.U UP0, `(.L_x_7173) ;  /* 0x00000001004c7547 */ /* 0x000fea000b800000 */
[----:B------:R-:W0:Y:S01]  /*1ca0*/  LDCU.64 UR6, c[0x0][0x5a8] ;  /* 0x0000b500ff0677ac */ /* 0x000e220008000a00 */
[----:B------:R-:W-:Y:S01]  /*1cb0*/  MOV R4, R8 ;  /* 0x0000000800047202 */ /* 0x000fe20000000f00 */
[----:B------:R-:W-:-:S04]  /*1cc0*/  IMAD R0, R6, UR5, RZ ;  /* 0x0000000506007c24 */ /* 0x000fc8000f8e02ff */
[----:B------:R-:W-:-:S04]  /*1cd0*/  IMAD.WIDE.U32 R4, R6, UR4, R4 ;  /* 0x0000000406047c25 */ /* 0x000fc8000f8e0004 */
[----:B------:R-:W-:Y:S01]  /*1ce0*/  IMAD R3, R7, UR4, R0 ;  /* 0x0000000407037c24 */ /* 0x000fe2000f8e0200 */
[----:B------:R-:W-:-:S04]  /*1cf0*/  LEA R6, P0, R4, UR12, 0x3 ;  /* 0x0000000c04067c11 */ /* 0x000fc8000f8018ff */
[----:B------:R-:W-:Y:S01]  /*1d00*/  IADD3 R3, PT, PT, R5, R3, RZ ;  /* 0x0000000305037210 */ /* 0x000fe20007ffe0ff */
        /* <DEDUP_REMOVED lines=12> */
.L_x_7173:
[----:B------:R-:W0:Y:S01]  /*1dd0*/  LDC.64 R2, c[0x0][0x580] ;  /* 0x00016000ff027b82 */ /* 0x000e220000000a00 */
[----:B------:R-:W-:-:S05]  /*1de0*/  MOV R51, R49 ;  /* 0x0000003100337202 */ /* 0x000fca0000000f00 */
[----:B0-----:R-:W-:Y:S01]  /*1df0*/  STG.E.64 desc[UR10][R2.64], R50 ;  /* 0x0000003202007986 */ /* 0x001fe2000c101b0a */
[----:B------:R-:W-:Y:S05]  /*1e00*/  EXIT ;  /* 0x000000000000794d */ /* 0x000fea0003800000 */
.L_x_7163:
[----:B------:R-:W0:Y:S02]  /*1e10*/  LDCU UR4, c[0x0][0x380] ;  /* 0x00007000ff0477ac */ /* 0x000e240008000800 */
[----:B0-----:R-:W-:-:S13]  /*1e20*/  ISETP.GE.AND P0, PT, R3, UR4, PT ;  /* 0x0000000403007c0c */ /* 0x001fda000bf06270 */
[----:B------:R-:W-:Y:S05]  /*1e30*/  @P0 EXIT ;  /* 0x000000000000094d */ /* 0x000fea0003800000 */
[----:B------:R-:W0:Y:S02]  /*1e40*/  LDC.64 R2, c[0x0][0x580] ;  /* 0x00016000ff027b82 */ /* 0x000e240000000a00 */
[----:B0-----:R-:W-:Y:S01]  /*1e50*/  STG.E.64 desc[UR10][R2.64], RZ ;  /* 0x000000ff02007986 */ /* 0x001fe2000c101b0a */
[----:B------:R-:W-:Y:S05]  /*1e60*/  EXIT ;  /* 0x000000000000794d */ /* 0x000fea0003800000 */
.L_x_7161:
[----:B------:R-:W0:Y:S01]  /*1e70*/  LDCU.64 UR12, c[0x0][0x590] ;  /* 0x0000b200ff0c77ac */ /* 0x000e220008000a00 */
[----:B------:R-:W-:Y:S01]  /*1e80*/  IADD3 R0, PT, PT, R0, -0x1, RZ ;  /* 0xffffffff00007810 */ /* 0x000fe20007ffe0ff */
[----:B0-----:R-:W-:-:S04]  /*1e90*/  UISETP.NE.U32.AND UP0, UPT, UR12, URZ, UPT ;  /* 0x000000ff0c00728c */ /* 0x001fc8000bf05070 */
[----:B------:R-:W-:-:S09]  /*1ea0*/  UISETP.NE.AND.EX UP0, UPT, UR13, URZ, UPT, UP0 ;  /* 0x000000ff0d00728c */ /* 0x000fd2000bf05300 */
[----:B------:R-:W-:Y:S05]  /*1eb0*/  BRA.U UP0, `(.L_x_7176) ;  /* 0x0000002100dc7547 */ /* 0x000fea000b800000 */
[----:B------:R-:W0:Y:S01]  /*1ec0*/  LDCU UR4, c[0x0][0x380] ;  /* 0x00007000ff0477ac */ /* 0x000e220008000800 */
[----:B------:R-:W-:Y:S01]  /*1ed0*/  VIMNMX.U32 R2, PT, PT, R0, 0x18, PT ;  /* 0x0000001800027848 */ /* 0x000fe20003fe0000 */
[----:B------:R-:W-:Y:S03]  /*1ee0*/  BSSY.RECONVERGENT B0, `(.L_x_7177) ;  /* 0x000011b000007945 */ /* 0x000fe60003800200 */
        /* <DEDUP_REMOVED lines=9> */
[----:B0-----:R-:W-:-:S05]  /*1f80*/  IMAD.HI.U32 R6, R3, UR6, R4 ;  /* 0x0000000603067c27 */ /* 0x001fca000f8e0004 */
[----:B------:R-:W-:-:S04]  /*1f90*/  SHF.R.U32.HI R7, RZ, UR7, R6 ;  /* 0x00000007ff077c19 */ /* 0x000fc80008011606 */
[----:B------:R-:W-:-:S05]  /*1fa0*/  IADD3 R4, PT, PT, -R7, RZ, RZ ;  /* 0x000000ff07047210 */ /* 0x000fca0007ffe1ff */
[----:B-1----:R-:W-:-:S04]  /*1fb0*/  IMAD R4, R4, UR5, R3 ;  /* 0x0000000504047c24 */ /* 0x002fc8000f8e0203 */
[----:B--2---:R-:W-:Y:S01]  /*1fc0*/  IMAD R4, R4, UR8, RZ ;  /* 0x0000000804047c24 */ /* 0x004fe2000f8e02ff */
[----:B------:R-:W-:Y:S06]  /*1fd0*/  @!P0 BRA `(.L_x_7179) ;  /* 0x0000001000188947 */ /* 0x000fec0003800000 */
[----:B------:R-:W0:Y:S01]  /*1fe0*/  LDCU.64 UR6, c[0x0][0x398] ;  /* 0x00007300ff0677ac */ /* 0x000e220008000a00 */
[----:B------:R-:W-:Y:S01]  /*1ff0*/  HFMA2 R6, -RZ, RZ, 0, 0 ;  /* 0x00000000ff067431 */ /* 0x000fe200000001ff */
[----:B------:R-:W-:Y:S01]  /*2000*/  ISETP.NE.AND P0, PT, R2, 0x2, PT ;  /* 0x000000020200780c */ /* 0x000fe20003f05270 */
[----:B------:R-:W1:Y:S01]  /*2010*/  LDCU UR5, c[0x0][0x3a0] ;  /* 0x00007400ff0577ac */ /* 0x000e620008000800 */
[----:B------:R-:W2:Y:S02]  /*2020*/  LDCU UR8, c[0x0][0x4c0] ;  /* 0x00009800ff0877ac */ /* 0x000ea40008000800 */
[----:B0-----:R-:W-:-:S05]  /*2030*/  IMAD.HI.U32 R8, R7, UR7, R6 ;  /* 0x0000000707087c27 */ /* 0x001fca000f8e0006 */
[----:B-1----:R-:W-:-:S04]  /*2040*/  SHF.R.U32.HI R9, RZ, UR5, R8 ;  /* 0x00000005ff097c19 */ /* 0x002fc80008011608 */
[----:B------:R-:W-:-:S05]  /*2050*/  IADD3 R5, PT, PT, -R9, RZ, RZ ;  /* 0x000000ff09057210 */ /* 0x000fca0007ffe1ff */
[----:B------:R-:W-:-:S04]  /*2060*/  IMAD R7, R5, UR6, R7 ;  /* 0x0000000605077c24 */ /* 0x000fc8000f8e0207 */
[----:B--2---:R-:W-:Y:S01]  /*2070*/  IMAD R4, R7, UR8, R4 ;  /* 0x0000000807047c24 */ /* 0x004fe2000f8e0204 */
[----:B------:R-:W-:Y:S06]  /*2080*/  @!P0 BRA `(.L_x_7179) ;  /* 0x0000000c00ec8947 */ /* 0x000fec0003800000 */
[----:B------:R-:W0:Y:S01]  /*2090*/  LDCU.64 UR6, c[0x0][0x3a8] ;  /* 0x00007500ff0677ac */ /* 0x000e220008000a00 */
[----:B------:R-:W-:Y:S01]  /*20a0*/  IMAD.MOV.U32 R8, RZ, RZ, RZ ;  /* 0x000000ffff087224 */ /* 0x000fe200078e00ff */
[----:B------:R-:W-:Y:S01]  /*20b0*/  ISETP.NE.AND P0, PT, R2, 0x3, PT ;  /* 0x000000030200780c */ /* 0x000fe20003f05270 */
[----:B------:R-:W1:Y:S01]  /*20c0*/  LDCU UR5, c[0x0][0x3a4] ;  /* 0x00007480ff0577ac */ /* 0x000e620008000800 */
[----:B------:R-:W2:Y:S01]  /*20d0*/  LDCU UR8, c[0x0][0x4c8] ;  /* 0x00009900ff0877ac */ /* 0x000ea20008000800 */
[----:B0-----:R-:W-:-:S05]  /*20e0*/  IMAD.HI.U32 R6, R9, UR6, R8 ;  /* 0x0000000609067c27 */ /* 0x001fca000f8e0008 */
[----:B------:R-:W-:-:S04]  /*20f0*/  SHF.R.U32.HI R7, RZ, UR7, R6 ;  /* 0x00000007ff077c19 */ /* 0x000fc80008011606 */
[----:B------:R-:W-:-:S05]  /*2100*/  IADD3 R5, PT, PT, -R7, RZ, RZ ;  /* 0x000000ff07057210 */ /* 0x000fca0007ffe1ff */
[----:B-1----:R-:W-:-:S04]  /*2110*/  IMAD R9, R5, UR5, R9 ;  /* 0x0000000505097c24 */ /* 0x002fc8000f8e0209 */
[----:B--2---:R-:W-:Y:S01]  /*2120*/  IMAD R4, R9, UR8, R4 ;  /* 0x0000000809047c24 */ /* 0x004fe2000f8e0204 */
[----:B------:R-:W-:Y:S06]  /*2130*/  @!P0 BRA `(.L_x_7179) ;  /* 0x0000000c00c08947 */ /* 0x000fec0003800000 */
[----:B------:R-:W0:Y:S01]  /*2140*/  LDCU.64 UR6, c[0x0][0x3b0] ;  /* 0x00007600ff0677ac */ /* 0x000e220008000a00 */
[----:B------:R-:W-:Y:S02]  /*2150*/  MOV R6, RZ ;  /* 0x000000ff00067202 */ /* 0x000fe40000000f00 */
[----:B------:R-:W-:Y:S01]  /*2160*/  ISETP.NE.AND P0, PT, R2, 0x4, PT ;  /* 0x000000040200780c */ /* 0x000fe20003f05270 */
[----:B------:R-:W1:Y:S01]  /*2170*/  LDCU UR5, c[0x0][0x3b8] ;  /* 0x00007700ff0577ac */ /* 0x000e620008000800 */
[----:B------:R-:W2:Y:S01]  /*2180*/  LDCU UR8, c[0x0][0x4d0] ;  /* 0x00009a00ff0877ac */ /* 0x000ea20008000800 */
[----:B0-----:R-:W-:-:S05]  /*2190*/  IMAD.HI.U32 R8, R7, UR7, R6 ;  /* 0x0000000707087c27 */ /* 0x001fca000f8e0006 */
[----:B-1----:R-:W-:-:S04]  /*21a0*/  SHF.R.U32.HI R9, RZ, UR5, R8 ;  /* 0x00000005ff097c19 */ /* 0x002fc80008011608 */
[----:B------:R-:W-:-:S05]  /*21b0*/  IADD3 R5, PT, PT, -R9, RZ, RZ ;  /* 0x000000ff09057210 */ /* 0x000fca0007ffe1ff */
[----:B------:R-:W-:-:S04]  /*21c0*/  IMAD R7, R5, UR6, R7 ;  /* 0x0000000605077c24 */ /* 0x000fc8000f8e0207 */
[----:B--2---:R-:W-:Y:S01]  /*21d0*/  IMAD R4, R7, UR8, R4 ;  /* 0x0000000807047c24 */ /* 0x004fe2000f8e0204 */
[----:B------:R-:W-:Y:S06]  /*21e0*/  @!P0 BRA `(.L_x_7179) ;  /* 0x0000000c00948947 */ /* 0x000fec0003800000 */
[----:B------:R-:W0:Y:S01]  /*21f0*/  LDCU.64 UR6, c[0x0][0x3c0] ;  /* 0x00007800ff0677ac */ /* 0x000e220008000a00 */
[----:B------:R-:W-:Y:S01]  /*2200*/  HFMA2 R8, -RZ, RZ, 0, 0 ;  /* 0x00000000ff087431 */ /* 0x000fe200000001ff */
[----:B------:R-:W-:Y:S01]  /*2210*/  ISETP.NE.AND P0, PT, R2, 0x5, PT ;  /* 0x000000050200780c */ /* 0x000fe20003f05270 */
[----:B------:R-:W1:Y:S01]  /*2220*/  LDCU UR5, c[0x0][0x3bc] ;  /* 0x00007780ff0577ac */ /* 0x000e620008000800 */
[----:B------:R-:W2:Y:S02]  /*2230*/  LDCU UR8, c[0x0][0x4d8] ;  /* 0x00009b00ff0877ac */ /* 0x000ea40008000800 */
[----:B0-----:R-:W-:-:S05]  /*2240*/  IMAD.HI.U32 R6, R9, UR6, R8 ;  /* 0x0000000609067c27 */ /* 0x001fca000f8e0008 */
[----:B------:R-:W-:-:S05]  /*2250*/  SHF.R.U32.HI R7, RZ, UR7, R6 ;  /* 0x00000007ff077c19 */ /* 0x000fca0008011606 */
[----:B------:R-:W-:-:S04]  /*2260*/  IMAD.MOV R5, RZ, RZ, -R7 ;  /* 0x000000ffff057224 */ /* 0x000fc800078e0a07 */
        /* <DEDUP_REMOVED lines=53> */
[----:B-1----:R-:W-:-:S05]  /*25c0*/  SHF.R.U32.HI R9, RZ, UR5, R8 ;  /* 0x00000005ff097c19 */ /* 0x002fca0008011608 */
[----:B------:R-:W-:-:S04]  /*25d0*/  IMAD.MOV R5, RZ, RZ, -R9 ;  /* 0x000000ffff057224 */ /* 0x000fc800078e0a09 */
        /* <DEDUP_REMOVED lines=159> */
[----:B------:R-:W1:Y:S01]  /*2fd0*/  LDCU UR5, c[0x0][0x4ac] ;  /* 0x00009580ff0577ac */ /* 0x000e620008000800 */
[----:B------:R-:W2:Y:S03]  /*2fe0*/  LDCU UR8, c[0x0][0x578] ;  /* 0x0000af00ff0877ac */ /* 0x000ea60008000800 */
[----:B0-----:R-:W-:-:S05]  /*2ff0*/  IMAD.HI.U32 R5, R9, UR6, R8 ;  /* 0x0000000609057c27 */ /* 0x001fca000f8e0008 */
[----:B------:R-:W-:-:S05]  /*3000*/  SHF.R.U32.HI R5, RZ, UR7, R5 ;  /* 0x00000007ff057c19 */ /* 0x000fca0008011605 */
[----:B------:R-:W-:-:S04]  /*3010*/  IMAD.MOV R5, RZ, RZ, -R5 ;  /* 0x000000ffff057224 */ /* 0x000fc800078e0a05 */
[----:B-1----:R-:W-:-:S04]  /*3020*/  IMAD R9, R5, UR5, R9 ;  /* 0x0000000505097c24 */ /* 0x002fc8000f8e0209 */
[----:B--2---:R-:W-:-:S07]  /*3030*/  IMAD R4, R9, UR8, R4 ;  /* 0x0000000809047c24 */ /* 0x004fce000f8e0204 */
.L_x_7179:
[----:B------:R-:W0:Y:S01]  /*3040*/  LDCU.64 UR6, c[0x0][0x580] ;  /* 0x0000b000ff0677ac */ /* 0x000e220008000a00 */
[----:B------:R-:W-:Y:S02]  /*3050*/  IADD3 R3, PT, PT, R3, 0x80, RZ ;  /* 0x0000008003037810 */ /* 0x000fe40007ffe0ff */
[----:B0-----:R-:W-:-:S04]  /*3060*/  IADD3 R4, P0, PT, R4, UR6, RZ ;  /* 0x0000000604047c10 */ /* 0x001fc8000ff1e0ff */
[----:B------:R-:W-:-:S05]  /*3070*/  IADD3.X R5, PT, PT, RZ, UR7, RZ, P0, !PT ;  /* 0x00000007ff057c10 */ /* 0x000fca00087fe4ff */
[----:B------:R0:W-:Y:S04]  /*3080*/  STG.E.64 desc[UR10][R4.64], RZ ;  /* 0x000000ff04007986 */ /* 0x0001e8000c101b0a */
.L_x_7178:
[----:B------:R-:W-:Y:S05]  /*3090*/  BSYNC.RECONVERGENT B0 ;  /* 0x0000000000007941 */ /* 0x000fea0003800200 */
.L_x_7177:
[----:B------:R-:W-:-:S13]  /*30a0*/  ISETP.GE.AND P0, PT, R3, UR4, PT ;  /* 0x0000000403007c0c */ /* 0x000fda000bf06270 */
[----:B------:R-:W-:Y:S05]  /*30b0*/  @P0 EXIT ;  /* 0x000000000000094d */ /* 0x000fea0003800000 */
[----:B------:R-:W1:Y:S01]  /*30c0*/  LDCU.64 UR4, c[0x0][0x390] ;  /* 0x00007200ff0477ac */ /* 0x000e620008000a00 */
[----:B0-----:R-:W-:Y:S02]  /*30d0*/  MOV R4, RZ ;  /* 0x000000ff00047202 */ /* 0x001fe40000000f00 */
[----:B------:R-:W-:Y:S01]  /*30e0*/  MOV R5, R3 ;  /* 0x0000000300057202 */ /* 0x000fe20000000f00 */
[----:B------:R-:W0:Y:S01]  /*30f0*/  LDCU UR6, c[0x0][0x38c] ;  /* 0x00007180ff0677ac */ /* 0x000e220008000800 */
[----:B------:R-:W-:Y:S01]  /*3100*/  ISETP.NE.AND P0, PT, R0, RZ, PT ;  /* 0x000000ff0000720c */ /* 0x000fe20003f05270 */
[----:B------:R-:W2:Y:S01]  /*3110*/  LDCU UR7, c[0x0][0x4b8] ;  /* 0x00009700ff0777ac */ /* 0x000ea20008000800 */
[----:B-1----:R-:W-:-:S05]  /*3120*/  IMAD.HI.U32 R4, R3, UR4, R4 ;  /* 0x0000000403047c27 */ /* 0x002fca000f8e0004 */
[----:B------:R-:W-:-:S05]  /*3130*/  SHF.R.U32.HI R5, RZ, UR5, R4 ;  /* 0x00000005ff057c19 */ /* 0x000fca0008011604 */
[----:B------:R-:W-:-:S04]  /*3140*/  IMAD.MOV R6, RZ, RZ, -R5 ;  /* 0x000000ffff067224 */ /* 0x000fc800078e0a05 */
[----:B0-----:R-:W-:-:S04]  /*3150*/  IMAD R0, R6, UR6, R3 ;  /* 0x0000000606007c24 */ /* 0x001fc8000f8e0203 */
        /* <DEDUP_REMOVED lines=256> */
[----:B------:R-:W-:Y:S01]  /*4160*/  MOV R2, RZ ;  /* 0x000000ff00027202 */ /* 0x000fe20000000f00 */
[----:B------:R-:W1:Y:S01]  /*4170*/  LDCU UR6, c[0x0][0x4ac] ;  /* 0x00009580ff0677ac */ /* 0x000e620008000800 */
[----:B------:R-:W2:Y:S03]  /*4180*/  LDCU UR7, c[0x0][0x578] ;  /* 0x0000af00ff0777ac */ /* 0x000ea60008000800 */
[----:B0-----:R-:W-:-:S05]  /*4190*/  IMAD.HI.U32 R2, R3, UR4, R2 ;  /* 0x0000000403027c27 */ /* 0x001fca000f8e0002 */
[----:B------:R-:W-:-:S04]  /*41a0*/  SHF.R.U32.HI R2, RZ, UR5, R2 ;  /* 0x00000005ff027c19 */ /* 0x000fc80008011602 */
[----:B------:R-:W-:-:S05]  /*41b0*/  IADD3 R2, PT, PT, -R2, RZ, RZ ;  /* 0x000000ff02027210 */ /* 0x000fca0007ffe1ff */
[----:B-1----:R-:W-:-:S04]  /*41c0*/  IMAD R3, R2, UR6, R3 ;  /* 0x0000000602037c24 */ /* 0x002fc8000f8e0203 */
[----:B--2---:R-:W-:-:S07]  /*41d0*/  IMAD R0, R3, UR7, R0 ;  /* 0x0000000703007c24 */ /* 0x004fce000f8e0200 */
.L_x_7180:
[----:B------:R-:W0:Y:S02]  /*41e0*/  LDCU.64 UR4, c[0x0][0x580] ;  /* 0x0000b000ff0477ac */ /* 0x000e240008000a00 */
[----:B0-----:R-:W-:-:S04]  /*41f0*/  IADD3 R2, P0, PT, R0, UR4, RZ ;  /* 0x0000000400027c10 */ /* 0x001fc8000ff1e0ff */
[----:B------:R-:W-:-:S05]  /*4200*/  IADD3.X R3, PT, PT, RZ, UR5, RZ, P0, !PT ;  /* 0x00000005ff037c10 */ /* 0x000fca00087fe4ff */
[----:B------:R-:W-:Y:S01]  /*4210*/  STG.E.64 desc[UR10][R2.64], RZ ;  /* 0x000000ff02007986 */ /* 0x000fe2000c101b0a */
[----:B------:R-:W-:Y:S05]  /*4220*/  EXIT ;  /* 0x000000000000794d */ /* 0x000fea0003800000 */
.L_x_7176:
[----:B------:R-:W0:Y:S02]  /*4230*/  LDCU.64 UR14, c[0x0][0x5a0] ;  /* 0x0000b400ff0e77ac */ /* 0x000e240008000a00 */
[----:B0-----:R-:W-:-:S04]  /*4240*/  UISETP.GE.U32.AND UP0, UPT, UR14, 0x1, UPT ;  /* 0x000000010e00788c */ /* 0x001fc8000bf06070 */
[----:B------:R-:W-:-:S09]  /*4250*/  UISETP.GE.AND.EX UP0, UPT, UR15, URZ, UPT, UP0 ;  /* 0x000000ff0f00728c */ /* 0x000fd2000bf06300 */
[----:B------:R-:W-:Y:S05]  /*4260*/  BRA.U !UP0, `(.L_x_7181) ;  /* 0x0000004108947547 */ /* 0x000fea000b800000 */
[----:B------:R-:W0:Y:S01]  /*4270*/  LDCU UR21, c[0x0][0x380] ;  /* 0x00007000ff1577ac */ /* 0x000e220008000800 */
[----:B------:R-:W-:Y:S01]  /*4280*/  VIMNMX.U32 R2, PT, PT, R0, 0x18, PT ;  /* 0x0000001800027848 */ /* 0x000fe20003fe0000 */
[----:B------:R-:W-:Y:S01]  /*4290*/  BSSY.RECONVERGENT B0, `(.L_x_7182) ;  /* 0x0000217000007945 */ /* 0x000fe20003800200 */
[----:B------:R-:W-:-:S03]  /*42a0*/  UISETP.GT.U32.AND UP0, UPT, UR14, 0x1, UPT ;  /* 0x000000010e00788c */ /* 0x000fc6000bf04070 */
[----:B------:R-:W-:Y:S01]  /*42b0*/  VIADD R2, R2, 0x1 ;  /* 0x0000000102027836 */ /* 0x000fe20000000000 */
        /* <DEDUP_REMOVED lines=9> */
[----:B------:R-:W0:Y:S01]  /*4350*/  LDCU.64 UR4, c[0x0][0x390] ;  /* 0x00007200ff0477ac */ /* 0x000e220008000a00 */
[----:B------:R-:W-:Y:S01]  /*4360*/  HFMA2 R4, -RZ, RZ, 0, 0 ;  /* 0x00000000ff047431 */ /* 0x000fe200000001ff */
[----:B------:R-:W-:Y:S01]  /*4370*/  MOV R5, R3 ;  /* 0x0000000300057202 */ /* 0x000fe20000000f00 */
[----:B------:R-:W1:Y:S01]  /*4380*/  LDCU UR7, c[0x0][0x38c] ;  /* 0x00007180ff0777ac */ /* 0x000e620008000800 */
[----:B------:R-:W-:Y:S01]  /*4390*/  ISETP.NE.AND P0, PT, R0, RZ, PT ;  /* 0x000000ff0000720c */ /* 0x000fe20003f05270 */
        /* <DEDUP_REMOVED lines=274> */
[----:B------:R-:W-:Y:S01]  /*54c0*/  HFMA2 R6, -RZ, RZ, 0, 0 ;  /* 0x00000000ff067431 */ /* 0x000fe200000001ff */
        /* <DEDUP_REMOVED lines=18> */
.L_x_7184:
[----:B------:R-:W0:Y:S01]  /*55f0*/  LDCU.64 UR4, c[0x0][0x588] ;  /* 0x0000b100ff0477ac */ /* 0x000e220008000a00 */
[----:B------:R-:W1:Y:S01]  /*5600*/  LDC.64 R14, c[0x0][0x5b0] ;  /* 0x00016c00ff0e7b82 */ /* 0x000e620000000a00 */
[----:B------:R-:W2:Y:S01]  /*5610*/  LDCU.64 UR8, c[0x0][0x598] ;  /* 0x0000b300ff0877ac */ /* 0x000ea20008000a00 */
[----:B0-----:R-:W-:-:S04]  /*5620*/  IADD3 R6, P0, PT, R4, UR4, RZ ;  /* 0x0000000404067c10 */ /* 0x001fc8000ff1e0ff */
[----:B------:R-:W-:-:S05]  /*5630*/  IADD3.X R7, PT, PT, RZ, UR5, RZ, P0, !PT ;  /* 0x00000005ff077c10 */ /* 0x000fca00087fe4ff */
[----:B------:R-:W2:Y:S01]  /*5640*/  LDG.E.64 R12, desc[UR10][R6.64] ;  /* 0x0000000a060c7981 */ /* 0x000ea2000c1e1b00 */
[----:B------:R-:W-:Y:S01]  /*5650*/  UISETP.GE.U32.AND UP1, UPT, UR14, 0x8, UPT ;  /* 0x000000080e00788c */ /* 0x000fe2000bf26070 */
[----:B------:R-:W-:Y:S01]  /*5660*/  MOV R52, RZ ;  /* 0x000000ff00347202 */ /* 0x000fe20000000f00 */
[----:B------:R-:W-:Y:S01]  /*5670*/  UISETP.NE.U32.AND UP0, UPT, UR19, URZ, UPT ;  /* 0x000000ff1300728c */ /* 0x000fe2000bf05070 */
[----:B------:R-:W-:Y:S01]  /*5680*/  MOV R51, RZ ;  /* 0x000000ff00337202 */ /* 0x000fe20000000f00 */
[----:B------:R-:W-:Y:S01]  /*5690*/  UISETP.GE.AND.EX UP1, UPT, UR15, URZ, UPT, UP1 ;  /* 0x000000ff0f00728c */ /* 0x000fe2000bf26310 */
[----:B------:R-:W-:Y:S01]  /*56a0*/  UMOV UR4, URZ ;  /* 0x000000ff00047c82 */ /* 0x000fe20008000000 */
[----:B------:R-:W-:Y:S01]  /*56b0*/  UISETP.NE.AND.EX UP0, UPT, URZ, URZ, UPT, UP0 ;  /* 0x000000ffff00728c */ /* 0x000fe2000bf05300 */
[----:B------:R-:W-:Y:S01]  /*56c0*/  UMOV UR5, URZ ;  /* 0x000000ff00057c82 */ /* 0x000fe20008000000 */
[----:B--2---:R-:W-:-:S04]  /*56d0*/  IMAD R9, R13, UR8, RZ ;  /* 0x000000080d097c24 */ /* 0x004fc8000f8e02ff */
[C---:B------:R-:W-:Y:S02]  /*56e0*/  IMAD R9, R12.reuse, UR9, R9 ;  /* 0x000000090c097c24 */ /* 0x040fe4000f8e0209 */
[----:B------:R-:W-:-:S04]  /*56f0*/  IMAD.WIDE.U32 R12, R12, UR8, RZ ;  /* 0x000000080c0c7c25 */ /* 0x000fc8000f8e00ff */
[----:B------:R-:W-:Y:S01]  /*5700*/  IMAD.IADD R11, R13, 0x1, R9 ;  /* 0x000000010d0b7824 */ /* 0x000fe200078e0209 */
[----:B-1----:R-:W-:Y:S06]  /*5710*/  BRA.U !UP1, `(.L_x_7185) ;  /* 0x0000000509647547 */ /* 0x002fec000b800000 */
[----:B------:R-:W0:Y:S01]  /*5720*/  LDCU.64 UR8, c[0x0][0x5a8] ;  /* 0x0000b500ff0877ac */ /* 0x000e220008000a00 */
[----:B------:R-:W-:Y:S01]  /*5730*/  IMAD.WIDE.U32 R8, R14, 0x8, RZ ;  /* 0x000000080e087825 */ /* 0x000fe200078e00ff */
[----:B------:R-:W-:-:S03]  /*5740*/  SHF.L.U32 R7, R15, 0x3, RZ ;  /* 0x000000030f077819 */ /* 0x000fc600000006ff */
[----:B------:R-:W-:Y:S01]  /*5750*/  HFMA2 R52, -RZ, RZ, 0, 0 ;  /* 0x00000000ff347431 */ /* 0x000fe200000001ff */
[----:B------:R-:W-:Y:S01]  /*5760*/  ULOP3.LUT UR4, UR16, 0xfffffff8, URZ, 0xc0, !UPT ;  /* 0xfffffff810047892 */ /* 0x000fe2000f8ec0ff */
[----:B------:R-:W-:Y:S01]  /*5770*/  LEA R6, P0, R12, UR12, 0x3 ;  /* 0x0000000c0c067c11 */ /* 0x000fe2000f8018ff */
[----:B------:R-:W-:Y:S01]  /*5780*/  ULOP3.LUT UR5, UR6, 0x7fffffff, URZ, 0xc0, !UPT ;  /* 0x7fffffff06057892 */ /* 0x000fe2000f8ec0ff */
[----:B------:R-:W-:Y:S02]  /*5790*/  IADD3 R50, PT, PT, R9, R7, RZ ;  /* 0x0000000709327210 */ /* 0x000fe40007ffe0ff */
[----:B------:R-:W-:Y:S02]  /*57a0*/  SHF.L.U64.HI R4, R14, 0x6, R15 ;  /* 0x000000060e047819 */ /* 0x000fe4000001020f */
[----:B------:R-:W-:Y:S01]  /*57b0*/  MOV R51, RZ ;  /* 0x000000ff00337202 */ /* 0x000fe20000000f00 */
[----:B------:R-:W-:Y:S01]  /*57c0*/  UMOV UR7, UR4 ;  /* 0x0000000400077c82 */ /* 0x000fe20008000000 */
[----:B------:R-:W-:Y:S01]  /*57d0*/  LEA.HI.X R7, R12, UR13, R11, 0x3, P0 ;  /* 0x0000000d0c077c11 */ /* 0x000fe200080f1c0b */
[----:B0-----:R-:W-:-:S04]  /*57e0*/  UIADD3 UR8, UP1, UPT, UR8, 0x20, URZ ;  /* 0x0000002008087890 */ /* 0x001fc8000ff3e0ff */
[----:B------:R-:W-:Y:S02]  /*57f0*/  UIADD3.X UR9, UPT, UPT, URZ, UR9, URZ, UP1, !UPT ;  /* 0x00000009ff097290 */ /* 0x000fe40008ffe4ff */
[----:B------:R-:W-:Y:S01]  /*5800*/  IMAD.U32 R16, RZ, RZ, UR8 ;  /* 0x00000008ff107e24 */ /* 0x000fe2000f8e00ff */
[----:B------:R-:W-:-:S03]  /*5810*/  UMOV UR8, UR5 ;  /* 0x0000000500087c82 */ /* 0x000fc60008000000 */
[----:B------:R-:W-:-:S07]  /*5820*/  MOV R17, UR9 ;  /* 0x0000000900117c02 */ /* 0x000fce0008000f00 */
.L_x_7186:
[----:B------:R-:W2:Y:S01]  /*5830*/  LDG.E.64 R18, desc[UR10][R6.64] ;  /* 0x0000000a06127981 */ /* 0x000ea2000c1e1b00 */
[----:B------:R-:W-:-:S03]  /*5840*/  IADD3 R34, P0, PT, R6, R8, RZ ;  /* 0x0000000806227210 */ /* 0x000fc60007f1e0ff */
[----:B------:R-:W2:Y:S01]  /*5850*/  LDG.E.64 R20, desc[UR10][R16.64+-0x20] ;  /* 0xffffe00a10147981 */ /* 0x000ea2000c1e1b00 */
[----:B------:R-:W-:-:S03]  /*5860*/  IADD3.X R35, PT, PT, R7, R50, RZ, P0, !PT ;  /* 0x0000003207237210 */ /* 0x000fc600007fe4ff */
[----:B------:R-:W3:Y:S01]  /*5870*/  LDG.E.64 R22, desc[UR10][R16.64+-0x18] ;  /* 0xffffe80a10167981 */ /* 0x000ee2000c1e1b00 */
[----:B------:R-:W-:-:S03]  /*5880*/  IADD3 R38, P0, PT, R34, R8, RZ ;  /* 0x0000000822267210 */ /* 0x000fc60007f1e0ff */
[----:B------:R-:W3:Y:S01]  /*5890*/  LDG.E.64 R24, desc[UR10][R34.64] ;  /* 0x0000000a22187981 */ /* 0x000ee2000c1e1b00 */
[----:B------:R-:W-:Y:S02]  /*58a0*/  IADD3.X R39, PT, PT, R35, R50, RZ, P0, !PT ;  /* 0x0000003223277210 */ /* 0x000fe400007fe4ff */
[----:B------:R-:W-:Y:S01]  /*58b0*/  IADD3 R46, P0, PT, R38, R8, RZ ;  /* 0x00000008262e7210 */ /* 0x000fe20007f1e0ff */
[----:B------:R-:W4:Y:S04]  /*58c0*/  LDG.E.64 R26, desc[UR10][R16.64+-0x10] ;  /* 0xfffff00a101a7981 */ /* 0x000f28000c1e1b00 */
[----:B------:R-:W4:Y:S01]  /*58d0*/  LDG.E.64 R28, desc[UR10][R38.64] ;  /* 0x0000000a261c7981 */ /* 0x000f22000c1e1b00 */
[----:B------:R-:W-:Y:S02]  /*58e0*/  IADD3.X R47, PT, PT, R39, R50, RZ, P0, !PT ;  /* 0x00000032272f7210 */ /* 0x000fe400007fe4ff */
[-C--:B------:R-:W-:Y:S01]  /*58f0*/  IADD3 R40, P0, PT, R46, R8.reuse, RZ ;  /* 0x000000082e287210 */ /* 0x080fe20007f1e0ff */
[----:B------:R-:W5:Y:S04]  /*5900*/  LDG.E.64 R30, desc[UR10][R16.64+-0x8] ;  /* 0xfffff80a101e7981 */ /* 0x000f68000c1e1b00 */
[----:B------:R0:W5:Y:S01]  /*5910*/  LDG.E.64 R32, desc[UR10][R46.64] ;  /* 0x0000000a2e207981 */ /* 0x000162000c1e1b00 */
[----:B------:R-:W-:Y:S01]  /*5920*/  IMAD.X R41, R47, 0x1, R50, P0 ;  /* 0x000000012f297824 */ /* 0x000fe200000e0632 */
[----:B------:R-:W-:-:S02]  /*5930*/  IADD3 R44, P0, PT, R40, R8, RZ ;  /* 0x00000008282c7210 */ /* 0x000fc40007f1e0ff */
[----:B------:R-:W5:Y:S04]  /*5940*/  LDG.E.64 R34, desc[UR10][R16.64] ;  /* 0x0000000a10227981 */ /* 0x000f68000c1e1b00 */
[----:B------:R-:W5:Y:S01]  /*5950*/  LDG.E.64 R36, desc[UR10][R40.64] ;  /* 0x0000000a28247981 */ /* 0x000f62000c1e1b00 */
[----:B------:R-:W-:Y:S02]  /*5960*/  IADD3.X R45, PT, PT, R41, R50, RZ, P0, !PT ;  /* 0x00000032292d7210 */ /* 0x000fe400007fe4ff */
[----:B------:R-:W-:Y:S01]  /*5970*/  IADD3 R42, P0, PT, R44, R8, RZ ;  /* 0x000000082c2a7210 */ /* 0x000fe20007f1e0ff */
[----:B------:R-:W5:Y:S04]  /*5980*/  LDG.E.64 R38, desc[UR10][R16.64+0x8] ;  /* 0x0000080a10267981 */ /* 0x000f68000c1e1b00 */
[----:B------:R-:W5:Y:S01]  /*5990*/  LDG.E.64 R40, desc[UR10][R44.64] ;  /* 0x0000000a2c287981 */ /* 0x000f62000c1e1b00 */
[----:B------:R-:W-:-:S02]  /*59a0*/  IADD3.X R43, PT, PT, R45, R50, RZ, P0, !PT ;  /* 0x000000322d2b7210 */ /* 0x000fc400007fe4ff */
[----:B0-----:R-:W-:-:S03]  /*59b0*/  IADD3 R46, P0, PT, R42, R8, RZ ;  /* 0x000000082a2e7210 */ /* 0x001fc60007f1e0ff */
[----:B------:R-:W5:Y:S04]  /*59c0*/  LDG.E.64 R48, desc[UR10][R42.64] ;  /* 0x0000000a2a307981 */ /* 0x000f68000c1e1b00 */
[----:B------:R-:W5:Y:S01]  /*59d0*/  LDG.E.64 R44, desc[UR10][R16.64+0x10] ;  /* 0x0000100a102c7981 */ /* 0x000f62000c1e1b00 */
[----:B------:R-:W-:-:S03]  /*59e0*/  IADD3.X R47, PT, PT, R43, R50, RZ, P0, !PT ;  /* 0x000000322b2f7210 */ /* 0x000fc600007fe4ff */
[----:B------:R0:W5:Y:S04]  /*59f0*/  LDG.E.64 R42, desc[UR10][R16.64+0x18] ;  /* 0x0000180a102a7981 */ /* 0x000168000c1e1b00 */
[----:B------:R-:W5:Y:S01]  /*5a00*/  LDG.E.64 R46, desc[UR10][R46.64] ;  /* 0x0000000a2e2e7981 */ /* 0x000f62000c1e1b00 */
[----:B------:R-:W-:Y:S01]  /*5a10*/  MOV R53, R51 ;  /* 0x0000003300357202 */ /* 0x000fe20000000f00 */
        /* <DEDUP_REMOVED lines=41> */
.L_x_7185:
[----:B------:R-:W-:Y:S05]  /*5cb0*/  BRA.U !UP0, `(.L_x_7187) ;  /* 0x0000000508b87547 */ /* 0x000fea000b800000 */
[----:B------:R-:W-:Y:S02]  /*5cc0*/  UISETP.GE.U32.AND UP1, UPT, UR19, 0x4, UPT ;  /* 0x000000041300788c */ /* 0x000fe4000bf26070 */
[----:B------:R-:W-:Y:S02]  /*5cd0*/  UISETP.NE.U32.AND UP0, UPT, UR17, URZ, UPT ;  /* 0x000000ff1100728c */ /* 0x000fe4000bf05070 */
[----:B------:R-:W-:Y:S02]  /*5ce0*/  UISETP.GE.U32.AND.EX UP1, UPT, URZ, URZ, UPT, UP1 ;  /* 0x000000ffff00728c */ /* 0x000fe4000bf26110 */
[----:B------:R-:W-:-:S07]  /*5cf0*/  UISETP.NE.AND.EX UP0, UPT, URZ, URZ, UPT, UP0 ;  /* 0x000000ffff00728c */ /* 0x000fce000bf05300 */
[----:B------:R-:W-:Y:S05]  /*5d00*/  BRA.U !UP1, `(.L_x_7188) ;  /* 0x0000000109bc7547 */ /* 0x000fea000b800000 */
[----:B------:R-:W0:Y:S01]  /*5d10*/  LDCU.64 UR8, c[0x0][0x5a8] ;  /* 0x0000b500ff0877ac */ /* 0x000e220008000a00 */
[C---:B------:R-:W-:Y:S01]  /*5d20*/  IMAD R4, R14.reuse, UR5, RZ ;  /* 0x000000050e047c24 */ /* 0x040fe2000f8e02ff */
[C---:B------:R-:W-:Y:S01]  /*5d30*/  SHF.L.U32 R35, R14.reuse, 0x3, RZ ;  /* 0x000000030e237819 */ /* 0x040fe200000006ff */
[----:B------:R-:W-:Y:S02]  /*5d40*/  IMAD.MOV.U32 R10, RZ, RZ, R12 ;  /* 0x000000ffff0a7224 */ /* 0x000fe400078e000c */
[----:B------:R-:W-:Y:S02]  /*5d50*/  IMAD R9, R15, UR4, R4 ;  /* 0x000000040f097c24 */ /* 0x000fe4000f8e0204 */
[----:B------:R-:W-:-:S05]  /*5d60*/  IMAD.WIDE.U32 R6, R14, UR4, R10 ;  /* 0x000000040e067c25 */ /* 0x000fca000f8e000a */
[----:B------:R-:W-:Y:S02]  /*5d70*/  IADD3 R7, PT, PT, R7, R9, RZ ;  /* 0x0000000907077210 */ /* 0x000fe40007ffe0ff */
[----:B------:R-:W-:Y:S01]  /*5d80*/  LEA R18, P0, R6, UR12, 0x3 ;  /* 0x0000000c06127c11 */ /* 0x000fe2000f8018ff */
[----:B0-----:R-:W-:-:S03]  /*5d90*/  ULEA UR7, UP1, UR4, UR8, 0x3 ;  /* 0x0000000804077291 */ /* 0x001fc6000f8218ff */
        /* <DEDUP_REMOVED lines=38> */
.L_x_7188:
        /* <DEDUP_REMOVED lines=37> */
.L_x_7189:
[----:B------:R-:W-:Y:S05]  /*6250*/  BRA.U UP0, `(.L_x_7187) ;  /* 0x0000000100507547 */ /* 0x000fea000b800000 */
[----:B------:R-:W0:Y:S01]  /*6260*/  LDCU.64 UR8, c[0x0][0x5a8] ;  /* 0x0000b500ff0877ac */ /* 0x000e220008000a00 */
[----:B------:R-:W-:Y:S01]  /*6270*/  MOV R8, R12 ;  /* 0x0000000c00087202 */ /* 0x000fe20000000f00 */
[----:B------:R-:W-:Y:S01]  /*6280*/  IMAD R4, R14, UR5, RZ ;  /* 0x000000050e047c24 */ /* 0x000fe2000f8e02ff */
[----:B------:R-:W-:-:S03]  /*6290*/  MOV R9, R11 ;  /* 0x0000000b00097202 */ /* 0x000fc60000000f00 */
        /* <DEDUP_REMOVED lines=9> */
[----:B------:R-:W-:-:S06]  /*6330*/  IMAD.U32 R7, RZ, RZ, UR4 ;  /* 0x00000004ff077e24 */ /* 0x000fcc000f8e00ff */
[----:B------:R-:W2:Y:S01]  /*6340*/  LDG.E.64 R6, desc[UR10][R6.64] ;  /* 0x0000000a06067981 */ /* 0x000ea2000c1e1b00 */
[----:B------:R-:W-:Y:S01]  /*6350*/  MOV R53, R51 ;  /* 0x0000003300357202 */ /* 0x000fe20000000f00 */
[----:B--2---:R-:W-:Y:S02]  /*6360*/  IMAD R9, R9, R6, RZ ;  /* 0x0000000609097224 */ /* 0x004fe400078e02ff */
[----:B------:R-:W-:-:S04]  /*6370*/  IMAD.WIDE.U32 R52, R6, R8, R52 ;  /* 0x0000000806347225 */ /* 0x000fc800078e0034 */
[----:B------:R-:W-:-:S05]  /*6380*/  IMAD R9, R7, R8, R9 ;  /* 0x0000000807097224 */ /* 0x000fca00078e0209 */
[----:B------:R-:W-:-:S07]  /*6390*/  IADD3 R51, PT, PT, R53, R9, RZ ;  /* 0x0000000935337210 */ /* 0x000fce0007ffe0ff */
.L_x_7187:
[----:B------:R-:W0:Y:S01]  /*63a0*/  LDCU.64 UR4, c[0x0][0x580] ;  /* 0x0000b000ff0477ac */ /* 0x000e220008000a00 */
[----:B------:R-:W-:Y:S01]  /*63b0*/  MOV R53, R51 ;  /* 0x0000003300357202 */ /* 0x000fe20000000f00 */
[----:B------:R-:W-:Y:S01]  /*63c0*/  VIADD R3, R3, 0x80 ;  /* 0x0000008003037836 */ /* 0x000fe20000000000 */
[----:B0-----:R-:W-:-:S04]  /*63d0*/  IADD3 R4, P0, PT, R5, UR4, RZ ;  /* 0x0000000405047c10 */ /* 0x001fc8000ff1e0ff */
[----:B------:R-:W-:-:S05]  /*63e0*/  IADD3.X R5, PT, PT, RZ, UR5, RZ, P0, !PT ;  /* 0x00000005ff057c10 */ /* 0x000fca00087fe4ff */
[----:B------:R0:W-:Y:S04]  /*63f0*/  STG.E.64 desc[UR10][R4.64], R52 ;  /* 0x0000003404007986 */ /* 0x0001e8000c101b0a */
.L_x_7183:
[----:B------:R-:W-:Y:S05]  /*6400*/  BSYNC.RECONVERGENT B0 ;  /* 0x0000000000007941 */ /* 0x000fea0003800200 */
.L_x_7182:
[----:B------:R-:W-:-:S13]  /*6410*/  ISETP.GE.AND P0, PT, R3, UR21, PT ;  /* 0x0000001503007c0c */ /* 0x000fda000bf06270 */
[----:B------:R-:W-:Y:S05]  /*6420*/  @P0 EXIT ;  /* 0x000000000000094d */ /* 0x000fea0003800000 */
[----:B------:R-:W1:Y:S01]  /*6430*/  LDCU.64 UR4, c[0x0][0x390] ;  /* 0x00007200ff0477ac */ /* 0x000e620008000a00 */
[----:B0-----:R-:W-:Y:S01]  /*6440*/  HFMA2 R4, -RZ, RZ, 0, 0 ;  /* 0x00000000ff047431 */ /* 0x001fe200000001ff */
[----:B------:R-:W-:Y:S01]  /*6450*/  MOV R5, R3 ;  /* 0x0000000300057202 */ /* 0x000fe20000000f00 */
[----:B------:R-:W0:Y:S01]  /*6460*/  LDCU UR7, c[0x0][0x38c] ;  /* 0x00007180ff0777ac */ /* 0x000e220008000800 */
[----:B------:R-:W-:Y:S01]  /*6470*/  ISETP.NE.AND P0, PT, R0, RZ, PT ;  /* 0x000000ff0000720c */ /* 0x000fe20003f05270 */
        /* <DEDUP_REMOVED lines=293> */
.L_x_7190:
[----:B------:R-:W0:Y:S01]  /*76d0*/  LDCU.128 UR24, c[0x0][0x580] ;  /* 0x0000b000ff1877ac */ /* 0x000e220008000c00 */
[----:B------:R-:W1:Y:S01]  /*76e0*/  LDC.64 R6, c[0x0][0x5b0] ;  /* 0x00016c00ff067b82 */ /* 0x000e620000000a00 */
[----:B------:R-:W2:Y:S01]  /*76f0*/  LDCU.64 UR4, c[0x0][0x598] ;  /* 0x0000b300ff0477ac */ /* 0x000ea20008000a00 */
[----:B0-----:R-:W-:-:S04]  /*7700*/  IADD3 R2, P0, PT, R0, UR26, RZ ;  /* 0x0000001a00027c10 */ /* 0x001fc8000ff1e0ff */
[----:B------:R-:W-:-:S05]  /*7710*/  IADD3.X R3, PT, PT, RZ, UR27, RZ, P0, !PT ;  /* 0x0000001bff037c10 */ /* 0x000fca00087fe4ff */
[----:B------:R-:W2:Y:S01]  /*7720*/  LDG.E.64 R10, desc[UR10][R2.64] ;  /* 0x0000000a020a7981 */ /* 0x000ea2000c1e1b00 */
[----:B------:R-:W-:Y:S01]  /*7730*/  UISETP.GE.U32.AND UP0, UPT, UR14, 0x8, UPT ;  /* 0x000000080e00788c */ /* 0x000fe2000bf06070 */
[----:B------:R-:W-:Y:S01]  /*7740*/  IADD3 R8, P0, PT, R9, UR24, RZ ;  /* 0x0000001809087c10 */ /* 0x000fe2000ff1e0ff */
[----:B------:R-:W-:Y:S01]  /*7750*/  UISETP.NE.U32.AND UP1, UPT, UR19, URZ, UPT ;  /* 0x000000ff1300728c */ /* 0x000fe2000bf25070 */
[----:B------:R-:W-:Y:S01]  /*7760*/  MOV R52, RZ ;  /* 0x000000ff00347202 */ /* 0x000fe20000000f00 */
[----:B------:R-:W-:Y:S02]  /*7770*/  UISETP.GE.AND.EX UP0, UPT, UR15, URZ, UPT, UP0 ;  /* 0x000000ff0f00728c */ /* 0x000fe4000bf06300 */
[----:B------:R-:W-:Y:S01]  /*7780*/  UISETP.NE.AND.EX UP1, UPT, URZ, URZ, UPT, UP1 ;  /* 0x000000ffff00728c */ /* 0x000fe2000bf25310 */
[----:B--2---:R-:W-:-:S04]  /*7790*/  IMAD R5, R11, UR4, RZ ;  /* 0x000000040b057c24 */ /* 0x004fc8000f8e02ff */
[C---:B------:R-:W-:Y:S01]  /*77a0*/  IMAD R13, R10.reuse, UR5, R5 ;  /* 0x000000050a0d7c24 */ /* 0x040fe2000f8e0205 */
[----:B------:R-:W-:Y:S01]  /*77b0*/  MOV R5, RZ ;  /* 0x000000ff00057202 */ /* 0x000fe20000000f00 */
[----:B------:R-:W-:Y:S01]  /*77c0*/  IMAD.WIDE.U32 R10, R10, UR4, RZ ;  /* 0x000000040a0a7c25 */ /* 0x000fe2000f8e00ff */
[----:B------:R-:W-:Y:S01]  /*77d0*/  UMOV UR4, URZ ;  /* 0x000000ff00047c82 */ /* 0x000fe20008000000 */
[----:B------:R-:W-:Y:S02]  /*77e0*/  UMOV UR5, URZ ;  /* 0x000000ff00057c82 */ /* 0x000fe40008000000 */
        /* <DEDUP_REMOVED lines=14> */
[----:B------:R-:W-:Y:S01]  /*78d0*/  UMOV UR7, UR5 ;  /* 0x0000000500077c82 */ /* 0x000fe20008000000 */
[----:B0-----:R-:W-:-:S04]  /*78e0*/  UIADD3 UR8, UP0, UPT, UR8, 0x20, URZ ;  /* 0x0000002008087890 */ /* 0x001fc8000ff1e0ff */
[----:B------:R-:W-:Y:S02]  /*78f0*/  UIADD3.X UR9, UPT, UPT, URZ, UR9, URZ, UP0, !UPT ;  /* 0x00000009ff097290 */ /* 0x000fe400087fe4ff */
[----:B------:R-:W-:-:S04]  /*7900*/  IMAD.U32 R16, RZ, RZ, UR8 ;  /* 0x00000008ff107e24 */ /* 0x000fc8000f8e00ff */
[----:B------:R-:W-:-:S07]  /*7910*/  MOV R17, UR9 ;  /* 0x0000000900117c02 */ /* 0x000fce0008000f00 */
.L_x_7192:
[----:B------:R-:W-:Y:S01]  /*7920*/  IADD3 R18, P1, PT, R2, R14, RZ ;  /* 0x0000000e02127210 */ /* 0x000fe20007f3e0ff */
[----:B------:R-:W2:Y:S04]  /*7930*/  LDG.E.64 R44, desc[UR10][R2.64] ;  /* 0x0000000a022c7981 */ /* 0x000ea8000c1e1b00 */
[----:B------:R-:W2:Y:S01]  /*7940*/  LDG.E.64 R42, desc[UR10][R16.64+-0x20] ;  /* 0xffffe00a102a7981 */ /* 0x000ea2000c1e1b00 */
[----:B------:R-:W-:-:S03]  /*7950*/  IADD3.X R19, PT, PT, R3, R4, RZ, P1, !PT ;  /* 0x0000000403137210 */ /* 0x000fc60000ffe4ff */
[----:B------:R-:W3:Y:S01]  /*7960*/  LDG.E.64 R38, desc[UR10][R16.64+-0x18] ;  /* 0xffffe80a10267981 */ /* 0x000ee2000c1e1b00 */
[----:B------:R-:W-:-:S03]  /*7970*/  IADD3 R20, P1, PT, R18, R14, RZ ;  /* 0x0000000e12147210 */ /* 0x000fc60007f3e0ff */
[----:B------:R0:W3:Y:S01]  /*7980*/  LDG.E.64 R40, desc[UR10][R18.64] ;  /* 0x0000000a12287981 */ /* 0x0000e2000c1e1b00 */
[----:B------:R-:W-:-:S03]  /*7990*/  IADD3.X R21, PT, PT, R19, R4, RZ, P1, !PT ;  /* 0x0000000413157210 */ /* 0x000fc60000ffe4ff */
[----:B------:R-:W4:Y:S01]  /*79a0*/  LDG.E.64 R34, desc[UR10][R16.64+-0x10] ;  /* 0xfffff00a10227981 */ /* 0x000f22000c1e1b00 */
[----:B------:R-:W-:-:S03]  /*79b0*/  IADD3 R46, P1, PT, R20, R14, RZ ;  /* 0x0000000e142e7210 */ /* 0x000fc60007f3e0ff */
        /* <DEDUP_REMOVED lines=10> */
[----:B------:R-:W-:Y:S01]  /*7a60*/  IADD3 R48, P1, PT, R18, R14, RZ ;  /* 0x0000000e12307210 */ /* 0x000fe20007f3e0ff */
[----:B------:R-:W5:Y:S04]  /*7a70*/  LDG.E.64 R22, desc[UR10][R16.64+0x8] ;  /* 0x0000080a10167981 */ /* 0x000f68000c1e1b00 */
[----:B------:R-:W5:Y:S01]  /*7a80*/  LDG.E.64 R24, desc[UR10][R18.64] ;  /* 0x0000000a12187981 */ /* 0x000f62000c1e1b00 */
[----:B------:R-:W-:-:S02]  /*7a90*/  IADD3.X R49, PT, PT, R19, R4, RZ, P1, !PT ;  /* 0x0000000413317210 */ /* 0x000fc40000ffe4ff */
[----:B-1----:R-:W-:Y:S01]  /*7aa0*/  IADD3 R46, P1, PT, R48, R14, RZ ;  /* 0x0000000e302e7210 */ /* 0x002fe20007f3e0ff */
[----:B------:R-:W5:Y:S04]  /*7ab0*/  LDG.E.64 R50, desc[UR10][R16.64+0x18] ;  /* 0x0000180a10327981 */ /* 0x000f68000c1e1b00 */
[----:B------:R-:W5:Y:S04]  /*7ac0*/  LDG.E.64 R20, desc[UR10][R48.64] ;  /* 0x0000000a30147981 */ /* 0x000f68000c1e1b00 */
[----:B------:R0:W5:Y:S01]  /*7ad0*/  LDG.E.64 R18, desc[UR10][R16.64+0x10] ;  /* 0x0000100a10127981 */ /* 0x000162000c1e1b00 */
[----:B------:R-:W-:-:S06]  /*7ae0*/  IADD3.X R47, PT, PT, R49, R4, RZ, P1, !PT ;  /* 0x00000004312f7210 */ /* 0x000fcc0000ffe4ff */
        /* <DEDUP_REMOVED lines=43> */
.L_x_7191:
[----:B------:R-:W-:Y:S01]  /*7da0*/  IMAD.X R9, RZ, RZ, UR25, P0 ;  /* 0x00000019ff097e24 */ /* 0x000fe200080e06ff */
[----:B------:R-:W-:Y:S06]  /*7db0*/  BRA.U !UP1, `(.L_x_7193) ;  /* 0x0000000509b47547 */ /* 0x000fec000b800000 */
        /* <DEDUP_REMOVED lines=11> */
[----:B------:R-:W-:-:S04]  /*7e70*/  LEA R18, P0, R2, UR12, 0x3 ;  /* 0x0000000c02127c11 */ /* 0x000fc8000f8018ff */
[----:B------:R-:W-:Y:S01]  /*7e80*/  IADD3 R3, PT, PT, R3, R15, RZ ;  /* 0x0000000f03037210 */ /* 0x000fe20007ffe0ff */
[----:B0-----:R-:W-:-:S03]  /*7e90*/  ULEA UR6, UP1, UR4, UR6, 0x3 ;  /* 0x0000000604067291 */ /* 0x001fc6000f8218ff */
[----:B------:R-:W-:Y:S02]  /*7ea0*/  LEA.HI.X R19, R2, UR13, R3, 0x3, P0 ;  /* 0x0000000d02137c11 */ /* 0x000fe400080f1c03 */
[----:B------:R-:W-:Y:S01]  /*7eb0*/  SHF.L.U64.HI R3, R6, 0x3, R7 ;  /* 0x0000000306037819 */ /* 0x000fe20000010207 */
[----:B------:R-:W-:Y:S01]  /*7ec0*/  ULEA.HI.X UR7, UR4, UR7, UR5, 0x3, UP1 ;  /* 0x0000000704077291 */ /* 0x000fe200088f1c05 */
[----:B------:R-:W-:Y:S01]  /*7ed0*/  IADD3 R30, P0, PT, R18, R35, RZ ;  /* 0x00000023121e7210 */ /* 0x000fe20007f1e0ff */
[----:B------:R-:W2:Y:S01]  /*7ee0*/  LDG.E.64 R28, desc[UR10][R18.64] ;  /* 0x0000000a121c7981 */ /* 0x000ea2000c1e1b00 */
[----:B------:R-:W-:-:S03]  /*7ef0*/  MOV R24, UR6 ;  /* 0x0000000600187c02 */ /* 0x000fc60008000f00 */
[----:B------:R-:W-:Y:S01]  /*7f00*/  IMAD.U32 R25, RZ, RZ, UR7 ;  /* 0x00000007ff197e24 */ /* 0x000fe2000f8e00ff */
[----:B------:R-:W-:-:S04]  /*7f10*/  IADD3.X R31, PT, PT, R19, R3, RZ, P0, !PT ;  /* 0x00000003131f7210 */ /* 0x000fc800007fe4ff */
[----:B------:R-:W2:Y:S01]  /*7f20*/  LDG.E.64 R26, desc[UR10][R24.64] ;  /* 0x0000000a181a7981 */ /* 0x000ea2000c1e1b00 */
[----:B------:R-:W-:-:S03]  /*7f30*/  IADD3 R32, P0, PT, R30, R35, RZ ;  /* 0x000000231e207210 */ /* 0x000fc60007f1e0ff */
[----:B------:R-:W3:Y:S04]  /*7f40*/  LDG.E.64 R20, desc[UR10][R24.64+0x8] ;  /* 0x0000080a18147981 */ /* 0x000ee8000c1e1b00 */
[----:B------:R-:W3:Y:S01]  /*7f50*/  LDG.E.64 R22, desc[UR10][R30.64] ;  /* 0x0000000a1e167981 */ /* 0x000ee2000c1e1b00 */
[----:B------:R-:W-:-:S03]  /*7f60*/  IADD3.X R33, PT, PT, R31, R3, RZ, P0, !PT ;  /* 0x000000031f217210 */ /* 0x000fc600007fe4ff */
[----:B------:R-:W4:Y:S01]  /*7f70*/  LDG.E.64 R14, desc[UR10][R24.64+0x10] ;  /* 0x0000100a180e7981 */ /* 0x000f22000c1e1b00 */
[----:B------:R-:W-:-:S03]  /*7f80*/  IADD3 R34, P0, PT, R32, R35, RZ ;  /* 0x0000002320227210 */ /* 0x000fc60007f1e0ff */
        /* <DEDUP_REMOVED lines=23> */
.L_x_7194:
        /* <DEDUP_REMOVED lines=21> */
[----:B------:R-:W-:Y:S02]  /*8250*/  MOV R15, UR7 ;  /* 0x00000007000f7c02 */ /* 0x000fe40008000f00 */
        /* <DEDUP_REMOVED lines=15> */
.L_x_7195:
[----:B------:R-:W-:Y:S05]  /*8350*/  BRA.U UP0, `(.L_x_7193) ;  /* 0x00000001004c7547 */ /* 0x000fea000b800000 */
[----:B------:R-:W0:Y:S01]  /*8360*/  LDCU.64 UR6, c[0x0][0x5a8] ;  /* 0x0000b500ff0677ac */ /* 0x000e220008000a00 */
[----:B------:R-:W-:Y:S01]  /*8370*/  MOV R11, R13 ;  /* 0x0000000d000b7202 */ /* 0x000fe20000000f00 */
[C---:B------:R-:W-:Y:S02]  /*8380*/  IMAD R0, R6.reuse, UR5, RZ ;  /* 0x0000000506007c24 */ /* 0x040fe4000f8e02ff */
[----:B------:R-:W-:-:S04]  /*8390*/  IMAD.WIDE.U32 R10, R6, UR4, R10 ;  /* 0x00000004060a7c25 */ /* 0x000fc8000f8e000a */
[----:B------:R-:W-:Y:S01]  /*83a0*/  IMAD R3, R7, UR4, R0 ;  /* 0x0000000407037c24 */ /* 0x000fe2000f8e0200 */
[----:B------:R-:W-:-:S04]  /*83b0*/  LEA R6, P0, R10, UR12, 0x3 ;  /* 0x0000000c0a067c11 */ /* 0x000fc8000f8018ff */
[----:B------:R-:W-:Y:S01]  /*83c0*/  IADD3 R3, PT, PT, R11, R3, RZ ;  /* 0x000000030b037210 */ /* 0x000fe20007ffe0ff */
[----:B0-----:R-:W-:-:S03]  /*83d0*/  ULEA UR6, UP0, UR4, UR6, 0x3 ;  /* 0x0000000604067291 */ /* 0x001fc6000f8018ff */
[----:B------:R-:W-:Y:S01]  /*83e0*/  LEA.HI.X R7, R10, UR13, R3, 0x3, P0 ;  /* 0x0000000d0a077c11 */ /* 0x000fe200080f1c03 */
[----:B------:R-:W-:Y:S02]  /*83f0*/  ULEA.HI.X UR4, UR4, UR7, UR5, 0x3, UP0 ;  /* 0x0000000704047291 */ /* 0x000fe400080f1c05 */
[----:B------:R-:W-:-:S03]  /*8400*/  MOV R2, UR6 ;  /* 0x0000000600027c02 */ /* 0x000fc60008000f00 */
[----:B------:R-:W2:Y:S01]  /*8410*/  LDG.E.64 R6, desc[UR10][R6.64] ;  /* 0x0000000a06067981 */ /* 0x000ea2000c1e1b00 */
[----:B------:R-:W-:-:S06]  /*8420*/  IMAD.U32 R3, RZ, RZ, UR4 ;  /* 0x00000004ff037e24 */ /* 0x000fcc000f8e00ff */
[----:B------:R-:W2:Y:S01]  /*8430*/  LDG.E.64 R2, desc[UR10][R2.64] ;  /* 0x0000000a02027981 */ /* 0x000ea2000c1e1b00 */
[----:B------:R-:W-:Y:S01]  /*8440*/  MOV R53, R5 ;  /* 0x0000000500357202 */ /* 0x000fe20000000f00 */
[----:B--2---:R-:W-:Y:S02]  /*8450*/  IMAD R11, R7, R2, RZ ;  /* 0x00000002070b7224 */ /* 0x004fe400078e02ff */
[----:B------:R-:W-:-:S04]  /*8460*/  IMAD.WIDE.U32 R52, R2, R6, R52 ;  /* 0x0000000602347225 */ /* 0x000fc800078e0034 */
[----:B------:R-:W-:-:S05]  /*8470*/  IMAD R11, R3, R6, R11 ;  /* 0x00000006030b7224 */ /* 0x000fca00078e020b */
[----:B------:R-:W-:-:S07]  /*8480*/  IADD3 R5, PT, PT, R53, R11, RZ ;  /* 0x0000000b35057210 */ /* 0x000fce0007ffe0ff */
.L_x_7193:
[----:B------:R-:W-:-:S05]  /*8490*/  MOV R53, R5 ;  /* 0x0000000500357202 */ /* 0x000fca0000000f00 */
[----:B------:R-:W-:Y:S01]  /*84a0*/  STG.E.64 desc[UR10][R8.64], R52 ;  /* 0x0000003408007986 */ /* 0x000fe2000c101b0a */
[----:B------:R-:W-:Y:S05]  /*84b0*/  EXIT ;  /* 0x000000000000794d */ /* 0x000fea0003800000 */
.L_x_7181:
        /* <DEDUP_REMOVED lines=280> */
.L_x_7198:
[----:B------:R-:W0:Y:S01]  /*9640*/  LDCU.64 UR6, c[0x0][0x580] ;  /* 0x0000b000ff0677ac */ /* 0x000e220008000a00 */
[----:B------:R-:W-:Y:S02]  /*9650*/  IADD3 R3, PT, PT, R3, 0x80, RZ ;  /* 0x0000008003037810 */ /* 0x000fe40007ffe0ff */
[----:B0-----:R-:W-:-:S04]  /*9660*/  IADD3 R4, P0, PT, R4, UR6, RZ ;  /* 0x0000000604047c10 */ /* 0x001fc8000ff1e0ff */
[----:B------:R-:W-:-:S05]  /*9670*/  IADD3.X R5, PT, PT, RZ, UR7, RZ, P0, !PT ;  /* 0x00000007ff057c10 */ /* 0x000fca00087fe4ff */
[----:B------:R0:W-:Y:S04]  /*9680*/  STG.E.64 desc[UR10][R4.64], RZ ;  /* 0x000000ff04007986 */ /* 0x0001e8000c101b0a */
.L_x_7197:
[----:B------:R-:W-:Y:S05]  /*9690*/  BSYNC.RECONVERGENT B0 ;  /* 0x0000000000007941 */ /* 0x000fea0003800200 */
.L_x_7196:
        /* <DEDUP_REMOVED lines=276> */
.L_x_7199:
[----:B------:R-:W0:Y:S02]  /*a7e0*/  LDCU.64 UR4, c[0x0][0x580] ;  /* 0x0000b000ff0477ac */ /* 0x000e240008000a00 */
[----:B0-----:R-:W-:-:S04]  /*a7f0*/  IADD3 R2, P0, PT, R0, UR4, RZ ;  /* 0x0000000400027c10 */ /* 0x001fc8000ff1e0ff */
[----:B------:R-:W-:-:S05]  /*a800*/  IADD3.X R3, PT, PT, RZ, UR5, RZ, P0, !PT ;  /* 0x00000005ff037c10 */ /* 0x000fca00087fe4ff */
[----:B------:R-:W-:Y:S01]  /*a810*/  STG.E.64 desc[UR10][R2.64], RZ ;  /* 0x000000ff02007986 */ /* 0x000fe2000c101b0a */
[----:B------:R-:W-:Y:S05]  /*a820*/  EXIT ;  /* 0x000000000000794d */ /* 0x000fea0003800000 */
.L_x_7200:
        /* <DEDUP_REMOVED lines=13> */
.L_x_19035:


//--------------------- .text._ZN2at6native27unrolled_elementwise_kernelIZZNS0_73_GLOBAL__N__c8866d80_35_SparseBinaryOpIntersectionKernel_cu_b2145a98_327142_sparse_binary_op_intersection_kernel_implINS2_18CUDAKernelLauncherENS2_36CUDAValueSelectionIntersectionKernelINS2_9LhsProjOpEEElLl0EEEvRNS_6TensorERKS8_SB_RKSt6vectorIlSaIlEERKSt8optionalIS8_ESK_bbENKUlvE1_clEvEUllE_St5arrayIPcLm2EELi4E23TrivialOffsetCalculatorILi1EjESR_NS0_6memory15LoadWithoutCastENSS_16StoreWithoutCastEEEviT_T0_T2_T3_T4_T5_ --------------------------
	.section	.text._ZN2at6native27unrolled_elementwise_kernelIZZNS0_73_GLOBAL__N__c8866d80_35_SparseBinaryOpIntersectionKernel_cu_b2145a98_327142_sparse_binary_op_intersection_kernel_implINS2_18CUDAKernelLauncherENS2_36CUDAValueSelectionIntersectionKernelINS2_9LhsProjOpEEElLl0EEEvRNS_6TensorERKS8_SB_RKSt6vectorIlSaIlEERKSt8optionalIS8_ESK_bbENKUlvE1_clEvEUllE_St5arrayIPcLm2EELi4E23TrivialOffsetCalculatorILi1EjESR_NS0_6memory15LoadWithoutCastENSS_16StoreWithoutCastEEEviT_T0_T2_T3_T4_T5_,"ax",@progbits
	.align	128
        .global         _ZN2at6native27unrolled_elementwise_kernelIZZNS0_73_GLOBAL__N__c8866d80_35_SparseBinaryOpIntersectionKernel_cu_b2145a98_327142_sparse_binary_op_intersection_kernel_implINS2_18CUDAKernelLauncherENS2_36CUDAValueSelectionIntersectionKernelINS2_9LhsProjOpEEElLl0EEEvRNS_6TensorERKS8_SB_RKSt6vectorIlSaIlEERKSt8optionalIS8_ESK_bbENKUlvE1_clEvEUllE_St5arrayIPcLm2EELi4E23TrivialOffsetCalculatorILi1EjESR_NS0_6memory15LoadWithoutCastENSS_16StoreWithoutCastEEEviT_T0_T2_T3_T4_T5_
        .type           _ZN2at6native27unrolled_elementwise_kernelIZZNS0_73_GLOBAL__N__c8866d80_35_SparseBinaryOpIntersectionKernel_cu_b2145a98_327142_sparse_binary_op_intersection_kernel_implINS2_18CUDAKernelLauncherENS2_36CUDAValueSelectionIntersectionKernelINS2_9LhsProjOpEEElLl0EEEvRNS_6TensorERKS8_SB_RKSt6vectorIlSaIlEERKSt8optionalIS8_ESK_bbENKUlvE1_clEvEUllE_St5arrayIPcLm2EELi4E23TrivialOffsetCalculatorILi1EjESR_NS0_6memory15LoadWithoutCastENSS_16StoreWithoutCastEEEviT_T0_T2_T3_T4_T5_,@function
        .size           _ZN2at6native27unrolled_elementwise_kernelIZZNS0_73_GLOBAL__N__c8866d80_35_SparseBinaryOpIntersectionKernel_cu_b2145a98_327142_sparse_binary_op_intersection_kernel_implINS2_18CUDAKernelLauncherENS2_36CUDAValueSelectionIntersectionKernelINS2_9LhsProjOpEEElLl0EEEvRNS_6TensorERKS8_SB_RKSt6vectorIlSaIlEERKSt8optionalIS8_ESK_bbENKUlvE1_clEvEUllE_St5arrayIPcLm2EELi4E23TrivialOffsetCalculatorILi1EjESR_NS0_6memory15LoadWithoutCastENSS_16StoreWithoutCastEEEviT_T0_T2_T3_T4_T5_,(.L_x_19036 - _ZN2at6native27unrolled_elementwise_kernelIZZNS0_73_GLOBAL__N__c8866d80_35_SparseBinaryOpIntersectionKernel_cu_b2145a98_327142_sparse_binary_op_intersection_kernel_implINS2_18CUDAKernelLauncherENS2_36CUDAValueSelectionIntersectionKernelINS2_9LhsProjOpEEElLl0EEEvRNS_6TensorERKS8_SB_RKSt6vectorIlSaIlEERKSt8optionalIS8_ESK_bbENKUlvE1_clEvEUllE_St5arrayIPcLm2EELi4E23TrivialOffsetCalculatorILi1EjESR_NS0_6memory15LoadWithoutCastENSS_16StoreWithoutCastEEEviT_T0_T2_T3_T4_T5_)
        .other          _ZN2at6native27unrolled_elementwise_kernelIZZNS0_73_GLOBAL__N__c8866d80_35_SparseBinaryOpIntersectionKernel_cu_b2145a98_327142_sparse_binary_op_intersection_kernel_implINS2_18CUDAKernelLauncherENS2_36CUDAValueSelectionIntersectionKernelINS2_9LhsProjOpEEElLl0EEEvRNS_6TensorERKS8_SB_RKSt6vectorIlSaIlEERKSt8optionalIS8_ESK_bbENKUlvE1_clEvEUllE_St5arrayIPcLm2EELi4E23TrivialOffsetCalculatorILi1EjESR_NS0_6memory15LoadWithoutCastENSS_16StoreWithoutCastEEEviT_T0_T2_T3_T4_T5_,@"STO_CUDA_ENTRY STV_DEFAULT"
_ZN2at6native27unrolled_elementwise_kernelIZZNS0_73_GLOBAL__N__c8866d80_35_SparseBinaryOpIntersectionKernel_cu_b2145a98_327142_sparse_binary_op_intersection_kernel_implINS2_18CUDAKernelLauncherENS2_36CUDAValueSelectionIntersectionKernelINS2_9LhsProjOpEEElLl0EEEvRNS_6TensorERKS8_SB_RKSt6vectorIlSaIlEERKSt8optionalIS8_ESK_bbENKUlvE1_clEvEUllE_St5arrayIPcLm2EELi4E23TrivialOffsetCalculatorILi1EjESR_NS0_6memory15LoadWithoutCastENSS_16StoreWithoutCastEEEviT_T0_T2_T3_T4_T5_:
.text._ZN2at6native27unrolled_elementwise_kernelIZZNS0_73_GLOBAL__N__c8866d80_35_SparseBinaryOpIntersectionKernel_cu_b2145a98_327142_sparse_binary_op_intersection_kernel_implINS2_18CUDAKernelLauncherENS2_36CUDAValueSelectionIntersectionKernelINS2_9LhsProjOpEEElLl0EEEvRNS_6TensorERKS8_SB_RKSt6vectorIlSaIlEERKSt8optionalIS8_ESK_bbENKUlvE1_clEvEUllE_St5arrayIPcLm2EELi4E23TrivialOffsetCalculatorILi1EjESR_NS0_6memory15LoadWithoutCastENSS_16StoreWithoutCastEEEviT_T0_T2_T3_T4_T5_:
[----:B------:R-:W-:Y:S01]  /*0000*/  LDC R1, c[0x0][0x37c] ;  /* 0x0000df00ff017b82 */ /* 0x000fe20000000800 */
[----:B------:R-:W0:Y:S07]  /*0010*/  S2R R10, SR_TID.X ;  /* 0x00000000000a7919 */ /* 0x000e2e0000002100 */
[----:B------:R-:W1:Y:S01]  /*0020*/  S2UR UR15, SR_CTAID.X ;  /* 0x00000000000f79c3 */ /* 0x000e620000002500 */
[----:B------:R-:W1:Y:S01]  /*0030*/  LDCU UR4, c[0x0][0x380] ;  /* 0x00007000ff0477ac */ /* 0x000e620008000800 */
[----:B------:R-:W2:Y:S01]  /*0040*/  LDCU.64 UR10, c[0x0][0x358] ;  /* 0x00006b00ff0a77ac */ /* 0x000ea20008000a00 */
[----:B------:R-:W3:Y:S01]  /*0050*/  LDCU.64 UR22, c[0x0][0x398] ;  /* 0x00007300ff1677ac */ /* 0x000ee20008000a00 */
[----:B------:R-:W4:Y:S01]  /*0060*/  LDCU.64 UR12, c[0x0][0x388] ;  /* 0x00007100ff0c77ac */ /* 0x000f220008000a00 */
[----:B-1----:R-:W-:-:S02]  /*0070*/  UIMAD UR4, UR15, -0x200, UR4 ;  /* 0xfffffe000f0478a4 */ /* 0x002fc4000f8e0204 */
[----:B------:R-:W-:Y:S01]  /*0080*/  MOV R13, UR15 ;  /* 0x0000000f000d7c02 */ /* 0x000fe20008000f00 */
[----:B------:R-:W-:Y:S01]  /*0090*/  IMAD.U32 R17, RZ, RZ, UR15 ;  /* 0x0000000fff117e24 */ /* 0x000fe2000f8e00ff */
[----:B------:R-:W-:Y:S01]  /*00a0*/  MOV R11, UR15 ;  /* 0x0000000f000b7c02 */ /* 0x000fe20008000f00 */
[----:B------:R-:W-:Y:S01]  /*00b0*/  IMAD.U32 R15, RZ, RZ, UR15 ;  /* 0x0000000fff0f7e24 */ /* 0x000fe2000f8e00ff */
[----:B0-----:R-:W-:Y:S02]  /*00c0*/  ISETP.GE.AND P0, PT, R10, UR4, PT ;  /* 0x000000040a007c0c */ /* 0x001fe4000bf06270 */
[----:B------:R-:W-:-:S11]  /*00d0*/  MOV R0, R10 ;  /* 0x0000000a00007202 */ /* 0x000fd60000000f00 */
[----:B------:R-:W-:Y:S01]  /*00e0*/  @!P0 VIADD R10, R0, 0x80 ;  /* 0x00000080000a8836 */ /* 0x000fe20000000000 */
[----:B------:R-:W0:Y:S01]  /*00f0*/  @!P0 LDC.64 R4, c[0x0][0x3c0] ;  /* 0x0000f000ff048b82 */ /* 0x000e220000000a00 */
[----:B------:R-:W-:-:S03]  /*0100*/  @!P0 LEA R11, R11, R0, 0x9 ;  /* 0x000000000b0b8211 */ /* 0x000fc600078e48ff */
[----:B------:R-:W-:-:S13]  /*0110*/  ISETP.GE.AND P1, PT, R10, UR4, PT ;  /* 0x000000040a007c0c */ /* 0x000fda000bf26270 */
[----:B------:R-:W-:Y:S01]  /*0120*/  @!P1 IMAD R13, R13, 0x200, R10 ;  /* 0x000002000d0d9824 */ /* 0x000fe200078e020a */
[----:B------:R-:W-:Y:S01]  /*0130*/  @!P1 IADD3 R10, PT, PT, R10, 0x80, RZ ;  /* 0x000000800a0a9810 */ /* 0x000fe20007ffe0ff */
[----:B------:R-:W1:Y:S03]  /*0140*/  @!P1 LDC.64 R6, c[0x0][0x3c0] ;  /* 0x0000f000ff069b82 */ /* 0x000e660000000a00 */
[----:B------:R-:W-:Y:S01]  /*0150*/  ISETP.GE.AND P3, PT, R10, UR4, PT ;  /* 0x000000040a007c0c */ /* 0x000fe2000bf66270 */
[----:B0-----:R-:W-:-:S12]  /*0160*/  @!P0 IMAD.WIDE.U32 R4, R11, 0x8, R4 ;  /* 0x000000080b048825 */ /* 0x001fd800078e0004 */
[----:B------:R-:W-:Y:S01]  /*0170*/  @!P3 LEA R17, R17, R10, 0x9 ;  /* 0x0000000a1111b211 */ /* 0x000fe200078e48ff */
[----:B------:R-:W-:Y:S01]  /*0180*/  @!P3 VIADD R10, R10, 0x80 ;  /* 0x000000800a0ab836 */ /* 0x000fe20000000000 */
[----:B------:R-:W0:Y:S04]  /*0190*/  @!P3 LDC.64 R8, c[0x0][0x3c0] ;  /* 0x0000f000ff08bb82 */ /* 0x000e280000000a00 */
[----:B------:R-:W-:Y:S01]  /*01a0*/  ISETP.GE.AND P2, PT, R10, UR4, PT ;  /* 0x000000040a007c0c */ /* 0x000fe2000bf46270 */
[----:B---3--:R-:W-:Y:S01]  /*01b0*/  UISETP.GE.U32.AND UP0, UPT, UR22, 0x1, UPT ;  /* 0x000000011600788c */ /* 0x008fe2000bf06070 */
[----:B-1----:R-:W-:Y:S01]  /*01c0*/  @!P1 IMAD.WIDE.U32 R6, R13, 0x8, R6 ;  /* 0x000000080d069825 */ /* 0x002fe200078e0006 */
[----:B----4-:R-:W-:Y:S01]  /*01d0*/  UISETP.EQ.U32.AND UP1, UPT, UR12, URZ, UPT ;  /* 0x000000ff0c00728c */ /* 0x010fe2000bf22070 */
[----:B------:R-:W-:-:S09]  /*01e0*/  CS2R R12, SRZ ;  /* 0x00000000000c7805 */ /* 0x000fd2000001ff00 */
[----:B------:R-:W1:Y:S01]  /*01f0*/  @!P2 LDC.64 R2, c[0x0][0x3c0] ;  /* 0x0000f000ff02ab82 */ /* 0x000e620000000a00 */
[----:B------:R-:W-:Y:S01]  /*0200*/  @!P2 IMAD R15, R15, 0x200, R10 ;  /* 0x000002000f0fa824 */ /* 0x000fe200078e020a */
[----:B------:R-:W-:Y:S01]  /*0210*/  CS2R R10, SRZ ;  /* 0x00000000000a7805 */ /* 0x000fe2000001ff00 */
[----:B0-----:R-:W-:Y:S01]  /*0220*/  @!P3 IMAD.WIDE.U32 R16, R17, 0x8, R8 ;  /* 0x000000081110b825 */ /* 0x001fe200078e0008 */
[----:B------:R-:W-:Y:S01]  /*0230*/  CS2R R8, SRZ ;  /* 0x0000000000087805 */ /* 0x000fe2000001ff00 */
[----:B------:R-:W-:Y:S01]  /*0240*/  UISETP.GE.AND.EX UP0, UPT, UR23, URZ, UPT, UP0 ;  /* 0x000000ff1700728c */ /* 0x000fe2000bf06300 */
[----:B--2---:R0:W5:Y:S04]  /*0250*/  @!P0 LDG.E.64 R12, desc[UR10][R4.64] ;  /* 0x0000000a040c8981 */ /* 0x004168000c1e1b00 */
[----:B------:R-:W5:Y:S01]  /*0260*/  @!P3 LDG.E.64 R8, desc[UR10][R16.64] ;  /* 0x0000000a1008b981 */ /* 0x000f62000c1e1b00 */
[----:B-1----:R-:W-:Y:S01]  /*0270*/  @!P2 IMAD.WIDE.U32 R14, R15, 0x8, R2 ;  /* 0x000000080f0ea825 */ /* 0x002fe200078e0002 */
[----:B------:R-:W-:Y:S01]  /*0280*/  UISETP.EQ.OR.EX UP0, UPT, UR13, URZ, !UP0, UP1 ;  /* 0x000000ff0d00728c */ /* 0x000fe2000c702710 */
[----:B------:R-:W-:-:S03]  /*0290*/  CS2R R2, SRZ ;  /* 0x0000000000027805 */ /* 0x000fc6000001ff00 */
[----:B------:R-:W5:Y:S01]  /*02a0*/  @!P2 LDG.E.64 R10, desc[UR10][R14.64] ;  /* 0x0000000a0e0aa981 */ /* 0x000f62000c1e1b00 */
[----:B------:R-:W-:Y:S02]  /*02b0*/  CS2R R20, SRZ ;  /* 0x0000000000147805 */ /* 0x000fe4000001ff00 */
[----:B0-----:R-:W-:Y:S02]  /*02c0*/  CS2R R4, SRZ ;  /* 0x0000000000047805 */ /* 0x001fe4000001ff00 */
[----:B------:R-:W-:Y:S01]  /*02d0*/  CS2R R26, SRZ ;  /* 0x00000000001a7805 */ /* 0x000fe2000001ff00 */
[----:B------:R0:W5:Y:S02]  /*02e0*/  @!P1 LDG.E.64 R2, desc[UR10][R6.64] ;  /* 0x0000000a06029981 */ /* 0x000164000c1e1b00 */
[----:B0-----:R-:W-:Y:S01]  /*02f0*/  CS2R R6, SRZ ;  /* 0x0000000000067805 */ /* 0x001fe2000001ff00 */
[----:B------:R-:W-:Y:S06]  /*0300*/  BRA.U UP0, `(.L_x_7201) ;  /* 0x0000003d00087547 */ /* 0x000fec000b800000 */
[----:B------:R-:W-:Y:S01]  /*0310*/  ISETP.GE.AND P0, PT, R0, UR4, PT ;  /* 0x0000000400007c0c */ /* 0x000fe2000bf06270 */
[----:B------:R-:W-:-:S12]  /*0320*/  BSSY.RECONVERGENT B0, `(.L_x_7202) ;  /* 0x00000ed000007945 */ /* 0x000fd80003800200 */
[----:B------:R-:W-:Y:S05]  /*0330*/  @P0 BRA `(.L_x_7203) ;  /* 0x0000000c00ac0947 */ /* 0x000fea0003800000 */
[----:B------:R-:W0:Y:S01]  /*0340*/  LDCU.64 UR6, c[0x0][0x390] ;  /* 0x00007200ff0677ac */ /* 0x000e220008000a00 */
[----:B------:R-:W-:Y:S01]  /*0350*/  CS2R R26, SRZ ;  /* 0x00000000001a7805 */ /* 0x000fe2000001ff00 */
[----:B------:R-:W1:Y:S01]  /*0360*/  LDCU UR20, c[0x0][0x398] ;  /* 0x00007300ff1477ac */ /* 0x000e620008000800 */
[----:B------:R-:W-:Y:S01]  /*0370*/  UISETP.GE.U32.AND UP1, UPT, UR22, 0x8, UPT ;  /* 0x000000081600788c */ /* 0x000fe2000bf26070 */
[----:B------:R-:W-:Y:S01]  /*0380*/  UMOV UR4, URZ ;  /* 0x000000ff00047c82 */ /* 0x000fe20008000000 */
[----:B------:R-:W-:Y:S02]  /*0390*/  UMOV UR5, URZ ;  /* 0x000000ff00057c82 */ /* 0x000fe40008000000 */
[----:B------:R-:W-:Y:S01]  /*03a0*/  UISETP.GE.U32.AND.EX UP1, UPT, UR23, URZ, UPT, UP1 ;  /* 0x000000ff1700728c */ /* 0x000fe2000bf26110 */
[----:B0----5:R-:W-:-:S04]  /*03b0*/  IMAD R13, R13, UR6, RZ ;  /* 0x000000060d0d7c24 */ /* 0x021fc8000f8e02ff */
[C---:B------:R-:W-:Y:S01]  /*03c0*/  IMAD R15, R12.reuse, UR7, R13 ;  /* 0x000000070c0f7c24 */ /* 0x040fe2000f8e020d */
[----:B-1----:R-:W-:Y:S01]  /*03d0*/  ULOP3.LUT UR24, UR20, 0x7, URZ, 0xc0, !UPT ;  /* 0x0000000714187892 */ /* 0x002fe2000f8ec0ff */
[----:B------:R-:W-:-:S03]  /*03e0*/  IMAD.WIDE.U32 R12, R12, UR6, RZ ;  /* 0x000000060c0c7c25 */ /* 0x000fc6000f8e00ff */
[----:B------:R-:W-:Y:S02]  /*03f0*/  UISETP.NE.U32.AND UP0, UPT, UR24, URZ, UPT ;  /* 0x000000ff1800728c */ /* 0x000fe4000bf05070 */
[----:B------:R-:W-:Y:S02]  /*0400*/  IADD3 R15, PT, PT, R13, R15, RZ ;  /* 0x0000000f0d0f7210 */ /* 0x000fe40007ffe0ff */
[----:B------:R-:W-:Y:S01]  /*0410*/  UISETP.NE.AND.EX UP0, UPT, URZ, URZ, UPT, UP0 ;  /* 0x000000ffff00728c */ /* 0x000fe2000bf05300 */
[----:B------:R-:W-:Y:S10]  /*0420*/  BRA.U !UP1, `(.L_x_7204) ;  /* 0x0000000509987547 */ /* 0x000ff4000b800000 */
[----:B------:R-:W0:Y:S01]  /*0430*/  LDCU.128 UR16, c[0x0][0x3a0] ;  /* 0x00007400ff1077ac */ /* 0x000e220008000c00 */
[C---:B------:R-:W-:Y:S02]  /*0440*/  LEA R28, P0, R12.reuse, UR12, 0x3 ;  /* 0x0000000c0c1c7c11 */ /* 0x040fe4000f8018ff */
[----:B------:R-:W-:Y:S01]  /*0450*/  CS2R R26, SRZ ;  /* 0x00000000001a7805 */ /* 0x000fe2000001ff00 */
[----:B------:R-:W-:Y:S01]  /*0460*/  ULOP3.LUT UR4, UR22, 0xfffffff8, URZ, 0xc0, !UPT ;  /* 0xfffffff816047892 */ /* 0x000fe2000f8ec0ff */
[----:B------:R-:W-:Y:S01]  /*0470*/  LEA.HI.X R29, R12, UR13, R15, 0x3, P0 ;  /* 0x0000000d0c1d7c11 */ /* 0x000fe200080f1c0f */
[----:B------:R-:W-:-:S05]  /*0480*/  ULOP3.LUT UR5, UR23, 0x7fffffff, URZ, 0xc0, !UPT ;  /* 0x7fffffff17057892 */ /* 0x000fca000f8ec0ff */
[----:B------:R-:W-:Y:S02]  /*0490*/  UMOV UR9, UR4 ;  /* 0x0000000400097c82 */ /* 0x000fe40008000000 */
[----:B------:R-:W-:Y:S01]  /*04a0*/  UMOV UR14, UR5 ;  /* 0x00000005000e7c82 */ /* 0x000fe20008000000 */
[----:B0-----:R-:W-:Y:S02]  /*04b0*/  UIADD3 UR6, UP1, UPT, UR16, 0x20, URZ ;  /* 0x0000002010067890 */ /* 0x001fe4000ff3e0ff */
[----:B------:R-:W-:Y:S02]  /*04c0*/  USHF.L.U64.HI UR21, UR18, 0x3, UR19 ;  /* 0x0000000312157899 */ /* 0x000fe40008010213 */
[----:B------:R-:W-:Y:S02]  /*04d0*/  USHF.L.U64.HI UR8, UR18, 0x6, UR19 ;  /* 0x0000000612087899 */ /* 0x000fe40008010213 */
[----:B------:R-:W-:Y:S02]  /*04e0*/  USHF.L.U32 UR16, UR18, 0x3, URZ ;  /* 0x0000000312107899 */ /* 0x000fe400080006ff */
[----:B------:R-:W-:-:S12]  /*04f0*/  UIADD3.X UR7, UPT, UPT, URZ, UR17, URZ, UP1, !UPT ;  /* 0x00000011ff077290 */ /* 0x000fd80008ffe4ff */
.L_x_7205:
[----:B------:R-:W-:Y:S01]  /*0500*/  IMAD.U32 R24, RZ, RZ, UR6 ;  /* 0x00000006ff187e24 */ /* 0x000fe2000f8e00ff */
[----:B------:R-:W-:Y:S01]  /*0510*/  MOV R25, UR7 ;  /* 0x0000000700197c02 */ /* 0x000fe20008000f00 */
[----:B------:R-:W2:Y:S04]  /*0520*/  LDG.E.64.CONSTANT R16, desc[UR10][R28.64] ;  /* 0x0000000a1c107981 */ /* 0x000ea8000c1e9b00 */
[----:B------:R-:W2:Y:S02]  /*0530*/  LDG.E.64.CONSTANT R18, desc[UR10][R24.64+-0x20] ;  /* 0xffffe00a18127981 */ /* 0x000ea4000c1e9b00 */
[----:B--2---:R-:W-:Y:S02]  /*0540*/  IMAD R17, R17, R18, RZ ;  /* 0x0000001211117224 */ /* 0x004fe400078e02ff */
[----:B------:R-:W-:Y:S01]  /*0550*/  IMAD.WIDE.U32 R22, R18, R16, R26 ;  /* 0x0000001012167225 */ /* 0x000fe200078e001a */
[----:B------:R-:W-:-:S02]  /*0560*/  IADD3 R26, P0, PT, R28, UR16, RZ ;  /* 0x000000101c1a7c10 */ /* 0x000fc4000ff1e0ff */
[----:B------:R-:W-:Y:S01]  /*0570*/  MOV R18, UR6 ;  /* 0x0000000600127c02 */ /* 0x000fe20008000f00 */
[----:B------:R-:W-:Y:S01]  /*0580*/  IMAD R17, R19, R16, R17 ;  /* 0x0000001013117224 */ /* 0x000fe200078e0211 */
[----:B------:R-:W-:Y:S01]  /*0590*/  IADD3.X R27, PT, PT, R29, UR21, RZ, P0, !PT ;  /* 0x000000151d1b7c10 */ /* 0x000fe200087fe4ff */
[----:B------:R-:W-:Y:S01]  /*05a0*/  IMAD.U32 R19, RZ, RZ, UR7 ;  /* 0x00000007ff137e24 */ /* 0x000fe2000f8e00ff */
[----:B------:R-:W-:Y:S01]  /*05b0*/  MOV R16, R22 ;  /* 0x0000001600107202 */ /* 0x000fe20000000f00 */
[----:B------:R-:W-:-:S03]  /*05c0*/  IMAD.IADD R17, R23, 0x1, R17 ;  /* 0x0000000117117824 */ /* 0x000fc600078e0211 */
[----:B------:R-:W2:Y:S04]  /*05d0*/  LDG.E.64.CONSTANT R22, desc[UR10][R18.64+-0x18] ;  /* 0xffffe80a12167981 */ /* 0x000ea8000c1e9b00 */
[----:B------:R-:W2:Y:S01]  /*05e0*/  LDG.E.64.CONSTANT R18, desc[UR10][R26.64] ;  /* 0x0000000a1a127981 */ /* 0x000ea2000c1e9b00 */
[----:B------:R-:W-:-:S04]  /*05f0*/  IADD3 R24, P0, PT, R26, UR16, RZ ;  /* 0x000000101a187c10 */ /* 0x000fc8000ff1e0ff */
[----:B------:R-:W-:Y:S01]  /*0600*/  IADD3.X R25, PT, PT, R27, UR21, RZ, P0, !PT ;  /* 0x000000151b197c10 */ /* 0x000fe200087fe4ff */
[----:B--2---:R-:W-:Y:S02]  /*0610*/  IMAD R19, R19, R22, RZ ;  /* 0x0000001613137224 */ /* 0x004fe400078e02ff */
[----:B------:R-:W-:Y:S01]  /*0620*/  IMAD.WIDE.U32 R16, R22, R18, R16 ;  /* 0x0000001216107225 */ /* 0x000fe200078e0010 */
[----:B------:R-:W-:-:S03]  /*0630*/  MOV R22, UR6 ;  /* 0x0000000600167c02 */ /* 0x000fc60008000f00 */
[----:B------:R-:W-:Y:S02]  /*0640*/  IMAD R23, R23, R18, R19 ;  /* 0x0000001217177224 */ /* 0x000fe400078e0213 */
[----:B------:R-:W2:Y:S02]  /*0650*/  LDG.E.64.CONSTANT R18, desc[UR10][R24.64] ;  /* 0x0000000a18127981 */ /* 0x000ea4000c1e9b00 */
[----:B------:R-:W-:Y:S02]  /*0660*/  IMAD.IADD R17, R17, 0x1, R23 ;  /* 0x0000000111117824 */ /* 0x000fe400078e0217 */
[----:B------:R-:W-:-:S06]  /*0670*/  IMAD.U32 R23, RZ, RZ, UR7 ;  /* 0x00000007ff177e24 */ /* 0x000fcc000f8e00ff */
[----:B------:R-:W2:Y:S01]  /*0680*/  LDG.E.64.CONSTANT R22, desc[UR10][R22.64+-0x10] ;  /* 0xfffff00a16167981 */ /* 0x000ea2000c1e9b00 */
[----:B------:R-:W-:-:S04]  /*0690*/  IADD3 R26, P0, PT, R24, UR16, RZ ;  /* 0x00000010181a7c10 */ /* 0x000fc8000ff1e0ff */
[----:B------:R-:W-:Y:S01]  /*06a0*/  IADD3.X R27, PT, PT, R25, UR21, RZ, P0, !PT ;  /* 0x00000015191b7c10 */ /* 0x000fe200087fe4ff */
[----:B--2---:R-:W-:Y:S02]  /*06b0*/  IMAD R19, R19, R22, RZ ;  /* 0x0000001613137224 */ /* 0x004fe400078e02ff */
[----:B------:R-:W-:-:S04]  /*06c0*/  IMAD.WIDE.U32 R16, R22, R18, R16 ;  /* 0x0000001216107225 */ /* 0x000fc800078e0010 */
[----:B------:R-:W-:Y:S01]  /*06d0*/  IMAD R19, R23, R18, R19 ;  /* 0x0000001217137224 */ /* 0x000fe200078e0213 */
[----:B------:R-:W-:Y:S01]  /*06e0*/  MOV R23, UR7 ;  /* 0x0000000700177c02 */ /* 0x000fe20008000f00 */
[----:B------:R-:W-:-:S03]  /*06f0*/  IMAD.U32 R22, RZ, RZ, UR6 ;  /* 0x00000006ff167e24 */ /* 0x000fc6000f8e00ff */
[----:B------:R-:W-:Y:S02]  /*0700*/  IADD3 R17, PT, PT, R17, R19, RZ ;  /* 0x0000001311117210 */ /* 0x000fe40007ffe0ff */
        /* <DEDUP_REMOVED lines=8> */
[----:B------:R-:W-:Y:S02]  /*0790*/  IMAD.U32 R23, RZ, RZ, UR7 ;  /* 0x00000007ff177e24 */ /* 0x000fe4000f8e00ff */
[----:B------:R-:W-:Y:S02]  /*07a0*/  IMAD.IADD R17, R17, 0x1, R19 ;  /* 0x0000000111117824 */ /* 0x000fe400078e0213 */
[----:B------:R-:W2:Y:S04]  /*07b0*/  LDG.E.64.CONSTANT R18, desc[UR10][R24.64] ;  /* 0x0000000a18127981 */ /* 0x000ea8000c1e9b00 */
        /* <DEDUP_REMOVED lines=11> */
[----:B------:R-:W-:Y:S01]  /*0870*/  MOV R24, UR6 ;  /* 0x0000000600187c02 */ /* 0x000fe20008000f00 */
[----:B------:R-:W-:-:S06]  /*0880*/  IMAD.U32 R25, RZ, RZ, UR7 ;  /* 0x00000007ff197e24 */ /* 0x000fcc000f8e00ff */
[----:B------:R-:W3:Y:S01]  /*0890*/  LDG.E.64.CONSTANT R24, desc[UR10][R24.64+0x10] ;  /* 0x0000100a18187981 */ /* 0x000ee2000c1e9b00 */
[----:B--2---:R-:W-:Y:S02]  /*08a0*/  IMAD R19, R19, R22, RZ ;  /* 0x0000001613137224 */ /* 0x004fe400078e02ff */
[----:B------:R-:W-:-:S04]  /*08b0*/  IMAD.WIDE.U32 R16, R22, R18, R16 ;  /* 0x0000001216107225 */ /* 0x000fc800078e0010 */
[----:B------:R-:W-:Y:S01]  /*08c0*/  IMAD R19, R23, R18, R19 ;  /* 0x0000001217137224 */ /* 0x000fe200078e0213 */
[----:B------:R-:W-:-:S03]  /*08d0*/  IADD3 R18, P0, PT, R26, UR16, RZ ;  /* 0x000000101a127c10 */ /* 0x000fc6000ff1e0ff */
[----:B------:R-:W-:Y:S01]  /*08e0*/  IMAD.IADD R17, R17, 0x1, R19 ;  /* 0x0000000111117824 */ /* 0x000fe200078e0213 */
[----:B------:R-:W-:-:S05]  /*08f0*/  IADD3.X R19, PT, PT, R27, UR21, RZ, P0, !PT ;  /* 0x000000151b137c10 */ /* 0x000fca00087fe4ff */
[----:B------:R-:W3:Y:S01]  /*0900*/  LDG.E.64.CONSTANT R22, desc[UR10][R18.64] ;  /* 0x0000000a12167981 */ /* 0x000ee2000c1e9b00 */
[----:B------:R-:W-:-:S04]  /*0910*/  IADD3 R26, P0, PT, R18, UR16, RZ ;  /* 0x00000010121a7c10 */ /* 0x000fc8000ff1e0ff */
[----:B------:R-:W-:-:S06]  /*0920*/  IADD3.X R27, PT, PT, R19, UR21, RZ, P0, !PT ;  /* 0x00000015131b7c10 */ /* 0x000fcc00087fe4ff */
[----:B------:R-:W2:Y:S01]  /*0930*/  LDG.E.64.CONSTANT R26, desc[UR10][R26.64] ;  /* 0x0000000a1a1a7981 */ /* 0x000ea2000c1e9b00 */
[----:B---3--:R-:W-:Y:S02]  /*0940*/  IMAD R23, R23, R24, RZ ;  /* 0x0000001817177224 */ /* 0x008fe400078e02ff */
[----:B------:R-:W-:-:S04]  /*0950*/  IMAD.WIDE.U32 R16, R24, R22, R16 ;  /* 0x0000001618107225 */ /* 0x000fc800078e0010 */
[----:B------:R-:W-:Y:S01]  /*0960*/  IMAD R25, R25, R22, R23 ;  /* 0x0000001619197224 */ /* 0x000fe200078e0217 */
[----:B------:R-:W-:Y:S01]  /*0970*/  MOV R22, UR6 ;  /* 0x0000000600167c02 */ /* 0x000fe20008000f00 */
[----:B------:R-:W-:-:S06]  /*0980*/  IMAD.U32 R23, RZ, RZ, UR7 ;  /* 0x00000007ff177e24 */ /* 0x000fcc000f8e00ff */
[----:B------:R-:W2:Y:S01]  /*0990*/  LDG.E.64.CONSTANT R22, desc[UR10][R22.64+0x18] ;  /* 0x0000180a16167981 */ /* 0x000ea2000c1e9b00 */
[----:B------:R-:W-:Y:S01]  /*09a0*/  UIADD3 UR9, UP1, UPT, UR9, -0x8, URZ ;  /* 0xfffffff809097890 */ /* 0x000fe2000ff3e0ff */
[----:B------:R-:W-:-:S03]  /*09b0*/  IADD3 R17, PT, PT, R17, R25, RZ ;  /* 0x0000001911117210 */ /* 0x000fc60007ffe0ff */
[----:B------:R-:W-:Y:S02]  /*09c0*/  UIADD3.X UR14, UPT, UPT, UR14, -0x1, URZ, UP1, !UPT ;  /* 0xffffffff0e0e7890 */ /* 0x000fe40008ffe4ff */
[----:B------:R-:W-:-:S04]  /*09d0*/  UISETP.NE.U32.AND UP1, UPT, UR9, URZ, UPT ;  /* 0x000000ff0900728c */ /* 0x000fc8000bf25070 */
[----:B------:R-:W-:Y:S02]  /*09e0*/  UISETP.NE.AND.EX UP1, UPT, UR14, URZ, UPT, UP1 ;  /* 0x000000ff0e00728c */ /* 0x000fe4000bf25310 */
[----:B------:R-:W-:-:S04]  /*09f0*/  UIADD3 UR6, UP2, UPT, UR6, 0x40, URZ ;  /* 0x0000004006067890 */ /* 0x000fc8000ff5e0ff */
[----:B------:R-:W-:Y:S01]  /*0a00*/  UIADD3.X UR7, UPT, UPT, URZ, UR7, URZ, UP2, !UPT ;  /* 0x00000007ff077290 */ /* 0x000fe200097fe4ff */
[----:B--2---:R-:W-:-:S04]  /*0a10*/  IMAD R19, R27, R22, RZ ;  /* 0x000000161b137224 */ /* 0x004fc800078e02ff */
[-C--:B------:R-:W-:Y:S02]  /*0a20*/  IMAD R19, R23, R26.reuse, R19 ;  /* 0x0000001a17137224 */ /* 0x080fe400078e0213 */
[----:B------:R-:W-:-:S04]  /*0a30*/  IMAD.WIDE.U32 R26, R22, R26, R16 ;  /* 0x0000001a161a7225 */ /* 0x000fc800078e0010 */
[----:B------:R-:W-:Y:S01]  /*0a40*/  IMAD.U32 R17, RZ, RZ, UR18 ;  /* 0x00000012ff117e24 */ /* 0x000fe2000f8e00ff */
[----:B------:R-:W-:-:S04]  /*0a50*/  IADD3 R27, PT, PT, R27, R19, RZ ;  /* 0x000000131b1b7210 */ /* 0x000fc80007ffe0ff */
[----:B------:R-:W-:-:S04]  /*0a60*/  LEA R28, P0, R17, R28, 0x6 ;  /* 0x0000001c111c7211 */ /* 0x000fc800078030ff */
[----:B------:R-:W-:Y:S01]  /*0a70*/  IADD3.X R29, PT, PT, R29, UR8, RZ, P0, !PT ;  /* 0x000000081d1d7c10 */ /* 0x000fe200087fe4ff */
[----:B------:R-:W-:Y:S08]  /*0a80*/  BRA.U UP1, `(.L_x_7205) ;  /* 0xfffffff9019c7547 */ /* 0x000ff0000b83ffff */
.L_x_7204:
[----:B------:R-:W-:Y:S05]  /*0a90*/  BRA.U !UP0, `(.L_x_7203) ;  /* 0x0000000508d47547 */ /* 0x000fea000b800000 */
[----:B------:R-:W-:Y:S02]  /*0aa0*/  UISETP.GE.U32.AND UP1, UPT, UR24, 0x4, UPT ;  /* 0x000000041800788c */ /* 0x000fe4000bf26070 */
[----:B------:R-:W-:Y:S02]  /*0ab0*/  ULOP3.LUT UR14, UR20, 0x3, URZ, 0xc0, !UPT ;  /* 0x00000003140e7892 */ /* 0x000fe4000f8ec0ff */
[----:B------:R-:W-:Y:S02]  /*0ac0*/  UISETP.GE.U32.AND.EX UP1, UPT, URZ, URZ, UPT, UP1 ;  /* 0x000000ffff00728c */ /* 0x000fe4000bf26110 */
[----:B------:R-:W-:Y:S01]  /*0ad0*/  UISETP.NE.U32.AND UP0, UPT, UR14, URZ, UPT ;  /* 0x000000ff0e00728c */ /* 0x000fe2000bf05070 */
[----:B------:R-:W0:Y:S03]  /*0ae0*/  LDCU.64 UR16, c[0x0][0x3a8] ;  /* 0x00007500ff1077ac */ /* 0x000e260008000a00 */
[----:B------:R-:W-:-:S03]  /*0af0*/  UISETP.NE.AND.EX UP0, UPT, URZ, URZ, UPT, UP0 ;  /* 0x000000ffff00728c */ /* 0x000fc6000bf05300 */
[----:B------:R-:W-:Y:S08]  /*0b00*/  BRA.U !UP1, `(.L_x_7206) ;  /* 0x0000000109c07547 */ /* 0x000ff0000b800000 */
[----:B------:R-:W1:Y:S01]  /*0b10*/  LDCU.64 UR8, c[0x0][0x3a0] ;  /* 0x00007400ff0877ac */ /* 0x000e620008000a00 */
[----:B------:R-:W-:Y:S01]  /*0b20*/  MOV R14, R12 ;  /* 0x0000000c000e7202 */ /* 0x000fe20000000f00 */
[----:B------:R-:W-:Y:S01]  /*0b30*/  IMAD.U32 R19, RZ, RZ, UR4 ;  /* 0x00000004ff137e24 */ /* 0x000fe2000f8e00ff */
[----:B0-----:R-:W-:-:S03]  /*0b40*/  UIMAD UR7, UR5, UR16, URZ ;  /* 0x00000010050772a4 */ /* 0x001fc6000f8e02ff */
[----:B------:R-:W-:-:S03]  /*0b50*/  IMAD.WIDE.U32 R18, R19, UR16, R14 ;  /* 0x0000001013127c25 */ /* 0x000fc6000f8e000e */
[----:B------:R-:W-:Y:S01]  /*0b60*/  LEA R16, P0, R18, UR12, 0x3 ;  /* 0x0000000c12107c11 */ /* 0x000fe2000f8018ff */
[----:B-1----:R-:W-:Y:S02]  /*0b70*/  ULEA UR6, UP1, UR4, UR8, 0x3 ;  /* 0x0000000804067291 */ /* 0x002fe4000f8218ff */
[----:B------:R-:W-:Y:S02]  /*0b80*/  UIMAD UR8, UR4, UR17, UR7 ;  /* 0x00000011040872a4 */ /* 0x000fe4000f8e0207 */
[----:B------:R-:W-:Y:S02]  /*0b90*/  ULEA.HI.X UR7, UR4, UR9, UR5, 0x3, UP1 ;  /* 0x0000000904077291 */ /* 0x000fe400088f1c05 */
[----:B------:R-:W-:Y:S02]  /*0ba0*/  MOV R24, UR6 ;  /* 0x0000000600187c02 */ /* 0x000fe40008000f00 */
[----:B------:R-:W-:Y:S02]  /*0bb0*/  VIADD R17, R19, UR8 ;  /* 0x0000000813117c36 */ /* 0x000fe40008000000 */
[----:B------:R-:W-:-:S03]  /*0bc0*/  IMAD.U32 R25, RZ, RZ, UR7 ;  /* 0x00000007ff197e24 */ /* 0x000fc6000f8e00ff */
[----:B------:R-:W-:Y:S02]  /*0bd0*/  LEA.HI.X R17, R18, UR13, R17, 0x3, P0 ;  /* 0x0000000d12117c11 */ /* 0x000fe400080f1c11 */
[----:B------:R-:W2:Y:S04]  /*0be0*/  LDG.E.64.CONSTANT R22, desc[UR10][R24.64] ;  /* 0x0000000a18167981 */ /* 0x000ea8000c1e9b00 */
[----:B------:R-:W2:Y:S01]  /*0bf0*/  LDG.E.64.CONSTANT R18, desc[UR10][R16.64] ;  /* 0x0000000a10127981 */ /* 0x000ea2000c1e9b00 */
[----:B------:R-:W-:Y:S02]  /*0c00*/  UIMAD.WIDE.U32 UR8, UR16, 0x8, URZ ;  /* 0x00000008100878a5 */ /* 0x000fe4000f8e00ff */
[----:B------:R-:W-:Y:S01]  /*0c10*/  USHF.L.U32 UR6, UR17, 0x3, URZ ;  /* 0x0000000311067899 */ /* 0x000fe200080006ff */
[----:B------:R-:W3:Y:S03]  /*0c20*/  LDG.E.64.CONSTANT R28, desc[UR10][R24.64+0x8] ;  /* 0x0000080a181c7981 */ /* 0x000ee6000c1e9b00 */
[----:B------:R-:W-:Y:S01]  /*0c30*/  UIADD3 UR6, UPT, UPT, UR9, UR6, URZ ;  /* 0x0000000609067290 */ /* 0x000fe2000fffe0ff */
[----:B--2---:R-:W-:-:S02]  /*0c40*/  IMAD R19, R19, R22, RZ ;  /* 0x0000001613137224 */ /* 0x004fc400078e02ff */
[----:B------:R-:W-:-:S04]  /*0c50*/  IMAD.WIDE.U32 R26, R22, R18, R26 ;  /* 0x00000012161a7225 */ /* 0x000fc800078e001a */
[----:B------:R-:W-:Y:S01]  /*0c60*/  IMAD R23, R23, R18, R19 ;  /* 0x0000001217177224 */ /* 0x000fe200078e0213 */
[----:B------:R-:W-:-:S04]  /*0c70*/  IADD3 R18, P0, PT, R16, UR8, RZ ;  /* 0x0000000810127c10 */ /* 0x000fc8000ff1e0ff */
[----:B------:R-:W-:-:S05]  /*0c80*/  IADD3.X R19, PT, PT, R17, UR6, RZ, P0, !PT ;  /* 0x0000000611137c10 */ /* 0x000fca00087fe4ff */
[----:B------:R-:W3:Y:S01]  /*0c90*/  LDG.E.64.CONSTANT R16, desc[UR10][R18.64] ;  /* 0x0000000a12107981 */ /* 0x000ee2000c1e9b00 */
[----:B------:R-:W-:Y:S01]  /*0ca0*/  IADD3 R27, PT, PT, R27, R23, RZ ;  /* 0x000000171b1b7210 */ /* 0x000fe20007ffe0ff */
[----:B---3--:R-:W-:Y:S02]  /*0cb0*/  IMAD R17, R17, R28, RZ ;  /* 0x0000001c11117224 */ /* 0x008fe400078e02ff */
[----:B------:R-:W-:-:S04]  /*0cc0*/  IMAD.WIDE.U32 R22, R28, R16, R26 ;  /* 0x000000101c167225 */ /* 0x000fc800078e001a */
[----:B------:R-:W-:Y:S01]  /*0cd0*/  IMAD R29, R29, R16, R17 ;  /* 0x000000101d1d7224 */ /* 0x000fe200078e0211 */
[----:B------:R-:W-:-:S04]  /*0ce0*/  IADD3 R16, P0, PT, R18, UR8, RZ ;  /* 0x0000000812107c10 */ /* 0x000fc8000ff1e0ff */
[----:B------:R-:W-:Y:S02]  /*0cf0*/  IADD3.X R17, PT, PT, R19, UR6, RZ, P0, !PT ;  /* 0x0000000613117c10 */ /* 0x000fe400087fe4ff */
[----:B------:R-:W2:Y:S04]  /*0d00*/  LDG.E.64.CONSTANT R18, desc[UR10][R24.64+0x10] ;  /* 0x0000100a18127981 */ /* 0x000ea8000c1e9b00 */
[----:B------:R-:W2:Y:S01]  /*0d10*/  LDG.E.64.CONSTANT R26, desc[UR10][R16.64] ;  /* 0x0000000a101a7981 */ /* 0x000ea2000c1e9b00 */
[----:B------:R-:W-:Y:S02]  /*0d20*/  IMAD.IADD R23, R23, 0x1, R29 ;  /* 0x0000000117177824 */ /* 0x000fe400078e021d */
[----:B--2---:R-:W-:Y:S02]  /*0d30*/  IMAD R27, R27, R18, RZ ;  /* 0x000000121b1b7224 */ /* 0x004fe400078e02ff */
[----:B------:R-:W-:Y:S01]  /*0d40*/  IMAD.WIDE.U32 R22, R18, R26, R22 ;  /* 0x0000001a12167225 */ /* 0x000fe200078e0016 */
[----:B------:R-:W-:-:S03]  /*0d50*/  IADD3 R18, P0, PT, R16, UR8, RZ ;  /* 0x0000000810127c10 */ /* 0x000fc6000ff1e0ff */
[----:B------:R-:W-:Y:S01]  /*0d60*/  IMAD R29, R19, R26, R27 ;  /* 0x0000001a131d7224 */ /* 0x000fe200078e021b */
[----:B------:R-:W-:Y:S01]  /*0d70*/  IADD3.X R19, PT, PT, R17, UR6, RZ, P0, !PT ;  /* 0x0000000611137c10 */ /* 0x000fe200087fe4ff */
[----:B------:R-:W2:Y:S05]  /*0d80*/  LDG.E.64.CONSTANT R26, desc[UR10][R24.64+0x18] ;  /* 0x0000180a181a7981 */ /* 0x000eaa000c1e9b00 */
[----:B------:R-:W2:Y:S01]  /*0d90*/  LDG.E.64.CONSTANT R18, desc[UR10][R18.64] ;  /* 0x0000000a12127981 */ /* 0x000ea2000c1e9b00 */
[----:B------:R-:W-:Y:S01]  /*0da0*/  IADD3 R23, PT, PT, R23, R29, RZ ;  /* 0x0000001d17177210 */ /* 0x000fe20007ffe0ff */
[----:B------:R-:W-:-:S04]  /*0db0*/  UIADD3 UR4, UP1, UPT, UR4, 0x4, URZ ;  /* 0x0000000404047890 */ /* 0x000fc8000ff3e0ff */
[----:B------:R-:W-:Y:S01]  /*0dc0*/  UIADD3.X UR5, UPT, UPT, URZ, UR5, URZ, UP1, !UPT ;  /* 0x00000005ff057290 */ /* 0x000fe20008ffe4ff */
[----:B--2---:R-:W-:-:S04]  /*0dd0*/  IMAD R17, R19, R26, RZ ;  /* 0x0000001a13117224 */ /* 0x004fc800078e02ff */
[-C--:B------:R-:W-:Y:S02]  /*0de0*/  IMAD R17, R27, R18.reuse, R17 ;  /* 0x000000121b117224 */ /* 0x080fe400078e0211 */
[----:B------:R-:W-:-:S04]  /*0df0*/  IMAD.WIDE.U32 R26, R26, R18, R22 ;  /* 0x000000121a1a7225 */ /* 0x000fc800078e0016 */
[----:B------:R-:W-:-:S07]  /*0e00*/  IMAD.IADD R27, R27, 0x1, R17 ;  /* 0x000000011b1b7824 */ /* 0x000fce00078e0211 */
.L_x_7206:
        /* <DEDUP_REMOVED lines=10> */
[----:B------:R-:W-:Y:S01]  /*0eb0*/  MOV R19, UR4 ;  /* 0x0000000400137c02 */ /* 0x000fe20008000f00 */
[----:B------:R-:W-:Y:S01]  /*0ec0*/  IMAD.MOV.U32 R16, RZ, RZ, R12 ;  /* 0x000000ffff107224 */ /* 0x000fe200078e000c */
[----:B------:R-:W-:Y:S01]  /*0ed0*/  MOV R17, R15 ;  /* 0x0000000f00117202 */ /* 0x000fe20000000f00 */
[----:B0-----:R-:W-:Y:S02]  /*0ee0*/  UIMAD UR8, UR5, UR16, URZ ;  /* 0x00000010050872a4 */ /* 0x001fe4000f8e02ff */
[----:B------:R-:W-:Y:S02]  /*0ef0*/  MOV R25, UR16 ;  /* 0x0000001000197c02 */ /* 0x000fe40008000f00 */
[----:B------:R-:W-:Y:S01]  /*0f00*/  UIMAD UR8, UR4, UR17, UR8 ;  /* 0x00000011040872a4 */ /* 0x000fe2000f8e0208 */
[----:B------:R-:W-:-:S05]  /*0f10*/  IMAD.WIDE.U32 R16, R19, UR16, R16 ;  /* 0x0000001013107c25 */ /* 0x000fca000f8e0010 */
[----:B------:R-:W-:Y:S01]  /*0f20*/  VIADD R17, R17, UR8 ;  /* 0x0000000811117c36 */ /* 0x000fe20008000000 */
[----:B------:R-:W-:Y:S01]  /*0f30*/  LEA R18, P0, R16, UR12, 0x3 ;  /* 0x0000000c10127c11 */ /* 0x000fe2000f8018ff */
[----:B-1----:R-:W-:-:S03]  /*0f40*/  ULEA UR6, UP1, UR4, UR6, 0x3 ;  /* 0x0000000604067291 */ /* 0x002fc6000f8218ff */
[----:B------:R-:W-:Y:S01]  /*0f50*/  LEA.HI.X R19, R16, UR13, R17, 0x3, P0 ;  /* 0x0000000d10137c11 */ /* 0x000fe200080f1c11 */
[----:B------:R-:W-:Y:S01]  /*0f60*/  IMAD.U32 R17, RZ, RZ, UR16 ;  /* 0x00000010ff117e24 */ /* 0x000fe2000f8e00ff */
[----:B------:R-:W-:Y:S01]  /*0f70*/  MOV R16, UR17 ;  /* 0x0000001100107c02 */ /* 0x000fe20008000f00 */
[----:B------:R-:W-:Y:S01]  /*0f80*/  ULEA.HI.X UR7, UR4, UR7, UR5, 0x3, UP1 ;  /* 0x0000000704077291 */ /* 0x000fe200088f1c05 */
[----:B------:R-:W-:Y:S01]  /*0f90*/  LEA R24, P0, R25, R18, 0x3 ;  /* 0x0000001219187211 */ /* 0x000fe200078018ff */
[----:B------:R-:W-:-:S03]  /*0fa0*/  IMAD.U32 R28, RZ, RZ, UR6 ;  /* 0x00000006ff1c7e24 */ /* 0x000fc6000f8e00ff */
[----:B------:R-:W-:Y:S02]  /*0fb0*/  LEA.HI.X R25, R17, R19, R16, 0x3, P0 ;  /* 0x0000001311197211 */ /* 0x000fe400000f1c10 */
[----:B------:R-:W-:Y:S01]  /*0fc0*/  MOV R29, UR7 ;  /* 0x00000007001d7c02 */ /* 0x000fe20008000f00 */
[----:B------:R-:W2:Y:S04]  /*0fd0*/  LDG.E.64.CONSTANT R18, desc[UR10][R18.64] ;  /* 0x0000000a12127981 */ /* 0x000ea8000c1e9b00 */
[----:B------:R-:W2:Y:S04]  /*0fe0*/  LDG.E.64.CONSTANT R22, desc[UR10][R28.64] ;  /* 0x0000000a1c167981 */ /* 0x000ea8000c1e9b00 */
[----:B------:R-:W3:Y:S04]  /*0ff0*/  LDG.E.64.CONSTANT R16, desc[UR10][R28.64+0x8] ;  /* 0x0000080a1c107981 */ /* 0x000ee8000c1e9b00 */
[----:B------:R-:W3:Y:S01]  /*1000*/  LDG.E.64.CONSTANT R24, desc[UR10][R24.64] ;  /* 0x0000000a18187981 */ /* 0x000ee2000c1e9b00 */
        /* <DEDUP_REMOVED lines=10> */
.L_x_7207:
[----:B------:R-:W-:Y:S05]  /*10b0*/  BRA.U UP0, `(.L_x_7203) ;  /* 0x00000001004c7547 */ /* 0x000fea000b800000 */
[----:B------:R-:W1:Y:S01]  /*10c0*/  LDCU.64 UR8, c[0x0][0x3a0] ;  /* 0x00007400ff0877ac */ /* 0x000e620008000a00 */
[----:B------:R-:W-:Y:S01]  /*10d0*/  MOV R14, R12 ;  /* 0x0000000c000e7202 */ /* 0x000fe20000000f00 */
[----:B------:R-:W-:Y:S01]  /*10e0*/  IMAD.U32 R13, RZ, RZ, UR4 ;  /* 0x00000004ff0d7e24 */ /* 0x000fe2000f8e00ff */
[----:B0-----:R-:W-:-:S03]  /*10f0*/  UIMAD UR6, UR5, UR16, URZ ;  /* 0x00000010050672a4 */ /* 0x001fc6000f8e02ff */
[----:B------:R-:W-:Y:S01]  /*1100*/  IMAD.WIDE.U32 R14, R13, UR16, R14 ;  /* 0x000000100d0e7c25 */ /* 0x000fe2000f8e000e */
[----:B------:R-:W-:Y:S02]  /*1110*/  UIMAD UR7, UR4, UR17, UR6 ;  /* 0x00000011040772a4 */ /* 0x000fe4000f8e0206 */
[----:B------:R-:W-:-:S04]  /*1120*/  LEA R12, P0, R14, UR12, 0x3 ;  /* 0x0000000c0e0c7c11 */ /* 0x000fc8000f8018ff */
[----:B------:R-:W-:Y:S01]  /*1130*/  VIADD R13, R15, UR7 ;  /* 0x000000070f0d7c36 */ /* 0x000fe20008000000 */
[----:B-1----:R-:W-:-:S04]  /*1140*/  ULEA UR6, UP0, UR4, UR8, 0x3 ;  /* 0x0000000804067291 */ /* 0x002fc8000f8018ff */
[----:B------:R-:W-:Y:S01]  /*1150*/  LEA.HI.X R13, R14, UR13, R13, 0x3, P0 ;  /* 0x0000000d0e0d7c11 */ /* 0x000fe200080f1c0d */
[----:B------:R-:W-:Y:S01]  /*1160*/  ULEA.HI.X UR4, UR4, UR9, UR5, 0x3, UP0 ;  /* 0x0000000904047291 */ /* 0x000fe200080f1c05 */
[----:B------:R-:W-:-:S04]  /*1170*/  MOV R16, UR6 ;  /* 0x0000000600107c02 */ /* 0x000fc80008000f00 */
[----:B------:R-:W2:Y:S01]  /*1180*/  LDG.E.64.CONSTANT R12, desc[UR10][R12.64] ;  /* 0x0000000a0c0c7981 */ /* 0x000ea2000c1e9b00 */
[----:B------:R-:W-:-:S06]  /*1190*/  IMAD.U32 R17, RZ, RZ, UR4 ;  /* 0x00000004ff117e24 */ /* 0x000fcc000f8e00ff */
[----:B------:R-:W2:Y:S02]  /*11a0*/  LDG.E.64.CONSTANT R16, desc[UR10][R16.64] ;  /* 0x0000000a10107981 */ /* 0x000ea4000c1e9b00 */
[----:B--2---:R-:W-:Y:S02]  /*11b0*/  IMAD R15, R13, R16, RZ ;  /* 0x000000100d0f7224 */ /* 0x004fe400078e02ff */
[----:B------:R-:W-:-:S04]  /*11c0*/  IMAD.WIDE.U32 R26, R16, R12, R26 ;  /* 0x0000000c101a7225 */ /* 0x000fc800078e001a */
[----:B------:R-:W-:-:S05]  /*11d0*/  IMAD R15, R17, R12, R15 ;  /* 0x0000000c110f7224 */ /* 0x000fca00078e020f */
[----:B------:R-:W-:-:S07]  /*11e0*/  IADD3 R27, PT, PT, R27, R15, RZ ;  /* 0x0000000f1b1b7210 */ /* 0x000fce0007ffe0ff */
.L_x_7203:
[----:B0-----:R-:W-:Y:S05]  /*11f0*/  BSYNC.RECONVERGENT B0 ;  /* 0x0000000000007941 */ /* 0x001fea0003800200 */
.L_x_7202:
[----:B------:R-:W0:Y:S01]  /*1200*/  LDCU UR14, c[0x0][0x380] ;  /* 0x00007000ff0e77ac */ /* 0x000e220008000800 */
[----:B-----5:R-:W-:Y:S01]  /*1210*/  VIADD R12, R0, 0x80 ;  /* 0x00000080000c7836 */ /* 0x020fe20000000000 */
[----:B------:R-:W-:Y:S01]  /*1220*/  BSSY.RECONVERGENT B0, `(.L_x_7208) ;  /* 0x00000f0000007945 */ /* 0x000fe20003800200 */
[----:B0-----:R-:W-:-:S06]  /*1230*/  UIMAD UR4, UR15, -0x200, UR14 ;  /* 0xfffffe000f0478a4 */ /* 0x001fcc000f8e020e */
[----:B------:R-:W-:-:S13]  /*1240*/  ISETP.GE.AND P0, PT, R12, UR4, PT ;  /* 0x000000040c007c0c */ /* 0x000fda000bf06270 */
[----:B------:R-:W-:Y:S05]  /*1250*/  @P0 BRA `(.L_x_7209) ;  /* 0x0000000c00b00947 */ /* 0x000fea0003800000 */
[----:B------:R-:W0:Y:S01]  /*1260*/  LDCU.64 UR20, c[0x0][0x398] ;  /* 0x00007300ff1477ac */ /* 0x000e220008000a00 */
[----:B------:R-:W-:Y:S01]  /*1270*/  CS2R R6, SRZ ;  /* 0x0000000000067805 */ /* 0x000fe2000001ff00 */
[----:B------:R-:W1:Y:S01]  /*1280*/  LDCU.64 UR6, c[0x0][0x390] ;  /* 0x00007200ff0677ac */ /* 0x000e620008000a00 */
[----:B------:R-:W-:Y:S01]  /*1290*/  UMOV UR4, URZ ;  /* 0x000000ff00047c82 */ /* 0x000fe20008000000 */
[----:B------:R-:W-:Y:S01]  /*12a0*/  UMOV UR5, URZ ;  /* 0x000000ff00057c82 */ /* 0x000fe20008000000 */
[----:B0-----:R-:W-:Y:S02]  /*12b0*/  UISETP.GE.U32.AND UP1, UPT, UR20, 0x8, UPT ;  /* 0x000000081400788c */ /* 0x001fe4000bf26070 */
[----:B------:R-:W-:Y:S02]  /*12c0*/  ULOP3.LUT UR22, UR20, 0x7, URZ, 0xc0, !UPT ;  /* 0x0000000714167892 */ /* 0x000fe4000f8ec0ff */
[----:B------:R-:W-:Y:S01]  /*12d0*/  UISETP.GE.U32.AND.EX UP1, UPT, UR21, URZ, UPT, UP1 ;  /* 0x000000ff1500728c */ /* 0x000fe2000bf26110 */
[----:B-1----:R-:W-:Y:S01]  /*12e0*/  IMAD R3, R3, UR6, RZ ;  /* 0x0000000603037c24 */ /* 0x002fe2000f8e02ff */
[----:B------:R-:W-:-:S03]  /*12f0*/  UISETP.NE.U32.AND UP0, UPT, UR22, URZ, UPT ;  /* 0x000000ff1600728c */ /* 0x000fc6000bf05070 */
[C---:B------:R-:W-:Y:S01]  /*1300*/  IMAD R13, R2.reuse, UR7, R3 ;  /* 0x00000007020d7c24 */ /* 0x040fe2000f8e0203 */
[----:B------:R-:W-:Y:S01]  /*1310*/  UISETP.NE.AND.EX UP0, UPT, URZ, URZ, UPT, UP0 ;  /* 0x000000ffff00728c */ /* 0x000fe2000bf05300 */
[----:B------:R-:W-:-:S05]  /*1320*/  IMAD.WIDE.U32 R2, R2, UR6, RZ ;  /* 0x0000000602027c25 */ /* 0x000fca000f8e00ff */
[----:B------:R-:W-:Y:S01]  /*1330*/  IADD3 R13, PT, PT, R3, R13, RZ ;  /* 0x0000000d030d7210 */ /* 0x000fe20007ffe0ff */
[----:B------:R-:W-:Y:S06]  /*1340*/  BRA.U !UP1, `(.L_x_7210) ;  /* 0x00000005099c7547 */ /* 0x000fec000b800000 */
        /* <DEDUP_REMOVED lines=13> */
.L_x_7211:
[----:B------:R-:W-:Y:S01]  /*1420*/  IMAD.U32 R24, RZ, RZ, UR6 ;  /* 0x00000006ff187e24 */ /* 0x000fe2000f8e00ff */
[----:B------:R-:W-:Y:S01]  /*1430*/  MOV R25, UR7 ;  /* 0x0000000700197c02 */ /* 0x000fe20008000f00 */
[----:B------:R-:W2:Y:S04]  /*1440*/  LDG.E.64.CONSTANT R14, desc[UR10][R22.64] ;  /* 0x0000000a160e7981 */ /* 0x000ea8000c1e9b00 */
[----:B------:R-:W2:Y:S01]  /*1450*/  LDG.E.64.CONSTANT R16, desc[UR10][R24.64+-0x20] ;  /* 0xffffe00a18107981 */ /* 0x000ea2000c1e9b00 */
[----:B------:R-:W-:Y:S01]  /*1460*/  IMAD.MOV.U32 R18, RZ, RZ, R6 ;  /* 0x000000ffff127224 */ /* 0x000fe200078e0006 */
[----:B------:R-:W-:Y:S01]  /*1470*/  IADD3 R6, P0, PT, R22, UR21, RZ ;  /* 0x0000001516067c10 */ /* 0x000fe2000ff1e0ff */
[----:B------:R-:W-:Y:S01]  /*1480*/  IMAD.U32 R29, RZ, RZ, UR7 ;  /* 0x00000007ff1d7e24 */ /* 0x000fe2000f8e00ff */
[----:B------:R-:W-:-:S02]  /*1490*/  MOV R19, R7 ;  /* 0x0000000700137202 */ /* 0x000fc40000000f00 */
[----:B------:R-:W-:Y:S02]  /*14a0*/  MOV R28, UR6 ;  /* 0x00000006001c7c02 */ /* 0x000fe40008000f00 */
[----:B------:R-:W-:Y:S01]  /*14b0*/  IADD3.X R7, PT, PT, R23, UR16, RZ, P0, !PT ;  /* 0x0000001017077c10 */ /* 0x000fe200087fe4ff */
[----:B--2---:R-:W-:Y:S02]  /*14c0*/  IMAD R15, R15, R16, RZ ;  /* 0x000000100f0f7224 */ /* 0x004fe400078e02ff */
[----:B------:R-:W-:-:S04]  /*14d0*/  IMAD.WIDE.U32 R18, R16, R14, R18 ;  /* 0x0000000e10127225 */ /* 0x000fc800078e0012 */
[----:B------:R-:W-:Y:S02]  /*14e0*/  IMAD R25, R17, R14, R15 ;  /* 0x0000000e11197224 */ /* 0x000fe400078e020f */
[----:B------:R-:W2:Y:S04]  /*14f0*/  LDG.E.64.CONSTANT R16, desc[UR10][R28.64+-0x18] ;  /* 0xffffe80a1c107981 */ /* 0x000ea8000c1e9b00 */
[----:B------:R-:W2:Y:S01]  /*1500*/  LDG.E.64.CONSTANT R14, desc[UR10][R6.64] ;  /* 0x0000000a060e7981 */ /* 0x000ea2000c1e9b00 */
[----:B------:R-:W-:Y:S02]  /*1510*/  IADD3 R19, PT, PT, R19, R25, RZ ;  /* 0x0000001913137210 */ /* 0x000fe40007ffe0ff */
[----:B------:R-:W-:-:S04]  /*1520*/  IADD3 R24, P0, PT, R6, UR21, RZ ;  /* 0x0000001506187c10 */ /* 0x000fc8000ff1e0ff */
[----:B------:R-:W-:-:S05]  /*1530*/  IADD3.X R25, PT, PT, R7, UR16, RZ, P0, !PT ;  /* 0x0000001007197c10 */ /* 0x000fca00087fe4ff */
[----:B------:R-:W3:Y:S01]  /*1540*/  LDG.E.64.CONSTANT R28, desc[UR10][R24.64] ;  /* 0x0000000a181c7981 */ /* 0x000ee2000c1e9b00 */
[----:B--2---:R-:W-:Y:S02]  /*1550*/  IMAD R15, R15, R16, RZ ;  /* 0x000000100f0f7224 */ /* 0x004fe400078e02ff */
[----:B------:R-:W-:Y:S01]  /*1560*/  IMAD.WIDE.U32 R18, R16, R14, R18 ;  /* 0x0000000e10127225 */ /* 0x000fe200078e0012 */
[----:B------:R-:W-:-:S03]  /*1570*/  MOV R16, UR6 ;  /* 0x0000000600107c02 */ /* 0x000fc60008000f00 */
[----:B------:R-:W-:Y:S02]  /*1580*/  IMAD R15, R17, R14, R15 ;  /* 0x0000000e110f7224 */ /* 0x000fe400078e020f */
[----:B------:R-:W-:-:S06]  /*1590*/  IMAD.U32 R17, RZ, RZ, UR7 ;  /* 0x00000007ff117e24 */ /* 0x000fcc000f8e00ff */
[----:B------:R-:W3:Y:S01]  /*15a0*/  LDG.E.64.CONSTANT R16, desc[UR10][R16.64+-0x10] ;  /* 0xfffff00a10107981 */ /* 0x000ee2000c1e9b00 */
[----:B------:R-:W-:Y:S02]  /*15b0*/  IADD3 R19, PT, PT, R19, R15, RZ ;  /* 0x0000000f13137210 */ /* 0x000fe40007ffe0ff */
[----:B------:R-:W-:Y:S01]  /*15c0*/  IADD3 R6, P0, PT, R24, UR21, RZ ;  /* 0x0000001518067c10 */ /* 0x000fe2000ff1e0ff */
[----:B---3--:R-:W-:-:S04]  /*15d0*/  IMAD R7, R29, R16, RZ ;  /* 0x000000101d077224 */ /* 0x008fc800078e02ff */
[-C--:B------:R-:W-:Y:S02]  /*15e0*/  IMAD R14, R17, R28.reuse, R7 ;  /* 0x0000001c110e7224 */ /* 0x080fe400078e0207 */
[----:B------:R-:W-:Y:S01]  /*15f0*/  IMAD.WIDE.U32 R28, R16, R28, R18 ;  /* 0x0000001c101c7225 */ /* 0x000fe200078e0012 */
[----:B------:R-:W-:Y:S02]  /*1600*/  MOV R18, UR6 ;  /* 0x0000000600127c02 */ /* 0x000fe40008000f00 */
[----:B------:R-:W-:Y:S01]  /*1610*/  IADD3.X R7, PT, PT, R25, UR16, RZ, P0, !PT ;  /* 0x0000001019077c10 */ /* 0x000fe200087fe4ff */
[----:B------:R-:W-:-:S04]  /*1620*/  IMAD.U32 R19, RZ, RZ, UR7 ;  /* 0x00000007ff137e24 */ /* 0x000fc8000f8e00ff */
[----:B------:R-:W2:Y:S04]  /*1630*/  LDG.E.64.CONSTANT R16, desc[UR10][R6.64] ;  /* 0x0000000a06107981 */ /* 0x000ea8000c1e9b00 */
[----:B------:R-:W2:Y:S01]  /*1640*/  LDG.E.64.CONSTANT R18, desc[UR10][R18.64+-0x8] ;  /* 0xfffff80a12127981 */ /* 0x000ea2000c1e9b00 */
[----:B------:R-:W-:Y:S02]  /*1650*/  IADD3 R29, PT, PT, R29, R14, RZ ;  /* 0x0000000e1d1d7210 */ /* 0x000fe40007ffe0ff */
[----:B------:R-:W-:Y:S01]  /*1660*/  IADD3 R14, P0, PT, R6, UR21, RZ ;  /* 0x00000015060e7c10 */ /* 0x000fe2000ff1e0ff */
[----:B------:R-:W-:Y:S01]  /*1670*/  IMAD.U32 R25, RZ, RZ, UR7 ;  /* 0x00000007ff197e24 */ /* 0x000fe2000f8e00ff */
[----:B------:R-:W-:Y:S02]  /*1680*/  MOV R24, UR6 ;  /* 0x0000000600187c02 */ /* 0x000fe40008000f00 */
[----:B------:R-:W-:-:S04]  /*1690*/  IADD3.X R15, PT, PT, R7, UR16, RZ, P0, !PT ;  /* 0x00000010070f7c10 */ /* 0x000fc800087fe4ff */
[----:B------:R-:W3:Y:S01]  /*16a0*/  LDG.E.64.CONSTANT R24, desc[UR10][R24.64] ;  /* 0x0000000a18187981 */ /* 0x000ee2000c1e9b00 */
[----:B--2---:R-:W-:Y:S02]  /*16b0*/  IMAD R17, R17, R18, RZ ;  /* 0x0000001211117224 */ /* 0x004fe400078e02ff */
[----:B------:R-:W-:-:S04]  /*16c0*/  IMAD.WIDE.U32 R28, R18, R16, R28 ;  /* 0x00000010121c7225 */ /* 0x000fc800078e001c */
[----:B------:R-:W-:Y:S02]  /*16d0*/  IMAD R17, R19, R16, R17 ;  /* 0x0000001013117224 */ /* 0x000fe400078e0211 */
[----:B------:R-:W3:Y:S03]  /*16e0*/  LDG.E.64.CONSTANT R18, desc[UR10][R14.64] ;  /* 0x0000000a0e127981 */ /* 0x000ee6000c1e9b00 */
[----:B------:R-:W-:Y:S02]  /*16f0*/  IADD3 R29, PT, PT, R29, R17, RZ ;  /* 0x000000111d1d7210 */ /* 0x000fe40007ffe0ff */
[----:B------:R-:W-:Y:S01]  /*1700*/  IADD3 R6, P0, PT, R14, UR21, RZ ;  /* 0x000000150e067c10 */ /* 0x000fe2000ff1e0ff */
[----:B---3--:R-:W-:Y:S02]  /*1710*/  IMAD R7, R19, R24, RZ ;  /* 0x0000001813077224 */ /* 0x008fe400078e02ff */
[----:B------:R-:W-:-:S04]  /*1720*/  IMAD.WIDE.U32 R28, R24, R18, R28 ;  /* 0x00000012181c7225 */ /* 0x000fc800078e001c */
[----:B------:R-:W-:Y:S01]  /*1730*/  IMAD R16, R25, R18, R7 ;  /* 0x0000001219107224 */ /* 0x000fe200078e0207 */
[----:B------:R-:W-:Y:S01]  /*1740*/  MOV R18, UR6 ;  /* 0x0000000600127c02 */ /* 0x000fe20008000f00 */
[----:B------:R-:W-:Y:S01]  /*1750*/  IMAD.U32 R19, RZ, RZ, UR7 ;  /* 0x00000007ff137e24 */ /* 0x000fe2000f8e00ff */
[----:B------:R-:W-:-:S05]  /*1760*/  IADD3.X R7, PT, PT, R15, UR16, RZ, P0, !PT ;  /* 0x000000100f077c10 */ /* 0x000fca00087fe4ff */
[----:B------:R-:W2:Y:S04]  /*1770*/  LDG.E.64.CONSTANT R18, desc[UR10][R18.64+0x8] ;  /* 0x0000080a12127981 */ /* 0x000ea8000c1e9b00 */
[----:B------:R-:W2:Y:S01]  /*1780*/  LDG.E.64.CONSTANT R24, desc[UR10][R6.64] ;  /* 0x0000000a06187981 */ /* 0x000ea2000c1e9b00 */
[----:B------:R-:W-:Y:S02]  /*1790*/  IADD3 R29, PT, PT, R29, R16, RZ ;  /* 0x000000101d1d7210 */ /* 0x000fe40007ffe0ff */
[----:B------:R-:W-:Y:S01]  /*17a0*/  IADD3 R14, P0, PT, R6, UR21, RZ ;  /* 0x00000015060e7c10 */ /* 0x000fe2000ff1e0ff */
[----:B--2---:R-:W-:Y:S02]  /*17b0*/  IMAD R15, R25, R18, RZ ;  /* 0x00000012190f7224 */ /* 0x004fe400078e02ff */
        /* <DEDUP_REMOVED lines=17> */
[----:B------:R-:W-:-:S04]  /*18d0*/  UIADD3 UR8, UP1, UPT, UR8, -0x8, URZ ;  /* 0xfffffff808087890 */ /* 0x000fc8000ff3e0ff */
[----:B------:R-:W-:Y:S02]  /*18e0*/  UIADD3.X UR9, UPT, UPT, UR9, -0x1, URZ, UP1, !UPT ;  /* 0xffffffff09097890 */ /* 0x000fe40008ffe4ff */
[----:B------:R-:W-:Y:S01]  /*18f0*/  UISETP.NE.U32.AND UP1, UPT, UR8, URZ, UPT ;  /* 0x000000ff0800728c */ /* 0x000fe2000bf25070 */
[----:B------:R-:W-:-:S03]  /*1900*/  IADD3 R29, PT, PT, R29, R16, RZ ;  /* 0x000000101d1d7210 */ /* 0x000fc60007ffe0ff */
[----:B------:R-:W-:Y:S01]  /*1910*/  UISETP.NE.AND.EX UP1, UPT, UR9, URZ, UPT, UP1 ;  /* 0x000000ff0900728c */ /* 0x000fe2000bf25310 */
[----:B------:R-:W-:Y:S01]  /*1920*/  MOV R17, UR18 ;  /* 0x0000001200117c02 */ /* 0x000fe20008000f00 */
[----:B------:R-:W-:-:S03]  /*1930*/  UIADD3 UR6, UP2, UPT, UR6, 0x40, URZ ;  /* 0x0000004006067890 */ /* 0x000fc6000ff5e0ff */
[----:B------:R-:W-:Y:S01]  /*1940*/  LEA R22, P0, R17, R22, 0x6 ;  /* 0x0000001611167211 */ /* 0x000fe200078030ff */
[----:B------:R-:W-:-:S03]  /*1950*/  UIADD3.X UR7, UPT, UPT, URZ, UR7, URZ, UP2, !UPT ;  /* 0x00000007ff077290 */ /* 0x000fc600097fe4ff */
[----:B------:R-:W-:Y:S01]  /*1960*/  IADD3.X R23, PT, PT, R23, UR19, RZ, P0, !PT ;  /* 0x0000001317177c10 */ /* 0x000fe200087fe4ff */
[----:B--2---:R-:W-:-:S04]  /*1970*/  IMAD R15, R7, R18, RZ ;  /* 0x00000012070f7224 */ /* 0x004fc800078e02ff */
[-C--:B------:R-:W-:Y:S02]  /*1980*/  IMAD R15, R19, R6.reuse, R15 ;  /* 0x00000006130f7224 */ /* 0x080fe400078e020f */
[----:B------:R-:W-:-:S04]  /*1990*/  IMAD.WIDE.U32 R6, R18, R6, R28 ;  /* 0x0000000612067225 */ /* 0x000fc800078e001c */
[----:B------:R-:W-:Y:S01]  /*19a0*/  IMAD.IADD R7, R7, 0x1, R15 ;  /* 0x0000000107077824 */ /* 0x000fe200078e020f */
[----:B------:R-:W-:Y:S06]  /*19b0*/  BRA.U UP1, `(.L_x_7211) ;  /* 0xfffffff901987547 */ /* 0x000fec000b83ffff */
.L_x_7210:
        /* <DEDUP_REMOVED lines=9> */
[----:B------:R-:W-:Y:S02]  /*1a50*/  MOV R17, UR4 ;  /* 0x0000000400117c02 */ /* 0x000fe40008000f00 */
[----:B------:R-:W-:Y:S01]  /*1a60*/  MOV R12, R2 ;  /* 0x00000002000c7202 */ /* 0x000fe20000000f00 */
[----:B0-----:R-:W-:-:S04]  /*1a70*/  UIMAD UR7, UR5, UR18, URZ ;  /* 0x00000012050772a4 */ /* 0x001fc8000f8e02ff */
[----:B------:R-:W-:-:S03]  /*1a80*/  IMAD.WIDE.U32 R16, R17, UR18, R12 ;  /* 0x0000001211107c25 */ /* 0x000fc6000f8e000c */
[----:B------:R-:W-:Y:S01]  /*1a90*/  LEA R28, P0, R16, UR12, 0x3 ;  /* 0x0000000c101c7c11 */ /* 0x000fe2000f8018ff */
[----:B-1----:R-:W-:Y:S02]  /*1aa0*/  ULEA UR6, UP1, UR4, UR8, 0x3 ;  /* 0x0000000804067291 */ /* 0x002fe4000f8218ff */
[----:B------:R-:W-:Y:S02]  /*1ab0*/  UIMAD UR8, UR4, UR19, UR7 ;  /* 0x00000013040872a4 */ /* 0x000fe4000f8e0207 */
[----:B------:R-:W-:Y:S02]  /*1ac0*/  ULEA.HI.X UR7, UR4, UR9, UR5, 0x3, UP1 ;  /* 0x0000000904077291 */ /* 0x000fe400088f1c05 */
[----:B------:R-:W-:Y:S02]  /*1ad0*/  MOV R14, UR6 ;  /* 0x00000006000e7c02 */ /* 0x000fe40008000f00 */
[----:B------:R-:W-:Y:S02]  /*1ae0*/  VIADD R17, R17, UR8 ;  /* 0x0000000811117c36 */ /* 0x000fe40008000000 */
[----:B------:R-:W-:-:S03]  /*1af0*/  MOV R15, UR7 ;  /* 0x00000007000f7c02 */ /* 0x000fc60008000f00 */
[----:B------:R-:W-:Y:S02]  /*1b00*/  LEA.HI.X R29, R16, UR13, R17, 0x3, P0 ;  /* 0x0000000d101d7c11 */ /* 0x000fe400080f1c11 */
[----:B------:R-:W2:Y:S04]  /*1b10*/  LDG.E.64.CONSTANT R22, desc[UR10][R14.64] ;  /* 0x0000000a0e167981 */ /* 0x000ea8000c1e9b00 */
[----:B------:R-:W2:Y:S01]  /*1b20*/  LDG.E.64.CONSTANT R16, desc[UR10][R28.64] ;  /* 0x0000000a1c107981 */ /* 0x000ea2000c1e9b00 */
[----:B------:R-:W-:Y:S02]  /*1b30*/  UIMAD.WIDE.U32 UR8, UR18, 0x8, URZ ;  /* 0x00000008120878a5 */ /* 0x000fe4000f8e00ff */
[----:B------:R-:W-:-:S04]  /*1b40*/  USHF.L.U32 UR6, UR19, 0x3, URZ ;  /* 0x0000000313067899 */ /* 0x000fc800080006ff */
[----:B------:R-:W-:Y:S01]  /*1b50*/  UIADD3 UR6, UPT, UPT, UR9, UR6, URZ ;  /* 0x0000000609067290 */ /* 0x000fe2000fffe0ff */
[----:B------:R-:W-:-:S05]  /*1b60*/  IADD3 R24, P0, PT, R28, UR8, RZ ;  /* 0x000000081c187c10 */ /* 0x000fca000ff1e0ff */
[----:B------:R-:W-:Y:S01]  /*1b70*/  IADD3.X R25, PT, PT, R29, UR6, RZ, P0, !PT ;  /* 0x000000061d197c10 */ /* 0x000fe200087fe4ff */
[----:B--2---:R-:W-:Y:S02]  /*1b80*/  IMAD R17, R17, R22, RZ ;  /* 0x0000001611117224 */ /* 0x004fe400078e02ff */
[----:B------:R-:W-:-:S04]  /*1b90*/  IMAD.WIDE.U32 R18, R22, R16, R6 ;  /* 0x0000001016127225 */ /* 0x000fc800078e0006 */
[----:B------:R-:W-:Y:S02]  /*1ba0*/  IMAD R7, R23, R16, R17 ;  /* 0x0000001017077224 */ /* 0x000fe400078e0211 */
[----:B------:R-:W2:Y:S04]  /*1bb0*/  LDG.E.64.CONSTANT R16, desc[UR10][R24.64] ;  /* 0x0000000a18107981 */ /* 0x000ea8000c1e9b00 */
[----:B------:R-:W2:Y:S01]  /*1bc0*/  LDG.E.64.CONSTANT R22, desc[UR10][R14.64+0x8] ;  /* 0x0000080a0e167981 */ /* 0x000ea2000c1e9b00 */
[----:B------:R-:W-:Y:S01]  /*1bd0*/  IADD3 R6, P0, PT, R24, UR8, RZ ;  /* 0x0000000818067c10 */ /* 0x000fe2000ff1e0ff */
[----:B------:R-:W-:-:S03]  /*1be0*/  IMAD.IADD R19, R19, 0x1, R7 ;  /* 0x0000000113137824 */ /* 0x000fc600078e0207 */
[----:B------:R-:W-:Y:S02]  /*1bf0*/  IADD3.X R7, PT, PT, R25, UR6, RZ, P0, !PT ;  /* 0x0000000619077c10 */ /* 0x000fe400087fe4ff */
[----:B------:R-:W3:Y:S04]  /*1c00*/  LDG.E.64.CONSTANT R24, desc[UR10][R14.64+0x10] ;  /* 0x0000100a0e187981 */ /* 0x000ee8000c1e9b00 */
[----:B------:R-:W4:Y:S01]  /*1c10*/  LDG.E.64.CONSTANT R14, desc[UR10][R14.64+0x18] ;  /* 0x0000180a0e0e7981 */ /* 0x000f22000c1e9b00 */
[----:B--2---:R-:W-:Y:S02]  /*1c20*/  IMAD R29, R17, R22, RZ ;  /* 0x00000016111d7224 */ /* 0x004fe400078e02ff */
[----:B------:R-:W-:-:S04]  /*1c30*/  IMAD.WIDE.U32 R18, R22, R16, R18 ;  /* 0x0000001016127225 */ /* 0x000fc800078e0012 */
[----:B------:R-:W-:Y:S01]  /*1c40*/  IMAD R29, R23, R16, R29 ;  /* 0x00000010171d7224 */ /* 0x000fe200078e021d */
[----:B------:R-:W-:Y:S01]  /*1c50*/  IADD3 R16, P0, PT, R6, UR8, RZ ;  /* 0x0000000806107c10 */ /* 0x000fe2000ff1e0ff */
[----:B------:R-:W3:Y:S03]  /*1c60*/  LDG.E.64.CONSTANT R22, desc[UR10][R6.64] ;  /* 0x0000000a06167981 */ /* 0x000ee6000c1e9b00 */
[----:B------:R-:W-:-:S06]  /*1c70*/  IADD3.X R17, PT, PT, R7, UR6, RZ, P0, !PT ;  /* 0x0000000607117c10 */ /* 0x000fcc00087fe4ff */
[----:B------:R-:W4:Y:S01]  /*1c80*/  LDG.E.64.CONSTANT R16, desc[UR10][R16.64] ;  /* 0x0000000a10107981 */ /* 0x000f22000c1e9b00 */
[----:B------:R-:W-:Y:S01]  /*1c90*/  IADD3 R19, PT, PT, R19, R29, RZ ;  /* 0x0000001d13137210 */ /* 0x000fe20007ffe0ff */
        /* <DEDUP_REMOVED lines=9> */
[----:B------:R-:W-:-:S07]  /*1d30*/  IMAD.IADD R7, R7, 0x1, R25 ;  /* 0x0000000107077824 */ /* 0x000fce00078e0219 */
.L_x_7212:
        /* <DEDUP_REMOVED lines=17> */
[----:B------:R-:W-:Y:S02]  /*1e50*/  IADD3 R15, PT, PT, R15, UR8, RZ ;  /* 0x000000080f0f7c10 */ /* 0x000fe4000fffe0ff */
[----:B------:R-:W-:Y:S01]  /*1e60*/  LEA R28, P0, R14, UR12, 0x3 ;  /* 0x0000000c0e1c7c11 */ /* 0x000fe2000f8018ff */
[----:B-1----:R-:W-:-:S03]  /*1e70*/  ULEA UR6, UP1, UR4, UR6, 0x3 ;  /* 0x0000000604067291 */ /* 0x002fc6000f8218ff */
[----:B------:R-:W-:Y:S01]  /*1e80*/  LEA.HI.X R29, R14, UR13, R15, 0x3, P0 ;  /* 0x0000000d0e1d7c11 */ /* 0x000fe200080f1c0f */
[----:B------:R-:W-:Y:S01]  /*1e90*/  IMAD.U32 R15, RZ, RZ, UR18 ;  /* 0x00000012ff0f7e24 */ /* 0x000fe2000f8e00ff */
[----:B------:R-:W-:Y:S01]  /*1ea0*/  ULEA.HI.X UR7, UR4, UR7, UR5, 0x3, UP1 ;  /* 0x0000000704077291 */ /* 0x000fe200088f1c05 */
[----:B------:R-:W-:Y:S02]  /*1eb0*/  MOV R14, UR19 ;  /* 0x00000013000e7c02 */ /* 0x000fe40008000f00 */
[----:B------:R-:W-:Y:S01]  /*1ec0*/  MOV R24, UR6 ;  /* 0x0000000600187c02 */ /* 0x000fe20008000f00 */
[----:B------:R-:W2:Y:S01]  /*1ed0*/  LDG.E.64.CONSTANT R16, desc[UR10][R28.64] ;  /* 0x0000000a1c107981 */ /* 0x000ea2000c1e9b00 */
[----:B------:R-:W-:Y:S01]  /*1ee0*/  LEA R22, P0, R23, R28, 0x3 ;  /* 0x0000001c17167211 */ /* 0x000fe200078018ff */
[----:B------:R-:W-:-:S03]  /*1ef0*/  IMAD.U32 R25, RZ, RZ, UR7 ;  /* 0x00000007ff197e24 */ /* 0x000fc6000f8e00ff */
[----:B------:R-:W-:Y:S02]  /*1f00*/  LEA.HI.X R23, R15, R29, R14, 0x3, P0 ;  /* 0x0000001d0f177211 */ /* 0x000fe400000f1c0e */
        /* <DEDUP_REMOVED lines=13> */
.L_x_7213:
        /* <DEDUP_REMOVED lines=8> */
[----:B------:R-:W-:Y:S01]  /*2060*/  IADD3 R3, PT, PT, R13, UR7, RZ ;  /* 0x000000070d037c10 */ /* 0x000fe2000fffe0ff */
[----:B-1----:R-:W-:-:S03]  /*2070*/  ULEA UR6, UP0, UR4, UR8, 0x3 ;  /* 0x0000000804067291 */ /* 0x002fc6000f8018ff */
[----:B------:R-:W-:Y:S01]  /*2080*/  LEA.HI.X R15, R12, UR13, R3, 0x3, P0 ;  /* 0x0000000d0c0f7c11 */ /* 0x000fe200080f1c03 */
[----:B------:R-:W-:Y:S02]  /*2090*/  ULEA.HI.X UR4, UR4, UR9, UR5, 0x3, UP0 ;  /* 0x0000000904047291 */ /* 0x000fe400080f1c05 */
[----:B------:R-:W-:Y:S02]  /*20a0*/  IMAD.U32 R2, RZ, RZ, UR6 ;  /* 0x00000006ff027e24 */ /* 0x000fe4000f8e00ff */
[----:B------:R-:W2:Y:S02]  /*20b0*/  LDG.E.64.CONSTANT R12, desc[UR10][R14.64] ;  /* 0x0000000a0e0c7981 */ /* 0x000ea4000c1e9b00 */
[----:B------:R-:W-:-:S06]  /*20c0*/  MOV R3, UR4 ;  /* 0x0000000400037c02 */ /* 0x000fcc0008000f00 */
[----:B------:R-:W2:Y:S02]  /*20d0*/  LDG.E.64.CONSTANT R2, desc[UR10][R2.64] ;  /* 0x0000000a02027981 */ /* 0x000ea4000c1e9b00 */
[----:B--2---:R-:W-:Y:S02]  /*20e0*/  IMAD R13, R13, R2, RZ ;  /* 0x000000020d0d7224 */ /* 0x004fe400078e02ff */
[----:B------:R-:W-:-:S04]  /*20f0*/  IMAD.WIDE.U32 R6, R2, R12, R6 ;  /* 0x0000000c02067225 */ /* 0x000fc800078e0006 */
[----:B------:R-:W-:-:S05]  /*2100*/  IMAD R13, R3, R12, R13 ;  /* 0x0000000c030d7224 */ /* 0x000fca00078e020d */
[----:B------:R-:W-:-:S07]  /*2110*/  IADD3 R7, PT, PT, R7, R13, RZ ;  /* 0x0000000d07077210 */ /* 0x000fce0007ffe0ff */
.L_x_7209:
[----:B0-----:R-:W-:Y:S05]  /*2120*/  BSYNC.RECONVERGENT B0 ;  /* 0x0000000000007941 */ /* 0x001fea0003800200 */
.L_x_7208:
[----:B------:R-:W-:Y:S01]  /*2130*/  UIMAD UR20, UR15, -0x200, UR14 ;  /* 0xfffffe000f1478a4 */ /* 0x000fe2000f8e020e */
[----:B------:R-:W-:Y:S01]  /*2140*/  VIADD R2, R0, 0x100 ;  /* 0x0000010000027836 */ /* 0x000fe20000000000 */
[----:B------:R-:W-:Y:S04]  /*2150*/  BSSY.RECONVERGENT B0, `(.L_x_7214) ;  /* 0x00000ec000007945 */ /* 0x000fe80003800200 */
        /* <DEDUP_REMOVED lines=30> */
.L_x_7217:
[----:B------:R-:W-:Y:S01]  /*2340*/  MOV R22, UR6 ;  /* 0x0000000600167c02 */ /* 0x000fe20008000f00 */
[----:B------:R-:W-:Y:S01]  /*2350*/  IMAD.U32 R23, RZ, RZ, UR7 ;  /* 0x00000007ff177e24 */ /* 0x000fe2000f8e00ff */
[----:B------:R-:W2:Y:S05]  /*2360*/  LDG.E.64.CONSTANT R18, desc[UR10][R24.64] ;  /* 0x0000000a18127981 */ /* 0x000eaa000c1e9b00 */
[----:B------:R-:W2:Y:S01]  /*2370*/  LDG.E.64.CONSTANT R22, desc[UR10][R22.64+-0x20] ;  /* 0xffffe00a16167981 */ /* 0x000ea2000c1e9b00 */
[----:B------:R-:W-:Y:S02]  /*2380*/  IADD3 R14, P0, PT, R24, UR16, RZ ;  /* 0x00000010180e7c10 */ /* 0x000fe4000ff1e0ff */
[----:B------:R-:W-:-:S02]  /*2390*/  MOV R16, UR6 ;  /* 0x0000000600107c02 */ /* 0x000fc40008000f00 */
[----:B------:R-:W-:Y:S02]  /*23a0*/  MOV R17, UR7 ;  /* 0x0000000700117c02 */ /* 0x000fe40008000f00 */
[----:B------:R-:W-:-:S04]  /*23b0*/  IADD3.X R15, PT, PT, R25, UR14, RZ, P0, !PT ;  /* 0x0000000e190f7c10 */ /* 0x000fc800087fe4ff */
[----:B------:R-:W3:Y:S01]  /*23c0*/  LDG.E.64.CONSTANT R16, desc[UR10][R16.64+-0x18] ;  /* 0xffffe80a10107981 */ /* 0x000ee2000c1e9b00 */
[----:B--2---:R-:W-:-:S03]  /*23d0*/  IMAD.WIDE.U32 R12, R22, R18, R4 ;  /* 0x00000012160c7225 */ /* 0x004fc600078e0004 */
[----:B------:R-:W3:Y:S01]  /*23e0*/  LDG.E.64.CONSTANT R4, desc[UR10][R14.64] ;  /* 0x0000000a0e047981 */ /* 0x000ee2000c1e9b00 */
[----:B------:R-:W-:-:S04]  /*23f0*/  IMAD R19, R19, R22, RZ ;  /* 0x0000001613137224 */ /* 0x000fc800078e02ff */
[----:B------:R-:W-:Y:S01]  /*2400*/  IMAD R19, R23, R18, R19 ;  /* 0x0000001217137224 */ /* 0x000fe200078e0213 */
[----:B------:R-:W-:Y:S02]  /*2410*/  IADD3 R18, P0, PT, R14, UR16, RZ ;  /* 0x000000100e127c10 */ /* 0x000fe4000ff1e0ff */
[----:B------:R-:W-:Y:S01]  /*2420*/  MOV R28, UR6 ;  /* 0x00000006001c7c02 */ /* 0x000fe20008000f00 */
[----:B------:R-:W-:Y:S01]  /*2430*/  IMAD.IADD R13, R13, 0x1, R19 ;  /* 0x000000010d0d7824 */ /* 0x000fe200078e0213 */
[----:B------:R-:W-:Y:S02]  /*2440*/  MOV R29, UR7 ;  /* 0x00000007001d7c02 */ /* 0x000fe40008000f00 */
[----:B------:R-:W-:Y:S01]  /*2450*/  IADD3.X R19, PT, PT, R15, UR14, RZ, P0, !PT ;  /* 0x0000000e0f137c10 */ /* 0x000fe200087fe4ff */
[----:B---3--:R-:W-:Y:S02]  /*2460*/  IMAD R23, R5, R16, RZ ;  /* 0x0000001005177224 */ /* 0x008fe400078e02ff */
[----:B------:R-:W-:-:S04]  /*2470*/  IMAD.WIDE.U32 R12, R16, R4, R12 ;  /* 0x00000004100c7225 */ /* 0x000fc800078e000c */
[----:B------:R-:W-:Y:S02]  /*2480*/  IMAD R23, R17, R4, R23 ;  /* 0x0000000411177224 */ /* 0x000fe400078e0217 */
[----:B------:R-:W2:Y:S04]  /*2490*/  LDG.E.64.CONSTANT R16, desc[UR10][R28.64+-0x10] ;  /* 0xfffff00a1c107981 */ /* 0x000ea8000c1e9b00 */
[----:B------:R-:W2:Y:S01]  /*24a0*/  LDG.E.64.CONSTANT R4, desc[UR10][R18.64] ;  /* 0x0000000a12047981 */ /* 0x000ea2000c1e9b00 */
[----:B------:R-:W-:Y:S01]  /*24b0*/  IADD3 R22, P0, PT, R18, UR16, RZ ;  /* 0x0000001012167c10 */ /* 0x000fe2000ff1e0ff */
[----:B------:R-:W-:Y:S01]  /*24c0*/  IMAD.IADD R13, R13, 0x1, R23 ;  /* 0x000000010d0d7824 */ /* 0x000fe200078e0217 */
[----:B------:R-:W-:Y:S02]  /*24d0*/  MOV R14, UR6 ;  /* 0x00000006000e7c02 */ /* 0x000fe40008000f00 */
[----:B------:R-:W-:-:S02]  /*24e0*/  MOV R15, UR7 ;  /* 0x00000007000f7c02 */ /* 0x000fc40008000f00 */
[----:B------:R-:W-:-:S04]  /*24f0*/  IADD3.X R23, PT, PT, R19, UR14, RZ, P0, !PT ;  /* 0x0000000e13177c10 */ /* 0x000fc800087fe4ff */
[----:B------:R-:W3:Y:S01]  /*2500*/  LDG.E.64.CONSTANT R14, desc[UR10][R14.64+-0x8] ;  /* 0xfffff80a0e0e7981 */ /* 0x000ee2000c1e9b00 */
[----:B--2---:R-:W-:Y:S02]  /*2510*/  IMAD R5, R5, R16, RZ ;  /* 0x0000001005057224 */ /* 0x004fe400078e02ff */
[----:B------:R-:W-:-:S04]  /*2520*/  IMAD.WIDE.U32 R12, R16, R4, R12 ;  /* 0x00000004100c7225 */ /* 0x000fc800078e000c */
[----:B------:R-:W-:Y:S02]  /*2530*/  IMAD R17, R17, R4, R5 ;  /* 0x0000000411117224 */ /* 0x000fe400078e0205 */
[----:B------:R-:W3:Y:S01]  /*2540*/  LDG.E.64.CONSTANT R4, desc[UR10][R22.64] ;  /* 0x0000000a16047981 */ /* 0x000ee2000c1e9b00 */
[----:B------:R-:W-:Y:S01]  /*2550*/  IADD3 R16, P0, PT, R22, UR16, RZ ;  /* 0x0000001016107c10 */ /* 0x000fe2000ff1e0ff */
[----:B------:R-:W-:-:S03]  /*2560*/  IMAD.IADD R13, R13, 0x1, R17 ;  /* 0x000000010d0d7824 */ /* 0x000fc600078e0211 */
[----:B------:R-:W-:Y:S01]  /*2570*/  IADD3.X R17, PT, PT, R23, UR14, RZ, P0, !PT ;  /* 0x0000000e17117c10 */ /* 0x000fe200087fe4ff */
[----:B---3--:R-:W-:Y:S02]  /*2580*/  IMAD R19, R5, R14, RZ ;  /* 0x0000000e05137224 */ /* 0x008fe400078e02ff */
[----:B------:R-:W-:-:S04]  /*2590*/  IMAD.WIDE.U32 R12, R14, R4, R12 ;  /* 0x000000040e0c7225 */ /* 0x000fc800078e000c */
[----:B------:R-:W-:Y:S02]  /*25a0*/  IMAD R19, R15, R4, R19 ;  /* 0x000000040f137224 */ /* 0x000fe400078e0213 */
[----:B------:R-:W2:Y:S04]  /*25b0*/  LDG.E.64.CONSTANT R14, desc[UR10][R28.64] ;  /* 0x0000000a1c0e7981 */ /* 0x000ea8000c1e9b00 */
[----:B------:R-:W2:Y:S01]  /*25c0*/  LDG.E.64.CONSTANT R4, desc[UR10][R16.64] ;  /* 0x0000000a10047981 */ /* 0x000ea2000c1e9b00 */
[----:B------:R-:W-:Y:S02]  /*25d0*/  IADD3 R22, P0, PT, R16, UR16, RZ ;  /* 0x0000001010167c10 */ /* 0x000fe4000ff1e0ff */
[----:B------:R-:W-:Y:S01]  /*25e0*/  IADD3 R13, PT, PT, R13, R19, RZ ;  /* 0x000000130d0d7210 */ /* 0x000fe20007ffe0ff */
[----:B------:R-:W-:Y:S01]  /*25f0*/  IMAD.U32 R19, RZ, RZ, UR7 ;  /* 0x00000007ff137e24 */ /* 0x000fe2000f8e00ff */
[----:B------:R-:W-:-:S02]  /*2600*/  MOV R18, UR6 ;  /* 0x0000000600127c02 */ /* 0x000fc40008000f00 */
[----:B------:R-:W-:-:S04]  /*2610*/  IADD3.X R23, PT, PT, R17, UR14, RZ, P0, !PT ;  /* 0x0000000e11177c10 */ /* 0x000fc800087fe4ff */
[----:B------:R-:W3:Y:S01]  /*2620*/  LDG.E.64.CONSTANT R18, desc[UR10][R18.64+0x8] ;  /* 0x0000080a12127981 */ /* 0x000ee2000c1e9b00 */
[----:B--2---:R-:W-:Y:S02]  /*2630*/  IMAD R5, R5, R14, RZ ;  /* 0x0000000e05057224 */ /* 0x004fe400078e02ff */
[----:B------:R-:W-:-:S04]  /*2640*/  IMAD.WIDE.U32 R12, R14, R4, R12 ;  /* 0x000000040e0c7225 */ /* 0x000fc800078e000c */
[----:B------:R-:W-:Y:S02]  /*2650*/  IMAD R15, R15, R4, R5 ;  /* 0x000000040f0f7224 */ /* 0x000fe400078e0205 */
[----:B------:R0:W3:Y:S01]  /*2660*/  LDG.E.64.CONSTANT R4, desc[UR10][R22.64] ;  /* 0x0000000a16047981 */ /* 0x0000e2000c1e9b00 */
[----:B------:R-:W-:Y:S01]  /*2670*/  IADD3 R14, P0, PT, R22, UR16, RZ ;  /* 0x00000010160e7c10 */ /* 0x000fe2000ff1e0ff */
[----:B------:R-:W-:Y:S01]  /*2680*/  IMAD.U32 R17, RZ, RZ, UR7 ;  /* 0x00000007ff117e24 */ /* 0x000fe2000f8e00ff */
[----:B------:R-:W-:Y:S02]  /*2690*/  IADD3 R13, PT, PT, R13, R15, RZ ;  /* 0x0000000f0d0d7210 */ /* 0x000fe40007ffe0ff */
[----:B------:R-:W-:Y:S02]  /*26a0*/  MOV R16, UR6 ;  /* 0x0000000600107c02 */ /* 0x000fe40008000f00 */
[----:B------:R-:W-:Y:S02]  /*26b0*/  IADD3.X R15, PT, PT, R23, UR14, RZ, P0, !PT ;  /* 0x0000000e170f7c10 */ /* 0x000fe400087fe4ff */
[----:B0-----:R-:W-:-:S02]  /*26c0*/  IADD3 R22, P0, PT, R14, UR16, RZ ;  /* 0x000000100e167c10 */ /* 0x001fc4000ff1e0ff */
[----:B------:R-:W2:Y:S02]  /*26d0*/  LDG.E.64.CONSTANT R16, desc[UR10][R16.64+0x10] ;  /* 0x0000100a10107981 */ /* 0x000ea4000c1e9b00 */
[----:B------:R-:W-:-:S06]  /*26e0*/  IADD3.X R23, PT, PT, R15, UR14, RZ, P0, !PT ;  /* 0x0000000e0f177c10 */ /* 0x000fcc00087fe4ff */
[----:B------:R-:W4:Y:S01]  /*26f0*/  LDG.E.64.CONSTANT R22, desc[UR10][R22.64] ;  /* 0x0000000a16167981 */ /* 0x000f22000c1e9b00 */
[----:B---3--:R-:W-:-:S04]  /*2700*/  IMAD R5, R5, R18, RZ ;  /* 0x0000001205057224 */ /* 0x008fc800078e02ff */
[-C--:B------:R-:W-:Y:S02]  /*2710*/  IMAD R29, R19, R4.reuse, R5 ;  /* 0x00000004131d7224 */ /* 0x080fe400078e0205 */
[----:B------:R-:W-:Y:S02]  /*2720*/  IMAD.WIDE.U32 R4, R18, R4, R12 ;  /* 0x0000000412047225 */ /* 0x000fe400078e000c */
[----:B------:R-:W2:Y:S01]  /*2730*/  LDG.E.64.CONSTANT R18, desc[UR10][R14.64] ;  /* 0x0000000a0e127981 */ /* 0x000ea2000c1e9b00 */
[----:B------:R-:W-:Y:S02]  /*2740*/  MOV R12, UR6 ;  /* 0x00000006000c7c02 */ /* 0x000fe40008000f00 */
[----:B------:R-:W-:-:S06]  /*2750*/  MOV R13, UR7 ;  /* 0x00000007000d7c02 */ /* 0x000fcc0008000f00 */
[----:B------:R-:W4:Y:S01]  /*2760*/  LDG.E.64.CONSTANT R12, desc[UR10][R12.64+0x18] ;  /* 0x0000180a0c0c7981 */ /* 0x000f22000c1e9b00 */
[----:B------:R-:W-:Y:S01]  /*2770*/  UIADD3 UR8, UP1, UPT, UR8, -0x8, URZ ;  /* 0xfffffff808087890 */ /* 0x000fe2000ff3e0ff */
[----:B------:R-:W-:-:S03]  /*2780*/  IMAD.IADD R5, R5, 0x1, R29 ;  /* 0x0000000105057824 */ /* 0x000fc600078e021d */
[----:B------:R-:W-:Y:S02]  /*2790*/  UIADD3.X UR9, UPT, UPT, UR9, -0x1, URZ, UP1, !UPT ;  /* 0xffffffff09097890 */ /* 0x000fe40008ffe4ff */
[----:B------:R-:W-:-:S04]  /*27a0*/  UISETP.NE.U32.AND UP1, UPT, UR8, URZ, UPT ;  /* 0x000000ff0800728c */ /* 0x000fc8000bf25070 */
[----:B------:R-:W-:Y:S02]  /*27b0*/  UISETP.NE.AND.EX UP1, UPT, UR9, URZ, UPT, UP1 ;  /* 0x000000ff0900728c */ /* 0x000fe4000bf25310 */
[----:B------:R-:W-:-:S04]  /*27c0*/  UIADD3 UR6, UP2, UPT, UR6, 0x40, URZ ;  /* 0x0000004006067890 */ /* 0x000fc8000ff5e0ff */
[----:B------:R-:W-:Y:S01]  /*27d0*/  UIADD3.X UR7, UPT, UPT, URZ, UR7, URZ, UP2, !UPT ;  /* 0x00000007ff077290 */ /* 0x000fe200097fe4ff */
[----:B--2---:R-:W-:Y:S02]  /*27e0*/  IMAD R19, R19, R16, RZ ;  /* 0x0000001013137224 */ /* 0x004fe400078e02ff */
[----:B------:R-:W-:-:S04]  /*27f0*/  IMAD.WIDE.U32 R4, R16, R18, R4 ;  /* 0x0000001210047225 */ /* 0x000fc800078e0004 */
[----:B------:R-:W-:Y:S01]  /*2800*/  IMAD R19, R17, R18, R19 ;  /* 0x0000001211137224 */ /* 0x000fe200078e0213 */
[----:B------:R-:W-:Y:S01]  /*2810*/  MOV R17, UR18 ;  /* 0x0000001200117c02 */ /* 0x000fe20008000f00 */
[----:B----4-:R-:W-:-:S03]  /*2820*/  IMAD R15, R23, R12, RZ ;  /* 0x0000000c170f7224 */ /* 0x010fc600078e02ff */
[----:B------:R-:W-:Y:S01]  /*2830*/  IADD3 R5, PT, PT, R5, R19, RZ ;  /* 0x0000001305057210 */ /* 0x000fe20007ffe0ff */
[----:B------:R-:W-:Y:S01]  /*2840*/  IMAD R15, R13, R22, R15 ;  /* 0x000000160d0f7224 */ /* 0x000fe200078e020f */
[----:B------:R-:W-:Y:S01]  /*2850*/  LEA R24, P0, R17, R24, 0x6 ;  /* 0x0000001811187211 */ /* 0x000fe200078030ff */
[----:B------:R-:W-:-:S03]  /*2860*/  IMAD.WIDE.U32 R4, R12, R22, R4 ;  /* 0x000000160c047225 */ /* 0x000fc600078e0004 */
[----:B------:R-:W-:Y:S01]  /*2870*/  IADD3.X R25, PT, PT, R25, UR19, RZ, P0, !PT ;  /* 0x0000001319197c10 */ /* 0x000fe200087fe4ff */
[----:B------:R-:W-:Y:S01]  /*2880*/  IMAD.IADD R5, R5, 0x1, R15 ;  /* 0x0000000105057824 */ /* 0x000fe200078e020f */
[----:B------:R-:W-:Y:S07]  /*2890*/  BRA.U UP1, `(.L_x_7217) ;  /* 0xfffffff901a87547 */ /* 0x000fee000b83ffff */
.L_x_7216:
        /* <DEDUP_REMOVED lines=11> */
[----:B0-----:R-:W-:Y:S02]  /*2950*/  UIMAD UR6, UR5, UR18, URZ ;  /* 0x00000012050672a4 */ /* 0x001fe4000f8e02ff */
[----:B------:R-:W-:Y:S02]  /*2960*/  USHF.L.U32 UR16, UR19, 0x3, URZ ;  /* 0x0000000313107899 */ /* 0x000fe400080006ff */
[----:B------:R-:W-:Y:S01]  /*2970*/  UIMAD UR14, UR4, UR19, UR6 ;  /* 0x00000013040e72a4 */ /* 0x000fe2000f8e0206 */
[----:B------:R-:W-:Y:S01]  /*2980*/  IMAD.WIDE.U32 R12, R13, UR18, R2 ;  /* 0x000000120d0c7c25 */ /* 0x000fe2000f8e0002 */
[----:B------:R-:W-:-:S04]  /*2990*/  UIMAD.WIDE.U32 UR6, UR18, 0x8, URZ ;  /* 0x00000008120678a5 */ /* 0x000fc8000f8e00ff */
[----:B------:R-:W-:Y:S01]  /*29a0*/  VIADD R13, R13, UR14 ;  /* 0x0000000e0d0d7c36 */ /* 0x000fe20008000000 */
[C---:B------:R-:W-:Y:S01]  /*29b0*/  LEA R28, P0, R12.reuse, UR12, 0x3 ;  /* 0x0000000c0c1c7c11 */ /* 0x040fe2000f8018ff */
[----:B------:R-:W-:Y:S02]  /*29c0*/  USHF.L.U32 UR14, UR18, 0x3, URZ ;  /* 0x00000003120e7899 */ /* 0x000fe400080006ff */
[----:B-1----:R-:W-:Y:S01]  /*29d0*/  ULEA UR8, UP1, UR4, UR8, 0x3 ;  /* 0x0000000804087291 */ /* 0x002fe2000f8218ff */
[----:B------:R-:W-:Y:S01]  /*29e0*/  LEA.HI.X R29, R12, UR13, R13, 0x3, P0 ;  /* 0x0000000d0c1d7c11 */ /* 0x000fe200080f1c0d */
[----:B------:R-:W-:Y:S02]  /*29f0*/  UIADD3 UR7, UPT, UPT, UR7, UR16, URZ ;  /* 0x0000001007077290 */ /* 0x000fe4000fffe0ff */
[----:B------:R-:W-:Y:S01]  /*2a00*/  ULEA.HI.X UR9, UR4, UR9, UR5, 0x3, UP1 ;  /* 0x0000000904097291 */ /* 0x000fe200088f1c05 */
[----:B------:R-:W-:Y:S01]  /*2a10*/  IADD3 R12, P0, PT, R28, UR14, RZ ;  /* 0x0000000e1c0c7c10 */ /* 0x000fe2000ff1e0ff */
[----:B------:R-:W2:Y:S01]  /*2a20*/  LDG.E.64.CONSTANT R18, desc[UR10][R28.64] ;  /* 0x0000000a1c127981 */ /* 0x000ea2000c1e9b00 */
[----:B------:R-:W-:-:S03]  /*2a30*/  MOV R24, UR8 ;  /* 0x0000000800187c02 */ /* 0x000fc60008000f00 */
[----:B------:R-:W-:Y:S02]  /*2a40*/  MOV R25, UR9 ;  /* 0x0000000900197c02 */ /* 0x000fe40008000f00 */
[----:B------:R-:W-:-:S03]  /*2a50*/  IADD3.X R13, PT, PT, R29, UR7, RZ, P0, !PT ;  /* 0x000000071d0d7c10 */ /* 0x000fc600087fe4ff */
[----:B------:R-:W2:Y:S04]  /*2a60*/  LDG.E.64.CONSTANT R22, desc[UR10][R24.64] ;  /* 0x0000000a18167981 */ /* 0x000ea8000c1e9b00 */
[----:B------:R-:W3:Y:S04]  /*2a70*/  LDG.E.64.CONSTANT R14, desc[UR10][R12.64] ;  /* 0x0000000a0c0e7981 */ /* 0x000ee8000c1e9b00 */
[----:B------:R-:W3:Y:S04]  /*2a80*/  LDG.E.64.CONSTANT R16, desc[UR10][R24.64+0x8] ;  /* 0x0000080a18107981 */ /* 0x000ee8000c1e9b00 */
[----:B------:R-:W4:Y:S01]  /*2a90*/  LDG.E.64.CONSTANT R28, desc[UR10][R24.64+0x18] ;  /* 0x0000180a181c7981 */ /* 0x000f22000c1e9b00 */
[----:B--2---:R-:W-:-:S02]  /*2aa0*/  IMAD R19, R19, R22, RZ ;  /* 0x0000001613137224 */ /* 0x004fc400078e02ff */
[----:B------:R-:W-:-:S04]  /*2ab0*/  IMAD.WIDE.U32 R4, R22, R18, R4 ;  /* 0x0000001216047225 */ /* 0x000fc800078e0004 */
[----:B------:R-:W-:Y:S01]  /*2ac0*/  IMAD R19, R23, R18, R19 ;  /* 0x0000001217137224 */ /* 0x000fe200078e0213 */
[----:B------:R-:W-:Y:S01]  /*2ad0*/  IADD3 R18, P0, PT, R12, UR14, RZ ;  /* 0x0000000e0c127c10 */ /* 0x000fe2000ff1e0ff */
[----:B---3--:R-:W-:Y:S01]  /*2ae0*/  IMAD R15, R15, R16, RZ ;  /* 0x000000100f0f7224 */ /* 0x008fe200078e02ff */
[----:B------:R-:W2:Y:S01]  /*2af0*/  LDG.E.64.CONSTANT R22, desc[UR10][R24.64+0x10] ;  /* 0x0000100a18167981 */ /* 0x000ea2000c1e9b00 */
[----:B------:R-:W-:Y:S01]  /*2b00*/  IMAD.IADD R5, R5, 0x1, R19 ;  /* 0x0000000105057824 */ /* 0x000fe200078e0213 */
[----:B------:R-:W-:Y:S01]  /*2b10*/  IADD3.X R19, PT, PT, R13, UR7, RZ, P0, !PT ;  /* 0x000000070d137c10 */ /* 0x000fe200087fe4ff */
[-C--:B------:R-:W-:Y:S02]  /*2b20*/  IMAD R15, R17, R14.reuse, R15 ;  /* 0x0000000e110f7224 */ /* 0x080fe400078e020f */
[----:B------:R-:W-:Y:S01]  /*2b30*/  IMAD.WIDE.U32 R16, R16, R14, R4 ;  /* 0x0000000e10107225 */ /* 0x000fe200078e0004 */
[----:B------:R-:W-:Y:S01]  /*2b40*/  IADD3 R4, P0, PT, R18, UR14, RZ ;  /* 0x0000000e12047c10 */ /* 0x000fe2000ff1e0ff */
[----:B------:R-:W2:Y:S03]  /*2b50*/  LDG.E.64.CONSTANT R12, desc[UR10][R18.64] ;  /* 0x0000000a120c7981 */ /* 0x000ea6000c1e9b00 */
[----:B------:R-:W-:-:S06]  /*2b60*/  IADD3.X R5, PT, PT, R19, UR7, RZ, P0, !PT ;  /* 0x0000000713057c10 */ /* 0x000fcc00087fe4ff */
[----:B------:R-:W4:Y:S01]  /*2b70*/  LDG.E.64.CONSTANT R4, desc[UR10][R4.64] ;  /* 0x0000000a04047981 */ /* 0x000f22000c1e9b00 */
[----:B------:R-:W-:Y:S01]  /*2b80*/  IADD3 R17, PT, PT, R17, R15, RZ ;  /* 0x0000000f11117210 */ /* 0x000fe20007ffe0ff */
[----:B------:R-:W-:-:S04]  /*2b90*/  UIADD3 UR4, UP1, UPT, UR4, 0x4, URZ ;  /* 0x0000000404047890 */ /* 0x000fc8000ff3e0ff */
[----:B------:R-:W-:Y:S01]  /*2ba0*/  UIADD3.X UR5, UPT, UPT, URZ, UR5, URZ, UP1, !UPT ;  /* 0x00000005ff057290 */ /* 0x000fe20008ffe4ff */
[----:B--2---:R-:W-:-:S04]  /*2bb0*/  IMAD R13, R13, R22, RZ ;  /* 0x000000160d0d7224 */ /* 0x004fc800078e02ff */
[-C--:B------:R-:W-:Y:S02]  /*2bc0*/  IMAD R15, R23, R12.reuse, R13 ;  /* 0x0000000c170f7224 */ /* 0x080fe400078e020d */
[----:B------:R-:W-:-:S04]  /*2bd0*/  IMAD.WIDE.U32 R12, R22, R12, R16 ;  /* 0x0000000c160c7225 */ /* 0x000fc800078e0010 */
[----:B----4-:R-:W-:Y:S01]  /*2be0*/  IMAD R17, R5, R28, RZ ;  /* 0x0000001c05117224 */ /* 0x010fe200078e02ff */
[----:B------:R-:W-:-:S03]  /*2bf0*/  IADD3 R13, PT, PT, R13, R15, RZ ;  /* 0x0000000f0d0d7210 */ /* 0x000fc60007ffe0ff */
[-C--:B------:R-:W-:Y:S02]  /*2c00*/  IMAD R17, R29, R4.reuse, R17 ;  /* 0x000000041d117224 */ /* 0x080fe400078e0211 */
[----:B------:R-:W-:-:S04]  /*2c10*/  IMAD.WIDE.U32 R4, R28, R4, R12 ;  /* 0x000000041c047225 */ /* 0x000fc800078e000c */
[----:B------:R-:W-:-:S07]  /*2c20*/  IMAD.IADD R5, R5, 0x1, R17 ;  /* 0x0000000105057824 */ /* 0x000fce00078e0211 */
.L_x_7218:
        /* <DEDUP_REMOVED lines=14> */
[----:B------:R-:W-:Y:S01]  /*2d10*/  MOV R23, UR18 ;  /* 0x0000001200177c02 */ /* 0x000fe20008000f00 */
[----:B------:R-:W-:Y:S01]  /*2d20*/  IMAD.U32 R24, RZ, RZ, UR19 ;  /* 0x00000013ff187e24 */ /* 0x000fe2000f8e00ff */
[----:B------:R-:W-:Y:S01]  /*2d30*/  MOV R25, UR18 ;  /* 0x0000001200197c02 */ /* 0x000fe20008000f00 */
[----:B------:R-:W-:Y:S01]  /*2d40*/  UIMAD UR8, UR4, UR19, UR8 ;  /* 0x00000013040872a4 */ /* 0x000fe2000f8e0208 */
[----:B------:R-:W-:-:S05]  /*2d50*/  IMAD.WIDE.U32 R12, R15, UR18, R12 ;  /* 0x000000120f0c7c25 */ /* 0x000fca000f8e000c */
[----:B------:R-:W-:Y:S02]  /*2d60*/  IADD3 R13, PT, PT, R13, UR8, RZ ;  /* 0x000000080d0d7c10 */ /* 0x000fe4000fffe0ff */
[----:B------:R-:W-:Y:S01]  /*2d70*/  LEA R14, P0, R12, UR12, 0x3 ;  /* 0x0000000c0c0e7c11 */ /* 0x000fe2000f8018ff */
[----:B-1----:R-:W-:-:S03]  /*2d80*/  ULEA UR6, UP1, UR4, UR6, 0x3 ;  /* 0x0000000604067291 */ /* 0x002fc6000f8218ff */
[----:B------:R-:W-:Y:S01]  /*2d90*/  LEA.HI.X R15, R12, UR13, R13, 0x3, P0 ;  /* 0x0000000d0c0f7c11 */ /* 0x000fe200080f1c0d */
[----:B------:R-:W-:Y:S01]  /*2da0*/  ULEA.HI.X UR7, UR4, UR7, UR5, 0x3, UP1 ;  /* 0x0000000704077291 */ /* 0x000fe200088f1c05 */
[----:B------:R-:W-:Y:S01]  /*2db0*/  LEA R22, P0, R23, R14, 0x3 ;  /* 0x0000000e17167211 */ /* 0x000fe200078018ff */
[----:B------:R-:W-:Y:S02]  /*2dc0*/  IMAD.U32 R18, RZ, RZ, UR6 ;  /* 0x00000006ff127e24 */ /* 0x000fe4000f8e00ff */
[----:B------:R-:W2:Y:S02]  /*2dd0*/  LDG.E.64.CONSTANT R12, desc[UR10][R14.64] ;  /* 0x0000000a0e0c7981 */ /* 0x000ea4000c1e9b00 */
[----:B------:R-:W-:-:S05]  /*2de0*/  MOV R19, UR7 ;  /* 0x0000000700137c02 */ /* 0x000fca0008000f00 */
[----:B------:R-:W2:Y:S01]  /*2df0*/  LDG.E.64.CONSTANT R16, desc[UR10][R18.64] ;  /* 0x0000000a12107981 */ /* 0x000ea2000c1e9b00 */
[----:B------:R-:W-:-:S03]  /*2e00*/  LEA.HI.X R23, R25, R15, R24, 0x3, P0 ;  /* 0x0000000f19177211 */ /* 0x000fc600000f1c18 */
        /* <DEDUP_REMOVED lines=12> */
.L_x_7219:
        /* <DEDUP_REMOVED lines=20> */
.L_x_7215:
[----:B0-----:R-:W-:Y:S05]  /*3010*/  BSYNC.RECONVERGENT B0 ;  /* 0x0000000000007941 */ /* 0x001fea0003800200 */
.L_x_7214:
        /* <DEDUP_REMOVED lines=13> */
[----:B------:R-:W-:Y:S01]  /*30f0*/  UISETP.NE.U32.AND UP0, UPT, UR22, URZ, UPT ;  /* 0x000000ff1600728c */ /* 0x000fe2000bf05070 */
[----:B------:R-:W-:-:S03]  /*3100*/  IMAD.WIDE.U32 R8, R10, UR6, RZ ;  /* 0x000000060a087c25 */ /* 0x000fc6000f8e00ff */
[----:B------:R-:W-:Y:S01]  /*3110*/  UISETP.NE.AND.EX UP0, UPT, URZ, URZ, UPT, UP0 ;  /* 0x000000ffff00728c */ /* 0x000fe2000bf05300 */
[----:B------:R-:W-:-:S05]  /*3120*/  IMAD R3, R10, UR7, R3 ;  /* 0x000000070a037c24 */ /* 0x000fca000f8e0203 */
        /* <DEDUP_REMOVED lines=15> */
.L_x_7222:
[----:B------:R-:W-:Y:S01]  /*3220*/  MOV R16, UR6 ;  /* 0x0000000600107c02 */ /* 0x000fe20008000f00 */
[----:B------:R-:W-:Y:S01]  /*3230*/  IMAD.U32 R17, RZ, RZ, UR7 ;  /* 0x00000007ff117e24 */ /* 0x000fe2000f8e00ff */
[----:B------:R-:W2:Y:S01]  /*3240*/  LDG.E.64.CONSTANT R18, desc[UR10][R2.64] ;  /* 0x0000000a02127981 */ /* 0x000ea2000c1e9b00 */
[----:B------:R-:W-:-:S04]  /*3250*/  IADD3 R22, P0, PT, R2, UR16, RZ ;  /* 0x0000001002167c10 */ /* 0x000fc8000ff1e0ff */
[----:B------:R-:W2:Y:S01]  /*3260*/  LDG.E.64.CONSTANT R16, desc[UR10][R16.64+-0x20] ;  /* 0xffffe00a10107981 */ /* 0x000ea2000c1e9b00 */
[----:B------:R-:W-:Y:S02]  /*3270*/  MOV R12, UR6 ;  /* 0x00000006000c7c02 */ /* 0x000fe40008000f00 */
[----:B------:R-:W-:Y:S02]  /*3280*/  MOV R13, UR7 ;  /* 0x00000007000d7c02 */ /* 0x000fe40008000f00 */
[----:B------:R-:W-:-:S04]  /*3290*/  IADD3.X R23, PT, PT, R3, UR14, RZ, P0, !PT ;  /* 0x0000000e03177c10 */ /* 0x000fc800087fe4ff */
[----:B------:R-:W3:Y:S04]  /*32a0*/  LDG.E.64.CONSTANT R12, desc[UR10][R12.64+-0x18] ;  /* 0xffffe80a0c0c7981 */ /* 0x000ee8000c1e9b00 */
[----:B------:R0:W3:Y:S01]  /*32b0*/  LDG.E.64.CONSTANT R14, desc[UR10][R22.64] ;  /* 0x0000000a160e7981 */ /* 0x0000e2000c1e9b00 */
[----:B------:R-:W-:-:S04]  /*32c0*/  IADD3 R24, P0, PT, R22, UR16, RZ ;  /* 0x0000001016187c10 */ /* 0x000fc8000ff1e0ff */
[----:B------:R-:W-:Y:S02]  /*32d0*/  IADD3.X R25, PT, PT, R23, UR14, RZ, P0, !PT ;  /* 0x0000000e17197c10 */ /* 0x000fe400087fe4ff */
[----:B0-----:R-:W-:-:S04]  /*32e0*/  IADD3 R22, P0, PT, R24, UR16, RZ ;  /* 0x0000001018167c10 */ /* 0x001fc8000ff1e0ff */
[----:B------:R-:W-:Y:S01]  /*32f0*/  IADD3.X R23, PT, PT, R25, UR14, RZ, P0, !PT ;  /* 0x0000000e19177c10 */ /* 0x000fe200087fe4ff */
[----:B--2---:R-:W-:Y:S02]  /*3300*/  IMAD R19, R19, R16, RZ ;  /* 0x0000001013137224 */ /* 0x004fe400078e02ff */
[----:B------:R-:W-:-:S04]  /*3310*/  IMAD.WIDE.U32 R20, R16, R18, R20 ;  /* 0x0000001210147225 */ /* 0x000fc800078e0014 */
[----:B------:R-:W-:Y:S01]  /*3320*/  IMAD R29, R17, R18, R19 ;  /* 0x00000012111d7224 */ /* 0x000fe200078e0213 */
[----:B------:R-:W-:Y:S01]  /*3330*/  MOV R17, UR7 ;  /* 0x0000000700117c02 */ /* 0x000fe20008000f00 */
[----:B------:R-:W-:Y:S01]  /*3340*/  IMAD.U32 R16, RZ, RZ, UR6 ;  /* 0x00000006ff107e24 */ /* 0x000fe2000f8e00ff */
[----:B------:R-:W2:Y:S02]  /*3350*/  LDG.E.64.CONSTANT R18, desc[UR10][R24.64] ;  /* 0x0000000a18127981 */ /* 0x000ea4000c1e9b00 */
[----:B------:R-:W-:Y:S01]  /*3360*/  IADD3 R21, PT, PT, R21, R29, RZ ;  /* 0x0000001d15157210 */ /* 0x000fe20007ffe0ff */
[----:B---3--:R-:W-:Y:S02]  /*3370*/  IMAD R15, R15, R12, RZ ;  /* 0x0000000c0f0f7224 */ /* 0x008fe400078e02ff */
[----:B------:R-:W2:Y:S01]  /*3380*/  LDG.E.64.CONSTANT R16, desc[UR10][R16.64+-0x10] ;  /* 0xfffff00a10107981 */ /* 0x000ea2000c1e9b00 */
[----:B------:R-:W-:-:S03]  /*3390*/  IMAD.WIDE.U32 R20, R12, R14, R20 ;  /* 0x0000000e0c147225 */ /* 0x000fc600078e0014 */
[----:B------:R-:W3:Y:S01]  /*33a0*/  LDG.E.64.CONSTANT R28, desc[UR10][R22.64] ;  /* 0x0000000a161c7981 */ /* 0x000ee2000c1e9b00 */
[----:B------:R-:W-:Y:S01]  /*33b0*/  IMAD R13, R13, R14, R15 ;  /* 0x0000000e0d0d7224 */ /* 0x000fe200078e020f */
[----:B------:R-:W-:Y:S01]  /*33c0*/  MOV R15, UR7 ;  /* 0x00000007000f7c02 */ /* 0x000fe20008000f00 */
[----:B------:R-:W-:-:S06]  /*33d0*/  IMAD.U32 R14, RZ, RZ, UR6 ;  /* 0x00000006ff0e7e24 */ /* 0x000fcc000f8e00ff */
[----:B------:R-:W3:Y:S01]  /*33e0*/  LDG.E.64.CONSTANT R14, desc[UR10][R14.64+-0x8] ;  /* 0xfffff80a0e0e7981 */ /* 0x000ee2000c1e9b00 */
[----:B------:R-:W-:Y:S02]  /*33f0*/  IADD3 R21, PT, PT, R21, R13, RZ ;  /* 0x0000000d15157210 */ /* 0x000fe40007ffe0ff */
[----:B------:R-:W-:Y:S01]  /*3400*/  IADD3 R12, P0, PT, R22, UR16, RZ ;  /* 0x00000010160c7c10 */ /* 0x000fe2000ff1e0ff */
[----:B--2---:R-:W-:Y:S01]  /*3410*/  IMAD R13, R19, R16, RZ ;  /* 0x00000010130d7224 */ /* 0x004fe200078e02ff */
[----:B------:R-:W-:Y:S01]  /*3420*/  MOV R19, UR7 ;  /* 0x0000000700137c02 */ /* 0x000fe20008000f00 */
[----:B------:R-:W-:-:S04]  /*3430*/  IMAD.WIDE.U32 R20, R16, R18, R20 ;  /* 0x0000001210147225 */ /* 0x000fc800078e0014 */
[----:B------:R-:W-:Y:S01]  /*3440*/  IMAD R17, R17, R18, R13 ;  /* 0x0000001211117224 */ /* 0x000fe200078e020d */
[----:B------:R-:W-:Y:S01]  /*3450*/  IADD3.X R13, PT, PT, R23, UR14, RZ, P0, !PT ;  /* 0x0000000e170d7c10 */ /* 0x000fe200087fe4ff */
[----:B------:R-:W-:-:S03]  /*3460*/  IMAD.U32 R18, RZ, RZ, UR6 ;  /* 0x00000006ff127e24 */ /* 0x000fc6000f8e00ff */
[----:B------:R-:W-:Y:S01]  /*3470*/  IADD3 R21, PT, PT, R21, R17, RZ ;  /* 0x0000001115157210 */ /* 0x000fe20007ffe0ff */
[----:B------:R-:W2:Y:S01]  /*3480*/  LDG.E.64.CONSTANT R24, desc[UR10][R12.64] ;  /* 0x0000000a0c187981 */ /* 0x000ea2000c1e9b00 */
[----:B---3--:R-:W-:-:S03]  /*3490*/  IMAD R17, R29, R14, RZ ;  /* 0x0000000e1d117224 */ /* 0x008fc600078e02ff */
[----:B------:R-:W2:Y:S01]  /*34a0*/  LDG.E.64.CONSTANT R18, desc[UR10][R18.64] ;  /* 0x0000000a12127981 */ /* 0x000ea2000c1e9b00 */
[----:B------:R-:W-:Y:S01]  /*34b0*/  IADD3 R16, P0, PT, R12, UR16, RZ ;  /* 0x000000100c107c10 */ /* 0x000fe2000ff1e0ff */
[-C--:B------:R-:W-:Y:S02]  /*34c0*/  IMAD R15, R15, R28.reuse, R17 ;  /* 0x0000001c0f0f7224 */ /* 0x080fe400078e0211 */
[----:B------:R-:W-:Y:S01]  /*34d0*/  IMAD.WIDE.U32 R28, R14, R28, R20 ;  /* 0x0000001c0e1c7225 */ /* 0x000fe200078e0014 */
[----:B------:R-:W-:Y:S02]  /*34e0*/  MOV R21, UR7 ;  /* 0x0000000700157c02 */ /* 0x000fe40008000f00 */
[----:B------:R-:W-:Y:S01]  /*34f0*/  IADD3.X R17, PT, PT, R13, UR14, RZ, P0, !PT ;  /* 0x0000000e0d117c10 */ /* 0x000fe200087fe4ff */
[----:B------:R-:W-:-:S04]  /*3500*/  IMAD.U32 R20, RZ, RZ, UR6 ;  /* 0x00000006ff147e24 */ /* 0x000fc8000f8e00ff */
[----:B------:R-:W3:Y:S04]  /*3510*/  LDG.E.64.CONSTANT R22, desc[UR10][R16.64] ;  /* 0x0000000a10167981 */ /* 0x000ee8000c1e9b00 */
[----:B------:R-:W3:Y:S01]  /*3520*/  LDG.E.64.CONSTANT R20, desc[UR10][R20.64+0x8] ;  /* 0x0000080a14147981 */ /* 0x000ee2000c1e9b00 */
[----:B------:R-:W-:Y:S01]  /*3530*/  IADD3 R29, PT, PT, R29, R15, RZ ;  /* 0x0000000f1d1d7210 */ /* 0x000fe20007ffe0ff */
[----:B--2---:R-:W-:Y:S02]  /*3540*/  IMAD R13, R25, R18, RZ ;  /* 0x00000012190d7224 */ /* 0x004fe400078e02ff */
[----:B------:R-:W-:-:S04]  /*3550*/  IMAD.WIDE.U32 R28, R18, R24, R28 ;  /* 0x00000018121c7225 */ /* 0x000fc800078e001c */
[----:B------:R-:W-:Y:S01]  /*3560*/  IMAD R12, R19, R24, R13 ;  /* 0x00000018130c7224 */ /* 0x000fe200078e020d */
[----:B------:R-:W-:Y:S02]  /*3570*/  IADD3 R24, P0, PT, R16, UR16, RZ ;  /* 0x0000001010187c10 */ /* 0x000fe4000ff1e0ff */
[----:B------:R-:W-:Y:S02]  /*3580*/  MOV R18, UR6 ;  /* 0x0000000600127c02 */ /* 0x000fe40008000f00 */
[----:B------:R-:W-:Y:S02]  /*3590*/  MOV R19, UR7 ;  /* 0x0000000700137c02 */ /* 0x000fe40008000f00 */
[----:B------:R-:W-:Y:S01]  /*35a0*/  IADD3.X R25, PT, PT, R17, UR14, RZ, P0, !PT ;  /* 0x0000000e11197c10 */ /* 0x000fe200087fe4ff */
[----:B------:R-:W-:Y:S02]  /*35b0*/  IMAD.IADD R13, R29, 0x1, R12 ;  /* 0x000000011d0d7824 */ /* 0x000fe400078e020c */
[----:B---3--:R-:W-:Y:S01]  /*35c0*/  IMAD R15, R23, R20, RZ ;  /* 0x00000014170f7224 */ /* 0x008fe200078e02ff */
[----:B------:R-:W2:Y:S01]  /*35d0*/  LDG.E.64.CONSTANT R18, desc[UR10][R18.64+0x10] ;  /* 0x0000100a12127981 */ /* 0x000ea2000c1e9b00 */
[----:B------:R-:W-:Y:S01]  /*35e0*/  IMAD.MOV.U32 R12, RZ, RZ, R28 ;  /* 0x000000ffff0c7224 */ /* 0x000fe200078e001c */
[----:B------:R-:W-:-:S02]  /*35f0*/  IADD3 R14, P0, PT, R24, UR16, RZ ;  /* 0x00000010180e7c10 */ /* 0x000fc4000ff1e0ff */
[----:B------:R-:W2:Y:S01]  /*3600*/  LDG.E.64.CONSTANT R16, desc[UR10][R24.64] ;  /* 0x0000000a18107981 */ /* 0x000ea2000c1e9b00 */
[-C--:B------:R-:W-:Y:S01]  /*3610*/  IMAD R21, R21, R22.reuse, R15 ;  /* 0x0000001615157224 */ /* 0x080fe200078e020f */
[----:B------:R-:W-:Y:S01]  /*3620*/  IADD3.X R15, PT, PT, R25, UR14, RZ, P0, !PT ;  /* 0x0000000e190f7c10 */ /* 0x000fe200087fe4ff */
[----:B------:R-:W-:Y:S01]  /*3630*/  IMAD.WIDE.U32 R22, R20, R22, R12 ;  /* 0x0000001614167225 */ /* 0x000fe200078e000c */
[----:B------:R-:W-:Y:S02]  /*3640*/  MOV R12, UR6 ;  /* 0x00000006000c7c02 */ /* 0x000fe40008000f00 */
[----:B------:R-:W-:Y:S02]  /*3650*/  MOV R13, UR7 ;  /* 0x00000007000d7c02 */ /* 0x000fe40008000f00 */
[----:B------:R-:W3:Y:S04]  /*3660*/  LDG.E.64.CONSTANT R14, desc[UR10][R14.64] ;  /* 0x0000000a0e0e7981 */ /* 0x000ee8000c1e9b00 */
[----:B------:R-:W3:Y:S01]  /*3670*/  LDG.E.64.CONSTANT R12, desc[UR10][R12.64+0x18] ;  /* 0x0000180a0c0c7981 */ /* 0x000ee2000c1e9b00 */
[----:B------:R-:W-:Y:S01]  /*3680*/  UIADD3 UR8, UP1, UPT, UR8, -0x8, URZ ;  /* 0xfffffff808087890 */ /* 0x000fe2000ff3e0ff */
[----:B------:R-:W-:-:S03]  /*3690*/  IMAD.IADD R23, R23, 0x1, R21 ;  /* 0x0000000117177824 */ /* 0x000fc600078e0215 */
[----:B------:R-:W-:Y:S02]  /*36a0*/  UIADD3.X UR9, UPT, UPT, UR9, -0x1, URZ, UP1, !UPT ;  /* 0xffffffff09097890 */ /* 0x000fe40008ffe4ff */
[----:B------:R-:W-:-:S04]  /*36b0*/  UISETP.NE.U32.AND UP1, UPT, UR8, URZ, UPT ;  /* 0x000000ff0800728c */ /* 0x000fc8000bf25070 */
[----:B------:R-:W-:Y:S02]  /*36c0*/  UISETP.NE.AND.EX UP1, UPT, UR9, URZ, UPT, UP1 ;  /* 0x000000ff0900728c */ /* 0x000fe4000bf25310 */
[----:B------:R-:W-:-:S04]  /*36d0*/  UIADD3 UR6, UP2, UPT, UR6, 0x40, URZ ;  /* 0x0000004006067890 */ /* 0x000fc8000ff5e0ff */
[----:B------:R-:W-:Y:S01]  /*36e0*/  UIADD3.X UR7, UPT, UPT, URZ, UR7, URZ, UP2, !UPT ;  /* 0x00000007ff077290 */ /* 0x000fe200097fe4ff */
[----:B--2---:R-:W-:-:S04]  /*36f0*/  IMAD R17, R17, R18, RZ ;  /* 0x0000001211117224 */ /* 0x004fc800078e02ff */
[-C--:B------:R-:W-:Y:S02]  /*3700*/  IMAD R19, R19, R16.reuse, R17 ;  /* 0x0000001013137224 */ /* 0x080fe400078e0211 */
[----:B------:R-:W-:-:S05]  /*3710*/  IMAD.WIDE.U32 R16, R18, R16, R22 ;  /* 0x0000001012107225 */ /* 0x000fca00078e0016 */
[----:B------:R-:W-:Y:S01]  /*3720*/  IADD3 R17, PT, PT, R17, R19, RZ ;  /* 0x0000001311117210 */ /* 0x000fe20007ffe0ff */
[----:B---3--:R-:W-:Y:S01]  /*3730*/  IMAD R19, R15, R12, RZ ;  /* 0x0000000c0f137224 */ /* 0x008fe200078e02ff */
[----:B------:R-:W-:-:S03]  /*3740*/  MOV R15, UR18 ;  /* 0x00000012000f7c02 */ /* 0x000fc60008000f00 */
[----:B------:R-:W-:Y:S01]  /*3750*/  IMAD R19, R13, R14, R19 ;  /* 0x0000000e0d137224 */ /* 0x000fe200078e0213 */
[----:B------:R-:W-:Y:S01]  /*3760*/  LEA R2, P0, R15, R2, 0x6 ;  /* 0x000000020f027211 */ /* 0x000fe200078030ff */
[----:B------:R-:W-:-:S03]  /*3770*/  IMAD.WIDE.U32 R20, R12, R14, R16 ;  /* 0x0000000e0c147225 */ /* 0x000fc600078e0010 */
[----:B------:R-:W-:Y:S01]  /*3780*/  IADD3.X R3, PT, PT, R3, UR19, RZ, P0, !PT ;  /* 0x0000001303037c10 */ /* 0x000fe200087fe4ff */
[----:B------:R-:W-:Y:S01]  /*3790*/  IMAD.IADD R21, R21, 0x1, R19 ;  /* 0x0000000115157824 */ /* 0x000fe200078e0213 */
[----:B------:R-:W-:Y:S07]  /*37a0*/  BRA.U UP1, `(.L_x_7222) ;  /* 0xfffffff9019c7547 */ /* 0x000fee000b83ffff */
.L_x_7221:
        /* <DEDUP_REMOVED lines=24> */
[----:B------:R-:W-:Y:S01]  /*3930*/  USHF.L.U32 UR6, UR17, 0x3, URZ ;  /* 0x0000000311067899 */ /* 0x000fe200080006ff */
[----:B------:R-:W3:Y:S03]  /*3940*/  LDG.E.64.CONSTANT R2, desc[UR10][R22.64+0x8] ;  /* 0x0000080a16027981 */ /* 0x000ee6000c1e9b00 */
[----:B------:R-:W-:Y:S01]  /*3950*/  UIADD3 UR6, UPT, UPT, UR9, UR6, URZ ;  /* 0x0000000609067290 */ /* 0x000fe2000fffe0ff */
[----:B------:R-:W-:-:S05]  /*3960*/  IADD3 R24, P0, PT, R28, UR8, RZ ;  /* 0x000000081c187c10 */ /* 0x000fca000ff1e0ff */
[----:B------:R-:W-:Y:S02]  /*3970*/  IADD3.X R25, PT, PT, R29, UR6, RZ, P0, !PT ;  /* 0x000000061d197c10 */ /* 0x000fe400087fe4ff */
[----:B------:R-:W-:Y:S01]  /*3980*/  IADD3 R14, P0, PT, R24, UR8, RZ ;  /* 0x00000008180e7c10 */ /* 0x000fe2000ff1e0ff */
[----:B------:R-:W4:Y:S04]  /*3990*/  LDG.E.64.CONSTANT R28, desc[UR10][R22.64+0x10] ;  /* 0x0000100a161c7981 */ /* 0x000f28000c1e9b00 */
[----:B------:R0:W3:Y:S01]  /*39a0*/  LDG.E.64.CONSTANT R12, desc[UR10][R24.64] ;  /* 0x0000000a180c7981 */ /* 0x0000e2000c1e9b00 */
[----:B------:R-:W-:-:S03]  /*39b0*/  IADD3.X R15, PT, PT, R25, UR6, RZ, P0, !PT ;  /* 0x00000006190f7c10 */ /* 0x000fc600087fe4ff */
[----:B------:R-:W5:Y:S01]  /*39c0*/  LDG.E.64.CONSTANT R22, desc[UR10][R22.64+0x18] ;  /* 0x0000180a16167981 */ /* 0x000f62000c1e9b00 */
[----:B--2---:R-:W-:Y:S02]  /*39d0*/  IMAD R17, R17, R18, RZ ;  /* 0x0000001211117224 */ /* 0x004fe400078e02ff */
[----:B------:R-:W-:-:S04]  /*39e0*/  IMAD.WIDE.U32 R20, R18, R16, R20 ;  /* 0x0000001012147225 */ /* 0x000fc800078e0014 */
[----:B0-----:R-:W-:Y:S01]  /*39f0*/  IMAD R25, R19, R16, R17 ;  /* 0x0000001013197224 */ /* 0x001fe200078e0211 */
[----:B------:R-:W-:Y:S01]  /*3a00*/  IADD3 R16, P0, PT, R14, UR8, RZ ;  /* 0x000000080e107c10 */ /* 0x000fe2000ff1e0ff */
[----:B------:R-:W4:Y:S03]  /*3a10*/  LDG.E.64.CONSTANT R18, desc[UR10][R14.64] ;  /* 0x0000000a0e127981 */ /* 0x000f26000c1e9b00 */
[----:B------:R-:W-:-:S06]  /*3a20*/  IADD3.X R17, PT, PT, R15, UR6, RZ, P0, !PT ;  /* 0x000000060f117c10 */ /* 0x000fcc00087fe4ff */
[----:B------:R-:W5:Y:S01]  /*3a30*/  LDG.E.64.CONSTANT R16, desc[UR10][R16.64] ;  /* 0x0000000a10107981 */ /* 0x000f62000c1e9b00 */
[----:B------:R-:W-:Y:S02]  /*3a40*/  IMAD.IADD R21, R21, 0x1, R25 ;  /* 0x0000000115157824 */ /* 0x000fe400078e0219 */
[----:B---3--:R-:W-:-:S04]  /*3a50*/  IMAD R13, R13, R2, RZ ;  /* 0x000000020d0d7224 */ /* 0x008fc800078e02ff */
[-C--:B------:R-:W-:Y:S02]  /*3a60*/  IMAD R13, R3, R12.reuse, R13 ;  /* 0x0000000c030d7224 */ /* 0x080fe400078e020d */
[----:B------:R-:W-:-:S05]  /*3a70*/  IMAD.WIDE.U32 R2, R2, R12, R20 ;  /* 0x0000000c02027225 */ /* 0x000fca00078e0014 */
[----:B------:R-:W-:Y:S01]  /*3a80*/  IADD3 R3, PT, PT, R3, R13, RZ ;  /* 0x0000000d03037210 */ /* 0x000fe20007ffe0ff */
[----:B------:R-:W-:-:S04]  /*3a90*/  UIADD3 UR4, UP1, UPT, UR4, 0x4, URZ ;  /* 0x0000000404047890 */ /* 0x000fc8000ff3e0ff */
[----:B------:R-:W-:Y:S01]  /*3aa0*/  UIADD3.X UR5, UPT, UPT, URZ, UR5, URZ, UP1, !UPT ;  /* 0x00000005ff057290 */ /* 0x000fe20008ffe4ff */
[----:B----4-:R-:W-:Y:S02]  /*3ab0*/  IMAD R13, R19, R28, RZ ;  /* 0x0000001c130d7224 */ /* 0x010fe400078e02ff */
[----:B------:R-:W-:-:S04]  /*3ac0*/  IMAD.WIDE.U32 R2, R28, R18, R2 ;  /* 0x000000121c027225 */ /* 0x000fc800078e0002 */
[----:B------:R-:W-:Y:S02]  /*3ad0*/  IMAD R13, R29, R18, R13 ;  /* 0x000000121d0d7224 */ /* 0x000fe400078e020d */
[----:B-----5:R-:W-:-:S03]  /*3ae0*/  IMAD R15, R17, R22, RZ ;  /* 0x00000016110f7224 */ /* 0x020fc600078e02ff */
[----:B------:R-:W-:Y:S01]  /*3af0*/  IADD3 R3, PT, PT, R3, R13, RZ ;  /* 0x0000000d03037210 */ /* 0x000fe20007ffe0ff */
[-C--:B------:R-:W-:Y:S02]  /*3b00*/  IMAD R15, R23, R16.reuse, R15 ;  /* 0x00000010170f7224 */ /* 0x080fe400078e020f */
[----:B------:R-:W-:-:S04]  /*3b10*/  IMAD.WIDE.U32 R20, R22, R16, R2 ;  /* 0x0000001016147225 */ /* 0x000fc800078e0002 */
[----:B------:R-:W-:-:S07]  /*3b20*/  IMAD.IADD R21, R21, 0x1, R15 ;  /* 0x0000000115157824 */ /* 0x000fce00078e020f */
.L_x_7223:
        /* <DEDUP_REMOVED lines=42> */
.L_x_7224:
[----:B------:R-:W-:Y:S05]  /*3dd0*/  BRA.U UP0, `(.L_x_7220) ;  /* 0x0000000100507547 */ /* 0x000fea000b800000 */
[----:B------:R-:W1:Y:S01]  /*3de0*/  LDCU.64 UR8, c[0x0][0x3a0] ;  /* 0x00007400ff0877ac */ /* 0x000e620008000a00 */
[----:B------:R-:W-:Y:S01]  /*3df0*/  MOV R2, R8 ;  /* 0x0000000800027202 */ /* 0x000fe20000000f00 */
[----:B------:R-:W-:Y:S01]  /*3e00*/  IMAD.U32 R9, RZ, RZ, UR4 ;  /* 0x00000004ff097e24 */ /* 0x000fe2000f8e00ff */
[----:B------:R-:W-:Y:S01]  /*3e10*/  MOV R3, R11 ;  /* 0x0000000b00037202 */ /* 0x000fe20000000f00 */
[----:B0-----:R-:W-:-:S04]  /*3e20*/  UIMAD UR6, UR5, UR16, URZ ;  /* 0x00000010050672a4 */ /* 0x001fc8000f8e02ff */
[----:B------:R-:W-:Y:S01]  /*3e30*/  UIMAD UR7, UR4, UR17, UR6 ;  /* 0x00000011040772a4 */ /* 0x000fe2000f8e0206 */
[----:B------:R-:W-:-:S05]  /*3e40*/  IMAD.WIDE.U32 R2, R9, UR16, R2 ;  /* 0x0000001009027c25 */ /* 0x000fca000f8e0002 */
[----:B------:R-:W-:Y:S01]  /*3e50*/  VIADD R3, R3, UR7 ;  /* 0x0000000703037c36 */ /* 0x000fe20008000000 */
[----:B------:R-:W-:Y:S01]  /*3e60*/  LEA R10, P0, R2, UR12, 0x3 ;  /* 0x0000000c020a7c11 */ /* 0x000fe2000f8018ff */
[----:B-1----:R-:W-:-:S03]  /*3e70*/  ULEA UR6, UP0, UR4, UR8, 0x3 ;  /* 0x0000000804067291 */ /* 0x002fc6000f8018ff */
[----:B------:R-:W-:Y:S01]  /*3e80*/  LEA.HI.X R11, R2, UR13, R3, 0x3, P0 ;  /* 0x0000000d020b7c11 */ /* 0x000fe200080f1c03 */
[----:B------:R-:W-:Y:S02]  /*3e90*/  ULEA.HI.X UR4, UR4, UR9, UR5, 0x3, UP0 ;  /* 0x0000000904047291 */ /* 0x000fe400080f1c05 */
[----:B------:R-:W-:Y:S02]  /*3ea0*/  MOV R8, UR6 ;  /* 0x0000000600087c02 */ /* 0x000fe40008000f00 */
[----:B------:R-:W2:Y:S02]  /*3eb0*/  LDG.E.64.CONSTANT R2, desc[UR10][R10.64] ;  /* 0x0000000a0a027981 */ /* 0x000ea4000c1e9b00 */
[----:B------:R-:W-:-:S06]  /*3ec0*/  MOV R9, UR4 ;  /* 0x0000000400097c02 */ /* 0x000fcc0008000f00 */
[----:B------:R-:W2:Y:S02]  /*3ed0*/  LDG.E.64.CONSTANT R8, desc[UR10][R8.64] ;  /* 0x0000000a08087981 */ /* 0x000ea4000c1e9b00 */
[----:B--2---:R-:W-:Y:S02]  /*3ee0*/  IMAD R3, R3, R8, RZ ;  /* 0x0000000803037224 */ /* 0x004fe400078e02ff */
[----:B------:R-:W-:-:S04]  /*3ef0*/  IMAD.WIDE.U32 R20, R8, R2, R20 ;  /* 0x0000000208147225 */ /* 0x000fc800078e0014 */
[----:B------:R-:W-:-:S04]  /*3f00*/  IMAD R3, R9, R2, R3 ;  /* 0x0000000209037224 */ /* 0x000fc800078e0203 */
[----:B------:R-:W-:-:S07]  /*3f10*/  IMAD.IADD R21, R21, 0x1, R3 ;  /* 0x0000000115157824 */ /* 0x000fce00078e0203 */
.L_x_7220:
[----:B0-----:R-:W-:Y:S05]  /*3f20*/  BSYNC.RECONVERGENT B0 ;  /* 0x0000000000007941 */ /* 0x001fea0003800200 */
.L_x_7201:
[----:B------:R-:W0:Y:S01]  /*3f30*/  LDCU UR4, c[0x0][0x380] ;  /* 0x00007000ff0477ac */ /* 0x000e220008000800 */
[----:B------:R-:W-:Y:S04]  /*3f40*/  BSSY.RECONVERGENT B0, `(.L_x_7225) ;  /* 0x000001c000007945 */ /* 0x000fe80003800200 */
[----:B------:R-:W-:Y:S01]  /*3f50*/  BSSY.RELIABLE B1, `(.L_x_7226) ;  /* 0x0000013000017945 */ /* 0x000fe20003800100 */
[----:B0-----:R-:W-:-:S06]  /*3f60*/  UIMAD UR4, UR15, -0x200, UR4 ;  /* 0xfffffe000f0478a4 */ /* 0x001fcc000f8e0204 */
[----:B------:R-:W-:-:S13]  /*3f70*/  ISETP.GE.AND P0, PT, R0, UR4, PT ;  /* 0x0000000400007c0c */ /* 0x000fda000bf06270 */
[----:B------:R-:W-:Y:S05]  /*3f80*/  @P0 BRA `(.L_x_7227) ;  /* 0x00000000003c0947 */ /* 0x000fea0003800000 */
[----:B-----5:R-:W0:Y:S01]  /*3f90*/  LDC.64 R2, c[0x0][0x3b8] ;  /* 0x0000ee00ff027b82 */ /* 0x020e220000000a00 */
[----:B------:R-:W-:-:S04]  /*3fa0*/  MOV R9, UR15 ;  /* 0x0000000f00097c02 */ /* 0x000fc80008000f00 */
[----:B------:R-:W-:Y:S01]  /*3fb0*/  LEA R9, R9, R0, 0x9 ;  /* 0x0000000009097211 */ /* 0x000fe200078e48ff */
[----:B------:R-:W-:-:S05]  /*3fc0*/  VIADD R0, R0, 0x80 ;  /* 0x0000008000007836 */ /* 0x000fca0000000000 */
[----:B------:R-:W-:Y:S01]  /*3fd0*/  ISETP.GE.AND P0, PT, R0, UR4, PT ;  /* 0x0000000400007c0c */ /* 0x000fe2000bf06270 */
[----:B0-----:R-:W-:-:S12]  /*3fe0*/  IMAD.WIDE.U32 R2, R9, 0x8, R2 ;  /* 0x0000000809027825 */ /* 0x001fd800078e0002 */
[----:B------:R-:W-:Y:S05]  /*3ff0*/  @P0 BREAK.RELIABLE B1 ;  /* 0x0000000000010942 */ /* 0x000fea0003800100 */
[----:B------:R0:W-:Y:S01]  /*4000*/  STG.E.64 desc[UR10][R2.64], R26 ;  /* 0x0000001a02007986 */ /* 0x0001e2000c101b0a */
[----:B------:R-:W-:Y:S05]  /*4010*/  @P0 BRA `(.L_x_7228) ;  /* 0x0000000000380947 */ /* 0x000fea0003800000 */
[----:B0-----:R-:W0:Y:S01]  /*4020*/  LDC.64 R2, c[0x0][0x3b8] ;  /* 0x0000ee00ff027b82 */ /* 0x001e220000000a00 */
[----:B------:R-:W-:-:S04]  /*4030*/  MOV R9, UR15 ;  /* 0x0000000f00097c02 */ /* 0x000fc80008000f00 */
[----:B------:R-:W-:Y:S01]  /*4040*/  LEA R9, R9, R0, 0x9 ;  /* 0x0000000009097211 */ /* 0x000fe200078e48ff */
[----:B------:R-:W-:-:S04]  /*4050*/  VIADD R0, R0, 0x80 ;  /* 0x0000008000007836 */ /* 0x000fc80000000000 */
[----:B0-----:R-:W-:-:S05]  /*4060*/  IMAD.WIDE.U32 R2, R9, 0x8, R2 ;  /* 0x0000000809027825 */ /* 0x001fca00078e0002 */
[----:B------:R0:W-:Y:S02]  /*4070*/  STG.E.64 desc[UR10][R2.64], R6 ;  /* 0x0000000602007986 */ /* 0x0001e4000c101b0a */
.L_x_7227:
[----:B------:R-:W-:Y:S05]  /*4080*/  BSYNC.RELIABLE B1 ;  /* 0x0000000000017941 */ /* 0x000fea0003800100 */
.L_x_7226:
[----:B------:R-:W-:Y:S02]  /*4090*/  ISETP.GE.AND P0, PT, R0, UR4, PT ;  /* 0x0000000400007c0c */ /* 0x000fe4000bf06270 */
[----:B0-----:R-:W-:-:S11]  /*40a0*/  MOV R7, UR15 ;  /* 0x0000000f00077c02 */ /* 0x001fd60008000f00 */
[----:B-----5:R-:W0:Y:S01]  /*40b0*/  @!P0 LDC.64 R2, c[0x0][0x3b8] ;  /* 0x0000ee00ff028b82 */ /* 0x020e220000000a00 */
[----:B------:R-:W-:Y:S01]  /*40c0*/  @!P0 LEA R7, R7, R0, 0x9 ;  /* 0x0000000007078211 */ /* 0x000fe200078e48ff */
[----:B------:R-:W-:-:S04]  /*40d0*/  @!P0 VIADD R0, R0, 0x80 ;  /* 0x0000008000008836 */ /* 0x000fc80000000000 */
[----:B0-----:R-:W-:-:S05]  /*40e0*/  @!P0 IMAD.WIDE.U32 R2, R7, 0x8, R2 ;  /* 0x0000000807028825 */ /* 0x001fca00078e0002 */
[----:B------:R1:W-:Y:S02]  /*40f0*/  @!P0 STG.E.64 desc[UR10][R2.64], R4 ;  /* 0x0000000402008986 */ /* 0x0003e4000c101b0a */
.L_x_7228:
[----:B------:R-:W-:Y:S05]  /*4100*/  BSYNC.RECONVERGENT B0 ;  /* 0x0000000000007941 */ /* 0x000fea0003800200 */
.L_x_7225:
[----:B------:R-:W-:Y:S05]  /*4110*/  WARPSYNC.ALL ;  /* 0x0000000000007948 */ /* 0x000fea0003800000 */
[----:B------:R-:W-:-:S13]  /*4120*/  ISETP.GE.AND P0, PT, R0, UR4, PT ;  /* 0x0000000400007c0c */ /* 0x000fda000bf06270 */
[----:B------:R-:W-:Y:S05]  /*4130*/  @P0 EXIT ;  /* 0x000000000000094d */ /* 0x000fea0003800000 */
[----:B01----:R-:W0:Y:S01]  /*4140*/  LDC.64 R2, c[0x0][0x3b8] ;  /* 0x0000ee00ff027b82 */ /* 0x003e220000000a00 */
[----:B------:R-:W-:-:S04]  /*4150*/  MOV R5, UR15 ;  /* 0x0000000f00057c02 */ /* 0x000fc80008000f00 */
[----:B------:R-:W-:-:S05]  /*4160*/  LEA R5, R5, R0, 0x9 ;  /* 0x0000000005057211 */ /* 0x000fca00078e48ff */
[----:B0-----:R-:W-:-:S05]  /*4170*/  IMAD.WIDE.U32 R2, R5, 0x8, R2 ;  /* 0x0000000805027825 */ /* 0x001fca00078e0002 */
[----:B------:R-:W-:Y:S01]  /*4180*/  STG.E.64 desc[UR10][R2.64], R20 ;  /* 0x0000001402007986 */ /* 0x000fe2000c101b0a */
[----:B------:R-:W-:Y:S05]  /*4190*/  EXIT ;  /* 0x000000000000794d */ /* 0x000fea0003800000 */
.L_x_7229:
        /* <DEDUP_REMOVED lines=14> */
.L_x_19036:


//--------------------- .text._ZN2at6native29vectorized_elementwise_kernelILi2EZZNS0_73_GLOBAL__N__c8866d80_35_SparseBinaryOpIntersectionKernel_cu_b2145a98_327142_sparse_binary_op_intersection_kernel_implINS2_18CUDAKernelLauncherENS2_36CUDAValueSelectionIntersectionKernelINS2_9LhsProjOpEEElLl0EEEvRNS_6TensorERKS8_SB_RKSt6vectorIlSaIlEERKSt8optionalIS8_ESK_bbENKUlvE1_clEvEUllE_St5arrayIPcLm2EEEEviT0_T1_ --------------------------
	.section	.text._ZN2at6native29vectorized_elementwise_kernelILi2EZZNS0_73_GLOBAL__N__c8866d80_35_SparseBinaryOpIntersectionKernel_cu_b2145a98_327142_sparse_binary_op_intersection_kernel_implINS2_18CUDAKernelLauncherENS2_36CUDAValueSelectionIntersectionKernelINS2_9LhsProjOpEEElLl0EEEvRNS_6TensorERKS8_SB_RKSt6vectorIlSaIlEERKSt8optionalIS8_ESK_bbENKUlvE1_clEvEUllE_St5arrayIPcLm2EEEEviT0_T1_,"ax",@progbits
	.align	128
        .global         _ZN2at6native29vectorized_elementwise_kernelILi2EZZNS0_73_GLOBAL__N__c8866d80_35_SparseBinaryOpIntersectionKernel_cu_b2145a98_327142_sparse_binary_op_intersection_kernel_implINS2_18CUDAKernelLauncherENS2_36CUDAValueSelectionIntersectionKernelINS2_9LhsProjOpEEElLl0EEEvRNS_6TensorERKS8_SB_RKSt6vectorIlSaIlEERKSt8optionalIS8_ESK_bbENKUlvE1_clEvEUllE_St5arrayIPcLm2EEEEviT0_T1_
        .type           _ZN2at6native29vectorized_elementwise_kernelILi2EZZNS0_73_GLOBAL__N__c8866d80_35_SparseBinaryOpIntersectionKernel_cu_b2145a98_327142_sparse_binary_op_intersection_kernel_implINS2_18CUDAKernelLauncherENS2_36CUDAValueSelectionIntersectionKernelINS2_9LhsProjOpEEElLl0EEEvRNS_6TensorERKS8_SB_RKSt6vectorIlSaIlEERKSt8optionalIS8_ESK_bbENKUlvE1_clEvEUllE_St5arrayIPcLm2EEEEviT0_T1_,@function
        .size           _ZN2at6native29vectorized_elementwise_kernelILi2EZZNS0_73_GLOBAL__N__c8866d80_35_SparseBinaryOpIntersectionKernel_cu_b2145a98_327142_sparse_binary_op_intersection_kernel_implINS2_18CUDAKernelLauncherENS2_36CUDAValueSelectionIntersectionKernelINS2_9LhsProjOpEEElLl0EEEvRNS_6TensorERKS8_SB_RKSt6vectorIlSaIlEERKSt8optionalIS8_ESK_bbENKUlvE1_clEvEUllE_St5arrayIPcLm2EEEEviT0_T1_,(.L_x_19037 - _ZN2at6native29vectorized_elementwise_kernelILi2EZZNS0_73_GLOBAL__N__c8866d80_35_SparseBinaryOpIntersectionKernel_cu_b2145a98_327142_sparse_binary_op_intersection_kernel_implINS2_18CUDAKernelLauncherENS2_36CUDAValueSelectionIntersectionKernelINS2_9LhsProjOpEEElLl0EEEvRNS_6TensorERKS8_SB_RKSt6vectorIlSaIlEERKSt8optionalIS8_ESK_bbENKUlvE1_clEvEUllE_St5arrayIPcLm2EEEEviT0_T1_)
        .other          _ZN2at6native29vectorized_elementwise_kernelILi2EZZNS0_73_GLOBAL__N__c8866d80_35_SparseBinaryOpIntersectionKernel_cu_b2145a98_327142_sparse_binary_op_intersection_kernel_implINS2_18CUDAKernelLauncherENS2_36CUDAValueSelectionIntersectionKernelINS2_9LhsProjOpEEElLl0EEEvRNS_6TensorERKS8_SB_RKSt6vectorIlSaIlEERKSt8optionalIS8_ESK_bbENKUlvE1_clEvEUllE_St5arrayIPcLm2EEEEviT0_T1_,@"STO_CUDA_ENTRY STV_DEFAULT"
_ZN2at6native29vectorized_elementwise_kernelILi2EZZNS0_73_GLOBAL__N__c8866d80_35_SparseBinaryOpIntersectionKernel_cu_b2145a98_327142_sparse_binary_op_intersection_kernel_implINS2_18CUDAKernelLauncherENS2_36CUDAValueSelectionIntersectionKernelINS2_9LhsProjOpEEElLl0EEEvRNS_6TensorERKS8_SB_RKSt6vectorIlSaIlEERKSt8optionalIS8_ESK_bbENKUlvE1_clEvEUllE_St5arrayIPcLm2EEEEviT0_T1_:
.text._ZN2at6native29vectorized_elementwise_kernelILi2EZZNS0_73_GLOBAL__N__c8866d80_35_SparseBinaryOpIntersectionKernel_cu_b2145a98_327142_sparse_binary_op_intersection_kernel_implINS2_18CUDAKernelLauncherENS2_36CUDAValueSelectionIntersectionKernelINS2_9LhsProjOpEEElLl0EEEvRNS_6TensorERKS8_SB_RKSt6vectorIlSaIlEERKSt8optionalIS8_ESK_bbENKUlvE1_clEvEUllE_St5arrayIPcLm2EEEEviT0_T1_:
[----:B------:R-:W-:Y:S01]  /*0000*/  LDC R1, c[0x0][0x37c] ;  /* 0x0000df00ff017b82 */ /* 0x000fe20000000800 */
[----:B------:R-:W0:Y:S01]  /*0010*/  S2R R45, SR_CTAID.X ;  /* 0x00000000002d7919 */ /* 0x000e220000002500 */
[----:B------:R-:W1:Y:S01]  /*0020*/  LDCU UR4, c[0x0][0x380] ;  /* 0x00007000ff0477ac */ /* 0x000e620008000800 */
[----:B------:R-:W2:Y:S01]  /*0030*/  LDCU.64 UR12, c[0x0][0x358] ;  /* 0x00006b00ff0c77ac */ /* 0x000ea20008000a00 */
[----:B0-----:R-:W-:-:S04]  /*0040*/  SHF.L.U32 R45, R45, 0xa, RZ ;  /* 0x0000000a2d2d7819 */ /* 0x001fc800000006ff */
[----:B-1----:R-:W-:-:S04]  /*0050*/  IADD3 R29, PT, PT, -R45, UR4, RZ ;  /* 0x000000042d1d7c10 */ /* 0x002fc8000fffe1ff */
[----:B------:R-:W-:-:S13]  /*0060*/  ISETP.GT.U32.AND P0, PT, R29, 0x3ff, PT ;  /* 0x000003ff1d00780c */ /* 0x000fda0003f04070 */
[----:B--2---:R-:W-:Y:S05]  /*0070*/  @P0 BRA `(.L_x_7230) ;  /* 0x0000007c00fc0947 */ /* 0x004fea0003800000 */
[----:B------:R-:W0:Y:S01]  /*0080*/  S2R R0, SR_TID.X ;  /* 0x0000000000007919 */ /* 0x000e220000002100 */
[----:B------:R-:W-:Y:S01]  /*0090*/  CS2R R26, SRZ ;  /* 0x00000000001a7805 */ /* 0x000fe2000001ff00 */
[----:B------:R-:W1:Y:S01]  /*00a0*/  LDCU.64 UR10, c[0x0][0x398] ;  /* 0x00007300ff0a77ac */ /* 0x000e620008000a00 */
[----:B------:R-:W2:Y:S01]  /*00b0*/  LDCU.64 UR14, c[0x0][0x388] ;  /* 0x00007100ff0e77ac */ /* 0x000ea20008000a00 */
[----:B0-----:R-:W-:Y:S02]  /*00c0*/  ISETP.GE.U32.AND P6, PT, R0, R29, PT ;  /* 0x0000001d0000720c */ /* 0x001fe40003fc6070 */
[----:B------:R-:W-:-:S11]  /*00d0*/  MOV R44, R0 ;  /* 0x00000000002c7202 */ /* 0x000fd60000000f00 */
[----:B------:R-:W-:Y:S01]  /*00e0*/  @!P6 VIADD R0, R44, 0x80 ;  /* 0x000000802c00e836 */ /* 0x000fe20000000000 */
[----:B------:R-:W0:Y:S01]  /*00f0*/  @!P6 LDC.64 R4, c[0x0][0x3c0] ;  /* 0x0000f000ff04eb82 */ /* 0x000e220000000a00 */
[----:B------:R-:W-:-:S03]  /*0100*/  @!P6 IADD3 R3, PT, PT, R45, R44, RZ ;  /* 0x0000002c2d03e210 */ /* 0x000fc60007ffe0ff */
[----:B------:R-:W-:-:S13]  /*0110*/  ISETP.GE.U32.AND P5, PT, R0, R29, PT ;  /* 0x0000001d0000720c */ /* 0x000fda0003fa6070 */
[----:B------:R-:W-:Y:S01]  /*0120*/  @!P5 IADD3 R19, PT, PT, R45, R0, RZ ;  /* 0x000000002d13d210 */ /* 0x000fe20007ffe0ff */
[----:B------:R-:W3:Y:S01]  /*0130*/  @!P5 LDC.64 R6, c[0x0][0x3c0] ;  /* 0x0000f000ff06db82 */ /* 0x000ee20000000a00 */
[----:B------:R-:W-:-:S04]  /*0140*/  @!P5 IADD3 R0, PT, PT, R0, 0x80, RZ ;  /* 0x000000800000d810 */ /* 0x000fc80007ffe0ff */
[----:B------:R-:W-:Y:S01]  /*0150*/  ISETP.GE.U32.AND P4, PT, R0, R29, PT ;  /* 0x0000001d0000720c */ /* 0x000fe20003f86070 */
[----:B0-----:R-:W-:-:S05]  /*0160*/  @!P6 IMAD.WIDE.U32 R4, R3, 0x8, R4 ;  /* 0x000000080304e825 */ /* 0x001fca00078e0004 */
[----:B------:R0:W5:Y:S07]  /*0170*/  @!P6 LDG.E.64 R26, desc[UR12][R4.64] ;  /* 0x0000000c041ae981 */ /* 0x00016e000c1e1b00 */
[----:B------:R-:W-:Y:S01]  /*0180*/  @!P4 IMAD.IADD R21, R45, 0x1, R0 ;  /* 0x000000012d15c824 */ /* 0x000fe200078e0200 */
[----:B------:R-:W-:Y:S01]  /*0190*/  @!P4 IADD3 R0, PT, PT, R0, 0x80, RZ ;  /* 0x000000800000c810 */ /* 0x000fe20007ffe0ff */
[----:B------:R-:W4:Y:S03]  /*01a0*/  @!P4 LDC.64 R8, c[0x0][0x3c0] ;  /* 0x0000f000ff08cb82 */ /* 0x000f260000000a00 */
[----:B------:R-:W-:-:S13]  /*01b0*/  ISETP.GE.U32.AND P3, PT, R0, R29, PT ;  /* 0x0000001d0000720c */ /* 0x000fda0003f66070 */
[----:B------:R-:W-:Y:S01]  /*01c0*/  @!P3 IADD3 R23, PT, PT, R45, R0, RZ ;  /* 0x000000002d17b210 */ /* 0x000fe20007ffe0ff */
[----:B------:R-:W-:Y:S01]  /*01d0*/  @!P3 VIADD R0, R0, 0x80 ;  /* 0x000000800000b836 */ /* 0x000fe20000000000 */
[----:B------:R-:W4:Y:S04]  /*01e0*/  @!P3 LDC.64 R10, c[0x0][0x3c0] ;  /* 0x0000f000ff0abb82 */ /* 0x000f280000000a00 */
[----:B------:R-:W-:-:S13]  /*01f0*/  ISETP.GE.U32.AND P2, PT, R0, R29, PT ;  /* 0x0000001d0000720c */ /* 0x000fda0003f46070 */
[----:B------:R-:W-:Y:S01]  /*0200*/  @!P2 IADD3 R31, PT, PT, R45, R0, RZ ;  /* 0x000000002d1fa210 */ /* 0x000fe20007ffe0ff */
[----:B------:R-:W0:Y:S01]  /*0210*/  @!P2 LDC.64 R12, c[0x0][0x3c0] ;  /* 0x0000f000ff0cab82 */ /* 0x000e220000000a00 */
[----:B------:R-:W-:-:S04]  /*0220*/  @!P2 IADD3 R0, PT, PT, R0, 0x80, RZ ;  /* 0x000000800000a810 */ /* 0x000fc80007ffe0ff */
[----:B------:R-:W-:-:S13]  /*0230*/  ISETP.GE.U32.AND P1, PT, R0, R29, PT ;  /* 0x0000001d0000720c */ /* 0x000fda0003f26070 */
[----:B------:R-:W-:Y:S01]  /*0240*/  @!P1 IMAD.IADD R35, R45, 0x1, R0 ;  /* 0x000000012d239824 */ /* 0x000fe200078e0200 */
[----:B------:R-:W-:Y:S01]  /*0250*/  @!P1 IADD3 R0, PT, PT, R0, 0x80, RZ ;  /* 0x0000008000009810 */ /* 0x000fe20007ffe0ff */
[----:B------:R-:W1:Y:S03]  /*0260*/  @!P1 LDC.64 R14, c[0x0][0x3c0] ;  /* 0x0000f000ff0e9b82 */ /* 0x000e660000000a00 */
[----:B------:R-:W-:-:S13]  /*0270*/  ISETP.GE.U32.AND P0, PT, R0, R29, PT ;  /* 0x0000001d0000720c */ /* 0x000fda0003f06070 */
[----:B------:R-:W-:Y:S01]  /*0280*/  @!P0 IMAD.IADD R37, R45, 0x1, R0 ;  /* 0x000000012d258824 */ /* 0x000fe200078e0200 */
[----:B------:R-:W-:Y:S01]  /*0290*/  @!P0 IADD3 R0, PT, PT, R0, 0x80, RZ ;  /* 0x0000008000008810 */ /* 0x000fe20007ffe0ff */
[----:B------:R-:W2:Y:S03]  /*02a0*/  @!P0 LDC.64 R16, c[0x0][0x3c0] ;  /* 0x0000f000ff108b82 */ /* 0x000ea60000000a00 */
[----:B------:R-:W-:-:S13]  /*02b0*/  ISETP.GE.U32.AND P6, PT, R0, R29, PT ;  /* 0x0000001d0000720c */ /* 0x000fda0003fc6070 */
[----:B------:R-:W4:Y:S01]  /*02c0*/  @!P6 LDC.64 R2, c[0x0][0x3c0] ;  /* 0x0000f000ff02eb82 */ /* 0x000f220000000a00 */
[----:B---3--:R-:W-:Y:S01]  /*02d0*/  @!P5 IMAD.WIDE.U32 R6, R19, 0x8, R6 ;  /* 0x000000081306d825 */ /* 0x008fe200078e0006 */
[----:B------:R-:W-:-:S03]  /*02e0*/  @!P6 IADD3 R19, PT, PT, R45, R0, RZ ;  /* 0x000000002d13e210 */ /* 0x000fc60007ffe0ff */
[----:B0-----:R-:W-:-:S04]  /*02f0*/  @!P2 IMAD.WIDE.U32 R4, R31, 0x8, R12 ;  /* 0x000000081f04a825 */ /* 0x001fc800078e000c */
[----:B-1----:R-:W-:-:S04]  /*0300*/  @!P1 IMAD.WIDE.U32 R30, R35, 0x8, R14 ;  /* 0x00000008231e9825 */ /* 0x002fc800078e000e */
[----:B--2---:R-:W-:Y:S01]  /*0310*/  @!P0 IMAD.WIDE.U32 R34, R37, 0x8, R16 ;  /* 0x0000000825228825 */ /* 0x004fe200078e0010 */
[----:B------:R-:W-:-:S06]  /*0320*/  CS2R R16, SRZ ;  /* 0x0000000000107805 */ /* 0x000fcc000001ff00 */
[----:B------:R-:W5:Y:S01]  /*0330*/  @!P0 LDG.E.64 R16, desc[UR12][R34.64] ;  /* 0x0000000c22108981 */ /* 0x000f62000c1e1b00 */
[----:B----4-:R-:W-:Y:S01]  /*0340*/  @!P6 IMAD.WIDE.U32 R2, R19, 0x8, R2 ;  /* 0x000000081302e825 */ /* 0x010fe200078e0002 */
[----:B------:R-:W-:-:S06]  /*0350*/  CS2R R18, SRZ ;  /* 0x0000000000127805 */ /* 0x000fcc000001ff00 */
[----:B------:R-:W5:Y:S01]  /*0360*/  @!P1 LDG.E.64 R18, desc[UR12][R30.64] ;  /* 0x0000000c1e129981 */ /* 0x000f62000c1e1b00 */
[----:B------:R-:W-:Y:S02]  /*0370*/  UISETP.GE.U32.AND UP0, UPT, UR10, 0x1, UPT ;  /* 0x000000010a00788c */ /* 0x000fe4000bf06070 */
[----:B------:R-:W-:Y:S02]  /*0380*/  UISETP.EQ.U32.AND UP1, UPT, UR14, URZ, UPT ;  /* 0x000000ff0e00728c */ /* 0x000fe4000bf22070 */
[----:B------:R-:W-:Y:S01]  /*0390*/  UISETP.GE.AND.EX UP0, UPT, UR11, URZ, UPT, UP0 ;  /* 0x000000ff0b00728c */ /* 0x000fe2000bf06300 */
[----:B------:R-:W-:-:S03]  /*03a0*/  @!P4 IMAD.WIDE.U32 R8, R21, 0x8, R8 ;  /* 0x000000081508c825 */ /* 0x000fc600078e0008 */
[----:B------:R-:W-:Y:S01]  /*03b0*/  UISETP.EQ.OR.EX UP0, UPT, UR15, URZ, !UP0, UP1 ;  /* 0x000000ff0f00728c */ /* 0x000fe2000c702710 */
[----:B------:R-:W-:Y:S01]  /*03c0*/  @!P3 IMAD.WIDE.U32 R10, R23, 0x8, R10 ;  /* 0x00000008170ab825 */ /* 0x000fe200078e000a */
[----:B------:R-:W-:Y:S02]  /*03d0*/  CS2R R32, SRZ ;  /* 0x0000000000207805 */ /* 0x000fe4000001ff00 */
[----:B------:R-:W-:Y:S02]  /*03e0*/  CS2R R24, SRZ ;  /* 0x0000000000187805 */ /* 0x000fe4000001ff00 */
[----:B------:R-:W-:Y:S02]  /*03f0*/  CS2R R22, SRZ ;  /* 0x0000000000167805 */ /* 0x000fe4000001ff00 */
[----:B------:R-:W-:Y:S02]  /*0400*/  CS2R R20, SRZ ;  /* 0x0000000000147805 */ /* 0x000fe4000001ff00 */
[----:B------:R-:W-:Y:S01]  /*0410*/  CS2R R14, SRZ ;  /* 0x00000000000e7805 */ /* 0x000fe2000001ff00 */
[----:B------:R-:W-:Y:S01]  /*0420*/  HFMA2 R47, -RZ, RZ, 0, 0 ;  /* 0x00000000ff2f7431 */ /* 0x000fe200000001ff */
[----:B------:R0:W5:Y:S01]  /*0430*/  @!P5 LDG.E.64 R32, desc[UR12][R6.64] ;  /* 0x0000000c0620d981 */ /* 0x000162000c1e1b00 */
[----:B------:R-:W-:-:S02]  /*0440*/  CS2R R42, SRZ ;  /* 0x00000000002a7805 */ /* 0x000fc4000001ff00 */
[----:B------:R-:W-:Y:S01]  /*0450*/  CS2R R12, SRZ ;  /* 0x00000000000c7805 */ /* 0x000fe2000001ff00 */
[----:B------:R-:W-:Y:S01]  /*0460*/  IMAD.MOV.U32 R48, RZ, RZ, RZ ;  /* 0x000000ffff307224 */ /* 0x000fe200078e00ff */
[----:B------:R1:W5:Y:S04]  /*0470*/  @!P4 LDG.E.64 R24, desc[UR12][R8.64] ;  /* 0x0000000c0818c981 */ /* 0x000368000c1e1b00 */
[----:B------:R2:W5:Y:S01]  /*0480*/  @!P3 LDG.E.64 R22, desc[UR12][R10.64] ;  /* 0x0000000c0a16b981 */ /* 0x000562000c1e1b00 */
[----:B0-----:R-:W-:-:S03]  /*0490*/  CS2R R6, SRZ ;  /* 0x0000000000067805 */ /* 0x001fc6000001ff00 */
[----:B------:R0:W5:Y:S01]  /*04a0*/  @!P2 LDG.E.64 R20, desc[UR12][R4.64] ;  /* 0x0000000c0414a981 */ /* 0x000162000c1e1b00 */
[----:B-1----:R-:W-:-:S03]  /*04b0*/  CS2R R8, SRZ ;  /* 0x0000000000087805 */ /* 0x002fc6000001ff00 */
[----:B------:R1:W5:Y:S01]  /*04c0*/  @!P6 LDG.E.64 R14, desc[UR12][R2.64] ;  /* 0x0000000c020ee981 */ /* 0x000362000c1e1b00 */
[----:B--2---:R-:W-:Y:S02]  /*04d0*/  CS2R R10, SRZ ;  /* 0x00000000000a7805 */ /* 0x004fe4000001ff00 */
[----:B0-----:R-:W-:Y:S02]  /*04e0*/  CS2R R4, SRZ ;  /* 0x0000000000047805 */ /* 0x001fe4000001ff00 */
[----:B-1----:R-:W-:Y:S01]  /*04f0*/  CS2R R2, SRZ ;  /* 0x0000000000027805 */ /* 0x002fe2000001ff00 */
[----:B------:R-:W-:Y:S06]  /*0500*/  BRA.U UP0, `(.L_x_7231) ;  /* 0x0000007500887547 */ /* 0x000fec000b800000 */
[----:B------:R-:W-:Y:S01]  /*0510*/  ISETP.GE.U32.AND P0, PT, R44, R29, PT ;  /* 0x0000001d2c00720c */ /* 0x000fe20003f06070 */
[----:B------:R-:W-:-:S12]  /*0520*/  BSSY.RECONVERGENT B0, `(.L_x_7232) ;  /* 0x00000ec000007945 */ /* 0x000fd80003800200 */
[----:B------:R-:W-:Y:S05]  /*0530*/  @P0 BRA `(.L_x_7233) ;  /* 0x0000000c00a80947 */ /* 0x000fea0003800000 */
[----:B------:R-:W0:Y:S01]  /*0540*/  LDCU.64 UR6, c[0x0][0x390] ;  /* 0x00007200ff0677ac */ /* 0x000e220008000a00 */
        /* <DEDUP_REMOVED lines=8> */
[----:B------:R-:W-:Y:S01]  /*05d0*/  IMAD.WIDE.U32 R26, R26, UR6, RZ ;  /* 0x000000061a1a7c25 */ /* 0x000fe2000f8e00ff */
[----:B------:R-:W-:Y:S02]  /*05e0*/  CS2R R2, SRZ ;  /* 0x0000000000027805 */ /* 0x000fe4000001ff00 */
[----:B------:R-:W-:Y:S02]  /*05f0*/  UISETP.NE.U32.AND UP0, UPT, UR16, URZ, UPT ;  /* 0x000000ff1000728c */ /* 0x000fe4000bf05070 */
[----:B------:R-:W-:Y:S02]  /*0600*/  IADD3 R31, PT, PT, R27, R31, RZ ;  /* 0x0000001f1b1f7210 */ /* 0x000fe40007ffe0ff */
[----:B------:R-:W-:Y:S01]  /*0610*/  UISETP.NE.AND.EX UP0, UPT, URZ, URZ, UPT, UP0 ;  /* 0x000000ffff00728c */ /* 0x000fe2000bf05300 */
[----:B------:R-:W-:Y:S10]  /*0620*/  BRA.U !UP1, `(.L_x_7234) ;  /* 0x0000000509687547 */ /* 0x000ff4000b800000 */
[----:B------:R-:W0:Y:S01]  /*0630*/  LDC.64 R2, c[0x0][0x3a0] ;  /* 0x0000e800ff027b82 */ /* 0x000e220000000a00 */
[----:B------:R-:W-:Y:S02]  /*0640*/  ULOP3.LUT UR4, UR10, 0xfffffff8, URZ, 0xc0, !UPT ;  /* 0xfffffff80a047892 */ /* 0x000fe4000f8ec0ff */
[----:B------:R-:W-:-:S05]  /*0650*/  ULOP3.LUT UR5, UR11, 0x7fffffff, URZ, 0xc0, !UPT ;  /* 0x7fffffff0b057892 */ /* 0x000fca000f8ec0ff */
[----:B------:R-:W1:Y:S01]  /*0660*/  LDC.64 R28, c[0x0][0x3a8] ;  /* 0x0000ea00ff1c7b82 */ /* 0x000e620000000a00 */
[----:B------:R-:W-:Y:S01]  /*0670*/  UMOV UR6, UR4 ;  /* 0x0000000400067c82 */ /* 0x000fe20008000000 */
[----:B------:R-:W-:Y:S01]  /*0680*/  UMOV UR7, UR5 ;  /* 0x0000000500077c82 */ /* 0x000fe20008000000 */
[----:B0-----:R-:W-:-:S05]  /*0690*/  IADD3 R34, P0, PT, R2, 0x20, RZ ;  /* 0x0000002002227810 */ /* 0x001fca0007f1e0ff */
[----:B------:R-:W-:Y:S01]  /*06a0*/  IMAD.X R35, RZ, RZ, R3, P0 ;  /* 0x000000ffff237224 */ /* 0x000fe200000e0603 */
[----:B------:R-:W-:Y:S02]  /*06b0*/  LEA R46, P0, R26, UR14, 0x3 ;  /* 0x0000000e1a2e7c11 */ /* 0x000fe4000f8018ff */
[----:B------:R-:W-:Y:S02]  /*06c0*/  CS2R R2, SRZ ;  /* 0x0000000000027805 */ /* 0x000fe4000001ff00 */
[----:B-1----:R-:W-:Y:S02]  /*06d0*/  SHF.L.U64.HI R49, R28, 0x3, R29 ;  /* 0x000000031c317819 */ /* 0x002fe4000001021d */
[----:B------:R-:W-:Y:S02]  /*06e0*/  LEA.HI.X R0, R26, UR15, R31, 0x3, P0 ;  /* 0x0000000f1a007c11 */ /* 0x000fe400080f1c1f */
[C---:B------:R-:W-:Y:S02]  /*06f0*/  SHF.L.U64.HI R29, R28.reuse, 0x6, R29 ;  /* 0x000000061c1d7819 */ /* 0x040fe4000001021d */
[----:B------:R-:W-:-:S07]  /*0700*/  SHF.L.U32 R50, R28, 0x3, RZ ;  /* 0x000000031c327819 */ /* 0x000fce00000006ff */
.L_x_7235:
[----:B------:R-:W-:Y:S01]  /*0710*/  MOV R36, R46 ;  /* 0x0000002e00247202 */ /* 0x000fe20000000f00 */
[----:B------:R-:W-:Y:S01]  /*0720*/  IMAD.MOV.U32 R37, RZ, RZ, R0 ;  /* 0x000000ffff257224 */ /* 0x000fe200078e0000 */
[----:B------:R-:W2:Y:S04]  /*0730*/  LDG.E.64.CONSTANT R40, desc[UR12][R34.64+-0x20] ;  /* 0xffffe00c22287981 */ /* 0x000ea8000c1e9b00 */
[----:B------:R0:W2:Y:S04]  /*0740*/  LDG.E.64.CONSTANT R38, desc[UR12][R36.64] ;  /* 0x0000000c24267981 */ /* 0x0000a8000c1e9b00 */
[----:B------:R-:W3:Y:S01]  /*0750*/  LDG.E.64.CONSTANT R52, desc[UR12][R34.64+0x18] ;  /* 0x0000180c22347981 */ /* 0x000ee2000c1e9b00 */
[----:B0-----:R-:W-:-:S02]  /*0760*/  MOV R37, R2 ;  /* 0x0000000200257202 */ /* 0x001fc40000000f00 */
[----:B------:R-:W-:Y:S02]  /*0770*/  IADD3 R2, P0, PT, R46, R50, RZ ;  /* 0x000000322e027210 */ /* 0x000fe40007f1e0ff */
[----:B------:R-:W-:-:S03]  /*0780*/  MOV R36, R3 ;  /* 0x0000000300247202 */ /* 0x000fc60000000f00 */
[----:B------:R-:W-:Y:S02]  /*0790*/  IMAD.X R3, R0, 0x1, R49, P0 ;  /* 0x0000000100037824 */ /* 0x000fe400000e0631 */
[----:B--2---:R-:W-:Y:S02]  /*07a0*/  IMAD R39, R39, R40, RZ ;  /* 0x0000002827277224 */ /* 0x004fe400078e02ff */
[----:B------:R-:W-:-:S04]  /*07b0*/  IMAD.WIDE.U32 R36, R40, R38, R36 ;  /* 0x0000002628247225 */ /* 0x000fc800078e0024 */
[----:B------:R-:W-:Y:S02]  /*07c0*/  IMAD R51, R41, R38, R39 ;  /* 0x0000002629337224 */ /* 0x000fe400078e0227 */
[----:B------:R0:W2:Y:S04]  /*07d0*/  LDG.E.64.CONSTANT R38, desc[UR12][R2.64] ;  /* 0x0000000c02267981 */ /* 0x0000a8000c1e9b00 */
[----:B------:R-:W2:Y:S01]  /*07e0*/  LDG.E.64.CONSTANT R40, desc[UR12][R34.64+-0x18] ;  /* 0xffffe80c22287981 */ /* 0x000ea2000c1e9b00 */
[----:B------:R-:W-:Y:S02]  /*07f0*/  IADD3 R37, PT, PT, R37, R51, RZ ;  /* 0x0000003325257210 */ /* 0x000fe40007ffe0ff */
[----:B0-----:R-:W-:-:S04]  /*0800*/  IADD3 R2, P0, PT, R2, R50, RZ ;  /* 0x0000003202027210 */ /* 0x001fc80007f1e0ff */
[----:B------:R-:W-:Y:S01]  /*0810*/  IADD3.X R3, PT, PT, R3, R49, RZ, P0, !PT ;  /* 0x0000003103037210 */ /* 0x000fe200007fe4ff */
[----:B--2---:R-:W-:Y:S02]  /*0820*/  IMAD R51, R39, R40, RZ ;  /* 0x0000002827337224 */ /* 0x004fe400078e02ff */
[----:B------:R-:W-:-:S04]  /*0830*/  IMAD.WIDE.U32 R36, R40, R38, R36 ;  /* 0x0000002628247225 */ /* 0x000fc800078e0024 */
[----:B------:R-:W-:Y:S02]  /*0840*/  IMAD R51, R41, R38, R51 ;  /* 0x0000002629337224 */ /* 0x000fe400078e0233 */
[----:B------:R0:W2:Y:S04]  /*0850*/  LDG.E.64.CONSTANT R38, desc[UR12][R2.64] ;  /* 0x0000000c02267981 */ /* 0x0000a8000c1e9b00 */
[----:B------:R-:W2:Y:S01]  /*0860*/  LDG.E.64.CONSTANT R40, desc[UR12][R34.64+-0x10] ;  /* 0xfffff00c22287981 */ /* 0x000ea2000c1e9b00 */
[----:B------:R-:W-:Y:S01]  /*0870*/  IMAD.IADD R37, R37, 0x1, R51 ;  /* 0x0000000125257824 */ /* 0x000fe200078e0233 */
[----:B0-----:R-:W-:-:S04]  /*0880*/  IADD3 R2, P0, PT, R2, R50, RZ ;  /* 0x0000003202027210 */ /* 0x001fc80007f1e0ff */
[----:B------:R-:W-:Y:S01]  /*0890*/  IADD3.X R3, PT, PT, R3, R49, RZ, P0, !PT ;  /* 0x0000003103037210 */ /* 0x000fe200007fe4ff */
[----:B--2---:R-:W-:Y:S02]  /*08a0*/  IMAD R51, R39, R40, RZ ;  /* 0x0000002827337224 */ /* 0x004fe400078e02ff */
[----:B------:R-:W-:-:S04]  /*08b0*/  IMAD.WIDE.U32 R36, R40, R38, R36 ;  /* 0x0000002628247225 */ /* 0x000fc800078e0024 */
[----:B------:R-:W-:Y:S02]  /*08c0*/  IMAD R51, R41, R38, R51 ;  /* 0x0000002629337224 */ /* 0x000fe400078e0233 */
[----:B------:R0:W2:Y:S04]  /*08d0*/  LDG.E.64.CONSTANT R38, desc[UR12][R2.64] ;  /* 0x0000000c02267981 */ /* 0x0000a8000c1e9b00 */
[----:B------:R-:W2:Y:S01]  /*08e0*/  LDG.E.64.CONSTANT R40, desc[UR12][R34.64+-0x8] ;  /* 0xfffff80c22287981 */ /* 0x000ea2000c1e9b00 */
[----:B------:R-:W-:Y:S02]  /*08f0*/  IADD3 R37, PT, PT, R37, R51, RZ ;  /* 0x0000003325257210 */ /* 0x000fe40007ffe0ff */
[----:B0-----:R-:W-:-:S05]  /*0900*/  IADD3 R2, P0, PT, R2, R50, RZ ;  /* 0x0000003202027210 */ /* 0x001fca0007f1e0ff */
        /* <DEDUP_REMOVED lines=21> */
[----:B------:R1:W2:Y:S01]  /*0a60*/  LDG.E.64.CONSTANT R40, desc[UR12][R34.64+0x10] ;  /* 0x0000100c22287981 */ /* 0x0002a2000c1e9b00 */
[----:B0-----:R-:W-:-:S05]  /*0a70*/  IADD3 R2, P0, PT, R2, R50, RZ ;  /* 0x0000003202027210 */ /* 0x001fca0007f1e0ff */
[----:B------:R-:W-:-:S06]  /*0a80*/  IMAD.X R3, R3, 0x1, R49, P0 ;  /* 0x0000000103037824 */ /* 0x000fcc00000e0631 */
[----:B------:R-:W3:Y:S01]  /*0a90*/  LDG.E.64.CONSTANT R2, desc[UR12][R2.64] ;  /* 0x0000000c02027981 */ /* 0x000ee2000c1e9b00 */
[----:B------:R-:W-:Y:S01]  /*0aa0*/  IADD3 R37, PT, PT, R37, R51, RZ ;  /* 0x0000003325257210 */ /* 0x000fe20007ffe0ff */
[----:B------:R-:W-:-:S04]  /*0ab0*/  UIADD3 UR6, UP1, UPT, UR6, -0x8, URZ ;  /* 0xfffffff806067890 */ /* 0x000fc8000ff3e0ff */
[----:B------:R-:W-:Y:S02]  /*0ac0*/  UIADD3.X UR7, UPT, UPT, UR7, -0x1, URZ, UP1, !UPT ;  /* 0xffffffff07077890 */ /* 0x000fe40008ffe4ff */
[----:B------:R-:W-:-:S04]  /*0ad0*/  UISETP.NE.U32.AND UP1, UPT, UR6, URZ, UPT ;  /* 0x000000ff0600728c */ /* 0x000fc8000bf25070 */
[----:B------:R-:W-:Y:S01]  /*0ae0*/  UISETP.NE.AND.EX UP1, UPT, UR7, URZ, UPT, UP1 ;  /* 0x000000ff0700728c */ /* 0x000fe2000bf25310 */
[----:B-1----:R-:W-:Y:S02]  /*0af0*/  IADD3 R34, P1, PT, R34, 0x40, RZ ;  /* 0x0000004022227810 */ /* 0x002fe40007f3e0ff */
[----:B------:R-:W-:Y:S02]  /*0b00*/  LEA R46, P0, R28, R46, 0x6 ;  /* 0x0000002e1c2e7211 */ /* 0x000fe400078030ff */
[----:B------:R-:W-:Y:S02]  /*0b10*/  IADD3.X R35, PT, PT, RZ, R35, RZ, P1, !PT ;  /* 0x00000023ff237210 */ /* 0x000fe40000ffe4ff */
[----:B------:R-:W-:Y:S01]  /*0b20*/  IADD3.X R0, PT, PT, R0, R29, RZ, P0, !PT ;  /* 0x0000001d00007210 */ /* 0x000fe200007fe4ff */
[----:B--2---:R-:W-:Y:S02]  /*0b30*/  IMAD R39, R39, R40, RZ ;  /* 0x0000002827277224 */ /* 0x004fe400078e02ff */
[----:B------:R-:W-:-:S04]  /*0b40*/  IMAD.WIDE.U32 R36, R40, R38, R36 ;  /* 0x0000002628247225 */ /* 0x000fc800078e0024 */
[----:B------:R-:W-:-:S05]  /*0b50*/  IMAD R39, R41, R38, R39 ;  /* 0x0000002629277224 */ /* 0x000fca00078e0227 */
[----:B------:R-:W-:Y:S01]  /*0b60*/  IADD3 R37, PT, PT, R37, R39, RZ ;  /* 0x0000002725257210 */ /* 0x000fe20007ffe0ff */
[----:B---3--:R-:W-:Y:S02]  /*0b70*/  IMAD R39, R3, R52, RZ ;  /* 0x0000003403277224 */ /* 0x008fe400078e02ff */
[----:B------:R-:W-:-:S04]  /*0b80*/  IMAD.WIDE.U32 R36, R52, R2, R36 ;  /* 0x0000000234247225 */ /* 0x000fc800078e0024 */
[----:B------:R-:W-:Y:S01]  /*0b90*/  IMAD R39, R53, R2, R39 ;  /* 0x0000000235277224 */ /* 0x000fe200078e0227 */
[----:B------:R-:W-:-:S03]  /*0ba0*/  MOV R3, R36 ;  /* 0x0000002400037202 */ /* 0x000fc60000000f00 */
[----:B------:R-:W-:Y:S01]  /*0bb0*/  IMAD.IADD R2, R37, 0x1, R39 ;  /* 0x0000000125027824 */ /* 0x000fe200078e0227 */
[----:B------:R-:W-:Y:S06]  /*0bc0*/  BRA.U UP1, `(.L_x_7235) ;  /* 0xfffffff901d07547 */ /* 0x000fec000b83ffff */
.L_x_7234:
[----:B------:R-:W-:Y:S05]  /*0bd0*/  BRA.U !UP0, `(.L_x_7233) ;  /* 0x0000000908007547 */ /* 0x000fea000b800000 */
[----:B------:R-:W0:Y:S01]  /*0be0*/  LDC R0, c[0x0][0x3ac] ;  /* 0x0000eb00ff007b82 */ /* 0x000e220000000800 */
[----:B------:R-:W-:Y:S02]  /*0bf0*/  UISETP.GE.U32.AND UP1, UPT, UR16, 0x4, UPT ;  /* 0x000000041000788c */ /* 0x000fe4000bf26070 */
[----:B------:R-:W-:Y:S02]  /*0c00*/  ULOP3.LUT UR9, UR8, 0x3, URZ, 0xc0, !UPT ;  /* 0x0000000308097892 */ /* 0x000fe4000f8ec0ff */
[----:B------:R-:W-:Y:S02]  /*0c10*/  UISETP.GE.U32.AND.EX UP1, UPT, URZ, URZ, UPT, UP1 ;  /* 0x000000ffff00728c */ /* 0x000fe4000bf26110 */
[----:B------:R-:W-:-:S04]  /*0c20*/  UISETP.NE.U32.AND UP0, UPT, UR9, URZ, UPT ;  /* 0x000000ff0900728c */ /* 0x000fc8000bf05070 */
[----:B------:R-:W-:-:S03]  /*0c30*/  UISETP.NE.AND.EX UP0, UPT, URZ, URZ, UPT, UP0 ;  /* 0x000000ffff00728c */ /* 0x000fc6000bf05300 */
[----:B------:R-:W-:Y:S08]  /*0c40*/  BRA.U !UP1, `(.L_x_7236) ;  /* 0x0000000109d47547 */ /* 0x000ff0000b800000 */
[----:B------:R-:W1:Y:S01]  /*0c50*/  LDC R39, c[0x0][0x3a8] ;  /* 0x0000ea00ff277b82 */ /* 0x000e620000000800 */
[----:B------:R-:W2:Y:S01]  /*0c60*/  LDCU.64 UR6, c[0x0][0x3a0] ;  /* 0x00007400ff0677ac */ /* 0x000ea20008000a00 */
[----:B------:R-:W-:Y:S01]  /*0c70*/  IMAD.MOV.U32 R30, RZ, RZ, R26 ;  /* 0x000000ffff1e7224 */ /* 0x000fe200078e001a */
[----:B0-----:R-:W-:Y:S01]  /*0c80*/  SHF.L.U32 R37, R0, 0x3, RZ ;  /* 0x0000000300257819 */ /* 0x001fe200000006ff */
[----:B------:R-:W0:Y:S01]  /*0c90*/  LDCU.64 UR16, c[0x0][0x388] ;  /* 0x00007100ff1077ac */ /* 0x000e220008000a00 */
[----:B--2---:R-:W-:-:S04]  /*0ca0*/  ULEA UR6, UP1, UR4, UR6, 0x3 ;  /* 0x0000000604067291 */ /* 0x004fc8000f8218ff */
[----:B------:R-:W-:Y:S02]  /*0cb0*/  ULEA.HI.X UR7, UR4, UR7, UR5, 0x3, UP1 ;  /* 0x0000000704077291 */ /* 0x000fe400088f1c05 */
[C---:B-1----:R-:W-:Y:S01]  /*0cc0*/  IMAD R35, R39.reuse, UR5, RZ ;  /* 0x0000000527237c24 */ /* 0x042fe2000f8e02ff */
[----:B------:R-:W-:Y:S01]  /*0cd0*/  MOV R52, UR6 ;  /* 0x0000000600347c02 */ /* 0x000fe20008000f00 */
[----:B------:R-:W-:-:S04]  /*0ce0*/  IMAD.WIDE.U32 R28, R39, UR4, R30 ;  /* 0x00000004271c7c25 */ /* 0x000fc8000f8e001e */
[----:B------:R-:W-:Y:S01]  /*0cf0*/  IMAD R35, R0, UR4, R35 ;  /* 0x0000000400237c24 */ /* 0x000fe2000f8e0223 */
[----:B0-----:R-:W-:Y:S01]  /*0d00*/  LEA R34, P0, R28, UR16, 0x3 ;  /* 0x000000101c227c11 */ /* 0x001fe2000f8018ff */
[----:B------:R-:W-:-:S03]  /*0d10*/  IMAD.U32 R53, RZ, RZ, UR7 ;  /* 0x00000007ff357e24 */ /* 0x000fc6000f8e00ff */
[----:B------:R-:W-:Y:S02]  /*0d20*/  IADD3 R29, PT, PT, R29, R35, RZ ;  /* 0x000000231d1d7210 */ /* 0x000fe40007ffe0ff */
[----:B------:R-:W2:Y:S02]  /*0d30*/  LDG.E.64.CONSTANT R50, desc[UR12][R52.64] ;  /* 0x0000000c34327981 */ /* 0x000ea4000c1e9b00 */
[----:B------:R-:W-:Y:S01]  /*0d40*/  LEA.HI.X R35, R28, UR17, R29, 0x3, P0 ;  /* 0x000000111c237c11 */ /* 0x000fe200080f1c1d */
[----:B------:R-:W-:Y:S02]  /*0d50*/  IMAD.WIDE.U32 R28, R39, 0x8, RZ ;  /* 0x00000008271c7825 */ /* 0x000fe400078e00ff */
[----:B------:R-:W3:Y:S03]  /*0d60*/  LDG.E.64.CONSTANT R38, desc[UR12][R52.64+0x8] ;  /* 0x0000080c34267981 */ /* 0x000ee6000c1e9b00 */
[----:B------:R-:W-:Y:S01]  /*0d70*/  IADD3 R29, PT, PT, R29, R37, RZ ;  /* 0x000000251d1d7210 */ /* 0x000fe20007ffe0ff */
[----:B------:R0:W2:Y:S02]  /*0d80*/  LDG.E.64.CONSTANT R40, desc[UR12][R34.64] ;  /* 0x0000000c22287981 */ /* 0x0000a4000c1e9b00 */
[----:B0-----:R-:W-:-:S05]  /*0d90*/  IADD3 R34, P0, PT, R34, R28, RZ ;  /* 0x0000001c22227210 */ /* 0x001fca0007f1e0ff */
[----:B------:R-:W-:-:S05]  /*0da0*/  IMAD.X R35, R29, 0x1, R35, P0 ;  /* 0x000000011d237824 */ /* 0x000fca00000e0623 */
[----:B------:R0:W3:Y:S01]  /*0db0*/  LDG.E.64.CONSTANT R36, desc[UR12][R34.64] ;  /* 0x0000000c22247981 */ /* 0x0000e2000c1e9b00 */
[----:B------:R-:W-:-:S04]  /*0dc0*/  LOP3.LUT R3, R3, R2, RZ, 0x3c, !PT ;  /* 0x0000000203037212 */ /* 0x000fc800078e3cff */
[----:B------:R-:W-:-:S04]  /*0dd0*/  LOP3.LUT R2, R3, R2, RZ, 0x3c, !PT ;  /* 0x0000000203027212 */ /* 0x000fc800078e3cff */
[----:B------:R-:W-:Y:S02]  /*0de0*/  LOP3.LUT R3, R3, R2, RZ, 0x3c, !PT ;  /* 0x0000000203037212 */ /* 0x000fe400078e3cff */
[----:B0-----:R-:W-:-:S04]  /*0df0*/  IADD3 R34, P0, PT, R34, R28, RZ ;  /* 0x0000001c22227210 */ /* 0x001fc80007f1e0ff */
[----:B------:R-:W-:Y:S02]  /*0e00*/  IADD3.X R35, PT, PT, R35, R29, RZ, P0, !PT ;  /* 0x0000001d23237210 */ /* 0x000fe400007fe4ff */
[----:B------:R-:W-:-:S05]  /*0e10*/  IADD3 R28, P0, PT, R34, R28, RZ ;  /* 0x0000001c221c7210 */ /* 0x000fca0007f1e0ff */
[----:B------:R-:W-:-:S06]  /*0e20*/  IMAD.X R29, R35, 0x1, R29, P0 ;  /* 0x00000001231d7824 */ /* 0x000fcc00000e061d */
[----:B------:R-:W4:Y:S01]  /*0e30*/  LDG.E.64.CONSTANT R28, desc[UR12][R28.64] ;  /* 0x0000000c1c1c7981 */ /* 0x000f22000c1e9b00 */
[----:B--2---:R-:W-:Y:S02]  /*0e40*/  IMAD R41, R41, R50, RZ ;  /* 0x0000003229297224 */ /* 0x004fe400078e02ff */
[----:B------:R-:W-:-:S04]  /*0e50*/  IMAD.WIDE.U32 R2, R50, R40, R2 ;  /* 0x0000002832027225 */ /* 0x000fc800078e0002 */
[----:B------:R-:W-:-:S05]  /*0e60*/  IMAD R41, R51, R40, R41 ;  /* 0x0000002833297224 */ /* 0x000fca00078e0229 */
[----:B------:R-:W-:Y:S02]  /*0e70*/  IADD3 R3, PT, PT, R3, R41, RZ ;  /* 0x0000002903037210 */ /* 0x000fe40007ffe0ff */
[----:B------:R-:W2:Y:S01]  /*0e80*/  LDG.E.64.CONSTANT R40, desc[UR12][R52.64+0x10] ;  /* 0x0000100c34287981 */ /* 0x000ea2000c1e9b00 */
[----:B---3--:R-:W-:Y:S02]  /*0e90*/  IMAD R37, R37, R38, RZ ;  /* 0x0000002625257224 */ /* 0x008fe400078e02ff */
[-C--:B------:R-:W-:Y:S01]  /*0ea0*/  IMAD.WIDE.U32 R2, R38, R36.reuse, R2 ;  /* 0x0000002426027225 */ /* 0x080fe200078e0002 */
[----:B------:R-:W4:Y:S03]  /*0eb0*/  LDG.E.64.CONSTANT R52, desc[UR12][R52.64+0x18] ;  /* 0x0000180c34347981 */ /* 0x000f26000c1e9b00 */
[----:B------:R-:W-:Y:S02]  /*0ec0*/  IMAD R37, R39, R36, R37 ;  /* 0x0000002427257224 */ /* 0x000fe400078e0225 */
[----:B------:R-:W2:Y:S03]  /*0ed0*/  LDG.E.64.CONSTANT R38, desc[UR12][R34.64] ;  /* 0x0000000c22267981 */ /* 0x000ea6000c1e9b00 */
[----:B------:R-:W-:Y:S01]  /*0ee0*/  IADD3 R3, PT, PT, R3, R37, RZ ;  /* 0x0000002503037210 */ /* 0x000fe20007ffe0ff */
[----:B------:R-:W-:-:S04]  /*0ef0*/  UIADD3 UR4, UP1, UPT, UR4, 0x4, URZ ;  /* 0x0000000404047890 */ /* 0x000fc8000ff3e0ff */
[----:B------:R-:W-:Y:S01]  /*0f00*/  UIADD3.X UR5, UPT, UPT, URZ, UR5, URZ, UP1, !UPT ;  /* 0x00000005ff057290 */ /* 0x000fe20008ffe4ff */
[----:B--2---:R-:W-:Y:S02]  /*0f10*/  IMAD R37, R39, R40, RZ ;  /* 0x0000002827257224 */ /* 0x004fe400078e02ff */
[----:B------:R-:W-:-:S04]  /*0f20*/  IMAD.WIDE.U32 R2, R40, R38, R2 ;  /* 0x0000002628027225 */ /* 0x000fc800078e0002 */
[----:B------:R-:W-:Y:S02]  /*0f30*/  IMAD R37, R41, R38, R37 ;  /* 0x0000002629257224 */ /* 0x000fe400078e0225 */
[----:B----4-:R-:W-:-:S03]  /*0f40*/  IMAD R39, R29, R52, RZ ;  /* 0x000000341d277224 */ /* 0x010fc600078e02ff */
[----:B------:R-:W-:Y:S01]  /*0f50*/  IADD3 R3, PT, PT, R3, R37, RZ ;  /* 0x0000002503037210 */ /* 0x000fe20007ffe0ff */
[-C--:B------:R-:W-:Y:S02]  /*0f60*/  IMAD R39, R53, R28.reuse, R39 ;  /* 0x0000001c35277224 */ /* 0x080fe400078e0227 */
[----:B------:R-:W-:-:S04]  /*0f70*/  IMAD.WIDE.U32 R28, R52, R28, R2 ;  /* 0x0000001c341c7225 */ /* 0x000fc800078e0002 */
[----:B------:R-:W-:Y:S01]  /*0f80*/  IMAD.IADD R2, R29, 0x1, R39 ;  /* 0x000000011d027824 */ /* 0x000fe200078e0227 */
[----:B------:R-:W-:-:S07]  /*0f90*/  MOV R3, R28 ;  /* 0x0000001c00037202 */ /* 0x000fce0000000f00 */
.L_x_7236:
        /* <DEDUP_REMOVED lines=9> */
[----:B------:R-:W1:Y:S01]  /*1030*/  LDC R41, c[0x0][0x3a8] ;  /* 0x0000ea00ff297b82 */ /* 0x000e620000000800 */
[----:B------:R-:W2:Y:S01]  /*1040*/  LDCU.64 UR6, c[0x0][0x3a0] ;  /* 0x00007400ff0677ac */ /* 0x000ea20008000a00 */
[----:B------:R-:W-:Y:S01]  /*1050*/  MOV R28, R26 ;  /* 0x0000001a001c7202 */ /* 0x000fe20000000f00 */
[----:B------:R-:W-:Y:S01]  /*1060*/  IMAD.MOV.U32 R29, RZ, RZ, R31 ;  /* 0x000000ffff1d7224 */ /* 0x000fe200078e001f */
[----:B------:R-:W3:Y:S01]  /*1070*/  LDCU.64 UR8, c[0x0][0x388] ;  /* 0x00007100ff0877ac */ /* 0x000ee20008000a00 */
[----:B--2---:R-:W-:-:S04]  /*1080*/  ULEA UR6, UP1, UR4, UR6, 0x3 ;  /* 0x0000000604067291 */ /* 0x004fc8000f8218ff */
[----:B------:R-:W-:Y:S02]  /*1090*/  ULEA.HI.X UR7, UR4, UR7, UR5, 0x3, UP1 ;  /* 0x0000000704077291 */ /* 0x000fe400088f1c05 */
[C---:B-1----:R-:W-:Y:S01]  /*10a0*/  IMAD R35, R41.reuse, UR5, RZ ;  /* 0x0000000529237c24 */ /* 0x042fe2000f8e02ff */
[----:B------:R-:W-:Y:S01]  /*10b0*/  MOV R38, UR6 ;  /* 0x0000000600267c02 */ /* 0x000fe20008000f00 */
[----:B------:R-:W-:-:S04]  /*10c0*/  IMAD.WIDE.U32 R28, R41, UR4, R28 ;  /* 0x00000004291c7c25 */ /* 0x000fc8000f8e001c */
[----:B0-----:R-:W-:Y:S01]  /*10d0*/  IMAD R35, R0, UR4, R35 ;  /* 0x0000000400237c24 */ /* 0x001fe2000f8e0223 */
[----:B---3--:R-:W-:Y:S01]  /*10e0*/  LEA R34, P0, R28, UR8, 0x3 ;  /* 0x000000081c227c11 */ /* 0x008fe2000f8018ff */
[----:B------:R-:W-:-:S03]  /*10f0*/  IMAD.U32 R39, RZ, RZ, UR7 ;  /* 0x00000007ff277e24 */ /* 0x000fc6000f8e00ff */
[----:B------:R-:W-:Y:S02]  /*1100*/  IADD3 R35, PT, PT, R29, R35, RZ ;  /* 0x000000231d237210 */ /* 0x000fe40007ffe0ff */
[----:B------:R-:W2:Y:S02]  /*1110*/  LDG.E.64.CONSTANT R36, desc[UR12][R38.64] ;  /* 0x0000000c26247981 */ /* 0x000ea4000c1e9b00 */
[----:B------:R-:W-:Y:S02]  /*1120*/  LEA.HI.X R35, R28, UR9, R35, 0x3, P0 ;  /* 0x000000091c237c11 */ /* 0x000fe400080f1c23 */
[----:B------:R-:W-:-:S03]  /*1130*/  LEA R40, P0, R41, R34, 0x3 ;  /* 0x0000002229287211 */ /* 0x000fc600078018ff */
[----:B------:R-:W2:Y:S01]  /*1140*/  LDG.E.64.CONSTANT R28, desc[UR12][R34.64] ;  /* 0x0000000c221c7981 */ /* 0x000ea2000c1e9b00 */
[----:B------:R-:W-:-:S03]  /*1150*/  LEA.HI.X R41, R41, R35, R0, 0x3, P0 ;  /* 0x0000002329297211 */ /* 0x000fc600000f1c00 */
[----:B------:R-:W3:Y:S04]  /*1160*/  LDG.E.64.CONSTANT R38, desc[UR12][R38.64+0x8] ;  /* 0x0000080c26267981 */ /* 0x000ee8000c1e9b00 */
[----:B------:R-:W3:Y:S01]  /*1170*/  LDG.E.64.CONSTANT R40, desc[UR12][R40.64] ;  /* 0x0000000c28287981 */ /* 0x000ee2000c1e9b00 */
[----:B------:R-:W-:-:S04]  /*1180*/  LOP3.LUT R3, R3, R2, RZ, 0x3c, !PT ;  /* 0x0000000203037212 */ /* 0x000fc800078e3cff */
[----:B------:R-:W-:-:S04]  /*1190*/  LOP3.LUT R2, R3, R2, RZ, 0x3c, !PT ;  /* 0x0000000203027212 */ /* 0x000fc800078e3cff */
[----:B------:R-:W-:Y:S01]  /*11a0*/  LOP3.LUT R3, R3, R2, RZ, 0x3c, !PT ;  /* 0x0000000203037212 */ /* 0x000fe200078e3cff */
        /* <DEDUP_REMOVED lines=9> */
[----:B------:R-:W-:Y:S01]  /*1240*/  IMAD.MOV.U32 R3, RZ, RZ, R38 ;  /* 0x000000ffff037224 */ /* 0x000fe200078e0026 */
[----:B------:R-:W-:-:S07]  /*1250*/  IADD3 R2, PT, PT, R39, R29, RZ ;  /* 0x0000001d27027210 */ /* 0x000fce0007ffe0ff */
.L_x_7237:
[----:B------:R-:W-:Y:S05]  /*1260*/  BRA.U UP0, `(.L_x_7233) ;  /* 0x00000001005c7547 */ /* 0x000fea000b800000 */
[----:B------:R-:W1:Y:S01]  /*1270*/  LDC R35, c[0x0][0x3a8] ;  /* 0x0000ea00ff237b82 */ /* 0x000e620000000800 */
[----:B------:R-:W2:Y:S01]  /*1280*/  LDCU.64 UR6, c[0x0][0x3a0] ;  /* 0x00007400ff0677ac */ /* 0x000ea20008000a00 */
[----:B------:R-:W-:Y:S01]  /*1290*/  MOV R27, R31 ;  /* 0x0000001f001b7202 */ /* 0x000fe20000000f00 */
[----:B------:R-:W3:Y:S01]  /*12a0*/  LDCU.64 UR8, c[0x0][0x388] ;  /* 0x00007100ff0877ac */ /* 0x000ee20008000a00 */
[----:B--2---:R-:W-:Y:S01]  /*12b0*/  ULEA UR6, UP0, UR4, UR6, 0x3 ;  /* 0x0000000604067291 */ /* 0x004fe2000f8018ff */
[C---:B-1----:R-:W-:Y:S02]  /*12c0*/  IMAD R29, R35.reuse, UR5, RZ ;  /* 0x00000005231d7c24 */ /* 0x042fe4000f8e02ff */
[----:B------:R-:W-:-:S04]  /*12d0*/  IMAD.WIDE.U32 R26, R35, UR4, R26 ;  /* 0x00000004231a7c25 */ /* 0x000fc8000f8e001a */
[----:B0-----:R-:W-:Y:S01]  /*12e0*/  IMAD R29, R0, UR4, R29 ;  /* 0x00000004001d7c24 */ /* 0x001fe2000f8e021d */
[----:B------:R-:W-:Y:S01]  /*12f0*/  ULEA.HI.X UR4, UR4, UR7, UR5, 0x3, UP0 ;  /* 0x0000000704047291 */ /* 0x000fe200080f1c05 */
[C---:B---3--:R-:W-:Y:S01]  /*1300*/  LEA R28, P0, R26.reuse, UR8, 0x3 ;  /* 0x000000081a1c7c11 */ /* 0x048fe2000f8018ff */
[----:B------:R-:W-:Y:S02]  /*1310*/  IMAD.U32 R30, RZ, RZ, UR6 ;  /* 0x00000006ff1e7e24 */ /* 0x000fe4000f8e00ff */
[----:B------:R-:W-:Y:S02]  /*1320*/  IADD3 R27, PT, PT, R27, R29, RZ ;  /* 0x0000001d1b1b7210 */ /* 0x000fe40007ffe0ff */
[----:B------:R-:W-:Y:S02]  /*1330*/  MOV R31, UR4 ;  /* 0x00000004001f7c02 */ /* 0x000fe40008000f00 */
[----:B------:R-:W-:-:S04]  /*1340*/  LEA.HI.X R29, R26, UR9, R27, 0x3, P0 ;  /* 0x000000091a1d7c11 */ /* 0x000fc800080f1c1b */
[----:B------:R-:W2:Y:S04]  /*1350*/  LDG.E.64.CONSTANT R30, desc[UR12][R30.64] ;  /* 0x0000000c1e1e7981 */ /* 0x000ea8000c1e9b00 */
[----:B------:R-:W2:Y:S01]  /*1360*/  LDG.E.64.CONSTANT R28, desc[UR12][R28.64] ;  /* 0x0000000c1c1c7981 */ /* 0x000ea2000c1e9b00 */
[----:B------:R-:W-:Y:S01]  /*1370*/  MOV R26, R3 ;  /* 0x00000003001a7202 */ /* 0x000fe20000000f00 */
[----:B------:R-:W-:Y:S02]  /*1380*/  IMAD.MOV.U32 R27, RZ, RZ, R2 ;  /* 0x000000ffff1b7224 */ /* 0x000fe400078e0002 */
[----:B--2---:R-:W-:Y:S02]  /*1390*/  IMAD R35, R29, R30, RZ ;  /* 0x0000001e1d237224 */ /* 0x004fe400078e02ff */
[----:B------:R-:W-:-:S04]  /*13a0*/  IMAD.WIDE.U32 R26, R30, R28, R26 ;  /* 0x0000001c1e1a7225 */ /* 0x000fc800078e001a */
[----:B------:R-:W-:Y:S01]  /*13b0*/  IMAD R35, R31, R28, R35 ;  /* 0x0000001c1f237224 */ /* 0x000fe200078e0223 */
[----:B------:R-:W-:-:S04]  /*13c0*/  MOV R3, R26 ;  /* 0x0000001a00037202 */ /* 0x000fc80000000f00 */
[----:B------:R-:W-:-:S07]  /*13d0*/  IADD3 R2, PT, PT, R27, R35, RZ ;  /* 0x000000231b027210 */ /* 0x000fce0007ffe0ff */
.L_x_7233:
[----:B------:R-:W-:Y:S05]  /*13e0*/  BSYNC.RECONVERGENT B0 ;  /* 0x0000000000007941 */ /* 0x000fea0003800200 */
.L_x_7232:
[----:B------:R-:W1:Y:S01]  /*13f0*/  LDCU UR10, c[0x0][0x380] ;  /* 0x00007000ff0a77ac */ /* 0x000e620008000800 */
[----:B0-----:R-:W-:Y:S01]  /*1400*/  VIADD R0, R44, 0x80 ;  /* 0x000000802c007836 */ /* 0x001fe20000000000 */
[----:B------:R-:W-:Y:S01]  /*1410*/  BSSY.RECONVERGENT B0, `(.L_x_7238) ;  /* 0x00000ee000007945 */ /* 0x000fe20003800200 */
[----:B-1---5:R-:W-:-:S04]  /*1420*/  IADD3 R27, PT, PT, -R45, UR10, RZ ;  /* 0x0000000a2d1b7c10 */ /* 0x022fc8000fffe1ff */
[----:B------:R-:W-:-:S13]  /*1430*/  ISETP.GE.U32.AND P0, PT, R0, R27, PT ;  /* 0x0000001b0000720c */ /* 0x000fda0003f06070 */
[----:B------:R-:W-:Y:S05]  /*1440*/  @P0 BRA `(.L_x_7239) ;  /* 0x0000000c00a80947 */ /* 0x000fea0003800000 */
[----:B------:R-:W0:Y:S01]  /*1450*/  LDCU.64 UR8, c[0x0][0x398] ;  /* 0x00007300ff0877ac */ /* 0x000e220008000a00 */
        /* <DEDUP_REMOVED lines=10> */
[----:B------:R-:W-:Y:S01]  /*1500*/  IMAD R31, R32, UR7, R5 ;  /* 0x00000007201f7c24 */ /* 0x000fe2000f8e0205 */
[----:B------:R-:W-:-:S04]  /*1510*/  CS2R R4, SRZ ;  /* 0x0000000000047805 */ /* 0x000fc8000001ff00 */
[----:B------:R-:W-:Y:S01]  /*1520*/  IADD3 R31, PT, PT, R27, R31, RZ ;  /* 0x0000001f1b1f7210 */ /* 0x000fe20007ffe0ff */
[----:B------:R-:W-:Y:S06]  /*1530*/  BRA.U !UP1, `(.L_x_7240) ;  /* 0x0000000509747547 */ /* 0x000fec000b800000 */
[----:B------:R-:W0:Y:S01]  /*1540*/  LDC.64 R4, c[0x0][0x3a0] ;  /* 0x0000e800ff047b82 */ /* 0x000e220000000a00 */
[----:B------:R-:W1:Y:S07]  /*1550*/  LDCU.64 UR4, c[0x0][0x388] ;  /* 0x00007100ff0477ac */ /* 0x000e6e0008000a00 */
[----:B------:R-:W2:Y:S01]  /*1560*/  LDC.64 R28, c[0x0][0x3a8] ;  /* 0x0000ea00ff1c7b82 */ /* 0x000ea20000000a00 */
[----:B-1----:R-:W-:Y:S01]  /*1570*/  LEA R0, P0, R26, UR4, 0x3 ;  /* 0x000000041a007c11 */ /* 0x002fe2000f8018ff */
[----:B------:R-:W-:-:S03]  /*1580*/  ULOP3.LUT UR4, UR8, 0xfffffff8, URZ, 0xc0, !UPT ;  /* 0xfffffff808047892 */ /* 0x000fc6000f8ec0ff */
[----:B------:R-:W-:Y:S01]  /*1590*/  LEA.HI.X R46, R26, UR5, R31, 0x3, P0 ;  /* 0x000000051a2e7c11 */ /* 0x000fe200080f1c1f */
[----:B------:R-:W-:Y:S01]  /*15a0*/  ULOP3.LUT UR5, UR9, 0x7fffffff, URZ, 0xc0, !UPT ;  /* 0x7fffffff09057892 */ /* 0x000fe2000f8ec0ff */
[----:B0-----:R-:W-:Y:S02]  /*15b0*/  IADD3 R34, P1, PT, R4, 0x20, RZ ;  /* 0x0000002004227810 */ /* 0x001fe40007f3e0ff */
[----:B------:R-:W-:Y:S02]  /*15c0*/  UMOV UR6, UR4 ;  /* 0x0000000400067c82 */ /* 0x000fe40008000000 */
[----:B------:R-:W-:Y:S02]  /*15d0*/  IADD3.X R35, PT, PT, RZ, R5, RZ, P1, !PT ;  /* 0x00000005ff237210 */ /* 0x000fe40000ffe4ff */
[----:B------:R-:W-:Y:S01]  /*15e0*/  CS2R R4, SRZ ;  /* 0x0000000000047805 */ /* 0x000fe2000001ff00 */
[----:B------:R-:W-:Y:S01]  /*15f0*/  UMOV UR7, UR5 ;  /* 0x0000000500077c82 */ /* 0x000fe20008000000 */
[C-C-:B--2---:R-:W-:Y:S01]  /*1600*/  SHF.L.U64.HI R49, R28.reuse, 0x3, R29.reuse ;  /* 0x000000031c317819 */ /* 0x144fe2000001021d */
[C---:B------:R-:W-:Y:S01]  /*1610*/  IMAD.SHL.U32 R52, R28.reuse, 0x8, RZ ;  /* 0x000000081c347824 */ /* 0x040fe200078e00ff */
[----:B------:R-:W-:-:S07]  /*1620*/  SHF.L.U64.HI R29, R28, 0x6, R29 ;  /* 0x000000061c1d7819 */ /* 0x000fce000001021d */
.L_x_7241:
[----:B------:R-:W-:Y:S01]  /*1630*/  MOV R32, R0 ;  /* 0x0000000000207202 */ /* 0x000fe20000000f00 */
[----:B------:R-:W2:Y:S01]  /*1640*/  LDG.E.64.CONSTANT R50, desc[UR12][R34.64+-0x20] ;  /* 0xffffe00c22327981 */ /* 0x000ea2000c1e9b00 */
[----:B------:R-:W-:-:S03]  /*1650*/  MOV R33, R46 ;  /* 0x0000002e00217202 */ /* 0x000fc60000000f00 */
[----:B------:R-:W3:Y:S04]  /*1660*/  LDG.E.64.CONSTANT R38, desc[UR12][R34.64+-0x18] ;  /* 0xffffe80c22267981 */ /* 0x000ee8000c1e9b00 */
        /* <DEDUP_REMOVED lines=8> */
[----:B------:R-:W-:Y:S01]  /*16f0*/  IADD3.X R33, PT, PT, R33, R49, RZ, P0, !PT ;  /* 0x0000003121217210 */ /* 0x000fe200007fe4ff */
[----:B--2---:R-:W-:Y:S02]  /*1700*/  IMAD R41, R41, R50, RZ ;  /* 0x0000003229297224 */ /* 0x004fe400078e02ff */
[----:B------:R-:W-:-:S04]  /*1710*/  IMAD.WIDE.U32 R4, R50, R40, R4 ;  /* 0x0000002832047225 */ /* 0x000fc800078e0004 */
[----:B------:R-:W-:Y:S02]  /*1720*/  IMAD R41, R51, R40, R41 ;  /* 0x0000002833297224 */ /* 0x000fe400078e0229 */
[----:B------:R-:W2:Y:S03]  /*1730*/  LDG.E.64.CONSTANT R50, desc[UR12][R34.64+-0x8] ;  /* 0xfffff80c22327981 */ /* 0x000ea6000c1e9b00 */
[----:B------:R-:W-:Y:S02]  /*1740*/  IADD3 R5, PT, PT, R5, R41, RZ ;  /* 0x0000002905057210 */ /* 0x000fe40007ffe0ff */
[----:B------:R-:W4:Y:S01]  /*1750*/  LDG.E.64.CONSTANT R40, desc[UR12][R34.64+-0x10] ;  /* 0xfffff00c22287981 */ /* 0x000f22000c1e9b00 */
[----:B---3--:R-:W-:Y:S02]  /*1760*/  IMAD R37, R37, R38, RZ ;  /* 0x0000002625257224 */ /* 0x008fe400078e02ff */
[----:B------:R-:W-:-:S04]  /*1770*/  IMAD.WIDE.U32 R4, R38, R36, R4 ;  /* 0x0000002426047225 */ /* 0x000fc800078e0004 */
[----:B------:R-:W-:Y:S02]  /*1780*/  IMAD R39, R39, R36, R37 ;  /* 0x0000002427277224 */ /* 0x000fe400078e0225 */
[----:B------:R0:W4:Y:S02]  /*1790*/  LDG.E.64.CONSTANT R36, desc[UR12][R32.64] ;  /* 0x0000000c20247981 */ /* 0x000124000c1e9b00 */
[----:B------:R-:W-:Y:S01]  /*17a0*/  IMAD.IADD R5, R5, 0x1, R39 ;  /* 0x0000000105057824 */ /* 0x000fe200078e0227 */
[----:B0-----:R-:W-:-:S04]  /*17b0*/  IADD3 R32, P0, PT, R32, R52, RZ ;  /* 0x0000003420207210 */ /* 0x001fc80007f1e0ff */
[----:B------:R-:W-:-:S05]  /*17c0*/  IADD3.X R33, PT, PT, R33, R49, RZ, P0, !PT ;  /* 0x0000003121217210 */ /* 0x000fca00007fe4ff */
[----:B------:R0:W2:Y:S02]  /*17d0*/  LDG.E.64.CONSTANT R38, desc[UR12][R32.64] ;  /* 0x0000000c20267981 */ /* 0x0000a4000c1e9b00 */
[----:B0-----:R-:W-:-:S05]  /*17e0*/  IADD3 R32, P0, PT, R32, R52, RZ ;  /* 0x0000003420207210 */ /* 0x001fca0007f1e0ff */
[----:B------:R-:W-:Y:S02]  /*17f0*/  IMAD.X R33, R33, 0x1, R49, P0 ;  /* 0x0000000121217824 */ /* 0x000fe400000e0631 */
[----:B----4-:R-:W-:Y:S02]  /*1800*/  IMAD R37, R37, R40, RZ ;  /* 0x0000002825257224 */ /* 0x010fe400078e02ff */
[----:B------:R-:W-:-:S04]  /*1810*/  IMAD.WIDE.U32 R4, R40, R36, R4 ;  /* 0x0000002428047225 */ /* 0x000fc800078e0004 */
[----:B------:R-:W-:Y:S02]  /*1820*/  IMAD R37, R41, R36, R37 ;  /* 0x0000002429257224 */ /* 0x000fe400078e0225 */
[----:B------:R-:W3:Y:S03]  /*1830*/  LDG.E.64.CONSTANT R40, desc[UR12][R34.64] ;  /* 0x0000000c22287981 */ /* 0x000ee6000c1e9b00 */
[----:B------:R-:W-:Y:S02]  /*1840*/  IADD3 R5, PT, PT, R5, R37, RZ ;  /* 0x0000002505057210 */ /* 0x000fe40007ffe0ff */
[----:B------:R0:W3:Y:S01]  /*1850*/  LDG.E.64.CONSTANT R36, desc[UR12][R32.64] ;  /* 0x0000000c20247981 */ /* 0x0000e2000c1e9b00 */
[----:B--2---:R-:W-:Y:S01]  /*1860*/  IMAD R39, R39, R50, RZ ;  /* 0x0000003227277224 */ /* 0x004fe200078e02ff */
[----:B0-----:R-:W-:-:S03]  /*1870*/  IADD3 R32, P0, PT, R32, R52, RZ ;  /* 0x0000003420207210 */ /* 0x001fc60007f1e0ff */
[-C--:B------:R-:W-:Y:S02]  /*1880*/  IMAD R39, R51, R38.reuse, R39 ;  /* 0x0000002633277224 */ /* 0x080fe400078e0227 */
[----:B------:R-:W-:Y:S01]  /*1890*/  IMAD.WIDE.U32 R4, R50, R38, R4 ;  /* 0x0000002632047225 */ /* 0x000fe200078e0004 */
[----:B------:R-:W-:Y:S01]  /*18a0*/  IADD3.X R33, PT, PT, R33, R49, RZ, P0, !PT ;  /* 0x0000003121217210 */ /* 0x000fe200007fe4ff */
[----:B------:R-:W2:Y:S03]  /*18b0*/  LDG.E.64.CONSTANT R50, desc[UR12][R34.64+0x8] ;  /* 0x0000080c22327981 */ /* 0x000ea6000c1e9b00 */
[----:B------:R-:W-:Y:S02]  /*18c0*/  IADD3 R5, PT, PT, R5, R39, RZ ;  /* 0x0000002705057210 */ /* 0x000fe40007ffe0ff */
[----:B------:R0:W2:Y:S02]  /*18d0*/  LDG.E.64.CONSTANT R38, desc[UR12][R32.64] ;  /* 0x0000000c20267981 */ /* 0x0000a4000c1e9b00 */
[----:B0-----:R-:W-:-:S04]  /*18e0*/  IADD3 R32, P0, PT, R32, R52, RZ ;  /* 0x0000003420207210 */ /* 0x001fc80007f1e0ff */
[----:B------:R-:W-:Y:S01]  /*18f0*/  IADD3.X R33, PT, PT, R33, R49, RZ, P0, !PT ;  /* 0x0000003121217210 */ /* 0x000fe200007fe4ff */
[----:B---3--:R-:W-:Y:S02]  /*1900*/  IMAD R37, R37, R40, RZ ;  /* 0x0000002825257224 */ /* 0x008fe400078e02ff */
[----:B------:R-:W-:-:S04]  /*1910*/  IMAD.WIDE.U32 R4, R40, R36, R4 ;  /* 0x0000002428047225 */ /* 0x000fc800078e0004 */
[----:B------:R-:W-:Y:S02]  /*1920*/  IMAD R37, R41, R36, R37 ;  /* 0x0000002429257224 */ /* 0x000fe400078e0225 */
[----:B------:R-:W3:Y:S02]  /*1930*/  LDG.E.64.CONSTANT R40, desc[UR12][R32.64] ;  /* 0x0000000c20287981 */ /* 0x000ee4000c1e9b00 */
[----:B------:R-:W-:Y:S02]  /*1940*/  IMAD.IADD R5, R5, 0x1, R37 ;  /* 0x0000000105057824 */ /* 0x000fe400078e0225 */
[----:B--2---:R-:W-:-:S04]  /*1950*/  IMAD R37, R39, R50, RZ ;  /* 0x0000003227257224 */ /* 0x004fc800078e02ff */
[-C--:B------:R-:W-:Y:S02]  /*1960*/  IMAD R36, R51, R38.reuse, R37 ;  /* 0x0000002633247224 */ /* 0x080fe400078e0225 */
[----:B------:R-:W-:Y:S01]  /*1970*/  IMAD.WIDE.U32 R38, R50, R38, R4 ;  /* 0x0000002632267225 */ /* 0x000fe200078e0004 */
[----:B------:R-:W-:Y:S01]  /*1980*/  IADD3 R4, P0, PT, R32, R52, RZ ;  /* 0x0000003420047210 */ /* 0x000fe20007f1e0ff */
[----:B------:R-:W3:Y:S03]  /*1990*/  LDG.E.64.CONSTANT R50, desc[UR12][R34.64+0x10] ;  /* 0x0000100c22327981 */ /* 0x000ee6000c1e9b00 */
[----:B------:R-:W-:Y:S02]  /*19a0*/  IADD3.X R5, PT, PT, R33, R49, RZ, P0, !PT ;  /* 0x0000003121057210 */ /* 0x000fe400007fe4ff */
[----:B------:R0:W2:Y:S04]  /*19b0*/  LDG.E.64.CONSTANT R32, desc[UR12][R34.64+0x18] ;  /* 0x0000180c22207981 */ /* 0x0000a8000c1e9b00 */
[----:B------:R-:W2:Y:S01]  /*19c0*/  LDG.E.64.CONSTANT R4, desc[UR12][R4.64] ;  /* 0x0000000c04047981 */ /* 0x000ea2000c1e9b00 */
[----:B------:R-:W-:Y:S01]  /*19d0*/  IMAD.IADD R37, R39, 0x1, R36 ;  /* 0x0000000127257824 */ /* 0x000fe200078e0224 */
[----:B------:R-:W-:Y:S01]  /*19e0*/  MOV R36, R38 ;  /* 0x0000002600247202 */ /* 0x000fe20000000f00 */
        /* <DEDUP_REMOVED lines=10> */
[----:B------:R-:W-:-:S05]  /*1a90*/  IMAD R39, R51, R40, R39 ;  /* 0x0000002833277224 */ /* 0x000fca00078e0227 */
[----:B------:R-:W-:Y:S01]  /*1aa0*/  IADD3 R37, PT, PT, R37, R39, RZ ;  /* 0x0000002725257210 */ /* 0x000fe20007ffe0ff */
[----:B--2---:R-:W-:-:S04]  /*1ab0*/  IMAD R39, R5, R32, RZ ;  /* 0x0000002005277224 */ /* 0x004fc800078e02ff */
[-C--:B------:R-:W-:Y:S02]  /*1ac0*/  IMAD R39, R33, R4.reuse, R39 ;  /* 0x0000000421277224 */ /* 0x080fe400078e0227 */
[----:B------:R-:W-:-:S05]  /*1ad0*/  IMAD.WIDE.U32 R32, R32, R4, R36 ;  /* 0x0000000420207225 */ /* 0x000fca00078e0024 */
[----:B------:R-:W-:Y:S02]  /*1ae0*/  IADD3 R4, PT, PT, R33, R39, RZ ;  /* 0x0000002721047210 */ /* 0x000fe40007ffe0ff */
[----:B------:R-:W-:Y:S01]  /*1af0*/  MOV R5, R32 ;  /* 0x0000002000057202 */ /* 0x000fe20000000f00 */
[----:B------:R-:W-:Y:S06]  /*1b00*/  BRA.U UP1, `(.L_x_7241) ;  /* 0xfffffff901c87547 */ /* 0x000fec000b83ffff */
.L_x_7240:
        /* <DEDUP_REMOVED lines=11> */
[----:B------:R-:W-:Y:S01]  /*1bc0*/  SHF.L.U32 R37, R29, 0x3, RZ ;  /* 0x000000031d257819 */ /* 0x000fe200000006ff */
[----:B------:R-:W0:Y:S02]  /*1bd0*/  LDCU.64 UR14, c[0x0][0x388] ;  /* 0x00007100ff0e77ac */ /* 0x000e240008000a00 */
[----:B------:R-:W-:-:S04]  /*1be0*/  IMAD.WIDE.U32 R32, R28, UR4, R30 ;  /* 0x000000041c207c25 */ /* 0x000fc8000f8e001e */
[----:B------:R-:W-:-:S05]  /*1bf0*/  IMAD R35, R29, UR4, R0 ;  /* 0x000000041d237c24 */ /* 0x000fca000f8e0200 */
[----:B------:R-:W-:Y:S01]  /*1c00*/  IADD3 R33, PT, PT, R33, R35, RZ ;  /* 0x0000002321217210 */ /* 0x000fe20007ffe0ff */
[----:B-1----:R-:W-:-:S04]  /*1c10*/  ULEA UR6, UP1, UR4, UR6, 0x3 ;  /* 0x0000000604067291 */ /* 0x002fc8000f8218ff */
[----:B------:R-:W-:Y:S01]  /*1c20*/  ULEA.HI.X UR7, UR4, UR7, UR5, 0x3, UP1 ;  /* 0x0000000704077291 */ /* 0x000fe200088f1c05 */
[----:B0-----:R-:W-:Y:S01]  /*1c30*/  LEA R34, P0, R32, UR14, 0x3 ;  /* 0x0000000e20227c11 */ /* 0x001fe2000f8018ff */
[----:B------:R-:W-:-:S03]  /*1c40*/  IMAD.U32 R52, RZ, RZ, UR6 ;  /* 0x00000006ff347e24 */ /* 0x000fc6000f8e00ff */
[----:B------:R-:W-:Y:S01]  /*1c50*/  LEA.HI.X R35, R32, UR15, R33, 0x3, P0 ;  /* 0x0000000f20237c11 */ /* 0x000fe200080f1c21 */
[----:B------:R-:W-:Y:S01]  /*1c60*/  IMAD.WIDE.U32 R32, R28, 0x8, RZ ;  /* 0x000000081c207825 */ /* 0x000fe200078e00ff */
[----:B------:R-:W-:-:S03]  /*1c70*/  MOV R53, UR7 ;  /* 0x0000000700357c02 */ /* 0x000fc60008000f00 */
[----:B------:R0:W2:Y:S01]  /*1c80*/  LDG.E.64.CONSTANT R40, desc[UR12][R34.64] ;  /* 0x0000000c22287981 */ /* 0x0000a2000c1e9b00 */
[----:B------:R-:W-:-:S03]  /*1c90*/  IMAD.IADD R33, R33, 0x1, R37 ;  /* 0x0000000121217824 */ /* 0x000fc600078e0225 */
[----:B------:R-:W2:Y:S04]  /*1ca0*/  LDG.E.64.CONSTANT R50, desc[UR12][R52.64] ;  /* 0x0000000c34327981 */ /* 0x000ea8000c1e9b00 */
[----:B------:R-:W3:Y:S01]  /*1cb0*/  LDG.E.64.CONSTANT R38, desc[UR12][R52.64+0x8] ;  /* 0x0000080c34267981 */ /* 0x000ee2000c1e9b00 */
[----:B0-----:R-:W-:-:S04]  /*1cc0*/  IADD3 R34, P0, PT, R34, R32, RZ ;  /* 0x0000002022227210 */ /* 0x001fc80007f1e0ff */
[----:B------:R-:W-:-:S05]  /*1cd0*/  IADD3.X R35, PT, PT, R35, R33, RZ, P0, !PT ;  /* 0x0000002123237210 */ /* 0x000fca00007fe4ff */
[----:B------:R0:W3:Y:S01]  /*1ce0*/  LDG.E.64.CONSTANT R36, desc[UR12][R34.64] ;  /* 0x0000000c22247981 */ /* 0x0000e2000c1e9b00 */
[----:B------:R-:W-:-:S04]  /*1cf0*/  LOP3.LUT R5, R5, R4, RZ, 0x3c, !PT ;  /* 0x0000000405057212 */ /* 0x000fc800078e3cff */
[----:B------:R-:W-:-:S04]  /*1d00*/  LOP3.LUT R4, R5, R4, RZ, 0x3c, !PT ;  /* 0x0000000405047212 */ /* 0x000fc800078e3cff */
[----:B------:R-:W-:Y:S02]  /*1d10*/  LOP3.LUT R5, R5, R4, RZ, 0x3c, !PT ;  /* 0x0000000405057212 */ /* 0x000fe400078e3cff */
[----:B0-----:R-:W-:-:S05]  /*1d20*/  IADD3 R34, P0, PT, R34, R32, RZ ;  /* 0x0000002022227210 */ /* 0x001fca0007f1e0ff */
[----:B------:R-:W-:Y:S01]  /*1d30*/  IMAD.X R35, R35, 0x1, R33, P0 ;  /* 0x0000000123237824 */ /* 0x000fe200000e0621 */
[----:B------:R-:W-:-:S04]  /*1d40*/  IADD3 R32, P1, PT, R34, R32, RZ ;  /* 0x0000002022207210 */ /* 0x000fc80007f3e0ff */
[----:B------:R-:W-:-:S06]  /*1d50*/  IADD3.X R33, PT, PT, R35, R33, RZ, P1, !PT ;  /* 0x0000002123217210 */ /* 0x000fcc0000ffe4ff */
[----:B------:R-:W4:Y:S01]  /*1d60*/  LDG.E.64.CONSTANT R32, desc[UR12][R32.64] ;  /* 0x0000000c20207981 */ /* 0x000f22000c1e9b00 */
[----:B--2---:R-:W-:Y:S02]  /*1d70*/  IMAD R0, R41, R50, RZ ;  /* 0x0000003229007224 */ /* 0x004fe400078e02ff */
[----:B------:R-:W-:-:S04]  /*1d80*/  IMAD.WIDE.U32 R4, R50, R40, R4 ;  /* 0x0000002832047225 */ /* 0x000fc800078e0004 */
[----:B------:R-:W-:-:S05]  /*1d90*/  IMAD R41, R51, R40, R0 ;  /* 0x0000002833297224 */ /* 0x000fca00078e0200 */
[----:B------:R-:W-:Y:S01]  /*1da0*/  IADD3 R5, PT, PT, R5, R41, RZ ;  /* 0x0000002905057210 */ /* 0x000fe20007ffe0ff */
[----:B---3--:R-:W-:Y:S02]  /*1db0*/  IMAD R37, R37, R38, RZ ;  /* 0x0000002625257224 */ /* 0x008fe400078e02ff */
[----:B------:R-:W-:-:S04]  /*1dc0*/  IMAD.WIDE.U32 R4, R38, R36, R4 ;  /* 0x0000002426047225 */ /* 0x000fc800078e0004 */
[----:B------:R-:W-:Y:S02]  /*1dd0*/  IMAD R0, R39, R36, R37 ;  /* 0x0000002427007224 */ /* 0x000fe400078e0225 */
[----:B------:R-:W2:Y:S04]  /*1de0*/  LDG.E.64.CONSTANT R38, desc[UR12][R52.64+0x10] ;  /* 0x0000100c34267981 */ /* 0x000ea8000c1e9b00 */
[----:B------:R-:W2:Y:S04]  /*1df0*/  LDG.E.64.CONSTANT R36, desc[UR12][R34.64] ;  /* 0x0000000c22247981 */ /* 0x000ea8000c1e9b00 */
[----:B------:R-:W4:Y:S01]  /*1e00*/  LDG.E.64.CONSTANT R52, desc[UR12][R52.64+0x18] ;  /* 0x0000180c34347981 */ /* 0x000f22000c1e9b00 */
[----:B------:R-:W-:Y:S01]  /*1e10*/  IADD3 R5, PT, PT, R5, R0, RZ ;  /* 0x0000000005057210 */ /* 0x000fe20007ffe0ff */
        /* <DEDUP_REMOVED lines=8> */
[----:B------:R-:W-:-:S05]  /*1ea0*/  IMAD.WIDE.U32 R32, R52, R32, R4 ;  /* 0x0000002034207225 */ /* 0x000fca00078e0004 */
[----:B------:R-:W-:Y:S02]  /*1eb0*/  IADD3 R4, PT, PT, R33, R39, RZ ;  /* 0x0000002721047210 */ /* 0x000fe40007ffe0ff */
[----:B------:R-:W-:-:S07]  /*1ec0*/  MOV R5, R32 ;  /* 0x0000002000057202 */ /* 0x000fce0000000f00 */
.L_x_7242:
        /* <DEDUP_REMOVED lines=10> */
[----:B------:R-:W-:Y:S01]  /*1f70*/  MOV R33, R31 ;  /* 0x0000001f00217202 */ /* 0x000fe20000000f00 */
[C---:B0-----:R-:W-:Y:S01]  /*1f80*/  IMAD R0, R28.reuse, UR5, RZ ;  /* 0x000000051c007c24 */ /* 0x041fe2000f8e02ff */
[----:B------:R-:W0:Y:S01]  /*1f90*/  LDCU.64 UR8, c[0x0][0x388] ;  /* 0x00007100ff0877ac */ /* 0x000e220008000a00 */
[----:B------:R-:W-:Y:S02]  /*1fa0*/  IMAD.MOV.U32 R32, RZ, RZ, R26 ;  /* 0x000000ffff207224 */ /* 0x000fe400078e001a */
[----:B------:R-:W-:Y:S02]  /*1fb0*/  IMAD R35, R29, UR4, R0 ;  /* 0x000000041d237c24 */ /* 0x000fe4000f8e0200 */
[----:B------:R-:W-:-:S05]  /*1fc0*/  IMAD.WIDE.U32 R32, R28, UR4, R32 ;  /* 0x000000041c207c25 */ /* 0x000fca000f8e0020 */
[----:B------:R-:W-:Y:S01]  /*1fd0*/  IADD3 R35, PT, PT, R33, R35, RZ ;  /* 0x0000002321237210 */ /* 0x000fe20007ffe0ff */
[----:B-1----:R-:W-:-:S04]  /*1fe0*/  ULEA UR6, UP1, UR4, UR6, 0x3 ;  /* 0x0000000604067291 */ /* 0x002fc8000f8218ff */
[----:B------:R-:W-:Y:S01]  /*1ff0*/  ULEA.HI.X UR7, UR4, UR7, UR5, 0x3, UP1 ;  /* 0x0000000704077291 */ /* 0x000fe200088f1c05 */
[----:B0-----:R-:W-:Y:S01]  /*2000*/  LEA R34, P0, R32, UR8, 0x3 ;  /* 0x0000000820227c11 */ /* 0x001fe2000f8018ff */
[----:B------:R-:W-:-:S03]  /*2010*/  IMAD.U32 R38, RZ, RZ, UR6 ;  /* 0x00000006ff267e24 */ /* 0x000fc6000f8e00ff */
[----:B------:R-:W-:Y:S02]  /*2020*/  LEA.HI.X R35, R32, UR9, R35, 0x3, P0 ;  /* 0x0000000920237c11 */ /* 0x000fe400080f1c23 */
[----:B------:R-:W-:Y:S02]  /*2030*/  MOV R39, UR7 ;  /* 0x0000000700277c02 */ /* 0x000fe40008000f00 */
[C---:B------:R-:W-:Y:S01]  /*2040*/  LEA R40, P0, R28.reuse, R34, 0x3 ;  /* 0x000000221c287211 */ /* 0x040fe200078018ff */
[----:B------:R-:W2:Y:S04]  /*2050*/  LDG.E.64.CONSTANT R32, desc[UR12][R34.64] ;  /* 0x0000000c22207981 */ /* 0x000ea8000c1e9b00 */
[----:B------:R-:W2:Y:S01]  /*2060*/  LDG.E.64.CONSTANT R36, desc[UR12][R38.64] ;  /* 0x0000000c26247981 */ /* 0x000ea2000c1e9b00 */
[----:B------:R-:W-:-:S06]  /*2070*/  LEA.HI.X R41, R28, R35, R29, 0x3, P0 ;  /* 0x000000231c297211 */ /* 0x000fcc00000f1c1d */
        /* <DEDUP_REMOVED lines=14> */
[----:B------:R-:W-:Y:S01]  /*2160*/  IMAD.IADD R4, R39, 0x1, R33 ;  /* 0x0000000127047824 */ /* 0x000fe200078e0221 */
[----:B------:R-:W-:-:S07]  /*2170*/  MOV R5, R38 ;  /* 0x0000002600057202 */ /* 0x000fce0000000f00 */
.L_x_7243:
[----:B------:R-:W-:Y:S05]  /*2180*/  BRA.U UP0, `(.L_x_7239) ;  /* 0x0000000100587547 */ /* 0x000fea000b800000 */
[----:B------:R-:W1:Y:S01]  /*2190*/  LDCU.64 UR6, c[0x0][0x3a0] ;  /* 0x00007400ff0677ac */ /* 0x000e620008000a00 */
[----:B------:R-:W-:Y:S01]  /*21a0*/  MOV R27, R31 ;  /* 0x0000001f001b7202 */ /* 0x000fe20000000f00 */
[C---:B0-----:R-:W-:Y:S01]  /*21b0*/  IMAD R0, R28.reuse, UR5, RZ ;  /* 0x000000051c007c24 */ /* 0x041fe2000f8e02ff */
[----:B------:R-:W0:Y:S01]  /*21c0*/  LDCU.64 UR8, c[0x0][0x388] ;  /* 0x00007100ff0877ac */ /* 0x000e220008000a00 */
[----:B------:R-:W-:-:S04]  /*21d0*/  IMAD.WIDE.U32 R26, R28, UR4, R26 ;  /* 0x000000041c1a7c25 */ /* 0x000fc8000f8e001a */
[----:B------:R-:W-:-:S04]  /*21e0*/  IMAD R29, R29, UR4, R0 ;  /* 0x000000041d1d7c24 */ /* 0x000fc8000f8e0200 */
[----:B------:R-:W-:Y:S01]  /*21f0*/  IMAD.IADD R27, R27, 0x1, R29 ;  /* 0x000000011b1b7824 */ /* 0x000fe200078e021d */
[----:B-1----:R-:W-:-:S04]  /*2200*/  ULEA UR6, UP0, UR4, UR6, 0x3 ;  /* 0x0000000604067291 */ /* 0x002fc8000f8018ff */
[----:B------:R-:W-:Y:S01]  /*2210*/  ULEA.HI.X UR4, UR4, UR7, UR5, 0x3, UP0 ;  /* 0x0000000704047291 */ /* 0x000fe200080f1c05 */
[C---:B0-----:R-:W-:Y:S02]  /*2220*/  LEA R28, P0, R26.reuse, UR8, 0x3 ;  /* 0x000000081a1c7c11 */ /* 0x041fe4000f8018ff */
[----:B------:R-:W-:Y:S02]  /*2230*/  MOV R30, UR6 ;  /* 0x00000006001e7c02 */ /* 0x000fe40008000f00 */
[----:B------:R-:W-:Y:S02]  /*2240*/  LEA.HI.X R29, R26, UR9, R27, 0x3, P0 ;  /* 0x000000091a1d7c11 */ /* 0x000fe400080f1c1b */
[----:B------:R-:W-:-:S04]  /*2250*/  MOV R31, UR4 ;  /* 0x00000004001f7c02 */ /* 0x000fc80008000f00 */
[----:B------:R-:W2:Y:S04]  /*2260*/  LDG.E.64.CONSTANT R28, desc[UR12][R28.64] ;  /* 0x0000000c1c1c7981 */ /* 0x000ea8000c1e9b00 */
[----:B------:R-:W2:Y:S01]  /*2270*/  LDG.E.64.CONSTANT R30, desc[UR12][R30.64] ;  /* 0x0000000c1e1e7981 */ /* 0x000ea2000c1e9b00 */
[----:B------:R-:W-:Y:S01]  /*2280*/  MOV R27, R4 ;  /* 0x00000004001b7202 */ /* 0x000fe20000000f00 */
[----:B------:R-:W-:Y:S02]  /*2290*/  IMAD.MOV.U32 R26, RZ, RZ, R5 ;  /* 0x000000ffff1a7224 */ /* 0x000fe400078e0005 */
[----:B--2---:R-:W-:Y:S02]  /*22a0*/  IMAD R33, R29, R30, RZ ;  /* 0x0000001e1d217224 */ /* 0x004fe400078e02ff */
[----:B------:R-:W-:-:S04]  /*22b0*/  IMAD.WIDE.U32 R26, R30, R28, R26 ;  /* 0x0000001c1e1a7225 */ /* 0x000fc800078e001a */
[----:B------:R-:W-:Y:S01]  /*22c0*/  IMAD R33, R31, R28, R33 ;  /* 0x0000001c1f217224 */ /* 0x000fe200078e0221 */
[----:B------:R-:W-:-:S03]  /*22d0*/  MOV R5, R26 ;  /* 0x0000001a00057202 */ /* 0x000fc60000000f00 */
[----:B------:R-:W-:-:S07]  /*22e0*/  IMAD.IADD R4, R27, 0x1, R33 ;  /* 0x000000011b047824 */ /* 0x000fce00078e0221 */
.L_x_7239:
[----:B------:R-:W-:Y:S05]  /*22f0*/  BSYNC.RECONVERGENT B0 ;  /* 0x0000000000007941 */ /* 0x000fea0003800200 */
.L_x_7238:
[----:B------:R-:W-:Y:S01]  /*2300*/  IADD3 R0, PT, PT, -R45, UR10, RZ ;  /* 0x0000000a2d007c10 */ /* 0x000fe2000fffe1ff */
[----:B------:R-:W-:Y:S01]  /*2310*/  BSSY.RECONVERGENT B0, `(.L_x_7244) ;  /* 0x00000ed000007945 */ /* 0x000fe20003800200 */
[----:B------:R-:W-:-:S04]  /*2320*/  IADD3 R27, PT, PT, R44, 0x100, RZ ;  /* 0x000001002c1b7810 */ /* 0x000fc80007ffe0ff */
[----:B------:R-:W-:-:S13]  /*2330*/  ISETP.GE.U32.AND P0, PT, R27, R0, PT ;  /* 0x000000001b00720c */ /* 0x000fda0003f06070 */
[----:B------:R-:W-:Y:S05]  /*2340*/  @P0 BRA `(.L_x_7245) ;  /* 0x0000000c00a40947 */ /* 0x000fea0003800000 */
[----:B------:R-:W1:Y:S01]  /*2350*/  LDCU.64 UR8, c[0x0][0x398] ;  /* 0x00007300ff0877ac */ /* 0x000e620008000a00 */
[----:B------:R-:W-:Y:S02]  /*2360*/  HFMA2 R48, -RZ, RZ, 0, 0 ;  /* 0x00000000ff307431 */ /* 0x000fe400000001ff */
[----:B------:R-:W-:Y:S01]  /*2370*/  IMAD.MOV.U32 R47, RZ, RZ, RZ ;  /* 0x000000ffff2f7224 */ /* 0x000fe200078e00ff */
[----:B------:R-:W2:Y:S01]  /*2380*/  LDCU.64 UR6, c[0x0][0x390] ;  /* 0x00007200ff0677ac */ /* 0x000ea20008000a00 */
[----:B------:R-:W-:Y:S01]  /*2390*/  UMOV UR4, URZ ;  /* 0x000000ff00047c82 */ /* 0x000fe20008000000 */
[----:B------:R-:W-:Y:S01]  /*23a0*/  UMOV UR5, URZ ;  /* 0x000000ff00057c82 */ /* 0x000fe20008000000 */
[----:B-1----:R-:W-:Y:S02]  /*23b0*/  UISETP.GE.U32.AND UP1, UPT, UR8, 0x8, UPT ;  /* 0x000000080800788c */ /* 0x002fe4000bf26070 */
[----:B------:R-:W-:Y:S02]  /*23c0*/  ULOP3.LUT UR10, UR8, 0x7, URZ, 0xc0, !UPT ;  /* 0x00000007080a7892 */ /* 0x000fe4000f8ec0ff */
[----:B------:R-:W-:Y:S01]  /*23d0*/  UISETP.GE.U32.AND.EX UP1, UPT, UR9, URZ, UPT, UP1 ;  /* 0x000000ff0900728c */ /* 0x000fe2000bf26110 */
[----:B--2---:R-:W-:Y:S01]  /*23e0*/  IMAD R25, R25, UR6, RZ ;  /* 0x0000000619197c24 */ /* 0x004fe2000f8e02ff */
[----:B------:R-:W-:-:S03]  /*23f0*/  UISETP.NE.U32.AND UP0, UPT, UR10, URZ, UPT ;  /* 0x000000ff0a00728c */ /* 0x000fc6000bf05070 */
[C---:B------:R-:W-:Y:S01]  /*2400*/  IMAD R27, R24.reuse, UR7, R25 ;  /* 0x00000007181b7c24 */ /* 0x040fe2000f8e0219 */
[----:B------:R-:W-:Y:S01]  /*2410*/  UISETP.NE.AND.EX UP0, UPT, URZ, URZ, UPT, UP0 ;  /* 0x000000ffff00728c */ /* 0x000fe2000bf05300 */
[----:B------:R-:W-:-:S05]  /*2420*/  IMAD.WIDE.U32 R24, R24, UR6, RZ ;  /* 0x0000000618187c25 */ /* 0x000fca000f8e00ff */
[----:B------:R-:W-:Y:S01]  /*2430*/  IADD3 R27, PT, PT, R25, R27, RZ ;  /* 0x0000001b191b7210 */ /* 0x000fe20007ffe0ff */
[----:B------:R-:W-:Y:S06]  /*2440*/  BRA.U !UP1, `(.L_x_7246) ;  /* 0x00000005097c7547 */ /* 0x000fec000b800000 */
[----:B------:R-:W1:Y:S01]  /*2450*/  LDC.64 R30, c[0x0][0x3a0] ;  /* 0x0000e800ff1e7b82 */ /* 0x000e620000000a00 */
[----:B------:R-:W2:Y:S01]  /*2460*/  LDCU.64 UR4, c[0x0][0x388] ;  /* 0x00007100ff0477ac */ /* 0x000ea20008000a00 */
[----:B------:R-:W-:Y:S01]  /*2470*/  IMAD.MOV.U32 R48, RZ, RZ, RZ ;  /* 0x000000ffff307224 */ /* 0x000fe200078e00ff */
[----:B------:R-:W-:-:S05]  /*2480*/  MOV R47, RZ ;  /* 0x000000ff002f7202 */ /* 0x000fca0000000f00 */
[----:B0-----:R-:W0:Y:S01]  /*2490*/  LDC.64 R28, c[0x0][0x3a8] ;  /* 0x0000ea00ff1c7b82 */ /* 0x001e220000000a00 */
[----:B--2---:R-:W-:Y:S01]  /*24a0*/  LEA R46, P0, R24, UR4, 0x3 ;  /* 0x00000004182e7c11 */ /* 0x004fe2000f8018ff */
[----:B------:R-:W-:-:S03]  /*24b0*/  ULOP3.LUT UR4, UR8, 0xfffffff8, URZ, 0xc0, !UPT ;  /* 0xfffffff808047892 */ /* 0x000fc6000f8ec0ff */
[----:B------:R-:W-:Y:S01]  /*24c0*/  LEA.HI.X R49, R24, UR5, R27, 0x3, P0 ;  /* 0x0000000518317c11 */ /* 0x000fe200080f1c1b */
[----:B------:R-:W-:Y:S01]  /*24d0*/  ULOP3.LUT UR5, UR9, 0x7fffffff, URZ, 0xc0, !UPT ;  /* 0x7fffffff09057892 */ /* 0x000fe2000f8ec0ff */
[----:B-1----:R-:W-:Y:S02]  /*24e0*/  IADD3 R30, P1, PT, R30, 0x20, RZ ;  /* 0x000000201e1e7810 */ /* 0x002fe40007f3e0ff */
[----:B------:R-:W-:Y:S02]  /*24f0*/  UMOV UR6, UR4 ;  /* 0x0000000400067c82 */ /* 0x000fe40008000000 */
[----:B------:R-:W-:Y:S02]  /*2500*/  IADD3.X R31, PT, PT, RZ, R31, RZ, P1, !PT ;  /* 0x0000001fff1f7210 */ /* 0x000fe40000ffe4ff */
[----:B------:R-:W-:Y:S01]  /*2510*/  UMOV UR7, UR5 ;  /* 0x0000000500077c82 */ /* 0x000fe20008000000 */
[C-C-:B0-----:R-:W-:Y:S02]  /*2520*/  SHF.L.U64.HI R50, R28.reuse, 0x3, R29.reuse ;  /* 0x000000031c327819 */ /* 0x141fe4000001021d */
[----:B------:R-:W-:-:S02]  /*2530*/  SHF.L.U64.HI R29, R28, 0x6, R29 ;  /* 0x000000061c1d7819 */ /* 0x000fc4000001021d */
[----:B------:R-:W-:-:S07]  /*2540*/  SHF.L.U32 R51, R28, 0x3, RZ ;  /* 0x000000031c337819 */ /* 0x000fce00000006ff */
.L_x_7247:
[----:B------:R-:W-:Y:S01]  /*2550*/  IMAD.MOV.U32 R32, RZ, RZ, R46 ;  /* 0x000000ffff207224 */ /* 0x000fe200078e002e */
[----:B------:R-:W-:Y:S01]  /*2560*/  MOV R33, R49 ;  /* 0x0000003100217202 */ /* 0x000fe20000000f00 */
[----:B------:R-:W2:Y:S01]  /*2570*/  LDG.E.64.CONSTANT R34, desc[UR12][R30.64+-0x20] ;  /* 0xffffe00c1e227981 */ /* 0x000ea2000c1e9b00 */
[----:B------:R-:W-:-:S03]  /*2580*/  IADD3 R36, P0, PT, R46, R51, RZ ;  /* 0x000000332e247210 */ /* 0x000fc60007f1e0ff */
[----:B------:R-:W3:Y:S04]  /*2590*/  LDG.E.64.CONSTANT R40, desc[UR12][R30.64+-0x18] ;  /* 0xffffe80c1e287981 */ /* 0x000ee8000c1e9b00 */
[----:B------:R-:W2:Y:S01]  /*25a0*/  LDG.E.64.CONSTANT R32, desc[UR12][R32.64] ;  /* 0x0000000c20207981 */ /* 0x000ea2000c1e9b00 */
[----:B------:R-:W-:-:S05]  /*25b0*/  IADD3.X R37, PT, PT, R49, R50, RZ, P0, !PT ;  /* 0x0000003231257210 */ /* 0x000fca00007fe4ff */
[----:B------:R-:W3:Y:S01]  /*25c0*/  LDG.E.64.CONSTANT R38, desc[UR12][R36.64] ;  /* 0x0000000c24267981 */ /* 0x000ee2000c1e9b00 */
[----:B------:R-:W-:Y:S01]  /*25d0*/  MOV R53, R47 ;  /* 0x0000002f00357202 */ /* 0x000fe20000000f00 */
[----:B------:R-:W-:Y:S02]  /*25e0*/  IMAD.MOV.U32 R52, RZ, RZ, R48 ;  /* 0x000000ffff347224 */ /* 0x000fe400078e0030 */
[----:B--2---:R-:W-:Y:S02]  /*25f0*/  IMAD R33, R33, R34, RZ ;  /* 0x0000002221217224 */ /* 0x004fe400078e02ff */
[----:B------:R-:W-:-:S04]  /*2600*/  IMAD.WIDE.U32 R52, R34, R32, R52 ;  /* 0x0000002022347225 */ /* 0x000fc800078e0034 */
[----:B------:R-:W-:Y:S01]  /*2610*/  IMAD R35, R35, R32, R33 ;  /* 0x0000002023237224 */ /* 0x000fe200078e0221 */
[----:B------:R-:W-:-:S04]  /*2620*/  IADD3 R32, P0, PT, R36, R51, RZ ;  /* 0x0000003324207210 */ /* 0x000fc80007f1e0ff */
[----:B------:R-:W-:Y:S01]  /*2630*/  IADD3 R53, PT, PT, R53, R35, RZ ;  /* 0x0000002335357210 */ /* 0x000fe20007ffe0ff */
[----:B---3--:R-:W-:Y:S02]  /*2640*/  IMAD R35, R39, R40, RZ ;  /* 0x0000002827237224 */ /* 0x008fe400078e02ff */
[----:B------:R-:W-:Y:S02]  /*2650*/  IMAD.X R33, R37, 0x1, R50, P0 ;  /* 0x0000000125217824 */ /* 0x000fe400000e0632 */
[-C--:B------:R-:W-:Y:S02]  /*2660*/  IMAD R36, R41, R38.reuse, R35 ;  /* 0x0000002629247224 */ /* 0x080fe400078e0223 */
[----:B------:R-:W-:Y:S01]  /*2670*/  IMAD.WIDE.U32 R38, R40, R38, R52 ;  /* 0x0000002628267225 */ /* 0x000fe200078e0034 */
[----:B------:R0:W2:Y:S04]  /*2680*/  LDG.E.64.CONSTANT R34, desc[UR12][R32.64] ;  /* 0x0000000c20227981 */ /* 0x0000a8000c1e9b00 */
[----:B------:R-:W2:Y:S04]  /*2690*/  LDG.E.64.CONSTANT R40, desc[UR12][R30.64+-0x10] ;  /* 0xfffff00c1e287981 */ /* 0x000ea8000c1e9b00 */
[----:B------:R-:W3:Y:S01]  /*26a0*/  LDG.E.64.CONSTANT R52, desc[UR12][R30.64+-0x8] ;  /* 0xfffff80c1e347981 */ /* 0x000ee2000c1e9b00 */
[----:B0-----:R-:W-:-:S04]  /*26b0*/  IADD3 R32, P0, PT, R32, R51, RZ ;  /* 0x0000003320207210 */ /* 0x001fc80007f1e0ff */
[----:B------:R-:W-:Y:S02]  /*26c0*/  IADD3.X R33, PT, PT, R33, R50, RZ, P0, !PT ;  /* 0x0000003221217210 */ /* 0x000fe400007fe4ff */
[----:B------:R-:W-:Y:S01]  /*26d0*/  IADD3 R37, PT, PT, R39, R36, RZ ;  /* 0x0000002427257210 */ /* 0x000fe20007ffe0ff */
[----:B------:R-:W-:Y:S02]  /*26e0*/  IMAD.MOV.U32 R36, RZ, RZ, R38 ;  /* 0x000000ffff247224 */ /* 0x000fe400078e0026 */
[----:B------:R0:W3:Y:S02]  /*26f0*/  LDG.E.64.CONSTANT R38, desc[UR12][R32.64] ;  /* 0x0000000c20267981 */ /* 0x0000e4000c1e9b00 */
[----:B0-----:R-:W-:-:S04]  /*2700*/  IADD3 R32, P0, PT, R32, R51, RZ ;  /* 0x0000003320207210 */ /* 0x001fc80007f1e0ff */
[----:B------:R-:W-:Y:S01]  /*2710*/  IADD3.X R33, PT, PT, R33, R50, RZ, P0, !PT ;  /* 0x0000003221217210 */ /* 0x000fe200007fe4ff */
[----:B--2---:R-:W-:Y:S02]  /*2720*/  IMAD R35, R35, R40, RZ ;  /* 0x0000002823237224 */ /* 0x004fe400078e02ff */
[----:B------:R-:W-:-:S04]  /*2730*/  IMAD.WIDE.U32 R36, R40, R34, R36 ;  /* 0x0000002228247225 */ /* 0x000fc800078e0024 */
[----:B------:R-:W-:Y:S02]  /*2740*/  IMAD R35, R41, R34, R35 ;  /* 0x0000002229237224 */ /* 0x000fe400078e0223 */
[----:B------:R-:W2:Y:S03]  /*2750*/  LDG.E.64.CONSTANT R40, desc[UR12][R30.64] ;  /* 0x0000000c1e287981 */ /* 0x000ea6000c1e9b00 */
[----:B------:R-:W-:Y:S02]  /*2760*/  IADD3 R37, PT, PT, R37, R35, RZ ;  /* 0x0000002325257210 */ /* 0x000fe40007ffe0ff */
[----:B------:R0:W2:Y:S01]  /*2770*/  LDG.E.64.CONSTANT R34, desc[UR12][R32.64] ;  /* 0x0000000c20227981 */ /* 0x0000a2000c1e9b00 */
[----:B---3--:R-:W-:Y:S02]  /*2780*/  IMAD R39, R39, R52, RZ ;  /* 0x0000003427277224 */ /* 0x008fe400078e02ff */
[----:B------:R-:W-:Y:S01]  /*2790*/  IMAD.WIDE.U32 R36, R52, R38, R36 ;  /* 0x0000002634247225 */ /* 0x000fe200078e0024 */
[----:B0-----:R-:W-:-:S03]  /*27a0*/  IADD3 R32, P0, PT, R32, R51, RZ ;  /* 0x0000003320207210 */ /* 0x001fc60007f1e0ff */
[----:B------:R-:W-:Y:S02]  /*27b0*/  IMAD R39, R53, R38, R39 ;  /* 0x0000002635277224 */ /* 0x000fe400078e0227 */
[----:B------:R-:W3:Y:S01]  /*27c0*/  LDG.E.64.CONSTANT R52, desc[UR12][R30.64+0x8] ;  /* 0x0000080c1e347981 */ /* 0x000ee2000c1e9b00 */
[----:B------:R-:W-:Y:S01]  /*27d0*/  IADD3.X R33, PT, PT, R33, R50, RZ, P0, !PT ;  /* 0x0000003221217210 */ /* 0x000fe200007fe4ff */
[----:B------:R-:W-:-:S04]  /*27e0*/  IMAD.IADD R37, R37, 0x1, R39 ;  /* 0x0000000125257824 */ /* 0x000fc800078e0227 */
[----:B------:R0:W3:Y:S02]  /*27f0*/  LDG.E.64.CONSTANT R38, desc[UR12][R32.64] ;  /* 0x0000000c20267981 */ /* 0x0000e4000c1e9b00 */
[----:B0-----:R-:W-:-:S04]  /*2800*/  IADD3 R32, P0, PT, R32, R51, RZ ;  /* 0x0000003320207210 */ /* 0x001fc80007f1e0ff */
[----:B------:R-:W-:Y:S01]  /*2810*/  IADD3.X R33, PT, PT, R33, R50, RZ, P0, !PT ;  /* 0x0000003221217210 */ /* 0x000fe200007fe4ff */
[----:B--2---:R-:W-:Y:S02]  /*2820*/  IMAD R35, R35, R40, RZ ;  /* 0x0000002823237224 */ /* 0x004fe400078e02ff */
[----:B------:R-:W-:-:S04]  /*2830*/  IMAD.WIDE.U32 R36, R40, R34, R36 ;  /* 0x0000002228247225 */ /* 0x000fc800078e0024 */
[----:B------:R-:W-:Y:S02]  /*2840*/  IMAD R35, R41, R34, R35 ;  /* 0x0000002229237224 */ /* 0x000fe400078e0223 */
[----:B------:R-:W-:Y:S01]  /*2850*/  IMAD.MOV.U32 R34, RZ, RZ, R36 ;  /* 0x000000ffff227224 */ /* 0x000fe200078e0024 */
[----:B------:R-:W2:Y:S02]  /*2860*/  LDG.E.64.CONSTANT R40, desc[UR12][R32.64] ;  /* 0x0000000c20287981 */ /* 0x000ea4000c1e9b00 */
[----:B------:R-:W-:Y:S01]  /*2870*/  IADD3 R35, PT, PT, R37, R35, RZ ;  /* 0x0000002325237210 */ /* 0x000fe20007ffe0ff */
[----:B---3--:R-:W-:-:S04]  /*2880*/  IMAD R37, R39, R52, RZ ;  /* 0x0000003427257224 */ /* 0x008fc800078e02ff */
[-C--:B------:R-:W-:Y:S02]  /*2890*/  IMAD R36, R53, R38.reuse, R37 ;  /* 0x0000002635247224 */ /* 0x080fe400078e0225 */
[----:B------:R-:W-:Y:S01]  /*28a0*/  IMAD.WIDE.U32 R38, R52, R38, R34 ;  /* 0x0000002634267225 */ /* 0x000fe200078e0022 */
[----:B------:R-:W-:Y:S01]  /*28b0*/  IADD3 R34, P0, PT, R32, R51, RZ ;  /* 0x0000003320227210 */ /* 0x000fe20007f1e0ff */
[----:B------:R-:W2:Y:S03]  /*28c0*/  LDG.E.64.CONSTANT R52, desc[UR12][R30.64+0x10] ;  /* 0x0000100c1e347981 */ /* 0x000ea6000c1e9b00 */
[----:B------:R-:W-:Y:S02]  /*28d0*/  IADD3.X R35, PT, PT, R33, R50, RZ, P0, !PT ;  /* 0x0000003221237210 */ /* 0x000fe400007fe4ff */
[----:B------:R0:W3:Y:S04]  /*28e0*/  LDG.E.64.CONSTANT R32, desc[UR12][R30.64+0x18] ;  /* 0x0000180c1e207981 */ /* 0x0000e8000c1e9b00 */
[----:B------:R-:W3:Y:S01]  /*28f0*/  LDG.E.64.CONSTANT R34, desc[UR12][R34.64] ;  /* 0x0000000c22227981 */ /* 0x000ee2000c1e9b00 */
        /* <DEDUP_REMOVED lines=16> */
[----:B------:R-:W-:-:S05]  /*2a00*/  IMAD.WIDE.U32 R32, R32, R34, R36 ;  /* 0x0000002220207225 */ /* 0x000fca00078e0024 */
[----:B------:R-:W-:Y:S02]  /*2a10*/  IADD3 R47, PT, PT, R33, R41, RZ ;  /* 0x00000029212f7210 */ /* 0x000fe40007ffe0ff */
[----:B------:R-:W-:Y:S01]  /*2a20*/  MOV R48, R32 ;  /* 0x0000002000307202 */ /* 0x000fe20000000f00 */
[----:B------:R-:W-:Y:S06]  /*2a30*/  BRA.U UP1, `(.L_x_7247) ;  /* 0xfffffff901c47547 */ /* 0x000fec000b83ffff */
.L_x_7246:
        /* <DEDUP_REMOVED lines=13> */
[----:B------:R-:W-:-:S05]  /*2b10*/  IMAD R33, R29, UR4, R32 ;  /* 0x000000041d217c24 */ /* 0x000fca000f8e0220 */
[----:B------:R-:W-:Y:S01]  /*2b20*/  IADD3 R31, PT, PT, R31, R33, RZ ;  /* 0x000000211f1f7210 */ /* 0x000fe20007ffe0ff */
[----:B-1----:R-:W-:-:S04]  /*2b30*/  ULEA UR6, UP1, UR4, UR6, 0x3 ;  /* 0x0000000604067291 */ /* 0x002fc8000f8218ff */
[----:B------:R-:W-:Y:S01]  /*2b40*/  ULEA.HI.X UR7, UR4, UR7, UR5, 0x3, UP1 ;  /* 0x0000000704077291 */ /* 0x000fe200088f1c05 */
[----:B0-----:R-:W-:Y:S01]  /*2b50*/  LEA R32, P0, R30, UR10, 0x3 ;  /* 0x0000000a1e207c11 */ /* 0x001fe2000f8018ff */
[----:B------:R-:W-:-:S03]  /*2b60*/  IMAD.U32 R38, RZ, RZ, UR6 ;  /* 0x00000006ff267e24 */ /* 0x000fc6000f8e00ff */
[----:B------:R-:W-:Y:S02]  /*2b70*/  LEA.HI.X R33, R30, UR11, R31, 0x3, P0 ;  /* 0x0000000b1e217c11 */ /* 0x000fe400080f1c1f */
[----:B------:R-:W-:-:S03]  /*2b80*/  MOV R39, UR7 ;  /* 0x0000000700277c02 */ /* 0x000fc60008000f00 */
[----:B------:R0:W2:Y:S04]  /*2b90*/  LDG.E.64.CONSTANT R34, desc[UR12][R32.64] ;  /* 0x0000000c20227981 */ /* 0x0000a8000c1e9b00 */
[----:B------:R-:W2:Y:S01]  /*2ba0*/  LDG.E.64.CONSTANT R36, desc[UR12][R38.64] ;  /* 0x0000000c26247981 */ /* 0x000ea2000c1e9b00 */
[----:B------:R-:W-:Y:S01]  /*2bb0*/  SHF.L.U32 R41, R29, 0x3, RZ ;  /* 0x000000031d297819 */ /* 0x000fe200000006ff */
[----:B------:R-:W-:Y:S01]  /*2bc0*/  IMAD.WIDE.U32 R30, R28, 0x8, RZ ;  /* 0x000000081c1e7825 */ /* 0x000fe200078e00ff */
[----:B------:R-:W-:-:S03]  /*2bd0*/  MOV R40, R48 ;  /* 0x0000003000287202 */ /* 0x000fc60000000f00 */
[----:B------:R-:W-:Y:S01]  /*2be0*/  IMAD.IADD R31, R31, 0x1, R41 ;  /* 0x000000011f1f7824 */ /* 0x000fe200078e0229 */
[----:B0-----:R-:W-:Y:S01]  /*2bf0*/  IADD3 R32, P0, PT, R32, R30, RZ ;  /* 0x0000001e20207210 */ /* 0x001fe20007f1e0ff */
[----:B------:R-:W-:Y:S02]  /*2c00*/  IMAD.MOV.U32 R41, RZ, RZ, R47 ;  /* 0x000000ffff297224 */ /* 0x000fe400078e002f */
[----:B------:R-:W3:Y:S01]  /*2c10*/  LDG.E.64.CONSTANT R46, desc[UR12][R38.64+0x8] ;  /* 0x0000080c262e7981 */ /* 0x000ee2000c1e9b00 */
[----:B------:R-:W-:Y:S01]  /*2c20*/  IADD3.X R33, PT, PT, R33, R31, RZ, P0, !PT ;  /* 0x0000001f21217210 */ /* 0x000fe200007fe4ff */
[----:B--2---:R-:W-:Y:S02]  /*2c30*/  IMAD R35, R35, R36, RZ ;  /* 0x0000002423237224 */ /* 0x004fe400078e02ff */
[----:B------:R-:W-:-:S04]  /*2c40*/  IMAD.WIDE.U32 R40, R36, R34, R40 ;  /* 0x0000002224287225 */ /* 0x000fc800078e0028 */
[----:B------:R-:W-:Y:S01]  /*2c50*/  IMAD R48, R37, R34, R35 ;  /* 0x0000002225307224 */ /* 0x000fe200078e0223 */
[-C--:B------:R-:W-:Y:S01]  /*2c60*/  IADD3 R34, P0, PT, R32, R30.reuse, RZ ;  /* 0x0000001e20227210 */ /* 0x080fe20007f1e0ff */
[----:B------:R-:W3:Y:S03]  /*2c70*/  LDG.E.64.CONSTANT R36, desc[UR12][R32.64] ;  /* 0x0000000c20247981 */ /* 0x000ee6000c1e9b00 */
[----:B------:R-:W-:Y:S02]  /*2c80*/  IADD3.X R35, PT, PT, R33, R31, RZ, P0, !PT ;  /* 0x0000001f21237210 */ /* 0x000fe400007fe4ff */
[----:B------:R-:W-:-:S04]  /*2c90*/  IADD3 R30, P1, PT, R34, R30, RZ ;  /* 0x0000001e221e7210 */ /* 0x000fc80007f3e0ff */
[----:B------:R-:W-:Y:S01]  /*2ca0*/  IADD3.X R31, PT, PT, R35, R31, RZ, P1, !PT ;  /* 0x0000001f231f7210 */ /* 0x000fe20000ffe4ff */
[----:B------:R-:W2:Y:S04]  /*2cb0*/  LDG.E.64.CONSTANT R32, desc[UR12][R38.64+0x10] ;  /* 0x0000100c26207981 */ /* 0x000ea8000c1e9b00 */
[----:B------:R-:W2:Y:S04]  /*2cc0*/  LDG.E.64.CONSTANT R34, desc[UR12][R34.64] ;  /* 0x0000000c22227981 */ /* 0x000ea8000c1e9b00 */
[----:B------:R-:W4:Y:S04]  /*2cd0*/  LDG.E.64.CONSTANT R30, desc[UR12][R30.64] ;  /* 0x0000000c1e1e7981 */ /* 0x000f28000c1e9b00 */
[----:B------:R-:W4:Y:S01]  /*2ce0*/  LDG.E.64.CONSTANT R38, desc[UR12][R38.64+0x18] ;  /* 0x0000180c26267981 */ /* 0x000f22000c1e9b00 */
[----:B------:R-:W-:Y:S01]  /*2cf0*/  IMAD.IADD R41, R41, 0x1, R48 ;  /* 0x0000000129297824 */ /* 0x000fe200078e0230 */
[----:B------:R-:W-:-:S04]  /*2d00*/  UIADD3 UR4, UP1, UPT, UR4, 0x4, URZ ;  /* 0x0000000404047890 */ /* 0x000fc8000ff3e0ff */
[----:B------:R-:W-:Y:S01]  /*2d10*/  UIADD3.X UR5, UPT, UPT, URZ, UR5, URZ, UP1, !UPT ;  /* 0x00000005ff057290 */ /* 0x000fe20008ffe4ff */
[----:B---3--:R-:W-:-:S04]  /*2d20*/  IMAD R37, R37, R46, RZ ;  /* 0x0000002e25257224 */ /* 0x008fc800078e02ff */
[-C--:B------:R-:W-:Y:S02]  /*2d30*/  IMAD R47, R47, R36.reuse, R37 ;  /* 0x000000242f2f7224 */ /* 0x080fe400078e0225 */
[----:B------:R-:W-:-:S05]  /*2d40*/  IMAD.WIDE.U32 R36, R46, R36, R40 ;  /* 0x000000242e247225 */ /* 0x000fca00078e0028 */
[----:B------:R-:W-:Y:S01]  /*2d50*/  IADD3 R37, PT, PT, R37, R47, RZ ;  /* 0x0000002f25257210 */ /* 0x000fe20007ffe0ff */
[----:B--2---:R-:W-:-:S04]  /*2d60*/  IMAD R41, R35, R32, RZ ;  /* 0x0000002023297224 */ /* 0x004fc800078e02ff */
[-C--:B------:R-:W-:Y:S02]  /*2d70*/  IMAD R41, R33, R34.reuse, R41 ;  /* 0x0000002221297224 */ /* 0x080fe400078e0229 */
[----:B------:R-:W-:-:S04]  /*2d80*/  IMAD.WIDE.U32 R32, R32, R34, R36 ;  /* 0x0000002220207225 */ /* 0x000fc800078e0024 */
[----:B----4-:R-:W-:Y:S01]  /*2d90*/  IMAD R31, R31, R38, RZ ;  /* 0x000000261f1f7224 */ /* 0x010fe200078e02ff */
[----:B------:R-:W-:-:S03]  /*2da0*/  IADD3 R33, PT, PT, R33, R41, RZ ;  /* 0x0000002921217210 */ /* 0x000fc60007ffe0ff */
[-C--:B------:R-:W-:Y:S02]  /*2db0*/  IMAD R47, R39, R30.reuse, R31 ;  /* 0x0000001e272f7224 */ /* 0x080fe400078e021f */
[----:B------:R-:W-:-:S04]  /*2dc0*/  IMAD.WIDE.U32 R30, R38, R30, R32 ;  /* 0x0000001e261e7225 */ /* 0x000fc800078e0020 */
[----:B------:R-:W-:Y:S01]  /*2dd0*/  IMAD.IADD R47, R31, 0x1, R47 ;  /* 0x000000011f2f7824 */ /* 0x000fe200078e022f */
[----:B------:R-:W-:-:S07]  /*2de0*/  MOV R48, R30 ;  /* 0x0000001e00307202 */ /* 0x000fce0000000f00 */
.L_x_7248:
        /* <DEDUP_REMOVED lines=19> */
[C---:B0-----:R-:W-:Y:S02]  /*2f20*/  LEA R32, P0, R30.reuse, UR8, 0x3 ;  /* 0x000000081e207c11 */ /* 0x041fe4000f8018ff */
[----:B------:R-:W-:Y:S02]  /*2f30*/  MOV R36, UR6 ;  /* 0x0000000600247c02 */ /* 0x000fe40008000f00 */
[----:B------:R-:W-:Y:S01]  /*2f40*/  LEA.HI.X R33, R30, UR9, R33, 0x3, P0 ;  /* 0x000000091e217c11 */ /* 0x000fe200080f1c21 */
[----:B------:R-:W-:Y:S01]  /*2f50*/  IMAD.U32 R37, RZ, RZ, UR7 ;  /* 0x00000007ff257e24 */ /* 0x000fe2000f8e00ff */
[----:B------:R-:W-:-:S03]  /*2f60*/  LEA R38, P0, R28, R32, 0x3 ;  /* 0x000000201c267211 */ /* 0x000fc600078018ff */
[----:B------:R0:W2:Y:S01]  /*2f70*/  LDG.E.64.CONSTANT R30, desc[UR12][R32.64] ;  /* 0x0000000c201e7981 */ /* 0x0000a2000c1e9b00 */
[----:B------:R-:W-:-:S03]  /*2f80*/  LEA.HI.X R39, R28, R33, R29, 0x3, P0 ;  /* 0x000000211c277211 */ /* 0x000fc600000f1c1d */
[----:B------:R-:W2:Y:S04]  /*2f90*/  LDG.E.64.CONSTANT R34, desc[UR12][R36.64] ;  /* 0x0000000c24227981 */ /* 0x000ea8000c1e9b00 */
[----:B------:R-:W3:Y:S04]  /*2fa0*/  LDG.E.64.CONSTANT R38, desc[UR12][R38.64] ;  /* 0x0000000c26267981 */ /* 0x000ee8000c1e9b00 */
[----:B------:R-:W3:Y:S01]  /*2fb0*/  LDG.E.64.CONSTANT R36, desc[UR12][R36.64+0x8] ;  /* 0x0000080c24247981 */ /* 0x000ee2000c1e9b00 */
[----:B0-----:R-:W-:Y:S02]  /*2fc0*/  MOV R32, R48 ;  /* 0x0000003000207202 */ /* 0x001fe40000000f00 */
        /* <DEDUP_REMOVED lines=10> */
[----:B------:R-:W-:Y:S02]  /*3070*/  IADD3 R47, PT, PT, R33, R31, RZ ;  /* 0x0000001f212f7210 */ /* 0x000fe40007ffe0ff */
[----:B------:R-:W-:-:S07]  /*3080*/  MOV R48, R32 ;  /* 0x0000002000307202 */ /* 0x000fce0000000f00 */
.L_x_7249:
        /* <DEDUP_REMOVED lines=13> */
[----:B------:R-:W-:-:S05]  /*3160*/  IMAD.U32 R29, RZ, RZ, UR4 ;  /* 0x00000004ff1d7e24 */ /* 0x000fca000f8e00ff */
[----:B------:R-:W2:Y:S04]  /*3170*/  LDG.E.64.CONSTANT R26, desc[UR12][R26.64] ;  /* 0x0000000c1a1a7981 */ /* 0x000ea8000c1e9b00 */
[----:B------:R-:W2:Y:S01]  /*3180*/  LDG.E.64.CONSTANT R28, desc[UR12][R28.64] ;  /* 0x0000000c1c1c7981 */ /* 0x000ea2000c1e9b00 */
[----:B------:R-:W-:Y:S01]  /*3190*/  MOV R49, R47 ;  /* 0x0000002f00317202 */ /* 0x000fe20000000f00 */
[----:B--2---:R-:W-:Y:S02]  /*31a0*/  IMAD R25, R27, R28, RZ ;  /* 0x0000001c1b197224 */ /* 0x004fe400078e02ff */
[----:B------:R-:W-:-:S04]  /*31b0*/  IMAD.WIDE.U32 R48, R28, R26, R48 ;  /* 0x0000001a1c307225 */ /* 0x000fc800078e0030 */
[----:B------:R-:W-:-:S05]  /*31c0*/  IMAD R25, R29, R26, R25 ;  /* 0x0000001a1d197224 */ /* 0x000fca00078e0219 */
[----:B------:R-:W-:-:S07]  /*31d0*/  IADD3 R47, PT, PT, R49, R25, RZ ;  /* 0x00000019312f7210 */ /* 0x000fce0007ffe0ff */
.L_x_7245:
[----:B------:R-:W-:Y:S05]  /*31e0*/  BSYNC.RECONVERGENT B0 ;  /* 0x0000000000007941 */ /* 0x000fea0003800200 */
.L_x_7244:
[----:B------:R-:W-:Y:S01]  /*31f0*/  VIADD R25, R44, 0x180 ;  /* 0x000001802c197836 */ /* 0x000fe20000000000 */
[----:B------:R-:W-:Y:S04]  /*3200*/  BSSY.RECONVERGENT B0, `(.L_x_7250) ;  /* 0x00000ed000007945 */ /* 0x000fe80003800200 */
[----:B------:R-:W-:-:S13]  /*3210*/  ISETP.GE.U32.AND P0, PT, R25, R0, PT ;  /* 0x000000001900720c */ /* 0x000fda0003f06070 */
[----:B------:R-:W-:Y:S05]  /*3220*/  @P0 BRA `(.L_x_7251) ;  /* 0x0000000c00a80947 */ /* 0x000fea0003800000 */
[----:B------:R-:W1:Y:S01]  /*3230*/  LDCU.64 UR8, c[0x0][0x398] ;  /* 0x00007300ff0877ac */ /* 0x000e620008000a00 */
        /* <DEDUP_REMOVED lines=9> */
[----:B------:R-:W-:Y:S01]  /*32d0*/  CS2R R6, SRZ ;  /* 0x0000000000067805 */ /* 0x000fe2000001ff00 */
[----:B------:R-:W-:Y:S01]  /*32e0*/  IMAD.WIDE.U32 R22, R22, UR6, RZ ;  /* 0x0000000616167c25 */ /* 0x000fe2000f8e00ff */
[----:B------:R-:W-:-:S04]  /*32f0*/  UISETP.NE.AND.EX UP0, UPT, URZ, URZ, UPT, UP0 ;  /* 0x000000ffff00728c */ /* 0x000fc8000bf05300 */
[----:B------:R-:W-:Y:S01]  /*3300*/  IADD3 R25, PT, PT, R23, R25, RZ ;  /* 0x0000001917197210 */ /* 0x000fe20007ffe0ff */
[----:B------:R-:W-:Y:S06]  /*3310*/  BRA.U !UP1, `(.L_x_7252) ;  /* 0x0000000509747547 */ /* 0x000fec000b800000 */
[----:B------:R-:W1:Y:S01]  /*3320*/  LDC.64 R6, c[0x0][0x3a0] ;  /* 0x0000e800ff067b82 */ /* 0x000e620000000a00 */
[----:B------:R-:W2:Y:S07]  /*3330*/  LDCU.64 UR4, c[0x0][0x388] ;  /* 0x00007100ff0477ac */ /* 0x000eae0008000a00 */
[----:B------:R-:W3:Y:S01]  /*3340*/  LDC.64 R26, c[0x0][0x3a8] ;  /* 0x0000ea00ff1a7b82 */ /* 0x000ee20000000a00 */
[----:B--2---:R-:W-:Y:S01]  /*3350*/  LEA R40, P0, R22, UR4, 0x3 ;  /* 0x0000000416287c11 */ /* 0x004fe2000f8018ff */
[----:B------:R-:W-:-:S03]  /*3360*/  ULOP3.LUT UR4, UR8, 0xfffffff8, URZ, 0xc0, !UPT ;  /* 0xfffffff808047892 */ /* 0x000fc6000f8ec0ff */
[----:B------:R-:W-:Y:S01]  /*3370*/  LEA.HI.X R41, R22, UR5, R25, 0x3, P0 ;  /* 0x0000000516297c11 */ /* 0x000fe200080f1c19 */
[----:B------:R-:W-:Y:S01]  /*3380*/  ULOP3.LUT UR5, UR9, 0x7fffffff, URZ, 0xc0, !UPT ;  /* 0x7fffffff09057892 */ /* 0x000fe2000f8ec0ff */
[----:B-1----:R-:W-:Y:S02]  /*3390*/  IADD3 R30, P1, PT, R6, 0x20, RZ ;  /* 0x00000020061e7810 */ /* 0x002fe40007f3e0ff */
[----:B------:R-:W-:Y:S02]  /*33a0*/  UMOV UR6, UR4 ;  /* 0x0000000400067c82 */ /* 0x000fe40008000000 */
[----:B------:R-:W-:Y:S02]  /*33b0*/  IADD3.X R31, PT, PT, RZ, R7, RZ, P1, !PT ;  /* 0x00000007ff1f7210 */ /* 0x000fe40000ffe4ff */
[----:B------:R-:W-:Y:S01]  /*33c0*/  CS2R R6, SRZ ;  /* 0x0000000000067805 */ /* 0x000fe2000001ff00 */
[----:B------:R-:W-:Y:S01]  /*33d0*/  UMOV UR7, UR5 ;  /* 0x0000000500077c82 */ /* 0x000fe20008000000 */
[C-C-:B---3--:R-:W-:Y:S01]  /*33e0*/  SHF.L.U64.HI R46, R26.reuse, 0x3, R27.reuse ;  /* 0x000000031a2e7819 */ /* 0x148fe2000001021b */
[C---:B------:R-:W-:Y:S01]  /*33f0*/  IMAD.SHL.U32 R49, R26.reuse, 0x8, RZ ;  /* 0x000000081a317824 */ /* 0x040fe200078e00ff */
[----:B------:R-:W-:-:S07]  /*3400*/  SHF.L.U64.HI R27, R26, 0x6, R27 ;  /* 0x000000061a1b7819 */ /* 0x000fce000001021b */
.L_x_7253:
[----:B------:R-:W-:Y:S01]  /*3410*/  MOV R32, R40 ;  /* 0x0000002800207202 */ /* 0x000fe20000000f00 */
[----:B------:R-:W2:Y:S01]  /*3420*/  LDG.E.64.CONSTANT R38, desc[UR12][R30.64+-0x20] ;  /* 0xffffe00c1e267981 */ /* 0x000ea2000c1e9b00 */
[----:B------:R-:W-:Y:S02]  /*3430*/  MOV R33, R41 ;  /* 0x0000002900217202 */ /* 0x000fe40000000f00 */
[----:B0-----:R-:W-:Y:S01]  /*3440*/  IADD3 R28, P0, PT, R40, R49, RZ ;  /* 0x00000031281c7210 */ /* 0x001fe20007f1e0ff */
[----:B------:R-:W3:Y:S04]  /*3450*/  LDG.E.64.CONSTANT R34, desc[UR12][R30.64+-0x18] ;  /* 0xffffe80c1e227981 */ /* 0x000ee8000c1e9b00 */
[----:B------:R-:W2:Y:S01]  /*3460*/  LDG.E.64.CONSTANT R36, desc[UR12][R32.64] ;  /* 0x0000000c20247981 */ /* 0x000ea2000c1e9b00 */
[----:B------:R-:W-:Y:S01]  /*3470*/  IMAD.X R29, R41, 0x1, R46, P0 ;  /* 0x00000001291d7824 */ /* 0x000fe200000e062e */
[----:B------:R-:W-:-:S02]  /*3480*/  LOP3.LUT R7, R7, R6, RZ, 0x3c, !PT ;  /* 0x0000000607077212 */ /* 0x000fc400078e3cff */
[----:B------:R-:W4:Y:S04]  /*3490*/  LDG.E.64.CONSTANT R50, desc[UR12][R30.64+-0x8] ;  /* 0xfffff80c1e327981 */ /* 0x000f28000c1e9b00 */
[----:B------:R0:W3:Y:S01]  /*34a0*/  LDG.E.64.CONSTANT R32, desc[UR12][R28.64] ;  /* 0x0000000c1c207981 */ /* 0x0000e2000c1e9b00 */
[----:B------:R-:W-:-:S04]  /*34b0*/  LOP3.LUT R6, R7, R6, RZ, 0x3c, !PT ;  /* 0x0000000607067212 */ /* 0x000fc800078e3cff */
[----:B------:R-:W-:Y:S02]  /*34c0*/  LOP3.LUT R7, R7, R6, RZ, 0x3c, !PT ;  /* 0x0000000607077212 */ /* 0x000fe400078e3cff */
[----:B0-----:R-:W-:-:S04]  /*34d0*/  IADD3 R28, P0, PT, R28, R49, RZ ;  /* 0x000000311c1c7210 */ /* 0x001fc80007f1e0ff */
[----:B------:R-:W-:Y:S01]  /*34e0*/  IADD3.X R29, PT, PT, R29, R46, RZ, P0, !PT ;  /* 0x0000002e1d1d7210 */ /* 0x000fe200007fe4ff */
[----:B--2---:R-:W-:Y:S02]  /*34f0*/  IMAD R37, R37, R38, RZ ;  /* 0x0000002625257224 */ /* 0x004fe400078e02ff */
[----:B------:R-:W-:-:S04]  /*3500*/  IMAD.WIDE.U32 R6, R38, R36, R6 ;  /* 0x0000002426067225 */ /* 0x000fc800078e0006 */
[----:B------:R-:W-:Y:S02]  /*3510*/  IMAD R37, R39, R36, R37 ;  /* 0x0000002427257224 */ /* 0x000fe400078e0225 */
[----:B---3--:R-:W-:-:S03]  /*3520*/  IMAD R33, R33, R34, RZ ;  /* 0x0000002221217224 */ /* 0x008fc600078e02ff */
[----:B------:R-:W-:Y:S02]  /*3530*/  IADD3 R7, PT, PT, R7, R37, RZ ;  /* 0x0000002507077210 */ /* 0x000fe40007ffe0ff */
[----:B------:R-:W2:Y:S01]  /*3540*/  LDG.E.64.CONSTANT R36, desc[UR12][R30.64+-0x10] ;  /* 0xfffff00c1e247981 */ /* 0x000ea2000c1e9b00 */
[-C--:B------:R-:W-:Y:S02]  /*3550*/  IMAD R38, R35, R32.reuse, R33 ;  /* 0x0000002023267224 */ /* 0x080fe400078e0221 */
[----:B------:R-:W-:Y:S01]  /*3560*/  IMAD.WIDE.U32 R32, R34, R32, R6 ;  /* 0x0000002022207225 */ /* 0x000fe200078e0006 */
[----:B------:R-:W-:Y:S01]  /*3570*/  IADD3 R6, P0, PT, R28, R49, RZ ;  /* 0x000000311c067210 */ /* 0x000fe20007f1e0ff */
[----:B------:R-:W2:Y:S04]  /*3580*/  LDG.E.64.CONSTANT R34, desc[UR12][R28.64] ;  /* 0x0000000c1c227981 */ /* 0x000ea8000c1e9b00 */
[----:B------:R-:W-:-:S05]  /*3590*/  IMAD.X R7, R29, 0x1, R46, P0 ;  /* 0x000000011d077824 */ /* 0x000fca00000e062e */
[----:B------:R0:W4:Y:S01]  /*35a0*/  LDG.E.64.CONSTANT R28, desc[UR12][R6.64] ;  /* 0x0000000c061c7981 */ /* 0x000122000c1e9b00 */
[----:B------:R-:W-:-:S03]  /*35b0*/  IADD3 R33, PT, PT, R33, R38, RZ ;  /* 0x0000002621217210 */ /* 0x000fc60007ffe0ff */
[----:B------:R-:W3:Y:S01]  /*35c0*/  LDG.E.64.CONSTANT R38, desc[UR12][R30.64+0x8] ;  /* 0x0000080c1e267981 */ /* 0x000ee2000c1e9b00 */
[----:B0-----:R-:W-:-:S05]  /*35d0*/  IADD3 R6, P0, PT, R6, R49, RZ ;  /* 0x0000003106067210 */ /* 0x001fca0007f1e0ff */
[----:B------:R-:W-:Y:S02]  /*35e0*/  IMAD.X R7, R7, 0x1, R46, P0 ;  /* 0x0000000107077824 */ /* 0x000fe400000e062e */
[----:B--2---:R-:W-:Y:S02]  /*35f0*/  IMAD R35, R35, R36, RZ ;  /* 0x0000002423237224 */ /* 0x004fe400078e02ff */
[----:B------:R-:W-:-:S04]  /*3600*/  IMAD.WIDE.U32 R32, R36, R34, R32 ;  /* 0x0000002224207225 */ /* 0x000fc800078e0020 */
[----:B------:R-:W-:Y:S02]  /*3610*/  IMAD R35, R37, R34, R35 ;  /* 0x0000002225237224 */ /* 0x000fe400078e0223 */
[----:B----4-:R-:W-:-:S03]  /*3620*/  IMAD R37, R29, R50, RZ ;  /* 0x000000321d257224 */ /* 0x010fc600078e02ff */
[----:B------:R-:W-:Y:S01]  /*3630*/  IADD3 R33, PT, PT, R33, R35, RZ ;  /* 0x0000002321217210 */ /* 0x000fe20007ffe0ff */
[-C--:B------:R-:W-:Y:S02]  /*3640*/  IMAD R34, R51, R28.reuse, R37 ;  /* 0x0000001c33227224 */ /* 0x080fe400078e0225 */
[----:B------:R-:W-:Y:S01]  /*3650*/  IMAD.WIDE.U32 R50, R50, R28, R32 ;  /* 0x0000001c32327225 */ /* 0x000fe200078e0020 */
[----:B------:R-:W2:Y:S01]  /*3660*/  LDG.E.64.CONSTANT R36, desc[UR12][R30.64] ;  /* 0x0000000c1e247981 */ /* 0x000ea2000c1e9b00 */
[----:B------:R-:W-:-:S03]  /*3670*/  IADD3 R28, P0, PT, R6, R49, RZ ;  /* 0x00000031061c7210 */ /* 0x000fc60007f1e0ff */
[----:B------:R-:W2:Y:S01]  /*3680*/  LDG.E.64.CONSTANT R32, desc[UR12][R6.64] ;  /* 0x0000000c06207981 */ /* 0x000ea2000c1e9b00 */
[----:B------:R-:W-:-:S05]  /*3690*/  IADD3.X R29, PT, PT, R7, R46, RZ, P0, !PT ;  /* 0x0000002e071d7210 */ /* 0x000fca00007fe4ff */
[----:B------:R0:W3:Y:S01]  /*36a0*/  LDG.E.64.CONSTANT R6, desc[UR12][R28.64] ;  /* 0x0000000c1c067981 */ /* 0x0000e2000c1e9b00 */
[----:B------:R-:W-:Y:S01]  /*36b0*/  IADD3 R35, PT, PT, R51, R34, RZ ;  /* 0x0000002233237210 */ /* 0x000fe20007ffe0ff */
[----:B------:R-:W-:Y:S01]  /*36c0*/  IMAD.MOV.U32 R34, RZ, RZ, R50 ;  /* 0x000000ffff227224 */ /* 0x000fe200078e0032 */
[----:B0-----:R-:W-:-:S04]  /*36d0*/  IADD3 R28, P0, PT, R28, R49, RZ ;  /* 0x000000311c1c7210 */ /* 0x001fc80007f1e0ff */
[----:B------:R-:W-:Y:S01]  /*36e0*/  IADD3.X R29, PT, PT, R29, R46, RZ, P0, !PT ;  /* 0x0000002e1d1d7210 */ /* 0x000fe200007fe4ff */
[----:B--2---:R-:W-:-:S04]  /*36f0*/  IMAD R33, R33, R36, RZ ;  /* 0x0000002421217224 */ /* 0x004fc800078e02ff */
[-C--:B------:R-:W-:Y:S02]  /*3700*/  IMAD R37, R37, R32.reuse, R33 ;  /* 0x0000002025257224 */ /* 0x080fe400078e0221 */
[----:B------:R-:W-:-:S04]  /*3710*/  IMAD.WIDE.U32 R32, R36, R32, R34 ;  /* 0x0000002024207225 */ /* 0x000fc800078e0022 */
[----:B---3--:R-:W-:Y:S01]  /*3720*/  IMAD R35, R7, R38, RZ ;  /* 0x0000002607237224 */ /* 0x008fe200078e02ff */
[----:B------:R-:W-:Y:S02]  /*3730*/  IADD3 R33, PT, PT, R33, R37, RZ ;  /* 0x0000002521217210 */ /* 0x000fe40007ffe0ff */
[----:B------:R-:W2:Y:S01]  /*3740*/  LDG.E.64.CONSTANT R36, desc[UR12][R28.64] ;  /* 0x0000000c1c247981 */ /* 0x000ea2000c1e9b00 */
[-C--:B------:R-:W-:Y:S02]  /*3750*/  IMAD R34, R39, R6.reuse, R35 ;  /* 0x0000000627227224 */ /* 0x080fe400078e0223 */
[----:B------:R-:W-:Y:S01]  /*3760*/  IMAD.WIDE.U32 R32, R38, R6, R32 ;  /* 0x0000000626207225 */ /* 0x000fe200078e0020 */
[----:B------:R-:W-:Y:S01]  /*3770*/  IADD3 R6, P0, PT, R28, R49, RZ ;  /* 0x000000311c067210 */ /* 0x000fe20007f1e0ff */
[----:B------:R-:W2:Y:S04]  /*3780*/  LDG.E.64.CONSTANT R38, desc[UR12][R30.64+0x10] ;  /* 0x0000100c1e267981 */ /* 0x000ea8000c1e9b00 */
[----:B------:R-:W-:-:S02]  /*3790*/  IMAD.X R7, R29, 0x1, R46, P0 ;  /* 0x000000011d077824 */ /* 0x000fc400000e062e */
[----:B------:R0:W3:Y:S04]  /*37a0*/  LDG.E.64.CONSTANT R28, desc[UR12][R30.64+0x18] ;  /* 0x0000180c1e1c7981 */ /* 0x0000e8000c1e9b00 */
[----:B------:R-:W3:Y:S01]  /*37b0*/  LDG.E.64.CONSTANT R6, desc[UR12][R6.64] ;  /* 0x0000000c06067981 */ /* 0x000ee2000c1e9b00 */
[----:B------:R-:W-:Y:S01]  /*37c0*/  IADD3 R33, PT, PT, R33, R34, RZ ;  /* 0x0000002221217210 */ /* 0x000fe20007ffe0ff */
        /* <DEDUP_REMOVED lines=18> */
.L_x_7252:
        /* <DEDUP_REMOVED lines=9> */
[----:B------:R-:W-:Y:S01]  /*3980*/  MOV R24, R22 ;  /* 0x0000001600187202 */ /* 0x000fe20000000f00 */
[C---:B-1----:R-:W-:Y:S01]  /*3990*/  IMAD R30, R26.reuse, UR5, RZ ;  /* 0x000000051a1e7c24 */ /* 0x042fe2000f8e02ff */
[----:B------:R-:W1:Y:S03]  /*39a0*/  LDCU.64 UR10, c[0x0][0x388] ;  /* 0x00007100ff0a77ac */ /* 0x000e660008000a00 */
[----:B0-----:R-:W-:-:S04]  /*39b0*/  IMAD.WIDE.U32 R28, R26, UR4, R24 ;  /* 0x000000041a1c7c25 */ /* 0x001fc8000f8e0018 */
[----:B------:R-:W-:-:S05]  /*39c0*/  IMAD R31, R27, UR4, R30 ;  /* 0x000000041b1f7c24 */ /* 0x000fca000f8e021e */
[----:B------:R-:W-:Y:S01]  /*39d0*/  IADD3 R29, PT, PT, R29, R31, RZ ;  /* 0x0000001f1d1d7210 */ /* 0x000fe20007ffe0ff */
[----:B--2---:R-:W-:-:S04]  /*39e0*/  ULEA UR6, UP1, UR4, UR6, 0x3 ;  /* 0x0000000604067291 */ /* 0x004fc8000f8218ff */
[----:B------:R-:W-:Y:S01]  /*39f0*/  ULEA.HI.X UR7, UR4, UR7, UR5, 0x3, UP1 ;  /* 0x0000000704077291 */ /* 0x000fe200088f1c05 */
[----:B-1----:R-:W-:Y:S01]  /*3a00*/  LEA R30, P0, R28, UR10, 0x3 ;  /* 0x0000000a1c1e7c11 */ /* 0x002fe2000f8018ff */
[----:B------:R-:W-:-:S03]  /*3a10*/  IMAD.U32 R32, RZ, RZ, UR6 ;  /* 0x00000006ff207e24 */ /* 0x000fc6000f8e00ff */
[----:B------:R-:W-:Y:S02]  /*3a20*/  LEA.HI.X R31, R28, UR11, R29, 0x3, P0 ;  /* 0x0000000b1c1f7c11 */ /* 0x000fe400080f1c1d */
[----:B------:R-:W-:-:S03]  /*3a30*/  MOV R33, UR7 ;  /* 0x0000000700217c02 */ /* 0x000fc60008000f00 */
[----:B------:R0:W2:Y:S04]  /*3a40*/  LDG.E.64.CONSTANT R34, desc[UR12][R30.64] ;  /* 0x0000000c1e227981 */ /* 0x0000a8000c1e9b00 */
[----:B------:R-:W2:Y:S01]  /*3a50*/  LDG.E.64.CONSTANT R36, desc[UR12][R32.64] ;  /* 0x0000000c20247981 */ /* 0x000ea2000c1e9b00 */
[----:B------:R-:W-:Y:S01]  /*3a60*/  SHF.L.U32 R39, R27, 0x3, RZ ;  /* 0x000000031b277819 */ /* 0x000fe200000006ff */
[----:B------:R-:W-:Y:S01]  /*3a70*/  IMAD.WIDE.U32 R28, R26, 0x8, RZ ;  /* 0x000000081a1c7825 */ /* 0x000fe200078e00ff */
[-C--:B------:R-:W-:Y:S01]  /*3a80*/  LOP3.LUT R7, R7, R6.reuse, RZ, 0x3c, !PT ;  /* 0x0000000607077212 */ /* 0x080fe200078e3cff */
[----:B------:R-:W3:Y:S02]  /*3a90*/  LDG.E.64.CONSTANT R40, desc[UR12][R32.64+0x10] ;  /* 0x0000100c20287981 */ /* 0x000ee4000c1e9b00 */
[----:B------:R-:W-:Y:S01]  /*3aa0*/  IMAD.IADD R29, R29, 0x1, R39 ;  /* 0x000000011d1d7824 */ /* 0x000fe200078e0227 */
[----:B------:R-:W-:-:S02]  /*3ab0*/  LOP3.LUT R6, R7, R6, RZ, 0x3c, !PT ;  /* 0x0000000607067212 */ /* 0x000fc400078e3cff */
[----:B0-----:R-:W-:Y:S02]  /*3ac0*/  IADD3 R30, P0, PT, R30, R28, RZ ;  /* 0x0000001c1e1e7210 */ /* 0x001fe40007f1e0ff */
[----:B------:R-:W-:Y:S02]  /*3ad0*/  LOP3.LUT R7, R7, R6, RZ, 0x3c, !PT ;  /* 0x0000000607077212 */ /* 0x000fe400078e3cff */
[----:B------:R-:W-:Y:S01]  /*3ae0*/  IADD3.X R31, PT, PT, R31, R29, RZ, P0, !PT ;  /* 0x0000001d1f1f7210 */ /* 0x000fe200007fe4ff */
[----:B--2---:R-:W-:Y:S02]  /*3af0*/  IMAD R35, R35, R36, RZ ;  /* 0x0000002423237224 */ /* 0x004fe400078e02ff */
[----:B------:R-:W-:-:S04]  /*3b00*/  IMAD.WIDE.U32 R6, R36, R34, R6 ;  /* 0x0000002224067225 */ /* 0x000fc800078e0006 */
[----:B------:R-:W-:Y:S02]  /*3b10*/  IMAD R46, R37, R34, R35 ;  /* 0x00000022252e7224 */ /* 0x000fe400078e0223 */
[----:B------:R-:W2:Y:S04]  /*3b20*/  LDG.E.64.CONSTANT R36, desc[UR12][R32.64+0x8] ;  /* 0x0000080c20247981 */ /* 0x000ea8000c1e9b00 */
[----:B------:R0:W2:Y:S04]  /*3b30*/  LDG.E.64.CONSTANT R34, desc[UR12][R30.64] ;  /* 0x0000000c1e227981 */ /* 0x0000a8000c1e9b00 */
[----:B------:R-:W4:Y:S01]  /*3b40*/  LDG.E.64.CONSTANT R32, desc[UR12][R32.64+0x18] ;  /* 0x0000180c20207981 */ /* 0x000f22000c1e9b00 */
[----:B0-----:R-:W-:-:S04]  /*3b50*/  IADD3 R30, P0, PT, R30, R28, RZ ;  /* 0x0000001c1e1e7210 */ /* 0x001fc80007f1e0ff */
[----:B------:R-:W-:Y:S02]  /*3b60*/  IADD3.X R31, PT, PT, R31, R29, RZ, P0, !PT ;  /* 0x0000001d1f1f7210 */ /* 0x000fe400007fe4ff */
[----:B------:R-:W-:-:S03]  /*3b70*/  IADD3 R28, P0, PT, R30, R28, RZ ;  /* 0x0000001c1e1c7210 */ /* 0x000fc60007f1e0ff */
[----:B------:R-:W3:Y:S02]  /*3b80*/  LDG.E.64.CONSTANT R38, desc[UR12][R30.64] ;  /* 0x0000000c1e267981 */ /* 0x000ee4000c1e9b00 */
[----:B------:R-:W-:-:S06]  /*3b90*/  IMAD.X R29, R31, 0x1, R29, P0 ;  /* 0x000000011f1d7824 */ /* 0x000fcc00000e061d */
[----:B------:R-:W4:Y:S01]  /*3ba0*/  LDG.E.64.CONSTANT R28, desc[UR12][R28.64] ;  /* 0x0000000c1c1c7981 */ /* 0x000f22000c1e9b00 */
[----:B------:R-:W-:Y:S01]  /*3bb0*/  IADD3 R7, PT, PT, R7, R46, RZ ;  /* 0x0000002e07077210 */ /* 0x000fe20007ffe0ff */
[----:B------:R-:W-:-:S04]  /*3bc0*/  UIADD3 UR4, UP1, UPT, UR4, 0x4, URZ ;  /* 0x0000000404047890 */ /* 0x000fc8000ff3e0ff */
[----:B------:R-:W-:Y:S01]  /*3bd0*/  UIADD3.X UR5, UPT, UPT, URZ, UR5, URZ, UP1, !UPT ;  /* 0x00000005ff057290 */ /* 0x000fe20008ffe4ff */
[----:B--2---:R-:W-:Y:S02]  /*3be0*/  IMAD R35, R35, R36, RZ ;  /* 0x0000002423237224 */ /* 0x004fe400078e02ff */
[----:B------:R-:W-:-:S04]  /*3bf0*/  IMAD.WIDE.U32 R6, R36, R34, R6 ;  /* 0x0000002224067225 */ /* 0x000fc800078e0006 */
[----:B------:R-:W-:-:S05]  /*3c00*/  IMAD R35, R37, R34, R35 ;  /* 0x0000002225237224 */ /* 0x000fca00078e0223 */
[----:B------:R-:W-:Y:S01]  /*3c10*/  IADD3 R7, PT, PT, R7, R35, RZ ;  /* 0x0000002307077210 */ /* 0x000fe20007ffe0ff */
[----:B---3--:R-:W-:Y:S02]  /*3c20*/  IMAD R35, R39, R40, RZ ;  /* 0x0000002827237224 */ /* 0x008fe400078e02ff */
        /* <DEDUP_REMOVED lines=8> */
.L_x_7254:
        /* <DEDUP_REMOVED lines=10> */
[----:B0-----:R-:W-:Y:S01]  /*3d50*/  MOV R29, R25 ;  /* 0x00000019001d7202 */ /* 0x001fe20000000f00 */
[C---:B-1----:R-:W-:Y:S01]  /*3d60*/  IMAD R30, R26.reuse, UR5, RZ ;  /* 0x000000051a1e7c24 */ /* 0x042fe2000f8e02ff */
[----:B------:R-:W0:Y:S01]  /*3d70*/  LDCU.64 UR8, c[0x0][0x388] ;  /* 0x00007100ff0877ac */ /* 0x000e220008000a00 */
[----:B------:R-:W-:Y:S02]  /*3d80*/  IMAD.MOV.U32 R28, RZ, RZ, R22 ;  /* 0x000000ffff1c7224 */ /* 0x000fe400078e0016 */
[----:B------:R-:W-:Y:S02]  /*3d90*/  IMAD R31, R27, UR4, R30 ;  /* 0x000000041b1f7c24 */ /* 0x000fe4000f8e021e */
[----:B------:R-:W-:-:S05]  /*3da0*/  IMAD.WIDE.U32 R28, R26, UR4, R28 ;  /* 0x000000041a1c7c25 */ /* 0x000fca000f8e001c */
[----:B------:R-:W-:Y:S01]  /*3db0*/  IADD3 R31, PT, PT, R29, R31, RZ ;  /* 0x0000001f1d1f7210 */ /* 0x000fe20007ffe0ff */
[----:B--2---:R-:W-:-:S04]  /*3dc0*/  ULEA UR6, UP1, UR4, UR6, 0x3 ;  /* 0x0000000604067291 */ /* 0x004fc8000f8218ff */
        /* <DEDUP_REMOVED lines=25> */
.L_x_7255:
[----:B------:R-:W-:Y:S05]  /*3f60*/  BRA.U UP0, `(.L_x_7251) ;  /* 0x0000000100587547 */ /* 0x000fea000b800000 */
[----:B------:R-:W2:Y:S01]  /*3f70*/  LDCU.64 UR6, c[0x0][0x3a0] ;  /* 0x00007400ff0677ac */ /* 0x000ea20008000a00 */
[----:B------:R-:W-:Y:S01]  /*3f80*/  MOV R23, R25 ;  /* 0x0000001900177202 */ /* 0x000fe20000000f00 */
[C---:B-1----:R-:W-:Y:S01]  /*3f90*/  IMAD R24, R26.reuse, UR5, RZ ;  /* 0x000000051a187c24 */ /* 0x042fe2000f8e02ff */
[----:B------:R-:W1:Y:S01]  /*3fa0*/  LDCU.64 UR8, c[0x0][0x388] ;  /* 0x00007100ff0877ac */ /* 0x000e620008000a00 */
[----:B------:R-:W-:-:S04]  /*3fb0*/  IMAD.WIDE.U32 R22, R26, UR4, R22 ;  /* 0x000000041a167c25 */ /* 0x000fc8000f8e0016 */
[----:B------:R-:W-:-:S04]  /*3fc0*/  IMAD R27, R27, UR4, R24 ;  /* 0x000000041b1b7c24 */ /* 0x000fc8000f8e0218 */
[----:B------:R-:W-:Y:S01]  /*3fd0*/  IMAD.IADD R23, R23, 0x1, R27 ;  /* 0x0000000117177824 */ /* 0x000fe200078e021b */
[----:B--2---:R-:W-:-:S04]  /*3fe0*/  ULEA UR6, UP0, UR4, UR6, 0x3 ;  /* 0x0000000604067291 */ /* 0x004fc8000f8018ff */
[----:B------:R-:W-:Y:S01]  /*3ff0*/  ULEA.HI.X UR4, UR4, UR7, UR5, 0x3, UP0 ;  /* 0x0000000704047291 */ /* 0x000fe200080f1c05 */
[C---:B-1----:R-:W-:Y:S02]  /*4000*/  LEA R26, P0, R22.reuse, UR8, 0x3 ;  /* 0x00000008161a7c11 */ /* 0x042fe4000f8018ff */
[----:B------:R-:W-:Y:S02]  /*4010*/  MOV R24, UR6 ;  /* 0x0000000600187c02 */ /* 0x000fe40008000f00 */
[----:B------:R-:W-:Y:S02]  /*4020*/  LEA.HI.X R27, R22, UR9, R23, 0x3, P0 ;  /* 0x00000009161b7c11 */ /* 0x000fe400080f1c17 */
[----:B------:R-:W-:-:S03]  /*4030*/  MOV R25, UR4 ;  /* 0x0000000400197c02 */ /* 0x000fc60008000f00 */
[----:B------:R-:W2:Y:S04]  /*4040*/  LDG.E.64.CONSTANT R22, desc[UR12][R26.64] ;  /* 0x0000000c1a167981 */ /* 0x000ea8000c1e9b00 */
[----:B------:R-:W2:Y:S01]  /*4050*/  LDG.E.64.CONSTANT R24, desc[UR12][R24.64] ;  /* 0x0000000c18187981 */ /* 0x000ea2000c1e9b00 */
[----:B0-----:R-:W-:Y:S01]  /*4060*/  MOV R29, R6 ;  /* 0x00000006001d7202 */ /* 0x001fe20000000f00 */
[----:B------:R-:W-:Y:S02]  /*4070*/  IMAD.MOV.U32 R28, RZ, RZ, R7 ;  /* 0x000000ffff1c7224 */ /* 0x000fe400078e0007 */
[----:B--2---:R-:W-:Y:S02]  /*4080*/  IMAD R23, R23, R24, RZ ;  /* 0x0000001817177224 */ /* 0x004fe400078e02ff */
[----:B------:R-:W-:-:S04]  /*4090*/  IMAD.WIDE.U32 R28, R24, R22, R28 ;  /* 0x00000016181c7225 */ /* 0x000fc800078e001c */
[----:B------:R-:W-:Y:S01]  /*40a0*/  IMAD R23, R25, R22, R23 ;  /* 0x0000001619177224 */ /* 0x000fe200078e0217 */
[----:B------:R-:W-:-:S03]  /*40b0*/  MOV R7, R28 ;  /* 0x0000001c00077202 */ /* 0x000fc60000000f00 */
[----:B------:R-:W-:-:S07]  /*40c0*/  IMAD.IADD R6, R29, 0x1, R23 ;  /* 0x000000011d067824 */ /* 0x000fce00078e0217 */
.L_x_7251:
[----:B------:R-:W-:Y:S05]  /*40d0*/  BSYNC.RECONVERGENT B0 ;  /* 0x0000000000007941 */ /* 0x000fea0003800200 */
.L_x_7250:
[----:B------:R-:W-:Y:S01]  /*40e0*/  IADD3 R23, PT, PT, R44, 0x200, RZ ;  /* 0x000002002c177810 */ /* 0x000fe20007ffe0ff */
[----:B------:R-:W-:Y:S03]  /*40f0*/  BSSY.RECONVERGENT B0, `(.L_x_7256) ;  /* 0x00000eb000007945 */ /* 0x000fe60003800200 */
[----:B------:R-:W-:-:S13]  /*4100*/  ISETP.GE.U32.AND P0, PT, R23, R0, PT ;  /* 0x000000001700720c */ /* 0x000fda0003f06070 */
[----:B------:R-:W-:Y:S05]  /*4110*/  @P0 BRA `(.L_x_7257) ;  /* 0x0000000c00a00947 */ /* 0x000fea0003800000 */
[----:B------:R-:W2:Y:S01]  /*4120*/  LDCU.64 UR8, c[0x0][0x398] ;  /* 0x00007300ff0877ac */ /* 0x000ea20008000a00 */
[----:B------:R-:W3:Y:S01]  /*4130*/  LDCU.64 UR6, c[0x0][0x390] ;  /* 0x00007200ff0677ac */ /* 0x000ee20008000a00 */
[----:B------:R-:W-:Y:S01]  /*4140*/  UMOV UR4, URZ ;  /* 0x000000ff00047c82 */ /* 0x000fe20008000000 */
[----:B------:R-:W-:Y:S01]  /*4150*/  UMOV UR5, URZ ;  /* 0x000000ff00057c82 */ /* 0x000fe20008000000 */
[----:B--2---:R-:W-:Y:S02]  /*4160*/  UISETP.GE.U32.AND UP1, UPT, UR8, 0x8, UPT ;  /* 0x000000080800788c */ /* 0x004fe4000bf26070 */
[----:B------:R-:W-:Y:S02]  /*4170*/  ULOP3.LUT UR10, UR8, 0x7, URZ, 0xc0, !UPT ;  /* 0x00000007080a7892 */ /* 0x000fe4000f8ec0ff */
[----:B------:R-:W-:Y:S01]  /*4180*/  UISETP.GE.U32.AND.EX UP1, UPT, UR9, URZ, UPT, UP1 ;  /* 0x000000ff0900728c */ /* 0x000fe2000bf26110 */
[----:B---3--:R-:W-:Y:S01]  /*4190*/  IMAD R9, R21, UR6, RZ ;  /* 0x0000000615097c24 */ /* 0x008fe2000f8e02ff */
[----:B------:R-:W-:-:S03]  /*41a0*/  UISETP.NE.U32.AND UP0, UPT, UR10, URZ, UPT ;  /* 0x000000ff0a00728c */ /* 0x000fc6000bf05070 */
[C---:B------:R-:W-:Y:S01]  /*41b0*/  IMAD R23, R20.reuse, UR7, R9 ;  /* 0x0000000714177c24 */ /* 0x040fe2000f8e0209 */
[----:B------:R-:W-:Y:S01]  /*41c0*/  CS2R R8, SRZ ;  /* 0x0000000000087805 */ /* 0x000fe2000001ff00 */
[----:B------:R-:W-:Y:S01]  /*41d0*/  IMAD.WIDE.U32 R20, R20, UR6, RZ ;  /* 0x0000000614147c25 */ /* 0x000fe2000f8e00ff */
[----:B------:R-:W-:-:S04]  /*41e0*/  UISETP.NE.AND.EX UP0, UPT, URZ, URZ, UPT, UP0 ;  /* 0x000000ffff00728c */ /* 0x000fc8000bf05300 */
[----:B------:R-:W-:Y:S01]  /*41f0*/  IADD3 R23, PT, PT, R21, R23, RZ ;  /* 0x0000001715177210 */ /* 0x000fe20007ffe0ff */
[----:B------:R-:W-:Y:S06]  /*4200*/  BRA.U !UP1, `(.L_x_7258) ;  /* 0x0000000509707547 */ /* 0x000fec000b800000 */
[----:B------:R-:W0:Y:S01]  /*4210*/  LDC.64 R8, c[0x0][0x3a0] ;  /* 0x0000e800ff087b82 */ /* 0x000e220000000a00 */
[----:B------:R-:W2:Y:S07]  /*4220*/  LDCU.64 UR4, c[0x0][0x388] ;  /* 0x00007100ff0477ac */ /* 0x000eae0008000a00 */
[----:B------:R-:W3:Y:S01]  /*4230*/  LDC.64 R24, c[0x0][0x3a8] ;  /* 0x0000ea00ff187b82 */ /* 0x000ee20000000a00 */
[----:B--2---:R-:W-:Y:S01]  /*4240*/  LEA R40, P0, R20, UR4, 0x3 ;  /* 0x0000000414287c11 */ /* 0x004fe2000f8018ff */
[----:B------:R-:W-:-:S03]  /*4250*/  ULOP3.LUT UR4, UR8, 0xfffffff8, URZ, 0xc0, !UPT ;  /* 0xfffffff808047892 */ /* 0x000fc6000f8ec0ff */
[----:B------:R-:W-:Y:S01]  /*4260*/  LEA.HI.X R39, R20, UR5, R23, 0x3, P0 ;  /* 0x0000000514277c11 */ /* 0x000fe200080f1c17 */
[----:B------:R-:W-:Y:S01]  /*4270*/  ULOP3.LUT UR5, UR9, 0x7fffffff, URZ, 0xc0, !UPT ;  /* 0x7fffffff09057892 */ /* 0x000fe2000f8ec0ff */
[----:B0-----:R-:W-:Y:S02]  /*4280*/  IADD3 R28, P1, PT, R8, 0x20, RZ ;  /* 0x00000020081c7810 */ /* 0x001fe40007f3e0ff */
[----:B------:R-:W-:-:S03]  /*4290*/  UMOV UR6, UR4 ;  /* 0x0000000400067c82 */ /* 0x000fc60008000000 */
[----:B------:R-:W-:Y:S01]  /*42a0*/  IMAD.X R29, RZ, RZ, R9, P1 ;  /* 0x000000ffff1d7224 */ /* 0x000fe200008e0609 */
[----:B------:R-:W-:Y:S02]  /*42b0*/  CS2R R8, SRZ ;  /* 0x0000000000087805 */ /* 0x000fe4000001ff00 */
[C-C-:B---3--:R-:W-:Y:S01]  /*42c0*/  SHF.L.U64.HI R38, R24.reuse, 0x3, R25.reuse ;  /* 0x0000000318267819 */ /* 0x148fe20000010219 */
[----:B------:R-:W-:Y:S01]  /*42d0*/  UMOV UR7, UR5 ;  /* 0x0000000500077c82 */ /* 0x000fe20008000000 */
[C---:B------:R-:W-:Y:S02]  /*42e0*/  SHF.L.U64.HI R25, R24.reuse, 0x6, R25 ;  /* 0x0000000618197819 */ /* 0x040fe40000010219 */
[----:B------:R-:W-:-:S07]  /*42f0*/  SHF.L.U32 R41, R24, 0x3, RZ ;  /* 0x0000000318297819 */ /* 0x000fce00000006ff */
.L_x_7259:
[----:B-1----:R-:W-:Y:S01]  /*4300*/  MOV R26, R40 ;  /* 0x00000028001a7202 */ /* 0x002fe20000000f00 */
[----:B------:R-:W-:Y:S01]  /*4310*/  IMAD.MOV.U32 R27, RZ, RZ, R39 ;  /* 0x000000ffff1b7224 */ /* 0x000fe200078e0027 */
[----:B------:R-:W2:Y:S04]  /*4320*/  LDG.E.64.CONSTANT R36, desc[UR12][R28.64+-0x20] ;  /* 0xffffe00c1c247981 */ /* 0x000ea8000c1e9b00 */
[----:B------:R0:W2:Y:S01]  /*4330*/  LDG.E.64.CONSTANT R34, desc[UR12][R26.64] ;  /* 0x0000000c1a227981 */ /* 0x0000a2000c1e9b00 */
[----:B------:R-:W-:-:S03]  /*4340*/  LOP3.LUT R9, R9, R8, RZ, 0x3c, !PT ;  /* 0x0000000809097212 */ /* 0x000fc600078e3cff */
[----:B------:R-:W3:Y:S04]  /*4350*/  LDG.E.64.CONSTANT R32, desc[UR12][R28.64+-0x18] ;  /* 0xffffe80c1c207981 */ /* 0x000ee8000c1e9b00 */
[----:B------:R-:W4:Y:S01]  /*4360*/  LDG.E.64.CONSTANT R50, desc[UR12][R28.64+-0x8] ;  /* 0xfffff80c1c327981 */ /* 0x000f22000c1e9b00 */
[----:B0-----:R-:W-:-:S03]  /*4370*/  IADD3 R26, P0, PT, R40, R41, RZ ;  /* 0x00000029281a7210 */ /* 0x001fc60007f1e0ff */
[----:B------:R-:W5:Y:S01]  /*4380*/  LDG.E.64.CONSTANT R52, desc[UR12][R28.64+0x10] ;  /* 0x0000100c1c347981 */ /* 0x000f62000c1e9b00 */
[----:B------:R-:W-:-:S05]  /*4390*/  IADD3.X R27, PT, PT, R39, R38, RZ, P0, !PT ;  /* 0x00000026271b7210 */ /* 0x000fca00007fe4ff */
        /* <DEDUP_REMOVED lines=11> */
[----:B0-----:R-:W-:Y:S01]  /*4450*/  IADD3 R26, P0, PT, R26, R41, RZ ;  /* 0x000000291a1a7210 */ /* 0x001fe20007f1e0ff */
[----:B---3--:R-:W-:-:S03]  /*4460*/  IMAD R31, R31, R32, RZ ;  /* 0x000000201f1f7224 */ /* 0x008fc600078e02ff */
[----:B------:R-:W-:Y:S01]  /*4470*/  IADD3.X R27, PT, PT, R27, R38, RZ, P0, !PT ;  /* 0x000000261b1b7210 */ /* 0x000fe200007fe4ff */
[-C--:B------:R-:W-:Y:S02]  /*4480*/  IMAD R33, R33, R30.reuse, R31 ;  /* 0x0000001e21217224 */ /* 0x080fe400078e021f */
[----:B------:R-:W-:Y:S02]  /*4490*/  IMAD.WIDE.U32 R8, R32, R30, R8 ;  /* 0x0000001e20087225 */ /* 0x000fe400078e0008 */
[----:B------:R0:W4:Y:S03]  /*44a0*/  LDG.E.64.CONSTANT R30, desc[UR12][R26.64] ;  /* 0x0000000c1a1e7981 */ /* 0x000126000c1e9b00 */
[----:B------:R-:W-:Y:S02]  /*44b0*/  IADD3 R9, PT, PT, R9, R33, RZ ;  /* 0x0000002109097210 */ /* 0x000fe40007ffe0ff */
[----:B------:R-:W3:Y:S01]  /*44c0*/  LDG.E.64.CONSTANT R32, desc[UR12][R28.64] ;  /* 0x0000000c1c207981 */ /* 0x000ee2000c1e9b00 */
[----:B0-----:R-:W-:-:S05]  /*44d0*/  IADD3 R26, P0, PT, R26, R41, RZ ;  /* 0x000000291a1a7210 */ /* 0x001fca0007f1e0ff */
[----:B------:R-:W-:Y:S02]  /*44e0*/  IMAD.X R27, R27, 0x1, R38, P0 ;  /* 0x000000011b1b7824 */ /* 0x000fe400000e0626 */
[----:B--2---:R-:W-:-:S04]  /*44f0*/  IMAD R35, R35, R36, RZ ;  /* 0x0000002423237224 */ /* 0x004fc800078e02ff */
[-C--:B------:R-:W-:Y:S02]  /*4500*/  IMAD R35, R37, R34.reuse, R35 ;  /* 0x0000002225237224 */ /* 0x080fe400078e0223 */
[----:B------:R-:W-:Y:S02]  /*4510*/  IMAD.WIDE.U32 R36, R36, R34, R8 ;  /* 0x0000002224247225 */ /* 0x000fe400078e0008 */
[----:B------:R0:W3:Y:S03]  /*4520*/  LDG.E.64.CONSTANT R8, desc[UR12][R26.64] ;  /* 0x0000000c1a087981 */ /* 0x0000e6000c1e9b00 */
[----:B------:R-:W-:Y:S01]  /*4530*/  IADD3 R37, PT, PT, R37, R35, RZ ;  /* 0x0000002325257210 */ /* 0x000fe20007ffe0ff */
[----:B----4-:R-:W-:Y:S01]  /*4540*/  IMAD R31, R31, R50, RZ ;  /* 0x000000321f1f7224 */ /* 0x010fe200078e02ff */
[----:B0-----:R-:W-:-:S03]  /*4550*/  IADD3 R26, P0, PT, R26, R41, RZ ;  /* 0x000000291a1a7210 */ /* 0x001fc60007f1e0ff */
[-C--:B------:R-:W-:Y:S02]  /*4560*/  IMAD R35, R51, R30.reuse, R31 ;  /* 0x0000001e33237224 */ /* 0x080fe400078e021f */
[----:B------:R-:W-:Y:S02]  /*4570*/  IMAD.WIDE.U32 R30, R50, R30, R36 ;  /* 0x0000001e321e7225 */ /* 0x000fe400078e0024 */
[----:B------:R-:W2:Y:S02]  /*4580*/  LDG.E.64.CONSTANT R36, desc[UR12][R28.64+0x8] ;  /* 0x0000080c1c247981 */ /* 0x000ea4000c1e9b00 */
[----:B------:R-:W-:Y:S01]  /*4590*/  IMAD.X R27, R27, 0x1, R38, P0 ;  /* 0x000000011b1b7824 */ /* 0x000fe200000e0626 */
[----:B------:R-:W-:-:S04]  /*45a0*/  IADD3 R31, PT, PT, R31, R35, RZ ;  /* 0x000000231f1f7210 */ /* 0x000fc80007ffe0ff */
[----:B------:R0:W2:Y:S02]  /*45b0*/  LDG.E.64.CONSTANT R34, desc[UR12][R26.64] ;  /* 0x0000000c1a227981 */ /* 0x0000a4000c1e9b00 */
[----:B0-----:R-:W-:-:S04]  /*45c0*/  IADD3 R26, P0, PT, R26, R41, RZ ;  /* 0x000000291a1a7210 */ /* 0x001fc80007f1e0ff */
[----:B------:R-:W-:-:S05]  /*45d0*/  IADD3.X R27, PT, PT, R27, R38, RZ, P0, !PT ;  /* 0x000000261b1b7210 */ /* 0x000fca00007fe4ff */
[----:B------:R-:W5:Y:S01]  /*45e0*/  LDG.E.64.CONSTANT R50, desc[UR12][R26.64] ;  /* 0x0000000c1a327981 */ /* 0x000f62000c1e9b00 */
[----:B---3--:R-:W-:Y:S02]  /*45f0*/  IMAD R9, R9, R32, RZ ;  /* 0x0000002009097224 */ /* 0x008fe400078e02ff */
[----:B------:R-:W-:-:S04]  /*4600*/  IMAD.WIDE.U32 R30, R32, R8, R30 ;  /* 0x00000008201e7225 */ /* 0x000fc800078e001e */
[----:B------:R-:W-:Y:S01]  /*4610*/  IMAD R33, R33, R8, R9 ;  /* 0x0000000821217224 */ /* 0x000fe200078e0209 */
[----:B------:R-:W-:-:S04]  /*4620*/  IADD3 R8, P0, PT, R26, R41, RZ ;  /* 0x000000291a087210 */ /* 0x000fc80007f1e0ff */
[----:B------:R-:W-:Y:S02]  /*4630*/  IADD3.X R9, PT, PT, R27, R38, RZ, P0, !PT ;  /* 0x000000261b097210 */ /* 0x000fe400007fe4ff */
[----:B------:R0:W3:Y:S04]  /*4640*/  LDG.E.64.CONSTANT R26, desc[UR12][R28.64+0x18] ;  /* 0x0000180c1c1a7981 */ /* 0x0000e8000c1e9b00 */
[----:B------:R-:W3:Y:S01]  /*4650*/  LDG.E.64.CONSTANT R8, desc[UR12][R8.64] ;  /* 0x0000000c08087981 */ /* 0x000ee2000c1e9b00 */
[----:B------:R-:W-:Y:S02]  /*4660*/  IMAD.IADD R31, R31, 0x1, R33 ;  /* 0x000000011f1f7824 */ /* 0x000fe400078e0221 */
[----:B--2---:R-:W-:Y:S02]  /*4670*/  IMAD R33, R35, R36, RZ ;  /* 0x0000002423217224 */ /* 0x004fe400078e02ff */
[----:B------:R-:W-:-:S04]  /*4680*/  IMAD.WIDE.U32 R30, R36, R34, R30 ;  /* 0x00000022241e7225 */ /* 0x000fc800078e001e */
[----:B------:R-:W-:Y:S01]  /*4690*/  IMAD R33, R37, R34, R33 ;  /* 0x0000002225217224 */ /* 0x000fe200078e0221 */
[----:B------:R-:W-:-:S04]  /*46a0*/  UIADD3 UR6, UP1, UPT, UR6, -0x8, URZ ;  /* 0xfffffff806067890 */ /* 0x000fc8000ff3e0ff */
[----:B------:R-:W-:Y:S01]  /*46b0*/  IADD3 R31, PT, PT, R31, R33, RZ ;  /* 0x000000211f1f7210 */ /* 0x000fe20007ffe0ff */
[----:B------:R-:W-:Y:S02]  /*46c0*/  UIADD3.X UR7, UPT, UPT, UR7, -0x1, URZ, UP1, !UPT ;  /* 0xffffffff07077890 */ /* 0x000fe40008ffe4ff */
[----:B------:R-:W-:Y:S01]  /*46d0*/  UISETP.NE.U32.AND UP1, UPT, UR6, URZ, UPT ;  /* 0x000000ff0600728c */ /* 0x000fe2000bf25070 */
[----:B-----5:R-:W-:Y:S02]  /*46e0*/  IMAD R33, R51, R52, RZ ;  /* 0x0000003433217224 */ /* 0x020fe400078e02ff */
[----:B------:R-:W-:-:S04]  /*46f0*/  IMAD.WIDE.U32 R30, R52, R50, R30 ;  /* 0x00000032341e7225 */ /* 0x000fc800078e001e */
[----:B------:R-:W-:Y:S01]  /*4700*/  IMAD R33, R53, R50, R33 ;  /* 0x0000003235217224 */ /* 0x000fe200078e0221 */
[----:B------:R-:W-:-:S04]  /*4710*/  UISETP.NE.AND.EX UP1, UPT, UR7, URZ, UPT, UP1 ;  /* 0x000000ff0700728c */ /* 0x000fc8000bf25310 */
[----:B------:R-:W-:Y:S02]  /*4720*/  IADD3 R31, PT, PT, R31, R33, RZ ;  /* 0x000000211f1f7210 */ /* 0x000fe40007ffe0ff */
[----:B0-----:R-:W-:Y:S02]  /*4730*/  IADD3 R28, P1, PT, R28, 0x40, RZ ;  /* 0x000000401c1c7810 */ /* 0x001fe40007f3e0ff */
[----:B------:R-:W-:-:S03]  /*4740*/  LEA R40, P0, R24, R40, 0x6 ;  /* 0x0000002818287211 */ /* 0x000fc600078030ff */
[----:B------:R-:W-:Y:S02]  /*4750*/  IMAD.X R29, RZ, RZ, R29, P1 ;  /* 0x000000ffff1d7224 */ /* 0x000fe400008e061d */
[----:B------:R-:W-:Y:S02]  /*4760*/  IMAD.X R39, R39, 0x1, R25, P0 ;  /* 0x0000000127277824 */ /* 0x000fe400000e0619 */
[----:B---3--:R-:W-:-:S04]  /*4770*/  IMAD R9, R9, R26, RZ ;  /* 0x0000001a09097224 */ /* 0x008fc800078e02ff */
[-C--:B------:R-:W-:Y:S02]  /*4780*/  IMAD R9, R27, R8.reuse, R9 ;  /* 0x000000081b097224 */ /* 0x080fe400078e0209 */
[----:B------:R-:W-:-:S05]  /*4790*/  IMAD.WIDE.U32 R26, R26, R8, R30 ;  /* 0x000000081a1a7225 */ /* 0x000fca00078e001e */
[----:B------:R-:W-:Y:S02]  /*47a0*/  IADD3 R8, PT, PT, R27, R9, RZ ;  /* 0x000000091b087210 */ /* 0x000fe40007ffe0ff */
[----:B------:R-:W-:Y:S01]  /*47b0*/  MOV R9, R26 ;  /* 0x0000001a00097202 */ /* 0x000fe20000000f00 */
[----:B------:R-:W-:Y:S06]  /*47c0*/  BRA.U UP1, `(.L_x_7259) ;  /* 0xfffffff901cc7547 */ /* 0x000fec000b83ffff */
.L_x_7258:
[----:B------:R-:W-:Y:S05]  /*47d0*/  BRA.U !UP0, `(.L_x_7257) ;  /* 0x0000000508f07547 */ /* 0x000fea000b800000 */
[----:B------:R-:W2:Y:S01]  /*47e0*/  LDC.64 R24, c[0x0][0x3a8] ;  /* 0x0000ea00ff187b82 */ /* 0x000ea20000000a00 */
[----:B------:R-:W-:Y:S02]  /*47f0*/  UISETP.GE.U32.AND UP1, UPT, UR10, 0x4, UPT ;  /* 0x000000040a00788c */ /* 0x000fe4000bf26070 */
[----:B------:R-:W-:Y:S02]  /*4800*/  ULOP3.LUT UR9, UR8, 0x3, URZ, 0xc0, !UPT ;  /* 0x0000000308097892 */ /* 0x000fe4000f8ec0ff */
[----:B------:R-:W-:Y:S02]  /*4810*/  UISETP.GE.U32.AND.EX UP1, UPT, URZ, URZ, UPT, UP1 ;  /* 0x000000ffff00728c */ /* 0x000fe4000bf26110 */
[----:B------:R-:W-:-:S04]  /*4820*/  UISETP.NE.U32.AND UP0, UPT, UR9, URZ, UPT ;  /* 0x000000ff0900728c */ /* 0x000fc8000bf05070 */
[----:B------:R-:W-:-:S03]  /*4830*/  UISETP.NE.AND.EX UP0, UPT, URZ, URZ, UPT, UP0 ;  /* 0x000000ffff00728c */ /* 0x000fc6000bf05300 */
[----:B------:R-:W-:Y:S08]  /*4840*/  BRA.U !UP1, `(.L_x_7260) ;  /* 0x0000000109d07547 */ /* 0x000ff0000b800000 */
[----:B------:R-:W3:Y:S01]  /*4850*/  LDCU.64 UR6, c[0x0][0x3a0] ;  /* 0x00007400ff0677ac */ /* 0x000ee20008000a00 */
[----:B------:R-:W-:Y:S01]  /*4860*/  MOV R22, R20 ;  /* 0x0000001400167202 */ /* 0x000fe20000000f00 */
[C---:B-12---:R-:W-:Y:S01]  /*4870*/  IMAD R26, R24.reuse, UR5, RZ ;  /* 0x00000005181a7c24 */ /* 0x046fe2000f8e02ff */
[----:B------:R-:W-:Y:S01]  /*4880*/  SHF.L.U32 R33, R25, 0x3, RZ ;  /* 0x0000000319217819 */ /* 0x000fe200000006ff */
[----:B------:R-:W1:Y:S02]  /*4890*/  LDCU.64 UR10, c[0x0][0x388] ;  /* 0x00007100ff0a77ac */ /* 0x000e640008000a00 */
[----:B0-----:R-:W-:-:S04]  /*48a0*/  IMAD.WIDE.U32 R28, R24, UR4, R22 ;  /* 0x00000004181c7c25 */ /* 0x001fc8000f8e0016 */
[----:B------:R-:W-:-:S04]  /*48b0*/  IMAD R27, R25, UR4, R26 ;  /* 0x00000004191b7c24 */ /* 0x000fc8000f8e021a */
[----:B------:R-:W-:Y:S02]  /*48c0*/  IMAD.IADD R29, R29, 0x1, R27 ;  /* 0x000000011d1d7824 */ /* 0x000fe400078e021b */
[----:B------:R-:W-:Y:S01]  /*48d0*/  IMAD.WIDE.U32 R26, R24, 0x8, RZ ;  /* 0x00000008181a7825 */ /* 0x000fe200078e00ff */
[----:B---3--:R-:W-:-:S03]  /*48e0*/  ULEA UR6, UP1, UR4, UR6, 0x3 ;  /* 0x0000000604067291 */ /* 0x008fc6000f8218ff */
[----:B------:R-:W-:Y:S01]  /*48f0*/  IMAD.IADD R27, R27, 0x1, R33 ;  /* 0x000000011b1b7824 */ /* 0x000fe200078e0221 */
[----:B------:R-:W-:Y:S01]  /*4900*/  ULEA.HI.X UR7, UR4, UR7, UR5, 0x3, UP1 ;  /* 0x0000000704077291 */ /* 0x000fe200088f1c05 */
[C---:B-1----:R-:W-:Y:S02]  /*4910*/  LEA R30, P0, R28.reuse, UR10, 0x3 ;  /* 0x0000000a1c1e7c11 */ /* 0x042fe4000f8018ff */
[----:B------:R-:W-:Y:S02]  /*4920*/  MOV R50, UR6 ;  /* 0x0000000600327c02 */ /* 0x000fe40008000f00 */
[----:B------:R-:W-:Y:S02]  /*4930*/  LEA.HI.X R31, R28, UR11, R29, 0x3, P0 ;  /* 0x0000000b1c1f7c11 */ /* 0x000fe400080f1c1d */
[----:B------:R-:W-:Y:S02]  /*4940*/  MOV R51, UR7 ;  /* 0x0000000700337c02 */ /* 0x000fe40008000f00 */
[----:B------:R-:W-:Y:S01]  /*4950*/  IADD3 R28, P0, PT, R30, R26, RZ ;  /* 0x0000001a1e1c7210 */ /* 0x000fe20007f1e0ff */
[----:B------:R-:W2:Y:S04]  /*4960*/  LDG.E.64.CONSTANT R38, desc[UR12][R30.64] ;  /* 0x0000000c1e267981 */ /* 0x000ea8000c1e9b00 */
[----:B------:R-:W2:Y:S01]  /*4970*/  LDG.E.64.CONSTANT R40, desc[UR12][R50.64] ;  /* 0x0000000c32287981 */ /* 0x000ea2000c1e9b00 */
[----:B------:R-:W-:-:S03]  /*4980*/  IADD3.X R29, PT, PT, R31, R27, RZ, P0, !PT ;  /* 0x0000001b1f1d7210 */ /* 0x000fc600007fe4ff */
[----:B------:R-:W3:Y:S04]  /*4990*/  LDG.E.64.CONSTANT R36, desc[UR12][R50.64+0x8] ;  /* 0x0000080c32247981 */ /* 0x000ee8000c1e9b00 */
[----:B------:R0:W3:Y:S04]  /*49a0*/  LDG.E.64.CONSTANT R34, desc[UR12][R28.64] ;  /* 0x0000000c1c227981 */ /* 0x0000e8000c1e9b00 */
[----:B------:R-:W4:Y:S01]  /*49b0*/  LDG.E.64.CONSTANT R32, desc[UR12][R50.64+0x10] ;  /* 0x0000100c32207981 */ /* 0x000f22000c1e9b00 */
[----:B0-----:R-:W-:-:S04]  /*49c0*/  IADD3 R28, P0, PT, R28, R26, RZ ;  /* 0x0000001a1c1c7210 */ /* 0x001fc80007f1e0ff */
[----:B------:R-:W-:Y:S01]  /*49d0*/  IADD3.X R29, PT, PT, R29, R27, RZ, P0, !PT ;  /* 0x0000001b1d1d7210 */ /* 0x000fe200007fe4ff */
[----:B------:R-:W5:Y:S01]  /*49e0*/  LDG.E.64.CONSTANT R50, desc[UR12][R50.64+0x18] ;  /* 0x0000180c32327981 */ /* 0x000f62000c1e9b00 */
[----:B------:R-:W-:-:S03]  /*49f0*/  IADD3 R26, P0, PT, R28, R26, RZ ;  /* 0x0000001a1c1a7210 */ /* 0x000fc60007f1e0ff */
[----:B------:R-:W4:Y:S02]  /*4a00*/  LDG.E.64.CONSTANT R30, desc[UR12][R28.64] ;  /* 0x0000000c1c1e7981 */ /* 0x000f24000c1e9b00 */
[----:B------:R-:W-:-:S06]  /*4a10*/  IMAD.X R27, R29, 0x1, R27, P0 ;  /* 0x000000011d1b7824 */ /* 0x000fcc00000e061b */
[----:B------:R-:W5:Y:S01]  /*4a20*/  LDG.E.64.CONSTANT R26, desc[UR12][R26.64] ;  /* 0x0000000c1a1a7981 */ /* 0x000f62000c1e9b00 */
        /* <DEDUP_REMOVED lines=12> */
[----:B------:R-:W-:Y:S01]  /*4af0*/  IADD3 R9, PT, PT, R9, R35, RZ ;  /* 0x0000002309097210 */ /* 0x000fe20007ffe0ff */
[----:B----4-:R-:W-:Y:S02]  /*4b00*/  IMAD R29, R31, R32, RZ ;  /* 0x000000201f1d7224 */ /* 0x010fe400078e02ff */
[----:B------:R-:W-:-:S04]  /*4b10*/  IMAD.WIDE.U32 R8, R32, R30, R8 ;  /* 0x0000001e20087225 */ /* 0x000fc800078e0008 */
[----:B------:R-:W-:Y:S02]  /*4b20*/  IMAD R29, R33, R30, R29 ;  /* 0x0000001e211d7224 */ /* 0x000fe400078e021d */
[----:B-----5:R-:W-:Y:S02]  /*4b30*/  IMAD R27, R27, R50, RZ ;  /* 0x000000321b1b7224 */ /* 0x020fe400078e02ff */
[----:B------:R-:W-:Y:S02]  /*4b40*/  IMAD.IADD R9, R9, 0x1, R29 ;  /* 0x0000000109097824 */ /* 0x000fe400078e021d */
[-C--:B------:R-:W-:Y:S02]  /*4b50*/  IMAD R29, R51, R26.reuse, R27 ;  /* 0x0000001a331d7224 */ /* 0x080fe400078e021b */
[----:B------:R-:W-:-:S05]  /*4b60*/  IMAD.WIDE.U32 R26, R50, R26, R8 ;  /* 0x0000001a321a7225 */ /* 0x000fca00078e0008 */
[----:B------:R-:W-:Y:S02]  /*4b70*/  IADD3 R8, PT, PT, R27, R29, RZ ;  /* 0x0000001d1b087210 */ /* 0x000fe40007ffe0ff */
[----:B------:R-:W-:-:S07]  /*4b80*/  MOV R9, R26 ;  /* 0x0000001a00097202 */ /* 0x000fce0000000f00 */
.L_x_7260:
[----:B------:R-:W-:Y:S05]  /*4b90*/  BRA.U !UP0, `(.L_x_7257) ;  /* 0x0000000508007547 */ /* 0x000fea000b800000 */
[----:B------:R-:W-:Y:S02]  /*4ba0*/  UIADD3 UR9, UP0, UPT, UR9, -0x1, URZ ;  /* 0xffffffff09097890 */ /* 0x000fe4000ff1e0ff */
[----:B------:R-:W-:Y:S02]  /*4bb0*/  ULOP3.LUT UR6, UR8, 0x1, URZ, 0xc0, !UPT ;  /* 0x0000000108067892 */ /* 0x000fe4000f8ec0ff */
[----:B------:R-:W-:Y:S02]  /*4bc0*/  UIADD3.X UR7, UPT, UPT, URZ, -0x1, URZ, UP0, !UPT ;  /* 0xffffffffff077890 */ /* 0x000fe400087fe4ff */
[----:B------:R-:W-:Y:S02]  /*4bd0*/  UISETP.NE.U32.AND UP0, UPT, UR9, URZ, UPT ;  /* 0x000000ff0900728c */ /* 0x000fe4000bf05070 */
[----:B------:R-:W-:Y:S02]  /*4be0*/  UISETP.NE.U32.AND UP1, UPT, UR6, 0x1, UPT ;  /* 0x000000010600788c */ /* 0x000fe4000bf25070 */
[----:B------:R-:W-:-:S02]  /*4bf0*/  UISETP.NE.AND.EX UP0, UPT, UR7, URZ, UPT, UP0 ;  /* 0x000000ff0700728c */ /* 0x000fc4000bf05300 */
[----:B------:R-:W-:Y:S01]  /*4c00*/  UISETP.NE.U32.AND.EX UP1, UPT, URZ, URZ, UPT, UP1 ;  /* 0x000000ffff00728c */ /* 0x000fe2000bf25110 */
[----:B------:R-:W3:Y:S06]  /*4c10*/  LDCU.64 UR8, c[0x0][0x388] ;  /* 0x00007100ff0877ac */ /* 0x000eec0008000a00 */
[----:B------:R-:W-:Y:S05]  /*4c20*/  BRA.U !UP0, `(.L_x_7261) ;  /* 0x0000000108847547 */ /* 0x000fea000b800000 */
[----:B------:R-:W4:Y:S01]  /*4c30*/  LDCU.64 UR6, c[0x0][0x3a0] ;  /* 0x00007400ff0677ac */ /* 0x000f220008000a00 */
[----:B-1----:R-:W-:Y:S01]  /*4c40*/  MOV R27, R23 ;  /* 0x00000017001b7202 */ /* 0x002fe20000000f00 */
[C---:B0-2---:R-:W-:Y:S02]  /*4c50*/  IMAD R28, R24.reuse, UR5, RZ ;  /* 0x00000005181c7c24 */ /* 0x045fe4000f8e02ff */
[----:B------:R-:W-:Y:S02]  /*4c60*/  IMAD.MOV.U32 R26, RZ, RZ, R20 ;  /* 0x000000ffff1a7224 */ /* 0x000fe400078e0014 */
[----:B------:R-:W-:Y:S02]  /*4c70*/  IMAD R29, R25, UR4, R28 ;  /* 0x00000004191d7c24 */ /* 0x000fe4000f8e021c */
[----:B------:R-:W-:-:S05]  /*4c80*/  IMAD.WIDE.U32 R26, R24, UR4, R26 ;  /* 0x00000004181a7c25 */ /* 0x000fca000f8e001a */
[----:B------:R-:W-:Y:S02]  /*4c90*/  IADD3 R29, PT, PT, R27, R29, RZ ;  /* 0x0000001d1b1d7210 */ /* 0x000fe40007ffe0ff */
[----:B---3--:R-:W-:Y:S01]  /*4ca0*/  LEA R28, P0, R26, UR8, 0x3 ;  /* 0x000000081a1c7c11 */ /* 0x008fe2000f8018ff */
[----:B----4-:R-:W-:-:S03]  /*4cb0*/  ULEA UR6, UP0, UR4, UR6, 0x3 ;  /* 0x0000000604067291 */ /* 0x010fc6000f8018ff */
[----:B------:R-:W-:Y:S02]  /*4cc0*/  LEA.HI.X R29, R26, UR9, R29, 0x3, P0 ;  /* 0x000000091a1d7c11 */ /* 0x000fe400080f1c1d */
[C---:B------:R-:W-:Y:S01]  /*4cd0*/  LEA R34, P0, R24.reuse, R28, 0x3 ;  /* 0x0000001c18227211 */ /* 0x040fe200078018ff */
[----:B------:R-:W-:Y:S01]  /*4ce0*/  ULEA.HI.X UR7, UR4, UR7, UR5, 0x3, UP0 ;  /* 0x0000000704077291 */ /* 0x000fe200080f1c05 */
[----:B------:R-:W-:Y:S01]  /*4cf0*/  IMAD.U32 R32, RZ, RZ, UR6 ;  /* 0x00000006ff207e24 */ /* 0x000fe2000f8e00ff */
[----:B------:R-:W2:Y:S04]  /*4d00*/  LDG.E.64.CONSTANT R26, desc[UR12][R28.64] ;  /* 0x0000000c1c1a7981 */ /* 0x000ea8000c1e9b00 */
[----:B------:R-:W-:Y:S02]  /*4d10*/  MOV R33, UR7 ;  /* 0x0000000700217c02 */ /* 0x000fe40008000f00 */
[----:B------:R-:W-:-:S03]  /*4d20*/  LEA.HI.X R35, R24, R29, R25, 0x3, P0 ;  /* 0x0000001d18237211 */ /* 0x000fc600000f1c19 */
[----:B------:R-:W2:Y:S04]  /*4d30*/  LDG.E.64.CONSTANT R30, desc[UR12][R32.64] ;  /* 0x0000000c201e7981 */ /* 0x000ea8000c1e9b00 */
        /* <DEDUP_REMOVED lines=16> */
.L_x_7261:
[----:B------:R-:W-:Y:S05]  /*4e40*/  BRA.U UP1, `(.L_x_7257) ;  /* 0x0000000101547547 */ /* 0x000fea000b800000 */
[----:B------:R-:W4:Y:S01]  /*4e50*/  LDCU.64 UR6, c[0x0][0x3a0] ;  /* 0x00007400ff0677ac */ /* 0x000f220008000a00 */
[----:B------:R-:W-:Y:S01]  /*4e60*/  MOV R21, R23 ;  /* 0x0000001700157202 */ /* 0x000fe20000000f00 */
[C---:B--2---:R-:W-:Y:S02]  /*4e70*/  IMAD R22, R24.reuse, UR5, RZ ;  /* 0x0000000518167c24 */ /* 0x044fe4000f8e02ff */
[----:B------:R-:W-:-:S04]  /*4e80*/  IMAD.WIDE.U32 R20, R24, UR4, R20 ;  /* 0x0000000418147c25 */ /* 0x000fc8000f8e0014 */
[----:B------:R-:W-:Y:S01]  /*4e90*/  IMAD R25, R25, UR4, R22 ;  /* 0x0000000419197c24 */ /* 0x000fe2000f8e0216 */
[----:B---3--:R-:W-:-:S03]  /*4ea0*/  LEA R24, P0, R20, UR8, 0x3 ;  /* 0x0000000814187c11 */ /* 0x008fc6000f8018ff */
[----:B------:R-:W-:Y:S01]  /*4eb0*/  IMAD.IADD R21, R21, 0x1, R25 ;  /* 0x0000000115157824 */ /* 0x000fe200078e0219 */
[----:B----4-:R-:W-:-:S04]  /*4ec0*/  ULEA UR6, UP0, UR4, UR6, 0x3 ;  /* 0x0000000604067291 */ /* 0x010fc8000f8018ff */
[----:B------:R-:W-:Y:S01]  /*4ed0*/  LEA.HI.X R25, R20, UR9, R21, 0x3, P0 ;  /* 0x0000000914197c11 */ /* 0x000fe200080f1c15 */
[----:B------:R-:W-:Y:S01]  /*4ee0*/  ULEA.HI.X UR4, UR4, UR7, UR5, 0x3, UP0 ;  /* 0x0000000704047291 */ /* 0x000fe200080f1c05 */
[----:B------:R-:W-:-:S03]  /*4ef0*/  MOV R22, UR6 ;  /* 0x0000000600167c02 */ /* 0x000fc60008000f00 */
[----:B------:R-:W2:Y:S02]  /*4f00*/  LDG.E.64.CONSTANT R20, desc[UR12][R24.64] ;  /* 0x0000000c18147981 */ /* 0x000ea4000c1e9b00 */
[----:B------:R-:W-:-:S06]  /*4f10*/  MOV R23, UR4 ;  /* 0x0000000400177c02 */ /* 0x000fcc0008000f00 */
[----:B------:R-:W2:Y:S01]  /*4f20*/  LDG.E.64.CONSTANT R22, desc[UR12][R22.64] ;  /* 0x0000000c16167981 */ /* 0x000ea2000c1e9b00 */
[----:B-1----:R-:W-:Y:S01]  /*4f30*/  MOV R27, R8 ;  /* 0x00000008001b7202 */ /* 0x002fe20000000f00 */
[----:B------:R-:W-:Y:S02]  /*4f40*/  IMAD.MOV.U32 R26, RZ, RZ, R9 ;  /* 0x000000ffff1a7224 */ /* 0x000fe400078e0009 */
[----:B--2---:R-:W-:Y:S02]  /*4f50*/  IMAD R21, R21, R22, RZ ;  /* 0x0000001615157224 */ /* 0x004fe400078e02ff */
[----:B------:R-:W-:-:S04]  /*4f60*/  IMAD.WIDE.U32 R26, R22, R20, R26 ;  /* 0x00000014161a7225 */ /* 0x000fc800078e001a */
[----:B------:R-:W-:Y:S01]  /*4f70*/  IMAD R21, R23, R20, R21 ;  /* 0x0000001417157224 */ /* 0x000fe200078e0215 */
[----:B------:R-:W-:-:S03]  /*4f80*/  MOV R9, R26 ;  /* 0x0000001a00097202 */ /* 0x000fc60000000f00 */
[----:B------:R-:W-:-:S07]  /*4f90*/  IMAD.IADD R8, R27, 0x1, R21 ;  /* 0x000000011b087824 */ /* 0x000fce00078e0215 */
.L_x_7257:
[----:B---3--:R-:W-:Y:S05]  /*4fa0*/  BSYNC.RECONVERGENT B0 ;  /* 0x0000000000007941 */ /* 0x008fea0003800200 */
.L_x_7256:
[----:B------:R-:W-:Y:S01]  /*4fb0*/  IADD3 R21, PT, PT, R44, 0x280, RZ ;  /* 0x000002802c157810 */ /* 0x000fe20007ffe0ff */
[----:B------:R-:W-:Y:S03]  /*4fc0*/  BSSY.RECONVERGENT B0, `(.L_x_7262) ;  /* 0x00000e9000007945 */ /* 0x000fe60003800200 */
[----:B------:R-:W-:-:S13]  /*4fd0*/  ISETP.GE.U32.AND P0, PT, R21, R0, PT ;  /* 0x000000001500720c */ /* 0x000fda0003f06070 */
[----:B------:R-:W-:Y:S05]  /*4fe0*/  @P0 BRA `(.L_x_7263) ;  /* 0x0000000c00980947 */ /* 0x000fea0003800000 */
[----:B------:R-:W3:Y:S01]  /*4ff0*/  LDCU.64 UR8, c[0x0][0x398] ;  /* 0x00007300ff0877ac */ /* 0x000ee20008000a00 */
[----:B------:R-:W4:Y:S01]  /*5000*/  LDCU.64 UR6, c[0x0][0x390] ;  /* 0x00007200ff0677ac */ /* 0x000f220008000a00 */
[----:B------:R-:W-:Y:S01]  /*5010*/  UMOV UR4, URZ ;  /* 0x000000ff00047c82 */ /* 0x000fe20008000000 */
[----:B------:R-:W-:Y:S01]  /*5020*/  UMOV UR5, URZ ;  /* 0x000000ff00057c82 */ /* 0x000fe20008000000 */
[----:B---3--:R-:W-:Y:S02]  /*5030*/  UISETP.GE.U32.AND UP1, UPT, UR8, 0x8, UPT ;  /* 0x000000080800788c */ /* 0x008fe4000bf26070 */
[----:B------:R-:W-:Y:S02]  /*5040*/  ULOP3.LUT UR10, UR8, 0x7, URZ, 0xc0, !UPT ;  /* 0x00000007080a7892 */ /* 0x000fe4000f8ec0ff */
[----:B------:R-:W-:Y:S01]  /*5050*/  UISETP.GE.U32.AND.EX UP1, UPT, UR9, URZ, UPT, UP1 ;  /* 0x000000ff0900728c */ /* 0x000fe2000bf26110 */
[----:B----4-:R-:W-:Y:S01]  /*5060*/  IMAD R11, R19, UR6, RZ ;  /* 0x00000006130b7c24 */ /* 0x010fe2000f8e02ff */
[----:B------:R-:W-:-:S03]  /*5070*/  UISETP.NE.U32.AND UP0, UPT, UR10, URZ, UPT ;  /* 0x000000ff0a00728c */ /* 0x000fc6000bf05070 */
[C---:B------:R-:W-:Y:S01]  /*5080*/  IMAD R21, R18.reuse, UR7, R11 ;  /* 0x0000000712157c24 */ /* 0x040fe2000f8e020b */
[----:B------:R-:W-:Y:S01]  /*5090*/  CS2R R10, SRZ ;  /* 0x00000000000a7805 */ /* 0x000fe2000001ff00 */
[----:B------:R-:W-:Y:S01]  /*50a0*/  IMAD.WIDE.U32 R18, R18, UR6, RZ ;  /* 0x0000000612127c25 */ /* 0x000fe2000f8e00ff */
[----:B------:R-:W-:-:S04]  /*50b0*/  UISETP.NE.AND.EX UP0, UPT, URZ, URZ, UPT, UP0 ;  /* 0x000000ffff00728c */ /* 0x000fc8000bf05300 */
[----:B------:R-:W-:Y:S01]  /*50c0*/  IADD3 R21, PT, PT, R19, R21, RZ ;  /* 0x0000001513157210 */ /* 0x000fe20007ffe0ff */
[----:B------:R-:W-:Y:S06]  /*50d0*/  BRA.U !UP1, `(.L_x_7264) ;  /* 0x00000005096c7547 */ /* 0x000fec000b800000 */
[----:B--2---:R-:W2:Y:S01]  /*50e0*/  LDC.64 R24, c[0x0][0x3a0] ;  /* 0x0000e800ff187b82 */ /* 0x004ea20000000a00 */
[----:B------:R-:W3:Y:S01]  /*50f0*/  LDCU.64 UR4, c[0x0][0x388] ;  /* 0x00007100ff0477ac */ /* 0x000ee20008000a00 */
[----:B------:R-:W-:-:S06]  /*5100*/  CS2R R10, SRZ ;  /* 0x00000000000a7805 */ /* 0x000fcc000001ff00 */
[----:B------:R-:W4:Y:S01]  /*5110*/  LDC.64 R22, c[0x0][0x3a8] ;  /* 0x0000ea00ff167b82 */ /* 0x000f220000000a00 */
[----:B---3--:R-:W-:Y:S01]  /*5120*/  LEA R46, P0, R18, UR4, 0x3 ;  /* 0x00000004122e7c11 */ /* 0x008fe2000f8018ff */
[----:B------:R-:W-:-:S03]  /*5130*/  ULOP3.LUT UR4, UR8, 0xfffffff8, URZ, 0xc0, !UPT ;  /* 0xfffffff808047892 */ /* 0x000fc6000f8ec0ff */
[----:B------:R-:W-:Y:S01]  /*5140*/  LEA.HI.X R41, R18, UR5, R21, 0x3, P0 ;  /* 0x0000000512297c11 */ /* 0x000fe200080f1c15 */
[----:B------:R-:W-:Y:S01]  /*5150*/  ULOP3.LUT UR5, UR9, 0x7fffffff, URZ, 0xc0, !UPT ;  /* 0x7fffffff09057892 */ /* 0x000fe2000f8ec0ff */
[----:B--2---:R-:W-:Y:S02]  /*5160*/  IADD3 R24, P1, PT, R24, 0x20, RZ ;  /* 0x0000002018187810 */ /* 0x004fe40007f3e0ff */
[----:B------:R-:W-:-:S03]  /*5170*/  UMOV UR6, UR4 ;  /* 0x0000000400067c82 */ /* 0x000fc60008000000 */
[----:B------:R-:W-:Y:S01]  /*5180*/  IMAD.X R25, RZ, RZ, R25, P1 ;  /* 0x000000ffff197224 */ /* 0x000fe200008e0619 */
[----:B------:R-:W-:Y:S01]  /*5190*/  UMOV UR7, UR5 ;  /* 0x0000000500077c82 */ /* 0x000fe20008000000 */
[C-C-:B----4-:R-:W-:Y:S02]  /*51a0*/  SHF.L.U64.HI R40, R22.reuse, 0x3, R23.reuse ;  /* 0x0000000316287819 */ /* 0x150fe40000010217 */
[C---:B------:R-:W-:Y:S02]  /*51b0*/  SHF.L.U64.HI R23, R22.reuse, 0x6, R23 ;  /* 0x0000000616177819 */ /* 0x040fe40000010217 */
[----:B------:R-:W-:-:S07]  /*51c0*/  SHF.L.U32 R49, R22, 0x3, RZ ;  /* 0x0000000316317819 */ /* 0x000fce00000006ff */
.L_x_7265:
[----:B-1----:R-:W-:Y:S01]  /*51d0*/  MOV R26, R46 ;  /* 0x0000002e001a7202 */ /* 0x002fe20000000f00 */
[----:B------:R-:W-:Y:S01]  /*51e0*/  IMAD.MOV.U32 R27, RZ, RZ, R41 ;  /* 0x000000ffff1b7224 */ /* 0x000fe200078e0029 */
[----:B------:R-:W2:Y:S01]  /*51f0*/  LDG.E.64.CONSTANT R36, desc[UR12][R24.64+-0x20] ;  /* 0xffffe00c18247981 */ /* 0x000ea2000c1e9b00 */
[----:B------:R-:W-:-:S03]  /*5200*/  IADD3 R30, P0, PT, R46, R49, RZ ;  /* 0x000000312e1e7210 */ /* 0x000fc60007f1e0ff */
[----:B------:R-:W2:Y:S01]  /*5210*/  LDG.E.64.CONSTANT R34, desc[UR12][R26.64] ;  /* 0x0000000c1a227981 */ /* 0x000ea2000c1e9b00 */
[----:B------:R-:W-:Y:S01]  /*5220*/  IADD3.X R31, PT, PT, R41, R40, RZ, P0, !PT ;  /* 0x00000028291f7210 */ /* 0x000fe200007fe4ff */
[----:B------:R-:W-:Y:S01]  /*5230*/  IMAD.MOV.U32 R32, RZ, RZ, R11 ;  /* 0x000000ffff207224 */ /* 0x000fe200078e000b */
[----:B------:R-:W-:Y:S01]  /*5240*/  MOV R33, R10 ;  /* 0x0000000a00217202 */ /* 0x000fe20000000f00 */
[----:B------:R-:W3:Y:S04]  /*5250*/  LDG.E.64.CONSTANT R38, desc[UR12][R24.64+-0x10] ;  /* 0xfffff00c18267981 */ /* 0x000ee8000c1e9b00 */
[----:B0-----:R0:W4:Y:S04]  /*5260*/  LDG.E.64.CONSTANT R28, desc[UR12][R30.64] ;  /* 0x0000000c1e1c7981 */ /* 0x001128000c1e9b00 */
[----:B------:R-:W4:Y:S01]  /*5270*/  LDG.E.64.CONSTANT R26, desc[UR12][R24.64+-0x18] ;  /* 0xffffe80c181a7981 */ /* 0x000f22000c1e9b00 */
[----:B0-----:R-:W-:-:S04]  /*5280*/  IADD3 R30, P0, PT, R30, R49, RZ ;  /* 0x000000311e1e7210 */ /* 0x001fc80007f1e0ff */
[----:B------:R-:W-:Y:S02]  /*5290*/  IADD3.X R31, PT, PT, R31, R40, RZ, P0, !PT ;  /* 0x000000281f1f7210 */ /* 0x000fe400007fe4ff */
[----:B------:R-:W-:-:S05]  /*52a0*/  IADD3 R10, P0, PT, R30, R49, RZ ;  /* 0x000000311e0a7210 */ /* 0x000fca0007f1e0ff */
[----:B------:R-:W-:Y:S02]  /*52b0*/  IMAD.X R11, R31, 0x1, R40, P0 ;  /* 0x000000011f0b7824 */ /* 0x000fe400000e0628 */
[----:B--2---:R-:W-:Y:S02]  /*52c0*/  IMAD R35, R35, R36, RZ ;  /* 0x0000002423237224 */ /* 0x004fe400078e02ff */
[----:B------:R-:W-:-:S04]  /*52d0*/  IMAD.WIDE.U32 R32, R36, R34, R32 ;  /* 0x0000002224207225 */ /* 0x000fc800078e0020 */
[----:B------:R-:W-:Y:S02]  /*52e0*/  IMAD R35, R37, R34, R35 ;  /* 0x0000002225237224 */ /* 0x000fe400078e0223 */
[----:B------:R-:W3:Y:S03]  /*52f0*/  LDG.E.64.CONSTANT R36, desc[UR12][R30.64] ;  /* 0x0000000c1e247981 */ /* 0x000ee6000c1e9b00 */
[----:B------:R-:W-:Y:S01]  /*5300*/  IADD3 R33, PT, PT, R33, R35, RZ ;  /* 0x0000002321217210 */ /* 0x000fe20007ffe0ff */
[----:B----4-:R-:W-:Y:S01]  /*5310*/  IMAD R29, R29, R26, RZ ;  /* 0x0000001a1d1d7224 */ /* 0x010fe200078e02ff */
[----:B------:R-:W2:Y:S03]  /*5320*/  LDG.E.64.CONSTANT R34, desc[UR12][R24.64+-0x8] ;  /* 0xfffff80c18227981 */ /* 0x000ea6000c1e9b00 */
[----:B------:R-:W-:-:S02]  /*5330*/  IMAD R50, R27, R28, R29 ;  /* 0x0000001c1b327224 */ /* 0x000fc400078e021d */
[----:B------:R-:W-:Y:S01]  /*5340*/  IMAD.WIDE.U32 R28, R26, R28, R32 ;  /* 0x0000001c1a1c7225 */ /* 0x000fe200078e0020 */
[----:B------:R-:W4:Y:S04]  /*5350*/  LDG.E.64.CONSTANT R30, desc[UR12][R24.64] ;  /* 0x0000000c181e7981 */ /* 0x000f28000c1e9b00 */
[----:B------:R0:W2:Y:S02]  /*5360*/  LDG.E.64.CONSTANT R32, desc[UR12][R10.64] ;  /* 0x0000000c0a207981 */ /* 0x0000a4000c1e9b00 */
[----:B0-----:R-:W-:-:S04]  /*5370*/  IADD3 R10, P0, PT, R10, R49, RZ ;  /* 0x000000310a0a7210 */ /* 0x001fc80007f1e0ff */
[----:B------:R-:W-:-:S05]  /*5380*/  IADD3.X R11, PT, PT, R11, R40, RZ, P0, !PT ;  /* 0x000000280b0b7210 */ /* 0x000fca00007fe4ff */
[----:B------:R0:W4:Y:S01]  /*5390*/  LDG.E.64.CONSTANT R26, desc[UR12][R10.64] ;  /* 0x0000000c0a1a7981 */ /* 0x000122000c1e9b00 */
[----:B------:R-:W-:Y:S02]  /*53a0*/  IADD3 R29, PT, PT, R29, R50, RZ ;  /* 0x000000321d1d7210 */ /* 0x000fe40007ffe0ff */
[----:B0-----:R-:W-:-:S04]  /*53b0*/  IADD3 R10, P0, PT, R10, R49, RZ ;  /* 0x000000310a0a7210 */ /* 0x001fc80007f1e0ff */
[----:B------:R-:W-:Y:S01]  /*53c0*/  IADD3.X R11, PT, PT, R11, R40, RZ, P0, !PT ;  /* 0x000000280b0b7210 */ /* 0x000fe200007fe4ff */
[----:B---3--:R-:W-:Y:S02]  /*53d0*/  IMAD R37, R37, R38, RZ ;  /* 0x0000002625257224 */ /* 0x008fe400078e02ff */
[----:B------:R-:W-:-:S04]  /*53e0*/  IMAD.WIDE.U32 R28, R38, R36, R28 ;  /* 0x00000024261c7225 */ /* 0x000fc800078e001c */
[----:B------:R-:W-:Y:S02]  /*53f0*/  IMAD R37, R39, R36, R37 ;  /* 0x0000002427257224 */ /* 0x000fe400078e0225 */
[----:B------:R-:W3:Y:S02]  /*5400*/  LDG.E.64.CONSTANT R38, desc[UR12][R24.64+0x10] ;  /* 0x0000100c18267981 */ /* 0x000ee4000c1e9b00 */
[----:B------:R-:W-:Y:S02]  /*5410*/  IMAD.IADD R29, R29, 0x1, R37 ;  /* 0x000000011d1d7824 */ /* 0x000fe400078e0225 */
[----:B--2---:R-:W-:Y:S02]  /*5420*/  IMAD R33, R33, R34, RZ ;  /* 0x0000002221217224 */ /* 0x004fe400078e02ff */
[----:B------:R-:W-:-:S04]  /*5430*/  IMAD.WIDE.U32 R28, R34, R32, R28 ;  /* 0x00000020221c7225 */ /* 0x000fc800078e001c */
[----:B------:R-:W-:Y:S02]  /*5440*/  IMAD R37, R35, R32, R33 ;  /* 0x0000002023257224 */ /* 0x000fe400078e0221 */
[----:B------:R0:W2:Y:S03]  /*5450*/  LDG.E.64.CONSTANT R32, desc[UR12][R10.64] ;  /* 0x0000000c0a207981 */ /* 0x0000a6000c1e9b00 */
[----:B------:R-:W-:Y:S01]  /*5460*/  IADD3 R29, PT, PT, R29, R37, RZ ;  /* 0x000000251d1d7210 */ /* 0x000fe20007ffe0ff */
[----:B------:R-:W2:Y:S01]  /*5470*/  LDG.E.64.CONSTANT R34, desc[UR12][R24.64+0x8] ;  /* 0x0000080c18227981 */ /* 0x000ea2000c1e9b00 */
[----:B0-----:R-:W-:Y:S01]  /*5480*/  IADD3 R10, P0, PT, R10, R49, RZ ;  /* 0x000000310a0a7210 */ /* 0x001fe20007f1e0ff */
[----:B----4-:R-:W-:-:S04]  /*5490*/  IMAD R27, R27, R30, RZ ;  /* 0x0000001e1b1b7224 */ /* 0x010fc800078e02ff */
[----:B------:R-:W-:Y:S02]  /*54a0*/  IMAD.X R11, R11, 0x1, R40, P0 ;  /* 0x000000010b0b7824 */ /* 0x000fe400000e0628 */
[-C--:B------:R-:W-:Y:S02]  /*54b0*/  IMAD R36, R31, R26.reuse, R27 ;  /* 0x0000001a1f247224 */ /* 0x080fe400078e021b */
[----:B------:R-:W-:Y:S01]  /*54c0*/  IMAD.WIDE.U32 R28, R30, R26, R28 ;  /* 0x0000001a1e1c7225 */ /* 0x000fe200078e001c */
[----:B------:R-:W-:Y:S01]  /*54d0*/  IADD3 R26, P0, PT, R10, R49, RZ ;  /* 0x000000310a1a7210 */ /* 0x000fe20007f1e0ff */
[----:B------:R-:W3:Y:S03]  /*54e0*/  LDG.E.64.CONSTANT R30, desc[UR12][R10.64] ;  /* 0x0000000c0a1e7981 */ /* 0x000ee6000c1e9b00 */
[----:B------:R-:W-:-:S06]  /*54f0*/  IADD3.X R27, PT, PT, R11, R40, RZ, P0, !PT ;  /* 0x000000280b1b7210 */ /* 0x000fcc00007fe4ff */
[----:B------:R-:W4:Y:S04]  /*5500*/  LDG.E.64.CONSTANT R26, desc[UR12][R26.64] ;  /* 0x0000000c1a1a7981 */ /* 0x000f28000c1e9b00 */
[----:B------:R0:W4:Y:S01]  /*5510*/  LDG.E.64.CONSTANT R10, desc[UR12][R24.64+0x18] ;  /* 0x0000180c180a7981 */ /* 0x000122000c1e9b00 */
[----:B------:R-:W-:Y:S01]  /*5520*/  IADD3 R29, PT, PT, R29, R36, RZ ;  /* 0x000000241d1d7210 */ /* 0x000fe20007ffe0ff */
        /* <DEDUP_REMOVED lines=19> */
[----:B------:R-:W-:Y:S01]  /*5660*/  IMAD.IADD R10, R27, 0x1, R11 ;  /* 0x000000011b0a7824 */ /* 0x000fe200078e020b */
[----:B------:R-:W-:Y:S01]  /*5670*/  MOV R11, R26 ;  /* 0x0000001a000b7202 */ /* 0x000fe20000000f00 */
[----:B------:R-:W-:Y:S06]  /*5680*/  BRA.U UP1, `(.L_x_7265) ;  /* 0xfffffff901d07547 */ /* 0x000fec000b83ffff */
.L_x_7264:
[----:B------:R-:W-:Y:S05]  /*5690*/  BRA.U !UP0, `(.L_x_7263) ;  /* 0x0000000508ec7547 */ /* 0x000fea000b800000 */
[----:B--2---:R-:W2:Y:S01]  /*56a0*/  LDC.64 R24, c[0x0][0x3a8] ;  /* 0x0000ea00ff187b82 */ /* 0x004ea20000000a00 */
[----:B------:R-:W-:Y:S02]  /*56b0*/  UISETP.GE.U32.AND UP0, UPT, UR10, 0x4, UPT ;  /* 0x000000040a00788c */ /* 0x000fe4000bf06070 */
[----:B------:R-:W-:Y:S02]  /*56c0*/  ULOP3.LUT UR9, UR8, 0x3, URZ, 0xc0, !UPT ;  /* 0x0000000308097892 */ /* 0x000fe4000f8ec0ff */
[----:B------:R-:W-:Y:S02]  /*56d0*/  UISETP.GE.U32.AND.EX UP0, UPT, URZ, URZ, UPT, UP0 ;  /* 0x000000ffff00728c */ /* 0x000fe4000bf06100 */
[----:B------:R-:W-:Y:S01]  /*56e0*/  UISETP.NE.U32.AND UP1, UPT, UR9, URZ, UPT ;  /* 0x000000ff0900728c */ /* 0x000fe2000bf25070 */
[----:B------:R-:W3:Y:S03]  /*56f0*/  LDCU.64 UR10, c[0x0][0x388] ;  /* 0x00007100ff0a77ac */ /* 0x000ee60008000a00 */
[----:B------:R-:W-:-:S03]  /*5700*/  UISETP.NE.AND.EX UP1, UPT, URZ, URZ, UPT, UP1 ;  /* 0x000000ffff00728c */ /* 0x000fc6000bf25310 */
[----:B------:R-:W-:Y:S08]  /*5710*/  BRA.U !UP0, `(.L_x_7266) ;  /* 0x0000000108cc7547 */ /* 0x000ff0000b800000 */
[----:B------:R-:W4:Y:S01]  /*5720*/  LDCU.64 UR6, c[0x0][0x3a0] ;  /* 0x00007400ff0677ac */ /* 0x000f220008000a00 */
[C---:B--2---:R-:W-:Y:S01]  /*5730*/  IMAD R22, R24.reuse, UR5, RZ ;  /* 0x0000000518167c24 */ /* 0x044fe2000f8e02ff */
[C---:B------:R-:W-:Y:S01]  /*5740*/  SHF.L.U32 R31, R25.reuse, 0x3, RZ ;  /* 0x00000003191f7819 */ /* 0x040fe200000006ff */
[----:B------:R-:W-:Y:S02]  /*5750*/  IMAD.MOV.U32 R20, RZ, RZ, R18 ;  /* 0x000000ffff147224 */ /* 0x000fe400078e0012 */
[----:B------:R-:W-:Y:S02]  /*5760*/  IMAD R23, R25, UR4, R22 ;  /* 0x0000000419177c24 */ /* 0x000fe4000f8e0216 */
[----:B-1----:R-:W-:-:S05]  /*5770*/  IMAD.WIDE.U32 R26, R24, UR4, R20 ;  /* 0x00000004181a7c25 */ /* 0x002fca000f8e0014 */
[----:B------:R-:W-:Y:S01]  /*5780*/  IADD3 R27, PT, PT, R27, R23, RZ ;  /* 0x000000171b1b7210 */ /* 0x000fe20007ffe0ff */
[----:B------:R-:W-:Y:S01]  /*5790*/  IMAD.WIDE.U32 R22, R24, 0x8, RZ ;  /* 0x0000000818167825 */ /* 0x000fe200078e00ff */
[----:B0--3--:R-:W-:Y:S01]  /*57a0*/  LEA R28, P0, R26, UR10, 0x3 ;  /* 0x0000000a1a1c7c11 */ /* 0x009fe2000f8018ff */
[----:B----4-:R-:W-:-:S03]  /*57b0*/  ULEA UR6, UP0, UR4, UR6, 0x3 ;  /* 0x0000000604067291 */ /* 0x010fc6000f8018ff */
[----:B------:R-:W-:Y:S02]  /*57c0*/  LEA.HI.X R29, R26, UR11, R27, 0x3, P0 ;  /* 0x0000000b1a1d7c11 */ /* 0x000fe400080f1c1b */
[----:B------:R-:W-:Y:S01]  /*57d0*/  IADD3 R23, PT, PT, R23, R31, RZ ;  /* 0x0000001f17177210 */ /* 0x000fe20007ffe0ff */
[----:B------:R-:W-:Y:S01]  /*57e0*/  ULEA.HI.X UR7, UR4, UR7, UR5, 0x3, UP0 ;  /* 0x0000000704077291 */ /* 0x000fe200080f1c05 */
[----:B------:R-:W-:Y:S01]  /*57f0*/  IADD3 R26, P0, PT, R28, R22, RZ ;  /* 0x000000161c1a7210 */ /* 0x000fe20007f1e0ff */
[----:B------:R-:W-:Y:S01]  /*5800*/  IMAD.U32 R40, RZ, RZ, UR6 ;  /* 0x00000006ff287e24 */ /* 0x000fe2000f8e00ff */
[----:B------:R-:W2:Y:S03]  /*5810*/  LDG.E.64.CONSTANT R36, desc[UR12][R28.64] ;  /* 0x0000000c1c247981 */ /* 0x000ea6000c1e9b00 */
[----:B------:R-:W-:Y:S01]  /*5820*/  MOV R41, UR7 ;  /* 0x0000000700297c02 */ /* 0x000fe20008000f00 */
[----:B------:R-:W-:-:S04]  /*5830*/  IMAD.X R27, R29, 0x1, R23, P0 ;  /* 0x000000011d1b7824 */ /* 0x000fc800000e0617 */
[----:B------:R-:W2:Y:S04]  /*5840*/  LDG.E.64.CONSTANT R38, desc[UR12][R40.64] ;  /* 0x0000000c28267981 */ /* 0x000ea8000c1e9b00 */
[----:B------:R-:W3:Y:S04]  /*5850*/  LDG.E.64.CONSTANT R34, desc[UR12][R40.64+0x8] ;  /* 0x0000080c28227981 */ /* 0x000ee8000c1e9b00 */
[----:B------:R0:W3:Y:S04]  /*5860*/  LDG.E.64.CONSTANT R32, desc[UR12][R26.64] ;  /* 0x0000000c1a207981 */ /* 0x0000e8000c1e9b00 */
[----:B------:R-:W4:Y:S01]  /*5870*/  LDG.E.64.CONSTANT R30, desc[UR12][R40.64+0x10] ;  /* 0x0000100c281e7981 */ /* 0x000f22000c1e9b00 */
[----:B0-----:R-:W-:-:S04]  /*5880*/  IADD3 R26, P0, PT, R26, R22, RZ ;  /* 0x000000161a1a7210 */ /* 0x001fc80007f1e0ff */
[----:B------:R-:W-:Y:S01]  /*5890*/  IADD3.X R27, PT, PT, R27, R23, RZ, P0, !PT ;  /* 0x000000171b1b7210 */ /* 0x000fe200007fe4ff */
[----:B------:R-:W5:Y:S01]  /*58a0*/  LDG.E.64.CONSTANT R40, desc[UR12][R40.64+0x18] ;  /* 0x0000180c28287981 */ /* 0x000f62000c1e9b00 */
[----:B------:R-:W-:-:S03]  /*58b0*/  IADD3 R22, P0, PT, R26, R22, RZ ;  /* 0x000000161a167210 */ /* 0x000fc60007f1e0ff */
[----:B------:R-:W4:Y:S01]  /*58c0*/  LDG.E.64.CONSTANT R28, desc[UR12][R26.64] ;  /* 0x0000000c1a1c7981 */ /* 0x000f22000c1e9b00 */
[----:B------:R-:W-:-:S06]  /*58d0*/  IADD3.X R23, PT, PT, R27, R23, RZ, P0, !PT ;  /* 0x000000171b177210 */ /* 0x000fcc00007fe4ff */
        /* <DEDUP_REMOVED lines=14> */
[----:B----4-:R-:W-:Y:S02]  /*59c0*/  IMAD R27, R29, R30, RZ ;  /* 0x0000001e1d1b7224 */ /* 0x010fe400078e02ff */
[----:B------:R-:W-:-:S04]  /*59d0*/  IMAD.WIDE.U32 R10, R30, R28, R10 ;  /* 0x0000001c1e0a7225 */ /* 0x000fc800078e000a */
[----:B------:R-:W-:Y:S02]  /*59e0*/  IMAD R27, R31, R28, R27 ;  /* 0x0000001c1f1b7224 */ /* 0x000fe400078e021b */
[----:B-----5:R-:W-:-:S03]  /*59f0*/  IMAD R23, R23, R40, RZ ;  /* 0x0000002817177224 */ /* 0x020fc600078e02ff */
[----:B------:R-:W-:Y:S01]  /*5a00*/  IADD3 R11, PT, PT, R11, R27, RZ ;  /* 0x0000001b0b0b7210 */ /* 0x000fe20007ffe0ff */
[-C--:B------:R-:W-:Y:S02]  /*5a10*/  IMAD R27, R41, R22.reuse, R23 ;  /* 0x00000016291b7224 */ /* 0x080fe400078e0217 */
[----:B------:R-:W-:-:S04]  /*5a20*/  IMAD.WIDE.U32 R22, R40, R22, R10 ;  /* 0x0000001628167225 */ /* 0x000fc800078e000a */
[----:B------:R-:W-:Y:S01]  /*5a30*/  IMAD.IADD R10, R23, 0x1, R27 ;  /* 0x00000001170a7824 */ /* 0x000fe200078e021b */
[----:B------:R-:W-:-:S07]  /*5a40*/  MOV R11, R22 ;  /* 0x00000016000b7202 */ /* 0x000fce0000000f00 */
.L_x_7266:
        /* <DEDUP_REMOVED lines=9> */
[----:B------:R-:W4:Y:S01]  /*5ae0*/  LDCU.64 UR6, c[0x0][0x3a0] ;  /* 0x00007400ff0677ac */ /* 0x000f220008000a00 */
[----:B------:R-:W-:Y:S01]  /*5af0*/  MOV R22, R18 ;  /* 0x0000001200167202 */ /* 0x000fe20000000f00 */
[C---:B-12---:R-:W-:Y:S02]  /*5b00*/  IMAD R26, R24.reuse, UR5, RZ ;  /* 0x00000005181a7c24 */ /* 0x046fe4000f8e02ff */
        /* <DEDUP_REMOVED lines=9> */
[----:B------:R-:W-:Y:S01]  /*5ba0*/  MOV R30, UR6 ;  /* 0x00000006001e7c02 */ /* 0x000fe20008000f00 */
[----:B------:R-:W2:Y:S04]  /*5bb0*/  LDG.E.64.CONSTANT R22, desc[UR12][R26.64] ;  /* 0x0000000c1a167981 */ /* 0x000ea8000c1e9b00 */
[----:B------:R-:W-:Y:S01]  /*5bc0*/  IMAD.U32 R31, RZ, RZ, UR7 ;  /* 0x00000007ff1f7e24 */ /* 0x000fe2000f8e00ff */
[----:B------:R-:W-:-:S04]  /*5bd0*/  LEA.HI.X R33, R24, R27, R25, 0x3, P0 ;  /* 0x0000001b18217211 */ /* 0x000fc800000f1c19 */
[----:B0-----:R-:W2:Y:S04]  /*5be0*/  LDG.E.64.CONSTANT R28, desc[UR12][R30.64] ;  /* 0x0000000c1e1c7981 */ /* 0x001ea8000c1e9b00 */
        /* <DEDUP_REMOVED lines=16> */
.L_x_7267:
[----:B------:R-:W-:Y:S05]  /*5cf0*/  BRA.U UP0, `(.L_x_7263) ;  /* 0x0000000100547547 */ /* 0x000fea000b800000 */
[----:B------:R-:W4:Y:S01]  /*5d00*/  LDCU.64 UR6, c[0x0][0x3a0] ;  /* 0x00007400ff0677ac */ /* 0x000f220008000a00 */
[----:B------:R-:W-:Y:S01]  /*5d10*/  MOV R19, R21 ;  /* 0x0000001500137202 */ /* 0x000fe20000000f00 */
[C---:B--2---:R-:W-:Y:S02]  /*5d20*/  IMAD R20, R24.reuse, UR5, RZ ;  /* 0x0000000518147c24 */ /* 0x044fe4000f8e02ff */
[----:B------:R-:W-:-:S04]  /*5d30*/  IMAD.WIDE.U32 R18, R24, UR4, R18 ;  /* 0x0000000418127c25 */ /* 0x000fc8000f8e0012 */
[----:B------:R-:W-:Y:S01]  /*5d40*/  IMAD R25, R25, UR4, R20 ;  /* 0x0000000419197c24 */ /* 0x000fe2000f8e0214 */
[----:B---3--:R-:W-:-:S04]  /*5d50*/  LEA R22, P0, R18, UR10, 0x3 ;  /* 0x0000000a12167c11 */ /* 0x008fc8000f8018ff */
[----:B------:R-:W-:Y:S01]  /*5d60*/  IADD3 R19, PT, PT, R19, R25, RZ ;  /* 0x0000001913137210 */ /* 0x000fe20007ffe0ff */
[----:B----4-:R-:W-:-:S03]  /*5d70*/  ULEA UR6, UP0, UR4, UR6, 0x3 ;  /* 0x0000000604067291 */ /* 0x010fc6000f8018ff */
[----:B------:R-:W-:Y:S01]  /*5d80*/  LEA.HI.X R23, R18, UR11, R19, 0x3, P0 ;  /* 0x0000000b12177c11 */ /* 0x000fe200080f1c13 */
[----:B------:R-:W-:Y:S02]  /*5d90*/  ULEA.HI.X UR4, UR4, UR7, UR5, 0x3, UP0 ;  /* 0x0000000704047291 */ /* 0x000fe400080f1c05 */
[----:B------:R-:W-:Y:S02]  /*5da0*/  IMAD.U32 R20, RZ, RZ, UR6 ;  /* 0x00000006ff147e24 */ /* 0x000fe4000f8e00ff */
[----:B------:R-:W2:Y:S02]  /*5db0*/  LDG.E.64.CONSTANT R18, desc[UR12][R22.64] ;  /* 0x0000000c16127981 */ /* 0x000ea4000c1e9b00 */
[----:B------:R-:W-:-:S06]  /*5dc0*/  MOV R21, UR4 ;  /* 0x0000000400157c02 */ /* 0x000fcc0008000f00 */
        /* <DEDUP_REMOVED lines=8> */
.L_x_7263:
[----:B---3--:R-:W-:Y:S05]  /*5e50*/  BSYNC.RECONVERGENT B0 ;  /* 0x0000000000007941 */ /* 0x008fea0003800200 */
.L_x_7262:
[----:B------:R-:W3:Y:S01]  /*5e60*/  LDCU.64 UR8, c[0x0][0x398] ;  /* 0x00007300ff0877ac */ /* 0x000ee20008000a00 */
[----:B------:R-:W-:Y:S01]  /*5e70*/  VIADD R19, R44, 0x300 ;  /* 0x000003002c137836 */ /* 0x000fe20000000000 */
[----:B------:R-:W-:Y:S01]  /*5e80*/  BSSY.RECONVERGENT B0, `(.L_x_7268) ;  /* 0x00000e7000007945 */ /* 0x000fe20003800200 */
[----:B------:R-:W4:Y:S03]  /*5e90*/  LDCU.64 UR14, c[0x0][0x388] ;  /* 0x00007100ff0e77ac */ /* 0x000f260008000a00 */
[----:B------:R-:W-:Y:S01]  /*5ea0*/  ISETP.GE.U32.AND P0, PT, R19, R0, PT ;  /* 0x000000001300720c */ /* 0x000fe20003f06070 */
[----:B---3--:R-:W-:Y:S02]  /*5eb0*/  ULOP3.LUT UR10, UR8, 0x3, URZ, 0xc0, !UPT ;  /* 0x00000003080a7892 */ /* 0x008fe4000f8ec0ff */
[----:B------:R-:W-:Y:S02]  /*5ec0*/  ULOP3.LUT UR17, UR8, 0x7, URZ, 0xc0, !UPT ;  /* 0x0000000708117892 */ /* 0x000fe4000f8ec0ff */
[----:B------:R-:W-:-:S04]  /*5ed0*/  UIADD3 UR11, UP0, UPT, UR10, -0x1, URZ ;  /* 0xffffffff0a0b7890 */ /* 0x000fc8000ff1e0ff */
[----:B------:R-:W-:-:S04]  /*5ee0*/  UIADD3.X UR16, UPT, UPT, URZ, -0x1, URZ, UP0, !UPT ;  /* 0xffffffffff107890 */ /* 0x000fc800087fe4ff */
[----:B----4-:R-:W-:Y:S08]  /*5ef0*/  @P0 BRA `(.L_x_7269) ;  /* 0x0000000c007c0947 */ /* 0x010ff00003800000 */
[----:B------:R-:W3:Y:S01]  /*5f00*/  LDCU.64 UR6, c[0x0][0x390] ;  /* 0x00007200ff0677ac */ /* 0x000ee20008000a00 */
[----:B------:R-:W-:Y:S02]  /*5f10*/  UISETP.GE.U32.AND UP1, UPT, UR8, 0x8, UPT ;  /* 0x000000080800788c */ /* 0x000fe4000bf26070 */
[----:B------:R-:W-:Y:S02]  /*5f20*/  UISETP.NE.U32.AND UP0, UPT, UR17, URZ, UPT ;  /* 0x000000ff1100728c */ /* 0x000fe4000bf05070 */
[----:B------:R-:W-:Y:S01]  /*5f30*/  UISETP.GE.U32.AND.EX UP1, UPT, UR9, URZ, UPT, UP1 ;  /* 0x000000ff0900728c */ /* 0x000fe2000bf26110 */
[----:B------:R-:W-:Y:S01]  /*5f40*/  UMOV UR4, URZ ;  /* 0x000000ff00047c82 */ /* 0x000fe20008000000 */
[----:B------:R-:W-:Y:S01]  /*5f50*/  UISETP.NE.AND.EX UP0, UPT, URZ, URZ, UPT, UP0 ;  /* 0x000000ffff00728c */ /* 0x000fe2000bf05300 */
[----:B------:R-:W-:Y:S01]  /*5f60*/  UMOV UR5, URZ ;  /* 0x000000ff00057c82 */ /* 0x000fe20008000000 */
[----:B---3--:R-:W-:-:S04]  /*5f70*/  IMAD R13, R17, UR6, RZ ;  /* 0x00000006110d7c24 */ /* 0x008fc8000f8e02ff */
[C---:B------:R-:W-:Y:S01]  /*5f80*/  IMAD R19, R16.reuse, UR7, R13 ;  /* 0x0000000710137c24 */ /* 0x040fe2000f8e020d */
[----:B------:R-:W-:Y:S01]  /*5f90*/  CS2R R12, SRZ ;  /* 0x00000000000c7805 */ /* 0x000fe2000001ff00 */
[----:B------:R-:W-:-:S05]  /*5fa0*/  IMAD.WIDE.U32 R16, R16, UR6, RZ ;  /* 0x0000000610107c25 */ /* 0x000fca000f8e00ff */
[----:B------:R-:W-:Y:S01]  /*5fb0*/  IADD3 R19, PT, PT, R17, R19, RZ ;  /* 0x0000001311137210 */ /* 0x000fe20007ffe0ff */
[----:B------:R-:W-:Y:S06]  /*5fc0*/  BRA.U !UP1, `(.L_x_7270) ;  /* 0x0000000509687547 */ /* 0x000fec000b800000 */
[----:B------:R-:W3:Y:S01]  /*5fd0*/  LDC.64 R22, c[0x0][0x3a0] ;  /* 0x0000e800ff167b82 */ /* 0x000ee20000000a00 */
[----:B------:R-:W-:Y:S01]  /*5fe0*/  ULOP3.LUT UR4, UR8, 0xfffffff8, URZ, 0xc0, !UPT ;  /* 0xfffffff808047892 */ /* 0x000fe2000f8ec0ff */
[----:B------:R-:W-:Y:S01]  /*5ff0*/  CS2R R12, SRZ ;  /* 0x00000000000c7805 */ /* 0x000fe2000001ff00 */
[----:B------:R-:W-:-:S05]  /*6000*/  ULOP3.LUT UR5, UR9, 0x7fffffff, URZ, 0xc0, !UPT ;  /* 0x7fffffff09057892 */ /* 0x000fca000f8ec0ff */
[----:B------:R-:W4:Y:S01]  /*6010*/  LDC.64 R20, c[0x0][0x3a8] ;  /* 0x0000ea00ff147b82 */ /* 0x000f220000000a00 */
[----:B------:R-:W-:Y:S01]  /*6020*/  UMOV UR6, UR4 ;  /* 0x0000000400067c82 */ /* 0x000fe20008000000 */
[----:B------:R-:W-:Y:S01]  /*6030*/  UMOV UR7, UR5 ;  /* 0x0000000500077c82 */ /* 0x000fe20008000000 */
[----:B---3--:R-:W-:-:S04]  /*6040*/  IADD3 R22, P0, PT, R22, 0x20, RZ ;  /* 0x0000002016167810 */ /* 0x008fc80007f1e0ff */
[----:B------:R-:W-:Y:S02]  /*6050*/  IADD3.X R23, PT, PT, RZ, R23, RZ, P0, !PT ;  /* 0x00000017ff177210 */ /* 0x000fe400007fe4ff */
[----:B------:R-:W-:Y:S02]  /*6060*/  LEA R46, P0, R16, UR14, 0x3 ;  /* 0x0000000e102e7c11 */ /* 0x000fe4000f8018ff */
[C---:B----4-:R-:W-:Y:S01]  /*6070*/  SHF.L.U64.HI R40, R20.reuse, 0x3, R21 ;  /* 0x0000000314287819 */ /* 0x050fe20000010215 */
[----:B------:R-:W-:Y:S01]  /*6080*/  IMAD.SHL.U32 R49, R20, 0x8, RZ ;  /* 0x0000000814317824 */ /* 0x000fe200078e00ff */
[----:B------:R-:W-:Y:S02]  /*6090*/  LEA.HI.X R41, R16, UR15, R19, 0x3, P0 ;  /* 0x0000000f10297c11 */ /* 0x000fe400080f1c13 */
[----:B------:R-:W-:-:S07]  /*60a0*/  SHF.L.U64.HI R21, R20, 0x6, R21 ;  /* 0x0000000614157819 */ /* 0x000fce0000010215 */
.L_x_7271:
[----:B--2---:R-:W-:Y:S01]  /*60b0*/  MOV R24, R46 ;  /* 0x0000002e00187202 */ /* 0x004fe20000000f00 */
[----:B------:R-:W2:Y:S01]  /*60c0*/  LDG.E.64.CONSTANT R38, desc[UR12][R22.64+-0x20] ;  /* 0xffffe00c16267981 */ /* 0x000ea2000c1e9b00 */
[----:B------:R-:W-:Y:S02]  /*60d0*/  MOV R25, R41 ;  /* 0x0000002900197202 */ /* 0x000fe40000000f00 */
[----:B-1----:R-:W-:Y:S01]  /*60e0*/  IADD3 R26, P0, PT, R46, R49, RZ ;  /* 0x000000312e1a7210 */ /* 0x002fe20007f1e0ff */
[----:B------:R-:W3:Y:S04]  /*60f0*/  LDG.E.64.CONSTANT R34, desc[UR12][R22.64+-0x18] ;  /* 0xffffe80c16227981 */ /* 0x000ee8000c1e9b00 */
[----:B------:R-:W2:Y:S01]  /*6100*/  LDG.E.64.CONSTANT R24, desc[UR12][R24.64] ;  /* 0x0000000c18187981 */ /* 0x000ea2000c1e9b00 */
[----:B------:R-:W-:-:S03]  /*6110*/  IMAD.X R27, R41, 0x1, R40, P0 ;  /* 0x00000001291b7824 */ /* 0x000fc600000e0628 */
[----:B------:R-:W4:Y:S04]  /*6120*/  LDG.E.64.CONSTANT R30, desc[UR12][R22.64+-0x10] ;  /* 0xfffff00c161e7981 */ /* 0x000f28000c1e9b00 */
[----:B------:R1:W3:Y:S02]  /*6130*/  LDG.E.64.CONSTANT R32, desc[UR12][R26.64] ;  /* 0x0000000c1a207981 */ /* 0x0002e4000c1e9b00 */
[----:B-1----:R-:W-:-:S04]  /*6140*/  IADD3 R26, P0, PT, R26, R49, RZ ;  /* 0x000000311a1a7210 */ /* 0x002fc80007f1e0ff */
[----:B------:R-:W-:-:S05]  /*6150*/  IADD3.X R27, PT, PT, R27, R40, RZ, P0, !PT ;  /* 0x000000281b1b7210 */ /* 0x000fca00007fe4ff */
[----:B0-----:R0:W4:Y:S01]  /*6160*/  LDG.E.64.CONSTANT R28, desc[UR12][R26.64] ;  /* 0x0000000c1a1c7981 */ /* 0x001122000c1e9b00 */
[----:B------:R-:W-:Y:S01]  /*6170*/  MOV R37, R12 ;  /* 0x0000000c00257202 */ /* 0x000fe20000000f00 */
[----:B------:R-:W-:Y:S02]  /*6180*/  IMAD.MOV.U32 R36, RZ, RZ, R13 ;  /* 0x000000ffff247224 */ /* 0x000fe400078e000d */
[----:B------:R-:W5:Y:S01]  /*6190*/  LDG.E.64.CONSTANT R12, desc[UR12][R22.64+-0x8] ;  /* 0xfffff80c160c7981 */ /* 0x000f62000c1e9b00 */
[----:B0-----:R-:W-:-:S04]  /*61a0*/  IADD3 R26, P0, PT, R26, R49, RZ ;  /* 0x000000311a1a7210 */ /* 0x001fc80007f1e0ff */
[----:B------:R-:W-:Y:S01]  /*61b0*/  IADD3.X R27, PT, PT, R27, R40, RZ, P0, !PT ;  /* 0x000000281b1b7210 */ /* 0x000fe200007fe4ff */
[----:B--2---:R-:W-:Y:S02]  /*61c0*/  IMAD R25, R25, R38, RZ ;  /* 0x0000002619197224 */ /* 0x004fe400078e02ff */
[----:B------:R-:W-:-:S04]  /*61d0*/  IMAD.WIDE.U32 R36, R38, R24, R36 ;  /* 0x0000001826247225 */ /* 0x000fc800078e0024 */
[----:B------:R-:W-:Y:S02]  /*61e0*/  IMAD R39, R39, R24, R25 ;  /* 0x0000001827277224 */ /* 0x000fe400078e0219 */
[----:B------:R0:W5:Y:S01]  /*61f0*/  LDG.E.64.CONSTANT R24, desc[UR12][R26.64] ;  /* 0x0000000c1a187981 */ /* 0x000162000c1e9b00 */
[----:B---3--:R-:W-:Y:S02]  /*6200*/  IMAD R33, R33, R34, RZ ;  /* 0x0000002221217224 */ /* 0x008fe400078e02ff */
[----:B------:R-:W-:Y:S02]  /*6210*/  IADD3 R37, PT, PT, R37, R39, RZ ;  /* 0x0000002725257210 */ /* 0x000fe40007ffe0ff */
[-C--:B------:R-:W-:Y:S01]  /*6220*/  IMAD R33, R35, R32.reuse, R33 ;  /* 0x0000002023217224 */ /* 0x080fe200078e0221 */
[----:B------:R-:W2:Y:S01]  /*6230*/  LDG.E.64.CONSTANT R38, desc[UR12][R22.64] ;  /* 0x0000000c16267981 */ /* 0x000ea2000c1e9b00 */
[----:B------:R-:W-:Y:S01]  /*6240*/  IMAD.WIDE.U32 R34, R34, R32, R36 ;  /* 0x0000002022227225 */ /* 0x000fe200078e0024 */
[----:B------:R-:W-:-:S03]  /*6250*/  IADD3 R32, P0, PT, R26, R49, RZ ;  /* 0x000000311a207210 */ /* 0x000fc60007f1e0ff */
[----:B------:R-:W-:Y:S01]  /*6260*/  IMAD.IADD R35, R35, 0x1, R33 ;  /* 0x0000000123237824 */ /* 0x000fe200078e0221 */
[----:B------:R-:W-:-:S05]  /*6270*/  IADD3.X R33, PT, PT, R27, R40, RZ, P0, !PT ;  /* 0x000000281b217210 */ /* 0x000fca00007fe4ff */
[----:B------:R-:W2:Y:S01]  /*6280*/  LDG.E.64.CONSTANT R36, desc[UR12][R32.64] ;  /* 0x0000000c20247981 */ /* 0x000ea2000c1e9b00 */
[----:B----4-:R-:W-:Y:S02]  /*6290*/  IMAD R29, R29, R30, RZ ;  /* 0x0000001e1d1d7224 */ /* 0x010fe400078e02ff */
[-C--:B0-----:R-:W-:Y:S02]  /*62a0*/  IMAD.WIDE.U32 R26, R30, R28.reuse, R34 ;  /* 0x0000001c1e1a7225 */ /* 0x081fe400078e0022 */
[----:B------:R-:W3:Y:S02]  /*62b0*/  LDG.E.64.CONSTANT R34, desc[UR12][R22.64+0x8] ;  /* 0x0000080c16227981 */ /* 0x000ee4000c1e9b00 */
[----:B------:R-:W-:Y:S01]  /*62c0*/  IMAD R29, R31, R28, R29 ;  /* 0x0000001c1f1d7224 */ /* 0x000fe200078e021d */
[----:B------:R-:W-:Y:S01]  /*62d0*/  IADD3 R28, P0, PT, R32, R49, RZ ;  /* 0x00000031201c7210 */ /* 0x000fe20007f1e0ff */
[----:B------:R-:W4:Y:S03]  /*62e0*/  LDG.E.64.CONSTANT R30, desc[UR12][R22.64+0x10] ;  /* 0x0000100c161e7981 */ /* 0x000f26000c1e9b00 */
[----:B------:R-:W-:Y:S01]  /*62f0*/  IADD3 R27, PT, PT, R27, R29, RZ ;  /* 0x0000001d1b1b7210 */ /* 0x000fe20007ffe0ff */
[----:B------:R-:W-:-:S05]  /*6300*/  IMAD.X R29, R33, 0x1, R40, P0 ;  /* 0x00000001211d7824 */ /* 0x000fca00000e0628 */
[----:B------:R0:W3:Y:S02]  /*6310*/  LDG.E.64.CONSTANT R32, desc[UR12][R28.64] ;  /* 0x0000000c1c207981 */ /* 0x0000e4000c1e9b00 */
[----:B0-----:R-:W-:-:S04]  /*6320*/  IADD3 R28, P0, PT, R28, R49, RZ ;  /* 0x000000311c1c7210 */ /* 0x001fc80007f1e0ff */
[----:B------:R-:W-:Y:S01]  /*6330*/  IADD3.X R29, PT, PT, R29, R40, RZ, P0, !PT ;  /* 0x000000281d1d7210 */ /* 0x000fe200007fe4ff */
[----:B-----5:R-:W-:-:S04]  /*6340*/  IMAD R25, R25, R12, RZ ;  /* 0x0000000c19197224 */ /* 0x020fc800078e02ff */
[-C--:B------:R-:W-:Y:S02]  /*6350*/  IMAD R50, R13, R24.reuse, R25 ;  /* 0x000000180d327224 */ /* 0x080fe400078e0219 */
[----:B------:R-:W-:Y:S01]  /*6360*/  IMAD.WIDE.U32 R24, R12, R24, R26 ;  /* 0x000000180c187225 */ /* 0x000fe200078e001a */
[----:B------:R-:W-:Y:S01]  /*6370*/  IADD3 R12, P0, PT, R28, R49, RZ ;  /* 0x000000311c0c7210 */ /* 0x000fe20007f1e0ff */
[----:B------:R-:W4:Y:S03]  /*6380*/  LDG.E.64.CONSTANT R26, desc[UR12][R28.64] ;  /* 0x0000000c1c1a7981 */ /* 0x000f26000c1e9b00 */
[----:B------:R-:W-:-:S06]  /*6390*/  IADD3.X R13, PT, PT, R29, R40, RZ, P0, !PT ;  /* 0x000000281d0d7210 */ /* 0x000fcc00007fe4ff */
[----:B------:R-:W5:Y:S04]  /*63a0*/  LDG.E.64.CONSTANT R12, desc[UR12][R12.64] ;  /* 0x0000000c0c0c7981 */ /* 0x000f68000c1e9b00 */
[----:B------:R0:W5:Y:S01]  /*63b0*/  LDG.E.64.CONSTANT R28, desc[UR12][R22.64+0x18] ;  /* 0x0000180c161c7981 */ /* 0x000162000c1e9b00 */
[----:B------:R-:W-:Y:S02]  /*63c0*/  IMAD.IADD R25, R25, 0x1, R50 ;  /* 0x0000000119197824 */ /* 0x000fe400078e0232 */
[----:B--2---:R-:W-:Y:S02]  /*63d0*/  IMAD R37, R37, R38, RZ ;  /* 0x0000002625257224 */ /* 0x004fe400078e02ff */
[----:B------:R-:W-:-:S04]  /*63e0*/  IMAD.WIDE.U32 R24, R38, R36, R24 ;  /* 0x0000002426187225 */ /* 0x000fc800078e0018 */
[----:B------:R-:W-:-:S05]  /*63f0*/  IMAD R37, R39, R36, R37 ;  /* 0x0000002427257224 */ /* 0x000fca00078e0225 */
[----:B------:R-:W-:Y:S01]  /*6400*/  IADD3 R25, PT, PT, R25, R37, RZ ;  /* 0x0000002519197210 */ /* 0x000fe20007ffe0ff */
[----:B---3--:R-:W-:-:S04]  /*6410*/  IMAD R33, R33, R34, RZ ;  /* 0x0000002221217224 */ /* 0x008fc800078e02ff */
[-C--:B------:R-:W-:Y:S02]  /*6420*/  IMAD R33, R35, R32.reuse, R33 ;  /* 0x0000002023217224 */ /* 0x080fe400078e0221 */
[----:B------:R-:W-:Y:S01]  /*6430*/  IMAD.WIDE.U32 R24, R34, R32, R24 ;  /* 0x0000002022187225 */ /* 0x000fe200078e0018 */
[----:B------:R-:W-:-:S04]  /*6440*/  UIADD3 UR6, UP1, UPT, UR6, -0x8, URZ ;  /* 0xfffffff806067890 */ /* 0x000fc8000ff3e0ff */
[----:B------:R-:W-:Y:S01]  /*6450*/  IADD3 R25, PT, PT, R25, R33, RZ ;  /* 0x0000002119197210 */ /* 0x000fe20007ffe0ff */
[----:B------:R-:W-:Y:S02]  /*6460*/  UIADD3.X UR7, UPT, UPT, UR7, -0x1, URZ, UP1, !UPT ;  /* 0xffffffff07077890 */ /* 0x000fe40008ffe4ff */
[----:B------:R-:W-:-:S04]  /*6470*/  UISETP.NE.U32.AND UP1, UPT, UR6, URZ, UPT ;  /* 0x000000ff0600728c */ /* 0x000fc8000bf25070 */
[----:B------:R-:W-:Y:S01]  /*6480*/  UISETP.NE.AND.EX UP1, UPT, UR7, URZ, UPT, UP1 ;  /* 0x000000ff0700728c */ /* 0x000fe2000bf25310 */
[----:B0-----:R-:W-:Y:S02]  /*6490*/  IADD3 R22, P1, PT, R22, 0x40, RZ ;  /* 0x0000004016167810 */ /* 0x001fe40007f3e0ff */
[----:B------:R-:W-:Y:S02]  /*64a0*/  LEA R46, P0, R20, R46, 0x6 ;  /* 0x0000002e142e7211 */ /* 0x000fe400078030ff */
[----:B------:R-:W-:Y:S02]  /*64b0*/  IADD3.X R23, PT, PT, RZ, R23, RZ, P1, !PT ;  /* 0x00000017ff177210 */ /* 0x000fe40000ffe4ff */
[----:B------:R-:W-:Y:S01]  /*64c0*/  IADD3.X R41, PT, PT, R41, R21, RZ, P0, !PT ;  /* 0x0000001529297210 */ /* 0x000fe200007fe4ff */
        /* <DEDUP_REMOVED lines=8> */
[----:B------:R-:W-:Y:S01]  /*6550*/  IMAD.MOV.U32 R13, RZ, RZ, R24 ;  /* 0x000000ffff0d7224 */ /* 0x000fe200078e0018 */
[----:B------:R-:W-:Y:S06]  /*6560*/  BRA.U UP1, `(.L_x_7271) ;  /* 0xfffffff901d07547 */ /* 0x000fec000b83ffff */
.L_x_7270:
[----:B------:R-:W-:Y:S05]  /*6570*/  BRA.U !UP0, `(.L_x_7269) ;  /* 0x0000000508dc7547 */ /* 0x000fea000b800000 */
[----:B------:R-:W3:Y:S01]  /*6580*/  LDC.64 R22, c[0x0][0x3a8] ;  /* 0x0000ea00ff167b82 */ /* 0x000ee20000000a00 */
[----:B------:R-:W-:Y:S02]  /*6590*/  UISETP.GE.U32.AND UP1, UPT, UR17, 0x4, UPT ;  /* 0x000000041100788c */ /* 0x000fe4000bf26070 */
[----:B------:R-:W-:Y:S02]  /*65a0*/  UISETP.NE.U32.AND UP0, UPT, UR10, URZ, UPT ;  /* 0x000000ff0a00728c */ /* 0x000fe4000bf05070 */
[----:B------:R-:W-:Y:S02]  /*65b0*/  UISETP.GE.U32.AND.EX UP1, UPT, URZ, URZ, UPT, UP1 ;  /* 0x000000ffff00728c */ /* 0x000fe4000bf26110 */
[----:B------:R-:W-:-:S07]  /*65c0*/  UISETP.NE.AND.EX UP0, UPT, URZ, URZ, UPT, UP0 ;  /* 0x000000ffff00728c */ /* 0x000fce000bf05300 */
[----:B------:R-:W-:Y:S05]  /*65d0*/  BRA.U !UP1, `(.L_x_7272) ;  /* 0x0000000109cc7547 */ /* 0x000fea000b800000 */
[----:B------:R-:W4:Y:S01]  /*65e0*/  LDCU.64 UR6, c[0x0][0x3a0] ;  /* 0x00007400ff0677ac */ /* 0x000f220008000a00 */
[----:B------:R-:W-:Y:S01]  /*65f0*/  MOV R18, R16 ;  /* 0x0000001000127202 */ /* 0x000fe20000000f00 */
[C---:B---3--:R-:W-:Y:S02]  /*6600*/  IMAD R20, R22.reuse, UR5, RZ ;  /* 0x0000000516147c24 */ /* 0x048fe4000f8e02ff */
[----:B0-----:R-:W-:Y:S02]  /*6610*/  IMAD.SHL.U32 R29, R23, 0x8, RZ ;  /* 0x00000008171d7824 */ /* 0x001fe400078e00ff */
[----:B--2---:R-:W-:-:S04]  /*6620*/  IMAD.WIDE.U32 R24, R22, UR4, R18 ;  /* 0x0000000416187c25 */ /* 0x004fc8000f8e0012 */
[----:B------:R-:W-:Y:S01]  /*6630*/  IMAD R21, R23, UR4, R20 ;  /* 0x0000000417157c24 */ /* 0x000fe2000f8e0214 */
[----:B-1----:R-:W-:-:S04]  /*6640*/  LEA R26, P0, R24, UR14, 0x3 ;  /* 0x0000000e181a7c11 */ /* 0x002fc8000f8018ff */
[----:B------:R-:W-:Y:S01]  /*6650*/  IADD3 R25, PT, PT, R25, R21, RZ ;  /* 0x0000001519197210 */ /* 0x000fe20007ffe0ff */
[----:B------:R-:W-:Y:S01]  /*6660*/  IMAD.WIDE.U32 R20, R22, 0x8, RZ ;  /* 0x0000000816147825 */ /* 0x000fe200078e00ff */
[----:B----4-:R-:W-:Y:S02]  /*6670*/  ULEA UR6, UP1, UR4, UR6, 0x3 ;  /* 0x0000000604067291 */ /* 0x010fe4000f8218ff */
[----:B------:R-:W-:Y:S02]  /*6680*/  LEA.HI.X R27, R24, UR15, R25, 0x3, P0 ;  /* 0x0000000f181b7c11 */ /* 0x000fe400080f1c19 */
[----:B------:R-:W-:Y:S01]  /*6690*/  IADD3 R21, PT, PT, R21, R29, RZ ;  /* 0x0000001d15157210 */ /* 0x000fe20007ffe0ff */
[----:B------:R-:W-:Y:S01]  /*66a0*/  ULEA.HI.X UR7, UR4, UR7, UR5, 0x3, UP1 ;  /* 0x0000000704077291 */ /* 0x000fe200088f1c05 */
[----:B------:R-:W-:Y:S01]  /*66b0*/  IADD3 R24, P0, PT, R26, R20, RZ ;  /* 0x000000141a187210 */ /* 0x000fe20007f1e0ff */
[----:B------:R-:W2:Y:S01]  /*66c0*/  LDG.E.64.CONSTANT R34, desc[UR12][R26.64] ;  /* 0x0000000c1a227981 */ /* 0x000ea2000c1e9b00 */
[----:B------:R-:W-:-:S03]  /*66d0*/  MOV R38, UR6 ;  /* 0x0000000600267c02 */ /* 0x000fc60008000f00 */
[----:B------:R-:W-:Y:S01]  /*66e0*/  IMAD.U32 R39, RZ, RZ, UR7 ;  /* 0x00000007ff277e24 */ /* 0x000fe2000f8e00ff */
[----:B------:R-:W-:-:S04]  /*66f0*/  IADD3.X R25, PT, PT, R27, R21, RZ, P0, !PT ;  /* 0x000000151b197210 */ /* 0x000fc800007fe4ff */
[----:B------:R-:W2:Y:S04]  /*6700*/  LDG.E.64.CONSTANT R36, desc[UR12][R38.64] ;  /* 0x0000000c26247981 */ /* 0x000ea8000c1e9b00 */
[----:B------:R0:W3:Y:S04]  /*6710*/  LDG.E.64.CONSTANT R30, desc[UR12][R24.64] ;  /* 0x0000000c181e7981 */ /* 0x0000e8000c1e9b00 */
[----:B------:R-:W3:Y:S04]  /*6720*/  LDG.E.64.CONSTANT R32, desc[UR12][R38.64+0x8] ;  /* 0x0000080c26207981 */ /* 0x000ee8000c1e9b00 */
[----:B------:R-:W4:Y:S01]  /*6730*/  LDG.E.64.CONSTANT R28, desc[UR12][R38.64+0x10] ;  /* 0x0000100c261c7981 */ /* 0x000f22000c1e9b00 */
[----:B0-----:R-:W-:-:S05]  /*6740*/  IADD3 R24, P0, PT, R24, R20, RZ ;  /* 0x0000001418187210 */ /* 0x001fca0007f1e0ff */
[----:B------:R-:W-:Y:S01]  /*6750*/  IMAD.X R25, R25, 0x1, R21, P0 ;  /* 0x0000000119197824 */ /* 0x000fe200000e0615 */
[----:B------:R-:W-:Y:S01]  /*6760*/  IADD3 R20, P0, PT, R24, R20, RZ ;  /* 0x0000001418147210 */ /* 0x000fe20007f1e0ff */
[----:B------:R-:W5:Y:S04]  /*6770*/  LDG.E.64.CONSTANT R38, desc[UR12][R38.64+0x18] ;  /* 0x0000180c26267981 */ /* 0x000f68000c1e9b00 */
        /* <DEDUP_REMOVED lines=15> */
[----:B------:R-:W-:Y:S02]  /*6870*/  IMAD.IADD R13, R13, 0x1, R31 ;  /* 0x000000010d0d7824 */ /* 0x000fe400078e021f */
[----:B----4-:R-:W-:Y:S02]  /*6880*/  IMAD R25, R27, R28, RZ ;  /* 0x0000001c1b197224 */ /* 0x010fe400078e02ff */
[----:B------:R-:W-:-:S04]  /*6890*/  IMAD.WIDE.U32 R12, R28, R26, R12 ;  /* 0x0000001a1c0c7225 */ /* 0x000fc800078e000c */
[----:B------:R-:W-:Y:S02]  /*68a0*/  IMAD R25, R29, R26, R25 ;  /* 0x0000001a1d197224 */ /* 0x000fe400078e0219 */
[----:B-----5:R-:W-:-:S03]  /*68b0*/  IMAD R21, R21, R38, RZ ;  /* 0x0000002615157224 */ /* 0x020fc600078e02ff */
[----:B------:R-:W-:Y:S01]  /*68c0*/  IADD3 R13, PT, PT, R13, R25, RZ ;  /* 0x000000190d0d7210 */ /* 0x000fe20007ffe0ff */
[-C--:B------:R-:W-:Y:S02]  /*68d0*/  IMAD R25, R39, R20.reuse, R21 ;  /* 0x0000001427197224 */ /* 0x080fe400078e0215 */
[----:B------:R-:W-:-:S04]  /*68e0*/  IMAD.WIDE.U32 R20, R38, R20, R12 ;  /* 0x0000001426147225 */ /* 0x000fc800078e000c */
[----:B------:R-:W-:Y:S01]  /*68f0*/  IMAD.MOV.U32 R13, RZ, RZ, R20 ;  /* 0x000000ffff0d7224 */ /* 0x000fe200078e0014 */
[----:B------:R-:W-:-:S07]  /*6900*/  IADD3 R12, PT, PT, R21, R25, RZ ;  /* 0x00000019150c7210 */ /* 0x000fce0007ffe0ff */
.L_x_7272:
[----:B------:R-:W-:Y:S05]  /*6910*/  BRA.U !UP0, `(.L_x_7269) ;  /* 0x0000000108f47547 */ /* 0x000fea000b800000 */
[----:B------:R-:W-:Y:S02]  /*6920*/  UISETP.NE.U32.AND UP1, UPT, UR11, URZ, UPT ;  /* 0x000000ff0b00728c */ /* 0x000fe4000bf25070 */
[----:B------:R-:W-:Y:S02]  /*6930*/  ULOP3.LUT UR6, UR8, 0x1, URZ, 0xc0, !UPT ;  /* 0x0000000108067892 */ /* 0x000fe4000f8ec0ff */
[----:B------:R-:W-:Y:S02]  /*6940*/  UISETP.NE.AND.EX UP1, UPT, UR16, URZ, UPT, UP1 ;  /* 0x000000ff1000728c */ /* 0x000fe4000bf25310 */
[----:B------:R-:W-:-:S04]  /*6950*/  UISETP.NE.U32.AND UP0, UPT, UR6, 0x1, UPT ;  /* 0x000000010600788c */ /* 0x000fc8000bf05070 */
[----:B------:R-:W-:-:S03]  /*6960*/  UISETP.NE.U32.AND.EX UP0, UPT, URZ, URZ, UPT, UP0 ;  /* 0x000000ffff00728c */ /* 0x000fc6000bf05100 */
[----:B------:R-:W-:Y:S08]  /*6970*/  BRA.U !UP1, `(.L_x_7273) ;  /* 0x0000000109847547 */ /* 0x000ff0000b800000 */
[----:B------:R-:W4:Y:S01]  /*6980*/  LDCU.64 UR6, c[0x0][0x3a0] ;  /* 0x00007400ff0677ac */ /* 0x000f220008000a00 */
[----:B--2---:R-:W-:Y:S01]  /*6990*/  MOV R24, R16 ;  /* 0x0000001000187202 */ /* 0x004fe20000000f00 */
[----:B---3--:R-:W-:Y:S01]  /*69a0*/  IMAD R20, R22, UR5, RZ ;  /* 0x0000000516147c24 */ /* 0x008fe2000f8e02ff */
[----:B------:R-:W-:-:S03]  /*69b0*/  MOV R25, R19 ;  /* 0x0000001300197202 */ /* 0x000fc60000000f00 */
[----:B------:R-:W-:Y:S02]  /*69c0*/  IMAD R21, R23, UR4, R20 ;  /* 0x0000000417157c24 */ /* 0x000fe4000f8e0214 */
[----:B------:R-:W-:-:S04]  /*69d0*/  IMAD.WIDE.U32 R24, R22, UR4, R24 ;  /* 0x0000000416187c25 */ /* 0x000fc8000f8e0018 */
[----:B------:R-:W-:Y:S01]  /*69e0*/  IMAD.IADD R21, R25, 0x1, R21 ;  /* 0x0000000119157824 */ /* 0x000fe200078e0215 */
[----:B------:R-:W-:-:S04]  /*69f0*/  LEA R20, P0, R24, UR14, 0x3 ;  /* 0x0000000e18147c11 */ /* 0x000fc8000f8018ff */
[----:B------:R-:W-:Y:S01]  /*6a00*/  LEA.HI.X R21, R24, UR15, R21, 0x3, P0 ;  /* 0x0000000f18157c11 */ /* 0x000fe200080f1c15 */
[----:B----4-:R-:W-:Y:S01]  /*6a10*/  ULEA UR6, UP1, UR4, UR6, 0x3 ;  /* 0x0000000604067291 */ /* 0x010fe2000f8218ff */
[----:B------:R-:W-:-:S03]  /*6a20*/  LEA R30, P0, R22, R20, 0x3 ;  /* 0x00000014161e7211 */ /* 0x000fc600078018ff */
[----:B------:R-:W-:Y:S01]  /*6a30*/  ULEA.HI.X UR7, UR4, UR7, UR5, 0x3, UP1 ;  /* 0x0000000704077291 */ /* 0x000fe200088f1c05 */
[----:B------:R-:W2:Y:S01]  /*6a40*/  LDG.E.64.CONSTANT R24, desc[UR12][R20.64] ;  /* 0x0000000c14187981 */ /* 0x000ea2000c1e9b00 */
[----:B0-----:R-:W-:-:S04]  /*6a50*/  MOV R28, UR6 ;  /* 0x00000006001c7c02 */ /* 0x001fc80008000f00 */
[----:B------:R-:W-:Y:S02]  /*6a60*/  MOV R29, UR7 ;  /* 0x00000007001d7c02 */ /* 0x000fe40008000f00 */
[----:B------:R-:W-:-:S03]  /*6a70*/  LEA.HI.X R31, R22, R21, R23, 0x3, P0 ;  /* 0x00000015161f7211 */ /* 0x000fc600000f1c17 */
[----:B-1----:R-:W2:Y:S04]  /*6a80*/  LDG.E.64.CONSTANT R26, desc[UR12][R28.64] ;  /* 0x0000000c1c1a7981 */ /* 0x002ea8000c1e9b00 */
        /* <DEDUP_REMOVED lines=16> */
.L_x_7273:
[----:B------:R-:W-:Y:S05]  /*6b90*/  BRA.U UP0, `(.L_x_7269) ;  /* 0x0000000100547547 */ /* 0x000fea000b800000 */
[----:B------:R-:W4:Y:S01]  /*6ba0*/  LDCU.64 UR6, c[0x0][0x3a0] ;  /* 0x00007400ff0677ac */ /* 0x000f220008000a00 */
[C---:B---3--:R-:W-:Y:S02]  /*6bb0*/  IMAD R18, R22.reuse, UR5, RZ ;  /* 0x0000000516127c24 */ /* 0x048fe4000f8e02ff */
[----:B------:R-:W-:Y:S02]  /*6bc0*/  IMAD.MOV.U32 R17, RZ, RZ, R19 ;  /* 0x000000ffff117224 */ /* 0x000fe400078e0013 */
[----:B------:R-:W-:Y:S02]  /*6bd0*/  IMAD R23, R23, UR4, R18 ;  /* 0x0000000417177c24 */ /* 0x000fe4000f8e0212 */
[----:B------:R-:W-:-:S05]  /*6be0*/  IMAD.WIDE.U32 R16, R22, UR4, R16 ;  /* 0x0000000416107c25 */ /* 0x000fca000f8e0010 */
[----:B------:R-:W-:Y:S02]  /*6bf0*/  IADD3 R17, PT, PT, R17, R23, RZ ;  /* 0x0000001711117210 */ /* 0x000fe40007ffe0ff */
[----:B------:R-:W-:Y:S01]  /*6c00*/  LEA R18, P0, R16, UR14, 0x3 ;  /* 0x0000000e10127c11 */ /* 0x000fe2000f8018ff */
[----:B----4-:R-:W-:-:S03]  /*6c10*/  ULEA UR6, UP0, UR4, UR6, 0x3 ;  /* 0x0000000604067291 */ /* 0x010fc6000f8018ff */
[----:B------:R-:W-:Y:S01]  /*6c20*/  LEA.HI.X R19, R16, UR15, R17, 0x3, P0 ;  /* 0x0000000f10137c11 */ /* 0x000fe200080f1c11 */
[----:B------:R-:W-:Y:S02]  /*6c30*/  ULEA.HI.X UR4, UR4, UR7, UR5, 0x3, UP0 ;  /* 0x0000000704047291 */ /* 0x000fe400080f1c05 */
[----:B------:R-:W-:-:S03]  /*6c40*/  MOV R20, UR6 ;  /* 0x0000000600147c02 */ /* 0x000fc60008000f00 */
[----:B------:R-:W2:Y:S01]  /*6c50*/  LDG.E.64.CONSTANT R18, desc[UR12][R18.64] ;  /* 0x0000000c12127981 */ /* 0x000ea2000c1e9b00 */
[----:B------:R-:W-:-:S05]  /*6c60*/  IMAD.U32 R21, RZ, RZ, UR4 ;  /* 0x00000004ff157e24 */ /* 0x000fca000f8e00ff */
[----:B------:R-:W2:Y:S01]  /*6c70*/  LDG.E.64.CONSTANT R16, desc[UR12][R20.64] ;  /* 0x0000000c14107981 */ /* 0x000ea2000c1e9b00 */
[----:B------:R-:W-:Y:S02]  /*6c80*/  MOV R22, R13 ;  /* 0x0000000d00167202 */ /* 0x000fe40000000f00 */
[----:B------:R-:W-:Y:S01]  /*6c90*/  MOV R23, R12 ;  /* 0x0000000c00177202 */ /* 0x000fe20000000f00 */
[----:B--2---:R-:W-:Y:S02]  /*6ca0*/  IMAD R25, R19, R16, RZ ;  /* 0x0000001013197224 */ /* 0x004fe400078e02ff */
[----:B------:R-:W-:-:S04]  /*6cb0*/  IMAD.WIDE.U32 R22, R16, R18, R22 ;  /* 0x0000001210167225 */ /* 0x000fc800078e0016 */
[----:B------:R-:W-:Y:S02]  /*6cc0*/  IMAD R25, R17, R18, R25 ;  /* 0x0000001211197224 */ /* 0x000fe400078e0219 */
[----:B------:R-:W-:-:S03]  /*6cd0*/  IMAD.MOV.U32 R13, RZ, RZ, R22 ;  /* 0x000000ffff0d7224 */ /* 0x000fc600078e0016 */
[----:B------:R-:W-:-:S07]  /*6ce0*/  IADD3 R12, PT, PT, R23, R25, RZ ;  /* 0x00000019170c7210 */ /* 0x000fce0007ffe0ff */
.L_x_7269:
[----:B------:R-:W-:Y:S05]  /*6cf0*/  BSYNC.RECONVERGENT B0 ;  /* 0x0000000000007941 */ /* 0x000fea0003800200 */
.L_x_7268:
[----:B------:R-:W-:Y:S01]  /*6d00*/  IADD3 R17, PT, PT, R44, 0x380, RZ ;  /* 0x000003802c117810 */ /* 0x000fe20007ffe0ff */
[----:B------:R-:W-:Y:S03]  /*6d10*/  BSSY.RECONVERGENT B0, `(.L_x_7231) ;  /* 0x00000e1000007945 */ /* 0x000fe60003800200 */
[----:B------:R-:W-:-:S13]  /*6d20*/  ISETP.GE.U32.AND P0, PT, R17, R0, PT ;  /* 0x000000001100720c */ /* 0x000fda0003f06070 */
[----:B------:R-:W-:Y:S05]  /*6d30*/  @P0 BRA `(.L_x_7274) ;  /* 0x0000000c00780947 */ /* 0x000fea0003800000 */
[----:B------:R-:W4:Y:S01]  /*6d40*/  LDCU.64 UR6, c[0x0][0x390] ;  /* 0x00007200ff0677ac */ /* 0x000f220008000a00 */
[----:B------:R-:W-:Y:S01]  /*6d50*/  CS2R R42, SRZ ;  /* 0x00000000002a7805 */ /* 0x000fe2000001ff00 */
[----:B------:R-:W-:Y:S02]  /*6d60*/  UISETP.GE.U32.AND UP1, UPT, UR8, 0x8, UPT ;  /* 0x000000080800788c */ /* 0x000fe4000bf26070 */
[----:B------:R-:W-:Y:S02]  /*6d70*/  UISETP.NE.U32.AND UP0, UPT, UR17, URZ, UPT ;  /* 0x000000ff1100728c */ /* 0x000fe4000bf05070 */
[----:B------:R-:W-:Y:S01]  /*6d80*/  UISETP.GE.U32.AND.EX UP1, UPT, UR9, URZ, UPT, UP1 ;  /* 0x000000ff0900728c */ /* 0x000fe2000bf26110 */
[----:B------:R-:W-:Y:S01]  /*6d90*/  UMOV UR4, URZ ;  /* 0x000000ff00047c82 */ /* 0x000fe20008000000 */
[----:B------:R-:W-:Y:S01]  /*6da0*/  UISETP.NE.AND.EX UP0, UPT, URZ, URZ, UPT, UP0 ;  /* 0x000000ffff00728c */ /* 0x000fe2000bf05300 */
[----:B------:R-:W-:Y:S01]  /*6db0*/  UMOV UR5, URZ ;  /* 0x000000ff00057c82 */ /* 0x000fe20008000000 */
[----:B----4-:R-:W-:-:S04]  /*6dc0*/  IMAD R15, R15, UR6, RZ ;  /* 0x000000060f0f7c24 */ /* 0x010fc8000f8e02ff */
[C---:B------:R-:W-:Y:S02]  /*6dd0*/  IMAD R17, R14.reuse, UR7, R15 ;  /* 0x000000070e117c24 */ /* 0x040fe4000f8e020f */
[----:B------:R-:W-:-:S04]  /*6de0*/  IMAD.WIDE.U32 R14, R14, UR6, RZ ;  /* 0x000000060e0e7c25 */ /* 0x000fc8000f8e00ff */
[----:B------:R-:W-:Y:S01]  /*6df0*/  IMAD.IADD R17, R15, 0x1, R17 ;  /* 0x000000010f117824 */ /* 0x000fe200078e0211 */
[----:B------:R-:W-:Y:S06]  /*6e00*/  BRA.U !UP1, `(.L_x_7275) ;  /* 0x0000000509687547 */ /* 0x000fec000b800000 */
[----:B------:R-:W4:Y:S01]  /*6e10*/  LDC.64 R20, c[0x0][0x3a0] ;  /* 0x0000e800ff147b82 */ /* 0x000f220000000a00 */
[----:B------:R-:W-:Y:S01]  /*6e20*/  ULOP3.LUT UR4, UR8, 0xfffffff8, URZ, 0xc0, !UPT ;  /* 0xfffffff808047892 */ /* 0x000fe2000f8ec0ff */
[----:B------:R-:W-:Y:S01]  /*6e30*/  CS2R R42, SRZ ;  /* 0x00000000002a7805 */ /* 0x000fe2000001ff00 */
[----:B------:R-:W-:-:S05]  /*6e40*/  ULOP3.LUT UR5, UR9, 0x7fffffff, URZ, 0xc0, !UPT ;  /* 0x7fffffff09057892 */ /* 0x000fca000f8ec0ff */
[----:B------:R-:W5:Y:S01]  /*6e50*/  LDC.64 R18, c[0x0][0x3a8] ;  /* 0x0000ea00ff127b82 */ /* 0x000f620000000a00 */
[----:B------:R-:W-:Y:S01]  /*6e60*/  UMOV UR6, UR4 ;  /* 0x0000000400067c82 */ /* 0x000fe20008000000 */
[----:B------:R-:W-:Y:S01]  /*6e70*/  UMOV UR7, UR5 ;  /* 0x0000000500077c82 */ /* 0x000fe20008000000 */
[----:B----4-:R-:W-:-:S04]  /*6e80*/  IADD3 R20, P0, PT, R20, 0x20, RZ ;  /* 0x0000002014147810 */ /* 0x010fc80007f1e0ff */
[----:B------:R-:W-:Y:S02]  /*6e90*/  IADD3.X R21, PT, PT, RZ, R21, RZ, P0, !PT ;  /* 0x00000015ff157210 */ /* 0x000fe400007fe4ff */
[----:B------:R-:W-:Y:S02]  /*6ea0*/  LEA R46, P0, R14, UR14, 0x3 ;  /* 0x0000000e0e2e7c11 */ /* 0x000fe4000f8018ff */
[----:B-----5:R-:W-:Y:S02]  /*6eb0*/  SHF.L.U64.HI R49, R18, 0x3, R19 ;  /* 0x0000000312317819 */ /* 0x020fe40000010213 */
[----:B------:R-:W-:Y:S02]  /*6ec0*/  LEA.HI.X R0, R14, UR15, R17, 0x3, P0 ;  /* 0x0000000f0e007c11 */ /* 0x000fe400080f1c11 */
[C---:B------:R-:W-:Y:S02]  /*6ed0*/  SHF.L.U64.HI R19, R18.reuse, 0x6, R19 ;  /* 0x0000000612137819 */ /* 0x040fe40000010213 */
[----:B------:R-:W-:-:S07]  /*6ee0*/  SHF.L.U32 R50, R18, 0x3, RZ ;  /* 0x0000000312327819 */ /* 0x000fce00000006ff */
.L_x_7276:
[----:B---3--:R-:W-:Y:S01]  /*6ef0*/  IMAD.MOV.U32 R22, RZ, RZ, R46 ;  /* 0x000000ffff167224 */ /* 0x008fe200078e002e */
[----:B------:R-:W-:Y:S01]  /*6f00*/  MOV R23, R0 ;  /* 0x0000000000177202 */ /* 0x000fe20000000f00 */
[----:B------:R-:W3:Y:S04]  /*6f10*/  LDG.E.64.CONSTANT R36, desc[UR12][R20.64+-0x20] ;  /* 0xffffe00c14247981 */ /* 0x000ee8000c1e9b00 */
[----:B------:R4:W3:Y:S04]  /*6f20*/  LDG.E.64.CONSTANT R34, desc[UR12][R22.64] ;  /* 0x0000000c16227981 */ /* 0x0008e8000c1e9b00 */
[----:B0-----:R-:W5:Y:S01]  /*6f30*/  LDG.E.64.CONSTANT R28, desc[UR12][R20.64+-0x18] ;  /* 0xffffe80c141c7981 */ /* 0x001f62000c1e9b00 */
[----:B------:R-:W-:-:S02]  /*6f40*/  MOV R30, R43 ;  /* 0x0000002b001e7202 */ /* 0x000fc40000000f00 */
[----:B------:R-:W-:Y:S01]  /*6f50*/  MOV R31, R42 ;  /* 0x0000002a001f7202 */ /* 0x000fe20000000f00 */
[----:B------:R-:W5:Y:S01]  /*6f60*/  LDG.E.64.CONSTANT R38, desc[UR12][R20.64] ;  /* 0x0000000c14267981 */ /* 0x000f62000c1e9b00 */
[----:B----4-:R-:W-:-:S03]  /*6f70*/  IADD3 R22, P0, PT, R46, R50, RZ ;  /* 0x000000322e167210 */ /* 0x010fc60007f1e0ff */
[----:B------:R-:W4:Y:S01]  /*6f80*/  LDG.E.64.CONSTANT R42, desc[UR12][R20.64+-0x8] ;  /* 0xfffff80c142a7981 */ /* 0x000f22000c1e9b00 */
[----:B------:R-:W-:Y:S02]  /*6f90*/  IADD3.X R23, PT, PT, R0, R49, RZ, P0, !PT ;  /* 0x0000003100177210 */ /* 0x000fe400007fe4ff */
[----:B-1----:R-:W-:-:S03]  /*6fa0*/  IADD3 R26, P0, PT, R22, R50, RZ ;  /* 0x00000032161a7210 */ /* 0x002fc60007f1e0ff */
[----:B--2---:R-:W5:Y:S02]  /*6fb0*/  LDG.E.64.CONSTANT R24, desc[UR12][R22.64] ;  /* 0x0000000c16187981 */ /* 0x004f64000c1e9b00 */
[----:B------:R-:W-:-:S05]  /*6fc0*/  IMAD.X R27, R23, 0x1, R49, P0 ;  /* 0x00000001171b7824 */ /* 0x000fca00000e0631 */
[----:B------:R0:W2:Y:S04]  /*6fd0*/  LDG.E.64.CONSTANT R32, desc[UR12][R26.64] ;  /* 0x0000000c1a207981 */ /* 0x0000a8000c1e9b00 */
[----:B------:R-:W2:Y:S01]  /*6fe0*/  LDG.E.64.CONSTANT R22, desc[UR12][R20.64+-0x10] ;  /* 0xfffff00c14167981 */ /* 0x000ea2000c1e9b00 */
[----:B0-----:R-:W-:-:S05]  /*6ff0*/  IADD3 R26, P0, PT, R26, R50, RZ ;  /* 0x000000321a1a7210 */ /* 0x001fca0007f1e0ff */
[----:B------:R-:W-:-:S05]  /*7000*/  IMAD.X R27, R27, 0x1, R49, P0 ;  /* 0x000000011b1b7824 */ /* 0x000fca00000e0631 */
[----:B------:R0:W4:Y:S02]  /*7010*/  LDG.E.64.CONSTANT R40, desc[UR12][R26.64] ;  /* 0x0000000c1a287981 */ /* 0x000124000c1e9b00 */
[----:B0-----:R-:W-:-:S04]  /*7020*/  IADD3 R26, P0, PT, R26, R50, RZ ;  /* 0x000000321a1a7210 */ /* 0x001fc80007f1e0ff */
[----:B------:R-:W-:Y:S01]  /*7030*/  IADD3.X R27, PT, PT, R27, R49, RZ, P0, !PT ;  /* 0x000000311b1b7210 */ /* 0x000fe200007fe4ff */
[----:B---3--:R-:W-:Y:S02]  /*7040*/  IMAD R35, R35, R36, RZ ;  /* 0x0000002423237224 */ /* 0x008fe400078e02ff */
[----:B------:R-:W-:-:S04]  /*7050*/  IMAD.WIDE.U32 R30, R36, R34, R30 ;  /* 0x00000022241e7225 */ /* 0x000fc800078e001e */
[----:B------:R-:W-:Y:S02]  /*7060*/  IMAD R35, R37, R34, R35 ;  /* 0x0000002225237224 */ /* 0x000fe400078e0223 */
[----:B------:R0:W3:Y:S03]  /*7070*/  LDG.E.64.CONSTANT R36, desc[UR12][R26.64] ;  /* 0x0000000c1a247981 */ /* 0x0000e6000c1e9b00 */
[----:B------:R-:W-:Y:S02]  /*7080*/  IADD3 R31, PT, PT, R31, R35, RZ ;  /* 0x000000231f1f7210 */ /* 0x000fe40007ffe0ff */
[----:B------:R-:W3:Y:S01]  /*7090*/  LDG.E.64.CONSTANT R34, desc[UR12][R20.64+0x8] ;  /* 0x0000080c14227981 */ /* 0x000ee2000c1e9b00 */
[----:B-----5:R-:W-:Y:S01]  /*70a0*/  IMAD R25, R25, R28, RZ ;  /* 0x0000001c19197224 */ /* 0x020fe200078e02ff */
[----:B0-----:R-:W-:-:S03]  /*70b0*/  IADD3 R26, P0, PT, R26, R50, RZ ;  /* 0x000000321a1a7210 */ /* 0x001fc60007f1e0ff */
[-C--:B------:R-:W-:Y:S02]  /*70c0*/  IMAD R29, R29, R24.reuse, R25 ;  /* 0x000000181d1d7224 */ /* 0x080fe400078e0219 */
[----:B------:R-:W-:Y:S01]  /*70d0*/  IMAD.WIDE.U32 R24, R28, R24, R30 ;  /* 0x000000181c187225 */ /* 0x000fe200078e001e */
[----:B------:R-:W-:Y:S01]  /*70e0*/  IADD3.X R27, PT, PT, R27, R49, RZ, P0, !PT ;  /* 0x000000311b1b7210 */ /* 0x000fe200007fe4ff */
[----:B------:R-:W5:Y:S02]  /*70f0*/  LDG.E.64.CONSTANT R30, desc[UR12][R20.64+0x18] ;  /* 0x0000180c141e7981 */ /* 0x000f64000c1e9b00 */
[----:B------:R-:W-:Y:S02]  /*7100*/  IMAD.IADD R25, R25, 0x1, R29 ;  /* 0x0000000119197824 */ /* 0x000fe400078e021d */
[----:B--2---:R-:W-:-:S04]  /*7110*/  IMAD R51, R33, R22, RZ ;  /* 0x0000001621337224 */ /* 0x004fc800078e02ff */
[-C--:B------:R-:W-:Y:S02]  /*7120*/  IMAD R51, R23, R32.reuse, R51 ;  /* 0x0000002017337224 */ /* 0x080fe400078e0233 */
[----:B------:R-:W-:Y:S01]  /*7130*/  IMAD.WIDE.U32 R32, R22, R32, R24 ;  /* 0x0000002016207225 */ /* 0x000fe200078e0018 */
[-C--:B------:R-:W-:Y:S01]  /*7140*/  IADD3 R24, P0, PT, R26, R50.reuse, RZ ;  /* 0x000000321a187210 */ /* 0x080fe20007f1e0ff */
[----:B------:R-:W2:Y:S03]  /*7150*/  LDG.E.64.CONSTANT R22, desc[UR12][R26.64] ;  /* 0x0000000c1a167981 */ /* 0x000ea6000c1e9b00 */
[----:B------:R-:W-:Y:S02]  /*7160*/  IADD3.X R25, PT, PT, R27, R49, RZ, P0, !PT ;  /* 0x000000311b197210 */ /* 0x000fe400007fe4ff */
[----:B------:R-:W-:-:S05]  /*7170*/  IADD3 R28, P0, PT, R24, R50, RZ ;  /* 0x00000032181c7210 */ /* 0x000fca0007f1e0ff */
[----:B------:R-:W-:Y:S01]  /*7180*/  IMAD.X R29, R25, 0x1, R49, P0 ;  /* 0x00000001191d7824 */ /* 0x000fe200000e0631 */
[----:B------:R0:W5:Y:S04]  /*7190*/  LDG.E.64.CONSTANT R26, desc[UR12][R20.64+0x10] ;  /* 0x0000100c141a7981 */ /* 0x000168000c1e9b00 */
[----:B------:R-:W5:Y:S04]  /*71a0*/  LDG.E.64.CONSTANT R24, desc[UR12][R24.64] ;  /* 0x0000000c18187981 */ /* 0x000f68000c1e9b00 */
[----:B------:R-:W5:Y:S01]  /*71b0*/  LDG.E.64.CONSTANT R28, desc[UR12][R28.64] ;  /* 0x0000000c1c1c7981 */ /* 0x000f62000c1e9b00 */
[----:B------:R-:W-:Y:S01]  /*71c0*/  IADD3 R33, PT, PT, R33, R51, RZ ;  /* 0x0000003321217210 */ /* 0x000fe20007ffe0ff */
[----:B----4-:R-:W-:-:S04]  /*71d0*/  IMAD R41, R41, R42, RZ ;  /* 0x0000002a29297224 */ /* 0x010fc800078e02ff */
[-C--:B------:R-:W-:Y:S02]  /*71e0*/  IMAD R41, R43, R40.reuse, R41 ;  /* 0x000000282b297224 */ /* 0x080fe400078e0229 */
[----:B------:R-:W-:-:S05]  /*71f0*/  IMAD.WIDE.U32 R32, R42, R40, R32 ;  /* 0x000000282a207225 */ /* 0x000fca00078e0020 */
        /* <DEDUP_REMOVED lines=11> */
[----:B------:R-:W-:-:S04]  /*72b0*/  IMAD R37, R39, R36, R37 ;  /* 0x0000002427257224 */ /* 0x000fc800078e0225 */
[----:B------:R-:W-:Y:S02]  /*72c0*/  IMAD.IADD R33, R33, 0x1, R37 ;  /* 0x0000000121217824 */ /* 0x000fe400078e0225 */
[----:B--2---:R-:W-:-:S04]  /*72d0*/  IMAD R23, R23, R34, RZ ;  /* 0x0000002217177224 */ /* 0x004fc800078e02ff */
[-C--:B------:R-:W-:Y:S02]  /*72e0*/  IMAD R35, R35, R22.reuse, R23 ;  /* 0x0000001623237224 */ /* 0x080fe400078e0217 */
[----:B------:R-:W-:-:S05]  /*72f0*/  IMAD.WIDE.U32 R22, R34, R22, R32 ;  /* 0x0000001622167225 */ /* 0x000fca00078e0020 */
[----:B------:R-:W-:Y:S01]  /*7300*/  IADD3 R23, PT, PT, R23, R35, RZ ;  /* 0x0000002317177210 */ /* 0x000fe20007ffe0ff */
[----:B-----5:R-:W-:Y:S02]  /*7310*/  IMAD R25, R25, R26, RZ ;  /* 0x0000001a19197224 */ /* 0x020fe400078e02ff */
[----:B------:R-:W-:-:S04]  /*7320*/  IMAD.WIDE.U32 R22, R26, R24, R22 ;  /* 0x000000181a167225 */ /* 0x000fc800078e0016 */
[----:B------:R-:W-:Y:S02]  /*7330*/  IMAD R25, R27, R24, R25 ;  /* 0x000000181b197224 */ /* 0x000fe400078e0219 */
[----:B------:R-:W-:-:S03]  /*7340*/  IMAD R27, R29, R30, RZ ;  /* 0x0000001e1d1b7224 */ /* 0x000fc600078e02ff */
[----:B------:R-:W-:Y:S01]  /*7350*/  IADD3 R23, PT, PT, R23, R25, RZ ;  /* 0x0000001917177210 */ /* 0x000fe20007ffe0ff */
[-C--:B------:R-:W-:Y:S02]  /*7360*/  IMAD R27, R31, R28.reuse, R27 ;  /* 0x0000001c1f1b7224 */ /* 0x080fe400078e021b */
[----:B------:R-:W-:-:S05]  /*7370*/  IMAD.WIDE.U32 R22, R30, R28, R22 ;  /* 0x0000001c1e167225 */ /* 0x000fca00078e0016 */
[----:B------:R-:W-:Y:S02]  /*7380*/  IADD3 R42, PT, PT, R23, R27, RZ ;  /* 0x0000001b172a7210 */ /* 0x000fe40007ffe0ff */
[----:B------:R-:W-:Y:S01]  /*7390*/  MOV R43, R22 ;  /* 0x00000016002b7202 */ /* 0x000fe20000000f00 */
[----:B------:R-:W-:Y:S06]  /*73a0*/  BRA.U UP1, `(.L_x_7276) ;  /* 0xfffffff901d07547 */ /* 0x000fec000b83ffff */
.L_x_7275:
[----:B------:R-:W-:Y:S05]  /*73b0*/  BRA.U !UP0, `(.L_x_7274) ;  /* 0x0000000508d87547 */ /* 0x000fea000b800000 */
[----:B------:R-:W4:Y:S01]  /*73c0*/  LDC.64 R18, c[0x0][0x3a8] ;  /* 0x0000ea00ff127b82 */ /* 0x000f220000000a00 */
[----:B------:R-:W-:Y:S02]  /*73d0*/  UISETP.GE.U32.AND UP1, UPT, UR17, 0x4, UPT ;  /* 0x000000041100788c */ /* 0x000fe4000bf26070 */
[----:B------:R-:W-:Y:S02]  /*73e0*/  UISETP.NE.U32.AND UP0, UPT, UR10, URZ, UPT ;  /* 0x000000ff0a00728c */ /* 0x000fe4000bf05070 */
[----:B------:R-:W-:Y:S02]  /*73f0*/  UISETP.GE.U32.AND.EX UP1, UPT, URZ, URZ, UPT, UP1 ;  /* 0x000000ffff00728c */ /* 0x000fe4000bf26110 */
[----:B------:R-:W-:-:S07]  /*7400*/  UISETP.NE.AND.EX UP0, UPT, URZ, URZ, UPT, UP0 ;  /* 0x000000ffff00728c */ /* 0x000fce000bf05300 */
[----:B------:R-:W-:Y:S05]  /*7410*/  BRA.U !UP1, `(.L_x_7277) ;  /* 0x0000000109cc7547 */ /* 0x000fea000b800000 */
[----:B------:R-:W5:Y:S01]  /*7420*/  LDCU.64 UR6, c[0x0][0x3a0] ;  /* 0x00007400ff0677ac */ /* 0x000f620008000a00 */
[----:B------:R-:W-:Y:S01]  /*7430*/  MOV R16, R14 ;  /* 0x0000000e00107202 */ /* 0x000fe20000000f00 */
[C---:B----4-:R-:W-:Y:S01]  /*7440*/  IMAD R0, R18.reuse, UR5, RZ ;  /* 0x0000000512007c24 */ /* 0x050fe2000f8e02ff */
[----:B-1----:R-:W-:Y:S01]  /*7450*/  SHF.L.U32 R27, R19, 0x3, RZ ;  /* 0x00000003131b7819 */ /* 0x002fe200000006ff */
[----:B--2---:R-:W-:-:S04]  /*7460*/  IMAD.WIDE.U32 R24, R18, 0x8, RZ ;  /* 0x0000000812187825 */ /* 0x004fc800078e00ff */
[----:B---3--:R-:W-:-:S04]  /*7470*/  IMAD.WIDE.U32 R22, R18, UR4, R16 ;  /* 0x0000000412167c25 */ /* 0x008fc8000f8e0010 */
[----:B------:R-:W-:Y:S01]  /*7480*/  IMAD R21, R19, UR4, R0 ;  /* 0x0000000413157c24 */ /* 0x000fe2000f8e0200 */
[----:B------:R-:W-:Y:S01]  /*7490*/  LEA R20, P0, R22, UR14, 0x3 ;  /* 0x0000000e16147c11 */ /* 0x000fe2000f8018ff */
[----:B------:R-:W-:Y:S02]  /*74a0*/  IMAD.IADD R25, R25, 0x1, R27 ;  /* 0x0000000119197824 */ /* 0x000fe400078e021b */
[----:B------:R-:W-:Y:S01]  /*74b0*/  IMAD.IADD R21, R23, 0x1, R21 ;  /* 0x0000000117157824 */ /* 0x000fe200078e0215 */
[----:B-----5:R-:W-:-:S04]  /*74c0*/  ULEA UR6, UP1, UR4, UR6, 0x3 ;  /* 0x0000000604067291 */ /* 0x020fc8000f8218ff */
[----:B------:R-:W-:Y:S01]  /*74d0*/  LEA.HI.X R21, R22, UR15, R21, 0x3, P0 ;  /* 0x0000000f16157c11 */ /* 0x000fe200080f1c15 */
[----:B------:R-:W-:Y:S01]  /*74e0*/  ULEA.HI.X UR7, UR4, UR7, UR5, 0x3, UP1 ;  /* 0x0000000704077291 */ /* 0x000fe200088f1c05 */
[----:B------:R-:W-:Y:S02]  /*74f0*/  IADD3 R22, P0, PT, R20, R24, RZ ;  /* 0x0000001814167210 */ /* 0x000fe40007f1e0ff */
[----:B------:R-:W-:Y:S01]  /*7500*/  MOV R36, UR6 ;  /* 0x0000000600247c02 */ /* 0x000fe20008000f00 */
[----:B------:R-:W2:Y:S02]  /*7510*/  LDG.E.64.CONSTANT R32, desc[UR12][R20.64] ;  /* 0x0000000c14207981 */ /* 0x000ea4000c1e9b00 */
[----:B------:R-:W-:-:S05]  /*7520*/  MOV R37, UR7 ;  /* 0x0000000700257c02 */ /* 0x000fca0008000f00 */
[----:B------:R-:W2:Y:S01]  /*7530*/  LDG.E.64.CONSTANT R34, desc[UR12][R36.64] ;  /* 0x0000000c24227981 */ /* 0x000ea2000c1e9b00 */
[----:B------:R-:W-:-:S03]  /*7540*/  IADD3.X R23, PT, PT, R21, R25, RZ, P0, !PT ;  /* 0x0000001915177210 */ /* 0x000fc600007fe4ff */
[----:B------:R-:W3:Y:S04]  /*7550*/  LDG.E.64.CONSTANT R30, desc[UR12][R36.64+0x8] ;  /* 0x0000080c241e7981 */ /* 0x000ee8000c1e9b00 */
[----:B------:R1:W3:Y:S04]  /*7560*/  LDG.E.64.CONSTANT R20, desc[UR12][R22.64] ;  /* 0x0000000c16147981 */ /* 0x0002e8000c1e9b00 */
[----:B------:R-:W4:Y:S01]  /*7570*/  LDG.E.64.CONSTANT R26, desc[UR12][R36.64+0x10] ;  /* 0x0000100c241a7981 */ /* 0x000f22000c1e9b00 */
[----:B-1----:R-:W-:-:S04]  /*7580*/  IADD3 R22, P0, PT, R22, R24, RZ ;  /* 0x0000001816167210 */ /* 0x002fc80007f1e0ff */
[----:B------:R-:W-:Y:S01]  /*7590*/  IADD3.X R23, PT, PT, R23, R25, RZ, P0, !PT ;  /* 0x0000001917177210 */ /* 0x000fe200007fe4ff */
[----:B------:R-:W5:Y:S01]  /*75a0*/  LDG.E.64.CONSTANT R36, desc[UR12][R36.64+0x18] ;  /* 0x0000180c24247981 */ /* 0x000f62000c1e9b00 */
[----:B------:R-:W-:-:S03]  /*75b0*/  IADD3 R24, P0, PT, R22, R24, RZ ;  /* 0x0000001816187210 */ /* 0x000fc60007f1e0ff */
[----:B0-----:R0:W4:Y:S02]  /*75c0*/  LDG.E.64.CONSTANT R28, desc[UR12][R22.64] ;  /* 0x0000000c161c7981 */ /* 0x001124000c1e9b00 */
        /* <DEDUP_REMOVED lines=12> */
[-C--:B0-----:R-:W-:Y:S02]  /*7690*/  IMAD R23, R31, R20.reuse, R21 ;  /* 0x000000141f177224 */ /* 0x081fe400078e0215 */
        /* <DEDUP_REMOVED lines=8> */
[----:B------:R-:W-:-:S05]  /*7720*/  IMAD.WIDE.U32 R24, R36, R24, R26 ;  /* 0x0000001824187225 */ /* 0x000fca00078e001a */
[----:B------:R-:W-:Y:S02]  /*7730*/  IADD3 R42, PT, PT, R25, R21, RZ ;  /* 0x00000015192a7210 */ /* 0x000fe40007ffe0ff */
[----:B------:R-:W-:-:S07]  /*7740*/  MOV R43, R24 ;  /* 0x00000018002b7202 */ /* 0x000fce0000000f00 */
.L_x_7277:
[----:B------:R-:W-:Y:S05]  /*7750*/  BRA.U !UP0, `(.L_x_7274) ;  /* 0x0000000108f07547 */ /* 0x000fea000b800000 */
[----:B------:R-:W-:Y:S02]  /*7760*/  UISETP.NE.U32.AND UP1, UPT, UR11, URZ, UPT ;  /* 0x000000ff0b00728c */ /* 0x000fe4000bf25070 */
[----:B------:R-:W-:Y:S02]  /*7770*/  ULOP3.LUT UR6, UR8, 0x1, URZ, 0xc0, !UPT ;  /* 0x0000000108067892 */ /* 0x000fe4000f8ec0ff */
[----:B------:R-:W-:Y:S02]  /*7780*/  UISETP.NE.AND.EX UP1, UPT, UR16, URZ, UPT, UP1 ;  /* 0x000000ff1000728c */ /* 0x000fe4000bf25310 */
[----:B------:R-:W-:-:S04]  /*7790*/  UISETP.NE.U32.AND UP0, UPT, UR6, 0x1, UPT ;  /* 0x000000010600788c */ /* 0x000fc8000bf05070 */
[----:B------:R-:W-:-:S03]  /*77a0*/  UISETP.NE.U32.AND.EX UP0, UPT, URZ, URZ, UPT, UP0 ;  /* 0x000000ffff00728c */ /* 0x000fc6000bf05100 */
[----:B------:R-:W-:Y:S08]  /*77b0*/  BRA.U !UP1, `(.L_x_7278) ;  /* 0x0000000109807547 */ /* 0x000ff0000b800000 */
[----:B------:R-:W5:Y:S01]  /*77c0*/  LDCU.64 UR6, c[0x0][0x3a0] ;  /* 0x00007400ff0677ac */ /* 0x000f620008000a00 */
[----:B------:R-:W-:Y:S01]  /*77d0*/  MOV R21, R17 ;  /* 0x0000001100157202 */ /* 0x000fe20000000f00 */
[C---:B----4-:R-:W-:Y:S02]  /*77e0*/  IMAD R0, R18.reuse, UR5, RZ ;  /* 0x0000000512007c24 */ /* 0x050fe4000f8e02ff */
[----:B------:R-:W-:Y:S02]  /*77f0*/  IMAD.MOV.U32 R20, RZ, RZ, R14 ;  /* 0x000000ffff147224 */ /* 0x000fe400078e000e */
[----:B---3--:R-:W-:Y:S02]  /*7800*/  IMAD R23, R19, UR4, R0 ;  /* 0x0000000413177c24 */ /* 0x008fe4000f8e0200 */
[----:B------:R-:W-:-:S05]  /*7810*/  IMAD.WIDE.U32 R20, R18, UR4, R20 ;  /* 0x0000000412147c25 */ /* 0x000fca000f8e0014 */
[----:B------:R-:W-:Y:S02]  /*7820*/  IADD3 R23, PT, PT, R21, R23, RZ ;  /* 0x0000001715177210 */ /* 0x000fe40007ffe0ff */
[----:B-1----:R-:W-:Y:S01]  /*7830*/  LEA R26, P0, R20, UR14, 0x3 ;  /* 0x0000000e141a7c11 */ /* 0x002fe2000f8018ff */
[----:B-----5:R-:W-:-:S03]  /*7840*/  ULEA UR6, UP1, UR4, UR6, 0x3 ;  /* 0x0000000604067291 */ /* 0x020fc6000f8218ff */
[----:B------:R-:W-:Y:S02]  /*7850*/  LEA.HI.X R27, R20, UR15, R23, 0x3, P0 ;  /* 0x0000000f141b7c11 */ /* 0x000fe400080f1c17 */
[C---:B--2---:R-:W-:Y:S01]  /*7860*/  LEA R24, P0, R18.reuse, R26, 0x3 ;  /* 0x0000001a12187211 */ /* 0x044fe200078018ff */
[----:B------:R-:W-:Y:S01]  /*7870*/  ULEA.HI.X UR7, UR4, UR7, UR5, 0x3, UP1 ;  /* 0x0000000704077291 */ /* 0x000fe200088f1c05 */
[----:B0-----:R-:W-:Y:S01]  /*7880*/  IMAD.U32 R28, RZ, RZ, UR6 ;  /* 0x00000006ff1c7e24 */ /* 0x001fe2000f8e00ff */
[----:B------:R-:W2:Y:S04]  /*7890*/  LDG.E.64.CONSTANT R22, desc[UR12][R26.64] ;  /* 0x0000000c1a167981 */ /* 0x000ea8000c1e9b00 */
[----:B------:R-:W-:Y:S02]  /*78a0*/  MOV R29, UR7 ;  /* 0x00000007001d7c02 */ /* 0x000fe40008000f00 */
[----:B------:R-:W-:-:S03]  /*78b0*/  LEA.HI.X R25, R18, R27, R19, 0x3, P0 ;  /* 0x0000001b12197211 */ /* 0x000fc600000f1c13 */
[----:B------:R-:W2:Y:S04]  /*78c0*/  LDG.E.64.CONSTANT R20, desc[UR12][R28.64] ;  /* 0x0000000c1c147981 */ /* 0x000ea8000c1e9b00 */
[----:B------:R-:W3:Y:S04]  /*78d0*/  LDG.E.64.CONSTANT R30, desc[UR12][R28.64+0x8] ;  /* 0x0000080c1c1e7981 */ /* 0x000ee8000c1e9b00 */
[----:B------:R-:W3:Y:S01]  /*78e0*/  LDG.E.64.CONSTANT R24, desc[UR12][R24.64] ;  /* 0x0000000c18187981 */ /* 0x000ee2000c1e9b00 */
[----:B------:R-:W-:Y:S01]  /*78f0*/  MOV R32, R43 ;  /* 0x0000002b00207202 */ /* 0x000fe20000000f00 */
[----:B------:R-:W-:Y:S01]  /*7900*/  IMAD.MOV.U32 R33, RZ, RZ, R42 ;  /* 0x000000ffff217224 */ /* 0x000fe200078e002a */
        /* <DEDUP_REMOVED lines=11> */
.L_x_7278:
[----:B------:R-:W-:Y:S05]  /*79c0*/  BRA.U UP0, `(.L_x_7274) ;  /* 0x0000000100547547 */ /* 0x000fea000b800000 */
[----:B------:R-:W5:Y:S01]  /*79d0*/  LDCU.64 UR6, c[0x0][0x3a0] ;  /* 0x00007400ff0677ac */ /* 0x000f620008000a00 */
[----:B------:R-:W-:Y:S01]  /*79e0*/  MOV R16, R14 ;  /* 0x0000000e00107202 */ /* 0x000fe20000000f00 */
[----:B----4-:R-:W-:-:S04]  /*79f0*/  IMAD R0, R18, UR5, RZ ;  /* 0x0000000512007c24 */ /* 0x010fc8000f8e02ff */
[----:B------:R-:W-:-:S04]  /*7a00*/  IMAD.WIDE.U32 R16, R18, UR4, R16 ;  /* 0x0000000412107c25 */ /* 0x000fc8000f8e0010 */
[----:B------:R-:W-:Y:S01]  /*7a10*/  IMAD R15, R19, UR4, R0 ;  /* 0x00000004130f7c24 */ /* 0x000fe2000f8e0200 */
[----:B------:R-:W-:-:S04]  /*7a20*/  LEA R18, P0, R16, UR14, 0x3 ;  /* 0x0000000e10127c11 */ /* 0x000fc8000f8018ff */
[----:B------:R-:W-:Y:S01]  /*7a30*/  IADD3 R15, PT, PT, R17, R15, RZ ;  /* 0x0000000f110f7210 */ /* 0x000fe20007ffe0ff */
[----:B-----5:R-:W-:-:S03]  /*7a40*/  ULEA UR6, UP0, UR4, UR6, 0x3 ;  /* 0x0000000604067291 */ /* 0x020fc6000f8018ff */
[----:B------:R-:W-:Y:S01]  /*7a50*/  LEA.HI.X R19, R16, UR15, R15, 0x3, P0 ;  /* 0x0000000f10137c11 */ /* 0x000fe200080f1c0f */
[----:B------:R-:W-:Y:S02]  /*7a60*/  ULEA.HI.X UR4, UR4, UR7, UR5, 0x3, UP0 ;  /* 0x0000000704047291 */ /* 0x000fe400080f1c05 */
[----:B------:R-:W-:Y:S02]  /*7a70*/  IMAD.U32 R14, RZ, RZ, UR6 ;  /* 0x00000006ff0e7e24 */ /* 0x000fe4000f8e00ff */
[----:B------:R-:W4:Y:S02]  /*7a80*/  LDG.E.64.CONSTANT R16, desc[UR12][R18.64] ;  /* 0x0000000c12107981 */ /* 0x000f24000c1e9b00 */
[----:B------:R-:W-:-:S06]  /*7a90*/  MOV R15, UR4 ;  /* 0x00000004000f7c02 */ /* 0x000fcc0008000f00 */
[----:B------:R-:W4:Y:S01]  /*7aa0*/  LDG.E.64.CONSTANT R14, desc[UR12][R14.64] ;  /* 0x0000000c0e0e7981 */ /* 0x000f22000c1e9b00 */
[----:B------:R-:W-:Y:S01]  /*7ab0*/  MOV R20, R43 ;  /* 0x0000002b00147202 */ /* 0x000fe20000000f00 */
[----:B------:R-:W-:Y:S02]  /*7ac0*/  IMAD.MOV.U32 R21, RZ, RZ, R42 ;  /* 0x000000ffff157224 */ /* 0x000fe400078e002a */
[----:B----4-:R-:W-:Y:S02]  /*7ad0*/  IMAD R17, R17, R14, RZ ;  /* 0x0000000e11117224 */ /* 0x010fe400078e02ff */
[----:B------:R-:W-:-:S04]  /*7ae0*/  IMAD.WIDE.U32 R20, R14, R16, R20 ;  /* 0x000000100e147225 */ /* 0x000fc800078e0014 */
[----:B------:R-:W-:Y:S01]  /*7af0*/  IMAD R17, R15, R16, R17 ;  /* 0x000000100f117224 */ /* 0x000fe200078e0211 */
[----:B------:R-:W-:-:S04]  /*7b00*/  MOV R43, R20 ;  /* 0x00000014002b7202 */ /* 0x000fc80000000f00 */
[----:B------:R-:W-:-:S07]  /*7b10*/  IADD3 R42, PT, PT, R21, R17, RZ ;  /* 0x00000011152a7210 */ /* 0x000fce0007ffe0ff */
.L_x_7274:
[----:B------:R-:W-:Y:S05]  /*7b20*/  BSYNC.RECONVERGENT B0 ;  /* 0x0000000000007941 */ /* 0x000fea0003800200 */
.L_x_7231:
[----:B------:R-:W0:Y:S01]  /*7b30*/  LDCU UR4, c[0x0][0x380] ;  /* 0x00007000ff0477ac */ /* 0x000e220008000800 */
[----:B------:R-:W-:Y:S01]  /*7b40*/  LOP3.LUT R43, R43, R42, RZ, 0x3c, !PT ;  /* 0x0000002a2b2b7212 */ /* 0x000fe200078e3cff */
[----:B------:R-:W-:Y:S01]  /*7b50*/  BSSY.RECONVERGENT B0, `(.L_x_7279) ;  /* 0x0000049000007945 */ /* 0x000fe20003800200 */
[----:B------:R-:W-:-:S03]  /*7b60*/  LOP3.LUT R13, R13, R12, RZ, 0x3c, !PT ;  /* 0x0000000c0d0d7212 */ /* 0x000fc600078e3cff */
[----:B------:R-:W-:Y:S01]  /*7b70*/  BSSY.RELIABLE B1, `(.L_x_7280) ;  /* 0x0000040000017945 */ /* 0x000fe20003800100 */
[----:B------:R-:W-:Y:S01]  /*7b80*/  LOP3.LUT R11, R11, R10, RZ, 0x3c, !PT ;  /* 0x0000000a0b0b7212 */ /* 0x000fe200078e3cff */
[----:B------:R-:W-:Y:S01]  /*7b90*/  IMAD.MOV.U32 R49, RZ, RZ, R47 ;  /* 0x000000ffff317224 */ /* 0x000fe200078e002f */
[----:B------:R-:W-:Y:S02]  /*7ba0*/  LOP3.LUT R9, R9, R8, RZ, 0x3c, !PT ;  /* 0x0000000809097212 */ /* 0x000fe400078e3cff */
[----:B------:R-:W-:Y:S02]  /*7bb0*/  LOP3.LUT R7, R7, R6, RZ, 0x3c, !PT ;  /* 0x0000000607077212 */ /* 0x000fe400078e3cff */
[----:B------:R-:W-:Y:S02]  /*7bc0*/  LOP3.LUT R5, R5, R4, RZ, 0x3c, !PT ;  /* 0x0000000405057212 */ /* 0x000fe400078e3cff */
[----:B------:R-:W-:Y:S02]  /*7bd0*/  LOP3.LUT R42, R43, R42, RZ, 0x3c, !PT ;  /* 0x0000002a2b2a7212 */ /* 0x000fe400078e3cff */
[----:B------:R-:W-:-:S02]  /*7be0*/  LOP3.LUT R12, R13, R12, RZ, 0x3c, !PT ;  /* 0x0000000c0d0c7212 */ /* 0x000fc400078e3cff */
[----:B------:R-:W-:Y:S02]  /*7bf0*/  LOP3.LUT R10, R11, R10, RZ, 0x3c, !PT ;  /* 0x0000000a0b0a7212 */ /* 0x000fe400078e3cff */
[----:B0----5:R-:W-:Y:S02]  /*7c00*/  IADD3 R15, PT, PT, -R45, UR4, RZ ;  /* 0x000000042d0f7c10 */ /* 0x021fe4000fffe1ff */
[----:B------:R-:W-:Y:S02]  /*7c10*/  LOP3.LUT R8, R9, R8, RZ, 0x3c, !PT ;  /* 0x0000000809087212 */ /* 0x000fe400078e3cff */
[----:B------:R-:W-:Y:S02]  /*7c20*/  ISETP.GE.U32.AND P0, PT, R44, R15, PT ;  /* 0x0000000f2c00720c */ /* 0x000fe40003f06070 */
[----:B------:R-:W-:Y:S02]  /*7c30*/  LOP3.LUT R6, R7, R6, RZ, 0x3c, !PT ;  /* 0x0000000607067212 */ /* 0x000fe400078e3cff */
[----:B------:R-:W-:-:S02]  /*7c40*/  LOP3.LUT R4, R5, R4, RZ, 0x3c, !PT ;  /* 0x0000000405047212 */ /* 0x000fc400078e3cff */
[----:B------:R-:W-:Y:S02]  /*7c50*/  LOP3.LUT R43, R43, R42, RZ, 0x3c, !PT ;  /* 0x0000002a2b2b7212 */ /* 0x000fe400078e3cff */
[----:B------:R-:W-:Y:S02]  /*7c60*/  LOP3.LUT R13, R13, R12, RZ, 0x3c, !PT ;  /* 0x0000000c0d0d7212 */ /* 0x000fe400078e3cff */
[----:B------:R-:W-:Y:S02]  /*7c70*/  LOP3.LUT R11, R11, R10, RZ, 0x3c, !PT ;  /* 0x0000000a0b0b7212 */ /* 0x000fe400078e3cff */
[----:B------:R-:W-:Y:S02]  /*7c80*/  LOP3.LUT R9, R9, R8, RZ, 0x3c, !PT ;  /* 0x0000000809097212 */ /* 0x000fe400078e3cff */
[----:B------:R-:W-:Y:S02]  /*7c90*/  LOP3.LUT R7, R7, R6, RZ, 0x3c, !PT ;  /* 0x0000000607077212 */ /* 0x000fe400078e3cff */
[----:B------:R-:W-:-:S02]  /*7ca0*/  LOP3.LUT R5, R5, R4, RZ, 0x3c, !PT ;  /* 0x0000000405057212 */ /* 0x000fc400078e3cff */
[----:B------:R-:W-:Y:S02]  /*7cb0*/  MOV R16, R3 ;  /* 0x0000000300107202 */ /* 0x000fe40000000f00 */
[----:B------:R-:W-:Y:S01]  /*7cc0*/  MOV R17, R2 ;  /* 0x0000000200117202 */ /* 0x000fe20000000f00 */
[----:B------:R-:W-:Y:S06]  /*7cd0*/  @P0 BRA `(.L_x_7281) ;  /* 0x0000000000300947 */ /* 0x000fec0003800000 */
[----:B------:R-:W0:Y:S01]  /*7ce0*/  LDC.64 R2, c[0x0][0x3b8] ;  /* 0x0000ee00ff027b82 */ /* 0x000e220000000a00 */
[----:B----4-:R-:W-:Y:S01]  /*7cf0*/  IMAD.IADD R19, R45, 0x1, R44 ;  /* 0x000000012d137824 */ /* 0x010fe200078e022c */
[----:B------:R-:W-:-:S04]  /*7d00*/  IADD3 R44, PT, PT, R44, 0x80, RZ ;  /* 0x000000802c2c7810 */ /* 0x000fc80007ffe0ff */
[----:B------:R-:W-:Y:S01]  /*7d10*/  ISETP.GE.U32.AND P0, PT, R44, R15, PT ;  /* 0x0000000f2c00720c */ /* 0x000fe20003f06070 */
[----:B0-----:R-:W-:-:S05]  /*7d20*/  IMAD.WIDE.U32 R2, R19, 0x8, R2 ;  /* 0x0000000813027825 */ /* 0x001fca00078e0002 */
[----:B------:R0:W-:Y:S07]  /*7d30*/  STG.E.64 desc[UR12][R2.64], R16 ;  /* 0x0000001002007986 */ /* 0x0001ee000c101b0c */
[----:B------:R-:W-:Y:S05]  /*7d40*/  @P0 BRA `(.L_x_7282) ;  /* 0x0000000000300947 */ /* 0x000fea0003800000 */
[----:B0-----:R-:W0:Y:S01]  /*7d50*/  LDC.64 R2, c[0x0][0x3b8] ;  /* 0x0000ee00ff027b82 */ /* 0x001e220000000a00 */
[----:B------:R-:W-:Y:S01]  /*7d60*/  IADD3 R17, PT, PT, R45, R44, RZ ;  /* 0x0000002c2d117210 */ /* 0x000fe20007ffe0ff */
[----:B------:R-:W-:-:S04]  /*7d70*/  VIADD R44, R44, 0x80 ;  /* 0x000000802c2c7836 */ /* 0x000fc80000000000 */
[----:B0-----:R-:W-:-:S05]  /*7d80*/  IMAD.WIDE.U32 R2, R17, 0x8, R2 ;  /* 0x0000000811027825 */ /* 0x001fca00078e0002 */
[----:B------:R0:W-:Y:S02]  /*7d90*/  STG.E.64 desc[UR12][R2.64], R4 ;  /* 0x0000000402007986 */ /* 0x0001e4000c101b0c */
.L_x_7281:
[----:B------:R-:W-:-:S13]  /*7da0*/  ISETP.GE.U32.AND P0, PT, R44, R15, PT ;  /* 0x0000000f2c00720c */ /* 0x000fda0003f06070 */
[----:B------:R-:W-:Y:S05]  /*7db0*/  @P0 BRA `(.L_x_7283) ;  /* 0x0000000000300947 */ /* 0x000fea0003800000 */
[----:B0-----:R-:W0:Y:S01]  /*7dc0*/  LDC.64 R2, c[0x0][0x3b8] ;  /* 0x0000ee00ff027b82 */ /* 0x001e220000000a00 */
[----:B------:R-:W-:Y:S02]  /*7dd0*/  IADD3 R5, PT, PT, R45, R44, RZ ;  /* 0x0000002c2d057210 */ /* 0x000fe40007ffe0ff */
[----:B------:R-:W-:-:S03]  /*7de0*/  IADD3 R44, PT, PT, R44, 0x80, RZ ;  /* 0x000000802c2c7810 */ /* 0x000fc60007ffe0ff */
[----:B0-----:R-:W-:-:S05]  /*7df0*/  IMAD.WIDE.U32 R2, R5, 0x8, R2 ;  /* 0x0000000805027825 */ /* 0x001fca00078e0002 */
[----:B------:R0:W-:Y:S02]  /*7e00*/  STG.E.64 desc[UR12][R2.64], R48 ;  /* 0x0000003002007986 */ /* 0x0001e4000c101b0c */
.L_x_7282:
[----:B------:R-:W-:-:S13]  /*7e10*/  ISETP.GE.U32.AND P0, PT, R44, R15, PT ;  /* 0x0000000f2c00720c */ /* 0x000fda0003f06070 */
[----:B------:R-:W-:Y:S05]  /*7e20*/  @P0 BRA `(.L_x_7284) ;  /* 0x0000000000300947 */ /* 0x000fea0003800000 */
[----:B0-----:R-:W0:Y:S01]  /*7e30*/  LDC.64 R2, c[0x0][0x3b8] ;  /* 0x0000ee00ff027b82 */ /* 0x001e220000000a00 */
[----:B------:R-:W-:Y:S01]  /*7e40*/  IMAD.IADD R5, R45, 0x1, R44 ;  /* 0x000000012d057824 */ /* 0x000fe200078e022c */
[----:B------:R-:W-:-:S03]  /*7e50*/  IADD3 R44, PT, PT, R44, 0x80, RZ ;  /* 0x000000802c2c7810 */ /* 0x000fc60007ffe0ff */
[----:B0-----:R-:W-:-:S05]  /*7e60*/  IMAD.WIDE.U32 R2, R5, 0x8, R2 ;  /* 0x0000000805027825 */ /* 0x001fca00078e0002 */
[----:B------:R0:W-:Y:S02]  /*7e70*/  STG.E.64 desc[UR12][R2.64], R6 ;  /* 0x0000000602007986 */ /* 0x0001e4000c101b0c */
.L_x_7283:
[----:B------:R-:W-:-:S13]  /*7e80*/  ISETP.GE.U32.AND P0, PT, R44, R15, PT ;  /* 0x0000000f2c00720c */ /* 0x000fda0003f06070 */
[----:B------:R-:W-:Y:S05]  /*7e90*/  @P0 BRA `(.L_x_7285) ;  /* 0x0000000000340947 */ /* 0x000fea0003800000 */
[----:B0-----:R-:W0:Y:S01]  /*7ea0*/  LDC.64 R2, c[0x0][0x3b8] ;  /* 0x0000ee00ff027b82 */ /* 0x001e220000000a00 */
[----:B------:R-:W-:Y:S01]  /*7eb0*/  IADD3 R5, PT, PT, R45, R44, RZ ;  /* 0x0000002c2d057210 */ /* 0x000fe20007ffe0ff */
[----:B------:R-:W-:-:S04]  /*7ec0*/  VIADD R44, R44, 0x80 ;  /* 0x000000802c2c7836 */ /* 0x000fc80000000000 */
[----:B0-----:R-:W-:-:S05]  /*7ed0*/  IMAD.WIDE.U32 R2, R5, 0x8, R2 ;  /* 0x0000000805027825 */ /* 0x001fca00078e0002 */
[----:B------:R0:W-:Y:S02]  /*7ee0*/  STG.E.64 desc[UR12][R2.64], R8 ;  /* 0x0000000802007986 */ /* 0x0001e4000c101b0c */
.L_x_7284:
[----:B------:R-:W-:-:S13]  /*7ef0*/  ISETP.GE.U32.AND P0, PT, R44, R15, PT ;  /* 0x0000000f2c00720c */ /* 0x000fda0003f06070 */
[----:B------:R-:W-:Y:S05]  /*7f00*/  @P0 BREAK.RELIABLE B1 ;  /* 0x0000000000010942 */ /* 0x000fea0003800100 */
[----:B------:R-:W-:Y:S05]  /*7f10*/  @P0 BRA `(.L_x_7286) ;  /* 0x0000000000300947 */ /* 0x000fea0003800000 */
[----:B0-----:R-:W0:Y:S01]  /*7f20*/  LDC.64 R2, c[0x0][0x3b8] ;  /* 0x0000ee00ff027b82 */ /* 0x001e220000000a00 */
[----:B------:R-:W-:Y:S02]  /*7f30*/  IADD3 R5, PT, PT, R45, R44, RZ ;  /* 0x0000002c2d057210 */ /* 0x000fe40007ffe0ff */
[----:B------:R-:W-:-:S03]  /*7f40*/  IADD3 R44, PT, PT, R44, 0x80, RZ ;  /* 0x000000802c2c7810 */ /* 0x000fc60007ffe0ff */
[----:B0-----:R-:W-:-:S05]  /*7f50*/  IMAD.WIDE.U32 R2, R5, 0x8, R2 ;  /* 0x0000000805027825 */ /* 0x001fca00078e0002 */
[----:B------:R0:W-:Y:S02]  /*7f60*/  STG.E.64 desc[UR12][R2.64], R10 ;  /* 0x0000000a02007986 */ /* 0x0001e4000c101b0c */
.L_x_7285:
[----:B------:R-:W-:Y:S05]  /*7f70*/  BSYNC.RELIABLE B1 ;  /* 0x0000000000017941 */ /* 0x000fea0003800100 */
.L_x_7280:
[----:B------:R-:W-:-:S13]  /*7f80*/  ISETP.GE.U32.AND P0, PT, R44, R15, PT ;  /* 0x0000000f2c00720c */ /* 0x000fda0003f06070 */
[----:B0-----:R-:W0:Y:S01]  /*7f90*/  @!P0 LDC.64 R2, c[0x0][0x3b8] ;  /* 0x0000ee00ff028b82 */ /* 0x001e220000000a00 */
[----:B------:R-:W-:Y:S01]  /*7fa0*/  @!P0 IMAD.IADD R5, R45, 0x1, R44 ;  /* 0x000000012d058824 */ /* 0x000fe200078e022c */
[----:B------:R-:W-:-:S03]  /*7fb0*/  @!P0 IADD3 R44, PT, PT, R44, 0x80, RZ ;  /* 0x000000802c2c8810 */ /* 0x000fc60007ffe0ff */
[----:B0-----:R-:W-:-:S05]  /*7fc0*/  @!P0 IMAD.WIDE.U32 R2, R5, 0x8, R2 ;  /* 0x0000000805028825 */ /* 0x001fca00078e0002 */
[----:B------:R0:W-:Y:S02]  /*7fd0*/  @!P0 STG.E.64 desc[UR12][R2.64], R12 ;  /* 0x0000000c02008986 */ /* 0x0001e4000c101b0c */
.L_x_7286:
[----:B------:R-:W-:Y:S05]  /*7fe0*/  BSYNC.RECONVERGENT B0 ;  /* 0x0000000000007941 */ /* 0x000fea0003800200 */
.L_x_7279:
[----:B------:R-:W-:Y:S05]  /*7ff0*/  WARPSYNC.ALL ;  /* 0x0000000000007948 */ /* 0x000fea0003800000 */
[----:B------:R-:W-:-:S13]  /*8000*/  ISETP.GE.U32.AND P0, PT, R44, R15, PT ;  /* 0x0000000f2c00720c */ /* 0x000fda0003f06070 */
[----:B------:R-:W-:Y:S05]  /*8010*/  @P0 EXIT ;  /* 0x000000000000094d */ /* 0x000fea0003800000 */
[----:B0-----:R-:W0:Y:S01]  /*8020*/  LDC.64 R2, c[0x0][0x3b8] ;  /* 0x0000ee00ff027b82 */ /* 0x001e220000000a00 */
[----:B------:R-:W-:-:S05]  /*8030*/  IADD3 R45, PT, PT, R45, R44, RZ ;  /* 0x0000002c2d2d7210 */ /* 0x000fca0007ffe0ff */
[----:B0-----:R-:W-:-:S05]  /*8040*/  IMAD.WIDE.U32 R2, R45, 0x8, R2 ;  /* 0x000000082d027825 */ /* 0x001fca00078e0002 */
[----:B------:R-:W-:Y:S01]  /*8050*/  STG.E.64 desc[UR12][R2.64], R42 ;  /* 0x0000002a02007986 */ /* 0x000fe2000c101b0c */
[----:B------:R-:W-:Y:S05]  /*8060*/  EXIT ;  /* 0x000000000000794d */ /* 0x000fea0003800000 */
.L_x_7230:
[----:B------:R-:W0:Y:S01]  /*8070*/  LDCU.64 UR8, c[0x0][0x398] ;  /* 0x00007300ff0877ac */ /* 0x000e220008000a00 */
[----:B------:R-:W1:Y:S01]  /*8080*/  S2R R13, SR_TID.X ;  /* 0x00000000000d7919 */ /* 0x000e620000002100 */
[----:B------:R-:W-:Y:S01]  /*8090*/  HFMA2 R0, -RZ, RZ, 0, 0 ;  /* 0x00000000ff007431 */ /* 0x000fe200000001ff */
[----:B------:R-:W-:Y:S01]  /*80a0*/  CS2R R26, SRZ ;  /* 0x00000000001a7805 */ /* 0x000fe2000001ff00 */
[----:B------:R-:W2:Y:S01]  /*80b0*/  LDCU.64 UR14, c[0x0][0x388] ;  /* 0x00007100ff0e77ac */ /* 0x000ea20008000a00 */
[----:B------:R-:W-:Y:S02]  /*80c0*/  CS2R R42, SRZ ;  /* 0x00000000002a7805 */ /* 0x000fe4000001ff00 */
[----:B------:R-:W-:Y:S01]  /*80d0*/  CS2R R10, SRZ ;  /* 0x00000000000a7805 */ /* 0x000fe2000001ff00 */
[----:B------:R-:W-:Y:S01]  /*80e0*/  IMAD.MOV.U32 R44, RZ, RZ, RZ ;  /* 0x000000ffff2c7224 */ /* 0x000fe200078e00ff */
[----:B------:R-:W-:Y:S02]  /*80f0*/  CS2R R8, SRZ ;  /* 0x0000000000087805 */ /* 0x000fe4000001ff00 */
[----:B------:R-:W-:-:S02]  /*8100*/  CS2R R6, SRZ ;  /* 0x0000000000067805 */ /* 0x000fc4000001ff00 */
[----:B------:R-:W-:Y:S02]  /*8110*/  CS2R R2, SRZ ;  /* 0x0000000000027805 */ /* 0x000fe4000001ff00 */
[----:B------:R-:W-:Y:S01]  /*8120*/  CS2R R4, SRZ ;  /* 0x0000000000047805 */ /* 0x000fe2000001ff00 */
[----:B0-----:R-:W-:Y:S02]  /*8130*/  UISETP.GE.U32.AND UP0, UPT, UR8, 0x1, UPT ;  /* 0x000000010800788c */ /* 0x001fe4000bf06070 */
[----:B--2---:R-:W-:Y:S02]  /*8140*/  UISETP.EQ.U32.AND UP1, UPT, UR14, URZ, UPT ;  /* 0x000000ff0e00728c */ /* 0x004fe4000bf22070 */
[----:B------:R-:W-:-:S04]  /*8150*/  UISETP.GE.AND.EX UP0, UPT, UR9, URZ, UPT, UP0 ;  /* 0x000000ff0900728c */ /* 0x000fc8000bf06300 */
[----:B------:R-:W-:-:S09]  /*8160*/  UISETP.EQ.OR.EX UP0, UPT, UR15, URZ, !UP0, UP1 ;  /* 0x000000ff0f00728c */ /* 0x000fd2000c702710 */
[----:B-1----:R-:W-:Y:S05]  /*8170*/  BRA.U UP0, `(.L_x_7287) ;  /* 0x0000006900947547 */ /* 0x002fea000b800000 */
[----:B------:R-:W0:Y:S01]  /*8180*/  LDC.64 R2, c[0x0][0x3c0] ;  /* 0x0000f000ff027b82 */ /* 0x000e220000000a00 */
[----:B------:R-:W1:Y:S01]  /*8190*/  LDCU.64 UR16, c[0x0][0x390] ;  /* 0x00007200ff1077ac */ /* 0x000e620008000a00 */
[----:B------:R-:W-:Y:S02]  /*81a0*/  UISETP.GE.U32.AND UP1, UPT, UR8, 0x8, UPT ;  /* 0x000000080800788c */ /* 0x000fe4000bf26070 */
[----:B------:R-:W-:Y:S02]  /*81b0*/  ULOP3.LUT UR21, UR8, 0x7, URZ, 0xc0, !UPT ;  /* 0x0000000708157892 */ /* 0x000fe4000f8ec0ff */
[----:B------:R-:W-:Y:S01]  /*81c0*/  ULOP3.LUT UR20, UR8, 0x3, URZ, 0xc0, !UPT ;  /* 0x0000000308147892 */ /* 0x000fe2000f8ec0ff */
[----:B------:R-:W-:Y:S01]  /*81d0*/  UMOV UR4, URZ ;  /* 0x000000ff00047c82 */ /* 0x000fe20008000000 */
[----:B------:R-:W-:Y:S01]  /*81e0*/  UMOV UR5, URZ ;  /* 0x000000ff00057c82 */ /* 0x000fe20008000000 */
[----:B------:R-:W2:Y:S01]  /*81f0*/  LDCU.64 UR6, c[0x0][0x3a0] ;  /* 0x00007400ff0677ac */ /* 0x000ea20008000a00 */
[----:B0-----:R-:W-:-:S04]  /*8200*/  IMAD.WIDE.U32 R2, R45, 0x8, R2 ;  /* 0x000000082d027825 */ /* 0x001fc800078e0002 */
[----:B------:R-:W-:-:S05]  /*8210*/  IMAD.WIDE.U32 R2, R13, 0x10, R2 ;  /* 0x000000100d027825 */ /* 0x000fca00078e0002 */
[----:B------:R-:W1:Y:S04]  /*8220*/  LDG.E.128 R8, desc[UR12][R2.64] ;  /* 0x0000000c02087981 */ /* 0x000e68000c1e1d00 */
[----:B------:R0:W5:Y:S04]  /*8230*/  LDG.E.128 R24, desc[UR12][R2.64+0x800] ;  /* 0x0008000c02187981 */ /* 0x000168000c1e1d00 */
[----:B------:R0:W5:Y:S04]  /*8240*/  LDG.E.128 R12, desc[UR12][R2.64+0x1000] ;  /* 0x0010000c020c7981 */ /* 0x000168000c1e1d00 */
[----:B------:R0:W5:Y:S01]  /*8250*/  LDG.E.128 R16, desc[UR12][R2.64+0x1800] ;  /* 0x0018000c02107981 */ /* 0x000162000c1e1d00 */
[----:B------:R-:W-:-:S02]  /*8260*/  UISETP.GE.U32.AND.EX UP1, UPT, UR9, URZ, UPT, UP1 ;  /* 0x000000ff0900728c */ /* 0x000fc4000bf26110 */
[----:B------:R-:W-:Y:S02]  /*8270*/  UISETP.NE.U32.AND UP0, UPT, UR21, URZ, UPT ;  /* 0x000000ff1500728c */ /* 0x000fe4000bf05070 */
[----:B------:R-:W-:Y:S02]  /*8280*/  UIADD3 UR18, UP2, UPT, UR20, -0x1, URZ ;  /* 0xffffffff14127890 */ /* 0x000fe4000ff5e0ff */
[----:B------:R-:W-:Y:S02]  /*8290*/  UISETP.NE.AND.EX UP0, UPT, URZ, URZ, UPT, UP0 ;  /* 0x000000ffff00728c */ /* 0x000fe4000bf05300 */
[----:B------:R-:W-:Y:S01]  /*82a0*/  UIADD3.X UR19, UPT, UPT, URZ, -0x1, URZ, UP2, !UPT ;  /* 0xffffffffff137890 */ /* 0x000fe200097fe4ff */
[----:B-1----:R-:W-:Y:S02]  /*82b0*/  IMAD R5, R9, UR16, RZ ;  /* 0x0000001009057c24 */ /* 0x002fe4000f8e02ff */
[----:B------:R-:W-:-:S04]  /*82c0*/  IMAD.WIDE.U32 R6, R8, UR16, RZ ;  /* 0x0000001008067c25 */ /* 0x000fc8000f8e00ff */
[----:B------:R-:W-:Y:S01]  /*82d0*/  IMAD R9, R8, UR17, R5 ;  /* 0x0000001108097c24 */ /* 0x000fe2000f8e0205 */
[----:B------:R-:W-:-:S04]  /*82e0*/  CS2R R4, SRZ ;  /* 0x0000000000047805 */ /* 0x000fc8000001ff00 */
[----:B------:R-:W-:Y:S01]  /*82f0*/  IADD3 R9, PT, PT, R7, R9, RZ ;  /* 0x0000000907097210 */ /* 0x000fe20007ffe0ff */
[----:B0-2---:R-:W-:Y:S06]  /*8300*/  BRA.U !UP1, `(.L_x_7288) ;  /* 0x00000005097c7547 */ /* 0x005fec000b800000 */
[----:B------:R-:W0:Y:S01]  /*8310*/  LDC.64 R20, c[0x0][0x3a8] ;  /* 0x0000ea00ff147b82 */ /* 0x000e220000000a00 */
[----:B------:R-:W-:Y:S01]  /*8320*/  UMOV UR10, 0x20 ;  /* 0x00000020000a7882 */ /* 0x000fe20000000000 */
[----:B------:R-:W-:Y:S01]  /*8330*/  UMOV UR11, 0x0 ;  /* 0x00000000000b7882 */ /* 0x000fe20000000000 */
[----:B------:R-:W-:Y:S01]  /*8340*/  ULOP3.LUT UR4, UR8, 0xfffffff8, URZ, 0xc0, !UPT ;  /* 0xfffffff808047892 */ /* 0x000fe2000f8ec0ff */
[----:B------:R-:W-:Y:S01]  /*8350*/  CS2R R4, SRZ ;  /* 0x0000000000047805 */ /* 0x000fe2000001ff00 */
[----:B------:R-:W-:Y:S02]  /*8360*/  UIMAD.WIDE.U32 UR10, UR6, 0x1, UR10 ;  /* 0x00000001060a78a5 */ /* 0x000fe4000f8e000a */
[----:B------:R-:W-:-:S04]  /*8370*/  ULOP3.LUT UR5, UR9, 0x7fffffff, URZ, 0xc0, !UPT ;  /* 0x7fffffff09057892 */ /* 0x000fc8000f8ec0ff */
[----:B------:R-:W-:Y:S01]  /*8380*/  IMAD.U32 R2, RZ, RZ, UR10 ;  /* 0x0000000aff027e24 */ /* 0x000fe2000f8e00ff */
[----:B------:R-:W-:Y:S01]  /*8390*/  MOV R3, UR11 ;  /* 0x0000000b00037c02 */ /* 0x000fe20008000f00 */
[----:B------:R-:W-:Y:S01]  /*83a0*/  UIADD3 UR10, UPT, UPT, UR11, UR7, URZ ;  /* 0x000000070b0a7290 */ /* 0x000fe2000fffe0ff */
[C---:B------:R-:W-:Y:S02]  /*83b0*/  LEA R3, P0, R6.reuse, UR14, 0x3 ;  /* 0x0000000e06037c11 */ /* 0x040fe4000f8018ff */
[----:B------:R-:W-:Y:S01]  /*83c0*/  MOV R22, R2 ;  /* 0x0000000200167202 */ /* 0x000fe20000000f00 */
[----:B------:R-:W-:Y:S01]  /*83d0*/  UMOV UR11, UR5 ;  /* 0x00000005000b7c82 */ /* 0x000fe20008000000 */
[----:B------:R-:W-:Y:S02]  /*83e0*/  LEA.HI.X R2, R6, UR15, R9, 0x3, P0 ;  /* 0x0000000f06027c11 */ /* 0x000fe400080f1c09 */
[----:B------:R-:W-:Y:S01]  /*83f0*/  MOV R23, UR10 ;  /* 0x0000000a00177c02 */ /* 0x000fe20008000f00 */
[----:B------:R-:W-:Y:S01]  /*8400*/  UMOV UR10, UR4 ;  /* 0x00000004000a7c82 */ /* 0x000fe20008000000 */
[----:B0-----:R-:W-:-:S02]  /*8410*/  SHF.L.U64.HI R0, R20, 0x3, R21 ;  /* 0x0000000314007819 */ /* 0x001fc40000010215 */
[C---:B------:R-:W-:Y:S01]  /*8420*/  SHF.L.U64.HI R44, R20.reuse, 0x6, R21 ;  /* 0x00000006142c7819 */ /* 0x040fe20000010215 */
[----:B------:R-:W-:-:S07]  /*8430*/  IMAD.SHL.U32 R21, R20, 0x8, RZ ;  /* 0x0000000814157824 */ /* 0x000fce00078e00ff */
.L_x_7289:
[----:B------:R-:W-:Y:S01]  /*8440*/  MOV R28, R3 ;  /* 0x00000003001c7202 */ /* 0x000fe20000000f00 */
[----:B------:R-:W-:Y:S01]  /*8450*/  IMAD.MOV.U32 R29, RZ, RZ, R2 ;  /* 0x000000ffff1d7224 */ /* 0x000fe200078e0002 */
[----:B------:R-:W2:Y:S01]  /*8460*/  LDG.E.64.CONSTANT R38, desc[UR12][R22.64+-0x20] ;  /* 0xffffe00c16267981 */ /* 0x000ea2000c1e9b00 */
[----:B------:R-:W-:-:S03]  /*8470*/  IADD3 R48, P0, PT, R3, R21, RZ ;  /* 0x0000001503307210 */ /* 0x000fc60007f1e0ff */
[----:B------:R-:W3:Y:S04]  /*8480*/  LDG.E.64.CONSTANT R30, desc[UR12][R22.64+-0x18] ;  /* 0xffffe80c161e7981 */ /* 0x000ee8000c1e9b00 */
[----:B------:R-:W2:Y:S01]  /*8490*/  LDG.E.64.CONSTANT R28, desc[UR12][R28.64] ;  /* 0x0000000c1c1c7981 */ /* 0x000ea2000c1e9b00 */
[----:B------:R-:W-:-:S03]  /*84a0*/  IADD3.X R49, PT, PT, R2, R0, RZ, P0, !PT ;  /* 0x0000000002317210 */ /* 0x000fc600007fe4ff */
[----:B------:R-:W4:Y:S04]  /*84b0*/  LDG.E.64.CONSTANT R42, desc[UR12][R22.64+-0x10] ;  /* 0xfffff00c162a7981 */ /* 0x000f28000c1e9b00 */
[----:B------:R-:W3:Y:S01]  /*84c0*/  LDG.E.64.CONSTANT R32, desc[UR12][R48.64] ;  /* 0x0000000c30207981 */ /* 0x000ee2000c1e9b00 */
[----:B------:R-:W-:-:S04]  /*84d0*/  IADD3 R46, P0, PT, R48, R21, RZ ;  /* 0x00000015302e7210 */ /* 0x000fc80007f1e0ff */
[----:B------:R-:W-:-:S05]  /*84e0*/  IADD3.X R47, PT, PT, R49, R0, RZ, P0, !PT ;  /* 0x00000000312f7210 */ /* 0x000fca00007fe4ff */
[----:B------:R-:W4:Y:S01]  /*84f0*/  LDG.E.64.CONSTANT R40, desc[UR12][R46.64] ;  /* 0x0000000c2e287981 */ /* 0x000f22000c1e9b00 */
[----:B------:R-:W-:Y:S02]  /*8500*/  IADD3 R34, P0, PT, R46, R21, RZ ;  /* 0x000000152e227210 */ /* 0x000fe40007f1e0ff */
[----:B------:R-:W-:Y:S01]  /*8510*/  MOV R36, R5 ;  /* 0x0000000500247202 */ /* 0x000fe20000000f00 */
[----:B------:R-:W4:Y:S01]  /*8520*/  LDG.E.64.CONSTANT R48, desc[UR12][R22.64+0x10] ;  /* 0x0000100c16307981 */ /* 0x000f22000c1e9b00 */
[----:B------:R-:W-:Y:S01]  /*8530*/  MOV R37, R4 ;  /* 0x0000000400257202 */ /* 0x000fe20000000f00 */
[----:B------:R-:W-:Y:S02]  /*8540*/  IMAD.X R35, R47, 0x1, R0, P0 ;  /* 0x000000012f237824 */ /* 0x000fe400000e0600 */
[----:B------:R-:W4:Y:S01]  /*8550*/  LDG.E.64.CONSTANT R4, desc[UR12][R22.64+-0x8] ;  /* 0xfffff80c16047981 */ /* 0x000f22000c1e9b00 */
[----:B--2---:R-:W-:Y:S02]  /*8560*/  IMAD R29, R29, R38, RZ ;  /* 0x000000261d1d7224 */ /* 0x004fe400078e02ff */
[----:B------:R-:W-:-:S04]  /*8570*/  IMAD.WIDE.U32 R36, R38, R28, R36 ;  /* 0x0000001c26247225 */ /* 0x000fc800078e0024 */
[----:B------:R-:W-:Y:S02]  /*8580*/  IMAD R39, R39, R28, R29 ;  /* 0x0000001c27277224 */ /* 0x000fe400078e021d */
[----:B------:R0:W2:Y:S01]  /*8590*/  LDG.E.64.CONSTANT R28, desc[UR12][R34.64] ;  /* 0x0000000c221c7981 */ /* 0x0000a2000c1e9b00 */
[----:B---3--:R-:W-:Y:S02]  /*85a0*/  IMAD R33, R33, R30, RZ ;  /* 0x0000001e21217224 */ /* 0x008fe400078e02ff */
[----:B------:R-:W-:Y:S01]  /*85b0*/  IMAD.IADD R37, R37, 0x1, R39 ;  /* 0x0000000125257824 */ /* 0x000fe200078e0227 */
[----:B0-----:R-:W-:-:S04]  /*85c0*/  IADD3 R34, P0, PT, R34, R21, RZ ;  /* 0x0000001522227210 */ /* 0x001fc80007f1e0ff */
[----:B------:R-:W-:Y:S01]  /*85d0*/  IADD3.X R35, PT, PT, R35, R0, RZ, P0, !PT ;  /* 0x0000000023237210 */ /* 0x000fe200007fe4ff */
[-C--:B------:R-:W-:Y:S01]  /*85e0*/  IMAD R39, R31, R32.reuse, R33 ;  /* 0x000000201f277224 */ /* 0x080fe200078e0221 */
[----:B------:R-:W-:Y:S01]  /*85f0*/  IADD3 R38, P0, PT, R34, R21, RZ ;  /* 0x0000001522267210 */ /* 0x000fe20007f1e0ff */
[----:B------:R-:W-:Y:S02]  /*8600*/  IMAD.WIDE.U32 R46, R30, R32, R36 ;  /* 0x000000201e2e7225 */ /* 0x000fe400078e0024 */
[----:B------:R-:W3:Y:S04]  /*8610*/  LDG.E.64.CONSTANT R30, desc[UR12][R22.64] ;  /* 0x0000000c161e7981 */ /* 0x000ee8000c1e9b00 */
[----:B------:R-:W3:Y:S01]  /*8620*/  LDG.E.64.CONSTANT R32, desc[UR12][R34.64] ;  /* 0x0000000c22207981 */ /* 0x000ee2000c1e9b00 */
[----:B------:R-:W-:Y:S01]  /*8630*/  IADD3 R47, PT, PT, R47, R39, RZ ;  /* 0x000000272f2f7210 */ /* 0x000fe20007ffe0ff */
[----:B------:R-:W-:-:S02]  /*8640*/  IMAD.X R39, R35, 0x1, R0, P0 ;  /* 0x0000000123277824 */ /* 0x000fc400000e0600 */
[----:B----4-:R-:W-:-:S03]  /*8650*/  IMAD R41, R41, R42, RZ ;  /* 0x0000002a29297224 */ /* 0x010fc600078e02ff */
[----:B------:R0:W4:Y:S04]  /*8660*/  LDG.E.64.CONSTANT R36, desc[UR12][R38.64] ;  /* 0x0000000c26247981 */ /* 0x000128000c1e9b00 */
[----:B------:R-:W4:Y:S01]  /*8670*/  LDG.E.64.CONSTANT R34, desc[UR12][R22.64+0x8] ;  /* 0x0000080c16227981 */ /* 0x000f22000c1e9b00 */
[-C--:B------:R-:W-:Y:S01]  /*8680*/  IMAD R50, R43, R40.reuse, R41 ;  /* 0x000000282b327224 */ /* 0x080fe200078e0229 */
[----:B0-----:R-:W-:Y:S01]  /*8690*/  IADD3 R38, P0, PT, R38, R21, RZ ;  /* 0x0000001526267210 */ /* 0x001fe20007f1e0ff */
[----:B------:R-:W-:-:S03]  /*86a0*/  IMAD.WIDE.U32 R40, R42, R40, R46 ;  /* 0x000000282a287225 */ /* 0x000fc600078e002e */
[----:B------:R-:W-:Y:S02]  /*86b0*/  IADD3.X R39, PT, PT, R39, R0, RZ, P0, !PT ;  /* 0x0000000027277210 */ /* 0x000fe400007fe4ff */
[----:B------:R-:W-:-:S03]  /*86c0*/  IADD3 R42, P0, PT, R38, R21, RZ ;  /* 0x00000015262a7210 */ /* 0x000fc60007f1e0ff */
[----:B------:R-:W4:Y:S01]  /*86d0*/  LDG.E.64.CONSTANT R46, desc[UR12][R38.64] ;  /* 0x0000000c262e7981 */ /* 0x000f22000c1e9b00 */
[----:B------:R-:W-:-:S06]  /*86e0*/  IADD3.X R43, PT, PT, R39, R0, RZ, P0, !PT ;  /* 0x00000000272b7210 */ /* 0x000fcc00007fe4ff */
[----:B------:R-:W4:Y:S04]  /*86f0*/  LDG.E.64.CONSTANT R42, desc[UR12][R42.64] ;  /* 0x0000000c2a2a7981 */ /* 0x000f28000c1e9b00 */
[----:B------:R0:W4:Y:S01]  /*8700*/  LDG.E.64.CONSTANT R38, desc[UR12][R22.64+0x18] ;  /* 0x0000180c16267981 */ /* 0x000122000c1e9b00 */
[----:B------:R-:W-:Y:S01]  /*8710*/  IMAD.IADD R41, R41, 0x1, R50 ;  /* 0x0000000129297824 */ /* 0x000fe200078e0232 */
[----:B------:R-:W-:-:S04]  /*8720*/  UIADD3 UR10, UP2, UPT, UR10, -0x8, URZ ;  /* 0xfffffff80a0a7890 */ /* 0x000fc8000ff5e0ff */
[----:B------:R-:W-:Y:S02]  /*8730*/  UIADD3.X UR11, UPT, UPT, UR11, -0x1, URZ, UP2, !UPT ;  /* 0xffffffff0b0b7890 */ /* 0x000fe400097fe4ff */
[----:B------:R-:W-:-:S04]  /*8740*/  UISETP.NE.U32.AND UP2, UPT, UR10, URZ, UPT ;  /* 0x000000ff0a00728c */ /* 0x000fc8000bf45070 */
[----:B------:R-:W-:Y:S01]  /*8750*/  UISETP.NE.AND.EX UP2, UPT, UR11, URZ, UPT, UP2 ;  /* 0x000000ff0b00728c */ /* 0x000fe2000bf45320 */
[----:B------:R-:W-:Y:S02]  /*8760*/  LEA R3, P0, R20, R3, 0x6 ;  /* 0x0000000314037211 */ /* 0x000fe400078030ff */
[----:B0-----:R-:W-:-:S03]  /*8770*/  IADD3 R22, P1, PT, R22, 0x40, RZ ;  /* 0x0000004016167810 */ /* 0x001fc60007f3e0ff */
[----:B------:R-:W-:Y:S01]  /*8780*/  IMAD.X R2, R2, 0x1, R44, P0 ;  /* 0x0000000102027824 */ /* 0x000fe200000e062c */
[----:B------:R-:W-:Y:S01]  /*8790*/  IADD3.X R23, PT, PT, RZ, R23, RZ, P1, !PT ;  /* 0x00000017ff177210 */ /* 0x000fe20000ffe4ff */
[----:B--2---:R-:W-:-:S04]  /*87a0*/  IMAD R29, R29, R4, RZ ;  /* 0x000000041d1d7224 */ /* 0x004fc800078e02ff */
[-C--:B------:R-:W-:Y:S02]  /*87b0*/  IMAD R29, R5, R28.reuse, R29 ;  /* 0x0000001c051d7224 */ /* 0x080fe400078e021d */
[----:B------:R-:W-:-:S05]  /*87c0*/  IMAD.WIDE.U32 R4, R4, R28, R40 ;  /* 0x0000001c04047225 */ /* 0x000fca00078e0028 */
[----:B------:R-:W-:Y:S01]  /*87d0*/  IADD3 R5, PT, PT, R5, R29, RZ ;  /* 0x0000001d05057210 */ /* 0x000fe20007ffe0ff */
[----:B---3--:R-:W-:Y:S02]  /*87e0*/  IMAD R29, R33, R30, RZ ;  /* 0x0000001e211d7224 */ /* 0x008fe400078e02ff */
[----:B------:R-:W-:-:S04]  /*87f0*/  IMAD.WIDE.U32 R4, R30, R32, R4 ;  /* 0x000000201e047225 */ /* 0x000fc800078e0004 */
[----:B------:R-:W-:-:S05]  /*8800*/  IMAD R29, R31, R32, R29 ;  /* 0x000000201f1d7224 */ /* 0x000fca00078e021d */
        /* <DEDUP_REMOVED lines=12> */
[----:B------:R-:W-:Y:S02]  /*88d0*/  IADD3 R4, PT, PT, R39, R29, RZ ;  /* 0x0000001d27047210 */ /* 0x000fe40007ffe0ff */
[----:B------:R-:W-:Y:S01]  /*88e0*/  MOV R5, R38 ;  /* 0x0000002600057202 */ /* 0x000fe20000000f00 */
[----:B------:R-:W-:Y:S06]  /*88f0*/  BRA.U UP2, `(.L_x_7289) ;  /* 0xfffffff902d07547 */ /* 0x000fec000b83ffff */
.L_x_7288:
[----:B------:R-:W-:Y:S05]  /*8900*/  BRA.U !UP0, `(.L_x_7290) ;  /* 0x0000000508d07547 */ /* 0x000fea000b800000 */
[----:B------:R-:W0:Y:S01]  /*8910*/  LDC.64 R2, c[0x0][0x3a8] ;  /* 0x0000ea00ff027b82 */ /* 0x000e220000000a00 */
[----:B------:R-:W-:Y:S02]  /*8920*/  UISETP.GE.U32.AND UP3, UPT, UR21, 0x4, UPT ;  /* 0x000000041500788c */ /* 0x000fe4000bf66070 */
[----:B------:R-:W-:Y:S02]  /*8930*/  UISETP.NE.U32.AND UP2, UPT, UR20, URZ, UPT ;  /* 0x000000ff1400728c */ /* 0x000fe4000bf45070 */
[----:B------:R-:W-:Y:S02]  /*8940*/  UISETP.GE.U32.AND.EX UP3, UPT, URZ, URZ, UPT, UP3 ;  /* 0x000000ffff00728c */ /* 0x000fe4000bf66130 */
[----:B------:R-:W-:-:S07]  /*8950*/  UISETP.NE.AND.EX UP2, UPT, URZ, URZ, UPT, UP2 ;  /* 0x000000ffff00728c */ /* 0x000fce000bf45320 */
[----:B------:R-:W-:Y:S05]  /*8960*/  BRA.U !UP3, `(.L_x_7291) ;  /* 0x000000010bc87547 */ /* 0x000fea000b800000 */
[----:B------:R-:W-:Y:S01]  /*8970*/  MOV R8, R6 ;  /* 0x0000000600087202 */ /* 0x000fe20000000f00 */
[C---:B0-----:R-:W-:Y:S01]  /*8980*/  IMAD R0, R2.reuse, UR5, RZ ;  /* 0x0000000502007c24 */ /* 0x041fe2000f8e02ff */
[----:B------:R-:W-:Y:S01]  /*8990*/  ULEA UR10, UP3, UR4, UR6, 0x3 ;  /* 0x00000006040a7291 */ /* 0x000fe2000f8618ff */
[----:B------:R-:W-:Y:S01]  /*89a0*/  SHF.L.U32 R29, R3, 0x3, RZ ;  /* 0x00000003031d7819 */ /* 0x000fe200000006ff */
[C---:B------:R-:W-:Y:S02]  /*89b0*/  IMAD.WIDE.U32 R38, R2.reuse, 0x8, RZ ;  /* 0x0000000802267825 */ /* 0x040fe400078e00ff */
[----:B------:R-:W-:Y:S02]  /*89c0*/  ULEA.HI.X UR11, UR4, UR7, UR5, 0x3, UP3 ;  /* 0x00000007040b7291 */ /* 0x000fe400098f1c05 */
[----:B------:R-:W-:Y:S01]  /*89d0*/  IMAD.WIDE.U32 R20, R2, UR4, R8 ;  /* 0x0000000402147c25 */ /* 0x000fe2000f8e0008 */
[----:B------:R-:W-:-:S03]  /*89e0*/  IADD3 R39, PT, PT, R39, R29, RZ ;  /* 0x0000001d27277210 */ /* 0x000fc60007ffe0ff */
[----:B------:R-:W-:Y:S01]  /*89f0*/  IMAD R23, R3, UR4, R0 ;  /* 0x0000000403177c24 */ /* 0x000fe2000f8e0200 */
[----:B------:R-:W-:Y:S01]  /*8a00*/  LEA R36, P0, R20, UR14, 0x3 ;  /* 0x0000000e14247c11 */ /* 0x000fe2000f8018ff */
[----:B------:R-:W-:Y:S01]  /*8a10*/  IMAD.U32 R40, RZ, RZ, UR10 ;  /* 0x0000000aff287e24 */ /* 0x000fe2000f8e00ff */
[----:B------:R-:W-:Y:S02]  /*8a20*/  MOV R41, UR11 ;  /* 0x0000000b00297c02 */ /* 0x000fe40008000f00 */
[----:B------:R-:W-:-:S03]  /*8a30*/  IADD3 R21, PT, PT, R21, R23, RZ ;  /* 0x0000001715157210 */ /* 0x000fc60007ffe0ff */
[----:B------:R-:W2:Y:S01]  /*8a40*/  LDG.E.64.CONSTANT R28, desc[UR12][R40.64] ;  /* 0x0000000c281c7981 */ /* 0x000ea2000c1e9b00 */
[----:B------:R-:W-:Y:S02]  /*8a50*/  LEA.HI.X R37, R20, UR15, R21, 0x3, P0 ;  /* 0x0000000f14257c11 */ /* 0x000fe400080f1c15 */
[-C--:B------:R-:W-:Y:S01]  /*8a60*/  IADD3 R42, P0, PT, R36, R38.reuse, RZ ;  /* 0x00000026242a7210 */ /* 0x080fe20007f1e0ff */
[----:B------:R-:W3:Y:S04]  /*8a70*/  LDG.E.64.CONSTANT R20, desc[UR12][R40.64+0x8] ;  /* 0x0000080c28147981 */ /* 0x000ee8000c1e9b00 */
[----:B------:R-:W2:Y:S01]  /*8a80*/  LDG.E.64.CONSTANT R30, desc[UR12][R36.64] ;  /* 0x0000000c241e7981 */ /* 0x000ea2000c1e9b00 */
[----:B------:R-:W-:Y:S02]  /*8a90*/  IADD3.X R43, PT, PT, R37, R39, RZ, P0, !PT ;  /* 0x00000027252b7210 */ /* 0x000fe400007fe4ff */
[-C--:B------:R-:W-:Y:S01]  /*8aa0*/  IADD3 R46, P0, PT, R42, R38.reuse, RZ ;  /* 0x000000262a2e7210 */ /* 0x080fe20007f1e0ff */
[----:B------:R-:W4:Y:S04]  /*8ab0*/  LDG.E.64.CONSTANT R32, desc[UR12][R40.64+0x10] ;  /* 0x0000100c28207981 */ /* 0x000f28000c1e9b00 */
[----:B------:R-:W3:Y:S01]  /*8ac0*/  LDG.E.64.CONSTANT R22, desc[UR12][R42.64] ;  /* 0x0000000c2a167981 */ /* 0x000ee2000c1e9b00 */
[----:B------:R-:W-:Y:S01]  /*8ad0*/  IMAD.X R47, R43, 0x1, R39, P0 ;  /* 0x000000012b2f7824 */ /* 0x000fe200000e0627 */
[----:B------:R-:W-:-:S02]  /*8ae0*/  IADD3 R38, P0, PT, R46, R38, RZ ;  /* 0x000000262e267210 */ /* 0x000fc40007f1e0ff */
[----:B------:R-:W4:Y:S02]  /*8af0*/  LDG.E.64.CONSTANT R36, desc[UR12][R40.64+0x18] ;  /* 0x0000180c28247981 */ /* 0x000f24000c1e9b00 */
[----:B------:R-:W-:Y:S02]  /*8b00*/  IADD3.X R39, PT, PT, R47, R39, RZ, P0, !PT ;  /* 0x000000272f277210 */ /* 0x000fe400007fe4ff */
[----:B------:R-:W4:Y:S04]  /*8b10*/  LDG.E.64.CONSTANT R34, desc[UR12][R46.64] ;  /* 0x0000000c2e227981 */ /* 0x000f28000c1e9b00 */
[----:B------:R-:W4:Y:S01]  /*8b20*/  LDG.E.64.CONSTANT R38, desc[UR12][R38.64] ;  /* 0x0000000c26267981 */ /* 0x000f22000c1e9b00 */
        /* <DEDUP_REMOVED lines=16> */
[----:B------:R-:W-:Y:S02]  /*8c30*/  IMAD R21, R39, R36, RZ ;  /* 0x0000002427157224 */ /* 0x000fe400078e02ff */
[----:B------:R-:W-:Y:S02]  /*8c40*/  IMAD.IADD R33, R33, 0x1, R5 ;  /* 0x0000000121217824 */ /* 0x000fe400078e0205 */
[-C--:B------:R-:W-:Y:S02]  /*8c50*/  IMAD R21, R37, R38.reuse, R21 ;  /* 0x0000002625157224 */ /* 0x080fe400078e0215 */
[----:B------:R-:W-:-:S05]  /*8c60*/  IMAD.WIDE.U32 R36, R36, R38, R32 ;  /* 0x0000002624247225 */ /* 0x000fca00078e0020 */
[----:B------:R-:W-:Y:S02]  /*8c70*/  IADD3 R4, PT, PT, R37, R21, RZ ;  /* 0x0000001525047210 */ /* 0x000fe40007ffe0ff */
[----:B------:R-:W-:-:S07]  /*8c80*/  MOV R5, R36 ;  /* 0x0000002400057202 */ /* 0x000fce0000000f00 */
.L_x_7291:
[----:B------:R-:W-:Y:S05]  /*8c90*/  BRA.U !UP2, `(.L_x_7290) ;  /* 0x000000010aec7547 */ /* 0x000fea000b800000 */
[----:B------:R-:W-:Y:S02]  /*8ca0*/  UISETP.NE.U32.AND UP3, UPT, UR18, URZ, UPT ;  /* 0x000000ff1200728c */ /* 0x000fe4000bf65070 */
[----:B------:R-:W-:Y:S02]  /*8cb0*/  ULOP3.LUT UR10, UR8, 0x1, URZ, 0xc0, !UPT ;  /* 0x00000001080a7892 */ /* 0x000fe4000f8ec0ff */
[----:B------:R-:W-:Y:S02]  /*8cc0*/  UISETP.NE.AND.EX UP3, UPT, UR19, URZ, UPT, UP3 ;  /* 0x000000ff1300728c */ /* 0x000fe4000bf65330 */
[----:B------:R-:W-:-:S04]  /*8cd0*/  UISETP.NE.U32.AND UP2, UPT, UR10, 0x1, UPT ;  /* 0x000000010a00788c */ /* 0x000fc8000bf45070 */
[----:B------:R-:W-:-:S03]  /*8ce0*/  UISETP.NE.U32.AND.EX UP2, UPT, URZ, URZ, UPT, UP2 ;  /* 0x000000ffff00728c */ /* 0x000fc6000bf45120 */
[----:B------:R-:W-:Y:S08]  /*8cf0*/  BRA.U !UP3, `(.L_x_7292) ;  /* 0x000000010b807547 */ /* 0x000ff0000b800000 */
[----:B------:R-:W-:Y:S01]  /*8d00*/  MOV R20, R6 ;  /* 0x0000000600147202 */ /* 0x000fe20000000f00 */
[C---:B0-----:R-:W-:Y:S01]  /*8d10*/  IMAD R0, R2.reuse, UR5, RZ ;  /* 0x0000000502007c24 */ /* 0x041fe2000f8e02ff */
[----:B------:R-:W-:Y:S01]  /*8d20*/  ULEA UR10, UP3, UR4, UR6, 0x3 ;  /* 0x00000006040a7291 */ /* 0x000fe2000f8618ff */
[----:B------:R-:W-:Y:S02]  /*8d30*/  IMAD.MOV.U32 R21, RZ, RZ, R9 ;  /* 0x000000ffff157224 */ /* 0x000fe400078e0009 */
[----:B------:R-:W-:Y:S01]  /*8d40*/  IMAD R23, R3, UR4, R0 ;  /* 0x0000000403177c24 */ /* 0x000fe2000f8e0200 */
[----:B------:R-:W-:Y:S02]  /*8d50*/  ULEA.HI.X UR11, UR4, UR7, UR5, 0x3, UP3 ;  /* 0x00000007040b7291 */ /* 0x000fe400098f1c05 */
[----:B------:R-:W-:Y:S01]  /*8d60*/  IMAD.WIDE.U32 R20, R2, UR4, R20 ;  /* 0x0000000402147c25 */ /* 0x000fe2000f8e0014 */
[----:B------:R-:W-:-:S04]  /*8d70*/  MOV R22, UR10 ;  /* 0x0000000a00167c02 */ /* 0x000fc80008000f00 */
[----:B------:R-:W-:Y:S02]  /*8d80*/  IADD3 R21, PT, PT, R21, R23, RZ ;  /* 0x0000001715157210 */ /* 0x000fe40007ffe0ff */
[C---:B------:R-:W-:Y:S02]  /*8d90*/  LEA R30, P0, R20.reuse, UR14, 0x3 ;  /* 0x0000000e141e7c11 */ /* 0x040fe4000f8018ff */
[----:B------:R-:W-:Y:S02]  /*8da0*/  MOV R23, UR11 ;  /* 0x0000000b00177c02 */ /* 0x000fe40008000f00 */
[----:B------:R-:W-:Y:S02]  /*8db0*/  LEA.HI.X R31, R20, UR15, R21, 0x3, P0 ;  /* 0x0000000f141f7c11 */ /* 0x000fe400080f1c15 */
[C---:B------:R-:W-:Y:S01]  /*8dc0*/  LEA R20, P0, R2.reuse, R30, 0x3 ;  /* 0x0000001e02147211 */ /* 0x040fe200078018ff */
[----:B------:R-:W2:Y:S04]  /*8dd0*/  LDG.E.64.CONSTANT R28, desc[UR12][R22.64] ;  /* 0x0000000c161c7981 */ /* 0x000ea8000c1e9b00 */
[----:B------:R-:W2:Y:S01]  /*8de0*/  LDG.E.64.CONSTANT R32, desc[UR12][R30.64] ;  /* 0x0000000c1e207981 */ /* 0x000ea2000c1e9b00 */
[----:B------:R-:W-:-:S03]  /*8df0*/  LEA.HI.X R21, R2, R31, R3, 0x3, P0 ;  /* 0x0000001f02157211 */ /* 0x000fc600000f1c03 */
[----:B------:R-:W3:Y:S04]  /*8e00*/  LDG.E.64.CONSTANT R34, desc[UR12][R22.64+0x8] ;  /* 0x0000080c16227981 */ /* 0x000ee8000c1e9b00 */
[----:B------:R-:W3:Y:S01]  /*8e10*/  LDG.E.64.CONSTANT R20, desc[UR12][R20.64] ;  /* 0x0000000c14147981 */ /* 0x000ee2000c1e9b00 */
[----:B------:R-:W-:Y:S01]  /*8e20*/  LOP3.LUT R5, R5, R4, RZ, 0x3c, !PT ;  /* 0x0000000405057212 */ /* 0x000fe200078e3cff */
[----:B------:R-:W-:-:S03]  /*8e30*/  UIADD3 UR4, UP3, UPT, UR4, 0x2, URZ ;  /* 0x0000000204047890 */ /* 0x000fc6000ff7e0ff */
[----:B------:R-:W-:Y:S01]  /*8e40*/  LOP3.LUT R4, R5, R4, RZ, 0x3c, !PT ;  /* 0x0000000405047212 */ /* 0x000fe200078e3cff */
[----:B------:R-:W-:-:S03]  /*8e50*/  UIADD3.X UR5, UPT, UPT, URZ, UR5, URZ, UP3, !UPT ;  /* 0x00000005ff057290 */ /* 0x000fc60009ffe4ff */
[----:B------:R-:W-:Y:S01]  /*8e60*/  LOP3.LUT R5, R5, R4, RZ, 0x3c, !PT ;  /* 0x0000000405057212 */ /* 0x000fe200078e3cff */
        /* <DEDUP_REMOVED lines=9> */
.L_x_7292:
[----:B------:R-:W-:Y:S05]  /*8f00*/  BRA.U UP2, `(.L_x_7290) ;  /* 0x0000000102507547 */ /* 0x000fea000b800000 */
[----:B------:R-:W-:Y:S01]  /*8f10*/  MOV R7, R9 ;  /* 0x0000000900077202 */ /* 0x000fe20000000f00 */
[C---:B0-----:R-:W-:Y:S01]  /*8f20*/  IMAD R0, R2.reuse, UR5, RZ ;  /* 0x0000000502007c24 */ /* 0x041fe2000f8e02ff */
[----:B------:R-:W-:Y:S02]  /*8f30*/  ULEA UR10, UP2, UR4, UR6, 0x3 ;  /* 0x00000006040a7291 */ /* 0x000fe4000f8418ff */
[----:B------:R-:W-:-:S04]  /*8f40*/  IMAD.WIDE.U32 R6, R2, UR4, R6 ;  /* 0x0000000402067c25 */ /* 0x000fc8000f8e0006 */
[----:B------:R-:W-:Y:S01]  /*8f50*/  MOV R2, UR10 ;  /* 0x0000000a00027c02 */ /* 0x000fe20008000f00 */
[----:B------:R-:W-:Y:S01]  /*8f60*/  IMAD R3, R3, UR4, R0 ;  /* 0x0000000403037c24 */ /* 0x000fe2000f8e0200 */
[----:B------:R-:W-:Y:S01]  /*8f70*/  ULEA.HI.X UR4, UR4, UR7, UR5, 0x3, UP2 ;  /* 0x0000000704047291 */ /* 0x000fe200090f1c05 */
[----:B------:R-:W-:Y:S02]  /*8f80*/  LEA R8, P0, R6, UR14, 0x3 ;  /* 0x0000000e06087c11 */ /* 0x000fe4000f8018ff */
[----:B------:R-:W-:-:S03]  /*8f90*/  IMAD.IADD R7, R7, 0x1, R3 ;  /* 0x0000000107077824 */ /* 0x000fc600078e0203 */
        /* <DEDUP_REMOVED lines=11> */
.L_x_7290:
[----:B------:R-:W1:Y:S01]  /*9050*/  LDC.64 R20, c[0x0][0x3a8] ;  /* 0x0000ea00ff147b82 */ /* 0x000e620000000a00 */
[----:B0-----:R-:W-:Y:S02]  /*9060*/  IMAD R3, R11, UR16, RZ ;  /* 0x000000100b037c24 */ /* 0x001fe4000f8e02ff */
[----:B------:R-:W-:Y:S02]  /*9070*/  HFMA2 R6, -RZ, RZ, 0, 0 ;  /* 0x00000000ff067431 */ /* 0x000fe400000001ff */
[C---:B------:R-:W-:Y:S01]  /*9080*/  IMAD.WIDE.U32 R8, R10.reuse, UR16, RZ ;  /* 0x000000100a087c25 */ /* 0x040fe2000f8e00ff */
[----:B------:R-:W-:Y:S01]  /*9090*/  UMOV UR4, URZ ;  /* 0x000000ff00047c82 */ /* 0x000fe20008000000 */
[----:B------:R-:W-:Y:S02]  /*90a0*/  UMOV UR5, URZ ;  /* 0x000000ff00057c82 */ /* 0x000fe40008000000 */
[----:B------:R-:W-:Y:S02]  /*90b0*/  IMAD R3, R10, UR17, R3 ;  /* 0x000000110a037c24 */ /* 0x000fe4000f8e0203 */
[----:B------:R-:W-:-:S03]  /*90c0*/  IMAD.MOV.U32 R0, RZ, RZ, RZ ;  /* 0x000000ffff007224 */ /* 0x000fc600078e00ff */
[----:B------:R-:W-:Y:S01]  /*90d0*/  IADD3 R11, PT, PT, R9, R3, RZ ;  /* 0x00000003090b7210 */ /* 0x000fe20007ffe0ff */
[----:B------:R-:W-:Y:S06]  /*90e0*/  BRA.U !UP1, `(.L_x_7293) ;  /* 0x0000000509687547 */ /* 0x000fec000b800000 */
[----:B------:R-:W-:Y:S01]  /*90f0*/  UIADD3 UR10, UP2, UPT, UR6, 0x20, URZ ;  /* 0x00000020060a7890 */ /* 0x000fe2000ff5e0ff */
[----:B-1----:R-:W-:Y:S01]  /*9100*/  IMAD.WIDE.U32 R22, R20, 0x8, RZ ;  /* 0x0000000814167825 */ /* 0x002fe200078e00ff */
[----:B------:R-:W-:Y:S01]  /*9110*/  ULOP3.LUT UR4, UR8, 0xfffffff8, URZ, 0xc0, !UPT ;  /* 0xfffffff808047892 */ /* 0x000fe2000f8ec0ff */
[----:B------:R-:W-:Y:S01]  /*9120*/  SHF.L.U32 R7, R21, 0x3, RZ ;  /* 0x0000000315077819 */ /* 0x000fe200000006ff */
[----:B------:R-:W-:Y:S01]  /*9130*/  ULOP3.LUT UR5, UR9, 0x7fffffff, URZ, 0xc0, !UPT ;  /* 0x7fffffff09057892 */ /* 0x000fe2000f8ec0ff */
[C---:B------:R-:W-:Y:S01]  /*9140*/  LEA R3, P0, R8.reuse, UR14, 0x3 ;  /* 0x0000000e08037c11 */ /* 0x040fe2000f8018ff */
[----:B------:R-:W-:Y:S01]  /*9150*/  UIADD3.X UR11, UPT, UPT, URZ, UR7, URZ, UP2, !UPT ;  /* 0x00000007ff0b7290 */ /* 0x000fe200097fe4ff */
[----:B------:R-:W-:Y:S01]  /*9160*/  MOV R6, RZ ;  /* 0x000000ff00067202 */ /* 0x000fe20000000f00 */
[----:B------:R-:W-:Y:S01]  /*9170*/  IMAD.MOV.U32 R0, RZ, RZ, RZ ;  /* 0x000000ffff007224 */ /* 0x000fe200078e00ff */
[----:B------:R-:W-:Y:S02]  /*9180*/  IADD3 R44, PT, PT, R23, R7, RZ ;  /* 0x00000007172c7210 */ /* 0x000fe40007ffe0ff */
[----:B------:R-:W-:-:S02]  /*9190*/  LEA.HI.X R2, R8, UR15, R11, 0x3, P0 ;  /* 0x0000000f08027c11 */ /* 0x000fc400080f1c0b */
[----:B------:R-:W-:Y:S01]  /*91a0*/  MOV R28, UR10 ;  /* 0x0000000a001c7c02 */ /* 0x000fe20008000f00 */
[----:B------:R-:W-:Y:S01]  /*91b0*/  UMOV UR10, UR4 ;  /* 0x00000004000a7c82 */ /* 0x000fe20008000000 */
[----:B------:R-:W-:Y:S01]  /*91c0*/  MOV R29, UR11 ;  /* 0x0000000b001d7c02 */ /* 0x000fe20008000f00 */
[----:B------:R-:W-:-:S06]  /*91d0*/  UMOV UR11, UR5 ;  /* 0x00000005000b7c82 */ /* 0x000fcc0008000000 */
.L_x_7294:
[----:B------:R-:W-:Y:S01]  /*91e0*/  IMAD.MOV.U32 R30, RZ, RZ, R3 ;  /* 0x000000ffff1e7224 */ /* 0x000fe200078e0003 */
[----:B------:R-:W-:Y:S01]  /*91f0*/  MOV R31, R2 ;  /* 0x00000002001f7202 */ /* 0x000fe20000000f00 */
[----:B------:R-:W2:Y:S01]  /*9200*/  LDG.E.64.CONSTANT R40, desc[UR12][R28.64+-0x20] ;  /* 0xffffe00c1c287981 */ /* 0x000ea2000c1e9b00 */
[----:B------:R-:W-:-:S03]  /*9210*/  IADD3 R46, P0, PT, R3, R22, RZ ;  /* 0x00000016032e7210 */ /* 0x000fc60007f1e0ff */
[----:B------:R-:W3:Y:S04]  /*9220*/  LDG.E.64.CONSTANT R34, desc[UR12][R28.64+-0x18] ;  /* 0xffffe80c1c227981 */ /* 0x000ee8000c1e9b00 */
[----:B------:R-:W2:Y:S01]  /*9230*/  LDG.E.64.CONSTANT R30, desc[UR12][R30.64] ;  /* 0x0000000c1e1e7981 */ /* 0x000ea2000c1e9b00 */
[----:B------:R-:W-:Y:S02]  /*9240*/  IADD3.X R47, PT, PT, R2, R44, RZ, P0, !PT ;  /* 0x0000002c022f7210 */ /* 0x000fe400007fe4ff */
[----:B------:R-:W-:Y:S01]  /*9250*/  IADD3 R38, P0, PT, R46, R22, RZ ;  /* 0x000000162e267210 */ /* 0x000fe20007f1e0ff */
[----:B------:R-:W4:Y:S04]  /*9260*/  LDG.E.64.CONSTANT R36, desc[UR12][R28.64+-0x10] ;  /* 0xfffff00c1c247981 */ /* 0x000f28000c1e9b00 */
[----:B------:R-:W3:Y:S01]  /*9270*/  LDG.E.64.CONSTANT R32, desc[UR12][R46.64] ;  /* 0x0000000c2e207981 */ /* 0x000ee2000c1e9b00 */
[----:B------:R-:W-:-:S05]  /*9280*/  IADD3.X R39, PT, PT, R47, R44, RZ, P0, !PT ;  /* 0x0000002c2f277210 */ /* 0x000fca00007fe4ff */
[----:B------:R0:W4:Y:S01]  /*9290*/  LDG.E.64.CONSTANT R50, desc[UR12][R38.64] ;  /* 0x0000000c26327981 */ /* 0x000122000c1e9b00 */
[----:B------:R-:W-:Y:S01]  /*92a0*/  IMAD.MOV.U32 R7, RZ, RZ, R0 ;  /* 0x000000ffff077224 */ /* 0x000fe200078e0000 */
[----:B0-----:R-:W-:-:S04]  /*92b0*/  IADD3 R38, P0, PT, R38, R22, RZ ;  /* 0x0000001626267210 */ /* 0x001fc80007f1e0ff */
[----:B------:R-:W-:Y:S01]  /*92c0*/  IADD3.X R39, PT, PT, R39, R44, RZ, P0, !PT ;  /* 0x0000002c27277210 */ /* 0x000fe200007fe4ff */
[----:B--2---:R-:W-:Y:S02]  /*92d0*/  IMAD R31, R31, R40, RZ ;  /* 0x000000281f1f7224 */ /* 0x004fe400078e02ff */
[-C--:B------:R-:W-:Y:S02]  /*92e0*/  IMAD.WIDE.U32 R42, R40, R30.reuse, R6 ;  /* 0x0000001e282a7225 */ /* 0x080fe400078e0006 */
[----:B------:R-:W2:Y:S02]  /*92f0*/  LDG.E.64.CONSTANT R6, desc[UR12][R28.64+-0x8] ;  /* 0xfffff80c1c067981 */ /* 0x000ea4000c1e9b00 */
[----:B------:R-:W-:Y:S01]  /*9300*/  IMAD R31, R41, R30, R31 ;  /* 0x0000001e291f7224 */ /* 0x000fe200078e021f */
[----:B------:R-:W-:-:S04]  /*9310*/  IADD3 R40, P0, PT, R38, R22, RZ ;  /* 0x0000001626287210 */ /* 0x000fc80007f1e0ff */
[----:B------:R-:W-:Y:S02]  /*9320*/  IADD3 R43, PT, PT, R43, R31, RZ ;  /* 0x0000001f2b2b7210 */ /* 0x000fe40007ffe0ff */
[----:B------:R0:W2:Y:S01]  /*9330*/  LDG.E.64.CONSTANT R30, desc[UR12][R38.64] ;  /* 0x0000000c261e7981 */ /* 0x0000a2000c1e9b00 */
[----:B---3--:R-:W-:Y:S01]  /*9340*/  IMAD R33, R33, R34, RZ ;  /* 0x0000002221217224 */ /* 0x008fe200078e02ff */
[----:B------:R-:W-:Y:S01]  /*9350*/  IADD3.X R41, PT, PT, R39, R44, RZ, P0, !PT ;  /* 0x0000002c27297210 */ /* 0x000fe200007fe4ff */
[----:B------:R-:W-:Y:S01]  /*9360*/  IMAD.WIDE.U32 R46, R34, R32, R42 ;  /* 0x00000020222e7225 */ /* 0x000fe200078e002a */
[----:B------:R-:W-:-:S03]  /*9370*/  IADD3 R42, P0, PT, R40, R22, RZ ;  /* 0x00000016282a7210 */ /* 0x000fc60007f1e0ff */
[----:B------:R-:W-:Y:S02]  /*9380*/  IMAD R49, R35, R32, R33 ;  /* 0x0000002023317224 */ /* 0x000fe400078e0221 */
[----:B------:R-:W3:Y:S04]  /*9390*/  LDG.E.64.CONSTANT R32, desc[UR12][R28.64] ;  /* 0x0000000c1c207981 */ /* 0x000ee8000c1e9b00 */
[----:B------:R1:W3:Y:S01]  /*93a0*/  LDG.E.64.CONSTANT R34, desc[UR12][R40.64] ;  /* 0x0000000c28227981 */ /* 0x0002e2000c1e9b00 */
[----:B0-----:R-:W-:Y:S01]  /*93b0*/  IMAD.IADD R39, R47, 0x1, R49 ;  /* 0x000000012f277824 */ /* 0x001fe200078e0231 */
[----:B------:R-:W-:Y:S01]  /*93c0*/  MOV R38, R46 ;  /* 0x0000002e00267202 */ /* 0x000fe20000000f00 */
[----:B----4-:R-:W-:Y:S01]  /*93d0*/  IMAD R47, R51, R36, RZ ;  /* 0x00000024332f7224 */ /* 0x010fe200078e02ff */
[----:B------:R-:W-:Y:S01]  /*93e0*/  IADD3.X R43, PT, PT, R41, R44, RZ, P0, !PT ;  /* 0x0000002c292b7210 */ /* 0x000fe200007fe4ff */
[----:B------:R-:W4:Y:S02]  /*93f0*/  LDG.E.64.CONSTANT R48, desc[UR12][R28.64+0x18] ;  /* 0x0000180c1c307981 */ /* 0x000f24000c1e9b00 */
[----:B------:R-:W-:Y:S01]  /*9400*/  IMAD R0, R37, R50, R47 ;  /* 0x0000003225007224 */ /* 0x000fe200078e022f */
[----:B-1----:R-:W-:Y:S01]  /*9410*/  IADD3 R40, P0, PT, R42, R22, RZ ;  /* 0x000000162a287210 */ /* 0x002fe20007f1e0ff */
[----:B------:R-:W-:-:S02]  /*9420*/  IMAD.WIDE.U32 R50, R36, R50, R38 ;  /* 0x0000003224327225 */ /* 0x000fc400078e0026 */
[----:B------:R-:W4:Y:S01]  /*9430*/  LDG.E.64.CONSTANT R36, desc[UR12][R28.64+0x8] ;  /* 0x0000080c1c247981 */ /* 0x000f22000c1e9b00 */
[----:B------:R-:W-:-:S03]  /*9440*/  IADD3.X R41, PT, PT, R43, R44, RZ, P0, !PT ;  /* 0x0000002c2b297210 */ /* 0x000fc600007fe4ff */
[----:B------:R-:W4:Y:S01]  /*9450*/  LDG.E.64.CONSTANT R38, desc[UR12][R42.64] ;  /* 0x0000000c2a267981 */ /* 0x000f22000c1e9b00 */
[----:B------:R-:W-:-:S05]  /*9460*/  IADD3 R46, P0, PT, R40, R22, RZ ;  /* 0x00000016282e7210 */ /* 0x000fca0007f1e0ff */
[----:B------:R-:W-:Y:S02]  /*9470*/  IMAD.X R47, R41, 0x1, R44, P0 ;  /* 0x00000001292f7824 */ /* 0x000fe400000e062c */
[----:B------:R-:W4:Y:S04]  /*9480*/  LDG.E.64.CONSTANT R40, desc[UR12][R40.64] ;  /* 0x0000000c28287981 */ /* 0x000f28000c1e9b00 */
[----:B------:R0:W4:Y:S04]  /*9490*/  LDG.E.64.CONSTANT R42, desc[UR12][R28.64+0x10] ;  /* 0x0000100c1c2a7981 */ /* 0x000128000c1e9b00 */
[----:B------:R-:W4:Y:S01]  /*94a0*/  LDG.E.64.CONSTANT R46, desc[UR12][R46.64] ;  /* 0x0000000c2e2e7981 */ /* 0x000f22000c1e9b00 */
[----:B------:R-:W-:Y:S01]  /*94b0*/  IADD3 R51, PT, PT, R51, R0, RZ ;  /* 0x0000000033337210 */ /* 0x000fe20007ffe0ff */
[----:B------:R-:W-:-:S04]  /*94c0*/  UIADD3 UR10, UP2, UPT, UR10, -0x8, URZ ;  /* 0xfffffff80a0a7890 */ /* 0x000fc8000ff5e0ff */
[----:B------:R-:W-:Y:S02]  /*94d0*/  UIADD3.X UR11, UPT, UPT, UR11, -0x1, URZ, UP2, !UPT ;  /* 0xffffffff0b0b7890 */ /* 0x000fe400097fe4ff */
[----:B------:R-:W-:-:S04]  /*94e0*/  UISETP.NE.U32.AND UP2, UPT, UR10, URZ, UPT ;  /* 0x000000ff0a00728c */ /* 0x000fc8000bf45070 */
[----:B------:R-:W-:Y:S01]  /*94f0*/  UISETP.NE.AND.EX UP2, UPT, UR11, URZ, UPT, UP2 ;  /* 0x000000ff0b00728c */ /* 0x000fe2000bf45320 */
[----:B0-----:R-:W-:Y:S02]  /*9500*/  IADD3 R28, P1, PT, R28, 0x40, RZ ;  /* 0x000000401c1c7810 */ /* 0x001fe40007f3e0ff */
[C---:B------:R-:W-:Y:S02]  /*9510*/  LEA R3, P0, R20.reuse, R3, 0x6 ;  /* 0x0000000314037211 */ /* 0x040fe400078030ff */
[----:B------:R-:W-:Y:S02]  /*9520*/  IADD3.X R29, PT, PT, RZ, R29, RZ, P1, !PT ;  /* 0x0000001dff1d7210 */ /* 0x000fe40000ffe4ff */
[----:B------:R-:W-:Y:S01]  /*9530*/  LEA.HI.X R2, R20, R2, R21, 0x6, P0 ;  /* 0x0000000214027211 */ /* 0x000fe200000f3415 */
        /* <DEDUP_REMOVED lines=21> */
.L_x_7293:
[----:B------:R-:W-:Y:S05]  /*9690*/  BRA.U !UP0, `(.L_x_7295) ;  /* 0x0000000508ac7547 */ /* 0x000fea000b800000 */
[----:B------:R-:W-:Y:S02]  /*96a0*/  ULOP3.LUT UR10, UR8, 0x7, URZ, 0xc0, !UPT ;  /* 0x00000007080a7892 */ /* 0x000fe4000f8ec0ff */
[----:B------:R-:W-:Y:S02]  /*96b0*/  UISETP.NE.U32.AND UP2, UPT, UR20, URZ, UPT ;  /* 0x000000ff1400728c */ /* 0x000fe4000bf45070 */
[----:B------:R-:W-:Y:S02]  /*96c0*/  UISETP.GE.U32.AND UP3, UPT, UR10, 0x4, UPT ;  /* 0x000000040a00788c */ /* 0x000fe4000bf66070 */
[----:B------:R-:W-:Y:S02]  /*96d0*/  UISETP.NE.AND.EX UP2, UPT, URZ, URZ, UPT, UP2 ;  /* 0x000000ffff00728c */ /* 0x000fe4000bf45320 */
[----:B------:R-:W-:-:S09]  /*96e0*/  UISETP.GE.U32.AND.EX UP3, UPT, URZ, URZ, UPT, UP3 ;  /* 0x000000ffff00728c */ /* 0x000fd2000bf66130 */
[----:B------:R-:W-:Y:S05]  /*96f0*/  BRA.U !UP3, `(.L_x_7296) ;  /* 0x000000010bb87547 */ /* 0x000fea000b800000 */
[C---:B-1----:R-:W-:Y:S01]  /*9700*/  IMAD R22, R20.reuse, UR5, RZ ;  /* 0x0000000514167c24 */ /* 0x042fe2000f8e02ff */
[----:B------:R-:W-:Y:S01]  /*9710*/  ULEA UR10, UP3, UR4, UR6, 0x3 ;  /* 0x00000006040a7291 */ /* 0x000fe2000f8618ff */
[----:B------:R-:W-:Y:S02]  /*9720*/  IMAD.MOV.U32 R10, RZ, RZ, R8 ;  /* 0x000000ffff0a7224 */ /* 0x000fe400078e0008 */
[----:B------:R-:W-:Y:S01]  /*9730*/  IMAD R7, R21, UR4, R22 ;  /* 0x0000000415077c24 */ /* 0x000fe2000f8e0216 */
[----:B------:R-:W-:Y:S02]  /*9740*/  ULEA.HI.X UR11, UR4, UR7, UR5, 0x3, UP3 ;  /* 0x00000007040b7291 */ /* 0x000fe400098f1c05 */
[----:B------:R-:W-:Y:S01]  /*9750*/  IMAD.WIDE.U32 R2, R20, UR4, R10 ;  /* 0x0000000414027c25 */ /* 0x000fe2000f8e000a */
[----:B------:R-:W-:-:S03]  /*9760*/  MOV R40, UR10 ;  /* 0x0000000a00287c02 */ /* 0x000fc60008000f00 */
[----:B------:R-:W-:Y:S01]  /*9770*/  IMAD.SHL.U32 R39, R20, 0x8, RZ ;  /* 0x0000000814277824 */ /* 0x000fe200078e00ff */
[----:B------:R-:W-:Y:S02]  /*9780*/  IADD3 R3, PT, PT, R3, R7, RZ ;  /* 0x0000000703037210 */ /* 0x000fe40007ffe0ff */
[C---:B------:R-:W-:Y:S02]  /*9790*/  LEA R36, P0, R2.reuse, UR14, 0x3 ;  /* 0x0000000e02247c11 */ /* 0x040fe4000f8018ff */
[----:B------:R-:W-:Y:S02]  /*97a0*/  MOV R41, UR11 ;  /* 0x0000000b00297c02 */ /* 0x000fe40008000f00 */
[----:B------:R-:W-:Y:S02]  /*97b0*/  LEA.HI.X R37, R2, UR15, R3, 0x3, P0 ;  /* 0x0000000f02257c11 */ /* 0x000fe400080f1c03 */
[----:B------:R-:W-:Y:S01]  /*97c0*/  SHF.L.U64.HI R7, R20, 0x3, R21 ;  /* 0x0000000314077819 */ /* 0x000fe20000010215 */
[----:B------:R-:W2:Y:S01]  /*97d0*/  LDG.E.64.CONSTANT R22, desc[UR12][R40.64] ;  /* 0x0000000c28167981 */ /* 0x000ea2000c1e9b00 */
[----:B------:R-:W-:-:S03]  /*97e0*/  IADD3 R42, P0, PT, R36, R39, RZ ;  /* 0x00000027242a7210 */ /* 0x000fc60007f1e0ff */
[----:B------:R-:W2:Y:S01]  /*97f0*/  LDG.E.64.CONSTANT R2, desc[UR12][R36.64] ;  /* 0x0000000c24027981 */ /* 0x000ea2000c1e9b00 */
[----:B------:R-:W-:-:S03]  /*9800*/  IADD3.X R43, PT, PT, R37, R7, RZ, P0, !PT ;  /* 0x00000007252b7210 */ /* 0x000fc600007fe4ff */
[----:B------:R-:W3:Y:S01]  /*9810*/  LDG.E.64.CONSTANT R32, desc[UR12][R40.64+0x8] ;  /* 0x0000080c28207981 */ /* 0x000ee2000c1e9b00 */
[----:B------:R-:W-:-:S03]  /*9820*/  IADD3 R46, P0, PT, R42, R39, RZ ;  /* 0x000000272a2e7210 */ /* 0x000fc60007f1e0ff */
[----:B------:R-:W3:Y:S01]  /*9830*/  LDG.E.64.CONSTANT R34, desc[UR12][R42.64] ;  /* 0x0000000c2a227981 */ /* 0x000ee2000c1e9b00 */
[----:B------:R-:W-:Y:S02]  /*9840*/  IADD3.X R47, PT, PT, R43, R7, RZ, P0, !PT ;  /* 0x000000072b2f7210 */ /* 0x000fe400007fe4ff */
[----:B------:R-:W-:Y:S01]  /*9850*/  IADD3 R38, P0, PT, R46, R39, RZ ;  /* 0x000000272e267210 */ /* 0x000fe20007f1e0ff */
[----:B------:R-:W4:Y:S04]  /*9860*/  LDG.E.64.CONSTANT R28, desc[UR12][R40.64+0x10] ;  /* 0x0000100c281c7981 */ /* 0x000f28000c1e9b00 */
[----:B------:R-:W4:Y:S01]  /*9870*/  LDG.E.64.CONSTANT R30, desc[UR12][R46.64] ;  /* 0x0000000c2e1e7981 */ /* 0x000f22000c1e9b00 */
[----:B------:R-:W-:-:S03]  /*9880*/  IADD3.X R39, PT, PT, R47, R7, RZ, P0, !PT ;  /* 0x000000072f277210 */ /* 0x000fc600007fe4ff */
[----:B------:R-:W4:Y:S04]  /*9890*/  LDG.E.64.CONSTANT R36, desc[UR12][R40.64+0x18] ;  /* 0x0000180c28247981 */ /* 0x000f28000c1e9b00 */
[----:B------:R-:W4:Y:S01]  /*98a0*/  LDG.E.64.CONSTANT R38, desc[UR12][R38.64] ;  /* 0x0000000c26267981 */ /* 0x000f22000c1e9b00 */
[----:B------:R-:W-:Y:S01]  /*98b0*/  IMAD.MOV.U32 R7, RZ, RZ, R0 ;  /* 0x000000ffff077224 */ /* 0x000fe200078e0000 */
[----:B------:R-:W-:-:S04]  /*98c0*/  UIADD3 UR4, UP3, UPT, UR4, 0x4, URZ ;  /* 0x0000000404047890 */ /* 0x000fc8000ff7e0ff */
[----:B------:R-:W-:Y:S01]  /*98d0*/  UIADD3.X UR5, UPT, UPT, URZ, UR5, URZ, UP3, !UPT ;  /* 0x00000005ff057290 */ /* 0x000fe20009ffe4ff */
        /* <DEDUP_REMOVED lines=8> */
[----:B----4-:R-:W-:Y:S02]  /*9960*/  IMAD R3, R31, R28, RZ ;  /* 0x0000001c1f037224 */ /* 0x010fe400078e02ff */
[----:B------:R-:W-:Y:S02]  /*9970*/  IMAD R7, R39, R36, RZ ;  /* 0x0000002427077224 */ /* 0x000fe400078e02ff */
[-C--:B------:R-:W-:Y:S02]  /*9980*/  IMAD R3, R29, R30.reuse, R3 ;  /* 0x0000001e1d037224 */ /* 0x080fe400078e0203 */
[----:B------:R-:W-:-:S05]  /*9990*/  IMAD.WIDE.U32 R28, R28, R30, R32 ;  /* 0x0000001e1c1c7225 */ /* 0x000fca00078e0020 */
[----:B------:R-:W-:Y:S01]  /*99a0*/  IADD3 R29, PT, PT, R29, R3, RZ ;  /* 0x000000031d1d7210 */ /* 0x000fe20007ffe0ff */
[-C--:B------:R-:W-:Y:S02]  /*99b0*/  IMAD R3, R37, R38.reuse, R7 ;  /* 0x0000002625037224 */ /* 0x080fe400078e0207 */
[----:B------:R-:W-:-:S04]  /*99c0*/  IMAD.WIDE.U32 R6, R36, R38, R28 ;  /* 0x0000002624067225 */ /* 0x000fc800078e001c */
[----:B------:R-:W-:-:S07]  /*99d0*/  IMAD.IADD R0, R7, 0x1, R3 ;  /* 0x0000000107007824 */ /* 0x000fce00078e0203 */
.L_x_7296:
        /* <DEDUP_REMOVED lines=8> */
[C---:B-1----:R-:W-:Y:S01]  /*9a60*/  IMAD R22, R20.reuse, UR5, RZ ;  /* 0x0000000514167c24 */ /* 0x042fe2000f8e02ff */
[----:B------:R-:W-:Y:S01]  /*9a70*/  MOV R3, R11 ;  /* 0x0000000b00037202 */ /* 0x000fe20000000f00 */
[----:B------:R-:W-:Y:S02]  /*9a80*/  ULEA UR10, UP3, UR4, UR6, 0x3 ;  /* 0x00000006040a7291 */ /* 0x000fe4000f8618ff */
[----:B------:R-:W-:Y:S02]  /*9a90*/  IMAD R7, R21, UR4, R22 ;  /* 0x0000000415077c24 */ /* 0x000fe4000f8e0216 */
[----:B------:R-:W-:Y:S01]  /*9aa0*/  IMAD.WIDE.U32 R2, R20, UR4, R2 ;  /* 0x0000000414027c25 */ /* 0x000fe2000f8e0002 */
[----:B------:R-:W-:-:S03]  /*9ab0*/  ULEA.HI.X UR11, UR4, UR7, UR5, 0x3, UP3 ;  /* 0x00000007040b7291 */ /* 0x000fc600098f1c05 */
[----:B------:R-:W-:Y:S01]  /*9ac0*/  IMAD.U32 R22, RZ, RZ, UR10 ;  /* 0x0000000aff167e24 */ /* 0x000fe2000f8e00ff */
        /* <DEDUP_REMOVED lines=21> */
.L_x_7297:
[----:B------:R-:W-:Y:S05]  /*9c20*/  BRA.U UP2, `(.L_x_7295) ;  /* 0x0000000102487547 */ /* 0x000fea000b800000 */
[----:B------:R-:W-:Y:S01]  /*9c30*/  MOV R9, R11 ;  /* 0x0000000b00097202 */ /* 0x000fe20000000f00 */
[C---:B-1----:R-:W-:Y:S01]  /*9c40*/  IMAD R2, R20.reuse, UR5, RZ ;  /* 0x0000000514027c24 */ /* 0x042fe2000f8e02ff */
[----:B------:R-:W-:Y:S02]  /*9c50*/  ULEA UR10, UP2, UR4, UR6, 0x3 ;  /* 0x00000006040a7291 */ /* 0x000fe4000f8418ff */
[----:B------:R-:W-:-:S04]  /*9c60*/  IMAD.WIDE.U32 R8, R20, UR4, R8 ;  /* 0x0000000414087c25 */ /* 0x000fc8000f8e0008 */
[----:B------:R-:W-:Y:S01]  /*9c70*/  IMAD R7, R21, UR4, R2 ;  /* 0x0000000415077c24 */ /* 0x000fe2000f8e0202 */
[----:B------:R-:W-:Y:S01]  /*9c80*/  ULEA.HI.X UR4, UR4, UR7, UR5, 0x3, UP2 ;  /* 0x0000000704047291 */ /* 0x000fe200090f1c05 */
[----:B------:R-:W-:Y:S02]  /*9c90*/  LEA R10, P0, R8, UR14, 0x3 ;  /* 0x0000000e080a7c11 */ /* 0x000fe4000f8018ff */
[----:B------:R-:W-:Y:S02]  /*9ca0*/  MOV R2, UR10 ;  /* 0x0000000a00027c02 */ /* 0x000fe40008000f00 */
[----:B------:R-:W-:Y:S01]  /*9cb0*/  IADD3 R7, PT, PT, R9, R7, RZ ;  /* 0x0000000709077210 */ /* 0x000fe20007ffe0ff */
[----:B------:R-:W-:-:S03]  /*9cc0*/  IMAD.U32 R3, RZ, RZ, UR4 ;  /* 0x00000004ff037e24 */ /* 0x000fc6000f8e00ff */
[----:B------:R-:W-:-:S03]  /*9cd0*/  LEA.HI.X R11, R8, UR15, R7, 0x3, P0 ;  /* 0x0000000f080b7c11 */ /* 0x000fc600080f1c07 */
[----:B------:R-:W2:Y:S04]  /*9ce0*/  LDG.E.64.CONSTANT R2, desc[UR12][R2.64] ;  /* 0x0000000c02027981 */ /* 0x000ea8000c1e9b00 */
[----:B------:R-:W2:Y:S01]  /*9cf0*/  LDG.E.64.CONSTANT R8, desc[UR12][R10.64] ;  /* 0x0000000c0a087981 */ /* 0x000ea2000c1e9b00 */
[----:B------:R-:W-:Y:S01]  /*9d00*/  MOV R7, R0 ;  /* 0x0000000000077202 */ /* 0x000fe20000000f00 */
[----:B--2---:R-:W-:Y:S02]  /*9d10*/  IMAD R9, R9, R2, RZ ;  /* 0x0000000209097224 */ /* 0x004fe400078e02ff */
[----:B------:R-:W-:-:S04]  /*9d20*/  IMAD.WIDE.U32 R6, R2, R8, R6 ;  /* 0x0000000802067225 */ /* 0x000fc800078e0006 */
[----:B------:R-:W-:-:S05]  /*9d30*/  IMAD R9, R3, R8, R9 ;  /* 0x0000000803097224 */ /* 0x000fca00078e0209 */
[----:B------:R-:W-:-:S07]  /*9d40*/  IADD3 R0, PT, PT, R7, R9, RZ ;  /* 0x0000000907007210 */ /* 0x000fce0007ffe0ff */
.L_x_7295:
[----:B-----5:R-:W-:Y:S01]  /*9d50*/  IMAD R3, R25, UR16, RZ ;  /* 0x0000001019037c24 */ /* 0x020fe2000f8e02ff */
[----:B------:R-:W-:Y:S01]  /*9d60*/  UMOV UR4, URZ ;  /* 0x000000ff00047c82 */ /* 0x000fe20008000000 */
[----:B------:R-:W-:Y:S01]  /*9d70*/  IMAD.WIDE.U32 R8, R24, UR16, RZ ;  /* 0x0000001018087c25 */ /* 0x000fe2000f8e00ff */
[----:B------:R-:W-:-:S03]  /*9d80*/  UMOV UR5, URZ ;  /* 0x000000ff00057c82 */ /* 0x000fc60008000000 */
[----:B------:R-:W-:Y:S01]  /*9d90*/  IMAD R11, R24, UR17, R3 ;  /* 0x00000011180b7c24 */ /* 0x000fe2000f8e0203 */
[----:B------:R-:W-:-:S04]  /*9da0*/  CS2R R2, SRZ ;  /* 0x0000000000027805 */ /* 0x000fc8000001ff00 */
[----:B------:R-:W-:Y:S01]  /*9db0*/  IADD3 R11, PT, PT, R9, R11, RZ ;  /* 0x0000000b090b7210 */ /* 0x000fe20007ffe0ff */
[----:B------:R-:W-:Y:S06]  /*9dc0*/  BRA.U !UP1, `(.L_x_7298) ;  /* 0x0000000509647547 */ /* 0x000fec000b800000 */
[----:B------:R-:W-:Y:S01]  /*9dd0*/  UIADD3 UR10, UP2, UPT, UR6, 0x20, URZ ;  /* 0x00000020060a7890 */ /* 0x000fe2000ff5e0ff */
[----:B------:R-:W-:Y:S01]  /*9de0*/  LEA R44, P0, R8, UR14, 0x3 ;  /* 0x0000000e082c7c11 */ /* 0x000fe2000f8018ff */
[----:B------:R-:W-:Y:S01]  /*9df0*/  ULOP3.LUT UR4, UR8, 0xfffffff8, URZ, 0xc0, !UPT ;  /* 0xfffffff808047892 */ /* 0x000fe2000f8ec0ff */
[----:B------:R-:W-:Y:S01]  /*9e00*/  CS2R R2, SRZ ;  /* 0x0000000000027805 */ /* 0x000fe2000001ff00 */
[----:B------:R-:W-:Y:S01]  /*9e10*/  ULOP3.LUT UR5, UR9, 0x7fffffff, URZ, 0xc0, !UPT ;  /* 0x7fffffff09057892 */ /* 0x000fe2000f8ec0ff */
[C-C-:B-1----:R-:W-:Y:S01]  /*9e20*/  SHF.L.U64.HI R48, R20.reuse, 0x3, R21.reuse ;  /* 0x0000000314307819 */ /* 0x142fe20000010215 */
[----:B------:R-:W-:Y:S01]  /*9e30*/  UIADD3.X UR11, UPT, UPT, URZ, UR7, URZ, UP2, !UPT ;  /* 0x00000007ff0b7290 */ /* 0x000fe200097fe4ff */
[C---:B------:R-:W-:Y:S01]  /*9e40*/  IMAD.SHL.U32 R49, R20.reuse, 0x8, RZ ;  /* 0x0000000814317824 */ /* 0x040fe200078e00ff */
[----:B------:R-:W-:Y:S02]  /*9e50*/  SHF.L.U64.HI R50, R20, 0x6, R21 ;  /* 0x0000000614327819 */ /* 0x000fe40000010215 */
[----:B------:R-:W-:-:S02]  /*9e60*/  LEA.HI.X R7, R8, UR15, R11, 0x3, P0 ;  /* 0x0000000f08077c11 */ /* 0x000fc400080f1c0b */
[----:B------:R-:W-:Y:S01]  /*9e70*/  MOV R22, UR10 ;  /* 0x0000000a00167c02 */ /* 0x000fe20008000f00 */
[----:B------:R-:W-:Y:S01]  /*9e80*/  UMOV UR10, UR4 ;  /* 0x00000004000a7c82 */ /* 0x000fe20008000000 */
[----:B------:R-:W-:Y:S01]  /*9e90*/  MOV R23, UR11 ;  /* 0x0000000b00177c02 */ /* 0x000fe20008000f00 */
[----:B------:R-:W-:-:S06]  /*9ea0*/  UMOV UR11, UR5 ;  /* 0x00000005000b7c82 */ /* 0x000fcc0008000000 */
.L_x_7299:
[----:B------:R-:W-:Y:S01]  /*9eb0*/  MOV R24, R44 ;  /* 0x0000002c00187202 */ /* 0x000fe20000000f00 */
[----:B------:R-:W-:Y:S01]  /*9ec0*/  IMAD.MOV.U32 R25, RZ, RZ, R7 ;  /* 0x000000ffff197224 */ /* 0x000fe200078e0007 */
[----:B------:R-:W2:Y:S01]  /*9ed0*/  LDG.E.64.CONSTANT R36, desc[UR12][R22.64+-0x20] ;  /* 0xffffe00c16247981 */ /* 0x000ea2000c1e9b00 */
[----:B------:R-:W-:-:S03]  /*9ee0*/  IADD3 R40, P0, PT, R44, R49, RZ ;  /* 0x000000312c287210 */ /* 0x000fc60007f1e0ff */
[----:B------:R-:W3:Y:S04]  /*9ef0*/  LDG.E.64.CONSTANT R30, desc[UR12][R22.64+-0x18] ;  /* 0xffffe80c161e7981 */ /* 0x000ee8000c1e9b00 */
[----:B------:R-:W2:Y:S01]  /*9f00*/  LDG.E.64.CONSTANT R24, desc[UR12][R24.64] ;  /* 0x0000000c18187981 */ /* 0x000ea2000c1e9b00 */
[-C--:B------:R-:W-:Y:S02]  /*9f10*/  IADD3.X R41, PT, PT, R7, R48.reuse, RZ, P0, !PT ;  /* 0x0000003007297210 */ /* 0x080fe400007fe4ff */
[-C--:B------:R-:W-:Y:S01]  /*9f20*/  IADD3 R34, P0, PT, R40, R49.reuse, RZ ;  /* 0x0000003128227210 */ /* 0x080fe20007f1e0ff */
[----:B------:R-:W4:Y:S04]  /*9f30*/  LDG.E.64.CONSTANT R32, desc[UR12][R22.64+-0x10] ;  /* 0xfffff00c16207981 */ /* 0x000f28000c1e9b00 */
[----:B------:R-:W3:Y:S01]  /*9f40*/  LDG.E.64.CONSTANT R28, desc[UR12][R40.64] ;  /* 0x0000000c281c7981 */ /* 0x000ee2000c1e9b00 */
[----:B------:R-:W-:Y:S01]  /*9f50*/  IADD3.X R35, PT, PT, R41, R48, RZ, P0, !PT ;  /* 0x0000003029237210 */ /* 0x000fe200007fe4ff */
[----:B------:R-:W-:Y:S01]  /*9f60*/  IMAD.MOV.U32 R39, RZ, RZ, R3 ;  /* 0x000000ffff277224 */ /* 0x000fe200078e0003 */
[----:B------:R-:W-:Y:S01]  /*9f70*/  MOV R38, R2 ;  /* 0x0000000200267202 */ /* 0x000fe20000000f00 */
[----:B------:R-:W5:Y:S04]  /*9f80*/  LDG.E.64.CONSTANT R42, desc[UR12][R22.64+0x18] ;  /* 0x0000180c162a7981 */ /* 0x000f68000c1e9b00 */
[----:B------:R0:W4:Y:S04]  /*9f90*/  LDG.E.64.CONSTANT R46, desc[UR12][R34.64] ;  /* 0x0000000c222e7981 */ /* 0x000128000c1e9b00 */
[----:B------:R-:W5:Y:S01]  /*9fa0*/  LDG.E.64.CONSTANT R2, desc[UR12][R22.64+-0x8] ;  /* 0xfffff80c16027981 */ /* 0x000f62000c1e9b00 */
[----:B0-----:R-:W-:-:S04]  /*9fb0*/  IADD3 R34, P0, PT, R34, R49, RZ ;  /* 0x0000003122227210 */ /* 0x001fc80007f1e0ff */
[----:B------:R-:W-:Y:S01]  /*9fc0*/  IADD3.X R35, PT, PT, R35, R48, RZ, P0, !PT ;  /* 0x0000003023237210 */ /* 0x000fe200007fe4ff */
[----:B--2---:R-:W-:Y:S02]  /*9fd0*/  IMAD R25, R25, R36, RZ ;  /* 0x0000002419197224 */ /* 0x004fe400078e02ff */
[----:B------:R-:W-:-:S04]  /*9fe0*/  IMAD.WIDE.U32 R38, R36, R24, R38 ;  /* 0x0000001824267225 */ /* 0x000fc800078e0026 */
[----:B------:R-:W-:Y:S01]  /*9ff0*/  IMAD R25, R37, R24, R25 ;  /* 0x0000001825197224 */ /* 0x000fe200078e0219 */
[----:B------:R-:W-:-:S04]  /*a000*/  IADD3 R36, P0, PT, R34, R49, RZ ;  /* 0x0000003122247210 */ /* 0x000fc80007f1e0ff */
[----:B------:R-:W-:Y:S02]  /*a010*/  IADD3 R39, PT, PT, R39, R25, RZ ;  /* 0x0000001927277210 */ /* 0x000fe40007ffe0ff */
[----:B------:R0:W5:Y:S01]  /*a020*/  LDG.E.64.CONSTANT R24, desc[UR12][R34.64] ;  /* 0x0000000c22187981 */ /* 0x000162000c1e9b00 */
[----:B---3--:R-:W-:Y:S01]  /*a030*/  IMAD R29, R29, R30, RZ ;  /* 0x0000001e1d1d7224 */ /* 0x008fe200078e02ff */
[----:B------:R-:W-:-:S03]  /*a040*/  IADD3.X R37, PT, PT, R35, R48, RZ, P0, !PT ;  /* 0x0000003023257210 */ /* 0x000fc600007fe4ff */
[-C--:B------:R-:W-:Y:S02]  /*a050*/  IMAD R41, R31, R28.reuse, R29 ;  /* 0x0000001c1f297224 */ /* 0x080fe400078e021d */
[----:B0-----:R-:W-:Y:S01]  /*a060*/  IMAD.WIDE.U32 R34, R30, R28, R38 ;  /* 0x0000001c1e227225 */ /* 0x001fe200078e0026 */
[----:B------:R-:W-:Y:S01]  /*a070*/  IADD3 R38, P0, PT, R36, R49, RZ ;  /* 0x0000003124267210 */ /* 0x000fe20007f1e0ff */
[----:B------:R-:W2:Y:S04]  /*a080*/  LDG.E.64.CONSTANT R28, desc[UR12][R22.64] ;  /* 0x0000000c161c7981 */ /* 0x000ea8000c1e9b00 */
[----:B------:R0:W2:Y:S01]  /*a090*/  LDG.E.64.CONSTANT R30, desc[UR12][R36.64] ;  /* 0x0000000c241e7981 */ /* 0x0000a2000c1e9b00 */
[----:B------:R-:W-:Y:S01]  /*a0a0*/  IMAD.IADD R35, R35, 0x1, R41 ;  /* 0x0000000123237824 */ /* 0x000fe200078e0229 */
[----:B------:R-:W-:Y:S01]  /*a0b0*/  IADD3.X R39, PT, PT, R37, R48, RZ, P0, !PT ;  /* 0x0000003025277210 */ /* 0x000fe200007fe4ff */
[----:B----4-:R-:W-:-:S04]  /*a0c0*/  IMAD R51, R47, R32, RZ ;  /* 0x000000202f337224 */ /* 0x010fc800078e02ff */
[-C--:B------:R-:W-:Y:S02]  /*a0d0*/  IMAD R51, R33, R46.reuse, R51 ;  /* 0x0000002e21337224 */ /* 0x080fe400078e0233 */
[----:B------:R-:W-:Y:S01]  /*a0e0*/  IMAD.WIDE.U32 R46, R32, R46, R34 ;  /* 0x0000002e202e7225 */ /* 0x000fe200078e0022 */
[-C--:B0-----:R-:W-:Y:S01]  /*a0f0*/  IADD3 R36, P0, PT, R38, R49.reuse, RZ ;  /* 0x0000003126247210 */ /* 0x081fe20007f1e0ff */
[----:B------:R-:W3:Y:S04]  /*a100*/  LDG.E.64.CONSTANT R32, desc[UR12][R22.64+0x8] ;  /* 0x0000080c16207981 */ /* 0x000ee8000c1e9b00 */
[----:B------:R-:W3:Y:S01]  /*a110*/  LDG.E.64.CONSTANT R34, desc[UR12][R38.64] ;  /* 0x0000000c26227981 */ /* 0x000ee2000c1e9b00 */
[----:B------:R-:W-:Y:S02]  /*a120*/  IADD3.X R37, PT, PT, R39, R48, RZ, P0, !PT ;  /* 0x0000003027257210 */ /* 0x000fe400007fe4ff */
[----:B------:R-:W-:-:S04]  /*a130*/  IADD3 R40, P0, PT, R36, R49, RZ ;  /* 0x0000003124287210 */ /* 0x000fc80007f1e0ff */
[----:B------:R-:W-:Y:S02]  /*a140*/  IADD3.X R41, PT, PT, R37, R48, RZ, P0, !PT ;  /* 0x0000003025297210 */ /* 0x000fe400007fe4ff */
[----:B------:R-:W4:Y:S04]  /*a150*/  LDG.E.64.CONSTANT R36, desc[UR12][R36.64] ;  /* 0x0000000c24247981 */ /* 0x000f28000c1e9b00 */
[----:B------:R0:W4:Y:S04]  /*a160*/  LDG.E.64.CONSTANT R38, desc[UR12][R22.64+0x10] ;  /* 0x0000100c16267981 */ /* 0x000128000c1e9b00 */
[----:B------:R-:W4:Y:S01]  /*a170*/  LDG.E.64.CONSTANT R40, desc[UR12][R40.64] ;  /* 0x0000000c28287981 */ /* 0x000f22000c1e9b00 */
[----:B------:R-:W-:Y:S01]  /*a180*/  IMAD.IADD R47, R47, 0x1, R51 ;  /* 0x000000012f2f7824 */ /* 0x000fe200078e0233 */
        /* <DEDUP_REMOVED lines=8> */
[----:B-----5:R-:W-:-:S04]  /*a210*/  IMAD R25, R25, R2, RZ ;  /* 0x0000000219197224 */ /* 0x020fc800078e02ff */
[-C--:B------:R-:W-:Y:S02]  /*a220*/  IMAD R25, R3, R24.reuse, R25 ;  /* 0x0000001803197224 */ /* 0x080fe400078e0219 */
[----:B------:R-:W-:-:S05]  /*a230*/  IMAD.WIDE.U32 R2, R2, R24, R46 ;  /* 0x0000001802027225 */ /* 0x000fca00078e002e */
[----:B------:R-:W-:Y:S01]  /*a240*/  IADD3 R3, PT, PT, R3, R25, RZ ;  /* 0x0000001903037210 */ /* 0x000fe20007ffe0ff */
[----:B--2---:R-:W-:Y:S02]  /*a250*/  IMAD R25, R31, R28, RZ ;  /* 0x0000001c1f197224 */ /* 0x004fe400078e02ff */
[----:B------:R-:W-:-:S04]  /*a260*/  IMAD.WIDE.U32 R2, R28, R30, R2 ;  /* 0x0000001e1c027225 */ /* 0x000fc800078e0002 */
[----:B------:R-:W-:-:S05]  /*a270*/  IMAD R25, R29, R30, R25 ;  /* 0x0000001e1d197224 */ /* 0x000fca00078e0219 */
        /* <DEDUP_REMOVED lines=14> */
.L_x_7298:
        /* <DEDUP_REMOVED lines=23> */
[----:B------:R-:W-:Y:S02]  /*a4d0*/  IADD3.X R43, PT, PT, R37, R7, RZ, P0, !PT ;  /* 0x00000007252b7210 */ /* 0x000fe400007fe4ff */
[----:B------:R-:W-:Y:S01]  /*a4e0*/  IADD3 R46, P0, PT, R42, R39, RZ ;  /* 0x000000272a2e7210 */ /* 0x000fe20007f1e0ff */
[----:B------:R-:W3:Y:S04]  /*a4f0*/  LDG.E.64.CONSTANT R28, desc[UR12][R40.64+0x8] ;  /* 0x0000080c281c7981 */ /* 0x000ee8000c1e9b00 */
[----:B------:R-:W3:Y:S01]  /*a500*/  LDG.E.64.CONSTANT R30, desc[UR12][R42.64] ;  /* 0x0000000c2a1e7981 */ /* 0x000ee2000c1e9b00 */
[----:B------:R-:W-:Y:S02]  /*a510*/  IADD3.X R47, PT, PT, R43, R7, RZ, P0, !PT ;  /* 0x000000072b2f7210 */ /* 0x000fe400007fe4ff */
[----:B------:R-:W-:Y:S01]  /*a520*/  IADD3 R38, P0, PT, R46, R39, RZ ;  /* 0x000000272e267210 */ /* 0x000fe20007f1e0ff */
[----:B------:R-:W4:Y:S04]  /*a530*/  LDG.E.64.CONSTANT R32, desc[UR12][R40.64+0x10] ;  /* 0x0000100c28207981 */ /* 0x000f28000c1e9b00 */
[----:B------:R-:W4:Y:S01]  /*a540*/  LDG.E.64.CONSTANT R34, desc[UR12][R46.64] ;  /* 0x0000000c2e227981 */ /* 0x000f22000c1e9b00 */
[----:B------:R-:W-:-:S03]  /*a550*/  IADD3.X R39, PT, PT, R47, R7, RZ, P0, !PT ;  /* 0x000000072f277210 */ /* 0x000fc600007fe4ff */
[----:B------:R-:W5:Y:S04]  /*a560*/  LDG.E.64.CONSTANT R36, desc[UR12][R40.64+0x18] ;  /* 0x0000180c28247981 */ /* 0x000f68000c1e9b00 */
[----:B------:R-:W5:Y:S01]  /*a570*/  LDG.E.64.CONSTANT R38, desc[UR12][R38.64] ;  /* 0x0000000c26267981 */ /* 0x000f62000c1e9b00 */
        /* <DEDUP_REMOVED lines=9> */
[----:B----4-:R-:W-:Y:S01]  /*a610*/  IMAD R3, R35, R32, RZ ;  /* 0x0000002023037224 */ /* 0x010fe200078e02ff */
[----:B------:R-:W-:Y:S01]  /*a620*/  IADD3 R29, PT, PT, R29, R7, RZ ;  /* 0x000000071d1d7210 */ /* 0x000fe20007ffe0ff */
[----:B-----5:R-:W-:Y:S02]  /*a630*/  IMAD R7, R39, R36, RZ ;  /* 0x0000002427077224 */ /* 0x020fe400078e02ff */
[-C--:B------:R-:W-:Y:S02]  /*a640*/  IMAD R3, R33, R34.reuse, R3 ;  /* 0x0000002221037224 */ /* 0x080fe400078e0203 */
[----:B------:R-:W-:-:S04]  /*a650*/  IMAD.WIDE.U32 R32, R32, R34, R28 ;  /* 0x0000002220207225 */ /* 0x000fc800078e001c */
[----:B------:R-:W-:Y:S01]  /*a660*/  IMAD R7, R37, R38, R7 ;  /* 0x0000002625077224 */ /* 0x000fe200078e0207 */
[----:B------:R-:W-:-:S03]  /*a670*/  IADD3 R33, PT, PT, R33, R3, RZ ;  /* 0x0000000321217210 */ /* 0x000fc60007ffe0ff */
[----:B------:R-:W-:-:S05]  /*a680*/  IMAD.WIDE.U32 R2, R36, R38, R32 ;  /* 0x0000002624027225 */ /* 0x000fca00078e0020 */
[----:B------:R-:W-:-:S07]  /*a690*/  IADD3 R3, PT, PT, R3, R7, RZ ;  /* 0x0000000703037210 */ /* 0x000fce0007ffe0ff */
.L_x_7301:
        /* <DEDUP_REMOVED lines=9> */
[----:B------:R-:W-:Y:S01]  /*a730*/  ULEA UR10, UP3, UR4, UR6, 0x3 ;  /* 0x00000006040a7291 */ /* 0x000fe2000f8618ff */
[----:B------:R-:W-:Y:S02]  /*a740*/  IMAD.MOV.U32 R22, RZ, RZ, R8 ;  /* 0x000000ffff167224 */ /* 0x000fe400078e0008 */
[----:B------:R-:W-:Y:S01]  /*a750*/  IMAD R7, R21, UR4, R24 ;  /* 0x0000000415077c24 */ /* 0x000fe2000f8e0218 */
[----:B------:R-:W-:Y:S02]  /*a760*/  ULEA.HI.X UR11, UR4, UR7, UR5, 0x3, UP3 ;  /* 0x00000007040b7291 */ /* 0x000fe400098f1c05 */
[----:B------:R-:W-:Y:S01]  /*a770*/  IMAD.WIDE.U32 R22, R20, UR4, R22 ;  /* 0x0000000414167c25 */ /* 0x000fe2000f8e0016 */
[----:B------:R-:W-:-:S04]  /*a780*/  MOV R28, UR10 ;  /* 0x0000000a001c7c02 */ /* 0x000fc80008000f00 */
[----:B------:R-:W-:Y:S01]  /*a790*/  IADD3 R7, PT, PT, R23, R7, RZ ;  /* 0x0000000717077210 */ /* 0x000fe20007ffe0ff */
[----:B------:R-:W-:Y:S01]  /*a7a0*/  IMAD.U32 R29, RZ, RZ, UR11 ;  /* 0x0000000bff1d7e24 */ /* 0x000fe2000f8e00ff */
[----:B------:R-:W-:-:S04]  /*a7b0*/  LEA R32, P0, R22, UR14, 0x3 ;  /* 0x0000000e16207c11 */ /* 0x000fc8000f8018ff */
[----:B------:R-:W-:Y:S01]  /*a7c0*/  LEA.HI.X R33, R22, UR15, R7, 0x3, P0 ;  /* 0x0000000f16217c11 */ /* 0x000fe200080f1c07 */
[----:B------:R-:W2:Y:S01]  /*a7d0*/  LDG.E.64.CONSTANT R30, desc[UR12][R28.64] ;  /* 0x0000000c1c1e7981 */ /* 0x000ea2000c1e9b00 */
[----:B------:R-:W-:-:S03]  /*a7e0*/  LEA R24, P0, R20, R32, 0x3 ;  /* 0x0000002014187211 */ /* 0x000fc600078018ff */
        /* <DEDUP_REMOVED lines=14> */
.L_x_7302:
[----:B------:R-:W-:Y:S05]  /*a8d0*/  BRA.U UP2, `(.L_x_7300) ;  /* 0x0000000102447547 */ /* 0x000fea000b800000 */
[----:B------:R-:W-:Y:S01]  /*a8e0*/  MOV R10, R8 ;  /* 0x00000008000a7202 */ /* 0x000fe20000000f00 */
[----:B-1----:R-:W-:Y:S01]  /*a8f0*/  IMAD R22, R20, UR5, RZ ;  /* 0x0000000514167c24 */ /* 0x002fe2000f8e02ff */
[----:B------:R-:W-:-:S03]  /*a900*/  ULEA UR10, UP2, UR4, UR6, 0x3 ;  /* 0x00000006040a7291 */ /* 0x000fc6000f8418ff */
[----:B------:R-:W-:-:S03]  /*a910*/  IMAD.WIDE.U32 R10, R20, UR4, R10 ;  /* 0x00000004140a7c25 */ /* 0x000fc6000f8e000a */
        /* <DEDUP_REMOVED lines=8> */
[----:B------:R-:W2:Y:S02]  /*a9a0*/  LDG.E.64.CONSTANT R10, desc[UR12][R22.64] ;  /* 0x0000000c160a7981 */ /* 0x000ea4000c1e9b00 */
[----:B--2---:R-:W-:Y:S02]  /*a9b0*/  IMAD R7, R11, R8, RZ ;  /* 0x000000080b077224 */ /* 0x004fe400078e02ff */
[----:B------:R-:W-:-:S04]  /*a9c0*/  IMAD.WIDE.U32 R2, R8, R10, R2 ;  /* 0x0000000a08027225 */ /* 0x000fc800078e0002 */
[----:B------:R-:W-:-:S05]  /*a9d0*/  IMAD R7, R9, R10, R7 ;  /* 0x0000000a09077224 */ /* 0x000fca00078e0207 */
[----:B------:R-:W-:-:S07]  /*a9e0*/  IADD3 R3, PT, PT, R3, R7, RZ ;  /* 0x0000000703037210 */ /* 0x000fce0007ffe0ff */
.L_x_7300:
[----:B------:R-:W-:Y:S02]  /*a9f0*/  IMAD R7, R27, UR16, RZ ;  /* 0x000000101b077c24 */ /* 0x000fe4000f8e02ff */
        /* <DEDUP_REMOVED lines=9> */
[----:B------:R-:W-:Y:S01]  /*aa90*/  LEA R48, P0, R10, UR14, 0x3 ;  /* 0x0000000e0a307c11 */ /* 0x000fe2000f8018ff */
[----:B------:R-:W-:Y:S01]  /*aaa0*/  ULOP3.LUT UR4, UR8, 0xfffffff8, URZ, 0xc0, !UPT ;  /* 0xfffffff808047892 */ /* 0x000fe2000f8ec0ff */
[----:B------:R-:W-:Y:S01]  /*aab0*/  MOV R7, RZ ;  /* 0x000000ff00077202 */ /* 0x000fe20000000f00 */
[----:B------:R-:W-:Y:S01]  /*aac0*/  ULOP3.LUT UR5, UR9, 0x7fffffff, URZ, 0xc0, !UPT ;  /* 0x7fffffff09057892 */ /* 0x000fe2000f8ec0ff */
[----:B------:R-:W-:Y:S01]  /*aad0*/  IMAD.MOV.U32 R8, RZ, RZ, RZ ;  /* 0x000000ffff087224 */ /* 0x000fe200078e00ff */
[----:B------:R-:W-:Y:S01]  /*aae0*/  UIADD3.X UR11, UPT, UPT, URZ, UR7, URZ, UP2, !UPT ;  /* 0x00000007ff0b7290 */ /* 0x000fe200097fe4ff */
[C-C-:B-1----:R-:W-:Y:S02]  /*aaf0*/  SHF.L.U64.HI R49, R20.reuse, 0x3, R21.reuse ;  /* 0x0000000314317819 */ /* 0x142fe40000010215 */
[C---:B------:R-:W-:Y:S02]  /*ab00*/  SHF.L.U32 R50, R20.reuse, 0x3, RZ ;  /* 0x0000000314327819 */ /* 0x040fe400000006ff */
[----:B------:R-:W-:-:S02]  /*ab10*/  SHF.L.U64.HI R51, R20, 0x6, R21 ;  /* 0x0000000614337819 */ /* 0x000fc40000010215 */
[----:B------:R-:W-:Y:S02]  /*ab20*/  LEA.HI.X R44, R10, UR15, R23, 0x3, P0 ;  /* 0x0000000f0a2c7c11 */ /* 0x000fe400080f1c17 */
[----:B------:R-:W-:Y:S01]  /*ab30*/  MOV R24, UR10 ;  /* 0x0000000a00187c02 */ /* 0x000fe20008000f00 */
[----:B------:R-:W-:Y:S01]  /*ab40*/  UMOV UR10, UR4 ;  /* 0x00000004000a7c82 */ /* 0x000fe20008000000 */
[----:B------:R-:W-:Y:S01]  /*ab50*/  MOV R25, UR11 ;  /* 0x0000000b00197c02 */ /* 0x000fe20008000f00 */
[----:B------:R-:W-:-:S06]  /*ab60*/  UMOV UR11, UR5 ;  /* 0x00000005000b7c82 */ /* 0x000fcc0008000000 */
.L_x_7304:
[----:B------:R-:W-:Y:S01]  /*ab70*/  IMAD.MOV.U32 R26, RZ, RZ, R48 ;  /* 0x000000ffff1a7224 */ /* 0x000fe200078e0030 */
[----:B------:R-:W-:Y:S01]  /*ab80*/  MOV R27, R44 ;  /* 0x0000002c001b7202 */ /* 0x000fe20000000f00 */
[----:B------:R-:W2:Y:S01]  /*ab90*/  LDG.E.64.CONSTANT R36, desc[UR12][R24.64+-0x20] ;  /* 0xffffe00c18247981 */ /* 0x000ea2000c1e9b00 */
[----:B------:R-:W-:-:S03]  /*aba0*/  IADD3 R32, P0, PT, R48, R50, RZ ;  /* 0x0000003230207210 */ /* 0x000fc60007f1e0ff */
[----:B------:R-:W3:Y:S04]  /*abb0*/  LDG.E.64.CONSTANT R30, desc[UR12][R24.64+-0x18] ;  /* 0xffffe80c181e7981 */ /* 0x000ee8000c1e9b00 */
[----:B------:R-:W2:Y:S01]  /*abc0*/  LDG.E.64.CONSTANT R26, desc[UR12][R26.64] ;  /* 0x0000000c1a1a7981 */ /* 0x000ea2000c1e9b00 */
[-C--:B------:R-:W-:Y:S02]  /*abd0*/  IADD3.X R33, PT, PT, R44, R49.reuse, RZ, P0, !PT ;  /* 0x000000312c217210 */ /* 0x080fe400007fe4ff */
[----:B------:R-:W-:Y:S01]  /*abe0*/  IADD3 R34, P0, PT, R32, R50, RZ ;  /* 0x0000003220227210 */ /* 0x000fe20007f1e0ff */
[----:B------:R-:W-:Y:S01]  /*abf0*/  IMAD.MOV.U32 R38, RZ, RZ, R7 ;  /* 0x000000ffff267224 */ /* 0x000fe200078e0007 */
[----:B------:R-:W-:Y:S01]  /*ac00*/  MOV R39, R8 ;  /* 0x0000000800277202 */ /* 0x000fe20000000f00 */
[----:B------:R-:W3:Y:S01]  /*ac10*/  LDG.E.64.CONSTANT R28, desc[UR12][R32.64] ;  /* 0x0000000c201c7981 */ /* 0x000ee2000c1e9b00 */
[----:B------:R-:W-:-:S03]  /*ac20*/  IADD3.X R35, PT, PT, R33, R49, RZ, P0, !PT ;  /* 0x0000003121237210 */ /* 0x000fc600007fe4ff */
[----:B------:R-:W4:Y:S04]  /*ac30*/  LDG.E.64.CONSTANT R42, desc[UR12][R24.64+0x18] ;  /* 0x0000180c182a7981 */ /* 0x000f28000c1e9b00 */
[----:B------:R0:W5:Y:S04]  /*ac40*/  LDG.E.64.CONSTANT R46, desc[UR12][R34.64] ;  /* 0x0000000c222e7981 */ /* 0x000168000c1e9b00 */
[----:B------:R-:W5:Y:S01]  /*ac50*/  LDG.E.64.CONSTANT R32, desc[UR12][R24.64+-0x10] ;  /* 0xfffff00c18207981 */ /* 0x000f62000c1e9b00 */
[----:B0-----:R-:W-:-:S04]  /*ac60*/  IADD3 R34, P0, PT, R34, R50, RZ ;  /* 0x0000003222227210 */ /* 0x001fc80007f1e0ff */
[----:B------:R-:W-:Y:S01]  /*ac70*/  IADD3.X R35, PT, PT, R35, R49, RZ, P0, !PT ;  /* 0x0000003123237210 */ /* 0x000fe200007fe4ff */
[----:B--2---:R-:W-:Y:S02]  /*ac80*/  IMAD R9, R27, R36, RZ ;  /* 0x000000241b097224 */ /* 0x004fe400078e02ff */
[----:B------:R-:W-:-:S04]  /*ac90*/  IMAD.WIDE.U32 R38, R36, R26, R38 ;  /* 0x0000001a24267225 */ /* 0x000fc800078e0026 */
[----:B------:R-:W-:Y:S01]  /*aca0*/  IMAD R27, R37, R26, R9 ;  /* 0x0000001a251b7224 */ /* 0x000fe200078e0209 */
[----:B------:R-:W-:Y:S01]  /*acb0*/  IADD3 R36, P0, PT, R34, R50, RZ ;  /* 0x0000003222247210 */ /* 0x000fe20007f1e0ff */
[----:B------:R-:W2:Y:S03]  /*acc0*/  LDG.E.64.CONSTANT R8, desc[UR12][R24.64+-0x8] ;  /* 0xfffff80c18087981 */ /* 0x000ea6000c1e9b00 */
[----:B------:R-:W-:Y:S02]  /*acd0*/  IADD3 R39, PT, PT, R39, R27, RZ ;  /* 0x0000001b27277210 */ /* 0x000fe40007ffe0ff */
[----:B------:R0:W2:Y:S01]  /*ace0*/  LDG.E.64.CONSTANT R26, desc[UR12][R34.64] ;  /* 0x0000000c221a7981 */ /* 0x0000a2000c1e9b00 */
[----:B---3--:R-:W-:Y:S02]  /*acf0*/  IMAD R7, R29, R30, RZ ;  /* 0x0000001e1d077224 */ /* 0x008fe400078e02ff */
[----:B------:R-:W-:-:S02]  /*ad00*/  IMAD.X R37, R35, 0x1, R49, P0 ;  /* 0x0000000123257824 */ /* 0x000fc400000e0631 */
[-C--:B------:R-:W-:Y:S02]  /*ad10*/  IMAD R7, R31, R28.reuse, R7 ;  /* 0x0000001c1f077224 */ /* 0x080fe400078e0207 */
[----:B0-----:R-:W-:Y:S01]  /*ad20*/  IMAD.WIDE.U32 R34, R30, R28, R38 ;  /* 0x0000001c1e227225 */ /* 0x001fe200078e0026 */
[----:B------:R-:W-:Y:S01]  /*ad30*/  IADD3 R38, P0, PT, R36, R50, RZ ;  /* 0x0000003224267210 */ /* 0x000fe20007f1e0ff */
[----:B------:R-:W3:Y:S04]  /*ad40*/  LDG.E.64.CONSTANT R28, desc[UR12][R24.64] ;  /* 0x0000000c181c7981 */ /* 0x000ee8000c1e9b00 */
[----:B------:R0:W3:Y:S01]  /*ad50*/  LDG.E.64.CONSTANT R30, desc[UR12][R36.64] ;  /* 0x0000000c241e7981 */ /* 0x0000e2000c1e9b00 */
[----:B------:R-:W-:Y:S01]  /*ad60*/  IADD3 R35, PT, PT, R35, R7, RZ ;  /* 0x0000000723237210 */ /* 0x000fe20007ffe0ff */
[----:B-----5:R-:W-:Y:S01]  /*ad70*/  IMAD R7, R47, R32, RZ ;  /* 0x000000202f077224 */ /* 0x020fe200078e02ff */
[----:B------:R-:W-:-:S03]  /*ad80*/  IADD3.X R39, PT, PT, R37, R49, RZ, P0, !PT ;  /* 0x0000003125277210 */ /* 0x000fc600007fe4ff */
[-C--:B------:R-:W-:Y:S02]  /*ad90*/  IMAD R7, R33, R46.reuse, R7 ;  /* 0x0000002e21077224 */ /* 0x080fe400078e0207 */
[----:B------:R-:W-:Y:S01]  /*ada0*/  IMAD.WIDE.U32 R46, R32, R46, R34 ;  /* 0x0000002e202e7225 */ /* 0x000fe200078e0022 */
[-C--:B0-----:R-:W-:Y:S01]  /*adb0*/  IADD3 R36, P0, PT, R38, R50.reuse, RZ ;  /* 0x0000003226247210 */ /* 0x081fe20007f1e0ff */
[----:B------:R-:W5:Y:S04]  /*adc0*/  LDG.E.64.CONSTANT R32, desc[UR12][R24.64+0x8] ;  /* 0x0000080c18207981 */ /* 0x000f68000c1e9b00 */
[----:B------:R-:W5:Y:S01]  /*add0*/  LDG.E.64.CONSTANT R34, desc[UR12][R38.64] ;  /* 0x0000000c26227981 */ /* 0x000f62000c1e9b00 */
[----:B------:R-:W-:Y:S02]  /*ade0*/  IADD3.X R37, PT, PT, R39, R49, RZ, P0, !PT ;  /* 0x0000003127257210 */ /* 0x000fe400007fe4ff */
        /* <DEDUP_REMOVED lines=22> */
[----:B-----5:R-:W-:Y:S02]  /*af50*/  IMAD R7, R35, R32, RZ ;  /* 0x0000002023077224 */ /* 0x020fe400078e02ff */
[----:B------:R-:W-:-:S04]  /*af60*/  IMAD.WIDE.U32 R8, R32, R34, R8 ;  /* 0x0000002220087225 */ /* 0x000fc800078e0008 */
[----:B------:R-:W-:-:S04]  /*af70*/  IMAD R7, R33, R34, R7 ;  /* 0x0000002221077224 */ /* 0x000fc800078e0207 */
[----:B------:R-:W-:Y:S02]  /*af80*/  IMAD.IADD R9, R9, 0x1, R7 ;  /* 0x0000000109097824 */ /* 0x000fe400078e0207 */
[----:B----4-:R-:W-:Y:S02]  /*af90*/  IMAD R7, R37, R38, RZ ;  /* 0x0000002625077224 */ /* 0x010fe400078e02ff */
[----:B------:R-:W-:-:S04]  /*afa0*/  IMAD.WIDE.U32 R8, R38, R36, R8 ;  /* 0x0000002426087225 */ /* 0x000fc800078e0008 */
[----:B------:R-:W-:Y:S02]  /*afb0*/  IMAD R7, R39, R36, R7 ;  /* 0x0000002427077224 */ /* 0x000fe400078e0207 */
[----:B------:R-:W-:-:S03]  /*afc0*/  IMAD R27, R41, R42, RZ ;  /* 0x0000002a291b7224 */ /* 0x000fc600078e02ff */
[----:B------:R-:W-:Y:S01]  /*afd0*/  IADD3 R9, PT, PT, R9, R7, RZ ;  /* 0x0000000709097210 */ /* 0x000fe20007ffe0ff */
[-C--:B------:R-:W-:Y:S02]  /*afe0*/  IMAD R27, R43, R40.reuse, R27 ;  /* 0x000000282b1b7224 */ /* 0x080fe400078e021b */
[----:B------:R-:W-:-:S04]  /*aff0*/  IMAD.WIDE.U32 R40, R42, R40, R8 ;  /* 0x000000282a287225 */ /* 0x000fc800078e0008 */
[----:B------:R-:W-:Y:S01]  /*b000*/  IMAD.MOV.U32 R7, RZ, RZ, R40 ;  /* 0x000000ffff077224 */ /* 0x000fe200078e0028 */
[----:B------:R-:W-:Y:S01]  /*b010*/  IADD3 R8, PT, PT, R41, R27, RZ ;  /* 0x0000001b29087210 */ /* 0x000fe20007ffe0ff */
[----:B------:R-:W-:Y:S06]  /*b020*/  BRA.U UP2, `(.L_x_7304) ;  /* 0xfffffff902d07547 */ /* 0x000fec000b83ffff */
.L_x_7303:
[----:B------:R-:W-:Y:S05]  /*b030*/  BRA.U !UP0, `(.L_x_7305) ;  /* 0x0000000508c47547 */ /* 0x000fea000b800000 */
[----:B------:R-:W-:Y:S02]  /*b040*/  ULOP3.LUT UR10, UR8, 0x7, URZ, 0xc0, !UPT ;  /* 0x00000007080a7892 */ /* 0x000fe4000f8ec0ff */
[----:B------:R-:W-:Y:S02]  /*b050*/  UISETP.NE.U32.AND UP2, UPT, UR20, URZ, UPT ;  /* 0x000000ff1400728c */ /* 0x000fe4000bf45070 */
[----:B------:R-:W-:Y:S02]  /*b060*/  UISETP.GE.U32.AND UP3, UPT, UR10, 0x4, UPT ;  /* 0x000000040a00788c */ /* 0x000fe4000bf66070 */
[----:B------:R-:W-:Y:S02]  /*b070*/  UISETP.NE.AND.EX UP2, UPT, URZ, URZ, UPT, UP2 ;  /* 0x000000ffff00728c */ /* 0x000fe4000bf45320 */
[----:B------:R-:W-:-:S09]  /*b080*/  UISETP.GE.U32.AND.EX UP3, UPT, URZ, URZ, UPT, UP3 ;  /* 0x000000ffff00728c */ /* 0x000fd2000bf66130 */
[----:B------:R-:W-:Y:S05]  /*b090*/  BRA.U !UP3, `(.L_x_7306) ;  /* 0x000000010bc07547 */ /* 0x000fea000b800000 */
[----:B------:R-:W-:Y:S01]  /*b0a0*/  MOV R22, R10 ;  /* 0x0000000a00167202 */ /* 0x000fe20000000f00 */
[C---:B-1----:R-:W-:Y:S01]  /*b0b0*/  IMAD R26, R20.reuse, UR5, RZ ;  /* 0x00000005141a7c24 */ /* 0x042fe2000f8e02ff */
[----:B------:R-:W-:Y:S01]  /*b0c0*/  ULEA UR10, UP3, UR4, UR6, 0x3 ;  /* 0x00000006040a7291 */ /* 0x000fe2000f8618ff */
[C---:B------:R-:W-:Y:S02]  /*b0d0*/  SHF.L.U32 R41, R20.reuse, 0x3, RZ ;  /* 0x0000000314297819 */ /* 0x040fe400000006ff */
[----:B------:R-:W-:Y:S01]  /*b0e0*/  IMAD.WIDE.U32 R24, R20, UR4, R22 ;  /* 0x0000000414187c25 */ /* 0x000fe2000f8e0016 */
[----:B------:R-:W-:-:S03]  /*b0f0*/  ULEA.HI.X UR11, UR4, UR7, UR5, 0x3, UP3 ;  /* 0x00000007040b7291 */ /* 0x000fc600098f1c05 */
[----:B------:R-:W-:Y:S01]  /*b100*/  IMAD R9, R21, UR4, R26 ;  /* 0x0000000415097c24 */ /* 0x000fe2000f8e021a */
[----:B------:R-:W-:Y:S01]  /*b110*/  LEA R38, P0, R24, UR14, 0x3 ;  /* 0x0000000e18267c11 */ /* 0x000fe2000f8018ff */
[----:B------:R-:W-:Y:S01]  /*b120*/  IMAD.U32 R36, RZ, RZ, UR10 ;  /* 0x0000000aff247e24 */ /* 0x000fe2000f8e00ff */
[----:B------:R-:W-:Y:S02]  /*b130*/  MOV R37, UR11 ;  /* 0x0000000b00257c02 */ /* 0x000fe40008000f00 */
[----:B------:R-:W-:-:S03]  /*b140*/  IADD3 R9, PT, PT, R25, R9, RZ ;  /* 0x0000000919097210 */ /* 0x000fc60007ffe0ff */
[----:B------:R-:W2:Y:S01]  /*b150*/  LDG.E.64.CONSTANT R28, desc[UR12][R36.64] ;  /* 0x0000000c241c7981 */ /* 0x000ea2000c1e9b00 */
[----:B------:R-:W-:Y:S02]  /*b160*/  LEA.HI.X R39, R24, UR15, R9, 0x3, P0 ;  /* 0x0000000f18277c11 */ /* 0x000fe400080f1c09 */
[----:B------:R-:W-:Y:S01]  /*b170*/  SHF.L.U64.HI R9, R20, 0x3, R21 ;  /* 0x0000000314097819 */ /* 0x000fe20000010215 */
[----:B------:R-:W3:Y:S01]  /*b180*/  LDG.E.64.CONSTANT R24, desc[UR12][R36.64+0x8] ;  /* 0x0000080c24187981 */ /* 0x000ee2000c1e9b00 */
[----:B------:R-:W-:-:S03]  /*b190*/  IADD3 R46, P0, PT, R38, R41, RZ ;  /* 0x00000029262e7210 */ /* 0x000fc60007f1e0ff */
[----:B------:R-:W2:Y:S01]  /*b1a0*/  LDG.E.64.CONSTANT R30, desc[UR12][R38.64] ;  /* 0x0000000c261e7981 */ /* 0x000ea2000c1e9b00 */
[----:B------:R-:W-:Y:S02]  /*b1b0*/  IADD3.X R47, PT, PT, R39, R9, RZ, P0, !PT ;  /* 0x00000009272f7210 */ /* 0x000fe400007fe4ff */
[-C--:B------:R-:W-:Y:S01]  /*b1c0*/  IADD3 R42, P0, PT, R46, R41.reuse, RZ ;  /* 0x000000292e2a7210 */ /* 0x080fe20007f1e0ff */
[----:B------:R-:W4:Y:S04]  /*b1d0*/  LDG.E.64.CONSTANT R32, desc[UR12][R36.64+0x10] ;  /* 0x0000100c24207981 */ /* 0x000f28000c1e9b00 */
[----:B------:R-:W3:Y:S01]  /*b1e0*/  LDG.E.64.CONSTANT R26, desc[UR12][R46.64] ;  /* 0x0000000c2e1a7981 */ /* 0x000ee2000c1e9b00 */
[----:B------:R-:W-:Y:S01]  /*b1f0*/  IMAD.X R43, R47, 0x1, R9, P0 ;  /* 0x000000012f2b7824 */ /* 0x000fe200000e0609 */
[----:B------:R-:W-:-:S02]  /*b200*/  IADD3 R40, P0, PT, R42, R41, RZ ;  /* 0x000000292a287210 */ /* 0x000fc40007f1e0ff */
[----:B------:R-:W5:Y:S04]  /*b210*/  LDG.E.64.CONSTANT R38, desc[UR12][R36.64+0x18] ;  /* 0x0000180c24267981 */ /* 0x000f68000c1e9b00 */
[----:B------:R-:W4:Y:S01]  /*b220*/  LDG.E.64.CONSTANT R34, desc[UR12][R42.64] ;  /* 0x0000000c2a227981 */ /* 0x000f22000c1e9b00 */
[----:B------:R-:W-:-:S06]  /*b230*/  IADD3.X R41, PT, PT, R43, R9, RZ, P0, !PT ;  /* 0x000000092b297210 */ /* 0x000fcc00007fe4ff */
[----:B------:R-:W5:Y:S01]  /*b240*/  LDG.E.64.CONSTANT R40, desc[UR12][R40.64] ;  /* 0x0000000c28287981 */ /* 0x000f62000c1e9b00 */
[----:B------:R-:W-:Y:S02]  /*b250*/  MOV R9, R8 ;  /* 0x0000000800097202 */ /* 0x000fe40000000f00 */
        /* <DEDUP_REMOVED lines=13> */
[----:B------:R-:W-:-:S04]  /*b330*/  IMAD.WIDE.U32 R32, R32, R34, R24 ;  /* 0x0000002220207225 */ /* 0x000fc800078e0018 */
[----:B-----5:R-:W-:Y:S01]  /*b340*/  IMAD R9, R41, R38, RZ ;  /* 0x0000002629097224 */ /* 0x020fe200078e02ff */
[----:B------:R-:W-:-:S03]  /*b350*/  IADD3 R33, PT, PT, R33, R7, RZ ;  /* 0x0000000721217210 */ /* 0x000fc60007ffe0ff */
[-C--:B------:R-:W-:Y:S02]  /*b360*/  IMAD R9, R39, R40.reuse, R9 ;  /* 0x0000002827097224 */ /* 0x080fe400078e0209 */
[----:B------:R-:W-:-:S04]  /*b370*/  IMAD.WIDE.U32 R38, R38, R40, R32 ;  /* 0x0000002826267225 */ /* 0x000fc800078e0020 */
[----:B------:R-:W-:Y:S01]  /*b380*/  IMAD.MOV.U32 R7, RZ, RZ, R38 ;  /* 0x000000ffff077224 */ /* 0x000fe200078e0026 */
[----:B------:R-:W-:-:S07]  /*b390*/  IADD3 R8, PT, PT, R39, R9, RZ ;  /* 0x0000000927087210 */ /* 0x000fce0007ffe0ff */
.L_x_7306:
        /* <DEDUP_REMOVED lines=20> */
[----:B------:R-:W2:Y:S03]  /*b4e0*/  LDG.E.64.CONSTANT R30, desc[UR12][R28.64] ;  /* 0x0000000c1c1e7981 */ /* 0x000ea6000c1e9b00 */
[----:B------:R-:W-:Y:S01]  /*b4f0*/  LEA.HI.X R27, R20, R33, R21, 0x3, P0 ;  /* 0x00000021141b7211 */ /* 0x000fe200000f1c15 */
[----:B------:R-:W2:Y:S04]  /*b500*/  LDG.E.64.CONSTANT R34, desc[UR12][R32.64] ;  /* 0x0000000c20227981 */ /* 0x000ea8000c1e9b00 */
[----:B------:R-:W3:Y:S04]  /*b510*/  LDG.E.64.CONSTANT R24, desc[UR12][R28.64+0x8] ;  /* 0x0000080c1c187981 */ /* 0x000ee8000c1e9b00 */
[----:B------:R-:W3:Y:S01]  /*b520*/  LDG.E.64.CONSTANT R26, desc[UR12][R26.64] ;  /* 0x0000000c1a1a7981 */ /* 0x000ee2000c1e9b00 */
[----:B------:R-:W-:Y:S01]  /*b530*/  MOV R9, R8 ;  /* 0x0000000800097202 */ /* 0x000fe20000000f00 */
[----:B------:R-:W-:Y:S01]  /*b540*/  UIADD3 UR4, UP3, UPT, UR4, 0x2, URZ ;  /* 0x0000000204047890 */ /* 0x000fe2000ff7e0ff */
[----:B------:R-:W-:-:S03]  /*b550*/  MOV R8, R7 ;  /* 0x0000000700087202 */ /* 0x000fc60000000f00 */
        /* <DEDUP_REMOVED lines=10> */
.L_x_7307:
        /* <DEDUP_REMOVED lines=21> */
.L_x_7305:
[----:B------:R-:W-:Y:S01]  /*b750*/  IMAD R9, R13, UR16, RZ ;  /* 0x000000100d097c24 */ /* 0x000fe2000f8e02ff */
[----:B------:R-:W-:Y:S01]  /*b760*/  UMOV UR4, URZ ;  /* 0x000000ff00047c82 */ /* 0x000fe20008000000 */
[----:B------:R-:W-:Y:S01]  /*b770*/  IMAD.WIDE.U32 R22, R12, UR16, RZ ;  /* 0x000000100c167c25 */ /* 0x000fe2000f8e00ff */
[----:B------:R-:W-:-:S03]  /*b780*/  UMOV UR5, URZ ;  /* 0x000000ff00057c82 */ /* 0x000fc60008000000 */
[----:B------:R-:W-:Y:S02]  /*b790*/  IMAD R13, R12, UR17, R9 ;  /* 0x000000110c0d7c24 */ /* 0x000fe4000f8e0209 */
[----:B------:R-:W-:Y:S02]  /*b7a0*/  HFMA2 R9, -RZ, RZ, 0, 0 ;  /* 0x00000000ff097431 */ /* 0x000fe400000001ff */
[----:B------:R-:W-:Y:S01]  /*b7b0*/  IMAD.MOV.U32 R10, RZ, RZ, RZ ;  /* 0x000000ffff0a7224 */ /* 0x000fe200078e00ff */
[----:B------:R-:W-:Y:S01]  /*b7c0*/  IADD3 R13, PT, PT, R23, R13, RZ ;  /* 0x0000000d170d7210 */ /* 0x000fe20007ffe0ff */
[----:B------:R-:W-:Y:S06]  /*b7d0*/  BRA.U !UP1, `(.L_x_7308) ;  /* 0x00000005096c7547 */ /* 0x000fec000b800000 */
[----:B------:R-:W-:Y:S01]  /*b7e0*/  UIADD3 UR10, UP2, UPT, UR6, 0x20, URZ ;  /* 0x00000020060a7890 */ /* 0x000fe2000ff5e0ff */
[----:B------:R-:W-:Y:S01]  /*b7f0*/  LEA R48, P0, R22, UR14, 0x3 ;  /* 0x0000000e16307c11 */ /* 0x000fe2000f8018ff */
[----:B------:R-:W-:Y:S01]  /*b800*/  ULOP3.LUT UR4, UR8, 0xfffffff8, URZ, 0xc0, !UPT ;  /* 0xfffffff808047892 */ /* 0x000fe2000f8ec0ff */
[----:B------:R-:W-:Y:S01]  /*b810*/  MOV R9, RZ ;  /* 0x000000ff00097202 */ /* 0x000fe20000000f00 */
[----:B------:R-:W-:Y:S01]  /*b820*/  ULOP3.LUT UR5, UR9, 0x7fffffff, URZ, 0xc0, !UPT ;  /* 0x7fffffff09057892 */ /* 0x000fe2000f8ec0ff */
[----:B------:R-:W-:Y:S01]  /*b830*/  MOV R10, RZ ;  /* 0x000000ff000a7202 */ /* 0x000fe20000000f00 */
[----:B------:R-:W-:Y:S01]  /*b840*/  UIADD3.X UR11, UPT, UPT, URZ, UR7, URZ, UP2, !UPT ;  /* 0x00000007ff0b7290 */ /* 0x000fe200097fe4ff */
[C-C-:B-1----:R-:W-:Y:S01]  /*b850*/  SHF.L.U64.HI R49, R20.reuse, 0x3, R21.reuse ;  /* 0x0000000314317819 */ /* 0x142fe20000010215 */
[C---:B------:R-:W-:Y:S01]  /*b860*/  IMAD.SHL.U32 R50, R20.reuse, 0x8, RZ ;  /* 0x0000000814327824 */ /* 0x040fe200078e00ff */
[----:B------:R-:W-:Y:S02]  /*b870*/  SHF.L.U64.HI R51, R20, 0x6, R21 ;  /* 0x0000000614337819 */ /* 0x000fe40000010215 */
[----:B------:R-:W-:-:S02]  /*b880*/  LEA.HI.X R44, R22, UR15, R13, 0x3, P0 ;  /* 0x0000000f162c7c11 */ /* 0x000fc400080f1c0d */
[----:B------:R-:W-:Y:S01]  /*b890*/  MOV R24, UR10 ;  /* 0x0000000a00187c02 */ /* 0x000fe20008000f00 */
[----:B------:R-:W-:Y:S01]  /*b8a0*/  UMOV UR10, UR4 ;  /* 0x00000004000a7c82 */ /* 0x000fe20008000000 */
[----:B------:R-:W-:Y:S01]  /*b8b0*/  MOV R25, UR11 ;  /* 0x0000000b00197c02 */ /* 0x000fe20008000f00 */
[----:B------:R-:W-:-:S06]  /*b8c0*/  UMOV UR11, UR5 ;  /* 0x00000005000b7c82 */ /* 0x000fcc0008000000 */
.L_x_7309:
[----:B------:R-:W-:Y:S01]  /*b8d0*/  MOV R34, R48 ;  /* 0x0000003000227202 */ /* 0x000fe20000000f00 */
[----:B------:R-:W-:Y:S01]  /*b8e0*/  IMAD.MOV.U32 R35, RZ, RZ, R44 ;  /* 0x000000ffff237224 */ /* 0x000fe200078e002c */
[----:B------:R-:W2:Y:S01]  /*b8f0*/  LDG.E.64.CONSTANT R38, desc[UR12][R24.64+-0x20] ;  /* 0xffffe00c18267981 */ /* 0x000ea2000c1e9b00 */
[----:B------:R-:W-:-:S03]  /*b900*/  IADD3 R30, P0, PT, R48, R50, RZ ;  /* 0x00000032301e7210 */ /* 0x000fc60007f1e0ff */
[----:B------:R-:W3:Y:S04]  /*b910*/  LDG.E.64.CONSTANT R28, desc[UR12][R24.64+-0x18] ;  /* 0xffffe80c181c7981 */ /* 0x000ee8000c1e9b00 */
[----:B------:R-:W2:Y:S01]  /*b920*/  LDG.E.64.CONSTANT R34, desc[UR12][R34.64] ;  /* 0x0000000c22227981 */ /* 0x000ea2000c1e9b00 */
[----:B------:R-:W-:Y:S02]  /*b930*/  IADD3.X R31, PT, PT, R44, R49, RZ, P0, !PT ;  /* 0x000000312c1f7210 */ /* 0x000fe400007fe4ff */
[----:B------:R-:W-:Y:S01]  /*b940*/  IADD3 R32, P0, PT, R30, R50, RZ ;  /* 0x000000321e207210 */ /* 0x000fe20007f1e0ff */
[----:B------:R-:W-:Y:S01]  /*b950*/  IMAD.MOV.U32 R37, RZ, RZ, R10 ;  /* 0x000000ffff257224 */ /* 0x000fe200078e000a */
[----:B------:R-:W-:Y:S01]  /*b960*/  MOV R36, R9 ;  /* 0x0000000900247202 */ /* 0x000fe20000000f00 */
[----:B------:R-:W3:Y:S01]  /*b970*/  LDG.E.64.CONSTANT R26, desc[UR12][R30.64] ;  /* 0x0000000c1e1a7981 */ /* 0x000ee2000c1e9b00 */
[----:B------:R-:W-:-:S03]  /*b980*/  IADD3.X R33, PT, PT, R31, R49, RZ, P0, !PT ;  /* 0x000000311f217210 */ /* 0x000fc600007fe4ff */
[----:B------:R-:W4:Y:S04]  /*b990*/  LDG.E.64.CONSTANT R46, desc[UR12][R24.64+-0x8] ;  /* 0xfffff80c182e7981 */ /* 0x000f28000c1e9b00 */
[----:B------:R0:W5:Y:S04]  /*b9a0*/  LDG.E.64.CONSTANT R42, desc[UR12][R32.64] ;  /* 0x0000000c202a7981 */ /* 0x000168000c1e9b00 */
[----:B------:R-:W5:Y:S04]  /*b9b0*/  LDG.E.64.CONSTANT R30, desc[UR12][R24.64+-0x10] ;  /* 0xfffff00c181e7981 */ /* 0x000f68000c1e9b00 */
[----:B------:R-:W4:Y:S01]  /*b9c0*/  LDG.E.64.CONSTANT R40, desc[UR12][R24.64+0x18] ;  /* 0x0000180c18287981 */ /* 0x000f22000c1e9b00 */
[----:B0-----:R-:W-:-:S04]  /*b9d0*/  IADD3 R32, P0, PT, R32, R50, RZ ;  /* 0x0000003220207210 */ /* 0x001fc80007f1e0ff */
[----:B------:R-:W-:Y:S01]  /*b9e0*/  IADD3.X R33, PT, PT, R33, R49, RZ, P0, !PT ;  /* 0x0000003121217210 */ /* 0x000fe200007fe4ff */
[----:B--2---:R-:W-:Y:S02]  /*b9f0*/  IMAD R11, R35, R38, RZ ;  /* 0x00000026230b7224 */ /* 0x004fe400078e02ff */
[----:B------:R-:W-:-:S04]  /*ba00*/  IMAD.WIDE.U32 R36, R38, R34, R36 ;  /* 0x0000002226247225 */ /* 0x000fc800078e0024 */
[----:B------:R-:W-:Y:S01]  /*ba10*/  IMAD R11, R39, R34, R11 ;  /* 0x00000022270b7224 */ /* 0x000fe200078e020b */
[----:B------:R-:W-:-:S04]  /*ba20*/  IADD3 R34, P0, PT, R32, R50, RZ ;  /* 0x0000003220227210 */ /* 0x000fc80007f1e0ff */
[----:B------:R-:W-:Y:S02]  /*ba30*/  IADD3 R37, PT, PT, R37, R11, RZ ;  /* 0x0000000b25257210 */ /* 0x000fe40007ffe0ff */
[----:B------:R0:W4:Y:S01]  /*ba40*/  LDG.E.64.CONSTANT R10, desc[UR12][R32.64] ;  /* 0x0000000c200a7981 */ /* 0x000122000c1e9b00 */
        /* <DEDUP_REMOVED lines=9> */
[----:B-----5:R-:W-:-:S04]  /*bae0*/  IMAD R9, R43, R30, RZ ;  /* 0x0000001e2b097224 */ /* 0x020fc800078e02ff */
        /* <DEDUP_REMOVED lines=8> */
[----:B------:R-:W5:Y:S04]  /*bb70*/  LDG.E.64.CONSTANT R34, desc[UR12][R34.64] ;  /* 0x0000000c22227981 */ /* 0x000f68000c1e9b00 */
[----:B------:R0:W5:Y:S04]  /*bb80*/  LDG.E.64.CONSTANT R36, desc[UR12][R24.64+0x10] ;  /* 0x0000100c18247981 */ /* 0x000168000c1e9b00 */
[----:B------:R-:W5:Y:S01]  /*bb90*/  LDG.E.64.CONSTANT R38, desc[UR12][R38.64] ;  /* 0x0000000c26267981 */ /* 0x000f62000c1e9b00 */
        /* <DEDUP_REMOVED lines=9> */
[----:B----4-:R-:W-:-:S04]  /*bc30*/  IMAD R9, R11, R46, RZ ;  /* 0x0000002e0b097224 */ /* 0x010fc800078e02ff */
        /* <DEDUP_REMOVED lines=11> */
[----:B-----5:R-:W-:Y:S02]  /*bcf0*/  IMAD R9, R35, R36, RZ ;  /* 0x0000002423097224 */ /* 0x020fe400078e02ff */
[----:B------:R-:W-:-:S04]  /*bd00*/  IMAD.WIDE.U32 R10, R36, R34, R10 ;  /* 0x00000022240a7225 */ /* 0x000fc800078e000a */
[----:B------:R-:W-:Y:S02]  /*bd10*/  IMAD R9, R37, R34, R9 ;  /* 0x0000002225097224 */ /* 0x000fe400078e0209 */
[----:B------:R-:W-:Y:S02]  /*bd20*/  IMAD R27, R39, R40, RZ ;  /* 0x00000028271b7224 */ /* 0x000fe400078e02ff */
[----:B------:R-:W-:Y:S02]  /*bd30*/  IMAD.IADD R11, R11, 0x1, R9 ;  /* 0x000000010b0b7824 */ /* 0x000fe400078e0209 */
[-C--:B------:R-:W-:Y:S02]  /*bd40*/  IMAD R27, R41, R38.reuse, R27 ;  /* 0x00000026291b7224 */ /* 0x080fe400078e021b */
[----:B------:R-:W-:-:S05]  /*bd50*/  IMAD.WIDE.U32 R38, R40, R38, R10 ;  /* 0x0000002628267225 */ /* 0x000fca00078e000a */
[----:B------:R-:W-:Y:S02]  /*bd60*/  IADD3 R10, PT, PT, R39, R27, RZ ;  /* 0x0000001b270a7210 */ /* 0x000fe40007ffe0ff */
[----:B------:R-:W-:Y:S01]  /*bd70*/  MOV R9, R38 ;  /* 0x0000002600097202 */ /* 0x000fe20000000f00 */
[----:B------:R-:W-:Y:S06]  /*bd80*/  BRA.U UP2, `(.L_x_7309) ;  /* 0xfffffff902d07547 */ /* 0x000fec000b83ffff */
.L_x_7308:
        /* <DEDUP_REMOVED lines=12> */
[----:B------:R-:W-:Y:S02]  /*be50*/  ULEA.HI.X UR11, UR4, UR7, UR5, 0x3, UP3 ;  /* 0x00000007040b7291 */ /* 0x000fe400098f1c05 */
[----:B------:R-:W-:Y:S01]  /*be60*/  MOV R40, UR10 ;  /* 0x0000000a00287c02 */ /* 0x000fe20008000f00 */
[----:B------:R-:W-:Y:S01]  /*be70*/  IMAD R11, R21, UR4, R26 ;  /* 0x00000004150b7c24 */ /* 0x000fe2000f8e021a */
[----:B------:R-:W-:-:S02]  /*be80*/  LEA R36, P0, R24, UR14, 0x3 ;  /* 0x0000000e18247c11 */ /* 0x000fc4000f8018ff */
[----:B------:R-:W-:Y:S02]  /*be90*/  IMAD.U32 R41, RZ, RZ, UR11 ;  /* 0x0000000bff297e24 */ /* 0x000fe4000f8e00ff */
        /* <DEDUP_REMOVED lines=8> */
[----:B------:R-:W-:Y:S01]  /*bf20*/  IADD3 R42, P0, PT, R46, R39, RZ ;  /* 0x000000272e2a7210 */ /* 0x000fe20007f1e0ff */
[----:B------:R-:W4:Y:S04]  /*bf30*/  LDG.E.64.CONSTANT R24, desc[UR12][R40.64+0x10] ;  /* 0x0000100c28187981 */ /* 0x000f28000c1e9b00 */
[----:B------:R-:W3:Y:S01]  /*bf40*/  LDG.E.64.CONSTANT R30, desc[UR12][R46.64] ;  /* 0x0000000c2e1e7981 */ /* 0x000ee2000c1e9b00 */
[----:B------:R-:W-:Y:S02]  /*bf50*/  IADD3.X R43, PT, PT, R47, R11, RZ, P0, !PT ;  /* 0x0000000b2f2b7210 */ /* 0x000fe400007fe4ff */
[----:B------:R-:W-:Y:S01]  /*bf60*/  IADD3 R38, P0, PT, R42, R39, RZ ;  /* 0x000000272a267210 */ /* 0x000fe20007f1e0ff */
[----:B------:R-:W5:Y:S04]  /*bf70*/  LDG.E.64.CONSTANT R36, desc[UR12][R40.64+0x18] ;  /* 0x0000180c28247981 */ /* 0x000f68000c1e9b00 */
[----:B------:R-:W4:Y:S01]  /*bf80*/  LDG.E.64.CONSTANT R26, desc[UR12][R42.64] ;  /* 0x0000000c2a1a7981 */ /* 0x000f22000c1e9b00 */
[----:B------:R-:W-:-:S06]  /*bf90*/  IMAD.X R39, R43, 0x1, R11, P0 ;  /* 0x000000012b277824 */ /* 0x000fcc00000e060b */
        /* <DEDUP_REMOVED lines=20> */
[----:B------:R-:W-:Y:S02]  /*c0e0*/  IADD3 R10, PT, PT, R37, R11, RZ ;  /* 0x0000000b250a7210 */ /* 0x000fe40007ffe0ff */
[----:B------:R-:W-:-:S07]  /*c0f0*/  MOV R9, R36 ;  /* 0x0000002400097202 */ /* 0x000fce0000000f00 */
.L_x_7311:
        /* <DEDUP_REMOVED lines=38> */
.L_x_7312:
[----:B------:R-:W-:Y:S05]  /*c360*/  BRA.U UP2, `(.L_x_7310) ;  /* 0x0000000102507547 */ /* 0x000fea000b800000 */
[----:B------:R-:W-:Y:S01]  /*c370*/  MOV R23, R13 ;  /* 0x0000000d00177202 */ /* 0x000fe20000000f00 */
[C---:B-1----:R-:W-:Y:S01]  /*c380*/  IMAD R12, R20.reuse, UR5, RZ ;  /* 0x00000005140c7c24 */ /* 0x042fe2000f8e02ff */
[----:B------:R-:W-:Y:S02]  /*c390*/  ULEA UR10, UP2, UR4, UR6, 0x3 ;  /* 0x00000006040a7291 */ /* 0x000fe4000f8418ff */
[----:B------:R-:W-:-:S04]  /*c3a0*/  IMAD.WIDE.U32 R22, R20, UR4, R22 ;  /* 0x0000000414167c25 */ /* 0x000fc8000f8e0016 */
[----:B------:R-:W-:Y:S01]  /*c3b0*/  IMAD R11, R21, UR4, R12 ;  /* 0x00000004150b7c24 */ /* 0x000fe2000f8e020c */
[----:B------:R-:W-:Y:S01]  /*c3c0*/  ULEA.HI.X UR4, UR4, UR7, UR5, 0x3, UP2 ;  /* 0x0000000704047291 */ /* 0x000fe200090f1c05 */
[C---:B------:R-:W-:Y:S01]  /*c3d0*/  LEA R24, P0, R22.reuse, UR14, 0x3 ;  /* 0x0000000e16187c11 */ /* 0x040fe2000f8018ff */
[----:B------:R-:W-:Y:S02]  /*c3e0*/  IMAD.U32 R12, RZ, RZ, UR10 ;  /* 0x0000000aff0c7e24 */ /* 0x000fe4000f8e00ff */
[----:B------:R-:W-:Y:S02]  /*c3f0*/  IADD3 R11, PT, PT, R23, R11, RZ ;  /* 0x0000000b170b7210 */ /* 0x000fe40007ffe0ff */
[----:B------:R-:W-:Y:S02]  /*c400*/  MOV R13, UR4 ;  /* 0x00000004000d7c02 */ /* 0x000fe40008000f00 */
[----:B------:R-:W-:-:S04]  /*c410*/  LEA.HI.X R25, R22, UR15, R11, 0x3, P0 ;  /* 0x0000000f16197c11 */ /* 0x000fc800080f1c0b */
[----:B------:R-:W2:Y:S04]  /*c420*/  LDG.E.64.CONSTANT R12, desc[UR12][R12.64] ;  /* 0x0000000c0c0c7981 */ /* 0x000ea8000c1e9b00 */
[----:B------:R-:W2:Y:S01]  /*c430*/  LDG.E.64.CONSTANT R22, desc[UR12][R24.64] ;  /* 0x0000000c18167981 */ /* 0x000ea2000c1e9b00 */
[----:B------:R-:W-:Y:S02]  /*c440*/  MOV R11, R10 ;  /* 0x0000000a000b7202 */ /* 0x000fe40000000f00 */
[----:B------:R-:W-:Y:S01]  /*c450*/  MOV R10, R9 ;  /* 0x00000009000a7202 */ /* 0x000fe20000000f00 */
[----:B--2---:R-:W-:-:S04]  /*c460*/  IMAD R23, R23, R12, RZ ;  /* 0x0000000c17177224 */ /* 0x004fc800078e02ff */
[----:B------:R-:W-:-:S04]  /*c470*/  IMAD.WIDE.U32 R10, R12, R22, R10 ;  /* 0x000000160c0a7225 */ /* 0x000fc800078e000a */
[----:B------:R-:W-:Y:S02]  /*c480*/  IMAD R23, R13, R22, R23 ;  /* 0x000000160d177224 */ /* 0x000fe400078e0217 */
[----:B------:R-:W-:-:S03]  /*c490*/  IMAD.MOV.U32 R9, RZ, RZ, R10 ;  /* 0x000000ffff097224 */ /* 0x000fc600078e000a */
[----:B------:R-:W-:-:S07]  /*c4a0*/  IADD3 R10, PT, PT, R11, R23, RZ ;  /* 0x000000170b0a7210 */ /* 0x000fce0007ffe0ff */
.L_x_7310:
[----:B------:R-:W-:Y:S02]  /*c4b0*/  IMAD R11, R15, UR16, RZ ;  /* 0x000000100f0b7c24 */ /* 0x000fe4000f8e02ff */
[----:B------:R-:W-:Y:S02]  /*c4c0*/  HFMA2 R44, -RZ, RZ, 0, 0 ;  /* 0x00000000ff2c7431 */ /* 0x000fe400000001ff */
[C---:B------:R-:W-:Y:S01]  /*c4d0*/  IMAD.WIDE.U32 R12, R14.reuse, UR16, RZ ;  /* 0x000000100e0c7c25 */ /* 0x040fe2000f8e00ff */
[----:B------:R-:W-:Y:S01]  /*c4e0*/  MOV R43, RZ ;  /* 0x000000ff002b7202 */ /* 0x000fe20000000f00 */
[----:B------:R-:W-:Y:S01]  /*c4f0*/  UMOV UR4, URZ ;  /* 0x000000ff00047c82 */ /* 0x000fe20008000000 */
[----:B------:R-:W-:Y:S01]  /*c500*/  UMOV UR5, URZ ;  /* 0x000000ff00057c82 */ /* 0x000fe20008000000 */
[----:B------:R-:W-:-:S04]  /*c510*/  IMAD R11, R14, UR17, R11 ;  /* 0x000000110e0b7c24 */ /* 0x000fc8000f8e020b */
[----:B------:R-:W-:Y:S01]  /*c520*/  IMAD.IADD R15, R13, 0x1, R11 ;  /* 0x000000010d0f7824 */ /* 0x000fe200078e020b */
        /* <DEDUP_REMOVED lines=9> */
[----:B------:R-:W-:Y:S01]  /*c5c0*/  IMAD.U32 R22, RZ, RZ, UR10 ;  /* 0x0000000aff167e24 */ /* 0x000fe2000f8e00ff */
[C---:B------:R-:W-:Y:S01]  /*c5d0*/  SHF.L.U32 R50, R20.reuse, 0x3, RZ ;  /* 0x0000000314327819 */ /* 0x040fe200000006ff */
[----:B------:R-:W-:Y:S01]  /*c5e0*/  UMOV UR10, UR4 ;  /* 0x00000004000a7c82 */ /* 0x000fe20008000000 */
[----:B------:R-:W-:-:S02]  /*c5f0*/  SHF.L.U64.HI R51, R20, 0x6, R21 ;  /* 0x0000000614337819 */ /* 0x000fc40000010215 */
[----:B------:R-:W-:Y:S02]  /*c600*/  LEA.HI.X R11, R12, UR15, R15, 0x3, P0 ;  /* 0x0000000f0c0b7c11 */ /* 0x000fe400080f1c0f */
[----:B------:R-:W-:Y:S01]  /*c610*/  MOV R23, UR11 ;  /* 0x0000000b00177c02 */ /* 0x000fe20008000f00 */
[----:B------:R-:W-:-:S06]  /*c620*/  UMOV UR11, UR5 ;  /* 0x00000005000b7c82 */ /* 0x000fcc0008000000 */
.L_x_7314:
[----:B------:R-:W-:Y:S01]  /*c630*/  MOV R32, R48 ;  /* 0x0000003000207202 */ /* 0x000fe20000000f00 */
[----:B------:R-:W2:Y:S01]  /*c640*/  LDG.E.64.CONSTANT R36, desc[UR12][R22.64+-0x20] ;  /* 0xffffe00c16247981 */ /* 0x000ea2000c1e9b00 */
[----:B------:R-:W-:Y:S02]  /*c650*/  MOV R33, R11 ;  /* 0x0000000b00217202 */ /* 0x000fe40000000f00 */
[-C--:B------:R-:W-:Y:S01]  /*c660*/  IADD3 R28, P0, PT, R48, R50.reuse, RZ ;  /* 0x00000032301c7210 */ /* 0x080fe20007f1e0ff */
[----:B------:R-:W3:Y:S04]  /*c670*/  LDG.E.64.CONSTANT R26, desc[UR12][R22.64+-0x18] ;  /* 0xffffe80c161a7981 */ /* 0x000ee8000c1e9b00 */
[----:B------:R-:W2:Y:S01]  /*c680*/  LDG.E.64.CONSTANT R32, desc[UR12][R32.64] ;  /* 0x0000000c20207981 */ /* 0x000ea2000c1e9b00 */
[----:B------:R-:W-:Y:S01]  /*c690*/  IMAD.X R29, R11, 0x1, R49, P0 ;  /* 0x000000010b1d7824 */ /* 0x000fe200000e0631 */
[----:B------:R-:W-:-:S02]  /*c6a0*/  IADD3 R30, P0, PT, R28, R50, RZ ;  /* 0x000000321c1e7210 */ /* 0x000fc40007f1e0ff */
[----:B------:R-:W-:Y:S01]  /*c6b0*/  MOV R34, R44 ;  /* 0x0000002c00227202 */ /* 0x000fe20000000f00 */
[----:B------:R-:W4:Y:S04]  /*c6c0*/  LDG.E.64.CONSTANT R46, desc[UR12][R22.64+-0x8] ;  /* 0xfffff80c162e7981 */ /* 0x000f28000c1e9b00 */
[----:B------:R-:W3:Y:S01]  /*c6d0*/  LDG.E.64.CONSTANT R24, desc[UR12][R28.64] ;  /* 0x0000000c1c187981 */ /* 0x000ee2000c1e9b00 */
[----:B------:R-:W-:Y:S02]  /*c6e0*/  IADD3.X R31, PT, PT, R29, R49, RZ, P0, !PT ;  /* 0x000000311d1f7210 */ /* 0x000fe400007fe4ff */
[----:B------:R-:W-:Y:S01]  /*c6f0*/  MOV R35, R43 ;  /* 0x0000002b00237202 */ /* 0x000fe20000000f00 */
[----:B------:R-:W5:Y:S04]  /*c700*/  LDG.E.64.CONSTANT R38, desc[UR12][R22.64+0x18] ;  /* 0x0000180c16267981 */ /* 0x000f68000c1e9b00 */
[----:B------:R0:W4:Y:S04]  /*c710*/  LDG.E.64.CONSTANT R40, desc[UR12][R30.64] ;  /* 0x0000000c1e287981 */ /* 0x000128000c1e9b00 */
[----:B------:R-:W4:Y:S01]  /*c720*/  LDG.E.64.CONSTANT R28, desc[UR12][R22.64+-0x10] ;  /* 0xfffff00c161c7981 */ /* 0x000f22000c1e9b00 */
[----:B0-----:R-:W-:-:S05]  /*c730*/  IADD3 R30, P0, PT, R30, R50, RZ ;  /* 0x000000321e1e7210 */ /* 0x001fca0007f1e0ff */
[----:B------:R-:W-:-:S05]  /*c740*/  IMAD.X R31, R31, 0x1, R49, P0 ;  /* 0x000000011f1f7824 */ /* 0x000fca00000e0631 */
[----:B------:R0:W5:Y:S01]  /*c750*/  LDG.E.64.CONSTANT R42, desc[UR12][R30.64] ;  /* 0x0000000c1e2a7981 */ /* 0x000162000c1e9b00 */
[----:B--2---:R-:W-:Y:S02]  /*c760*/  IMAD R33, R33, R36, RZ ;  /* 0x0000002421217224 */ /* 0x004fe400078e02ff */
[----:B------:R-:W-:-:S04]  /*c770*/  IMAD.WIDE.U32 R34, R36, R32, R34 ;  /* 0x0000002024227225 */ /* 0x000fc800078e0022 */
[----:B------:R-:W-:Y:S01]  /*c780*/  IMAD R33, R37, R32, R33 ;  /* 0x0000002025217224 */ /* 0x000fe200078e0221 */
[----:B------:R-:W-:Y:S01]  /*c790*/  IADD3 R32, P0, PT, R30, R50, RZ ;  /* 0x000000321e207210 */ /* 0x000fe20007f1e0ff */
[----:B---3--:R-:W-:-:S03]  /*c7a0*/  IMAD R25, R25, R26, RZ ;  /* 0x0000001a19197224 */ /* 0x008fc600078e02ff */
[----:B------:R-:W-:Y:S02]  /*c7b0*/  IADD3 R35, PT, PT, R35, R33, RZ ;  /* 0x0000002123237210 */ /* 0x000fe40007ffe0ff */
[----:B------:R-:W-:Y:S01]  /*c7c0*/  IADD3.X R33, PT, PT, R31, R49, RZ, P0, !PT ;  /* 0x000000311f217210 */ /* 0x000fe200007fe4ff */
[-C--:B------:R-:W-:Y:S02]  /*c7d0*/  IMAD R37, R27, R24.reuse, R25 ;  /* 0x000000181b257224 */ /* 0x080fe400078e0219 */
[----:B0-----:R-:W-:Y:S01]  /*c7e0*/  IMAD.WIDE.U32 R30, R26, R24, R34 ;  /* 0x000000181a1e7225 */ /* 0x001fe200078e0022 */
[----:B------:R-:W-:Y:S01]  /*c7f0*/  IADD3 R34, P0, PT, R32, R50, RZ ;  /* 0x0000003220227210 */ /* 0x000fe20007f1e0ff */
[----:B------:R-:W2:Y:S04]  /*c800*/  LDG.E.64.CONSTANT R24, desc[UR12][R22.64] ;  /* 0x0000000c16187981 */ /* 0x000ea8000c1e9b00 */
[----:B------:R0:W2:Y:S01]  /*c810*/  LDG.E.64.CONSTANT R26, desc[UR12][R32.64] ;  /* 0x0000000c201a7981 */ /* 0x0000a2000c1e9b00 */
[----:B------:R-:W-:Y:S01]  /*c820*/  IADD3 R31, PT, PT, R31, R37, RZ ;  /* 0x000000251f1f7210 */ /* 0x000fe20007ffe0ff */
[----:B----4-:R-:W-:-:S02]  /*c830*/  IMAD R37, R41, R28, RZ ;  /* 0x0000001c29257224 */ /* 0x010fc400078e02ff */
[----:B------:R-:W-:Y:S02]  /*c840*/  IMAD.X R35, R33, 0x1, R49, P0 ;  /* 0x0000000121237824 */ /* 0x000fe400000e0631 */
[-C--:B------:R-:W-:Y:S02]  /*c850*/  IMAD R44, R29, R40.reuse, R37 ;  /* 0x000000281d2c7224 */ /* 0x080fe400078e0225 */
[----:B------:R-:W-:Y:S02]  /*c860*/  IMAD.WIDE.U32 R40, R28, R40, R30 ;  /* 0x000000281c287225 */ /* 0x000fe400078e001e */
[----:B------:R-:W3:Y:S01]  /*c870*/  LDG.E.64.CONSTANT R28, desc[UR12][R22.64+0x8] ;  /* 0x0000080c161c7981 */ /* 0x000ee2000c1e9b00 */
[----:B0-----:R-:W-:-:S03]  /*c880*/  IADD3 R32, P0, PT, R34, R50, RZ ;  /* 0x0000003222207210 */ /* 0x001fc60007f1e0ff */
[----:B------:R-:W3:Y:S01]  /*c890*/  LDG.E.64.CONSTANT R30, desc[UR12][R34.64] ;  /* 0x0000000c221e7981 */ /* 0x000ee2000c1e9b00 */
[----:B------:R-:W-:Y:S02]  /*c8a0*/  IADD3.X R33, PT, PT, R35, R49, RZ, P0, !PT ;  /* 0x0000003123217210 */ /* 0x000fe400007fe4ff */
[----:B------:R-:W-:-:S04]  /*c8b0*/  IADD3 R36, P0, PT, R32, R50, RZ ;  /* 0x0000003220247210 */ /* 0x000fc80007f1e0ff */
[----:B------:R-:W-:Y:S02]  /*c8c0*/  IADD3.X R37, PT, PT, R33, R49, RZ, P0, !PT ;  /* 0x0000003121257210 */ /* 0x000fe400007fe4ff */
[----:B------:R-:W4:Y:S04]  /*c8d0*/  LDG.E.64.CONSTANT R32, desc[UR12][R32.64] ;  /* 0x0000000c20207981 */ /* 0x000f28000c1e9b00 */
[----:B------:R0:W4:Y:S04]  /*c8e0*/  LDG.E.64.CONSTANT R34, desc[UR12][R22.64+0x10] ;  /* 0x0000100c16227981 */ /* 0x000128000c1e9b00 */
[----:B------:R-:W4:Y:S01]  /*c8f0*/  LDG.E.64.CONSTANT R36, desc[UR12][R36.64] ;  /* 0x0000000c24247981 */ /* 0x000f22000c1e9b00 */
[----:B------:R-:W-:Y:S01]  /*c900*/  IADD3 R41, PT, PT, R41, R44, RZ ;  /* 0x0000002c29297210 */ /* 0x000fe20007ffe0ff */
[----:B-----5:R-:W-:-:S04]  /*c910*/  IMAD R43, R43, R46, RZ ;  /* 0x0000002e2b2b7224 */ /* 0x020fc800078e02ff */
[-C--:B------:R-:W-:Y:S02]  /*c920*/  IMAD R43, R47, R42.reuse, R43 ;  /* 0x0000002a2f2b7224 */ /* 0x080fe400078e022b */
[----:B------:R-:W-:-:S04]  /*c930*/  IMAD.WIDE.U32 R40, R46, R42, R40 ;  /* 0x0000002a2e287225 */ /* 0x000fc800078e0028 */
[----:B------:R-:W-:Y:S01]  /*c940*/  IMAD.IADD R41, R41, 0x1, R43 ;  /* 0x0000000129297824 */ /* 0x000fe200078e022b */
[----:B------:R-:W-:-:S04]  /*c950*/  UIADD3 UR10, UP2, UPT, UR10, -0x8, URZ ;  /* 0xfffffff80a0a7890 */ /* 0x000fc8000ff5e0ff */
[----:B------:R-:W-:Y:S02]  /*c960*/  UIADD3.X UR11, UPT, UPT, UR11, -0x1, URZ, UP2, !UPT ;  /* 0xffffffff0b0b7890 */ /* 0x000fe400097fe4ff */
[----:B------:R-:W-:-:S04]  /*c970*/  UISETP.NE.U32.AND UP2, UPT, UR10, URZ, UPT ;  /* 0x000000ff0a00728c */ /* 0x000fc8000bf45070 */
[----:B------:R-:W-:Y:S01]  /*c980*/  UISETP.NE.AND.EX UP2, UPT, UR11, URZ, UPT, UP2 ;  /* 0x000000ff0b00728c */ /* 0x000fe2000bf45320 */
[----:B0-----:R-:W-:Y:S02]  /*c990*/  IADD3 R22, P1, PT, R22, 0x40, RZ ;  /* 0x0000004016167810 */ /* 0x001fe40007f3e0ff */
[----:B------:R-:W-:-:S03]  /*c9a0*/  LEA R48, P0, R20, R48, 0x6 ;  /* 0x0000003014307211 */ /* 0x000fc600078030ff */
[----:B------:R-:W-:Y:S01]  /*c9b0*/  IMAD.X R23, RZ, RZ, R23, P1 ;  /* 0x000000ffff177224 */ /* 0x000fe200008e0617 */
        /* <DEDUP_REMOVED lines=9> */
[----:B----4-:R-:W-:Y:S02]  /*ca50*/  IMAD R27, R33, R34, RZ ;  /* 0x00000022211b7224 */ /* 0x010fe400078e02ff */
        /* <DEDUP_REMOVED lines=9> */
.L_x_7313:
        /* <DEDUP_REMOVED lines=49> */
[----:B------:R-:W-:Y:S01]  /*ce00*/  IMAD R23, R41, R34, R23 ;  /* 0x0000002229177224 */ /* 0x000fe200078e0217 */
[----:B------:R-:W-:-:S03]  /*ce10*/  IADD3 R33, PT, PT, R33, R11, RZ ;  /* 0x0000000b21217210 */ /* 0x000fc60007ffe0ff */
[----:B------:R-:W-:-:S04]  /*ce20*/  IMAD.WIDE.U32 R34, R40, R34, R32 ;  /* 0x0000002228227225 */ /* 0x000fc800078e0020 */
[----:B------:R-:W-:Y:S01]  /*ce30*/  IMAD.IADD R43, R35, 0x1, R23 ;  /* 0x00000001232b7824 */ /* 0x000fe200078e0217 */
[----:B------:R-:W-:-:S07]  /*ce40*/  MOV R44, R34 ;  /* 0x00000022002c7202 */ /* 0x000fce0000000f00 */
.L_x_7316:
        /* <DEDUP_REMOVED lines=13> */
[----:B------:R-:W-:Y:S01]  /*cf20*/  ULEA.HI.X UR11, UR4, UR7, UR5, 0x3, UP3 ;  /* 0x00000007040b7291 */ /* 0x000fe200098f1c05 */
[----:B------:R-:W-:Y:S02]  /*cf30*/  MOV R30, UR10 ;  /* 0x0000000a001e7c02 */ /* 0x000fe40008000f00 */
[----:B------:R-:W-:Y:S01]  /*cf40*/  IMAD.IADD R11, R23, 0x1, R11 ;  /* 0x00000001170b7824 */ /* 0x000fe200078e020b */
[----:B------:R-:W-:-:S02]  /*cf50*/  LEA R32, P0, R22, UR14, 0x3 ;  /* 0x0000000e16207c11 */ /* 0x000fc4000f8018ff */
        /* <DEDUP_REMOVED lines=20> */
.L_x_7317:
        /* <DEDUP_REMOVED lines=15> */
[----:B--2---:R-:W-:-:S04]  /*d190*/  IMAD R11, R15, R12, RZ ;  /* 0x0000000c0f0b7224 */ /* 0x004fc800078e02ff */
[----:B------:R-:W-:-:S04]  /*d1a0*/  IMAD.WIDE.U32 R24, R12, R14, R42 ;  /* 0x0000000e0c187225 */ /* 0x000fc800078e002a */
[----:B------:R-:W-:Y:S02]  /*d1b0*/  IMAD R11, R13, R14, R11 ;  /* 0x0000000e0d0b7224 */ /* 0x000fe400078e020b */
[----:B------:R-:W-:-:S03]  /*d1c0*/  IMAD.MOV.U32 R44, RZ, RZ, R24 ;  /* 0x000000ffff2c7224 */ /* 0x000fc600078e0018 */
[----:B------:R-:W-:-:S07]  /*d1d0*/  IADD3 R43, PT, PT, R25, R11, RZ ;  /* 0x0000000b192b7210 */ /* 0x000fce0007ffe0ff */
.L_x_7315:
[----:B------:R-:W-:Y:S02]  /*d1e0*/  IMAD R11, R17, UR16, RZ ;  /* 0x00000010110b7c24 */ /* 0x000fe4000f8e02ff */
[----:B------:R-:W-:Y:S02]  /*d1f0*/  HFMA2 R42, -RZ, RZ, 0, 0 ;  /* 0x00000000ff2a7431 */ /* 0x000fe400000001ff */
[C---:B------:R-:W-:Y:S01]  /*d200*/  IMAD.WIDE.U32 R12, R16.reuse, UR16, RZ ;  /* 0x00000010100c7c25 */ /* 0x040fe2000f8e00ff */
[----:B------:R-:W-:Y:S01]  /*d210*/  UMOV UR4, URZ ;  /* 0x000000ff00047c82 */ /* 0x000fe20008000000 */
[----:B------:R-:W-:Y:S02]  /*d220*/  UMOV UR5, URZ ;  /* 0x000000ff00057c82 */ /* 0x000fe40008000000 */
[----:B------:R-:W-:Y:S01]  /*d230*/  IMAD R15, R16, UR17, R11 ;  /* 0x00000011100f7c24 */ /* 0x000fe2000f8e020b */
[----:B------:R-:W-:-:S03]  /*d240*/  MOV R11, RZ ;  /* 0x000000ff000b7202 */ /* 0x000fc60000000f00 */
        /* <DEDUP_REMOVED lines=17> */
.L_x_7319:
[----:B------:R-:W-:Y:S01]  /*d360*/  MOV R30, R49 ;  /* 0x00000031001e7202 */ /* 0x000fe20000000f00 */
[----:B------:R-:W2:Y:S01]  /*d370*/  LDG.E.64.CONSTANT R34, desc[UR12][R16.64+-0x20] ;  /* 0xffffe00c10227981 */ /* 0x000ea2000c1e9b00 */
[----:B------:R-:W-:Y:S02]  /*d380*/  MOV R31, R48 ;  /* 0x00000030001f7202 */ /* 0x000fe40000000f00 */
[-C--:B------:R-:W-:Y:S01]  /*d390*/  IADD3 R24, P0, PT, R49, R51.reuse, RZ ;  /* 0x0000003331187210 */ /* 0x080fe20007f1e0ff */
[----:B------:R-:W3:Y:S04]  /*d3a0*/  LDG.E.64.CONSTANT R26, desc[UR12][R16.64+-0x18] ;  /* 0xffffe80c101a7981 */ /* 0x000ee8000c1e9b00 */
[----:B------:R0:W2:Y:S01]  /*d3b0*/  LDG.E.64.CONSTANT R32, desc[UR12][R30.64] ;  /* 0x0000000c1e207981 */ /* 0x0000a2000c1e9b00 */
[----:B------:R-:W-:Y:S01]  /*d3c0*/  IMAD.X R25, R48, 0x1, R50, P0 ;  /* 0x0000000130197824 */ /* 0x000fe200000e0632 */
[----:B------:R-:W-:-:S02]  /*d3d0*/  IADD3 R28, P0, PT, R24, R51, RZ ;  /* 0x00000033181c7210 */ /* 0x000fc40007f1e0ff */
[----:B------:R-:W4:Y:S04]  /*d3e0*/  LDG.E.64.CONSTANT R46, desc[UR12][R16.64+-0x8] ;  /* 0xfffff80c102e7981 */ /* 0x000f28000c1e9b00 */
[----:B------:R-:W3:Y:S01]  /*d3f0*/  LDG.E.64.CONSTANT R22, desc[UR12][R24.64] ;  /* 0x0000000c18167981 */ /* 0x000ee2000c1e9b00 */
[----:B------:R-:W-:-:S03]  /*d400*/  IADD3.X R29, PT, PT, R25, R50, RZ, P0, !PT ;  /* 0x00000032191d7210 */ /* 0x000fc600007fe4ff */
[----:B------:R-:W5:Y:S04]  /*d410*/  LDG.E.64.CONSTANT R38, desc[UR12][R16.64] ;  /* 0x0000000c10267981 */ /* 0x000f68000c1e9b00 */
[----:B------:R1:W4:Y:S04]  /*d420*/  LDG.E.64.CONSTANT R36, desc[UR12][R28.64] ;  /* 0x0000000c1c247981 */ /* 0x000328000c1e9b00 */
[----:B------:R-:W4:Y:S01]  /*d430*/  LDG.E.64.CONSTANT R24, desc[UR12][R16.64+-0x10] ;  /* 0xfffff00c10187981 */ /* 0x000f22000c1e9b00 */
[----:B0-----:R-:W-:Y:S02]  /*d440*/  MOV R30, R42 ;  /* 0x0000002a001e7202 */ /* 0x001fe40000000f00 */
[----:B-1----:R-:W-:-:S02]  /*d450*/  IADD3 R28, P0, PT, R28, R51, RZ ;  /* 0x000000331c1c7210 */ /* 0x002fc40007f1e0ff */
[----:B------:R-:W-:-:S03]  /*d460*/  MOV R31, R11 ;  /* 0x0000000b001f7202 */ /* 0x000fc60000000f00 */
[----:B------:R-:W-:-:S05]  /*d470*/  IMAD.X R29, R29, 0x1, R50, P0 ;  /* 0x000000011d1d7824 */ /* 0x000fca00000e0632 */
[----:B------:R0:W5:Y:S02]  /*d480*/  LDG.E.64.CONSTANT R40, desc[UR12][R28.64] ;  /* 0x0000000c1c287981 */ /* 0x000164000c1e9b00 */
[----:B0-----:R-:W-:-:S04]  /*d490*/  IADD3 R28, P0, PT, R28, R51, RZ ;  /* 0x000000331c1c7210 */ /* 0x001fc80007f1e0ff */
[----:B------:R-:W-:Y:S01]  /*d4a0*/  IADD3.X R29, PT, PT, R29, R50, RZ, P0, !PT ;  /* 0x000000321d1d7210 */ /* 0x000fe200007fe4ff */
[----:B--2---:R-:W-:Y:S02]  /*d4b0*/  IMAD R33, R33, R34, RZ ;  /* 0x0000002221217224 */ /* 0x004fe400078e02ff */
[----:B------:R-:W-:-:S04]  /*d4c0*/  IMAD.WIDE.U32 R30, R34, R32, R30 ;  /* 0x00000020221e7225 */ /* 0x000fc800078e001e */
[----:B------:R-:W-:Y:S02]  /*d4d0*/  IMAD R33, R35, R32, R33 ;  /* 0x0000002023217224 */ /* 0x000fe400078e0221 */
[----:B---3--:R-:W-:Y:S01]  /*d4e0*/  IMAD R11, R23, R26, RZ ;  /* 0x0000001a170b7224 */ /* 0x008fe200078e02ff */
[----:B------:R-:W2:Y:S02]  /*d4f0*/  LDG.E.64.CONSTANT R34, desc[UR12][R16.64+0x18] ;  /* 0x0000180c10227981 */ /* 0x000ea4000c1e9b00 */
[----:B------:R-:W-:Y:S01]  /*d500*/  IADD3 R31, PT, PT, R31, R33, RZ ;  /* 0x000000211f1f7210 */ /* 0x000fe20007ffe0ff */
[-C--:B------:R-:W-:Y:S02]  /*d510*/  IMAD R11, R27, R22.reuse, R11 ;  /* 0x000000161b0b7224 */ /* 0x080fe400078e020b */
[----:B------:R-:W-:Y:S01]  /*d520*/  IMAD.WIDE.U32 R26, R26, R22, R30 ;  /* 0x000000161a1a7225 */ /* 0x000fe200078e001e */
[----:B------:R-:W-:Y:S01]  /*d530*/  IADD3 R30, P0, PT, R28, R51, RZ ;  /* 0x000000331c1e7210 */ /* 0x000fe20007f1e0ff */
[----:B------:R0:W3:Y:S03]  /*d540*/  LDG.E.64.CONSTANT R22, desc[UR12][R28.64] ;  /* 0x0000000c1c167981 */ /* 0x0000e6000c1e9b00 */
[----:B------:R-:W-:Y:S01]  /*d550*/  IADD3 R27, PT, PT, R27, R11, RZ ;  /* 0x0000000b1b1b7210 */ /* 0x000fe20007ffe0ff */
[----:B----4-:R-:W-:-:S02]  /*d560*/  IMAD R11, R37, R24, RZ ;  /* 0x00000018250b7224 */ /* 0x010fc400078e02ff */
[----:B------:R-:W-:Y:S02]  /*d570*/  IMAD.X R31, R29, 0x1, R50, P0 ;  /* 0x000000011d1f7824 */ /* 0x000fe400000e0632 */
[-C--:B------:R-:W-:Y:S02]  /*d580*/  IMAD R11, R25, R36.reuse, R11 ;  /* 0x00000024190b7224 */ /* 0x080fe400078e020b */
[----:B------:R-:W-:Y:S01]  /*d590*/  IMAD.WIDE.U32 R36, R24, R36, R26 ;  /* 0x0000002418247225 */ /* 0x000fe200078e001a */
[----:B0-----:R-:W-:Y:S01]  /*d5a0*/  IADD3 R28, P0, PT, R30, R51, RZ ;  /* 0x000000331e1c7210 */ /* 0x001fe20007f1e0ff */
[----:B------:R-:W4:Y:S04]  /*d5b0*/  LDG.E.64.CONSTANT R24, desc[UR12][R16.64+0x8] ;  /* 0x0000080c10187981 */ /* 0x000f28000c1e9b00 */
[----:B------:R-:W4:Y:S01]  /*d5c0*/  LDG.E.64.CONSTANT R26, desc[UR12][R30.64] ;  /* 0x0000000c1e1a7981 */ /* 0x000f22000c1e9b00 */
[----:B------:R-:W-:-:S02]  /*d5d0*/  IADD3.X R29, PT, PT, R31, R50, RZ, P0, !PT ;  /* 0x000000321f1d7210 */ /* 0x000fc400007fe4ff */
[----:B------:R-:W-:-:S04]  /*d5e0*/  IADD3 R32, P0, PT, R28, R51, RZ ;  /* 0x000000331c207210 */ /* 0x000fc80007f1e0ff */
[----:B------:R-:W-:Y:S02]  /*d5f0*/  IADD3.X R33, PT, PT, R29, R50, RZ, P0, !PT ;  /* 0x000000321d217210 */ /* 0x000fe400007fe4ff */
[----:B------:R-:W2:Y:S04]  /*d600*/  LDG.E.64.CONSTANT R28, desc[UR12][R28.64] ;  /* 0x0000000c1c1c7981 */ /* 0x000ea8000c1e9b00 */
[----:B------:R0:W2:Y:S04]  /*d610*/  LDG.E.64.CONSTANT R30, desc[UR12][R16.64+0x10] ;  /* 0x0000100c101e7981 */ /* 0x0000a8000c1e9b00 */
[----:B------:R-:W2:Y:S01]  /*d620*/  LDG.E.64.CONSTANT R32, desc[UR12][R32.64] ;  /* 0x0000000c20207981 */ /* 0x000ea2000c1e9b00 */
        /* <DEDUP_REMOVED lines=13> */
[----:B---3--:R-:W-:-:S04]  /*d700*/  IMAD R11, R23, R38, RZ ;  /* 0x00000026170b7224 */ /* 0x008fc800078e02ff */
[-C--:B------:R-:W-:Y:S02]  /*d710*/  IMAD R11, R39, R22.reuse, R11 ;  /* 0x00000016270b7224 */ /* 0x080fe400078e020b */
[----:B------:R-:W-:-:S05]  /*d720*/  IMAD.WIDE.U32 R22, R38, R22, R36 ;  /* 0x0000001626167225 */ /* 0x000fca00078e0024 */
[----:B------:R-:W-:Y:S01]  /*d730*/  IADD3 R23, PT, PT, R23, R11, RZ ;  /* 0x0000000b17177210 */ /* 0x000fe20007ffe0ff */
[----:B----4-:R-:W-:Y:S02]  /*d740*/  IMAD R11, R27, R24, RZ ;  /* 0x000000181b0b7224 */ /* 0x010fe400078e02ff */
[----:B------:R-:W-:-:S04]  /*d750*/  IMAD.WIDE.U32 R22, R24, R26, R22 ;  /* 0x0000001a18167225 */ /* 0x000fc800078e0016 */
[----:B------:R-:W-:-:S05]  /*d760*/  IMAD R11, R25, R26, R11 ;  /* 0x0000001a190b7224 */ /* 0x000fca00078e020b */
[----:B------:R-:W-:Y:S01]  /*d770*/  IADD3 R23, PT, PT, R23, R11, RZ ;  /* 0x0000000b17177210 */ /* 0x000fe20007ffe0ff */
[----:B--2---:R-:W-:Y:S02]  /*d780*/  IMAD R11, R29, R30, RZ ;  /* 0x0000001e1d0b7224 */ /* 0x004fe400078e02ff */
        /* <DEDUP_REMOVED lines=9> */
.L_x_7318:
        /* <DEDUP_REMOVED lines=9> */
[----:B------:R-:W-:Y:S01]  /*d8b0*/  IMAD.MOV.U32 R14, RZ, RZ, R12 ;  /* 0x000000ffff0e7224 */ /* 0x000fe200078e000c */
[C---:B------:R-:W-:Y:S01]  /*d8c0*/  SHF.L.U64.HI R31, R20.reuse, 0x3, R21 ;  /* 0x00000003141f7819 */ /* 0x040fe20000010215 */
        /* <DEDUP_REMOVED lines=9> */
[----:B------:R-:W-:Y:S01]  /*d960*/  IADD3 R40, P0, PT, R38, R33, RZ ;  /* 0x0000002126287210 */ /* 0x000fe20007f1e0ff */
[----:B------:R-:W2:Y:S04]  /*d970*/  LDG.E.64.CONSTANT R34, desc[UR12][R36.64] ;  /* 0x0000000c24227981 */ /* 0x000ea8000c1e9b00 */
        /* <DEDUP_REMOVED lines=8> */
[----:B------:R0:W4:Y:S01]  /*da00*/  LDG.E.64.CONSTANT R32, desc[UR12][R26.64] ;  /* 0x0000000c1a207981 */ /* 0x000122000c1e9b00 */
[----:B------:R-:W-:-:S03]  /*da10*/  IADD3.X R31, PT, PT, R27, R31, RZ, P0, !PT ;  /* 0x0000001f1b1f7210 */ /* 0x000fc600007fe4ff */
[----:B------:R-:W5:Y:S04]  /*da20*/  LDG.E.64.CONSTANT R36, desc[UR12][R36.64+0x18] ;  /* 0x0000180c24247981 */ /* 0x000f68000c1e9b00 */
[----:B------:R-:W5:Y:S01]  /*da30*/  LDG.E.64.CONSTANT R30, desc[UR12][R30.64] ;  /* 0x0000000c1e1e7981 */ /* 0x000f62000c1e9b00 */
[----:B0-----:R-:W-:Y:S01]  /*da40*/  MOV R27, R11 ;  /* 0x0000000b001b7202 */ /* 0x001fe20000000f00 */
        /* <DEDUP_REMOVED lines=20> */
.L_x_7321:
        /* <DEDUP_REMOVED lines=23> */
[----:B------:R0:W3:Y:S04]  /*dd00*/  LDG.E.64.CONSTANT R24, desc[UR12][R28.64+0x8] ;  /* 0x0000080c1c187981 */ /* 0x0000e8000c1e9b00 */
[----:B------:R-:W3:Y:S01]  /*dd10*/  LDG.E.64.CONSTANT R26, desc[UR12][R26.64] ;  /* 0x0000000c1a1a7981 */ /* 0x000ee2000c1e9b00 */
[----:B------:R-:W-:-:S04]  /*dd20*/  UIADD3 UR4, UP3, UPT, UR4, 0x2, URZ ;  /* 0x0000000204047890 */ /* 0x000fc8000ff7e0ff */
[----:B------:R-:W-:Y:S01]  /*dd30*/  UIADD3.X UR5, UPT, UPT, URZ, UR5, URZ, UP3, !UPT ;  /* 0x00000005ff057290 */ /* 0x000fe20009ffe4ff */
[----:B0-----:R-:W-:Y:S01]  /*dd40*/  MOV R29, R11 ;  /* 0x0000000b001d7202 */ /* 0x001fe20000000f00 */
[----:B------:R-:W-:Y:S02]  /*dd50*/  IMAD.MOV.U32 R28, RZ, RZ, R42 ;  /* 0x000000ffff1c7224 */ /* 0x000fe400078e002a */
        /* <DEDUP_REMOVED lines=9> */
.L_x_7322:
        /* <DEDUP_REMOVED lines=8> */
[----:B------:R-:W-:-:S03]  /*de70*/  LEA R16, P0, R14, UR14, 0x3 ;  /* 0x0000000e0e107c11 */ /* 0x000fc6000f8018ff */
[----:B------:R-:W-:Y:S02]  /*de80*/  IADD3 R15, PT, PT, R15, R13, RZ ;  /* 0x0000000d0f0f7210 */ /* 0x000fe40007ffe0ff */
[----:B------:R-:W-:Y:S02]  /*de90*/  IMAD.U32 R13, RZ, RZ, UR4 ;  /* 0x00000004ff0d7e24 */ /* 0x000fe4000f8e00ff */
[----:B------:R-:W-:-:S04]  /*dea0*/  LEA.HI.X R17, R14, UR15, R15, 0x3, P0 ;  /* 0x0000000f0e117c11 */ /* 0x000fc800080f1c0f */
[----:B------:R-:W2:Y:S04]  /*deb0*/  LDG.E.64.CONSTANT R12, desc[UR12][R12.64] ;  /* 0x0000000c0c0c7981 */ /* 0x000ea8000c1e9b00 */
[----:B------:R-:W2:Y:S01]  /*dec0*/  LDG.E.64.CONSTANT R14, desc[UR12][R16.64] ;  /* 0x0000000c100e7981 */ /* 0x000ea2000c1e9b00 */
[----:B------:R-:W-:Y:S02]  /*ded0*/  MOV R22, R42 ;  /* 0x0000002a00167202 */ /* 0x000fe40000000f00 */
[----:B------:R-:W-:Y:S01]  /*dee0*/  MOV R23, R11 ;  /* 0x0000000b00177202 */ /* 0x000fe20000000f00 */
[----:B--2---:R-:W-:Y:S02]  /*def0*/  IMAD R15, R15, R12, RZ ;  /* 0x0000000c0f0f7224 */ /* 0x004fe400078e02ff */
[----:B------:R-:W-:-:S04]  /*df00*/  IMAD.WIDE.U32 R22, R12, R14, R22 ;  /* 0x0000000e0c167225 */ /* 0x000fc800078e0016 */
[----:B------:R-:W-:Y:S01]  /*df10*/  IMAD R15, R13, R14, R15 ;  /* 0x0000000e0d0f7224 */ /* 0x000fe200078e020f */
[----:B------:R-:W-:-:S03]  /*df20*/  MOV R42, R22 ;  /* 0x00000016002a7202 */ /* 0x000fc60000000f00 */
[----:B------:R-:W-:-:S07]  /*df30*/  IMAD.IADD R11, R23, 0x1, R15 ;  /* 0x00000001170b7824 */ /* 0x000fce00078e020f */
.L_x_7320:
[----:B------:R-:W-:Y:S01]  /*df40*/  IMAD R15, R19, UR16, RZ ;  /* 0x00000010130f7c24 */ /* 0x000fe2000f8e02ff */
[----:B------:R-:W-:Y:S01]  /*df50*/  CS2R R26, SRZ ;  /* 0x00000000001a7805 */ /* 0x000fe2000001ff00 */
[C---:B------:R-:W-:Y:S01]  /*df60*/  IMAD.WIDE.U32 R12, R18.reuse, UR16, RZ ;  /* 0x00000010120c7c25 */ /* 0x040fe2000f8e00ff */
[----:B------:R-:W-:Y:S01]  /*df70*/  UMOV UR4, URZ ;  /* 0x000000ff00047c82 */ /* 0x000fe20008000000 */
[----:B------:R-:W-:Y:S02]  /*df80*/  UMOV UR5, URZ ;  /* 0x000000ff00057c82 */ /* 0x000fe40008000000 */
[----:B------:R-:W-:-:S05]  /*df90*/  IMAD R15, R18, UR17, R15 ;  /* 0x00000011120f7c24 */ /* 0x000fca000f8e020f */
[----:B------:R-:W-:Y:S01]  /*dfa0*/  IADD3 R15, PT, PT, R13, R15, RZ ;  /* 0x0000000f0d0f7210 */ /* 0x000fe20007ffe0ff */
[----:B------:R-:W-:Y:S06]  /*dfb0*/  BRA.U !UP1, `(.L_x_7323) ;  /* 0x0000000509607547 */ /* 0x000fec000b800000 */
[----:B------:R-:W-:Y:S01]  /*dfc0*/  ULOP3.LUT UR5, UR9, 0x7fffffff, URZ, 0xc0, !UPT ;  /* 0x7fffffff09057892 */ /* 0x000fe2000f8ec0ff */
[----:B------:R-:W-:Y:S01]  /*dfd0*/  LEA R47, P0, R12, UR14, 0x3 ;  /* 0x0000000e0c2f7c11 */ /* 0x000fe2000f8018ff */
[----:B------:R-:W-:Y:S01]  /*dfe0*/  UIADD3 UR9, UP1, UPT, UR6, 0x20, URZ ;  /* 0x0000002006097890 */ /* 0x000fe2000ff3e0ff */
[C-C-:B-1----:R-:W-:Y:S01]  /*dff0*/  SHF.L.U64.HI R48, R20.reuse, 0x6, R21.reuse ;  /* 0x0000000614307819 */ /* 0x142fe20000010215 */
[----:B------:R-:W-:Y:S01]  /*e000*/  ULOP3.LUT UR4, UR8, 0xfffffff8, URZ, 0xc0, !UPT ;  /* 0xfffffff808047892 */ /* 0x000fe2000f8ec0ff */
[C---:B------:R-:W-:Y:S01]  /*e010*/  SHF.L.U64.HI R49, R20.reuse, 0x3, R21 ;  /* 0x0000000314317819 */ /* 0x040fe20000010215 */
[----:B------:R-:W-:Y:S01]  /*e020*/  UIADD3.X UR10, UPT, UPT, URZ, UR7, URZ, UP1, !UPT ;  /* 0x00000007ff0a7290 */ /* 0x000fe20008ffe4ff */
[----:B------:R-:W-:Y:S02]  /*e030*/  SHF.L.U32 R50, R20, 0x3, RZ ;  /* 0x0000000314327819 */ /* 0x000fe400000006ff */
[----:B------:R-:W-:Y:S02]  /*e040*/  CS2R R26, SRZ ;  /* 0x00000000001a7805 */ /* 0x000fe4000001ff00 */
[----:B------:R-:W-:-:S02]  /*e050*/  LEA.HI.X R46, R12, UR15, R15, 0x3, P0 ;  /* 0x0000000f0c2e7c11 */ /* 0x000fc400080f1c0f */
[----:B------:R-:W-:Y:S01]  /*e060*/  MOV R16, UR9 ;  /* 0x0000000900107c02 */ /* 0x000fe20008000f00 */
[----:B------:R-:W-:Y:S01]  /*e070*/  IMAD.U32 R17, RZ, RZ, UR10 ;  /* 0x0000000aff117e24 */ /* 0x000fe2000f8e00ff */
[----:B------:R-:W-:Y:S01]  /*e080*/  UMOV UR9, UR4 ;  /* 0x0000000400097c82 */ /* 0x000fe20008000000 */
[----:B------:R-:W-:-:S05]  /*e090*/  UMOV UR10, UR5 ;  /* 0x00000005000a7c82 */ /* 0x000fca0008000000 */
.L_x_7324:
[----:B------:R-:W-:Y:S01]  /*e0a0*/  MOV R18, R47 ;  /* 0x0000002f00127202 */ /* 0x000fe20000000f00 */
[----:B------:R-:W2:Y:S01]  /*e0b0*/  LDG.E.64.CONSTANT R34, desc[UR12][R16.64+-0x20] ;  /* 0xffffe00c10227981 */ /* 0x000ea2000c1e9b00 */
[----:B------:R-:W-:-:S03]  /*e0c0*/  MOV R19, R46 ;  /* 0x0000002e00137202 */ /* 0x000fc60000000f00 */
[----:B------:R-:W3:Y:S04]  /*e0d0*/  LDG.E.64.CONSTANT R30, desc[UR12][R16.64+-0x18] ;  /* 0xffffe80c101e7981 */ /* 0x000ee8000c1e9b00 */
[----:B------:R0:W2:Y:S04]  /*e0e0*/  LDG.E.64.CONSTANT R32, desc[UR12][R18.64] ;  /* 0x0000000c12207981 */ /* 0x0000a8000c1e9b00 */
[----:B------:R-:W4:Y:S04]  /*e0f0*/  LDG.E.64.CONSTANT R24, desc[UR12][R16.64+-0x10] ;  /* 0xfffff00c10187981 */ /* 0x000f28000c1e9b00 */
[----:B------:R-:W5:Y:S01]  /*e100*/  LDG.E.64.CONSTANT R36, desc[UR12][R16.64+-0x8] ;  /* 0xfffff80c10247981 */ /* 0x000f62000c1e9b00 */
[----:B0-----:R-:W-:-:S04]  /*e110*/  IADD3 R18, P0, PT, R47, R50, RZ ;  /* 0x000000322f127210 */ /* 0x001fc80007f1e0ff */
[----:B------:R-:W-:-:S05]  /*e120*/  IADD3.X R19, PT, PT, R46, R49, RZ, P0, !PT ;  /* 0x000000312e137210 */ /* 0x000fca00007fe4ff */
[----:B------:R0:W3:Y:S02]  /*e130*/  LDG.E.64.CONSTANT R28, desc[UR12][R18.64] ;  /* 0x0000000c121c7981 */ /* 0x0000e4000c1e9b00 */
[----:B0-----:R-:W-:-:S05]  /*e140*/  IADD3 R18, P0, PT, R18, R50, RZ ;  /* 0x0000003212127210 */ /* 0x001fca0007f1e0ff */
[----:B------:R-:W-:-:S05]  /*e150*/  IMAD.X R19, R19, 0x1, R49, P0 ;  /* 0x0000000113137824 */ /* 0x000fca00000e0631 */
[----:B------:R0:W4:Y:S02]  /*e160*/  LDG.E.64.CONSTANT R22, desc[UR12][R18.64] ;  /* 0x0000000c12167981 */ /* 0x000124000c1e9b00 */
[----:B0-----:R-:W-:-:S04]  /*e170*/  IADD3 R18, P0, PT, R18, R50, RZ ;  /* 0x0000003212127210 */ /* 0x001fc80007f1e0ff */
[----:B------:R-:W-:-:S05]  /*e180*/  IADD3.X R19, PT, PT, R19, R49, RZ, P0, !PT ;  /* 0x0000003113137210 */ /* 0x000fca00007fe4ff */
[----:B------:R0:W5:Y:S02]  /*e190*/  LDG.E.64.CONSTANT R38, desc[UR12][R18.64] ;  /* 0x0000000c12267981 */ /* 0x000164000c1e9b00 */
[----:B0-----:R-:W-:-:S04]  /*e1a0*/  IADD3 R18, P0, PT, R18, R50, RZ ;  /* 0x0000003212127210 */ /* 0x001fc80007f1e0ff */
[----:B------:R-:W-:Y:S01]  /*e1b0*/  IADD3.X R19, PT, PT, R19, R49, RZ, P0, !PT ;  /* 0x0000003113137210 */ /* 0x000fe200007fe4ff */
[----:B--2---:R-:W-:Y:S02]  /*e1c0*/  IMAD R33, R33, R34, RZ ;  /* 0x0000002221217224 */ /* 0x004fe400078e02ff */
[----:B------:R-:W-:-:S04]  /*e1d0*/  IMAD.WIDE.U32 R26, R34, R32, R26 ;  /* 0x00000020221a7225 */ /* 0x000fc800078e001a */
[----:B------:R-:W-:Y:S02]  /*e1e0*/  IMAD R33, R35, R32, R33 ;  /* 0x0000002023217224 */ /* 0x000fe400078e0221 */
[----:B------:R0:W2:Y:S03]  /*e1f0*/  LDG.E.64.CONSTANT R34, desc[UR12][R18.64] ;  /* 0x0000000c12227981 */ /* 0x0000a6000c1e9b00 */
[----:B------:R-:W-:Y:S02]  /*e200*/  IADD3 R27, PT, PT, R27, R33, RZ ;  /* 0x000000211b1b7210 */ /* 0x000fe40007ffe0ff */
[----:B------:R-:W2:Y:S01]  /*e210*/  LDG.E.64.CONSTANT R32, desc[UR12][R16.64] ;  /* 0x0000000c10207981 */ /* 0x000ea2000c1e9b00 */
[----:B---3--:R-:W-:Y:S01]  /*e220*/  IMAD R29, R29, R30, RZ ;  /* 0x0000001e1d1d7224 */ /* 0x008fe200078e02ff */
[----:B0-----:R-:W-:Y:S01]  /*e230*/  IADD3 R18, P0, PT, R18, R50, RZ ;  /* 0x0000003212127210 */ /* 0x001fe20007f1e0ff */
[----:B------:R-:W-:-:S04]  /*e240*/  IMAD.WIDE.U32 R26, R30, R28, R26 ;  /* 0x0000001c1e1a7225 */ /* 0x000fc800078e001a */
[----:B------:R-:W-:Y:S01]  /*e250*/  IMAD R29, R31, R28, R29 ;  /* 0x0000001c1f1d7224 */ /* 0x000fe200078e021d */
[-C--:B------:R-:W-:Y:S02]  /*e260*/  IADD3.X R19, PT, PT, R19, R49.reuse, RZ, P0, !PT ;  /* 0x0000003113137210 */ /* 0x080fe400007fe4ff */
[----:B------:R-:W-:Y:S01]  /*e270*/  MOV R40, R26 ;  /* 0x0000001a00287202 */ /* 0x000fe20000000f00 */
[----:B------:R-:W-:Y:S01]  /*e280*/  IMAD.IADD R41, R27, 0x1, R29 ;  /* 0x000000011b297824 */ /* 0x000fe200078e021d */
[----:B------:R-:W-:Y:S01]  /*e290*/  IADD3 R26, P0, PT, R18, R50, RZ ;  /* 0x00000032121a7210 */ /* 0x000fe20007f1e0ff */
[----:B------:R-:W3:Y:S03]  /*e2a0*/  LDG.E.64.CONSTANT R28, desc[UR12][R16.64+0x8] ;  /* 0x0000080c101c7981 */ /* 0x000ee6000c1e9b00 */
[----:B------:R-:W-:Y:S01]  /*e2b0*/  IADD3.X R27, PT, PT, R19, R49, RZ, P0, !PT ;  /* 0x00000031131b7210 */ /* 0x000fe200007fe4ff */
[----:B------:R-:W3:Y:S01]  /*e2c0*/  LDG.E.64.CONSTANT R30, desc[UR12][R18.64] ;  /* 0x0000000c121e7981 */ /* 0x000ee2000c1e9b00 */
[----:B----4-:R-:W-:-:S02]  /*e2d0*/  IMAD R51, R23, R24, RZ ;  /* 0x0000001817337224 */ /* 0x010fc400078e02ff */
[----:B------:R-:W-:-:S04]  /*e2e0*/  IMAD.WIDE.U32 R40, R24, R22, R40 ;  /* 0x0000001618287225 */ /* 0x000fc800078e0028 */
[----:B------:R-:W-:Y:S01]  /*e2f0*/  IMAD R51, R25, R22, R51 ;  /* 0x0000001619337224 */ /* 0x000fe200078e0233 */
[----:B------:R-:W-:Y:S01]  /*e300*/  IADD3 R22, P0, PT, R26, R50, RZ ;  /* 0x000000321a167210 */ /* 0x000fe20007f1e0ff */
[----:B------:R-:W4:Y:S04]  /*e310*/  LDG.E.64.CONSTANT R24, desc[UR12][R16.64+0x10] ;  /* 0x0000100c10187981 */ /* 0x000f28000c1e9b00 */
[----:B------:R-:W-:Y:S01]  /*e320*/  IMAD.X R23, R27, 0x1, R49, P0 ;  /* 0x000000011b177824 */ /* 0x000fe200000e0631 */
[----:B------:R0:W4:Y:S04]  /*e330*/  LDG.E.64.CONSTANT R18, desc[UR12][R16.64+0x18] ;  /* 0x0000180c10127981 */ /* 0x000128000c1e9b00 */
[----:B------:R-:W4:Y:S04]  /*e340*/  LDG.E.64.CONSTANT R26, desc[UR12][R26.64] ;  /* 0x0000000c1a1a7981 */ /* 0x000f28000c1e9b00 */
[----:B------:R-:W4:Y:S01]  /*e350*/  LDG.E.64.CONSTANT R22, desc[UR12][R22.64] ;  /* 0x0000000c16167981 */ /* 0x000f22000c1e9b00 */
[----:B------:R-:W-:Y:S01]  /*e360*/  IADD3 R41, PT, PT, R41, R51, RZ ;  /* 0x0000003329297210 */ /* 0x000fe20007ffe0ff */
[----:B-----5:R-:W-:-:S04]  /*e370*/  IMAD R39, R39, R36, RZ ;  /* 0x0000002427277224 */ /* 0x020fc800078e02ff */
[-C--:B------:R-:W-:Y:S02]  /*e380*/  IMAD R39, R37, R38.reuse, R39 ;  /* 0x0000002625277224 */ /* 0x080fe400078e0227 */
[----:B------:R-:W-:-:S05]  /*e390*/  IMAD.WIDE.U32 R36, R36, R38, R40 ;  /* 0x0000002624247225 */ /* 0x000fca00078e0028 */
[----:B------:R-:W-:Y:S01]  /*e3a0*/  IADD3 R37, PT, PT, R37, R39, RZ ;  /* 0x0000002725257210 */ /* 0x000fe20007ffe0ff */
        /* <DEDUP_REMOVED lines=25> */
.L_x_7323:
        /* <DEDUP_REMOVED lines=11> */
[C---:B------:R-:W-:Y:S01]  /*e5f0*/  IMAD.WIDE.U32 R16, R20.reuse, UR4, R14 ;  /* 0x0000000414107c25 */ /* 0x040fe2000f8e000e */
[----:B------:R-:W-:Y:S01]  /*e600*/  ULEA.HI.X UR10, UR4, UR7, UR5, 0x3, UP1 ;  /* 0x00000007040a7291 */ /* 0x000fe200088f1c05 */
[----:B------:R-:W-:Y:S02]  /*e610*/  SHF.L.U64.HI R29, R20, 0x3, R21 ;  /* 0x00000003141d7819 */ /* 0x000fe40000010215 */
[----:B------:R-:W-:Y:S01]  /*e620*/  IMAD R19, R21, UR4, R18 ;  /* 0x0000000415137c24 */ /* 0x000fe2000f8e0212 */
[----:B------:R-:W-:-:S02]  /*e630*/  LEA R38, P0, R16, UR14, 0x3 ;  /* 0x0000000e10267c11 */ /* 0x000fc4000f8018ff */
[----:B------:R-:W-:Y:S01]  /*e640*/  MOV R36, UR9 ;  /* 0x0000000900247c02 */ /* 0x000fe20008000f00 */
[----:B------:R-:W-:Y:S01]  /*e650*/  IMAD.U32 R37, RZ, RZ, UR10 ;  /* 0x0000000aff257e24 */ /* 0x000fe2000f8e00ff */
[----:B------:R-:W-:-:S04]  /*e660*/  IADD3 R17, PT, PT, R17, R19, RZ ;  /* 0x0000001311117210 */ /* 0x000fc80007ffe0ff */
[----:B------:R-:W-:Y:S01]  /*e670*/  LEA.HI.X R39, R16, UR15, R17, 0x3, P0 ;  /* 0x0000000f10277c11 */ /* 0x000fe200080f1c11 */
        /* <DEDUP_REMOVED lines=11> */
[----:B------:R-:W-:-:S03]  /*e730*/  IMAD.X R29, R23, 0x1, R29, P0 ;  /* 0x00000001171d7824 */ /* 0x000fc600000e061d */
[----:B------:R-:W5:Y:S04]  /*e740*/  LDG.E.64.CONSTANT R36, desc[UR12][R36.64+0x18] ;  /* 0x0000180c24247981 */ /* 0x000f68000c1e9b00 */
[----:B------:R-:W5:Y:S01]  /*e750*/  LDG.E.64.CONSTANT R28, desc[UR12][R28.64] ;  /* 0x0000000c1c1c7981 */ /* 0x000f62000c1e9b00 */
        /* <DEDUP_REMOVED lines=18> */
.L_x_7325:
        /* <DEDUP_REMOVED lines=35> */
.L_x_7326:
[----:B------:R-:W-:Y:S05]  /*eab0*/  BRA.U UP0, `(.L_x_7287) ;  /* 0x0000000100447547 */ /* 0x000fea000b800000 */
[C---:B-1----:R-:W-:Y:S01]  /*eac0*/  IMAD R16, R20.reuse, UR5, RZ ;  /* 0x0000000514107c24 */ /* 0x042fe2000f8e02ff */
[----:B------:R-:W-:Y:S01]  /*ead0*/  ULEA UR6, UP0, UR4, UR6, 0x3 ;  /* 0x0000000604067291 */ /* 0x000fe2000f8018ff */
[----:B------:R-:W-:Y:S02]  /*eae0*/  IMAD.MOV.U32 R14, RZ, RZ, R12 ;  /* 0x000000ffff0e7224 */ /* 0x000fe400078e000c */
[----:B------:R-:W-:Y:S02]  /*eaf0*/  IMAD R21, R21, UR4, R16 ;  /* 0x0000000415157c24 */ /* 0x000fe4000f8e0210 */
[----:B------:R-:W-:Y:S01]  /*eb00*/  IMAD.WIDE.U32 R14, R20, UR4, R14 ;  /* 0x00000004140e7c25 */ /* 0x000fe2000f8e000e */
[----:B------:R-:W-:Y:S01]  /*eb10*/  ULEA.HI.X UR4, UR4, UR7, UR5, 0x3, UP0 ;  /* 0x0000000704047291 */ /* 0x000fe200080f1c05 */
[----:B------:R-:W-:-:S03]  /*eb20*/  MOV R12, UR6 ;  /* 0x00000006000c7c02 */ /* 0x000fc60008000f00 */
[----:B------:R-:W-:Y:S02]  /*eb30*/  IADD3 R15, PT, PT, R15, R21, RZ ;  /* 0x000000150f0f7210 */ /* 0x000fe40007ffe0ff */
[C---:B------:R-:W-:Y:S02]  /*eb40*/  LEA R16, P0, R14.reuse, UR14, 0x3 ;  /* 0x0000000e0e107c11 */ /* 0x040fe4000f8018ff */
[----:B------:R-:W-:Y:S02]  /*eb50*/  MOV R13, UR4 ;  /* 0x00000004000d7c02 */ /* 0x000fe40008000f00 */
[----:B------:R-:W-:-:S04]  /*eb60*/  LEA.HI.X R17, R14, UR15, R15, 0x3, P0 ;  /* 0x0000000f0e117c11 */ /* 0x000fc800080f1c0f */
[----:B------:R-:W2:Y:S04]  /*eb70*/  LDG.E.64.CONSTANT R12, desc[UR12][R12.64] ;  /* 0x0000000c0c0c7981 */ /* 0x000ea8000c1e9b00 */
[----:B------:R-:W2:Y:S02]  /*eb80*/  LDG.E.64.CONSTANT R14, desc[UR12][R16.64] ;  /* 0x0000000c100e7981 */ /* 0x000ea4000c1e9b00 */
[----:B--2---:R-:W-:Y:S02]  /*eb90*/  IMAD R15, R15, R12, RZ ;  /* 0x0000000c0f0f7224 */ /* 0x004fe400078e02ff */
[----:B------:R-:W-:-:S04]  /*eba0*/  IMAD.WIDE.U32 R26, R12, R14, R26 ;  /* 0x0000000e0c1a7225 */ /* 0x000fc800078e001a */
[----:B------:R-:W-:-:S04]  /*ebb0*/  IMAD R15, R13, R14, R15 ;  /* 0x0000000e0d0f7224 */ /* 0x000fc800078e020f */
[----:B------:R-:W-:-:S07]  /*ebc0*/  IMAD.IADD R27, R27, 0x1, R15 ;  /* 0x000000011b1b7824 */ /* 0x000fce00078e020f */
.L_x_7287:
[----:B-1----:R-:W0:Y:S01]  /*ebd0*/  S2R R21, SR_TID.X ;  /* 0x0000000000157919 */ /* 0x002e220000002100 */
[----:B------:R-:W1:Y:S01]  /*ebe0*/  LDC.64 R12, c[0x0][0x3b8] ;  /* 0x0000ee00ff0c7b82 */ /* 0x000e620000000a00 */
[-C--:B------:R-:W-:Y:S01]  /*ebf0*/  LOP3.LUT R5, R5, R4.reuse, RZ, 0x3c, !PT ;  /* 0x0000000405057212 */ /* 0x080fe200078e3cff */
[----:B------:R-:W-:Y:S01]  /*ec00*/  IMAD.MOV.U32 R19, RZ, RZ, R8 ;  /* 0x000000ffff137224 */ /* 0x000fe200078e0008 */
[----:B------:R-:W-:Y:S02]  /*ec10*/  MOV R18, R7 ;  /* 0x0000000700127202 */ /* 0x000fe40000000f00 */
[----:B------:R-:W-:Y:S02]  /*ec20*/  LOP3.LUT R4, R5, R4, RZ, 0x3c, !PT ;  /* 0x0000000405047212 */ /* 0x000fe400078e3cff */
[----:B------:R-:W-:Y:S02]  /*ec30*/  MOV R14, R44 ;  /* 0x0000002c000e7202 */ /* 0x000fe40000000f00 */
[----:B------:R-:W-:-:S02]  /*ec40*/  MOV R15, R43 ;  /* 0x0000002b000f7202 */ /* 0x000fc40000000f00 */
[----:B------:R-:W-:Y:S02]  /*ec50*/  MOV R7, R0 ;  /* 0x0000000000077202 */ /* 0x000fe40000000f00 */
[----:B------:R-:W-:Y:S02]  /*ec60*/  LOP3.LUT R5, R5, R4, RZ, 0x3c, !PT ;  /* 0x0000000405057212 */ /* 0x000fe400078e3cff */
[----:B------:R-:W-:Y:S02]  /*ec70*/  MOV R16, R2 ;  /* 0x0000000200107202 */ /* 0x000fe40000000f00 */
[----:B------:R-:W-:Y:S02]  /*ec80*/  MOV R17, R3 ;  /* 0x0000000300117202 */ /* 0x000fe40000000f00 */
[----:B------:R-:W-:Y:S02]  /*ec90*/  MOV R24, R42 ;  /* 0x0000002a00187202 */ /* 0x000fe40000000f00 */
[----:B------:R-:W-:Y:S01]  /*eca0*/  MOV R25, R11 ;  /* 0x0000000b00197202 */ /* 0x000fe20000000f00 */
[----:B-1----:R-:W-:-:S04]  /*ecb0*/  IMAD.WIDE.U32 R12, R45, 0x8, R12 ;  /* 0x000000082d0c7825 */ /* 0x002fc800078e000c */
[----:B0-----:R-:W-:Y:S01]  /*ecc0*/  IMAD.WIDE.U32 R20, R21, 0x10, R12 ;  /* 0x0000001015147825 */ /* 0x001fe200078e000c */
[----:B------:R-:W-:-:S03]  /*ecd0*/  MOV R13, R10 ;  /* 0x0000000a000d7202 */ /* 0x000fc60000000f00 */
[----:B------:R-:W-:Y:S01]  /*ece0*/  IMAD.MOV.U32 R12, RZ, RZ, R9 ;  /* 0x000000ffff0c7224 */ /* 0x000fe200078e0009 */
[----:B------:R-:W-:Y:S04]  /*ecf0*/  STG.E.128 desc[UR12][R20.64], R4 ;  /* 0x0000000414007986 */ /* 0x000fe8000c101d0c */
[----:B------:R-:W-:Y:S04]  /*ed00*/  STG.E.128 desc[UR12][R20.64+0x800], R16 ;  /* 0x0008001014007986 */ /* 0x000fe8000c101d0c */
[----:B------:R-:W-:Y:S04]  /*ed10*/  STG.E.128 desc[UR12][R20.64+0x1000], R12 ;  /* 0x0010000c14007986 */ /* 0x000fe8000c101d0c */
[----:B------:R-:W-:Y:S01]  /*ed20*/  STG.E.128 desc[UR12][R20.64+0x1800], R24 ;  /* 0x0018001814007986 */ /* 0x000fe2000c101d0c */
[----:B------:R-:W-:Y:S05]  /*ed30*/  EXIT ;  /* 0x000000000000794d */ /* 0x000fea0003800000 */
.L_x_7327:
        /* <DEDUP_REMOVED lines=12> */
.L_x_19037:


//--------------------- .text._ZN2at6native29vectorized_elementwise_kernelILi4EZZNS0_73_GLOBAL__N__c8866d80_35_SparseBinaryOpIntersectionKernel_cu_b2145a98_327142_sparse_binary_op_intersection_kernel_implINS2_18CUDAKernelLauncherENS2_36CUDAValueSelectionIntersectionKernelINS2_9LhsProjOpEEElLl0EEEvRNS_6TensorERKS8_SB_RKSt6vectorIlSaIlEERKSt8optionalIS8_ESK_bbENKUlvE1_clEvEUllE_St5arrayIPcLm2EEEEviT0_T1_ --------------------------
	.section	.text._ZN2at6native29vectorized_elementwise_kernelILi4EZZNS0_73_GLOBAL__N__c8866d80_35_SparseBinaryOpIntersectionKernel_cu_b2145a98_327142_sparse_binary_op_intersection_kernel_implINS2_18CUDAKernelLauncherENS2_36CUDAValueSelectionIntersectionKernelINS2_9LhsProjOpEEElLl0EEEvRNS_6TensorERKS8_SB_RKSt6vectorIlSaIlEERKSt8optionalIS8_ESK_bbENKUlvE1_clEvEUllE_St5arrayIPcLm2EEEEviT0_T1_,"ax",@progbits
	.align	128
        .global         _ZN2at6native29vectorized_elementwise_kernelILi4EZZNS0_73_GLOBAL__N__c8866d80_35_SparseBinaryOpIntersectionKernel_cu_b2145a98_327142_sparse_binary_op_intersection_kernel_implINS2_18CUDAKernelLauncherENS2_36CUDAValueSelectionIntersectionKernelINS2_9LhsProjOpEEElLl0EEEvRNS_6TensorERKS8_SB_RKSt6vectorIlSaIlEERKSt8optionalIS8_ESK_bbENKUlvE1_clEvEUllE_St5arrayIPcLm2EEEEviT0_T1_
        .type           _ZN2at6native29vectorized_elementwise_kernelILi4EZZNS0_73_GLOBAL__N__c8866d80_35_SparseBinaryOpIntersectionKernel_cu_b2145a98_327142_sparse_binary_op_intersection_kernel_implINS2_18CUDAKernelLauncherENS2_36CUDAValueSelectionIntersectionKernelINS2_9LhsProjOpEEElLl0EEEvRNS_6TensorERKS8_SB_RKSt6vectorIlSaIlEERKSt8optionalIS8_ESK_bbENKUlvE1_clEvEUllE_St5arrayIPcLm2EEEEviT0_T1_,@function
        .size           _ZN2at6native29vectorized_elementwise_kernelILi4EZZNS0_73_GLOBAL__N__c8866d80_35_SparseBinaryOpIntersectionKernel_cu_b2145a98_327142_sparse_binary_op_intersection_kernel_implINS2_18CUDAKernelLauncherENS2_36CUDAValueSelectionIntersectionKernelINS2_9LhsProjOpEEElLl0EEEvRNS_6TensorERKS8_SB_RKSt6vectorIlSaIlEERKSt8optionalIS8_ESK_bbENKUlvE1_clEvEUllE_St5arrayIPcLm2EEEEviT0_T1_,(.L_x_19038 - _ZN2at6native29vectorized_elementwise_kernelILi4EZZNS0_73_GLOBAL__N__c8866d80_35_SparseBinaryOpIntersectionKernel_cu_b2145a98_327142_sparse_binary_op_intersection_kernel_implINS2_18CUDAKernelLauncherENS2_36CUDAValueSelectionIntersectionKernelINS2_9LhsProjOpEEElLl0EEEvRNS_6TensorERKS8_SB_RKSt6vectorIlSaIlEERKSt8optionalIS8_ESK_bbENKUlvE1_clEvEUllE_St5arrayIPcLm2EEEEviT0_T1_)
        .other          _ZN2at6native29vectorized_elementwise_kernelILi4EZZNS0_73_GLOBAL__N__c8866d80_35_SparseBinaryOpIntersectionKernel_cu_b2145a98_327142_sparse_binary_op_intersection_kernel_implINS2_18CUDAKernelLauncherENS2_36CUDAValueSelectionIntersectionKernelINS2_9LhsProjOpEEElLl0EEEvRNS_6TensorERKS8_SB_RKSt6vectorIlSaIlEERKSt8optionalIS8_ESK_bbENKUlvE1_clEvEUllE_St5arrayIPcLm2EEEEviT0_T1_,@"STO_CUDA_ENTRY STV_DEFAULT"
_ZN2at6native29vectorized_elementwise_kernelILi4EZZNS0_73_GLOBAL__N__c8866d80_35_SparseBinaryOpIntersectionKernel_cu_b2145a98_327142_sparse_binary_op_intersection_kernel_implINS2_18CUDAKernelLauncherENS2_36CUDAValueSelectionIntersectionKernelINS2_9LhsProjOpEEElLl0EEEvRNS_6TensorERKS8_SB_RKSt6vectorIlSaIlEERKSt8optionalIS8_ESK_bbENKUlvE1_clEvEUllE_St5arrayIPcLm2EEEEviT0_T1_:
.text._ZN2at6native29vectorized_elementwise_kernelILi4EZZNS0_73_GLOBAL__N__c8866d80_35_SparseBinaryOpIntersectionKernel_cu_b2145a98_327142_sparse_binary_op_intersection_kernel_implINS2_18CUDAKernelLauncherENS2_36CUDAValueSelectionIntersectionKernelINS2_9LhsProjOpEEElLl0EEEvRNS_6TensorERKS8_SB_RKSt6vectorIlSaIlEERKSt8optionalIS8_ESK_bbENKUlvE1_clEvEUllE_St5arrayIPcLm2EEEEviT0_T1_:
        /* <DEDUP_REMOVED lines=113> */
.L_x_7333:
        /* <DEDUP_REMOVED lines=76> */
.L_x_7332:
        /* <DEDUP_REMOVED lines=61> */
.L_x_7334:
        /* <DEDUP_REMOVED lines=44> */
.L_x_7335:
        /* <DEDUP_REMOVED lines=24> */
.L_x_7331:
[----:B------:R-:W-:Y:S05]  /*13e0*/  BSYNC.RECONVERGENT B0 ;  /* 0x0000000000007941 */ /* 0x000fea0003800200 */
.L_x_7330:
        /* <DEDUP_REMOVED lines=36> */
.L_x_7339:
        /* <DEDUP_REMOVED lines=78> */
.L_x_7338:
        /* <DEDUP_REMOVED lines=60> */
.L_x_7340:
        /* <DEDUP_REMOVED lines=43> */
.L_x_7341:
        /* <DEDUP_REMOVED lines=23> */
.L_x_7337:
[----:B------:R-:W-:Y:S05]  /*22f0*/  BSYNC.RECONVERGENT B0 ;  /* 0x0000000000007941 */ /* 0x000fea0003800200 */
.L_x_7336:
        /* <DEDUP_REMOVED lines=37> */
.L_x_7345:
        /* <DEDUP_REMOVED lines=79> */
.L_x_7344:
        /* <DEDUP_REMOVED lines=59> */
.L_x_7346:
        /* <DEDUP_REMOVED lines=42> */
.L_x_7347:
        /* <DEDUP_REMOVED lines=21> */
.L_x_7343:
[----:B------:R-:W-:Y:S05]  /*31e0*/  BSYNC.RECONVERGENT B0 ;  /* 0x0000000000007941 */ /* 0x000fea0003800200 */
.L_x_7342:
        /* <DEDUP_REMOVED lines=34> */
.L_x_7351:
        /* <DEDUP_REMOVED lines=78> */
.L_x_7350:
        /* <DEDUP_REMOVED lines=60> */
.L_x_7352:
        /* <DEDUP_REMOVED lines=43> */
.L_x_7353:
        /* <DEDUP_REMOVED lines=23> */
.L_x_7349:
[----:B------:R-:W-:Y:S05]  /*40d0*/  BSYNC.RECONVERGENT B0 ;  /* 0x0000000000007941 */ /* 0x000fea0003800200 */
.L_x_7348:
        /* <DEDUP_REMOVED lines=34> */
.L_x_7357:
        /* <DEDUP_REMOVED lines=77> */
.L_x_7356:
        /* <DEDUP_REMOVED lines=60> */
.L_x_7358:
        /* <DEDUP_REMOVED lines=43> */
.L_x_7359:
        /* <DEDUP_REMOVED lines=22> */
.L_x_7355:
[----:B---3--:R-:W-:Y:S05]  /*4fa0*/  BSYNC.RECONVERGENT B0 ;  /* 0x0000000000007941 */ /* 0x008fea0003800200 */
.L_x_7354:
        /* <DEDUP_REMOVED lines=34> */
.L_x_7363:
        /* <DEDUP_REMOVED lines=76> */
.L_x_7362:
        /* <DEDUP_REMOVED lines=60> */
.L_x_7364:
        /* <DEDUP_REMOVED lines=42> */
.L_x_7365:
        /* <DEDUP_REMOVED lines=22> */
.L_x_7361:
[----:B---3--:R-:W-:Y:S05]  /*5e50*/  BSYNC.RECONVERGENT B0 ;  /* 0x0000000000007941 */ /* 0x008fea0003800200 */
.L_x_7360:
        /* <DEDUP_REMOVED lines=37> */
.L_x_7369:
        /* <DEDUP_REMOVED lines=76> */
.L_x_7368:
        /* <DEDUP_REMOVED lines=58> */
.L_x_7370:
        /* <DEDUP_REMOVED lines=40> */
.L_x_7371:
        /* <DEDUP_REMOVED lines=22> */
.L_x_7367:
[----:B------:R-:W-:Y:S05]  /*6cf0*/  BSYNC.RECONVERGENT B0 ;  /* 0x0000000000007941 */ /* 0x000fea0003800200 */
.L_x_7366:
        /* <DEDUP_REMOVED lines=31> */
.L_x_7374:
        /* <DEDUP_REMOVED lines=76> */
.L_x_7373:
        /* <DEDUP_REMOVED lines=58> */
.L_x_7375:
        /* <DEDUP_REMOVED lines=39> */
.L_x_7376:
        /* <DEDUP_REMOVED lines=22> */
.L_x_7372:
[----:B------:R-:W-:Y:S05]  /*7b20*/  BSYNC.RECONVERGENT B0 ;  /* 0x0000000000007941 */ /* 0x000fea0003800200 */
.L_x_7329:
        /* <DEDUP_REMOVED lines=39> */
.L_x_7379:
[----:B------:R-:W-:-:S13]  /*7da0*/  ISETP.GE.U32.AND P0, PT, R44, R15, PT ;  /* 0x0000000f2c00720c */ /* 0x000fda0003f06070 */
[----:B------:R-:W-:Y:S05]  /*7db0*/  @P0 BRA `(.L_x_7381) ;  /* 0x0000000000300947 */ /* 0x000fea0003800000 */
[----:B0-----:R-:W0:Y:S01]  /*7dc0*/  LDC.64 R2, c[0x0][0x3b8] ;  /* 0x0000ee00ff027b82 */ /* 0x001e220000000a00 */
[----:B------:R-:W-:Y:S02]  /*7dd0*/  IADD3 R5, PT, PT, R45, R44, RZ ;  /* 0x0000002c2d057210 */ /* 0x000fe40007ffe0ff */
[----:B------:R-:W-:-:S03]  /*7de0*/  IADD3 R44, PT, PT, R44, 0x80, RZ ;  /* 0x000000802c2c7810 */ /* 0x000fc60007ffe0ff */
[----:B0-----:R-:W-:-:S05]  /*7df0*/  IMAD.WIDE.U32 R2, R5, 0x8, R2 ;  /* 0x0000000805027825 */ /* 0x001fca00078e0002 */
[----:B------:R0:W-:Y:S02]  /*7e00*/  STG.E.64 desc[UR12][R2.64], R48 ;  /* 0x0000003002007986 */ /* 0x0001e4000c101b0c */
.L_x_7380:
[----:B------:R-:W-:-:S13]  /*7e10*/  ISETP.GE.U32.AND P0, PT, R44, R15, PT ;  /* 0x0000000f2c00720c */ /* 0x000fda0003f06070 */
[----:B------:R-:W-:Y:S05]  /*7e20*/  @P0 BRA `(.L_x_7382) ;  /* 0x0000000000300947 */ /* 0x000fea0003800000 */
[----:B0-----:R-:W0:Y:S01]  /*7e30*/  LDC.64 R2, c[0x0][0x3b8] ;  /* 0x0000ee00ff027b82 */ /* 0x001e220000000a00 */
[----:B------:R-:W-:Y:S01]  /*7e40*/  IMAD.IADD R5, R45, 0x1, R44 ;  /* 0x000000012d057824 */ /* 0x000fe200078e022c */
[----:B------:R-:W-:-:S03]  /*7e50*/  IADD3 R44, PT, PT, R44, 0x80, RZ ;  /* 0x000000802c2c7810 */ /* 0x000fc60007ffe0ff */
[----:B0-----:R-:W-:-:S05]  /*7e60*/  IMAD.WIDE.U32 R2, R5, 0x8, R2 ;  /* 0x0000000805027825 */ /* 0x001fca00078e0002 */
[----:B------:R0:W-:Y:S02]  /*7e70*/  STG.E.64 desc[UR12][R2.64], R6 ;  /* 0x0000000602007986 */ /* 0x0001e4000c101b0c */
.L_x_7381:
[----:B------:R-:W-:-:S13]  /*7e80*/  ISETP.GE.U32.AND P0, PT, R44, R15, PT ;  /* 0x0000000f2c00720c */ /* 0x000fda0003f06070 */
[----:B------:R-:W-:Y:S05]  /*7e90*/  @P0 BRA `(.L_x_7383) ;  /* 0x0000000000340947 */ /* 0x000fea0003800000 */
[----:B0-----:R-:W0:Y:S01]  /*7ea0*/  LDC.64 R2, c[0x0][0x3b8] ;  /* 0x0000ee00ff027b82 */ /* 0x001e220000000a00 */
[----:B------:R-:W-:Y:S01]  /*7eb0*/  IADD3 R5, PT, PT, R45, R44, RZ ;  /* 0x0000002c2d057210 */ /* 0x000fe20007ffe0ff */
[----:B------:R-:W-:-:S04]  /*7ec0*/  VIADD R44, R44, 0x80 ;  /* 0x000000802c2c7836 */ /* 0x000fc80000000000 */
[----:B0-----:R-:W-:-:S05]  /*7ed0*/  IMAD.WIDE.U32 R2, R5, 0x8, R2 ;  /* 0x0000000805027825 */ /* 0x001fca00078e0002 */
[----:B------:R0:W-:Y:S02]  /*7ee0*/  STG.E.64 desc[UR12][R2.64], R8 ;  /* 0x0000000802007986 */ /* 0x0001e4000c101b0c */
.L_x_7382:
        /* <DEDUP_REMOVED lines=8> */
.L_x_7383:
[----:B------:R-:W-:Y:S05]  /*7f70*/  BSYNC.RELIABLE B1 ;  /* 0x0000000000017941 */ /* 0x000fea0003800100 */
.L_x_7378:
[----:B------:R-:W-:-:S13]  /*7f80*/  ISETP.GE.U32.AND P0, PT, R44, R15, PT ;  /* 0x0000000f2c00720c */ /* 0x000fda0003f06070 */
[----:B0-----:R-:W0:Y:S01]  /*7f90*/  @!P0 LDC.64 R2, c[0x0][0x3b8] ;  /* 0x0000ee00ff028b82 */ /* 0x001e220000000a00 */
[----:B------:R-:W-:Y:S01]  /*7fa0*/  @!P0 IMAD.IADD R5, R45, 0x1, R44 ;  /* 0x000000012d058824 */ /* 0x000fe200078e022c */
[----:B------:R-:W-:-:S03]  /*7fb0*/  @!P0 IADD3 R44, PT, PT, R44, 0x80, RZ ;  /* 0x000000802c2c8810 */ /* 0x000fc60007ffe0ff */
[----:B0-----:R-:W-:-:S05]  /*7fc0*/  @!P0 IMAD.WIDE.U32 R2, R5, 0x8, R2 ;  /* 0x0000000805028825 */ /* 0x001fca00078e0002 */
[----:B------:R0:W-:Y:S02]  /*7fd0*/  @!P0 STG.E.64 desc[UR12][R2.64], R12 ;  /* 0x0000000c02008986 */ /* 0x0001e4000c101b0c */
.L_x_7384:
[----:B------:R-:W-:Y:S05]  /*7fe0*/  BSYNC.RECONVERGENT B0 ;  /* 0x0000000000007941 */ /* 0x000fea0003800200 */
.L_x_7377:
        /* <DEDUP_REMOVED lines=8> */
.L_x_7328:
[----:B------:R-:W0:Y:S01]  /*8070*/  LDCU.64 UR8, c[0x0][0x398] ;  /* 0x00007300ff0877ac */ /* 0x000e220008000a00 */
[----:B------:R-:W1:Y:S01]  /*8080*/  S2R R13, SR_TID.X ;  /* 0x00000000000d7919 */ /* 0x000e620000002100 */
[----:B------:R-:W-:Y:S01]  /*8090*/  HFMA2 R0, -RZ, RZ, 0, 0 ;  /* 0x00000000ff007431 */ /* 0x000fe200000001ff */
[----:B------:R-:W-:Y:S01]  /*80a0*/  CS2R R40, SRZ ;  /* 0x0000000000287805 */ /* 0x000fe2000001ff00 */
[----:B------:R-:W2:Y:S01]  /*80b0*/  LDCU.64 UR14, c[0x0][0x388] ;  /* 0x00007100ff0e77ac */ /* 0x000ea20008000a00 */
[----:B------:R-:W-:Y:S01]  /*80c0*/  IMAD.MOV.U32 R44, RZ, RZ, RZ ;  /* 0x000000ffff2c7224 */ /* 0x000fe200078e00ff */
[----:B------:R-:W-:Y:S02]  /*80d0*/  CS2R R42, SRZ ;  /* 0x00000000002a7805 */ /* 0x000fe4000001ff00 */
[----:B------:R-:W-:Y:S02]  /*80e0*/  CS2R R10, SRZ ;  /* 0x00000000000a7805 */ /* 0x000fe4000001ff00 */
[----:B------:R-:W-:-:S02]  /*80f0*/  CS2R R8, SRZ ;  /* 0x0000000000087805 */ /* 0x000fc4000001ff00 */
[----:B------:R-:W-:Y:S02]  /*8100*/  CS2R R6, SRZ ;  /* 0x0000000000067805 */ /* 0x000fe4000001ff00 */
        /* <DEDUP_REMOVED lines=17> */
[----:B------:R-:W1:Y:S01]  /*8220*/  LDG.E.128 R8, desc[UR12][R2.64] ;  /* 0x0000000c02087981 */ /* 0x000e62000c1e1d00 */
[----:B------:R-:W-:Y:S02]  /*8230*/  UISETP.GE.U32.AND.EX UP1, UPT, UR9, URZ, UPT, UP1 ;  /* 0x000000ff0900728c */ /* 0x000fe4000bf26110 */
[----:B------:R-:W-:Y:S01]  /*8240*/  UISETP.NE.U32.AND UP0, UPT, UR21, URZ, UPT ;  /* 0x000000ff1500728c */ /* 0x000fe2000bf05070 */
[----:B------:R-:W5:Y:S01]  /*8250*/  LDG.E.128 R24, desc[UR12][R2.64+0x10] ;  /* 0x0000100c02187981 */ /* 0x000f62000c1e1d00 */
[----:B------:R-:W-:-:S03]  /*8260*/  UIADD3 UR18, UP2, UPT, UR20, -0x1, URZ ;  /* 0xffffffff14127890 */ /* 0x000fc6000ff5e0ff */
[----:B------:R0:W5:Y:S01]  /*8270*/  LDG.E.ENL2.256 R16, R12, desc[UR12][R2.64+0x1000] ;  /* 0xfe00800c020c797e */ /* 0x0001620008121910 */
[----:B------:R-:W-:Y:S02]  /*8280*/  UISETP.NE.AND.EX UP0, UPT, URZ, URZ, UPT, UP0 ;  /* 0x000000ffff00728c */ /* 0x000fe4000bf05300 */
[----:B------:R-:W-:Y:S01]  /*8290*/  UIADD3.X UR19, UPT, UPT, URZ, -0x1, URZ, UP2, !UPT ;  /* 0xffffffffff137890 */ /* 0x000fe200097fe4ff */
[----:B0-----:R-:W-:Y:S02]  /*82a0*/  IMAD.MOV.U32 R3, RZ, RZ, RZ ;  /* 0x000000ffff037224 */ /* 0x001fe400078e00ff */
[----:B-1----:R-:W-:Y:S02]  /*82b0*/  IMAD R5, R9, UR16, RZ ;  /* 0x0000001009057c24 */ /* 0x002fe4000f8e02ff */
[----:B------:R-:W-:-:S04]  /*82c0*/  IMAD.WIDE.U32 R6, R8, UR16, RZ ;  /* 0x0000001008067c25 */ /* 0x000fc8000f8e00ff */
[----:B------:R-:W-:Y:S01]  /*82d0*/  IMAD R9, R8, UR17, R5 ;  /* 0x0000001108097c24 */ /* 0x000fe2000f8e0205 */
[----:B------:R-:W-:-:S04]  /*82e0*/  MOV R5, RZ ;  /* 0x000000ff00057202 */ /* 0x000fc80000000f00 */
[----:B------:R-:W-:Y:S01]  /*82f0*/  IADD3 R9, PT, PT, R7, R9, RZ ;  /* 0x0000000907097210 */ /* 0x000fe20007ffe0ff */
[----:B--2---:R-:W-:Y:S06]  /*8300*/  BRA.U !UP1, `(.L_x_7386) ;  /* 0x0000000509807547 */ /* 0x004fec000b800000 */
[----:B------:R-:W0:Y:S01]  /*8310*/  LDC.64 R20, c[0x0][0x3a8] ;  /* 0x0000ea00ff147b82 */ /* 0x000e220000000a00 */
[----:B------:R-:W-:Y:S01]  /*8320*/  UMOV UR10, 0x20 ;  /* 0x00000020000a7882 */ /* 0x000fe20000000000 */
[----:B------:R-:W-:Y:S01]  /*8330*/  UMOV UR11, 0x0 ;  /* 0x00000000000b7882 */ /* 0x000fe20000000000 */
[----:B------:R-:W-:Y:S01]  /*8340*/  ULOP3.LUT UR4, UR8, 0xfffffff8, URZ, 0xc0, !UPT ;  /* 0xfffffff808047892 */ /* 0x000fe2000f8ec0ff */
[----:B------:R-:W-:Y:S01]  /*8350*/  LEA R4, P0, R6, UR14, 0x3 ;  /* 0x0000000e06047c11 */ /* 0x000fe2000f8018ff */
[----:B------:R-:W-:Y:S01]  /*8360*/  UIMAD.WIDE.U32 UR10, UR6, 0x1, UR10 ;  /* 0x00000001060a78a5 */ /* 0x000fe2000f8e000a */
[----:B------:R-:W-:Y:S01]  /*8370*/  HFMA2 R5, -RZ, RZ, 0, 0 ;  /* 0x00000000ff057431 */ /* 0x000fe200000001ff */
[----:B------:R-:W-:-:S04]  /*8380*/  ULOP3.LUT UR5, UR9, 0x7fffffff, URZ, 0xc0, !UPT ;  /* 0x7fffffff09057892 */ /* 0x000fc8000f8ec0ff */
[----:B------:R-:W-:Y:S01]  /*8390*/  MOV R2, UR10 ;  /* 0x0000000a00027c02 */ /* 0x000fe20008000f00 */
[----:B------:R-:W-:Y:S02]  /*83a0*/  UIADD3 UR10, UPT, UPT, UR11, UR7, URZ ;  /* 0x000000070b0a7290 */ /* 0x000fe4000fffe0ff */
[----:B------:R-:W-:Y:S01]  /*83b0*/  IMAD.U32 R3, RZ, RZ, UR11 ;  /* 0x0000000bff037e24 */ /* 0x000fe2000f8e00ff */
[----:B------:R-:W-:Y:S01]  /*83c0*/  MOV R22, R2 ;  /* 0x0000000200167202 */ /* 0x000fe20000000f00 */
[----:B------:R-:W-:Y:S01]  /*83d0*/  IMAD.MOV.U32 R3, RZ, RZ, RZ ;  /* 0x000000ffff037224 */ /* 0x000fe200078e00ff */
[----:B------:R-:W-:Y:S01]  /*83e0*/  LEA.HI.X R2, R6, UR15, R9, 0x3, P0 ;  /* 0x0000000f06027c11 */ /* 0x000fe200080f1c09 */
[----:B------:R-:W-:Y:S01]  /*83f0*/  UMOV UR11, UR5 ;  /* 0x00000005000b7c82 */ /* 0x000fe20008000000 */
[----:B------:R-:W-:Y:S01]  /*8400*/  MOV R23, UR10 ;  /* 0x0000000a00177c02 */ /* 0x000fe20008000f00 */
[----:B------:R-:W-:Y:S01]  /*8410*/  UMOV UR10, UR4 ;  /* 0x00000004000a7c82 */ /* 0x000fe20008000000 */
[----:B0-----:R-:W-:-:S02]  /*8420*/  SHF.L.U64.HI R0, R20, 0x3, R21 ;  /* 0x0000000314007819 */ /* 0x001fc40000010215 */
[C---:B------:R-:W-:Y:S02]  /*8430*/  SHF.L.U64.HI R44, R20.reuse, 0x6, R21 ;  /* 0x00000006142c7819 */ /* 0x040fe40000010215 */
[----:B------:R-:W-:-:S07]  /*8440*/  SHF.L.U32 R21, R20, 0x3, RZ ;  /* 0x0000000314157819 */ /* 0x000fce00000006ff */
.L_x_7387:
[----:B------:R-:W-:Y:S01]  /*8450*/  IMAD.MOV.U32 R28, RZ, RZ, R4 ;  /* 0x000000ffff1c7224 */ /* 0x000fe200078e0004 */
[----:B------:R-:W-:Y:S01]  /*8460*/  MOV R29, R2 ;  /* 0x00000002001d7202 */ /* 0x000fe20000000f00 */
[----:B------:R-:W2:Y:S01]  /*8470*/  LDG.E.64.CONSTANT R30, desc[UR12][R22.64+-0x20] ;  /* 0xffffe00c161e7981 */ /* 0x000ea2000c1e9b00 */
[----:B------:R-:W-:-:S03]  /*8480*/  IADD3 R48, P0, PT, R4, R21, RZ ;  /* 0x0000001504307210 */ /* 0x000fc60007f1e0ff */
[----:B------:R-:W3:Y:S04]  /*8490*/  LDG.E.64.CONSTANT R32, desc[UR12][R22.64+-0x18] ;  /* 0xffffe80c16207981 */ /* 0x000ee8000c1e9b00 */
[----:B------:R-:W2:Y:S01]  /*84a0*/  LDG.E.64.CONSTANT R28, desc[UR12][R28.64] ;  /* 0x0000000c1c1c7981 */ /* 0x000ea2000c1e9b00 */
[----:B------:R-:W-:-:S03]  /*84b0*/  IADD3.X R49, PT, PT, R2, R0, RZ, P0, !PT ;  /* 0x0000000002317210 */ /* 0x000fc600007fe4ff */
[----:B------:R-:W4:Y:S04]  /*84c0*/  LDG.E.64.CONSTANT R46, desc[UR12][R22.64+-0x10] ;  /* 0xfffff00c162e7981 */ /* 0x000f28000c1e9b00 */
[----:B------:R-:W3:Y:S01]  /*84d0*/  LDG.E.64.CONSTANT R34, desc[UR12][R48.64] ;  /* 0x0000000c30227981 */ /* 0x000ee2000c1e9b00 */
[----:B------:R-:W-:Y:S01]  /*84e0*/  IADD3 R40, P0, PT, R48, R21, RZ ;  /* 0x0000001530287210 */ /* 0x000fe20007f1e0ff */
[----:B------:R-:W-:Y:S01]  /*84f0*/  IMAD.MOV.U32 R39, RZ, RZ, R3 ;  /* 0x000000ffff277224 */ /* 0x000fe200078e0003 */
[----:B------:R-:W-:Y:S01]  /*8500*/  MOV R38, R5 ;  /* 0x0000000500267202 */ /* 0x000fe20000000f00 */
[----:B------:R-:W4:Y:S02]  /*8510*/  LDG.E.64.CONSTANT R50, desc[UR12][R22.64+0x10] ;  /* 0x0000100c16327981 */ /* 0x000f24000c1e9b00 */
[----:B------:R-:W-:-:S05]  /*8520*/  IMAD.X R41, R49, 0x1, R0, P0 ;  /* 0x0000000131297824 */ /* 0x000fca00000e0600 */
[----:B------:R-:W4:Y:S01]  /*8530*/  LDG.E.64.CONSTANT R42, desc[UR12][R40.64] ;  /* 0x0000000c282a7981 */ /* 0x000f22000c1e9b00 */
[----:B------:R-:W-:-:S04]  /*8540*/  IADD3 R36, P0, PT, R40, R21, RZ ;  /* 0x0000001528247210 */ /* 0x000fc80007f1e0ff */
[----:B------:R-:W-:Y:S01]  /*8550*/  IADD3.X R37, PT, PT, R41, R0, RZ, P0, !PT ;  /* 0x0000000029257210 */ /* 0x000fe200007fe4ff */
[----:B--2---:R-:W-:Y:S02]  /*8560*/  IMAD R29, R29, R30, RZ ;  /* 0x0000001e1d1d7224 */ /* 0x004fe400078e02ff */
[----:B------:R-:W-:-:S04]  /*8570*/  IMAD.WIDE.U32 R38, R30, R28, R38 ;  /* 0x0000001c1e267225 */ /* 0x000fc800078e0026 */
[----:B------:R-:W-:Y:S02]  /*8580*/  IMAD R3, R31, R28, R29 ;  /* 0x0000001c1f037224 */ /* 0x000fe400078e021d */
[----:B------:R-:W2:Y:S04]  /*8590*/  LDG.E.64.CONSTANT R28, desc[UR12][R22.64+-0x8] ;  /* 0xfffff80c161c7981 */ /* 0x000ea8000c1e9b00 */
[----:B------:R0:W2:Y:S01]  /*85a0*/  LDG.E.64.CONSTANT R30, desc[UR12][R36.64] ;  /* 0x0000000c241e7981 */ /* 0x0000a2000c1e9b00 */
[----:B------:R-:W-:Y:S01]  /*85b0*/  IADD3 R39, PT, PT, R39, R3, RZ ;  /* 0x0000000327277210 */ /* 0x000fe20007ffe0ff */
[----:B---3--:R-:W-:Y:S01]  /*85c0*/  IMAD R3, R35, R32, RZ ;  /* 0x0000002023037224 */ /* 0x008fe200078e02ff */
[----:B0-----:R-:W-:-:S04]  /*85d0*/  IADD3 R36, P0, PT, R36, R21, RZ ;  /* 0x0000001524247210 */ /* 0x001fc80007f1e0ff */
[----:B------:R-:W-:Y:S01]  /*85e0*/  IADD3.X R37, PT, PT, R37, R0, RZ, P0, !PT ;  /* 0x0000000025257210 */ /* 0x000fe200007fe4ff */
[-C--:B------:R-:W-:Y:S01]  /*85f0*/  IMAD R3, R33, R34.reuse, R3 ;  /* 0x0000002221037224 */ /* 0x080fe200078e0203 */
[----:B------:R-:W-:Y:S01]  /*8600*/  IADD3 R40, P0, PT, R36, R21, RZ ;  /* 0x0000001524287210 */ /* 0x000fe20007f1e0ff */
[----:B------:R-:W-:Y:S02]  /*8610*/  IMAD.WIDE.U32 R48, R32, R34, R38 ;  /* 0x0000002220307225 */ /* 0x000fe400078e0026 */
[----:B------:R-:W3:Y:S04]  /*8620*/  LDG.E.64.CONSTANT R32, desc[UR12][R22.64] ;  /* 0x0000000c16207981 */ /* 0x000ee8000c1e9b00 */
[----:B------:R-:W3:Y:S01]  /*8630*/  LDG.E.64.CONSTANT R34, desc[UR12][R36.64] ;  /* 0x0000000c24227981 */ /* 0x000ee2000c1e9b00 */
[----:B------:R-:W-:Y:S01]  /*8640*/  IADD3.X R41, PT, PT, R37, R0, RZ, P0, !PT ;  /* 0x0000000025297210 */ /* 0x000fe200007fe4ff */
[----:B------:R-:W-:-:S04]  /*8650*/  IMAD.IADD R49, R49, 0x1, R3 ;  /* 0x0000000131317824 */ /* 0x000fc800078e0203 */
[----:B------:R0:W3:Y:S04]  /*8660*/  LDG.E.64.CONSTANT R38, desc[UR12][R40.64] ;  /* 0x0000000c28267981 */ /* 0x0000e8000c1e9b00 */
[----:B------:R-:W3:Y:S01]  /*8670*/  LDG.E.64.CONSTANT R36, desc[UR12][R22.64+0x8] ;  /* 0x0000080c16247981 */ /* 0x000ee2000c1e9b00 */
[----:B----4-:R-:W-:Y:S01]  /*8680*/  IMAD R3, R43, R46, RZ ;  /* 0x0000002e2b037224 */ /* 0x010fe200078e02ff */
[----:B0-----:R-:W-:-:S03]  /*8690*/  IADD3 R40, P0, PT, R40, R21, RZ ;  /* 0x0000001528287210 */ /* 0x001fc60007f1e0ff */
[----:B------:R-:W-:Y:S01]  /*86a0*/  IMAD R3, R47, R42, R3 ;  /* 0x0000002a2f037224 */ /* 0x000fe200078e0203 */
[----:B------:R-:W-:Y:S01]  /*86b0*/  IADD3.X R41, PT, PT, R41, R0, RZ, P0, !PT ;  /* 0x0000000029297210 */ /* 0x000fe200007fe4ff */
[----:B------:R-:W-:Y:S01]  /*86c0*/  IMAD.WIDE.U32 R42, R46, R42, R48 ;  /* 0x0000002a2e2a7225 */ /* 0x000fe200078e0030 */
[----:B------:R-:W-:-:S03]  /*86d0*/  IADD3 R46, P0, PT, R40, R21, RZ ;  /* 0x00000015282e7210 */ /* 0x000fc60007f1e0ff */
[----:B------:R-:W4:Y:S02]  /*86e0*/  LDG.E.64.CONSTANT R48, desc[UR12][R40.64] ;  /* 0x0000000c28307981 */ /* 0x000f24000c1e9b00 */
[----:B------:R-:W-:-:S06]  /*86f0*/  IMAD.X R47, R41, 0x1, R0, P0 ;  /* 0x00000001292f7824 */ /* 0x000fcc00000e0600 */
        /* <DEDUP_REMOVED lines=13> */
[----:B------:R-:W-:-:S05]  /*87d0*/  IMAD.WIDE.U32 R28, R28, R30, R42 ;  /* 0x0000001e1c1c7225 */ /* 0x000fca00078e002a */
[----:B------:R-:W-:Y:S01]  /*87e0*/  IADD3 R29, PT, PT, R29, R3, RZ ;  /* 0x000000031d1d7210 */ /* 0x000fe20007ffe0ff */
[----:B---3--:R-:W-:Y:S02]  /*87f0*/  IMAD R3, R35, R32, RZ ;  /* 0x0000002023037224 */ /* 0x008fe400078e02ff */
[----:B------:R-:W-:-:S04]  /*8800*/  IMAD.WIDE.U32 R28, R32, R34, R28 ;  /* 0x00000022201c7225 */ /* 0x000fc800078e001c */
[----:B------:R-:W-:-:S04]  /*8810*/  IMAD R3, R33, R34, R3 ;  /* 0x0000002221037224 */ /* 0x000fc800078e0203 */
[----:B------:R-:W-:Y:S02]  /*8820*/  IMAD.IADD R29, R29, 0x1, R3 ;  /* 0x000000011d1d7824 */ /* 0x000fe400078e0203 */
        /* <DEDUP_REMOVED lines=11> */
[----:B------:R-:W-:Y:S02]  /*88e0*/  IADD3 R3, PT, PT, R41, R5, RZ ;  /* 0x0000000529037210 */ /* 0x000fe40007ffe0ff */
[----:B------:R-:W-:Y:S01]  /*88f0*/  MOV R5, R40 ;  /* 0x0000002800057202 */ /* 0x000fe20000000f00 */
[----:B------:R-:W-:Y:S06]  /*8900*/  BRA.U UP2, `(.L_x_7387) ;  /* 0xfffffff902d07547 */ /* 0x000fec000b83ffff */
.L_x_7386:
        /* <DEDUP_REMOVED lines=10> */
[C---:B------:R-:W-:Y:S01]  /*89b0*/  IMAD.WIDE.U32 R40, R20.reuse, 0x8, RZ ;  /* 0x0000000814287825 */ /* 0x040fe200078e00ff */
[----:B------:R-:W-:Y:S02]  /*89c0*/  SHF.L.U32 R31, R21, 0x3, RZ ;  /* 0x00000003151f7819 */ /* 0x000fe400000006ff */
[----:B------:R-:W-:Y:S02]  /*89d0*/  ULEA.HI.X UR11, UR4, UR7, UR5, 0x3, UP3 ;  /* 0x00000007040b7291 */ /* 0x000fe400098f1c05 */
[----:B------:R-:W-:Y:S01]  /*89e0*/  IMAD.WIDE.U32 R22, R20, UR4, R8 ;  /* 0x0000000414167c25 */ /* 0x000fe2000f8e0008 */
[----:B------:R-:W-:Y:S02]  /*89f0*/  MOV R42, UR10 ;  /* 0x0000000a002a7c02 */ /* 0x000fe40008000f00 */
[----:B------:R-:W-:Y:S01]  /*8a00*/  IADD3 R41, PT, PT, R41, R31, RZ ;  /* 0x0000001f29297210 */ /* 0x000fe20007ffe0ff */
[----:B------:R-:W-:Y:S01]  /*8a10*/  IMAD R29, R21, UR4, R0 ;  /* 0x00000004151d7c24 */ /* 0x000fe2000f8e0200 */
[----:B------:R-:W-:-:S02]  /*8a20*/  LEA R38, P0, R22, UR14, 0x3 ;  /* 0x0000000e16267c11 */ /* 0x000fc4000f8018ff */
[----:B------:R-:W-:Y:S01]  /*8a30*/  MOV R43, UR11 ;  /* 0x0000000b002b7c02 */ /* 0x000fe20008000f00 */
[----:B------:R-:W-:-:S04]  /*8a40*/  IMAD.IADD R23, R23, 0x1, R29 ;  /* 0x0000000117177824 */ /* 0x000fc800078e021d */
[----:B------:R-:W2:Y:S01]  /*8a50*/  LDG.E.64.CONSTANT R30, desc[UR12][R42.64] ;  /* 0x0000000c2a1e7981 */ /* 0x000ea2000c1e9b00 */
[----:B------:R-:W-:Y:S02]  /*8a60*/  LEA.HI.X R39, R22, UR15, R23, 0x3, P0 ;  /* 0x0000000f16277c11 */ /* 0x000fe400080f1c17 */
[-C--:B------:R-:W-:Y:S01]  /*8a70*/  IADD3 R46, P0, PT, R38, R40.reuse, RZ ;  /* 0x00000028262e7210 */ /* 0x080fe20007f1e0ff */
[----:B------:R-:W3:Y:S04]  /*8a80*/  LDG.E.64.CONSTANT R22, desc[UR12][R42.64+0x8] ;  /* 0x0000080c2a167981 */ /* 0x000ee8000c1e9b00 */
[----:B------:R-:W2:Y:S01]  /*8a90*/  LDG.E.64.CONSTANT R32, desc[UR12][R38.64] ;  /* 0x0000000c26207981 */ /* 0x000ea2000c1e9b00 */
[----:B------:R-:W-:Y:S01]  /*8aa0*/  IMAD.X R47, R39, 0x1, R41, P0 ;  /* 0x00000001272f7824 */ /* 0x000fe200000e0629 */
[----:B------:R-:W-:-:S02]  /*8ab0*/  IADD3 R48, P0, PT, R46, R40, RZ ;  /* 0x000000282e307210 */ /* 0x000fc40007f1e0ff */
[----:B------:R-:W4:Y:S04]  /*8ac0*/  LDG.E.64.CONSTANT R34, desc[UR12][R42.64+0x10] ;  /* 0x0000100c2a227981 */ /* 0x000f28000c1e9b00 */
[----:B------:R-:W3:Y:S01]  /*8ad0*/  LDG.E.64.CONSTANT R28, desc[UR12][R46.64] ;  /* 0x0000000c2e1c7981 */ /* 0x000ee2000c1e9b00 */
[-C--:B------:R-:W-:Y:S02]  /*8ae0*/  IADD3.X R49, PT, PT, R47, R41.reuse, RZ, P0, !PT ;  /* 0x000000292f317210 */ /* 0x080fe400007fe4ff */
[----:B------:R-:W-:Y:S01]  /*8af0*/  IADD3 R40, P0, PT, R48, R40, RZ ;  /* 0x0000002830287210 */ /* 0x000fe20007f1e0ff */
[----:B------:R-:W4:Y:S04]  /*8b00*/  LDG.E.64.CONSTANT R38, desc[UR12][R42.64+0x18] ;  /* 0x0000180c2a267981 */ /* 0x000f28000c1e9b00 */
[----:B------:R-:W4:Y:S01]  /*8b10*/  LDG.E.64.CONSTANT R36, desc[UR12][R48.64] ;  /* 0x0000000c30247981 */ /* 0x000f22000c1e9b00 */
[----:B------:R-:W-:-:S06]  /*8b20*/  IADD3.X R41, PT, PT, R49, R41, RZ, P0, !PT ;  /* 0x0000002931297210 */ /* 0x000fcc00007fe4ff */
[----:B------:R-:W4:Y:S01]  /*8b30*/  LDG.E.64.CONSTANT R40, desc[UR12][R40.64] ;  /* 0x0000000c28287981 */ /* 0x000f22000c1e9b00 */
        /* <DEDUP_REMOVED lines=18> */
[----:B------:R-:W-:Y:S01]  /*8c60*/  IADD3 R3, PT, PT, R39, R5, RZ ;  /* 0x0000000527037210 */ /* 0x000fe20007ffe0ff */
[----:B------:R-:W-:-:S07]  /*8c70*/  IMAD.MOV.U32 R5, RZ, RZ, R38 ;  /* 0x000000ffff057224 */ /* 0x000fce00078e0026 */
.L_x_7389:
        /* <DEDUP_REMOVED lines=37> */
.L_x_7390:
[----:B------:R-:W-:Y:S05]  /*8ed0*/  BRA.U UP2, `(.L_x_7388) ;  /* 0x00000001024c7547 */ /* 0x000fea000b800000 */
[----:B------:R-:W-:Y:S01]  /*8ee0*/  MOV R8, R6 ;  /* 0x0000000600087202 */ /* 0x000fe20000000f00 */
[----:B0-----:R-:W-:Y:S01]  /*8ef0*/  IMAD R0, R20, UR5, RZ ;  /* 0x0000000514007c24 */ /* 0x001fe2000f8e02ff */
[----:B------:R-:W-:-:S03]  /*8f00*/  ULEA UR10, UP2, UR4, UR6, 0x3 ;  /* 0x00000006040a7291 */ /* 0x000fc6000f8418ff */
        /* <DEDUP_REMOVED lines=10> */
[----:B------:R-:W-:Y:S01]  /*8fb0*/  MOV R2, R5 ;  /* 0x0000000500027202 */ /* 0x000fe20000000f00 */
[----:B--2---:R-:W-:-:S04]  /*8fc0*/  IMAD R9, R9, R6, RZ ;  /* 0x0000000609097224 */ /* 0x004fc800078e02ff */
[----:B------:R-:W-:-:S04]  /*8fd0*/  IMAD.WIDE.U32 R2, R6, R8, R2 ;  /* 0x0000000806027225 */ /* 0x000fc800078e0002 */
[----:B------:R-:W-:Y:S01]  /*8fe0*/  IMAD R9, R7, R8, R9 ;  /* 0x0000000807097224 */ /* 0x000fe200078e0209 */
[----:B------:R-:W-:-:S03]  /*8ff0*/  MOV R5, R2 ;  /* 0x0000000200057202 */ /* 0x000fc60000000f00 */
[----:B------:R-:W-:-:S07]  /*9000*/  IMAD.IADD R3, R3, 0x1, R9 ;  /* 0x0000000103037824 */ /* 0x000fce00078e0209 */
.L_x_7388:
[----:B0-----:R-:W0:Y:S01]  /*9010*/  LDC.64 R20, c[0x0][0x3a8] ;  /* 0x0000ea00ff147b82 */ /* 0x001e220000000a00 */
[----:B------:R-:W-:Y:S02]  /*9020*/  IMAD R7, R11, UR16, RZ ;  /* 0x000000100b077c24 */ /* 0x000fe4000f8e02ff */
[----:B------:R-:W-:Y:S02]  /*9030*/  HFMA2 R6, -RZ, RZ, 0, 0 ;  /* 0x00000000ff067431 */ /* 0x000fe400000001ff */
[C---:B------:R-:W-:Y:S01]  /*9040*/  IMAD.WIDE.U32 R8, R10.reuse, UR16, RZ ;  /* 0x000000100a087c25 */ /* 0x040fe2000f8e00ff */
[----:B------:R-:W-:Y:S01]  /*9050*/  MOV R4, RZ ;  /* 0x000000ff00047202 */ /* 0x000fe20000000f00 */
[----:B------:R-:W-:Y:S01]  /*9060*/  UMOV UR4, URZ ;  /* 0x000000ff00047c82 */ /* 0x000fe20008000000 */
[----:B------:R-:W-:Y:S01]  /*9070*/  UMOV UR5, URZ ;  /* 0x000000ff00057c82 */ /* 0x000fe20008000000 */
[----:B------:R-:W-:-:S05]  /*9080*/  IMAD R7, R10, UR17, R7 ;  /* 0x000000110a077c24 */ /* 0x000fca000f8e0207 */
[----:B------:R-:W-:Y:S01]  /*9090*/  IADD3 R11, PT, PT, R9, R7, RZ ;  /* 0x00000007090b7210 */ /* 0x000fe20007ffe0ff */
[----:B------:R-:W-:Y:S06]  /*90a0*/  BRA.U !UP1, `(.L_x_7391) ;  /* 0x0000000509687547 */ /* 0x000fec000b800000 */
[----:B------:R-:W-:Y:S01]  /*90b0*/  UIADD3 UR10, UP2, UPT, UR6, 0x20, URZ ;  /* 0x00000020060a7890 */ /* 0x000fe2000ff5e0ff */
[----:B0-----:R-:W-:Y:S01]  /*90c0*/  IMAD.SHL.U32 R7, R21, 0x8, RZ ;  /* 0x0000000815077824 */ /* 0x001fe200078e00ff */
[----:B------:R-:W-:Y:S01]  /*90d0*/  ULOP3.LUT UR4, UR8, 0xfffffff8, URZ, 0xc0, !UPT ;  /* 0xfffffff808047892 */ /* 0x000fe2000f8ec0ff */
[----:B------:R-:W-:Y:S01]  /*90e0*/  IMAD.WIDE.U32 R22, R20, 0x8, RZ ;  /* 0x0000000814167825 */ /* 0x000fe200078e00ff */
[----:B------:R-:W-:Y:S01]  /*90f0*/  ULOP3.LUT UR5, UR9, 0x7fffffff, URZ, 0xc0, !UPT ;  /* 0x7fffffff09057892 */ /* 0x000fe2000f8ec0ff */
[----:B------:R-:W-:Y:S01]  /*9100*/  LEA R2, P0, R8, UR14, 0x3 ;  /* 0x0000000e08027c11 */ /* 0x000fe2000f8018ff */
[----:B------:R-:W-:Y:S01]  /*9110*/  UIADD3.X UR11, UPT, UPT, URZ, UR7, URZ, UP2, !UPT ;  /* 0x00000007ff0b7290 */ /* 0x000fe200097fe4ff */
[----:B------:R-:W-:Y:S01]  /*9120*/  MOV R6, RZ ;  /* 0x000000ff00067202 */ /* 0x000fe20000000f00 */
[----:B------:R-:W-:Y:S01]  /*9130*/  IMAD.U32 R28, RZ, RZ, UR10 ;  /* 0x0000000aff1c7e24 */ /* 0x000fe2000f8e00ff */
[----:B------:R-:W-:Y:S01]  /*9140*/  MOV R4, RZ ;  /* 0x000000ff00047202 */ /* 0x000fe20000000f00 */
[----:B------:R-:W-:Y:S01]  /*9150*/  UMOV UR10, UR4 ;  /* 0x00000004000a7c82 */ /* 0x000fe20008000000 */
[----:B------:R-:W-:-:S02]  /*9160*/  IADD3 R44, PT, PT, R23, R7, RZ ;  /* 0x00000007172c7210 */ /* 0x000fc40007ffe0ff */
[----:B------:R-:W-:Y:S02]  /*9170*/  LEA.HI.X R0, R8, UR15, R11, 0x3, P0 ;  /* 0x0000000f08007c11 */ /* 0x000fe400080f1c0b */
[----:B------:R-:W-:Y:S01]  /*9180*/  MOV R29, UR11 ;  /* 0x0000000b001d7c02 */ /* 0x000fe20008000f00 */
[----:B------:R-:W-:-:S06]  /*9190*/  UMOV UR11, UR5 ;  /* 0x00000005000b7c82 */ /* 0x000fcc0008000000 */
.L_x_7392:
        /* <DEDUP_REMOVED lines=8> */
[----:B------:R-:W4:Y:S04]  /*9220*/  LDG.E.64.CONSTANT R36, desc[UR12][R28.64+-0x10] ;  /* 0xfffff00c1c247981 */ /* 0x000f28000c1e9b00 */
[----:B------:R-:W3:Y:S01]  /*9230*/  LDG.E.64.CONSTANT R32, desc[UR12][R46.64] ;  /* 0x0000000c2e207981 */ /* 0x000ee2000c1e9b00 */
[----:B------:R-:W-:-:S05]  /*9240*/  IADD3.X R39, PT, PT, R47, R44, RZ, P0, !PT ;  /* 0x0000002c2f277210 */ /* 0x000fca00007fe4ff */
[----:B------:R0:W4:Y:S01]  /*9250*/  LDG.E.64.CONSTANT R50, desc[UR12][R38.64] ;  /* 0x0000000c26327981 */ /* 0x000122000c1e9b00 */
[----:B------:R-:W-:Y:S02]  /*9260*/  MOV R7, R4 ;  /* 0x0000000400077202 */ /* 0x000fe40000000f00 */
[----:B0-----:R-:W-:-:S04]  /*9270*/  IADD3 R38, P0, PT, R38, R22, RZ ;  /* 0x0000001626267210 */ /* 0x001fc80007f1e0ff */
[----:B------:R-:W-:Y:S01]  /*9280*/  IADD3.X R39, PT, PT, R39, R44, RZ, P0, !PT ;  /* 0x0000002c27277210 */ /* 0x000fe200007fe4ff */
[----:B--2---:R-:W-:Y:S02]  /*9290*/  IMAD R31, R31, R40, RZ ;  /* 0x000000281f1f7224 */ /* 0x004fe400078e02ff */
[----:B------:R-:W-:-:S04]  /*92a0*/  IMAD.WIDE.U32 R42, R40, R30, R6 ;  /* 0x0000001e282a7225 */ /* 0x000fc800078e0006 */
[----:B------:R-:W-:Y:S01]  /*92b0*/  IMAD R31, R41, R30, R31 ;  /* 0x0000001e291f7224 */ /* 0x000fe200078e021f */
[----:B------:R-:W2:Y:S01]  /*92c0*/  LDG.E.64.CONSTANT R6, desc[UR12][R28.64+-0x8] ;  /* 0xfffff80c1c067981 */ /* 0x000ea2000c1e9b00 */
[----:B------:R-:W-:Y:S02]  /*92d0*/  IADD3 R40, P0, PT, R38, R22, RZ ;  /* 0x0000001626287210 */ /* 0x000fe40007f1e0ff */
[----:B------:R-:W-:Y:S02]  /*92e0*/  IMAD.IADD R43, R43, 0x1, R31 ;  /* 0x000000012b2b7824 */ /* 0x000fe400078e021f */
        /* <DEDUP_REMOVED lines=8> */
[----:B0-----:R-:W-:Y:S01]  /*9370*/  IADD3 R39, PT, PT, R47, R49, RZ ;  /* 0x000000312f277210 */ /* 0x001fe20007ffe0ff */
[----:B----4-:R-:W-:Y:S01]  /*9380*/  IMAD R47, R51, R36, RZ ;  /* 0x00000024332f7224 */ /* 0x010fe200078e02ff */
[----:B------:R-:W-:Y:S01]  /*9390*/  MOV R38, R46 ;  /* 0x0000002e00267202 */ /* 0x000fe20000000f00 */
[----:B------:R-:W-:Y:S01]  /*93a0*/  IMAD.X R43, R41, 0x1, R44, P0 ;  /* 0x00000001292b7824 */ /* 0x000fe200000e062c */
[----:B------:R-:W4:Y:S01]  /*93b0*/  LDG.E.64.CONSTANT R48, desc[UR12][R28.64+0x18] ;  /* 0x0000180c1c307981 */ /* 0x000f22000c1e9b00 */
[----:B------:R-:W-:-:S02]  /*93c0*/  IMAD R4, R37, R50, R47 ;  /* 0x0000003225047224 */ /* 0x000fc400078e022f */
[----:B------:R-:W-:Y:S02]  /*93d0*/  IMAD.WIDE.U32 R50, R36, R50, R38 ;  /* 0x0000003224327225 */ /* 0x000fe400078e0026 */
[----:B------:R-:W4:Y:S01]  /*93e0*/  LDG.E.64.CONSTANT R36, desc[UR12][R28.64+0x8] ;  /* 0x0000080c1c247981 */ /* 0x000f22000c1e9b00 */
[----:B-1----:R-:W-:-:S03]  /*93f0*/  IADD3 R40, P0, PT, R42, R22, RZ ;  /* 0x000000162a287210 */ /* 0x002fc60007f1e0ff */
[----:B------:R-:W4:Y:S01]  /*9400*/  LDG.E.64.CONSTANT R38, desc[UR12][R42.64] ;  /* 0x0000000c2a267981 */ /* 0x000f22000c1e9b00 */
[----:B------:R-:W-:Y:S02]  /*9410*/  IADD3.X R41, PT, PT, R43, R44, RZ, P0, !PT ;  /* 0x0000002c2b297210 */ /* 0x000fe400007fe4ff */
[----:B------:R-:W-:-:S04]  /*9420*/  IADD3 R46, P0, PT, R40, R22, RZ ;  /* 0x00000016282e7210 */ /* 0x000fc80007f1e0ff */
[----:B------:R-:W-:Y:S02]  /*9430*/  IADD3.X R47, PT, PT, R41, R44, RZ, P0, !PT ;  /* 0x0000002c292f7210 */ /* 0x000fe400007fe4ff */
        /* <DEDUP_REMOVED lines=9> */
[----:B------:R-:W-:-:S03]  /*94d0*/  LEA R2, P0, R20, R2, 0x6 ;  /* 0x0000000214027211 */ /* 0x000fc600078030ff */
[----:B------:R-:W-:Y:S01]  /*94e0*/  IMAD.X R29, RZ, RZ, R29, P1 ;  /* 0x000000ffff1d7224 */ /* 0x000fe200008e061d */
[----:B------:R-:W-:Y:S01]  /*94f0*/  LEA.HI.X R0, R20, R0, R21, 0x6, P0 ;  /* 0x0000000014007211 */ /* 0x000fe200000f3415 */
[----:B--2---:R-:W-:-:S04]  /*9500*/  IMAD R31, R31, R6, RZ ;  /* 0x000000061f1f7224 */ /* 0x004fc800078e02ff */
[-C--:B------:R-:W-:Y:S02]  /*9510*/  IMAD R31, R7, R30.reuse, R31 ;  /* 0x0000001e071f7224 */ /* 0x080fe400078e021f */
[----:B------:R-:W-:-:S04]  /*9520*/  IMAD.WIDE.U32 R6, R6, R30, R50 ;  /* 0x0000001e06067225 */ /* 0x000fc800078e0032 */
[----:B------:R-:W-:Y:S02]  /*9530*/  IMAD.IADD R7, R7, 0x1, R31 ;  /* 0x0000000107077824 */ /* 0x000fe400078e021f */
        /* <DEDUP_REMOVED lines=17> */
.L_x_7391:
        /* <DEDUP_REMOVED lines=8> */
[C---:B0-----:R-:W-:Y:S01]  /*96d0*/  IMAD R0, R20.reuse, UR5, RZ ;  /* 0x0000000514007c24 */ /* 0x041fe2000f8e02ff */
        /* <DEDUP_REMOVED lines=39> */
[----:B------:R-:W-:Y:S01]  /*9950*/  IMAD R23, R41, R38, RZ ;  /* 0x0000002629177224 */ /* 0x000fe200078e02ff */
[----:B------:R-:W-:-:S03]  /*9960*/  IADD3 R31, PT, PT, R31, R7, RZ ;  /* 0x000000071f1f7210 */ /* 0x000fc60007ffe0ff */
[-C--:B------:R-:W-:Y:S02]  /*9970*/  IMAD R23, R39, R40.reuse, R23 ;  /* 0x0000002827177224 */ /* 0x080fe400078e0217 */
[----:B------:R-:W-:-:S05]  /*9980*/  IMAD.WIDE.U32 R6, R38, R40, R30 ;  /* 0x0000002826067225 */ /* 0x000fca00078e001e */
[----:B------:R-:W-:-:S07]  /*9990*/  IADD3 R4, PT, PT, R7, R23, RZ ;  /* 0x0000001707047210 */ /* 0x000fce0007ffe0ff */
.L_x_7394:
        /* <DEDUP_REMOVED lines=36> */
.L_x_7395:
[----:B------:R-:W-:Y:S05]  /*9be0*/  BRA.U UP2, `(.L_x_7393) ;  /* 0x0000000102487547 */ /* 0x000fea000b800000 */
[----:B------:R-:W-:Y:S01]  /*9bf0*/  MOV R10, R8 ;  /* 0x00000008000a7202 */ /* 0x000fe20000000f00 */
[----:B0-----:R-:W-:Y:S01]  /*9c00*/  IMAD R0, R20, UR5, RZ ;  /* 0x0000000514007c24 */ /* 0x001fe2000f8e02ff */
        /* <DEDUP_REMOVED lines=12> */
[----:B--2---:R-:W-:Y:S02]  /*9cd0*/  IMAD R11, R11, R8, RZ ;  /* 0x000000080b0b7224 */ /* 0x004fe400078e02ff */
[----:B------:R-:W-:-:S04]  /*9ce0*/  IMAD.WIDE.U32 R6, R8, R10, R6 ;  /* 0x0000000a08067225 */ /* 0x000fc800078e0006 */
[----:B------:R-:W-:-:S04]  /*9cf0*/  IMAD R11, R9, R10, R11 ;  /* 0x0000000a090b7224 */ /* 0x000fc800078e020b */
[----:B------:R-:W-:-:S07]  /*9d00*/  IMAD.IADD R4, R7, 0x1, R11 ;  /* 0x0000000107047824 */ /* 0x000fce00078e020b */
.L_x_7393:
[----:B-----5:R-:W-:Y:S01]  /*9d10*/  IMAD R7, R25, UR16, RZ ;  /* 0x0000001019077c24 */ /* 0x020fe2000f8e02ff */
[----:B------:R-:W-:Y:S01]  /*9d20*/  MOV R2, RZ ;  /* 0x000000ff00027202 */ /* 0x000fe20000000f00 */
[C---:B------:R-:W-:Y:S01]  /*9d30*/  IMAD.WIDE.U32 R8, R24.reuse, UR16, RZ ;  /* 0x0000001018087c25 */ /* 0x040fe2000f8e00ff */
[----:B------:R-:W-:Y:S01]  /*9d40*/  UMOV UR4, URZ ;  /* 0x000000ff00047c82 */ /* 0x000fe20008000000 */
[----:B------:R-:W-:Y:S02]  /*9d50*/  UMOV UR5, URZ ;  /* 0x000000ff00057c82 */ /* 0x000fe40008000000 */
[----:B------:R-:W-:Y:S02]  /*9d60*/  IMAD R11, R24, UR17, R7 ;  /* 0x00000011180b7c24 */ /* 0x000fe4000f8e0207 */
[----:B------:R-:W-:-:S03]  /*9d70*/  HFMA2 R7, -RZ, RZ, 0, 0 ;  /* 0x00000000ff077431 */ /* 0x000fc600000001ff */
[----:B------:R-:W-:Y:S01]  /*9d80*/  IADD3 R11, PT, PT, R9, R11, RZ ;  /* 0x0000000b090b7210 */ /* 0x000fe20007ffe0ff */
[----:B------:R-:W-:Y:S06]  /*9d90*/  BRA.U !UP1, `(.L_x_7396) ;  /* 0x00000005096c7547 */ /* 0x000fec000b800000 */
[----:B------:R-:W-:Y:S01]  /*9da0*/  UIADD3 UR10, UP2, UPT, UR6, 0x20, URZ ;  /* 0x00000020060a7890 */ /* 0x000fe2000ff5e0ff */
[----:B------:R-:W-:Y:S01]  /*9db0*/  LEA R44, P0, R8, UR14, 0x3 ;  /* 0x0000000e082c7c11 */ /* 0x000fe2000f8018ff */
[----:B------:R-:W-:Y:S01]  /*9dc0*/  ULOP3.LUT UR4, UR8, 0xfffffff8, URZ, 0xc0, !UPT ;  /* 0xfffffff808047892 */ /* 0x000fe2000f8ec0ff */
[----:B------:R-:W-:Y:S01]  /*9dd0*/  IMAD.MOV.U32 R7, RZ, RZ, RZ ;  /* 0x000000ffff077224 */ /* 0x000fe200078e00ff */
[----:B------:R-:W-:Y:S01]  /*9de0*/  ULOP3.LUT UR5, UR9, 0x7fffffff, URZ, 0xc0, !UPT ;  /* 0x7fffffff09057892 */ /* 0x000fe2000f8ec0ff */
[----:B------:R-:W-:Y:S01]  /*9df0*/  MOV R2, RZ ;  /* 0x000000ff00027202 */ /* 0x000fe20000000f00 */
[----:B------:R-:W-:Y:S01]  /*9e00*/  UIADD3.X UR11, UPT, UPT, URZ, UR7, URZ, UP2, !UPT ;  /* 0x00000007ff0b7290 */ /* 0x000fe200097fe4ff */
[C-C-:B0-----:R-:W-:Y:S02]  /*9e10*/  SHF.L.U64.HI R50, R20.reuse, 0x3, R21.reuse ;  /* 0x0000000314327819 */ /* 0x141fe40000010215 */
[C---:B------:R-:W-:Y:S02]  /*9e20*/  SHF.L.U32 R51, R20.reuse, 0x3, RZ ;  /* 0x0000000314337819 */ /* 0x040fe400000006ff */
[----:B------:R-:W-:Y:S01]  /*9e30*/  SHF.L.U64.HI R52, R20, 0x6, R21 ;  /* 0x0000000614347819 */ /* 0x000fe20000010215 */
[----:B------:R-:W-:Y:S01]  /*9e40*/  IMAD.U32 R23, RZ, RZ, UR11 ;  /* 0x0000000bff177e24 */ /* 0x000fe2000f8e00ff */
[----:B------:R-:W-:Y:S01]  /*9e50*/  LEA.HI.X R0, R8, UR15, R11, 0x3, P0 ;  /* 0x0000000f08007c11 */ /* 0x000fe200080f1c0b */
[----:B------:R-:W-:Y:S01]  /*9e60*/  UMOV UR11, UR5 ;  /* 0x00000005000b7c82 */ /* 0x000fe20008000000 */
[----:B------:R-:W-:Y:S01]  /*9e70*/  MOV R22, UR10 ;  /* 0x0000000a00167c02 */ /* 0x000fe20008000f00 */
[----:B------:R-:W-:-:S06]  /*9e80*/  UMOV UR10, UR4 ;  /* 0x00000004000a7c82 */ /* 0x000fcc0008000000 */
.L_x_7397:
[----:B------:R-:W-:Y:S01]  /*9e90*/  MOV R24, R44 ;  /* 0x0000002c00187202 */ /* 0x000fe20000000f00 */
[----:B------:R-:W2:Y:S01]  /*9ea0*/  LDG.E.64.CONSTANT R28, desc[UR12][R22.64+-0x20] ;  /* 0xffffe00c161c7981 */ /* 0x000ea2000c1e9b00 */
[----:B------:R-:W-:Y:S02]  /*9eb0*/  MOV R25, R0 ;  /* 0x0000000000197202 */ /* 0x000fe40000000f00 */
[----:B------:R-:W-:Y:S01]  /*9ec0*/  IADD3 R38, P0, PT, R44, R51, RZ ;  /* 0x000000332c267210 */ /* 0x000fe20007f1e0ff */
[----:B------:R-:W3:Y:S04]  /*9ed0*/  LDG.E.64.CONSTANT R32, desc[UR12][R22.64+-0x18] ;  /* 0xffffe80c16207981 */ /* 0x000ee8000c1e9b00 */
[----:B------:R-:W2:Y:S01]  /*9ee0*/  LDG.E.64.CONSTANT R24, desc[UR12][R24.64] ;  /* 0x0000000c18187981 */ /* 0x000ea2000c1e9b00 */
[----:B------:R-:W-:-:S02]  /*9ef0*/  IADD3.X R39, PT, PT, R0, R50, RZ, P0, !PT ;  /* 0x0000003200277210 */ /* 0x000fc400007fe4ff */
[----:B------:R-:W-:Y:S01]  /*9f00*/  IADD3 R36, P0, PT, R38, R51, RZ ;  /* 0x0000003326247210 */ /* 0x000fe20007f1e0ff */
[----:B------:R-:W4:Y:S04]  /*9f10*/  LDG.E.64.CONSTANT R34, desc[UR12][R22.64+-0x10] ;  /* 0xfffff00c16227981 */ /* 0x000f28000c1e9b00 */
[----:B------:R-:W3:Y:S01]  /*9f20*/  LDG.E.64.CONSTANT R30, desc[UR12][R38.64] ;  /* 0x0000000c261e7981 */ /* 0x000ee2000c1e9b00 */
[----:B------:R-:W-:Y:S01]  /*9f30*/  IMAD.X R37, R39, 0x1, R50, P0 ;  /* 0x0000000127257824 */ /* 0x000fe200000e0632 */
[----:B------:R-:W-:Y:S02]  /*9f40*/  MOV R40, R7 ;  /* 0x0000000700287202 */ /* 0x000fe40000000f00 */
[----:B------:R-:W-:Y:S01]  /*9f50*/  MOV R41, R2 ;  /* 0x0000000200297202 */ /* 0x000fe20000000f00 */
[----:B------:R-:W5:Y:S04]  /*9f60*/  LDG.E.64.CONSTANT R46, desc[UR12][R22.64+0x18] ;  /* 0x0000180c162e7981 */ /* 0x000f68000c1e9b00 */
[----:B------:R0:W4:Y:S02]  /*9f70*/  LDG.E.64.CONSTANT R48, desc[UR12][R36.64] ;  /* 0x0000000c24307981 */ /* 0x000124000c1e9b00 */
[----:B0-----:R-:W-:-:S04]  /*9f80*/  IADD3 R36, P0, PT, R36, R51, RZ ;  /* 0x0000003324247210 */ /* 0x001fc80007f1e0ff */
[----:B------:R-:W-:Y:S02]  /*9f90*/  IADD3.X R37, PT, PT, R37, R50, RZ, P0, !PT ;  /* 0x0000003225257210 */ /* 0x000fe400007fe4ff */
[----:B------:R-:W-:-:S04]  /*9fa0*/  IADD3 R38, P0, PT, R36, R51, RZ ;  /* 0x0000003324267210 */ /* 0x000fc80007f1e0ff */
[----:B------:R-:W-:Y:S01]  /*9fb0*/  IADD3.X R39, PT, PT, R37, R50, RZ, P0, !PT ;  /* 0x0000003225277210 */ /* 0x000fe200007fe4ff */
[----:B--2---:R-:W-:Y:S02]  /*9fc0*/  IMAD R25, R25, R28, RZ ;  /* 0x0000001c19197224 */ /* 0x004fe400078e02ff */
[----:B------:R-:W-:-:S04]  /*9fd0*/  IMAD.WIDE.U32 R40, R28, R24, R40 ;  /* 0x000000181c287225 */ /* 0x000fc800078e0028 */
[----:B------:R-:W-:Y:S02]  /*9fe0*/  IMAD R29, R29, R24, R25 ;  /* 0x000000181d1d7224 */ /* 0x000fe400078e0219 */
[----:B------:R-:W2:Y:S02]  /*9ff0*/  LDG.E.64.CONSTANT R24, desc[UR12][R22.64+-0x8] ;  /* 0xfffff80c16187981 */ /* 0x000ea4000c1e9b00 */
[----:B------:R-:W-:Y:S02]  /*a000*/  IMAD.IADD R41, R41, 0x1, R29 ;  /* 0x0000000129297824 */ /* 0x000fe400078e021d */
[----:B------:R0:W2:Y:S01]  /*a010*/  LDG.E.64.CONSTANT R28, desc[UR12][R36.64] ;  /* 0x0000000c241c7981 */ /* 0x0000a2000c1e9b00 */
[----:B---3--:R-:W-:-:S04]  /*a020*/  IMAD R7, R31, R32, RZ ;  /* 0x000000201f077224 */ /* 0x008fc800078e02ff */
[-C--:B------:R-:W-:Y:S02]  /*a030*/  IMAD R7, R33, R30.reuse, R7 ;  /* 0x0000001e21077224 */ /* 0x080fe400078e0207 */
[----:B0-----:R-:W-:Y:S01]  /*a040*/  IMAD.WIDE.U32 R36, R32, R30, R40 ;  /* 0x0000001e20247225 */ /* 0x001fe200078e0028 */
[----:B------:R-:W-:Y:S01]  /*a050*/  IADD3 R40, P0, PT, R38, R51, RZ ;  /* 0x0000003326287210 */ /* 0x000fe20007f1e0ff */
[----:B------:R-:W3:Y:S04]  /*a060*/  LDG.E.64.CONSTANT R30, desc[UR12][R22.64] ;  /* 0x0000000c161e7981 */ /* 0x000ee8000c1e9b00 */
[----:B------:R0:W3:Y:S01]  /*a070*/  LDG.E.64.CONSTANT R32, desc[UR12][R38.64] ;  /* 0x0000000c26207981 */ /* 0x0000e2000c1e9b00 */
[----:B------:R-:W-:Y:S01]  /*a080*/  IADD3 R37, PT, PT, R37, R7, RZ ;  /* 0x0000000725257210 */ /* 0x000fe20007ffe0ff */
[----:B----4-:R-:W-:Y:S01]  /*a090*/  IMAD R7, R49, R34, RZ ;  /* 0x0000002231077224 */ /* 0x010fe200078e02ff */
[----:B------:R-:W-:-:S03]  /*a0a0*/  IADD3.X R41, PT, PT, R39, R50, RZ, P0, !PT ;  /* 0x0000003227297210 */ /* 0x000fc600007fe4ff */
[-C--:B------:R-:W-:Y:S02]  /*a0b0*/  IMAD R2, R35, R48.reuse, R7 ;  /* 0x0000003023027224 */ /* 0x080fe400078e0207 */
[----:B------:R-:W-:Y:S01]  /*a0c0*/  IMAD.WIDE.U32 R48, R34, R48, R36 ;  /* 0x0000003022307225 */ /* 0x000fe200078e0024 */
[-C--:B0-----:R-:W-:Y:S01]  /*a0d0*/  IADD3 R38, P0, PT, R40, R51.reuse, RZ ;  /* 0x0000003328267210 */ /* 0x081fe20007f1e0ff */
[----:B------:R-:W4:Y:S04]  /*a0e0*/  LDG.E.64.CONSTANT R34, desc[UR12][R22.64+0x8] ;  /* 0x0000080c16227981 */ /* 0x000f28000c1e9b00 */
[----:B------:R-:W4:Y:S01]  /*a0f0*/  LDG.E.64.CONSTANT R36, desc[UR12][R40.64] ;  /* 0x0000000c28247981 */ /* 0x000f22000c1e9b00 */
[----:B------:R-:W-:Y:S01]  /*a100*/  IMAD.X R39, R41, 0x1, R50, P0 ;  /* 0x0000000129277824 */ /* 0x000fe200000e0632 */
[----:B------:R-:W-:-:S04]  /*a110*/  IADD3 R42, P0, PT, R38, R51, RZ ;  /* 0x00000033262a7210 */ /* 0x000fc80007f1e0ff */
[----:B------:R-:W-:Y:S02]  /*a120*/  IADD3.X R43, PT, PT, R39, R50, RZ, P0, !PT ;  /* 0x00000032272b7210 */ /* 0x000fe400007fe4ff */
[----:B------:R-:W5:Y:S04]  /*a130*/  LDG.E.64.CONSTANT R38, desc[UR12][R38.64] ;  /* 0x0000000c26267981 */ /* 0x000f68000c1e9b00 */
[----:B------:R0:W5:Y:S04]  /*a140*/  LDG.E.64.CONSTANT R40, desc[UR12][R22.64+0x10] ;  /* 0x0000100c16287981 */ /* 0x000168000c1e9b00 */
[----:B------:R-:W5:Y:S01]  /*a150*/  LDG.E.64.CONSTANT R42, desc[UR12][R42.64] ;  /* 0x0000000c2a2a7981 */ /* 0x000f62000c1e9b00 */
        /* <DEDUP_REMOVED lines=31> */
.L_x_7396:
        /* <DEDUP_REMOVED lines=17> */
[----:B------:R-:W-:Y:S01]  /*a460*/  IMAD.IADD R23, R23, 0x1, R25 ;  /* 0x0000000117177824 */ /* 0x000fe200078e0219 */
[----:B------:R-:W-:-:S04]  /*a470*/  MOV R41, UR11 ;  /* 0x0000000b00297c02 */ /* 0x000fc80008000f00 */
[----:B------:R-:W-:Y:S01]  /*a480*/  LEA.HI.X R37, R22, UR15, R23, 0x3, P0 ;  /* 0x0000000f16257c11 */ /* 0x000fe200080f1c17 */
[----:B------:R-:W2:Y:S01]  /*a490*/  LDG.E.64.CONSTANT R28, desc[UR12][R40.64+0x8] ;  /* 0x0000080c281c7981 */ /* 0x000ea2000c1e9b00 */
[----:B------:R-:W-:-:S03]  /*a4a0*/  IADD3 R42, P0, PT, R36, R35, RZ ;  /* 0x00000023242a7210 */ /* 0x000fc60007f1e0ff */
[----:B------:R-:W3:Y:S04]  /*a4b0*/  LDG.E.64.CONSTANT R22, desc[UR12][R40.64] ;  /* 0x0000000c28167981 */ /* 0x000ee8000c1e9b00 */
[----:B------:R-:W3:Y:S01]  /*a4c0*/  LDG.E.64.CONSTANT R24, desc[UR12][R36.64] ;  /* 0x0000000c24187981 */ /* 0x000ee2000c1e9b00 */
[----:B------:R-:W-:Y:S01]  /*a4d0*/  IMAD.X R43, R37, 0x1, R39, P0 ;  /* 0x00000001252b7824 */ /* 0x000fe200000e0627 */
[----:B------:R-:W-:Y:S02]  /*a4e0*/  IADD3 R46, P0, PT, R42, R35, RZ ;  /* 0x000000232a2e7210 */ /* 0x000fe40007f1e0ff */
[----:B------:R-:W4:Y:S04]  /*a4f0*/  LDG.E.64.CONSTANT R32, desc[UR12][R40.64+0x10] ;  /* 0x0000100c28207981 */ /* 0x000f28000c1e9b00 */
[----:B------:R0:W2:Y:S01]  /*a500*/  LDG.E.64.CONSTANT R30, desc[UR12][R42.64] ;  /* 0x0000000c2a1e7981 */ /* 0x0000a2000c1e9b00 */
[----:B------:R-:W-:-:S02]  /*a510*/  IADD3.X R47, PT, PT, R43, R39, RZ, P0, !PT ;  /* 0x000000272b2f7210 */ /* 0x000fc400007fe4ff */
[----:B------:R-:W-:Y:S01]  /*a520*/  IADD3 R38, P0, PT, R46, R35, RZ ;  /* 0x000000232e267210 */ /* 0x000fe20007f1e0ff */
[----:B------:R-:W5:Y:S04]  /*a530*/  LDG.E.64.CONSTANT R36, desc[UR12][R40.64+0x18] ;  /* 0x0000180c28247981 */ /* 0x000f68000c1e9b00 */
[----:B------:R-:W4:Y:S01]  /*a540*/  LDG.E.64.CONSTANT R34, desc[UR12][R46.64] ;  /* 0x0000000c2e227981 */ /* 0x000f22000c1e9b00 */
[----:B------:R-:W-:-:S06]  /*a550*/  IADD3.X R39, PT, PT, R47, R39, RZ, P0, !PT ;  /* 0x000000272f277210 */ /* 0x000fcc00007fe4ff */
[----:B------:R-:W5:Y:S01]  /*a560*/  LDG.E.64.CONSTANT R38, desc[UR12][R38.64] ;  /* 0x0000000c26267981 */ /* 0x000f62000c1e9b00 */
[----:B0-----:R-:W-:Y:S01]  /*a570*/  MOV R42, R7 ;  /* 0x00000007002a7202 */ /* 0x001fe20000000f00 */
[----:B------:R-:W-:Y:S01]  /*a580*/  IMAD.MOV.U32 R43, RZ, RZ, R2 ;  /* 0x000000ffff2b7224 */ /* 0x000fe200078e0002 */
[----:B------:R-:W-:-:S04]  /*a590*/  UIADD3 UR4, UP3, UPT, UR4, 0x4, URZ ;  /* 0x0000000404047890 */ /* 0x000fc8000ff7e0ff */
[----:B------:R-:W-:Y:S01]  /*a5a0*/  UIADD3.X UR5, UPT, UPT, URZ, UR5, URZ, UP3, !UPT ;  /* 0x00000005ff057290 */ /* 0x000fe20009ffe4ff */
[----:B---3--:R-:W-:Y:S02]  /*a5b0*/  IMAD R25, R25, R22, RZ ;  /* 0x0000001619197224 */ /* 0x008fe400078e02ff */
[----:B------:R-:W-:-:S04]  /*a5c0*/  IMAD.WIDE.U32 R42, R22, R24, R42 ;  /* 0x00000018162a7225 */ /* 0x000fc800078e002a */
[----:B------:R-:W-:Y:S02]  /*a5d0*/  IMAD R25, R23, R24, R25 ;  /* 0x0000001817197224 */ /* 0x000fe400078e0219 */
[----:B--2---:R-:W-:-:S03]  /*a5e0*/  IMAD R7, R31, R28, RZ ;  /* 0x0000001c1f077224 */ /* 0x004fc600078e02ff */
        /* <DEDUP_REMOVED lines=11> */
[----:B------:R-:W-:Y:S01]  /*a6a0*/  IMAD.IADD R2, R37, 0x1, R23 ;  /* 0x0000000125027824 */ /* 0x000fe200078e0217 */
[----:B------:R-:W-:-:S07]  /*a6b0*/  MOV R7, R36 ;  /* 0x0000002400077202 */ /* 0x000fce0000000f00 */
.L_x_7399:
        /* <DEDUP_REMOVED lines=37> */
[----:B------:R-:W-:-:S07]  /*a910*/  MOV R7, R22 ;  /* 0x0000001600077202 */ /* 0x000fce0000000f00 */
.L_x_7400:
[----:B------:R-:W-:Y:S05]  /*a920*/  BRA.U UP2, `(.L_x_7398) ;  /* 0x0000000102507547 */ /* 0x000fea000b800000 */
[C---:B0-----:R-:W-:Y:S01]  /*a930*/  IMAD R0, R20.reuse, UR5, RZ ;  /* 0x0000000514007c24 */ /* 0x041fe2000f8e02ff */
        /* <DEDUP_REMOVED lines=19> */
.L_x_7398:
        /* <DEDUP_REMOVED lines=16> */
[C-C-:B0-----:R-:W-:Y:S02]  /*ab70*/  SHF.L.U64.HI R49, R20.reuse, 0x3, R21.reuse ;  /* 0x0000000314317819 */ /* 0x141fe40000010215 */
[C---:B------:R-:W-:Y:S02]  /*ab80*/  SHF.L.U32 R50, R20.reuse, 0x3, RZ ;  /* 0x0000000314327819 */ /* 0x040fe400000006ff */
[----:B------:R-:W-:-:S02]  /*ab90*/  SHF.L.U64.HI R51, R20, 0x6, R21 ;  /* 0x0000000614337819 */ /* 0x000fc40000010215 */
[----:B------:R-:W-:Y:S02]  /*aba0*/  LEA.HI.X R44, R10, UR15, R23, 0x3, P0 ;  /* 0x0000000f0a2c7c11 */ /* 0x000fe400080f1c17 */
[----:B------:R-:W-:Y:S01]  /*abb0*/  MOV R24, UR10 ;  /* 0x0000000a00187c02 */ /* 0x000fe20008000f00 */
[----:B------:R-:W-:Y:S01]  /*abc0*/  UMOV UR10, UR4 ;  /* 0x00000004000a7c82 */ /* 0x000fe20008000000 */
[----:B------:R-:W-:Y:S01]  /*abd0*/  MOV R25, UR11 ;  /* 0x0000000b00197c02 */ /* 0x000fe20008000f00 */
[----:B------:R-:W-:-:S06]  /*abe0*/  UMOV UR11, UR5 ;  /* 0x00000005000b7c82 */ /* 0x000fcc0008000000 */
.L_x_7402:
        /* <DEDUP_REMOVED lines=72> */
[----:B------:R-:W-:-:S05]  /*b070*/  IMAD.WIDE.U32 R8, R42, R40, R8 ;  /* 0x000000282a087225 */ /* 0x000fca00078e0008 */
[----:B------:R-:W-:Y:S01]  /*b080*/  IADD3 R0, PT, PT, R9, R29, RZ ;  /* 0x0000001d09007210 */ /* 0x000fe20007ffe0ff */
[----:B------:R-:W-:Y:S06]  /*b090*/  BRA.U UP2, `(.L_x_7402) ;  /* 0xfffffff902d47547 */ /* 0x000fec000b83ffff */
.L_x_7401:
        /* <DEDUP_REMOVED lines=53> */
.L_x_7404:
        /* <DEDUP_REMOVED lines=36> */
.L_x_7405:
        /* <DEDUP_REMOVED lines=15> */
[----:B--2---:R-:W-:Y:S02]  /*b720*/  IMAD R23, R23, R10, RZ ;  /* 0x0000000a17177224 */ /* 0x004fe400078e02ff */
[----:B------:R-:W-:-:S04]  /*b730*/  IMAD.WIDE.U32 R8, R10, R22, R8 ;  /* 0x000000160a087225 */ /* 0x000fc800078e0008 */
[----:B------:R-:W-:-:S05]  /*b740*/  IMAD R23, R11, R22, R23 ;  /* 0x000000160b177224 */ /* 0x000fca00078e0217 */
[----:B------:R-:W-:-:S07]  /*b750*/  IADD3 R0, PT, PT, R9, R23, RZ ;  /* 0x0000001709007210 */ /* 0x000fce0007ffe0ff */
.L_x_7403:
        /* <DEDUP_REMOVED lines=24> */
.L_x_7407:
        /* <DEDUP_REMOVED lines=24> */
[----:B---3--:R-:W-:Y:S02]  /*ba60*/  IMAD R9, R27, R28, RZ ;  /* 0x0000001c1b097224 */ /* 0x008fe400078e02ff */
[----:B------:R-:W-:Y:S02]  /*ba70*/  IMAD.X R35, R33, 0x1, R49, P0 ;  /* 0x0000000121237824 */ /* 0x000fe400000e0631 */
[-C--:B------:R-:W-:Y:S02]  /*ba80*/  IMAD R9, R29, R26.reuse, R9 ;  /* 0x0000001a1d097224 */ /* 0x080fe400078e0209 */
[----:B0-----:R-:W-:Y:S01]  /*ba90*/  IMAD.WIDE.U32 R32, R28, R26, R36 ;  /* 0x0000001a1c207225 */ /* 0x001fe200078e0024 */
[----:B------:R-:W-:Y:S01]  /*baa0*/  IADD3 R36, P0, PT, R34, R50, RZ ;  /* 0x0000003222247210 */ /* 0x000fe20007f1e0ff */
[----:B------:R-:W2:Y:S04]  /*bab0*/  LDG.E.64.CONSTANT R26, desc[UR12][R24.64] ;  /* 0x0000000c181a7981 */ /* 0x000ea8000c1e9b00 */
[----:B------:R0:W2:Y:S01]  /*bac0*/  LDG.E.64.CONSTANT R28, desc[UR12][R34.64] ;  /* 0x0000000c221c7981 */ /* 0x0000a2000c1e9b00 */
[----:B------:R-:W-:Y:S01]  /*bad0*/  IADD3 R33, PT, PT, R33, R9, RZ ;  /* 0x0000000921217210 */ /* 0x000fe20007ffe0ff */
[----:B-----5:R-:W-:Y:S01]  /*bae0*/  IMAD R9, R43, R30, RZ ;  /* 0x0000001e2b097224 */ /* 0x020fe200078e02ff */
[----:B------:R-:W-:-:S03]  /*baf0*/  IADD3.X R37, PT, PT, R35, R49, RZ, P0, !PT ;  /* 0x0000003123257210 */ /* 0x000fc600007fe4ff */
[-C--:B------:R-:W-:Y:S02]  /*bb00*/  IMAD R9, R31, R42.reuse, R9 ;  /* 0x0000002a1f097224 */ /* 0x080fe400078e0209 */
[----:B------:R-:W-:Y:S01]  /*bb10*/  IMAD.WIDE.U32 R42, R30, R42, R32 ;  /* 0x0000002a1e2a7225 */ /* 0x000fe200078e0020 */
[-C--:B0-----:R-:W-:Y:S01]  /*bb20*/  IADD3 R34, P0, PT, R36, R50.reuse, RZ ;  /* 0x0000003224227210 */ /* 0x081fe20007f1e0ff */
[----:B------:R-:W3:Y:S04]  /*bb30*/  LDG.E.64.CONSTANT R30, desc[UR12][R24.64+0x8] ;  /* 0x0000080c181e7981 */ /* 0x000ee8000c1e9b00 */
[----:B------:R-:W3:Y:S01]  /*bb40*/  LDG.E.64.CONSTANT R32, desc[UR12][R36.64] ;  /* 0x0000000c24207981 */ /* 0x000ee2000c1e9b00 */
[----:B------:R-:W-:Y:S02]  /*bb50*/  IADD3.X R35, PT, PT, R37, R49, RZ, P0, !PT ;  /* 0x0000003125237210 */ /* 0x000fe400007fe4ff */
[----:B------:R-:W-:-:S05]  /*bb60*/  IADD3 R38, P0, PT, R34, R50, RZ ;  /* 0x0000003222267210 */ /* 0x000fca0007f1e0ff */
[----:B------:R-:W-:Y:S02]  /*bb70*/  IMAD.X R39, R35, 0x1, R49, P0 ;  /* 0x0000000123277824 */ /* 0x000fe400000e0631 */
        /* <DEDUP_REMOVED lines=22> */
[----:B------:R-:W-:-:S04]  /*bce0*/  IMAD R9, R31, R32, R9 ;  /* 0x000000201f097224 */ /* 0x000fc800078e0209 */
[----:B------:R-:W-:Y:S02]  /*bcf0*/  IMAD.IADD R11, R11, 0x1, R9 ;  /* 0x000000010b0b7824 */ /* 0x000fe400078e0209 */
[----:B-----5:R-:W-:Y:S02]  /*bd00*/  IMAD R9, R35, R36, RZ ;  /* 0x0000002423097224 */ /* 0x020fe400078e02ff */
        /* <DEDUP_REMOVED lines=8> */
.L_x_7406:
        /* <DEDUP_REMOVED lines=52> */
[----:B------:R-:W-:-:S07]  /*c0d0*/  IADD3 R9, PT, PT, R11, R9, RZ ;  /* 0x000000090b097210 */ /* 0x000fce0007ffe0ff */
.L_x_7409:
        /* <DEDUP_REMOVED lines=36> */
.L_x_7410:
[----:B------:R-:W-:Y:S05]  /*c320*/  BRA.U UP2, `(.L_x_7408) ;  /* 0x0000000102487547 */ /* 0x000fea000b800000 */
[----:B------:R-:W-:Y:S01]  /*c330*/  MOV R23, R13 ;  /* 0x0000000d00177202 */ /* 0x000fe20000000f00 */
[C---:B0-----:R-:W-:Y:S01]  /*c340*/  IMAD R12, R20.reuse, UR5, RZ ;  /* 0x00000005140c7c24 */ /* 0x041fe2000f8e02ff */
        /* <DEDUP_REMOVED lines=16> */
.L_x_7408:
        /* <DEDUP_REMOVED lines=24> */
.L_x_7412:
        /* <DEDUP_REMOVED lines=17> */
[----:B------:R-:W-:-:S05]  /*c6e0*/  IADD3.X R31, PT, PT, R31, R49, RZ, P0, !PT ;  /* 0x000000311f1f7210 */ /* 0x000fca00007fe4ff */
[----:B------:R0:W4:Y:S01]  /*c6f0*/  LDG.E.64.CONSTANT R42, desc[UR12][R30.64] ;  /* 0x0000000c1e2a7981 */ /* 0x000122000c1e9b00 */
[----:B--2---:R-:W-:Y:S02]  /*c700*/  IMAD R33, R33, R36, RZ ;  /* 0x0000002421217224 */ /* 0x004fe400078e02ff */
[----:B------:R-:W-:-:S04]  /*c710*/  IMAD.WIDE.U32 R34, R36, R32, R34 ;  /* 0x0000002024227225 */ /* 0x000fc800078e0022 */
[----:B------:R-:W-:Y:S01]  /*c720*/  IMAD R33, R37, R32, R33 ;  /* 0x0000002025217224 */ /* 0x000fe200078e0221 */
[----:B------:R-:W-:Y:S01]  /*c730*/  IADD3 R32, P0, PT, R30, R50, RZ ;  /* 0x000000321e207210 */ /* 0x000fe20007f1e0ff */
[----:B---3--:R-:W-:-:S03]  /*c740*/  IMAD R11, R25, R26, RZ ;  /* 0x0000001a190b7224 */ /* 0x008fc600078e02ff */
[----:B------:R-:W-:Y:S01]  /*c750*/  IADD3 R35, PT, PT, R35, R33, RZ ;  /* 0x0000002123237210 */ /* 0x000fe20007ffe0ff */
[----:B------:R-:W-:Y:S02]  /*c760*/  IMAD.X R33, R31, 0x1, R49, P0 ;  /* 0x000000011f217824 */ /* 0x000fe400000e0631 */
[-C--:B------:R-:W-:Y:S02]  /*c770*/  IMAD R11, R27, R24.reuse, R11 ;  /* 0x000000181b0b7224 */ /* 0x080fe400078e020b */
[----:B0-----:R-:W-:Y:S02]  /*c780*/  IMAD.WIDE.U32 R30, R26, R24, R34 ;  /* 0x000000181a1e7225 */ /* 0x001fe400078e0022 */
[----:B------:R-:W2:Y:S01]  /*c790*/  LDG.E.64.CONSTANT R24, desc[UR12][R22.64] ;  /* 0x0000000c16187981 */ /* 0x000ea2000c1e9b00 */
[----:B------:R-:W-:-:S03]  /*c7a0*/  IADD3 R34, P0, PT, R32, R50, RZ ;  /* 0x0000003220227210 */ /* 0x000fc60007f1e0ff */
        /* <DEDUP_REMOVED lines=46> */
.L_x_7411:
        /* <DEDUP_REMOVED lines=15> */
[----:B------:R-:W-:Y:S01]  /*cb80*/  LEA R40, P0, R22, UR14, 0x3 ;  /* 0x0000000e16287c11 */ /* 0x000fe2000f8018ff */
[----:B------:R-:W-:Y:S01]  /*cb90*/  IMAD.U32 R38, RZ, RZ, UR10 ;  /* 0x0000000aff267e24 */ /* 0x000fe2000f8e00ff */
[----:B------:R-:W-:-:S02]  /*cba0*/  MOV R39, UR11 ;  /* 0x0000000b00277c02 */ /* 0x000fc40008000f00 */
[----:B------:R-:W-:-:S03]  /*cbb0*/  IADD3 R23, PT, PT, R23, R25, RZ ;  /* 0x0000001917177210 */ /* 0x000fc60007ffe0ff */
[----:B------:R-:W2:Y:S01]  /*cbc0*/  LDG.E.64.CONSTANT R26, desc[UR12][R38.64+0x8] ;  /* 0x0000080c261a7981 */ /* 0x000ea2000c1e9b00 */
[----:B------:R-:W-:Y:S02]  /*cbd0*/  LEA.HI.X R41, R22, UR15, R23, 0x3, P0 ;  /* 0x0000000f16297c11 */ /* 0x000fe400080f1c17 */
[----:B------:R-:W-:Y:S01]  /*cbe0*/  IADD3 R46, P0, PT, R40, R37, RZ ;  /* 0x00000025282e7210 */ /* 0x000fe20007f1e0ff */
[----:B------:R-:W3:Y:S04]  /*cbf0*/  LDG.E.64.CONSTANT R22, desc[UR12][R38.64] ;  /* 0x0000000c26167981 */ /* 0x000ee8000c1e9b00 */
[----:B------:R-:W3:Y:S01]  /*cc00*/  LDG.E.64.CONSTANT R24, desc[UR12][R40.64] ;  /* 0x0000000c28187981 */ /* 0x000ee2000c1e9b00 */
[----:B------:R-:W-:Y:S02]  /*cc10*/  IADD3.X R47, PT, PT, R41, R35, RZ, P0, !PT ;  /* 0x00000023292f7210 */ /* 0x000fe400007fe4ff */
[-C--:B------:R-:W-:Y:S01]  /*cc20*/  IADD3 R30, P0, PT, R46, R37.reuse, RZ ;  /* 0x000000252e1e7210 */ /* 0x080fe20007f1e0ff */
[----:B------:R-:W4:Y:S04]  /*cc30*/  LDG.E.64.CONSTANT R32, desc[UR12][R38.64+0x10] ;  /* 0x0000100c26207981 */ /* 0x000f28000c1e9b00 */
[----:B------:R-:W2:Y:S01]  /*cc40*/  LDG.E.64.CONSTANT R28, desc[UR12][R46.64] ;  /* 0x0000000c2e1c7981 */ /* 0x000ea2000c1e9b00 */
        /* <DEDUP_REMOVED lines=27> */
.L_x_7414:
        /* <DEDUP_REMOVED lines=38> */
.L_x_7415:
        /* <DEDUP_REMOVED lines=21> */
.L_x_7413:
        /* <DEDUP_REMOVED lines=16> */
[C-C-:B0-----:R-:W-:Y:S01]  /*d2b0*/  SHF.L.U64.HI R50, R20.reuse, 0x3, R21.reuse ;  /* 0x0000000314327819 */ /* 0x141fe20000010215 */
[C---:B------:R-:W-:Y:S01]  /*d2c0*/  IMAD.SHL.U32 R51, R20.reuse, 0x8, RZ ;  /* 0x0000000814337824 */ /* 0x040fe200078e00ff */
[----:B------:R-:W-:Y:S02]  /*d2d0*/  SHF.L.U64.HI R52, R20, 0x6, R21 ;  /* 0x0000000614347819 */ /* 0x000fe40000010215 */
[----:B------:R-:W-:-:S02]  /*d2e0*/  LEA.HI.X R48, R12, UR15, R15, 0x3, P0 ;  /* 0x0000000f0c307c11 */ /* 0x000fc400080f1c0f */
[----:B------:R-:W-:Y:S01]  /*d2f0*/  MOV R16, UR10 ;  /* 0x0000000a00107c02 */ /* 0x000fe20008000f00 */
[----:B------:R-:W-:Y:S01]  /*d300*/  UMOV UR10, UR4 ;  /* 0x00000004000a7c82 */ /* 0x000fe20008000000 */
[----:B------:R-:W-:Y:S01]  /*d310*/  MOV R17, UR11 ;  /* 0x0000000b00117c02 */ /* 0x000fe20008000f00 */
[----:B------:R-:W-:-:S06]  /*d320*/  UMOV UR11, UR5 ;  /* 0x00000005000b7c82 */ /* 0x000fcc0008000000 */
.L_x_7417:
[----:B------:R-:W-:Y:S01]  /*d330*/  MOV R30, R49 ;  /* 0x00000031001e7202 */ /* 0x000fe20000000f00 */
[----:B------:R-:W-:Y:S01]  /*d340*/  IMAD.MOV.U32 R31, RZ, RZ, R48 ;  /* 0x000000ffff1f7224 */ /* 0x000fe200078e0030 */
[----:B------:R-:W2:Y:S01]  /*d350*/  LDG.E.64.CONSTANT R34, desc[UR12][R16.64+-0x20] ;  /* 0xffffe00c10227981 */ /* 0x000ea2000c1e9b00 */
[----:B------:R-:W-:-:S03]  /*d360*/  IADD3 R24, P0, PT, R49, R51, RZ ;  /* 0x0000003331187210 */ /* 0x000fc60007f1e0ff */
[----:B------:R0:W2:Y:S01]  /*d370*/  LDG.E.64.CONSTANT R32, desc[UR12][R30.64] ;  /* 0x0000000c1e207981 */ /* 0x0000a2000c1e9b00 */
[----:B------:R-:W-:-:S03]  /*d380*/  IADD3.X R25, PT, PT, R48, R50, RZ, P0, !PT ;  /* 0x0000003230197210 */ /* 0x000fc600007fe4ff */
[----:B------:R-:W3:Y:S01]  /*d390*/  LDG.E.64.CONSTANT R26, desc[UR12][R16.64+-0x18] ;  /* 0xffffe80c101a7981 */ /* 0x000ee2000c1e9b00 */
[----:B------:R-:W-:-:S03]  /*d3a0*/  IADD3 R28, P0, PT, R24, R51, RZ ;  /* 0x00000033181c7210 */ /* 0x000fc60007f1e0ff */
[----:B------:R-:W3:Y:S01]  /*d3b0*/  LDG.E.64.CONSTANT R22, desc[UR12][R24.64] ;  /* 0x0000000c18167981 */ /* 0x000ee2000c1e9b00 */
[----:B------:R-:W-:-:S03]  /*d3c0*/  IADD3.X R29, PT, PT, R25, R50, RZ, P0, !PT ;  /* 0x00000032191d7210 */ /* 0x000fc600007fe4ff */
[----:B------:R-:W4:Y:S04]  /*d3d0*/  LDG.E.64.CONSTANT R46, desc[UR12][R16.64+-0x8] ;  /* 0xfffff80c102e7981 */ /* 0x000f28000c1e9b00 */
[----:B------:R1:W5:Y:S04]  /*d3e0*/  LDG.E.64.CONSTANT R36, desc[UR12][R28.64] ;  /* 0x0000000c1c247981 */ /* 0x000368000c1e9b00 */
[----:B------:R-:W5:Y:S01]  /*d3f0*/  LDG.E.64.CONSTANT R24, desc[UR12][R16.64+-0x10] ;  /* 0xfffff00c10187981 */ /* 0x000f62000c1e9b00 */
[----:B0-----:R-:W-:Y:S01]  /*d400*/  MOV R30, R44 ;  /* 0x0000002c001e7202 */ /* 0x001fe20000000f00 */
[----:B------:R-:W-:-:S02]  /*d410*/  IMAD.MOV.U32 R31, RZ, RZ, R43 ;  /* 0x000000ffff1f7224 */ /* 0x000fc400078e002b */
[----:B------:R-:W4:Y:S01]  /*d420*/  LDG.E.64.CONSTANT R38, desc[UR12][R16.64] ;  /* 0x0000000c10267981 */ /* 0x000f22000c1e9b00 */
[----:B-1----:R-:W-:-:S04]  /*d430*/  IADD3 R28, P0, PT, R28, R51, RZ ;  /* 0x000000331c1c7210 */ /* 0x002fc80007f1e0ff */
[----:B------:R-:W-:-:S05]  /*d440*/  IADD3.X R29, PT, PT, R29, R50, RZ, P0, !PT ;  /* 0x000000321d1d7210 */ /* 0x000fca00007fe4ff */
[----:B------:R0:W4:Y:S02]  /*d450*/  LDG.E.64.CONSTANT R40, desc[UR12][R28.64] ;  /* 0x0000000c1c287981 */ /* 0x000124000c1e9b00 */
        /* <DEDUP_REMOVED lines=9> */
[----:B------:R-:W-:Y:S02]  /*d4f0*/  IMAD.WIDE.U32 R26, R26, R22, R30 ;  /* 0x000000161a1a7225 */ /* 0x000fe400078e001e */
[----:B------:R0:W3:Y:S01]  /*d500*/  LDG.E.64.CONSTANT R22, desc[UR12][R28.64] ;  /* 0x0000000c1c167981 */ /* 0x0000e2000c1e9b00 */
[----:B------:R-:W-:Y:S01]  /*d510*/  IADD3 R30, P0, PT, R28, R51, RZ ;  /* 0x000000331c1e7210 */ /* 0x000fe20007f1e0ff */
[----:B------:R-:W-:-:S02]  /*d520*/  IMAD.IADD R27, R27, 0x1, R33 ;  /* 0x000000011b1b7824 */ /* 0x000fc400078e0221 */
        /* <DEDUP_REMOVED lines=8> */
[----:B------:R-:W-:-:S04]  /*d5b0*/  IADD3 R32, P0, PT, R28, R51, RZ ;  /* 0x000000331c207210 */ /* 0x000fc80007f1e0ff */
[----:B------:R-:W-:Y:S02]  /*d5c0*/  IADD3.X R33, PT, PT, R29, R50, RZ, P0, !PT ;  /* 0x000000321d217210 */ /* 0x000fe400007fe4ff */
[----:B------:R-:W2:Y:S04]  /*d5d0*/  LDG.E.64.CONSTANT R28, desc[UR12][R28.64] ;  /* 0x0000000c1c1c7981 */ /* 0x000ea8000c1e9b00 */
[----:B------:R0:W2:Y:S04]  /*d5e0*/  LDG.E.64.CONSTANT R30, desc[UR12][R16.64+0x10] ;  /* 0x0000100c101e7981 */ /* 0x0000a8000c1e9b00 */
[----:B------:R-:W2:Y:S01]  /*d5f0*/  LDG.E.64.CONSTANT R32, desc[UR12][R32.64] ;  /* 0x0000000c20207981 */ /* 0x000ea2000c1e9b00 */
[----:B------:R-:W-:-:S02]  /*d600*/  IMAD.IADD R37, R37, 0x1, R43 ;  /* 0x0000000125257824 */ /* 0x000fc400078e022b */
[----:B----4-:R-:W-:Y:S02]  /*d610*/  IMAD R41, R41, R46, RZ ;  /* 0x0000002e29297224 */ /* 0x010fe400078e02ff */
[----:B------:R-:W-:-:S04]  /*d620*/  IMAD.WIDE.U32 R36, R46, R40, R36 ;  /* 0x000000282e247225 */ /* 0x000fc800078e0024 */
[----:B------:R-:W-:-:S05]  /*d630*/  IMAD R41, R47, R40, R41 ;  /* 0x000000282f297224 */ /* 0x000fca00078e0229 */
        /* <DEDUP_REMOVED lines=9> */
[----:B---3--:R-:W-:-:S04]  /*d6d0*/  IMAD R23, R23, R38, RZ ;  /* 0x0000002617177224 */ /* 0x008fc800078e02ff */
[-C--:B------:R-:W-:Y:S02]  /*d6e0*/  IMAD R39, R39, R22.reuse, R23 ;  /* 0x0000001627277224 */ /* 0x080fe400078e0217 */
[----:B------:R-:W-:-:S05]  /*d6f0*/  IMAD.WIDE.U32 R22, R38, R22, R36 ;  /* 0x0000001626167225 */ /* 0x000fca00078e0024 */
[----:B------:R-:W-:Y:S01]  /*d700*/  IADD3 R23, PT, PT, R23, R39, RZ ;  /* 0x0000002717177210 */ /* 0x000fe20007ffe0ff */
[----:B-----5:R-:W-:Y:S02]  /*d710*/  IMAD R27, R27, R24, RZ ;  /* 0x000000181b1b7224 */ /* 0x020fe400078e02ff */
[----:B------:R-:W-:-:S04]  /*d720*/  IMAD.WIDE.U32 R22, R24, R26, R22 ;  /* 0x0000001a18167225 */ /* 0x000fc800078e0016 */
[----:B------:R-:W-:-:S05]  /*d730*/  IMAD R27, R25, R26, R27 ;  /* 0x0000001a191b7224 */ /* 0x000fca00078e021b */
[----:B------:R-:W-:Y:S01]  /*d740*/  IADD3 R23, PT, PT, R23, R27, RZ ;  /* 0x0000001b17177210 */ /* 0x000fe20007ffe0ff */
[----:B--2---:R-:W-:Y:S02]  /*d750*/  IMAD R25, R29, R30, RZ ;  /* 0x0000001e1d197224 */ /* 0x004fe400078e02ff */
        /* <DEDUP_REMOVED lines=9> */
.L_x_7416:
        /* <DEDUP_REMOVED lines=30> */
[----:B------:R0:W4:Y:S01]  /*d9d0*/  LDG.E.64.CONSTANT R32, desc[UR12][R26.64] ;  /* 0x0000000c1a207981 */ /* 0x000122000c1e9b00 */
[----:B------:R-:W-:-:S03]  /*d9e0*/  IMAD.X R31, R27, 0x1, R31, P0 ;  /* 0x000000011b1f7824 */ /* 0x000fc600000e061f */
[----:B------:R-:W5:Y:S04]  /*d9f0*/  LDG.E.64.CONSTANT R36, desc[UR12][R36.64+0x18] ;  /* 0x0000180c24247981 */ /* 0x000f68000c1e9b00 */
[----:B------:R-:W5:Y:S01]  /*da00*/  LDG.E.64.CONSTANT R30, desc[UR12][R30.64] ;  /* 0x0000000c1e1e7981 */ /* 0x000f62000c1e9b00 */
[----:B0-----:R-:W-:Y:S01]  /*da10*/  MOV R26, R44 ;  /* 0x0000002c001a7202 */ /* 0x001fe20000000f00 */
[----:B------:R-:W-:Y:S01]  /*da20*/  UIADD3 UR4, UP3, UPT, UR4, 0x4, URZ ;  /* 0x0000000404047890 */ /* 0x000fe2000ff7e0ff */
[----:B------:R-:W-:-:S03]  /*da30*/  MOV R27, R43 ;  /* 0x0000002b001b7202 */ /* 0x000fc60000000f00 */
        /* <DEDUP_REMOVED lines=18> */
.L_x_7419:
        /* <DEDUP_REMOVED lines=21> */
[----:B------:R0:W3:Y:S01]  /*dcb0*/  LDG.E.64.CONSTANT R16, desc[UR12][R28.64] ;  /* 0x0000000c1c107981 */ /* 0x0000e2000c1e9b00 */
[----:B------:R-:W-:-:S03]  /*dcc0*/  LEA.HI.X R27, R20, R31, R21, 0x3, P0 ;  /* 0x0000001f141b7211 */ /* 0x000fc600000f1c15 */
[----:B------:R-:W3:Y:S04]  /*dcd0*/  LDG.E.64.CONSTANT R22, desc[UR12][R30.64] ;  /* 0x0000000c1e167981 */ /* 0x000ee8000c1e9b00 */
[----:B------:R-:W2:Y:S01]  /*dce0*/  LDG.E.64.CONSTANT R26, desc[UR12][R26.64] ;  /* 0x0000000c1a1a7981 */ /* 0x000ea2000c1e9b00 */
[----:B0-----:R-:W-:Y:S02]  /*dcf0*/  MOV R28, R44 ;  /* 0x0000002c001c7202 */ /* 0x001fe40000000f00 */
[----:B------:R-:W-:Y:S01]  /*dd00*/  MOV R29, R43 ;  /* 0x0000002b001d7202 */ /* 0x000fe20000000f00 */
        /* <DEDUP_REMOVED lines=8> */
[----:B------:R-:W-:-:S04]  /*dd90*/  IMAD.WIDE.U32 R24, R24, R26, R32 ;  /* 0x0000001a18187225 */ /* 0x000fc800078e0020 */
[----:B------:R-:W-:Y:S01]  /*dda0*/  IMAD.IADD R43, R25, 0x1, R17 ;  /* 0x00000001192b7824 */ /* 0x000fe200078e0211 */
[----:B------:R-:W-:-:S07]  /*ddb0*/  MOV R44, R24 ;  /* 0x00000018002c7202 */ /* 0x000fce0000000f00 */
.L_x_7420:
        /* <DEDUP_REMOVED lines=21> */
.L_x_7418:
        /* <DEDUP_REMOVED lines=11> */
[C-C-:B0-----:R-:W-:Y:S01]  /*dfc0*/  SHF.L.U64.HI R48, R20.reuse, 0x6, R21.reuse ;  /* 0x0000000614307819 */ /* 0x141fe20000010215 */
[----:B------:R-:W-:Y:S01]  /*dfd0*/  ULOP3.LUT UR4, UR8, 0xfffffff8, URZ, 0xc0, !UPT ;  /* 0xfffffff808047892 */ /* 0x000fe2000f8ec0ff */
[C---:B------:R-:W-:Y:S01]  /*dfe0*/  SHF.L.U64.HI R49, R20.reuse, 0x3, R21 ;  /* 0x0000000314317819 */ /* 0x040fe20000010215 */
[----:B------:R-:W-:Y:S01]  /*dff0*/  UIADD3.X UR10, UPT, UPT, URZ, UR7, URZ, UP1, !UPT ;  /* 0x00000007ff0a7290 */ /* 0x000fe20008ffe4ff */
[----:B------:R-:W-:Y:S02]  /*e000*/  SHF.L.U32 R50, R20, 0x3, RZ ;  /* 0x0000000314327819 */ /* 0x000fe400000006ff */
[----:B------:R-:W-:Y:S02]  /*e010*/  CS2R R40, SRZ ;  /* 0x0000000000287805 */ /* 0x000fe4000001ff00 */
[----:B------:R-:W-:Y:S01]  /*e020*/  LEA.HI.X R46, R12, UR15, R15, 0x3, P0 ;  /* 0x0000000f0c2e7c11 */ /* 0x000fe200080f1c0f */
[----:B------:R-:W-:Y:S01]  /*e030*/  IMAD.U32 R16, RZ, RZ, UR9 ;  /* 0x00000009ff107e24 */ /* 0x000fe2000f8e00ff */
[----:B------:R-:W-:Y:S01]  /*e040*/  UMOV UR9, UR4 ;  /* 0x0000000400097c82 */ /* 0x000fe20008000000 */
[----:B------:R-:W-:Y:S01]  /*e050*/  MOV R17, UR10 ;  /* 0x0000000a00117c02 */ /* 0x000fe20008000f00 */
[----:B------:R-:W-:-:S06]  /*e060*/  UMOV UR10, UR5 ;  /* 0x00000005000a7c82 */ /* 0x000fcc0008000000 */
.L_x_7422:
[----:B------:R-:W-:Y:S01]  /*e070*/  MOV R18, R47 ;  /* 0x0000002f00127202 */ /* 0x000fe20000000f00 */
[----:B------:R-:W2:Y:S01]  /*e080*/  LDG.E.64.CONSTANT R32, desc[UR12][R16.64+-0x20] ;  /* 0xffffe00c10207981 */ /* 0x000ea2000c1e9b00 */
[----:B------:R-:W-:-:S03]  /*e090*/  MOV R19, R46 ;  /* 0x0000002e00137202 */ /* 0x000fc60000000f00 */
[----:B------:R-:W3:Y:S04]  /*e0a0*/  LDG.E.64.CONSTANT R28, desc[UR12][R16.64+-0x18] ;  /* 0xffffe80c101c7981 */ /* 0x000ee8000c1e9b00 */
[----:B------:R0:W2:Y:S04]  /*e0b0*/  LDG.E.64.CONSTANT R30, desc[UR12][R18.64] ;  /* 0x0000000c121e7981 */ /* 0x0000a8000c1e9b00 */
[----:B------:R-:W4:Y:S01]  /*e0c0*/  LDG.E.64.CONSTANT R24, desc[UR12][R16.64+-0x10] ;  /* 0xfffff00c10187981 */ /* 0x000f22000c1e9b00 */
[----:B------:R-:W-:-:S03]  /*e0d0*/  LOP3.LUT R41, R41, R40, RZ, 0x3c, !PT ;  /* 0x0000002829297212 */ /* 0x000fc600078e3cff */
[----:B------:R-:W5:Y:S01]  /*e0e0*/  LDG.E.64.CONSTANT R36, desc[UR12][R16.64+-0x8] ;  /* 0xfffff80c10247981 */ /* 0x000f62000c1e9b00 */
[----:B0-----:R-:W-:-:S05]  /*e0f0*/  IADD3 R18, P0, PT, R47, R50, RZ ;  /* 0x000000322f127210 */ /* 0x001fca0007f1e0ff */
[----:B------:R-:W-:-:S05]  /*e100*/  IMAD.X R19, R46, 0x1, R49, P0 ;  /* 0x000000012e137824 */ /* 0x000fca00000e0631 */
[----:B------:R0:W3:Y:S02]  /*e110*/  LDG.E.64.CONSTANT R26, desc[UR12][R18.64] ;  /* 0x0000000c121a7981 */ /* 0x0000e4000c1e9b00 */
[----:B0-----:R-:W-:-:S04]  /*e120*/  IADD3 R18, P0, PT, R18, R50, RZ ;  /* 0x0000003212127210 */ /* 0x001fc80007f1e0ff */
[----:B------:R-:W-:-:S05]  /*e130*/  IADD3.X R19, PT, PT, R19, R49, RZ, P0, !PT ;  /* 0x0000003113137210 */ /* 0x000fca00007fe4ff */
[----:B------:R0:W4:Y:S01]  /*e140*/  LDG.E.64.CONSTANT R22, desc[UR12][R18.64] ;  /* 0x0000000c12167981 */ /* 0x000122000c1e9b00 */
[C---:B------:R-:W-:Y:S02]  /*e150*/  LOP3.LUT R40, R41.reuse, R40, RZ, 0x3c, !PT ;  /* 0x0000002829287212 */ /* 0x040fe400078e3cff */
[----:B0-----:R-:W-:Y:S02]  /*e160*/  IADD3 R18, P0, PT, R18, R50, RZ ;  /* 0x0000003212127210 */ /* 0x001fe40007f1e0ff */
[----:B------:R-:W-:Y:S02]  /*e170*/  LOP3.LUT R41, R41, R40, RZ, 0x3c, !PT ;  /* 0x0000002829297212 */ /* 0x000fe400078e3cff */
[----:B------:R-:W-:-:S05]  /*e180*/  IADD3.X R19, PT, PT, R19, R49, RZ, P0, !PT ;  /* 0x0000003113137210 */ /* 0x000fca00007fe4ff */
[----:B------:R0:W5:Y:S02]  /*e190*/  LDG.E.64.CONSTANT R38, desc[UR12][R18.64] ;  /* 0x0000000c12267981 */ /* 0x000164000c1e9b00 */
[----:B0-----:R-:W-:-:S05]  /*e1a0*/  IADD3 R18, P0, PT, R18, R50, RZ ;  /* 0x0000003212127210 */ /* 0x001fca0007f1e0ff */
[----:B------:R-:W-:-:S05]  /*e1b0*/  IMAD.X R19, R19, 0x1, R49, P0 ;  /* 0x0000000113137824 */ /* 0x000fca00000e0631 */
[----:B------:R0:W5:Y:S02]  /*e1c0*/  LDG.E.64.CONSTANT R34, desc[UR12][R18.64] ;  /* 0x0000000c12227981 */ /* 0x000164000c1e9b00 */
[----:B0-----:R-:W-:-:S04]  /*e1d0*/  IADD3 R18, P0, PT, R18, R50, RZ ;  /* 0x0000003212127210 */ /* 0x001fc80007f1e0ff */
[----:B------:R-:W-:Y:S01]  /*e1e0*/  IADD3.X R19, PT, PT, R19, R49, RZ, P0, !PT ;  /* 0x0000003113137210 */ /* 0x000fe200007fe4ff */
[----:B--2---:R-:W-:Y:S02]  /*e1f0*/  IMAD R31, R31, R32, RZ ;  /* 0x000000201f1f7224 */ /* 0x004fe400078e02ff */
[----:B------:R-:W-:-:S04]  /*e200*/  IMAD.WIDE.U32 R40, R32, R30, R40 ;  /* 0x0000001e20287225 */ /* 0x000fc800078e0028 */
[----:B------:R-:W-:Y:S02]  /*e210*/  IMAD R31, R33, R30, R31 ;  /* 0x0000001e211f7224 */ /* 0x000fe400078e021f */
[----:B------:R-:W2:Y:S03]  /*e220*/  LDG.E.64.CONSTANT R32, desc[UR12][R16.64] ;  /* 0x0000000c10207981 */ /* 0x000ea6000c1e9b00 */
[----:B------:R-:W-:Y:S02]  /*e230*/  IADD3 R41, PT, PT, R41, R31, RZ ;  /* 0x0000001f29297210 */ /* 0x000fe40007ffe0ff */
[----:B------:R-:W2:Y:S01]  /*e240*/  LDG.E.64.CONSTANT R30, desc[UR12][R18.64] ;  /* 0x0000000c121e7981 */ /* 0x000ea2000c1e9b00 */
[----:B---3--:R-:W-:Y:S02]  /*e250*/  IMAD R27, R27, R28, RZ ;  /* 0x0000001c1b1b7224 */ /* 0x008fe400078e02ff */
[----:B------:R-:W-:-:S04]  /*e260*/  IMAD.WIDE.U32 R40, R28, R26, R40 ;  /* 0x0000001a1c287225 */ /* 0x000fc800078e0028 */
[----:B------:R-:W-:Y:S01]  /*e270*/  IMAD R27, R29, R26, R27 ;  /* 0x0000001a1d1b7224 */ /* 0x000fe200078e021b */
[----:B------:R-:W-:Y:S01]  /*e280*/  IADD3 R26, P0, PT, R18, R50, RZ ;  /* 0x00000032121a7210 */ /* 0x000fe20007f1e0ff */
[----:B------:R-:W3:Y:S03]  /*e290*/  LDG.E.64.CONSTANT R28, desc[UR12][R16.64+0x8] ;  /* 0x0000080c101c7981 */ /* 0x000ee6000c1e9b00 */
[----:B------:R-:W-:Y:S02]  /*e2a0*/  IADD3 R41, PT, PT, R41, R27, RZ ;  /* 0x0000001b29297210 */ /* 0x000fe40007ffe0ff */
[----:B------:R-:W-:Y:S02]  /*e2b0*/  IADD3.X R27, PT, PT, R19, R49, RZ, P0, !PT ;  /* 0x00000031131b7210 */ /* 0x000fe400007fe4ff */
[----:B------:R-:W3:Y:S01]  /*e2c0*/  LDG.E.64.CONSTANT R18, desc[UR12][R16.64+0x18] ;  /* 0x0000180c10127981 */ /* 0x000ee2000c1e9b00 */
[----:B----4-:R-:W-:-:S02]  /*e2d0*/  IMAD R51, R23, R24, RZ ;  /* 0x0000001817337224 */ /* 0x010fc400078e02ff */
[----:B------:R-:W-:-:S04]  /*e2e0*/  IMAD.WIDE.U32 R40, R24, R22, R40 ;  /* 0x0000001618287225 */ /* 0x000fc800078e0028 */
[----:B------:R-:W-:Y:S01]  /*e2f0*/  IMAD R51, R25, R22, R51 ;  /* 0x0000001619337224 */ /* 0x000fe200078e0233 */
[----:B------:R-:W-:Y:S01]  /*e300*/  IADD3 R22, P0, PT, R26, R50, RZ ;  /* 0x000000321a167210 */ /* 0x000fe20007f1e0ff */
[----:B------:R0:W4:Y:S04]  /*e310*/  LDG.E.64.CONSTANT R24, desc[UR12][R16.64+0x10] ;  /* 0x0000100c10187981 */ /* 0x000128000c1e9b00 */
[----:B------:R-:W-:Y:S02]  /*e320*/  IMAD.X R23, R27, 0x1, R49, P0 ;  /* 0x000000011b177824 */ /* 0x000fe400000e0631 */
        /* <DEDUP_REMOVED lines=29> */
[----:B------:R-:W-:-:S04]  /*e500*/  IMAD.WIDE.U32 R18, R18, R22, R24 ;  /* 0x0000001612127225 */ /* 0x000fc800078e0018 */
[----:B------:R-:W-:Y:S01]  /*e510*/  IMAD.MOV.U32 R41, RZ, RZ, R18 ;  /* 0x000000ffff297224 */ /* 0x000fe200078e0012 */
[----:B------:R-:W-:Y:S01]  /*e520*/  IADD3 R40, PT, PT, R19, R23, RZ ;  /* 0x0000001713287210 */ /* 0x000fe20007ffe0ff */
[----:B------:R-:W-:Y:S06]  /*e530*/  BRA.U UP1, `(.L_x_7422) ;  /* 0xfffffff901cc7547 */ /* 0x000fec000b83ffff */
.L_x_7421:
        /* <DEDUP_REMOVED lines=23> */
[----:B------:R-:W2:Y:S01]  /*e6b0*/  LDG.E.64.CONSTANT R30, desc[UR12][R36.64] ;  /* 0x0000000c241e7981 */ /* 0x000ea2000c1e9b00 */
[----:B------:R-:W-:Y:S02]  /*e6c0*/  IADD3.X R39, PT, PT, R37, R27, RZ, P0, !PT ;  /* 0x0000001b25277210 */ /* 0x000fe400007fe4ff */
[-C--:B------:R-:W-:Y:S01]  /*e6d0*/  IADD3 R22, P0, PT, R38, R29.reuse, RZ ;  /* 0x0000001d26167210 */ /* 0x080fe20007f1e0ff */
[----:B------:R-:W4:Y:S04]  /*e6e0*/  LDG.E.64.CONSTANT R24, desc[UR12][R34.64+0x10] ;  /* 0x0000100c22187981 */ /* 0x000f28000c1e9b00 */
[----:B------:R-:W3:Y:S01]  /*e6f0*/  LDG.E.64.CONSTANT R18, desc[UR12][R38.64] ;  /* 0x0000000c26127981 */ /* 0x000ee2000c1e9b00 */
[----:B------:R-:W-:Y:S01]  /*e700*/  IMAD.X R23, R39, 0x1, R27, P0 ;  /* 0x0000000127177824 */ /* 0x000fe200000e061b */
[----:B------:R-:W-:-:S04]  /*e710*/  IADD3 R26, P0, PT, R22, R29, RZ ;  /* 0x0000001d161a7210 */ /* 0x000fc80007f1e0ff */
[----:B------:R-:W4:Y:S01]  /*e720*/  LDG.E.64.CONSTANT R28, desc[UR12][R22.64] ;  /* 0x0000000c161c7981 */ /* 0x000f22000c1e9b00 */
[----:B------:R-:W-:-:S03]  /*e730*/  IADD3.X R27, PT, PT, R23, R27, RZ, P0, !PT ;  /* 0x0000001b171b7210 */ /* 0x000fc600007fe4ff */
[----:B------:R-:W5:Y:S04]  /*e740*/  LDG.E.64.CONSTANT R34, desc[UR12][R34.64+0x18] ;  /* 0x0000180c22227981 */ /* 0x000f68000c1e9b00 */
        /* <DEDUP_REMOVED lines=23> */
.L_x_7423:
        /* <DEDUP_REMOVED lines=38> */
.L_x_7424:
        /* <DEDUP_REMOVED lines=21> */
.L_x_7385:
[----:B0-----:R-:W0:Y:S01]  /*ec70*/  S2R R21, SR_TID.X ;  /* 0x0000000000157919 */ /* 0x001e220000002100 */
[----:B------:R-:W1:Y:S01]  /*ec80*/  LDC.64 R16, c[0x0][0x3b8] ;  /* 0x0000ee00ff107b82 */ /* 0x000e620000000a00 */
[----:B------:R-:W-:Y:S01]  /*ec90*/  IMAD.MOV.U32 R13, RZ, RZ, R43 ;  /* 0x000000ffff0d7224 */ /* 0x000fe200078e002b */
[----:B------:R-:W-:Y:S01]  /*eca0*/  MOV R14, R41 ;  /* 0x00000029000e7202 */ /* 0x000fe20000000f00 */
[----:B------:R-:W-:Y:S01]  /*ecb0*/  IMAD.MOV.U32 R43, RZ, RZ, R42 ;  /* 0x000000ffff2b7224 */ /* 0x000fe200078e002a */
[----:B------:R-:W-:Y:S02]  /*ecc0*/  MOV R15, R40 ;  /* 0x00000028000f7202 */ /* 0x000fe40000000f00 */
[----:B------:R-:W-:Y:S02]  /*ecd0*/  MOV R12, R44 ;  /* 0x0000002c000c7202 */ /* 0x000fe40000000f00 */
[----:B------:R-:W-:Y:S02]  /*ece0*/  MOV R18, R8 ;  /* 0x0000000800127202 */ /* 0x000fe40000000f00 */
[----:B------:R-:W-:-:S02]  /*ecf0*/  MOV R19, R0 ;  /* 0x0000000000137202 */ /* 0x000fc40000000f00 */
[----:B------:R-:W-:Y:S02]  /*ed00*/  MOV R42, R11 ;  /* 0x0000000b002a7202 */ /* 0x000fe40000000f00 */
[----:B------:R-:W-:Y:S02]  /*ed10*/  MOV R40, R10 ;  /* 0x0000000a00287202 */ /* 0x000fe40000000f00 */
[----:B------:R-:W-:Y:S01]  /*ed20*/  MOV R41, R9 ;  /* 0x0000000900297202 */ /* 0x000fe20000000f00 */
[----:B-1----:R-:W-:-:S04]  /*ed30*/  IMAD.WIDE.U32 R16, R45, 0x8, R16 ;  /* 0x000000082d107825 */ /* 0x002fc800078e0010 */
[----:B0-----:R-:W-:Y:S01]  /*ed40*/  IMAD.WIDE.U32 R20, R21, 0x20, R16 ;  /* 0x0000002015147825 */ /* 0x001fe200078e0010 */
[----:B------:R-:W-:Y:S02]  /*ed50*/  MOV R16, R7 ;  /* 0x0000000700107202 */ /* 0x000fe40000000f00 */
[----:B------:R-:W-:Y:S01]  /*ed60*/  MOV R7, R4 ;  /* 0x0000000400077202 */ /* 0x000fe20000000f00 */
[----:B------:R-:W-:Y:S01]  /*ed70*/  IMAD.MOV.U32 R17, RZ, RZ, R2 ;  /* 0x000000ffff117224 */ /* 0x000fe200078e0002 */
[----:B------:R-:W-:Y:S01]  /*ed80*/  MOV R4, R5 ;  /* 0x0000000500047202 */ /* 0x000fe20000000f00 */
[----:B------:R-:W-:Y:S01]  /*ed90*/  STG.E.ENL2.256 desc[UR12][R20.64+0x1000], R40, R12 ;  /* 0xf8008028140c797f */ /* 0x000fe2000f12180c */
[----:B------:R-:W-:-:S05]  /*eda0*/  MOV R5, R3 ;  /* 0x0000000300057202 */ /* 0x000fca0000000f00 */
[----:B------:R-:W-:Y:S01]  /*edb0*/  STG.E.ENL2.256 desc[UR12][R20.64], R4, R16 ;  /* 0xf80000041410797f */ /* 0x000fe2000f12180c */
[----:B------:R-:W-:Y:S05]  /*edc0*/  EXIT ;  /* 0x000000000000794d */ /* 0x000fea0003800000 */
.L_x_7425:
        /* <DEDUP_REMOVED lines=11> */
.L_x_19038:


//--------------------- .text._ZN2at6native29vectorized_elementwise_kernelILi8EZZNS0_73_GLOBAL__N__c8866d80_35_SparseBinaryOpIntersectionKernel_cu_b2145a98_327142_sparse_binary_op_intersection_kernel_implINS2_18CUDAKernelLauncherENS2_36CUDAValueSelectionIntersectionKernelINS2_9LhsProjOpEEElLl0EEEvRNS_6TensorERKS8_SB_RKSt6vectorIlSaIlEERKSt8optionalIS8_ESK_bbENKUlvE1_clEvEUllE_St5arrayIPcLm2EEEEviT0_T1_ --------------------------
	.section	.text._ZN2at6native29vectorized_elementwise_kernelILi8EZZNS0_73_GLOBAL__N__c8866d80_35_SparseBinaryOpIntersectionKernel_cu_b2145a98_327142_sparse_binary_op_intersection_kernel_implINS2_18CUDAKernelLauncherENS2_36CUDAValueSelectionIntersectionKernelINS2_9LhsProjOpEEElLl0EEEvRNS_6TensorERKS8_SB_RKSt6vectorIlSaIlEERKSt8optionalIS8_ESK_bbENKUlvE1_clEvEUllE_St5arrayIPcLm2EEEEviT0_T1_,"ax",@progbits
	.align	128
        .global         _ZN2at6native29vectorized_elementwise_kernelILi8EZZNS0_73_GLOBAL__N__c8866d80_35_SparseBinaryOpIntersectionKernel_cu_b2145a98_327142_sparse_binary_op_intersection_kernel_implINS2_18CUDAKernelLauncherENS2_36CUDAValueSelectionIntersectionKernelINS2_9LhsProjOpEEElLl0EEEvRNS_6TensorERKS8_SB_RKSt6vectorIlSaIlEERKSt8optionalIS8_ESK_bbENKUlvE1_clEvEUllE_St5arrayIPcLm2EEEEviT0_T1_
        .type           _ZN2at6native29vectorized_elementwise_kernelILi8EZZNS0_73_GLOBAL__N__c8866d80_35_SparseBinaryOpIntersectionKernel_cu_b2145a98_327142_sparse_binary_op_intersection_kernel_implINS2_18CUDAKernelLauncherENS2_36CUDAValueSelectionIntersectionKernelINS2_9LhsProjOpEEElLl0EEEvRNS_6TensorERKS8_SB_RKSt6vectorIlSaIlEERKSt8optionalIS8_ESK_bbENKUlvE1_clEvEUllE_St5arrayIPcLm2EEEEviT0_T1_,@function
        .size           _ZN2at6native29vectorized_elementwise_kernelILi8EZZNS0_73_GLOBAL__N__c8866d80_35_SparseBinaryOpIntersectionKernel_cu_b2145a98_327142_sparse_binary_op_intersection_kernel_implINS2_18CUDAKernelLauncherENS2_36CUDAValueSelectionIntersectionKernelINS2_9LhsProjOpEEElLl0EEEvRNS_6TensorERKS8_SB_RKSt6vectorIlSaIlEERKSt8optionalIS8_ESK_bbENKUlvE1_clEvEUllE_St5arrayIPcLm2EEEEviT0_T1_,(.L_x_19039 - _ZN2at6native29vectorized_elementwise_kernelILi8EZZNS0_73_GLOBAL__N__c8866d80_35_SparseBinaryOpIntersectionKernel_cu_b2145a98_327142_sparse_binary_op_intersection_kernel_implINS2_18CUDAKernelLauncherENS2_36CUDAValueSelectionIntersectionKernelINS2_9LhsProjOpEEElLl0EEEvRNS_6TensorERKS8_SB_RKSt6vectorIlSaIlEERKSt8optionalIS8_ESK_bbENKUlvE1_clEvEUllE_St5arrayIPcLm2EEEEviT0_T1_)
        .other          _ZN2at6native29vectorized_elementwise_kernelILi8EZZNS0_73_GLOBAL__N__c8866d80_35_SparseBinaryOpIntersectionKernel_cu_b2145a98_327142_sparse_binary_op_intersection_kernel_implINS2_18CUDAKernelLauncherENS2_36CUDAValueSelectionIntersectionKernelINS2_9LhsProjOpEEElLl0EEEvRNS_6TensorERKS8_SB_RKSt6vectorIlSaIlEERKSt8optionalIS8_ESK_bbENKUlvE1_clEvEUllE_St5arrayIPcLm2EEEEviT0_T1_,@"STO_CUDA_ENTRY STV_DEFAULT"
_ZN2at6native29vectorized_elementwise_kernelILi8EZZNS0_73_GLOBAL__N__c8866d80_35_SparseBinaryOpIntersectionKernel_cu_b2145a98_327142_sparse_binary_op_intersection_kernel_implINS2_18CUDAKernelLauncherENS2_36CUDAValueSelectionIntersectionKernelINS2_9LhsProjOpEEElLl0EEEvRNS_6TensorERKS8_SB_RKSt6vectorIlSaIlEERKSt8optionalIS8_ESK_bbENKUlvE1_clEvEUllE_St5arrayIPcLm2EEEEviT0_T1_:
.text._ZN2at6native29vectorized_elementwise_kernelILi8EZZNS0_73_GLOBAL__N__c8866d80_35_SparseBinaryOpIntersectionKernel_cu_b2145a98_327142_sparse_binary_op_intersection_kernel_implINS2_18CUDAKernelLauncherENS2_36CUDAValueSelectionIntersectionKernelINS2_9LhsProjOpEEElLl0EEEvRNS_6TensorERKS8_SB_RKSt6vectorIlSaIlEERKSt8optionalIS8_ESK_bbENKUlvE1_clEvEUllE_St5arrayIPcLm2EEEEviT0_T1_:
        /* <DEDUP_REMOVED lines=113> */
.L_x_7431:
        /* <DEDUP_REMOVED lines=76> */
.L_x_7430:
        /* <DEDUP_REMOVED lines=61> */
.L_x_7432:
        /* <DEDUP_REMOVED lines=44> */
.L_x_7433:
        /* <DEDUP_REMOVED lines=24> */
.L_x_7429:
[----:B------:R-:W-:Y:S05]  /*13e0*/  BSYNC.RECONVERGENT B0 ;  /* 0x0000000000007941 */ /* 0x000fea0003800200 */
.L_x_7428:
        /* <DEDUP_REMOVED lines=36> */
.L_x_7437:
        /* <DEDUP_REMOVED lines=78> */
.L_x_7436:
        /* <DEDUP_REMOVED lines=60> */
.L_x_7438:
        /* <DEDUP_REMOVED lines=43> */
.L_x_7439:
        /* <DEDUP_REMOVED lines=23> */
.L_x_7435:
[----:B------:R-:W-:Y:S05]  /*22f0*/  BSYNC.RECONVERGENT B0 ;  /* 0x0000000000007941 */ /* 0x000fea0003800200 */
.L_x_7434:
        /* <DEDUP_REMOVED lines=37> */
.L_x_7443:
        /* <DEDUP_REMOVED lines=79> */
.L_x_7442:
        /* <DEDUP_REMOVED lines=59> */
.L_x_7444:
        /* <DEDUP_REMOVED lines=42> */
.L_x_7445:
        /* <DEDUP_REMOVED lines=21> */
.L_x_7441:
[----:B------:R-:W-:Y:S05]  /*31e0*/  BSYNC.RECONVERGENT B0 ;  /* 0x0000000000007941 */ /* 0x000fea0003800200 */
.L_x_7440:
        /* <DEDUP_REMOVED lines=34> */
.L_x_7449:
        /* <DEDUP_REMOVED lines=78> */
.L_x_7448:
        /* <DEDUP_REMOVED lines=60> */
.L_x_7450:
        /* <DEDUP_REMOVED lines=43> */
.L_x_7451:
        /* <DEDUP_REMOVED lines=23> */
.L_x_7447:
[----:B------:R-:W-:Y:S05]  /*40d0*/  BSYNC.RECONVERGENT B0 ;  /* 0x0000000000007941 */ /* 0x000fea0003800200 */
.L_x_7446:
        /* <DEDUP_REMOVED lines=34> */
.L_x_7455:
        /* <DEDUP_REMOVED lines=77> */
.L_x_7454:
        /* <DEDUP_REMOVED lines=60> */
.L_x_7456:
        /* <DEDUP_REMOVED lines=43> */
.L_x_7457:
        /* <DEDUP_REMOVED lines=22> */
.L_x_7453:
[----:B---3--:R-:W-:Y:S05]  /*4fa0*/  BSYNC.RECONVERGENT B0 ;  /* 0x0000000000007941 */ /* 0x008fea0003800200 */
.L_x_7452:
        /* <DEDUP_REMOVED lines=34> */
.L_x_7461:
        /* <DEDUP_REMOVED lines=76> */
.L_x_7460:
        /* <DEDUP_REMOVED lines=60> */
.L_x_7462:
        /* <DEDUP_REMOVED lines=42> */
.L_x_7463:
        /* <DEDUP_REMOVED lines=22> */
.L_x_7459:
[----:B---3--:R-:W-:Y:S05]  /*5e50*/  BSYNC.RECONVERGENT B0 ;  /* 0x0000000000007941 */ /* 0x008fea0003800200 */
.L_x_7458:
        /* <DEDUP_REMOVED lines=37> */
.L_x_7467:
        /* <DEDUP_REMOVED lines=76> */
.L_x_7466:
        /* <DEDUP_REMOVED lines=58> */
.L_x_7468:
        /* <DEDUP_REMOVED lines=40> */
.L_x_7469:
        /* <DEDUP_REMOVED lines=22> */
.L_x_7465:
[----:B------:R-:W-:Y:S05]  /*6cf0*/  BSYNC.RECONVERGENT B0 ;  /* 0x0000000000007941 */ /* 0x000fea0003800200 */
.L_x_7464:
        /* <DEDUP_REMOVED lines=31> */
.L_x_7472:
        /* <DEDUP_REMOVED lines=76> */
.L_x_7471:
        /* <DEDUP_REMOVED lines=58> */
.L_x_7473:
        /* <DEDUP_REMOVED lines=39> */
.L_x_7474:
        /* <DEDUP_REMOVED lines=22> */
.L_x_7470:
[----:B------:R-:W-:Y:S05]  /*7b20*/  BSYNC.RECONVERGENT B0 ;  /* 0x0000000000007941 */ /* 0x000fea0003800200 */
.L_x_7427:
        /* <DEDUP_REMOVED lines=39> */
.L_x_7477:
[----:B------:R-:W-:-:S13]  /*7da0*/  ISETP.GE.U32.AND P0, PT, R44, R15, PT ;  /* 0x0000000f2c00720c */ /* 0x000fda0003f06070 */
[----:B------:R-:W-:Y:S05]  /*7db0*/  @P0 BRA `(.L_x_7479) ;  /* 0x0000000000300947 */ /* 0x000fea0003800000 */
[----:B0-----:R-:W0:Y:S01]  /*7dc0*/  LDC.64 R2, c[0x0][0x3b8] ;  /* 0x0000ee00ff027b82 */ /* 0x001e220000000a00 */
[----:B------:R-:W-:Y:S02]  /*7dd0*/  IADD3 R5, PT, PT, R45, R44, RZ ;  /* 0x0000002c2d057210 */ /* 0x000fe40007ffe0ff */
[----:B------:R-:W-:-:S03]  /*7de0*/  IADD3 R44, PT, PT, R44, 0x80, RZ ;  /* 0x000000802c2c7810 */ /* 0x000fc60007ffe0ff */
[----:B0-----:R-:W-:-:S05]  /*7df0*/  IMAD.WIDE.U32 R2, R5, 0x8, R2 ;  /* 0x0000000805027825 */ /* 0x001fca00078e0002 */
[----:B------:R0:W-:Y:S02]  /*7e00*/  STG.E.64 desc[UR12][R2.64], R48 ;  /* 0x0000003002007986 */ /* 0x0001e4000c101b0c */
.L_x_7478:
[----:B------:R-:W-:-:S13]  /*7e10*/  ISETP.GE.U32.AND P0, PT, R44, R15, PT ;  /* 0x0000000f2c00720c */ /* 0x000fda0003f06070 */
[----:B------:R-:W-:Y:S05]  /*7e20*/  @P0 BRA `(.L_x_7480) ;  /* 0x0000000000300947 */ /* 0x000fea0003800000 */
[----:B0-----:R-:W0:Y:S01]  /*7e30*/  LDC.64 R2, c[0x0][0x3b8] ;  /* 0x0000ee00ff027b82 */ /* 0x001e220000000a00 */
[----:B------:R-:W-:Y:S01]  /*7e40*/  IMAD.IADD R5, R45, 0x1, R44 ;  /* 0x000000012d057824 */ /* 0x000fe200078e022c */
[----:B------:R-:W-:-:S03]  /*7e50*/  IADD3 R44, PT, PT, R44, 0x80, RZ ;  /* 0x000000802c2c7810 */ /* 0x000fc60007ffe0ff */
[----:B0-----:R-:W-:-:S05]  /*7e60*/  IMAD.WIDE.U32 R2, R5, 0x8, R2 ;  /* 0x0000000805027825 */ /* 0x001fca00078e0002 */
[----:B------:R0:W-:Y:S02]  /*7e70*/  STG.E.64 desc[UR12][R2.64], R6 ;  /* 0x0000000602007986 */ /* 0x0001e4000c101b0c */
.L_x_7479:
[----:B------:R-:W-:-:S13]  /*7e80*/  ISETP.GE.U32.AND P0, PT, R44, R15, PT ;  /* 0x0000000f2c00720c */ /* 0x000fda0003f06070 */
[----:B------:R-:W-:Y:S05]  /*7e90*/  @P0 BRA `(.L_x_7481) ;  /* 0x0000000000340947 */ /* 0x000fea0003800000 */
[----:B0-----:R-:W0:Y:S01]  /*7ea0*/  LDC.64 R2, c[0x0][0x3b8] ;  /* 0x0000ee00ff027b82 */ /* 0x001e220000000a00 */
[----:B------:R-:W-:Y:S01]  /*7eb0*/  IADD3 R5, PT, PT, R45, R44, RZ ;  /* 0x0000002c2d057210 */ /* 0x000fe20007ffe0ff */
[----:B------:R-:W-:-:S04]  /*7ec0*/  VIADD R44, R44, 0x80 ;  /* 0x000000802c2c7836 */ /* 0x000fc80000000000 */
[----:B0-----:R-:W-:-:S05]  /*7ed0*/  IMAD.WIDE.U32 R2, R5, 0x8, R2 ;  /* 0x0000000805027825 */ /* 0x001fca00078e0002 */
[----:B------:R0:W-:Y:S02]  /*7ee0*/  STG.E.64 desc[UR12][R2.64], R8 ;  /* 0x0000000802007986 */ /* 0x0001e4000c101b0c */
.L_x_7480:
        /* <DEDUP_REMOVED lines=8> */
.L_x_7481:
[----:B------:R-:W-:Y:S05]  /*7f70*/  BSYNC.RELIABLE B1 ;  /* 0x0000000000017941 */ /* 0x000fea0003800100 */
.L_x_7476:
[----:B------:R-:W-:-:S13]  /*7f80*/  ISETP.GE.U32.AND P0, PT, R44, R15, PT ;  /* 0x0000000f2c00720c */ /* 0x000fda0003f06070 */
[----:B0-----:R-:W0:Y:S01]  /*7f90*/  @!P0 LDC.64 R2, c[0x0][0x3b8] ;  /* 0x0000ee00ff028b82 */ /* 0x001e220000000a00 */
[----:B------:R-:W-:Y:S01]  /*7fa0*/  @!P0 IMAD.IADD R5, R45, 0x1, R44 ;  /* 0x000000012d058824 */ /* 0x000fe200078e022c */
[----:B------:R-:W-:-:S03]  /*7fb0*/  @!P0 IADD3 R44, PT, PT, R44, 0x80, RZ ;  /* 0x000000802c2c8810 */ /* 0x000fc60007ffe0ff */
[----:B0-----:R-:W-:-:S05]  /*7fc0*/  @!P0 IMAD.WIDE.U32 R2, R5, 0x8, R2 ;  /* 0x0000000805028825 */ /* 0x001fca00078e0002 */
[----:B------:R0:W-:Y:S02]  /*7fd0*/  @!P0 STG.E.64 desc[UR12][R2.64], R12 ;  /* 0x0000000c02008986 */ /* 0x0001e4000c101b0c */
.L_x_7482:
[----:B------:R-:W-:Y:S05]  /*7fe0*/  BSYNC.RECONVERGENT B0 ;  /* 0x0000000000007941 */ /* 0x000fea0003800200 */
.L_x_7475:
        /* <DEDUP_REMOVED lines=8> */
.L_x_7426:
        /* <DEDUP_REMOVED lines=62> */
.L_x_7485:
        /* <DEDUP_REMOVED lines=76> */
.L_x_7484:
        /* <DEDUP_REMOVED lines=55> */
.L_x_7487:
        /* <DEDUP_REMOVED lines=37> */
.L_x_7488:
        /* <DEDUP_REMOVED lines=20> */
.L_x_7486:
        /* <DEDUP_REMOVED lines=25> */
.L_x_7490:
        /* <DEDUP_REMOVED lines=75> */
.L_x_7489:
        /* <DEDUP_REMOVED lines=53> */
.L_x_7492:
        /* <DEDUP_REMOVED lines=36> */
.L_x_7493:
        /* <DEDUP_REMOVED lines=19> */
.L_x_7491:
        /* <DEDUP_REMOVED lines=24> */
.L_x_7495:
        /* <DEDUP_REMOVED lines=76> */
.L_x_7494:
        /* <DEDUP_REMOVED lines=55> */
.L_x_7497:
        /* <DEDUP_REMOVED lines=38> */
.L_x_7498:
        /* <DEDUP_REMOVED lines=21> */
.L_x_7496:
        /* <DEDUP_REMOVED lines=24> */
.L_x_7500:
        /* <DEDUP_REMOVED lines=75> */
.L_x_7499:
        /* <DEDUP_REMOVED lines=53> */
.L_x_7502:
        /* <DEDUP_REMOVED lines=36> */
.L_x_7503:
        /* <DEDUP_REMOVED lines=19> */
.L_x_7501:
        /* <DEDUP_REMOVED lines=24> */
.L_x_7505:
        /* <DEDUP_REMOVED lines=75> */
.L_x_7504:
        /* <DEDUP_REMOVED lines=53> */
.L_x_7507:
        /* <DEDUP_REMOVED lines=36> */
.L_x_7508:
        /* <DEDUP_REMOVED lines=19> */
.L_x_7506:
        /* <DEDUP_REMOVED lines=24> */
.L_x_7510:
        /* <DEDUP_REMOVED lines=76> */
.L_x_7509:
        /* <DEDUP_REMOVED lines=55> */
.L_x_7512:
        /* <DEDUP_REMOVED lines=38> */
.L_x_7513:
        /* <DEDUP_REMOVED lines=21> */
.L_x_7511:
        /* <DEDUP_REMOVED lines=24> */
.L_x_7515:
        /* <DEDUP_REMOVED lines=76> */
.L_x_7514:
        /* <DEDUP_REMOVED lines=55> */
.L_x_7517:
        /* <DEDUP_REMOVED lines=38> */
.L_x_7518:
        /* <DEDUP_REMOVED lines=21> */
.L_x_7516:
        /* <DEDUP_REMOVED lines=22> */
.L_x_7520:
        /* <DEDUP_REMOVED lines=77> */
.L_x_7519:
        /* <DEDUP_REMOVED lines=56> */
.L_x_7521:
        /* <DEDUP_REMOVED lines=38> */
.L_x_7522:
        /* <DEDUP_REMOVED lines=21> */
.L_x_7483:
        /* <DEDUP_REMOVED lines=22> */
.L_x_7523:
        /* <DEDUP_REMOVED lines=11> */
.L_x_19039:


//--------------------- .text._ZN2at6native18elementwise_kernelILi128ELi4EZNS0_15gpu_kernel_implIZZNS0_73_GLOBAL__N__c8866d80_35_SparseBinaryOpIntersectionKernel_cu_b2145a98_327142_sparse_binary_op_intersection_kernel_implINS3_18CUDAKernelLauncherENS3_36CUDAValueSelectionIntersectionKernelINS3_9LhsProjOpEEElLl8EEEvRNS_6TensorERKS9_SC_RKSt6vectorIlSaIlEERKSt8optionalIS9_ESL_bbENKUlvE3_clEvEUllE_EEvRNS_18TensorIteratorBaseERKT_EUliE_EEviT1_ --------------------------
	.section	.text._ZN2at6native18elementwise_kernelILi128ELi4EZNS0_15gpu_kernel_implIZZNS0_73_GLOBAL__N__c8866d80_35_SparseBinaryOpIntersectionKernel_cu_b2145a98_327142_sparse_binary_op_intersection_kernel_implINS3_18CUDAKernelLauncherENS3_36CUDAValueSelectionIntersectionKernelINS3_9LhsProjOpEEElLl8EEEvRNS_6TensorERKS9_SC_RKSt6vectorIlSaIlEERKSt8optionalIS9_ESL_bbENKUlvE3_clEvEUllE_EEvRNS_18TensorIteratorBaseERKT_EUliE_EEviT1_,"ax",@progbits
	.align	128
        .global         _ZN2at6native18elementwise_kernelILi128ELi4EZNS0_15gpu_kernel_implIZZNS0_73_GLOBAL__N__c8866d80_35_SparseBinaryOpIntersectionKernel_cu_b2145a98_327142_sparse_binary_op_intersection_kernel_implINS3_18CUDAKernelLauncherENS3_36CUDAValueSelectionIntersectionKernelINS3_9LhsProjOpEEElLl8EEEvRNS_6TensorERKS9_SC_RKSt6vectorIlSaIlEERKSt8optionalIS9_ESL_bbENKUlvE3_clEvEUllE_EEvRNS_18TensorIteratorBaseERKT_EUliE_EEviT1_
        .type           _ZN2at6native18elementwise_kernelILi128ELi4EZNS0_15gpu_kernel_implIZZNS0_73_GLOBAL__N__c8866d80_35_SparseBinaryOpIntersectionKernel_cu_b2145a98_327142_sparse_binary_op_intersection_kernel_implINS3_18CUDAKernelLauncherENS3_36CUDAValueSelectionIntersectionKernelINS3_9LhsProjOpEEElLl8EEEvRNS_6TensorERKS9_SC_RKSt6vectorIlSaIlEERKSt8optionalIS9_ESL_bbENKUlvE3_clEvEUllE_EEvRNS_18TensorIteratorBaseERKT_EUliE_EEviT1_,@function
        .size           _ZN2at6native18elementwise_kernelILi128ELi4EZNS0_15gpu_kernel_implIZZNS0_73_GLOBAL__N__c8866d80_35_SparseBinaryOpIntersectionKernel_cu_b2145a98_327142_sparse_binary_op_intersection_kernel_implINS3_18CUDAKernelLauncherENS3_36CUDAValueSelectionIntersectionKernelINS3_9LhsProjOpEEElLl8EEEvRNS_6TensorERKS9_SC_RKSt6vectorIlSaIlEERKSt8optionalIS9_ESL_bbENKUlvE3_clEvEUllE_EEvRNS_18TensorIteratorBaseERKT_EUliE_EEviT1_,(.L_x_19040 - _ZN2at6native18elementwise_kernelILi128ELi4EZNS0_15gpu_kernel_implIZZNS0_73_GLOBAL__N__c8866d80_35_SparseBinaryOpIntersectionKernel_cu_b2145a98_327142_sparse_binary_op_intersection_kernel_implINS3_18CUDAKernelLauncherENS3_36CUDAValueSelectionIntersectionKernelINS3_9LhsProjOpEEElLl8EEEvRNS_6TensorERKS9_SC_RKSt6vectorIlSaIlEERKSt8optionalIS9_ESL_bbENKUlvE3_clEvEUllE_EEvRNS_18TensorIteratorBaseERKT_EUliE_EEviT1_)
        .other          _ZN2at6native18elementwise_kernelILi128ELi4EZNS0_15gpu_kernel_implIZZNS0_73_GLOBAL__N__c8866d80_35_SparseBinaryOpIntersectionKernel_cu_b2145a98_327142_sparse_binary_op_intersection_kernel_implINS3_18CUDAKernelLauncherENS3_36CUDAValueSelectionIntersectionKernelINS3_9LhsProjOpEEElLl8EEEvRNS_6TensorERKS9_SC_RKSt6vectorIlSaIlEERKSt8optionalIS9_ESL_bbENKUlvE3_clEvEUllE_EEvRNS_18TensorIteratorBaseERKT_EUliE_EEviT1_,@"STO_CUDA_ENTRY STV_DEFAULT"
_ZN2at6native18elementwise_kernelILi128ELi4EZNS0_15gpu_kernel_implIZZNS0_73_GLOBAL__N__c8866d80_35_SparseBinaryOpIntersectionKernel_cu_b2145a98_327142_sparse_binary_op_intersection_kernel_implINS3_18CUDAKernelLauncherENS3_36CUDAValueSelectionIntersectionKernelINS3_9LhsProjOpEEElLl8EEEvRNS_6TensorERKS9_SC_RKSt6vectorIlSaIlEERKSt8optionalIS9_ESL_bbENKUlvE3_clEvEUllE_EEvRNS_18TensorIteratorBaseERKT_EUliE_EEviT1_:
.text._ZN2at6native18elementwise_kernelILi128ELi4EZNS0_15gpu_kernel_implIZZNS0_73_GLOBAL__N__c8866d80_35_SparseBinaryOpIntersectionKernel_cu_b2145a98_327142_sparse_binary_op_intersection_kernel_implINS3_18CUDAKernelLauncherENS3_36CUDAValueSelectionIntersectionKernelINS3_9LhsProjOpEEElLl8EEEvRNS_6TensorERKS9_SC_RKSt6vectorIlSaIlEERKSt8optionalIS9_ESL_bbENKUlvE3_clEvEUllE_EEvRNS_18TensorIteratorBaseERKT_EUliE_EEviT1_:
        /* <DEDUP_REMOVED lines=335> */
.L_x_7526:
        /* <DEDUP_REMOVED lines=17> */
.L_x_7530:
[----:B------:R1:W5:Y:S01]  /*1600*/  LDG.E.U8 R6, desc[UR36][R4.64] ;  /* 0x0000002404067981 */ /* 0x000362000c1e1100 */
[----:B------:R-:W-:Y:S01]  /*1610*/  IMAD.MOV.U32 R7, RZ, RZ, RZ ;  /* 0x000000ffff077224 */ /* 0x000fe200078e00ff */
[----:B------:R-:W-:Y:S06]  /*1620*/  BRA `(.L_x_7532) ;  /* 0x0000000c00447947 */ /* 0x000fec0003800000 */
.L_x_7529:
        /* <DEDUP_REMOVED lines=8> */
.L_x_7534:
[----:B------:R-:W2:Y:S02]  /*16b0*/  LDG.E R6, desc[UR36][R4.64] ;  /* 0x0000002404067981 */ /* 0x000ea4000c1e1900 */
[----:B--2---:R-:W-:Y:S01]  /*16c0*/  SHF.R.S32.HI R7, RZ, 0x1f, R6 ;  /* 0x0000001fff077819 */ /* 0x004fe20000011406 */
[----:B------:R-:W-:Y:S06]  /*16d0*/  BRA `(.L_x_7532) ;  /* 0x0000000c00187947 */ /* 0x000fec0003800000 */
.L_x_7533:
[----:B------:R-:W2:Y:S02]  /*16e0*/  LDG.E.S16 R6, desc[UR36][R4.64] ;  /* 0x0000002404067981 */ /* 0x000ea4000c1e1700 */
[----:B--2---:R-:W-:Y:S01]  /*16f0*/  SHF.R.S32.HI R7, RZ, 0x1f, R6 ;  /* 0x0000001fff077819 */ /* 0x004fe20000011406 */
[----:B------:R-:W-:Y:S06]  /*1700*/  BRA `(.L_x_7532) ;  /* 0x0000000c000c7947 */ /* 0x000fec0003800000 */
.L_x_7528:
        /* <DEDUP_REMOVED lines=9> */
.L_x_7536:
[----:B------:R-:W2:Y:S02]  /*17a0*/  LDG.E.U16 R4, desc[UR36][R4.64] ;  /* 0x0000002404047981 */ /* 0x000ea4000c1e1500 */
[----:B--2---:R-:W-:-:S06]  /*17b0*/  HADD2.F32 R6, -RZ, R4.H0_H0 ;  /* 0x20000004ff067230 */ /* 0x004fcc0000004100 */
[----:B------:R-:W1:Y:S01]  /*17c0*/  F2I.S64.TRUNC R6, R6 ;  /* 0x0000000600067311 */ /* 0x000e62000020d900 */
[----:B------:R-:W-:Y:S05]  /*17d0*/  BRA `(.L_x_7532) ;  /* 0x0000000800d87947 */ /* 0x000fea0003800000 */
.L_x_7535:
        /* <DEDUP_REMOVED lines=9> */
.L_x_7538:
[----:B------:R-:W2:Y:S02]  /*1870*/  LDG.E.U16 R4, desc[UR36][R4.64] ;  /* 0x0000002404047981 */ /* 0x000ea4000c1e1500 */
[----:B--2---:R-:W-:-:S06]  /*1880*/  HADD2.F32 R6, -RZ, R4.H0_H0 ;  /* 0x20000004ff067230 */ /* 0x004fcc0000004100 */
[----:B------:R-:W1:Y:S01]  /*1890*/  F2I.S64.TRUNC R6, R6 ;  /* 0x0000000600067311 */ /* 0x000e62000020d900 */
[----:B------:R-:W-:Y:S05]  /*18a0*/  BRA `(.L_x_7532) ;  /* 0x0000000800a47947 */ /* 0x000fea0003800000 */
.L_x_7537:
[----:B------:R-:W2:Y:S02]  /*18b0*/  LDG.E.64 R4, desc[UR36][R4.64] ;  /* 0x0000002404047981 */ /* 0x000ea4000c1e1b00 */
[----:B--2---:R1:W2:Y:S01]  /*18c0*/  F2I.S64.F64.TRUNC R6, R4 ;  /* 0x0000000400067311 */ /* 0x0042a2000030d900 */
[----:B------:R-:W-:Y:S05]  /*18d0*/  BRA `(.L_x_7532) ;  /* 0x0000000800987947 */ /* 0x000fea0003800000 */
.L_x_7527:
        /* <DEDUP_REMOVED lines=13> */
.L_x_7541:
[----:B------:R-:W2:Y:S02]  /*19b0*/  LDG.E.64 R4, desc[UR36][R4.64] ;  /* 0x0000002404047981 */ /* 0x000ea4000c1e1b00 */
[----:B--2---:R1:W2:Y:S01]  /*19c0*/  F2I.S64.F64.TRUNC R6, R4 ;  /* 0x0000000400067311 */ /* 0x0042a2000030d900 */
[----:B------:R-:W-:Y:S05]  /*19d0*/  BRA `(.L_x_7532) ;  /* 0x0000000800587947 */ /* 0x000fea0003800000 */
.L_x_7540:
        /* <DEDUP_REMOVED lines=26> */
.L_x_7543:
        /* <DEDUP_REMOVED lines=14> */
.L_x_7542:
[----:B------:R-:W2:Y:S02]  /*1c60*/  LDG.E.U16 R6, desc[UR36][R4.64] ;  /* 0x0000002404067981 */ /* 0x000ea4000c1e1500 */
[----:B--2---:R-:W-:-:S06]  /*1c70*/  IMAD.U32 R6, R6, 0x10000, RZ ;  /* 0x0001000006067824 */ /* 0x004fcc00078e00ff */
[----:B------:R-:W1:Y:S01]  /*1c80*/  F2I.S64.TRUNC R6, R6 ;  /* 0x0000000600067311 */ /* 0x000e62000020d900 */
[----:B------:R-:W-:Y:S05]  /*1c90*/  BRA `(.L_x_7532) ;  /* 0x0000000400a87947 */ /* 0x000fea0003800000 */
.L_x_7539:
        /* <DEDUP_REMOVED lines=11> */
.L_x_7546:
        /* <DEDUP_REMOVED lines=21> */
.L_x_7550:
[----:B------:R-:W-:Y:S05]  /*1ea0*/  BSYNC.RECONVERGENT B1 ;  /* 0x0000000000017941 */ /* 0x000fea0003800200 */
.L_x_7549:
[----:B------:R-:W-:Y:S01]  /*1eb0*/  IMAD.SHL.U32 R0, R0, 0x100000, RZ ;  /* 0x0010000000007824 */ /* 0x000fe200078e00ff */
[----:B------:R-:W-:-:S04]  /*1ec0*/  LEA R3, R3, 0x3b800000, 0x17 ;  /* 0x3b80000003037811 */ /* 0x000fc800078eb8ff */
[----:B------:R-:W-:-:S07]  /*1ed0*/  LOP3.LUT R6, R3, R0, R7, 0xfe, !PT ;  /* 0x0000000003067212 */ /* 0x000fce00078efe07 */
.L_x_7548:
[----:B------:R-:W-:Y:S05]  /*1ee0*/  BSYNC.RECONVERGENT B0 ;  /* 0x0000000000007941 */ /* 0x000fea0003800200 */
.L_x_7547:
[----:B------:R-:W2:Y:S01]  /*1ef0*/  F2I.S64.TRUNC R6, R6 ;  /* 0x0000000600067311 */ /* 0x000ea2000020d900 */
[----:B------:R-:W-:Y:S05]  /*1f00*/  BRA `(.L_x_7532) ;  /* 0x00000004000c7947 */ /* 0x000fea0003800000 */
.L_x_7545:
        /* <DEDUP_REMOVED lines=21> */
.L_x_7554:
[----:B------:R-:W-:Y:S05]  /*2060*/  BSYNC.RECONVERGENT B1 ;  /* 0x0000000000017941 */ /* 0x000fea0003800200 */
.L_x_7553:
[----:B------:R-:W-:Y:S01]  /*2070*/  IMAD.SHL.U32 R0, R0, 0x200000, RZ ;  /* 0x0020000000007824 */ /* 0x000fe200078e00ff */
[----:B------:R-:W-:-:S04]  /*2080*/  LEA R3, R3, 0x37800000, 0x17 ;  /* 0x3780000003037811 */ /* 0x000fc800078eb8ff */
[----:B------:R-:W-:-:S07]  /*2090*/  LOP3.LUT R6, R3, R0, R7, 0xfe, !PT ;  /* 0x0000000003067212 */ /* 0x000fce00078efe07 */
.L_x_7552:
[----:B------:R-:W-:Y:S05]  /*20a0*/  BSYNC.RECONVERGENT B0 ;  /* 0x0000000000007941 */ /* 0x000fea0003800200 */
.L_x_7551:
[----:B------:R-:W3:Y:S01]  /*20b0*/  F2I.S64.TRUNC R6, R6 ;  /* 0x0000000600067311 */ /* 0x000ee2000020d900 */
[----:B------:R-:W-:Y:S05]  /*20c0*/  BRA `(.L_x_7532) ;  /* 0x00000000009c7947 */ /* 0x000fea0003800000 */
.L_x_7544:
[----:B------:R-:W-:-:S09]  /*20d0*/  UISETP.NE.AND UP0, UPT, UR4, 0x1c, UPT ;  /* 0x0000001c0400788c */ /* 0x000fd2000bf05270 */
[----:B------:R-:W-:Y:S05]  /*20e0*/  BRA.U !UP0, `(.L_x_7555) ;  /* 0x00000001088c7547 */ /* 0x000fea000b800000 */
[----:B------:R-:W-:-:S09]  /*20f0*/  UISETP.NE.AND UP0, UPT, UR4, 0x1d, UPT ;  /* 0x0000001d0400788c */ /* 0x000fd2000bf05270 */
[----:B------:R-:W-:Y:S05]  /*2100*/  BRA.U !UP0, `(.L_x_7556) ;  /* 0x00000001087c7547 */ /* 0x000fea000b800000 */
[----:B------:R-:W-:-:S09]  /*2110*/  UISETP.NE.AND UP0, UPT, UR4, 0x2c, UPT ;  /* 0x0000002c0400788c */ /* 0x000fd2000bf05270 */
[----:B------:R-:W-:Y:S05]  /*2120*/  BRA.U !UP0, `(.L_x_7557) ;  /* 0x0000000108487547 */ /* 0x000fea000b800000 */
.L_x_7531:
        /* <DEDUP_REMOVED lines=16> */
.L_x_7558:
[----:B------:R-:W-:Y:S01]  /*2230*/  CS2R R6, SRZ ;  /* 0x0000000000067805 */ /* 0x000fe2000001ff00 */
[----:B------:R-:W-:Y:S06]  /*2240*/  BRA `(.L_x_7532) ;  /* 0x00000000003c7947 */ /* 0x000fec0003800000 */
.L_x_7557:
        /* <DEDUP_REMOVED lines=8> */
.L_x_7560:
[----:B------:R-:W-:Y:S05]  /*22d0*/  BSYNC.RECONVERGENT B0 ;  /* 0x0000000000007941 */ /* 0x000fea0003800200 */
.L_x_7559:
[----:B------:R-:W1:Y:S01]  /*22e0*/  F2I.S64.TRUNC R6, R6 ;  /* 0x0000000600067311 */ /* 0x000e62000020d900 */
[----:B------:R-:W-:Y:S05]  /*22f0*/  BRA `(.L_x_7532) ;  /* 0x0000000000107947 */ /* 0x000fea0003800000 */
.L_x_7556:
[----:B------:R1:W5:Y:S01]  /*2300*/  LDG.E.64 R6, desc[UR36][R4.64] ;  /* 0x0000002404067981 */ /* 0x000362000c1e1b00 */
[----:B------:R-:W-:Y:S05]  /*2310*/  BRA `(.L_x_7532) ;  /* 0x0000000000087947 */ /* 0x000fea0003800000 */
.L_x_7555:
[----:B------:R4:W5:Y:S01]  /*2320*/  LDG.E R6, desc[UR36][R4.64] ;  /* 0x0000002404067981 */ /* 0x000962000c1e1900 */
[----:B------:R-:W-:-:S07]  /*2330*/  IMAD.MOV.U32 R7, RZ, RZ, RZ ;  /* 0x000000ffff077224 */ /* 0x000fce00078e00ff */
.L_x_7532:
        /* <DEDUP_REMOVED lines=8> */
.L_x_7561:
        /* <DEDUP_REMOVED lines=13> */
[----:B------:R-:W-:Y:S01]  /*2490*/  IMAD.WIDE.U32 R8, R6, UR4, RZ ;  /* 0x0000000406087c25 */ /* 0x000fe2000f8e00ff */
[----:B----4-:R-:W-:Y:S02]  /*24a0*/  CS2R R4, SRZ ;  /* 0x0000000000047805 */ /* 0x010fe4000001ff00 */
[----:B------:R-:W-:Y:S01]  /*24b0*/  CS2R R48, SRZ ;  /* 0x0000000000307805 */ /* 0x000fe2000001ff00 */
[----:B------:R-:W-:Y:S01]  /*24c0*/  UISETP.GE.AND.EX UP0, UPT, UR7, URZ, UPT, UP0 ;  /* 0x000000ff0700728c */ /* 0x000fe2000bf06300 */
[----:B------:R-:W-:-:S08]  /*24d0*/  IADD3 R13, PT, PT, R9, R3, RZ ;  /* 0x00000003090d7210 */ /* 0x000fd00007ffe0ff */
[----:B------:R-:W-:Y:S05]  /*24e0*/  BRA.U !UP0, `(.L_x_7563) ;  /* 0x0000000508647547 */ /* 0x000fea000b800000 */
[----:B------:R-:W1:Y:S01]  /*24f0*/  LDCU.64 UR6, c[0x0][0x5a0] ;  /* 0x0000b400ff0677ac */ /* 0x000e620008000a00 */
[----:B0-----:R-:W-:Y:S01]  /*2500*/  IMAD.SHL.U32 R5, R11, 0x8, RZ ;  /* 0x000000080b057824 */ /* 0x001fe200078e00ff */
[----:B------:R-:W-:Y:S01]  /*2510*/  BSSY.RECONVERGENT B0, `(.L_x_7563) ;  /* 0x0000056000007945 */ /* 0x000fe20003800200 */
[C---:B------:R-:W-:Y:S01]  /*2520*/  IMAD.WIDE.U32 R14, R10.reuse, 0x8, RZ ;  /* 0x000000080a0e7825 */ /* 0x040fe200078e00ff */
[----:B------:R-:W-:Y:S01]  /*2530*/  ULOP3.LUT UR4, UR38, 0xfffffff8, URZ, 0xc0, !UPT ;  /* 0xfffffff826047892 */ /* 0x000fe2000f8ec0ff */
[----:B------:R-:W-:Y:S01]  /*2540*/  SHF.L.U64.HI R52, R10, 0x6, R11 ;  /* 0x000000060a347819 */ /* 0x000fe2000001020b */
[----:B------:R-:W-:Y:S01]  /*2550*/  ULOP3.LUT UR5, UR39, 0x7fffffff, URZ, 0xc0, !UPT ;  /* 0x7fffffff27057892 */ /* 0x000fe2000f8ec0ff */
[----:B------:R-:W-:Y:S01]  /*2560*/  IMAD.MOV.U32 R0, RZ, RZ, 0x268 ;  /* 0x00000268ff007424 */ /* 0x000fe200078e00ff */
[----:B------:R-:W-:Y:S02]  /*2570*/  IADD3 R54, PT, PT, R15, R5, RZ ;  /* 0x000000050f367210 */ /* 0x000fe40007ffe0ff */
[----:B------:R-:W-:Y:S01]  /*2580*/  CS2R R48, SRZ ;  /* 0x0000000000307805 */ /* 0x000fe2000001ff00 */
[----:B------:R-:W-:Y:S01]  /*2590*/  IMAD.U32 R4, RZ, RZ, UR4 ;  /* 0x00000004ff047e24 */ /* 0x000fe2000f8e00ff */
[----:B------:R-:W-:Y:S01]  /*25a0*/  MOV R51, UR4 ;  /* 0x0000000400337c02 */ /* 0x000fe20008000f00 */
[----:B------:R-:W-:-:S02]  /*25b0*/  IMAD.U32 R5, RZ, RZ, UR5 ;  /* 0x00000005ff057e24 */ /* 0x000fc4000f8e00ff */
[----:B------:R-:W-:Y:S01]  /*25c0*/  IMAD.U32 R50, RZ, RZ, UR5 ;  /* 0x00000005ff327e24 */ /* 0x000fe2000f8e00ff */
[----:B-1----:R-:W-:-:S04]  /*25d0*/  LEA R3, P0, R8, UR6, 0x3 ;  /* 0x0000000608037c11 */ /* 0x002fc8000f8018ff */
[----:B------:R-:W-:-:S09]  /*25e0*/  LEA.HI.X R53, R8, UR7, R13, 0x3, P0 ;  /* 0x0000000708357c11 */ /* 0x000fd200080f1c0d */
.L_x_7564:
[----:B------:R-:W-:Y:S01]  /*25f0*/  IMAD.MOV.U32 R26, RZ, RZ, R3 ;  /* 0x000000ffff1a7224 */ /* 0x000fe200078e0003 */
[----:B------:R-:W-:Y:S02]  /*2600*/  MOV R27, R53 ;  /* 0x00000035001b7202 */ /* 0x000fe40000000f00 */
[----:B------:R-:W-:-:S03]  /*2610*/  IADD3 R30, P0, PT, R3, R14, RZ ;  /* 0x0000000e031e7210 */ /* 0x000fc60007f1e0ff */
[----:B------:R0:W2:Y:S02]  /*2620*/  LDG.E.64 R46, desc[UR36][R26.64] ;  /* 0x000000241a2e7981 */ /* 0x0000a4000c1e1b00 */
[----:B------:R-:W-:-:S05]  /*2630*/  IMAD.X R31, R53, 0x1, R54, P0 ;  /* 0x00000001351f7824 */ /* 0x000fca00000e0636 */
[----:B------:R-:W3:Y:S01]  /*2640*/  LDG.E.64 R28, desc[UR36][R30.64] ;  /* 0x000000241e1c7981 */ /* 0x000ee2000c1e1b00 */
[----:B------:R-:W-:-:S05]  /*2650*/  IADD3 R34, P0, PT, R30, R14, RZ ;  /* 0x0000000e1e227210 */ /* 0x000fca0007f1e0ff */
[----:B------:R-:W-:-:S05]  /*2660*/  IMAD.X R35, R31, 0x1, R54, P0 ;  /* 0x000000011f237824 */ /* 0x000fca00000e0636 */
[----:B------:R-:W4:Y:S01]  /*2670*/  LDG.E.64 R20, desc[UR36][R34.64] ;  /* 0x0000002422147981 */ /* 0x000f22000c1e1b00 */
[----:B------:R-:W-:-:S04]  /*2680*/  IADD3 R38, P0, PT, R34, R14, RZ ;  /* 0x0000000e22267210 */ /* 0x000fc80007f1e0ff */
[----:B------:R-:W-:Y:S02]  /*2690*/  IADD3.X R39, PT, PT, R35, R54, RZ, P0, !PT ;  /* 0x0000003623277210 */ /* 0x000fe400007fe4ff */
[----:B------:R-:W-:-:S03]  /*26a0*/  IADD3 R40, P0, PT, R38, R14, RZ ;  /* 0x0000000e26287210 */ /* 0x000fc60007f1e0ff */
[----:B------:R-:W5:Y:S02]  /*26b0*/  LDG.E.64 R24, desc[UR36][R38.64] ;  /* 0x0000002426187981 */ /* 0x000f64000c1e1b00 */
[----:B------:R-:W-:Y:S01]  /*26c0*/  IMAD.X R41, R39, 0x1, R54, P0 ;  /* 0x0000000127297824 */ /* 0x000fe200000e0636 */
[----:B------:R-:W-:-:S04]  /*26d0*/  IADD3 R56, P0, PT, R40, R14, RZ ;  /* 0x0000000e28387210 */ /* 0x000fc80007f1e0ff */
[----:B------:R1:W5:Y:S01]  /*26e0*/  LDG.E.64 R36, desc[UR36][R40.64] ;  /* 0x0000002428247981 */ /* 0x000362000c1e1b00 */
[----:B------:R-:W-:Y:S01]  /*26f0*/  IMAD.X R57, R41, 0x1, R54, P0 ;  /* 0x0000000129397824 */ /* 0x000fe200000e0636 */
[----:B------:R-:W-:-:S04]  /*2700*/  IADD3 R58, P0, PT, R56, R14, RZ ;  /* 0x0000000e383a7210 */ /* 0x000fc80007f1e0ff */
[----:B------:R-:W5:Y:S01]  /*2710*/  LDG.E.64 R32, desc[UR36][R56.64] ;  /* 0x0000002438207981 */ /* 0x000f62000c1e1b00 */
[----:B------:R-:W-:Y:S02]  /*2720*/  IADD3.X R59, PT, PT, R57, R54, RZ, P0, !PT ;  /* 0x00000036393b7210 */ /* 0x000fe400007fe4ff */
[----:B0-----:R-:W-:-:S03]  /*2730*/  IADD3 R26, P0, PT, R58, R14, RZ ;  /* 0x0000000e3a1a7210 */ /* 0x001fc60007f1e0ff */
[----:B------:R-:W5:Y:S02]  /*2740*/  LDG.E.64 R30, desc[UR36][R58.64] ;  /* 0x000000243a1e7981 */ /* 0x000f64000c1e1b00 */
[----:B------:R-:W-:-:S06]  /*2750*/  IMAD.X R27, R59, 0x1, R54, P0 ;  /* 0x000000013b1b7824 */ /* 0x000fcc00000e0636 */
[----:B------:R-:W5:Y:S01]  /*2760*/  LDG.E.64 R26, desc[UR36][R26.64] ;  /* 0x000000241a1a7981 */ /* 0x000f62000c1e1b00 */
[----:B------:R-:W2:Y:S01]  /*2770*/  LDC.64 R44, c[0x0][R0+0x348] ;  /* 0x0000d200002c7b82 */ /* 0x000ea20000000a00 */
[----:B------:R-:W-:Y:S02]  /*2780*/  IADD3 R51, P0, PT, R51, -0x8, RZ ;  /* 0xfffffff833337810 */ /* 0x000fe40007f1e0ff */
[----:B------:R-:W-:Y:S02]  /*2790*/  LEA R3, P1, R10, R3, 0x6 ;  /* 0x000000030a037211 */ /* 0x000fe400078230ff */
[----:B------:R-:W-:Y:S02]  /*27a0*/  IADD3.X R50, PT, PT, R50, -0x1, RZ, P0, !PT ;  /* 0xffffffff32327810 */ /* 0x000fe400007fe4ff */
[----:B------:R-:W-:Y:S01]  /*27b0*/  ISETP.NE.U32.AND P0, PT, R51, RZ, PT ;  /* 0x000000ff3300720c */ /* 0x000fe20003f05070 */
[----:B------:R-:W3:Y:S01]  /*27c0*/  LDC.64 R42, c[0x0][R0+0x350] ;  /* 0x0000d400002a7b82 */ /* 0x000ee20000000a00 */
[----:B------:R-:W-:-:S02]  /*27d0*/  IMAD.X R53, R53, 0x1, R52, P1 ;  /* 0x0000000135357824 */ /* 0x000fc400008e0634 */
[----:B------:R-:W-:-:S05]  /*27e0*/  ISETP.NE.AND.EX P0, PT, R50, RZ, PT, P0 ;  /* 0x000000ff3200720c */ /* 0x000fca0003f05300 */
[----:B-1----:R-:W4:Y:S08]  /*27f0*/  LDC.64 R40, c[0x0][R0+0x358] ;  /* 0x0000d60000287b82 */ /* 0x002f300000000a00 */
[----:B------:R-:W5:Y:S08]  /*2800*/  LDC.64 R38, c[0x0][R0+0x360] ;  /* 0x0000d80000267b82 */ /* 0x000f700000000a00 */
[----:B------:R0:W1:Y:S01]  /*2810*/  LDC.64 R34, c[0x0][R0+0x368] ;  /* 0x0000da0000227b82 */ /* 0x0000620000000a00 */
[----:B--2---:R-:W-:-:S02]  /*2820*/  IMAD R47, R47, R44, RZ ;  /* 0x0000002c2f2f7224 */ /* 0x004fc400078e02ff */
[----:B------:R-:W-:-:S04]  /*2830*/  IMAD.WIDE.U32 R48, R44, R46, R48 ;  /* 0x0000002e2c307225 */ /* 0x000fc800078e0030 */
[----:B------:R-:W-:Y:S02]  /*2840*/  IMAD R47, R45, R46, R47 ;  /* 0x0000002e2d2f7224 */ /* 0x000fe400078e022f */
[----:B---3--:R-:W-:Y:S01]  /*2850*/  IMAD R29, R29, R42, RZ ;  /* 0x0000002a1d1d7224 */ /* 0x008fe200078e02ff */
[----:B------:R0:W2:Y:S01]  /*2860*/  LDC.64 R44, c[0x0][R0+0x370] ;  /* 0x0000dc00002c7b82 */ /* 0x0000a20000000a00 */
[----:B------:R-:W-:Y:S02]  /*2870*/  IMAD.IADD R49, R49, 0x1, R47 ;  /* 0x0000000131317824 */ /* 0x000fe400078e022f */
[-C--:B------:R-:W-:Y:S02]  /*2880*/  IMAD R43, R43, R28.reuse, R29 ;  /* 0x0000001c2b2b7224 */ /* 0x080fe400078e021d */
[----:B------:R-:W-:-:S04]  /*2890*/  IMAD.WIDE.U32 R28, R42, R28, R48 ;  /* 0x0000001c2a1c7225 */ /* 0x000fc800078e0030 */
[----:B----4-:R-:W-:Y:S01]  /*28a0*/  IMAD R21, R21, R40, RZ ;  /* 0x0000002815157224 */ /* 0x010fe200078e02ff */
[----:B------:R-:W-:Y:S02]  /*28b0*/  IADD3 R29, PT, PT, R29, R43, RZ ;  /* 0x0000002b1d1d7210 */ /* 0x000fe40007ffe0ff */
[----:B------:R0:W3:Y:S01]  /*28c0*/  LDC.64 R42, c[0x0][R0+0x378] ;  /* 0x0000de00002a7b82 */ /* 0x0000e20000000a00 */
[-C--:B------:R-:W-:Y:S02]  /*28d0*/  IMAD R41, R41, R20.reuse, R21 ;  /* 0x0000001429297224 */ /* 0x080fe400078e0215 */
[----:B------:R-:W-:-:S04]  /*28e0*/  IMAD.WIDE.U32 R20, R40, R20, R28 ;  /* 0x0000001428147225 */ /* 0x000fc800078e001c */
[----:B------:R-:W-:Y:S01]  /*28f0*/  IMAD.IADD R21, R21, 0x1, R41 ;  /* 0x0000000115157824 */ /* 0x000fe200078e0229 */
[----:B------:R0:W4:Y:S01]  /*2900*/  LDC.64 R28, c[0x0][R0+0x380] ;  /* 0x0000e000001c7b82 */ /* 0x0001220000000a00 */
[----:B-----5:R-:W-:Y:S02]  /*2910*/  IMAD R25, R25, R38, RZ ;  /* 0x0000002619197224 */ /* 0x020fe400078e02ff */
[----:B------:R-:W-:-:S04]  /*2920*/  IMAD.WIDE.U32 R20, R38, R24, R20 ;  /* 0x0000001826147225 */ /* 0x000fc800078e0014 */
[----:B------:R-:W-:Y:S02]  /*2930*/  IMAD R25, R39, R24, R25 ;  /* 0x0000001827197224 */ /* 0x000fe400078e0219 */
[----:B0-----:R-:W-:Y:S02]  /*2940*/  VIADD R0, R0, 0x40 ;  /* 0x0000004000007836 */ /* 0x001fe40000000000 */
[----:B------:R-:W-:Y:S02]  /*2950*/  IMAD.IADD R21, R21, 0x1, R25 ;  /* 0x0000000115157824 */ /* 0x000fe400078e0219 */
[----:B-1----:R-:W-:Y:S02]  /*2960*/  IMAD R25, R37, R34, RZ ;  /* 0x0000002225197224 */ /* 0x002fe400078e02ff */
[----:B------:R-:W-:-:S04]  /*2970*/  IMAD.WIDE.U32 R20, R34, R36, R20 ;  /* 0x0000002422147225 */ /* 0x000fc800078e0014 */
[----:B------:R-:W-:-:S05]  /*2980*/  IMAD R25, R35, R36, R25 ;  /* 0x0000002423197224 */ /* 0x000fca00078e0219 */
[----:B------:R-:W-:Y:S01]  /*2990*/  IADD3 R21, PT, PT, R21, R25, RZ ;  /* 0x0000001915157210 */ /* 0x000fe20007ffe0ff */
[----:B--2---:R-:W-:-:S04]  /*29a0*/  IMAD R25, R33, R44, RZ ;  /* 0x0000002c21197224 */ /* 0x004fc800078e02ff */
[-C--:B------:R-:W-:Y:S02]  /*29b0*/  IMAD R25, R45, R32.reuse, R25 ;  /* 0x000000202d197224 */ /* 0x080fe400078e0219 */
[----:B------:R-:W-:-:S04]  /*29c0*/  IMAD.WIDE.U32 R32, R44, R32, R20 ;  /* 0x000000202c207225 */ /* 0x000fc800078e0014 */
[----:B------:R-:W-:Y:S02]  /*29d0*/  IMAD.IADD R33, R33, 0x1, R25 ;  /* 0x0000000121217824 */ /* 0x000fe400078e0219 */
        /* <DEDUP_REMOVED lines=8> */
[----:B------:R-:W-:Y:S06]  /*2a60*/  @P0 BRA `(.L_x_7564) ;  /* 0xfffffff800e00947 */ /* 0x000fec000383ffff */
[----:B------:R-:W-:Y:S05]  /*2a70*/  BSYNC.RECONVERGENT B0 ;  /* 0x0000000000007941 */ /* 0x000fea0003800200 */
.L_x_7563:
        /* <DEDUP_REMOVED lines=13> */
[----:B------:R-:W-:-:S04]  /*2b50*/  IMAD R3, R4, R11, R0 ;  /* 0x0000000b04037224 */ /* 0x000fc800078e0200 */
[----:B------:R-:W-:Y:S01]  /*2b60*/  IMAD.IADD R3, R15, 0x1, R3 ;  /* 0x000000010f037824 */ /* 0x000fe200078e0203 */
[----:B-1----:R-:W-:-:S04]  /*2b70*/  LEA R28, P0, R14, UR4, 0x3 ;  /* 0x000000040e1c7c11 */ /* 0x002fc8000f8018ff */
[----:B------:R-:W-:Y:S02]  /*2b80*/  LEA.HI.X R29, R14, UR5, R3, 0x3, P0 ;  /* 0x000000050e1d7c11 */ /* 0x000fe400080f1c03 */
[----:B------:R-:W-:Y:S02]  /*2b90*/  SHF.L.U64.HI R3, R10, 0x3, R11 ;  /* 0x000000030a037819 */ /* 0x000fe4000001020b */
[----:B------:R-:W-:Y:S01]  /*2ba0*/  IADD3 R34, P0, PT, R25, R28, RZ ;  /* 0x0000001c19227210 */ /* 0x000fe20007f1e0ff */
[----:B------:R0:W2:Y:S03]  /*2bb0*/  LDG.E.64 R26, desc[UR36][R28.64] ;  /* 0x000000241c1a7981 */ /* 0x0000a6000c1e1b00 */
[----:B------:R-:W-:Y:S02]  /*2bc0*/  IADD3.X R35, PT, PT, R3, R29, RZ, P0, !PT ;  /* 0x0000001d03237210 */ /* 0x000fe400007fe4ff */
[----:B------:R-:W-:-:S03]  /*2bd0*/  IADD3 R36, P0, PT, R34, R25, RZ ;  /* 0x0000001922247210 */ /* 0x000fc60007f1e0ff */
[----:B------:R1:W3:Y:S02]  /*2be0*/  LDG.E.64 R20, desc[UR36][R34.64] ;  /* 0x0000002422147981 */ /* 0x0002e4000c1e1b00 */
[----:B------:R-:W-:Y:S01]  /*2bf0*/  IMAD.X R37, R35, 0x1, R3, P0 ;  /* 0x0000000123257824 */ /* 0x000fe200000e0603 */
[----:B------:R-:W-:-:S04]  /*2c00*/  IADD3 R24, P0, PT, R36, R25, RZ ;  /* 0x0000001924187210 */ /* 0x000fc80007f1e0ff */
[----:B------:R-:W4:Y:S01]  /*2c10*/  LDG.E.64 R14, desc[UR36][R36.64] ;  /* 0x00000024240e7981 */ /* 0x000f22000c1e1b00 */
[----:B------:R-:W-:-:S06]  /*2c20*/  IMAD.X R25, R37, 0x1, R3, P0 ;  /* 0x0000000125197824 */ /* 0x000fcc00000e0603 */
[----:B------:R-:W5:Y:S01]  /*2c30*/  LDG.E.64 R24, desc[UR36][R24.64] ;  /* 0x0000002418187981 */ /* 0x000f62000c1e1b00 */
[C---:B------:R-:W-:Y:S02]  /*2c40*/  SHF.L.U32 R0, R4.reuse, 0x3, RZ ;  /* 0x0000000304007819 */ /* 0x040fe400000006ff */
[----:B------:R-:W-:Y:S02]  /*2c50*/  IADD3 R4, P0, PT, R4, 0x4, RZ ;  /* 0x0000000404047810 */ /* 0x000fe40007f1e0ff */
[----:B------:R-:W2:Y:S03]  /*2c60*/  LDC.64 R30, c[0x0][R0+0x5b0] ;  /* 0x00016c00001e7b82 */ /* 0x000ea60000000a00 */
[----:B------:R-:W-:-:S05]  /*2c70*/  IMAD.X R5, RZ, RZ, R5, P0 ;  /* 0x000000ffff057224 */ /* 0x000fca00000e0605 */
[----:B------:R-:W3:Y:S08]  /*2c80*/  LDC.64 R32, c[0x0][R0+0x5b8] ;  /* 0x00016e0000207b82 */ /* 0x000ef00000000a00 */
[----:B0-----:R-:W4:Y:S01]  /*2c90*/  LDC.64 R28, c[0x0][R0+0x5c0] ;  /* 0x00017000001c7b82 */ /* 0x001f220000000a00 */
[----:B--2---:R-:W-:Y:S02]  /*2ca0*/  IMAD R3, R27, R30, RZ ;  /* 0x0000001e1b037224 */ /* 0x004fe400078e02ff */
[----:B-1----:R-:W-:-:S04]  /*2cb0*/  IMAD.WIDE.U32 R34, R30, R26, R48 ;  /* 0x0000001a1e227225 */ /* 0x002fc800078e0030 */
[----:B------:R-:W-:Y:S02]  /*2cc0*/  IMAD R3, R31, R26, R3 ;  /* 0x0000001a1f037224 */ /* 0x000fe400078e0203 */
[----:B------:R-:W5:Y:S02]  /*2cd0*/  LDC.64 R26, c[0x0][R0+0x5c8] ;  /* 0x00017200001a7b82 */ /* 0x000f640000000a00 */
        /* <DEDUP_REMOVED lines=13> */
.L_x_7565:
        /* <DEDUP_REMOVED lines=9> */
[-C--:B0-----:R-:W-:Y:S02]  /*2e40*/  IMAD R0, R5, R10.reuse, RZ ;  /* 0x0000000a05007224 */ /* 0x081fe400078e02ff */
[----:B------:R-:W-:Y:S02]  /*2e50*/  IMAD.MOV.U32 R15, RZ, RZ, R13 ;  /* 0x000000ffff0f7224 */ /* 0x000fe400078e000d */
[C---:B------:R-:W-:Y:S02]  /*2e60*/  IMAD R3, R4.reuse, R11, R0 ;  /* 0x0000000b04037224 */ /* 0x040fe400078e0200 */
[----:B------:R-:W-:-:S04]  /*2e70*/  IMAD.WIDE.U32 R14, R4, R10, R14 ;  /* 0x0000000a040e7225 */ /* 0x000fc800078e000e */
[----:B------:R-:W-:Y:S01]  /*2e80*/  IMAD.IADD R3, R15, 0x1, R3 ;  /* 0x000000010f037824 */ /* 0x000fe200078e0203 */
[----:B-1----:R-:W-:-:S04]  /*2e90*/  LEA R24, P0, R14, UR4, 0x3 ;  /* 0x000000040e187c11 */ /* 0x002fc8000f8018ff */
[----:B------:R-:W-:Y:S02]  /*2ea0*/  LEA.HI.X R25, R14, UR5, R3, 0x3, P0 ;  /* 0x000000050e197c11 */ /* 0x000fe400080f1c03 */
[----:B------:R-:W-:-:S03]  /*2eb0*/  LEA R14, P0, R10, R24, 0x3 ;  /* 0x000000180a0e7211 */ /* 0x000fc600078018ff */
[----:B------:R-:W2:Y:S01]  /*2ec0*/  LDG.E.64 R26, desc[UR36][R24.64] ;  /* 0x00000024181a7981 */ /* 0x000ea2000c1e1b00 */
[----:B------:R-:W-:-:S06]  /*2ed0*/  LEA.HI.X R15, R10, R25, R11, 0x3, P0 ;  /* 0x000000190a0f7211 */ /* 0x000fcc00000f1c0b */
[----:B------:R-:W3:Y:S01]  /*2ee0*/  LDG.E.64 R14, desc[UR36][R14.64] ;  /* 0x000000240e0e7981 */ /* 0x000ee2000c1e1b00 */
[C---:B------:R-:W-:Y:S02]  /*2ef0*/  SHF.L.U32 R0, R4.reuse, 0x3, RZ ;  /* 0x0000000304007819 */ /* 0x040fe400000006ff */
[----:B------:R-:W-:Y:S02]  /*2f00*/  IADD3 R4, P0, PT, R4, 0x2, RZ ;  /* 0x0000000204047810 */ /* 0x000fe40007f1e0ff */
[----:B------:R-:W2:Y:S03]  /*2f10*/  LDC.64 R20, c[0x0][R0+0x5b0] ;  /* 0x00016c0000147b82 */ /* 0x000ea60000000a00 */
[----:B------:R-:W-:-:S05]  /*2f20*/  IMAD.X R5, RZ, RZ, R5, P0 ;  /* 0x000000ffff057224 */ /* 0x000fca00000e0605 */
[----:B------:R-:W3:Y:S01]  /*2f30*/  LDC.64 R28, c[0x0][R0+0x5b8] ;  /* 0x00016e00001c7b82 */ /* 0x000ee20000000a00 */
        /* <DEDUP_REMOVED lines=8> */
.L_x_7566:
[----:B------:R-:W-:Y:S05]  /*2fc0*/  BRA.U UP0, `(.L_x_7562) ;  /* 0x00000001003c7547 */ /* 0x000fea000b800000 */
[----:B------:R-:W1:Y:S01]  /*2fd0*/  LDCU.64 UR4, c[0x0][0x5a0] ;  /* 0x0000b400ff0477ac */ /* 0x000e620008000a00 */
[-C--:B0-----:R-:W-:Y:S02]  /*2fe0*/  IMAD R5, R5, R10.reuse, RZ ;  /* 0x0000000a05057224 */ /* 0x081fe400078e02ff */
[----:B------:R-:W-:Y:S02]  /*2ff0*/  IMAD.MOV.U32 R9, RZ, RZ, R13 ;  /* 0x000000ffff097224 */ /* 0x000fe400078e000d */
[C---:B------:R-:W-:Y:S02]  /*3000*/  IMAD R3, R4.reuse, R11, R5 ;  /* 0x0000000b04037224 */ /* 0x040fe400078e0205 */
[----:B------:R-:W-:-:S04]  /*3010*/  IMAD.WIDE.U32 R8, R4, R10, R8 ;  /* 0x0000000a04087225 */ /* 0x000fc800078e0008 */
[----:B------:R-:W-:Y:S01]  /*3020*/  IMAD.IADD R3, R9, 0x1, R3 ;  /* 0x0000000109037824 */ /* 0x000fe200078e0203 */
[----:B-1----:R-:W-:-:S04]  /*3030*/  LEA R10, P0, R8, UR4, 0x3 ;  /* 0x00000004080a7c11 */ /* 0x002fc8000f8018ff */
[----:B------:R-:W-:-:S05]  /*3040*/  LEA.HI.X R11, R8, UR5, R3, 0x3, P0 ;  /* 0x00000005080b7c11 */ /* 0x000fca00080f1c03 */
[----:B------:R-:W2:Y:S01]  /*3050*/  LDG.E.64 R8, desc[UR36][R10.64] ;  /* 0x000000240a087981 */ /* 0x000ea2000c1e1b00 */
[----:B------:R-:W-:-:S06]  /*3060*/  SHF.L.U32 R4, R4, 0x3, RZ ;  /* 0x0000000304047819 */ /* 0x000fcc00000006ff */
[----:B------:R-:W2:Y:S02]  /*3070*/  LDC.64 R4, c[0x0][R4+0x5b0] ;  /* 0x00016c0004047b82 */ /* 0x000ea40000000a00 */
[----:B--2---:R-:W-:Y:S02]  /*3080*/  IMAD R3, R9, R4, RZ ;  /* 0x0000000409037224 */ /* 0x004fe400078e02ff */
[----:B------:R-:W-:-:S04]  /*3090*/  IMAD.WIDE.U32 R48, R4, R8, R48 ;  /* 0x0000000804307225 */ /* 0x000fc800078e0030 */
[----:B------:R-:W-:-:S04]  /*30a0*/  IMAD R3, R5, R8, R3 ;  /* 0x0000000805037224 */ /* 0x000fc800078e0203 */
[----:B------:R-:W-:-:S07]  /*30b0*/  IMAD.IADD R49, R49, 0x1, R3 ;  /* 0x0000000131317824 */ /* 0x000fce00078e0203 */
.L_x_7562:
        /* <DEDUP_REMOVED lines=15> */
.L_x_7568:
        /* <DEDUP_REMOVED lines=27> */
.L_x_7567:
[----:B------:R-:W-:Y:S05]  /*3360*/  @!P0 BRA `(.L_x_7569) ;  /* 0x0000000000808947 */ /* 0x000fea0003800000 */
[----:B------:R-:W-:Y:S01]  /*3370*/  BSSY.RECONVERGENT B0, `(.L_x_7569) ;  /* 0x000001f000007945 */ /* 0x000fe20003800200 */
[----:B0-----:R-:W-:Y:S01]  /*3380*/  MOV R25, R26 ;  /* 0x0000001a00197202 */ /* 0x001fe20000000f00 */
[----:B-1----:R-:W-:Y:S01]  /*3390*/  IMAD.MOV.U32 R26, RZ, RZ, R28 ;  /* 0x000000ffff1a7224 */ /* 0x002fe200078e001c */
[----:B------:R-:W-:Y:S01]  /*33a0*/  MOV R24, R3 ;  /* 0x0000000300187202 */ /* 0x000fe20000000f00 */
[----:B------:R-:W-:-:S07]  /*33b0*/  IMAD.MOV.U32 R15, RZ, RZ, R21 ;  /* 0x000000ffff0f7224 */ /* 0x000fce00078e0015 */
.L_x_7570:
        /* <DEDUP_REMOVED lines=27> */
.L_x_7569:
[----:B------:R-:W2:Y:S01]  /*3570*/  LDCU.64 UR6, c[0x0][0x5f8] ;  /* 0x0000bf00ff0677ac */ /* 0x000ea20008000a00 */
[C---:B0--3-5:R-:W-:Y:S01]  /*3580*/  IMAD.SHL.U32 R10, R6.reuse, 0x8, RZ ;  /* 0x00000008060a7824 */ /* 0x069fe200078e00ff */
[----:B------:R-:W-:Y:S01]  /*3590*/  IADD3 R4, P0, PT, -R29, R21, RZ ;  /* 0x000000151d047210 */ /* 0x000fe20007f1e1ff */
[----:B------:R-:W0:Y:S01]  /*35a0*/  LDCU.64 UR4, c[0x0][0x608] ;  /* 0x0000c100ff0477ac */ /* 0x000e220008000a00 */
[----:B------:R-:W-:Y:S02]  /*35b0*/  SHF.L.U64.HI R9, R6, 0x3, R7 ;  /* 0x0000000306097819 */ /* 0x000fe40000010207 */
[----:B------:R-:W-:Y:S01]  /*35c0*/  IADD3.X R5, PT, PT, ~R0, R3, RZ, P0, !PT ;  /* 0x0000000300057210 */ /* 0x000fe200007fe5ff */
[----:B------:R-:W3:Y:S03]  /*35d0*/  LDCU.64 UR8, c[0x0][0x610] ;  /* 0x0000c200ff0877ac */ /* 0x000ee60008000a00 */
[----:B------:R-:W-:-:S02]  /*35e0*/  SHF.R.S64 R4, R4, 0x3, R5 ;  /* 0x0000000304047819 */ /* 0x000fc40000001005 */
[----:B------:R-:W-:Y:S02]  /*35f0*/  SHF.R.S32.HI R5, RZ, 0x3, R5 ;  /* 0x00000003ff057819 */ /* 0x000fe40000011405 */
[----:B--2---:R-:W-:Y:S02]  /*3600*/  IADD3 R8, P2, PT, R29, -UR6, RZ ;  /* 0x800000061d087c10 */ /* 0x004fe4000ff5e0ff */
[----:B0-----:R-:W-:Y:S02]  /*3610*/  IADD3 R6, P1, PT, R10, UR4, RZ ;  /* 0x000000040a067c10 */ /* 0x001fe4000ff3e0ff */
[----:B------:R-:W-:Y:S02]  /*3620*/  IADD3.X R3, PT, PT, R0, ~UR7, RZ, P2, !PT ;  /* 0x8000000700037c10 */ /* 0x000fe400097fe4ff */
[----:B---3--:R-:W-:Y:S02]  /*3630*/  IADD3 R10, P0, PT, R10, UR8, RZ ;  /* 0x000000080a0a7c10 */ /* 0x008fe4000ff1e0ff */
[C---:B------:R-:W-:Y:S01]  /*3640*/  IADD3.X R7, PT, PT, R9.reuse, UR5, RZ, P1, !PT ;  /* 0x0000000509077c10 */ /* 0x040fe20008ffe4ff */
[----:B------:R-:W0:Y:S01]  /*3650*/  LDCU.64 UR4, c[0x0][0x580] ;  /* 0x0000b000ff0477ac */ /* 0x000e220008000a00 */
[----:B------:R-:W-:-:S02]  /*3660*/  IADD3.X R11, PT, PT, R9, UR9, RZ, P0, !PT ;  /* 0x00000009090b7c10 */ /* 0x000fc400087fe4ff */
        /* <DEDUP_REMOVED lines=19> */
.L_x_7574:
[----:B------:R4:W-:Y:S01]  /*37a0*/  STG.E.U8 desc[UR36][R12.64], RZ ;  /* 0x000000ff0c007986 */ /* 0x0009e2000c101124 */
[----:B------:R-:W-:Y:S05]  /*37b0*/  BRA `(.L_x_7576) ;  /* 0x0000000400907947 */ /* 0x000fea0003800000 */
.L_x_7573:
        /* <DEDUP_REMOVED lines=8> */
.L_x_7578:
[----:B------:R2:W-:Y:S01]  /*3840*/  STG.E desc[UR36][R12.64], RZ ;  /* 0x000000ff0c007986 */ /* 0x0005e2000c101924 */
[----:B------:R-:W-:Y:S05]  /*3850*/  BRA `(.L_x_7576) ;  /* 0x0000000400687947 */ /* 0x000fea0003800000 */
.L_x_7577:
[----:B------:R3:W-:Y:S01]  /*3860*/  STG.E.U16 desc[UR36][R12.64], RZ ;  /* 0x000000ff0c007986 */ /* 0x0007e2000c101524 */
[----:B------:R-:W-:Y:S05]  /*3870*/  BRA `(.L_x_7576) ;  /* 0x0000000400607947 */ /* 0x000fea0003800000 */
.L_x_7572:
        /* <DEDUP_REMOVED lines=8> */
.L_x_7580:
[----:B------:R0:W-:Y:S01]  /*3900*/  STG.E.U16 desc[UR36][R12.64], RZ ;  /* 0x000000ff0c007986 */ /* 0x0001e2000c101524 */
[----:B------:R-:W-:Y:S05]  /*3910*/  BRA `(.L_x_7576) ;  /* 0x0000000400387947 */ /* 0x000fea0003800000 */
.L_x_7579:
        /* <DEDUP_REMOVED lines=8> */
.L_x_7582:
[----:B------:R0:W-:Y:S01]  /*39a0*/  STG.E desc[UR36][R12.64], RZ ;  /* 0x000000ff0c007986 */ /* 0x0001e2000c101924 */
[----:B------:R-:W-:Y:S05]  /*39b0*/  BRA `(.L_x_7576) ;  /* 0x0000000400107947 */ /* 0x000fea0003800000 */
.L_x_7581:
[----:B------:R0:W-:Y:S01]  /*39c0*/  STG.E.64 desc[UR36][R12.64], RZ ;  /* 0x000000ff0c007986 */ /* 0x0001e2000c101b24 */
[----:B------:R-:W-:Y:S05]  /*39d0*/  BRA `(.L_x_7576) ;  /* 0x0000000400087947 */ /* 0x000fea0003800000 */
.L_x_7571:
        /* <DEDUP_REMOVED lines=10> */
.L_x_7585:
[----:B------:R0:W-:Y:S01]  /*3a80*/  STG.E.128 desc[UR36][R12.64], RZ ;  /* 0x000000ff0c007986 */ /* 0x0001e2000c101d24 */
[----:B------:R-:W-:Y:S05]  /*3a90*/  BRA `(.L_x_7576) ;  /* 0x0000000000d87947 */ /* 0x000fea0003800000 */
.L_x_7584:
        /* <DEDUP_REMOVED lines=8> */
.L_x_7587:
[----:B------:R0:W-:Y:S01]  /*3b20*/  STG.E.U8 desc[UR36][R12.64], RZ ;  /* 0x000000ff0c007986 */ /* 0x0001e2000c101124 */
[----:B------:R-:W-:Y:S05]  /*3b30*/  BRA `(.L_x_7576) ;  /* 0x0000000000b07947 */ /* 0x000fea0003800000 */
.L_x_7586:
[----:B------:R0:W-:Y:S01]  /*3b40*/  STG.E.U16 desc[UR36][R12.64], RZ ;  /* 0x000000ff0c007986 */ /* 0x0001e2000c101524 */
[----:B------:R-:W-:Y:S05]  /*3b50*/  BRA `(.L_x_7576) ;  /* 0x0000000000a87947 */ /* 0x000fea0003800000 */
.L_x_7583:
        /* <DEDUP_REMOVED lines=10> */
.L_x_7590:
[----:B------:R0:W-:Y:S01]  /*3c00*/  STG.E.U8 desc[UR36][R12.64], RZ ;  /* 0x000000ff0c007986 */ /* 0x0001e2000c101124 */
[----:B------:R-:W-:Y:S05]  /*3c10*/  BRA `(.L_x_7576) ;  /* 0x0000000000787947 */ /* 0x000fea0003800000 */
.L_x_7589:
[----:B------:R0:W-:Y:S01]  /*3c20*/  STG.E.U8 desc[UR36][R12.64], RZ ;  /* 0x000000ff0c007986 */ /* 0x0001e2000c101124 */
[----:B------:R-:W-:Y:S05]  /*3c30*/  BRA `(.L_x_7576) ;  /* 0x0000000000707947 */ /* 0x000fea0003800000 */
.L_x_7588:
[----:B------:R-:W-:-:S13]  /*3c40*/  ISETP.NE.AND P0, PT, R0, 0x1c, PT ;  /* 0x0000001c0000780c */ /* 0x000fda0003f05270 */
[----:B------:R-:W-:Y:S05]  /*3c50*/  @!P0 BRA `(.L_x_7591) ;  /* 0x0000000000648947 */ /* 0x000fea0003800000 */
[----:B------:R-:W-:-:S13]  /*3c60*/  ISETP.NE.AND P0, PT, R0, 0x1d, PT ;  /* 0x0000001d0000780c */ /* 0x000fda0003f05270 */
[----:B------:R-:W-:Y:S05]  /*3c70*/  @!P0 BRA `(.L_x_7592) ;  /* 0x0000000000548947 */ /* 0x000fea0003800000 */
[----:B------:R-:W-:-:S13]  /*3c80*/  ISETP.NE.AND P0, PT, R0, 0x2c, PT ;  /* 0x0000002c0000780c */ /* 0x000fda0003f05270 */
[----:B------:R-:W-:Y:S05]  /*3c90*/  @!P0 BRA `(.L_x_7593) ;  /* 0x0000000000448947 */ /* 0x000fea0003800000 */
.L_x_7575:
        /* <DEDUP_REMOVED lines=16> */
.L_x_7594:
[----:B------:R-:W-:Y:S05]  /*3da0*/  BRA `(.L_x_7576) ;  /* 0x0000000000147947 */ /* 0x000fea0003800000 */
.L_x_7593:
[----:B------:R0:W-:Y:S01]  /*3db0*/  STG.E.U8 desc[UR36][R12.64], RZ ;  /* 0x000000ff0c007986 */ /* 0x0001e2000c101124 */
[----:B------:R-:W-:Y:S05]  /*3dc0*/  BRA `(.L_x_7576) ;  /* 0x00000000000c7947 */ /* 0x000fea0003800000 */
.L_x_7592:
[----:B------:R0:W-:Y:S01]  /*3dd0*/  STG.E.64 desc[UR36][R12.64], RZ ;  /* 0x000000ff0c007986 */ /* 0x0001e2000c101b24 */
[----:B------:R-:W-:Y:S05]  /*3de0*/  BRA `(.L_x_7576) ;  /* 0x0000000000047947 */ /* 0x000fea0003800000 */
.L_x_7591:
[----:B------:R0:W-:Y:S02]  /*3df0*/  STG.E desc[UR36][R12.64], RZ ;  /* 0x000000ff0c007986 */ /* 0x0001e4000c101924 */
.L_x_7576:
[----:B------:R-:W-:-:S07]  /*3e00*/  VIADD R17, R17, 0x80 ;  /* 0x0000008011117836 */ /* 0x000fce0000000000 */
.L_x_7525:
[----:B-1----:R-:W-:Y:S05]  /*3e10*/  BSYNC.RECONVERGENT B6 ;  /* 0x0000000000067941 */ /* 0x002fea0003800200 */
.L_x_7524:
        /* <DEDUP_REMOVED lines=308> */
.L_x_7597:
        /* <DEDUP_REMOVED lines=17> */
.L_x_7601:
[----:B------:R1:W5:Y:S01]  /*5270*/  LDG.E.U8 R6, desc[UR36][R4.64] ;  /* 0x0000002404067981 */ /* 0x000362000c1e1100 */
[----:B------:R-:W-:Y:S01]  /*5280*/  HFMA2 R7, -RZ, RZ, 0, 0 ;  /* 0x00000000ff077431 */ /* 0x000fe200000001ff */
[----:B------:R-:W-:Y:S06]  /*5290*/  BRA `(.L_x_7603) ;  /* 0x0000000c00447947 */ /* 0x000fec0003800000 */
.L_x_7600:
        /* <DEDUP_REMOVED lines=8> */
.L_x_7605:
[----:B------:R-:W5:Y:S02]  /*5320*/  LDG.E R6, desc[UR36][R4.64] ;  /* 0x0000002404067981 */ /* 0x000f64000c1e1900 */
[----:B-----5:R-:W-:Y:S01]  /*5330*/  SHF.R.S32.HI R7, RZ, 0x1f, R6 ;  /* 0x0000001fff077819 */ /* 0x020fe20000011406 */
[----:B------:R-:W-:Y:S06]  /*5340*/  BRA `(.L_x_7603) ;  /* 0x0000000c00187947 */ /* 0x000fec0003800000 */
.L_x_7604:
[----:B------:R-:W5:Y:S02]  /*5350*/  LDG.E.S16 R6, desc[UR36][R4.64] ;  /* 0x0000002404067981 */ /* 0x000f64000c1e1700 */
[----:B-----5:R-:W-:Y:S01]  /*5360*/  SHF.R.S32.HI R7, RZ, 0x1f, R6 ;  /* 0x0000001fff077819 */ /* 0x020fe20000011406 */
[----:B------:R-:W-:Y:S06]  /*5370*/  BRA `(.L_x_7603) ;  /* 0x0000000c000c7947 */ /* 0x000fec0003800000 */
.L_x_7599:
        /* <DEDUP_REMOVED lines=9> */
.L_x_7607:
[----:B------:R-:W5:Y:S02]  /*5410*/  LDG.E.U16 R4, desc[UR36][R4.64] ;  /* 0x0000002404047981 */ /* 0x000f64000c1e1500 */
[----:B-----5:R-:W-:-:S06]  /*5420*/  HADD2.F32 R6, -RZ, R4.H0_H0 ;  /* 0x20000004ff067230 */ /* 0x020fcc0000004100 */
[----:B------:R-:W1:Y:S01]  /*5430*/  F2I.S64.TRUNC R6, R6 ;  /* 0x0000000600067311 */ /* 0x000e62000020d900 */
[----:B------:R-:W-:Y:S05]  /*5440*/  BRA `(.L_x_7603) ;  /* 0x0000000800d87947 */ /* 0x000fea0003800000 */
.L_x_7606:
        /* <DEDUP_REMOVED lines=9> */
.L_x_7609:
[----:B------:R-:W5:Y:S02]  /*54e0*/  LDG.E.U16 R4, desc[UR36][R4.64] ;  /* 0x0000002404047981 */ /* 0x000f64000c1e1500 */
[----:B-----5:R-:W-:-:S06]  /*54f0*/  HADD2.F32 R6, -RZ, R4.H0_H0 ;  /* 0x20000004ff067230 */ /* 0x020fcc0000004100 */
[----:B------:R-:W1:Y:S01]  /*5500*/  F2I.S64.TRUNC R6, R6 ;  /* 0x0000000600067311 */ /* 0x000e62000020d900 */
[----:B------:R-:W-:Y:S05]  /*5510*/  BRA `(.L_x_7603) ;  /* 0x0000000800a47947 */ /* 0x000fea0003800000 */
.L_x_7608:
[----:B------:R-:W5:Y:S02]  /*5520*/  LDG.E.64 R4, desc[UR36][R4.64] ;  /* 0x0000002404047981 */ /* 0x000f64000c1e1b00 */
[----:B-----5:R1:W0:Y:S01]  /*5530*/  F2I.S64.F64.TRUNC R6, R4 ;  /* 0x0000000400067311 */ /* 0x020222000030d900 */
[----:B------:R-:W-:Y:S05]  /*5540*/  BRA `(.L_x_7603) ;  /* 0x0000000800987947 */ /* 0x000fea0003800000 */
.L_x_7598:
        /* <DEDUP_REMOVED lines=13> */
.L_x_7612:
[----:B------:R-:W5:Y:S02]  /*5620*/  LDG.E.64 R4, desc[UR36][R4.64] ;  /* 0x0000002404047981 */ /* 0x000f64000c1e1b00 */
[----:B-----5:R1:W0:Y:S01]  /*5630*/  F2I.S64.F64.TRUNC R6, R4 ;  /* 0x0000000400067311 */ /* 0x020222000030d900 */
[----:B------:R-:W-:Y:S05]  /*5640*/  BRA `(.L_x_7603) ;  /* 0x0000000800587947 */ /* 0x000fea0003800000 */
.L_x_7611:
        /* <DEDUP_REMOVED lines=26> */
.L_x_7614:
        /* <DEDUP_REMOVED lines=14> */
.L_x_7613:
[----:B------:R-:W5:Y:S02]  /*58d0*/  LDG.E.U16 R6, desc[UR36][R4.64] ;  /* 0x0000002404067981 */ /* 0x000f64000c1e1500 */
[----:B-----5:R-:W-:-:S06]  /*58e0*/  SHF.L.U32 R6, R6, 0x10, RZ ;  /* 0x0000001006067819 */ /* 0x020fcc00000006ff */
[----:B------:R-:W1:Y:S01]  /*58f0*/  F2I.S64.TRUNC R6, R6 ;  /* 0x0000000600067311 */ /* 0x000e62000020d900 */
[----:B------:R-:W-:Y:S05]  /*5900*/  BRA `(.L_x_7603) ;  /* 0x0000000400a87947 */ /* 0x000fea0003800000 */
.L_x_7610:
        /* <DEDUP_REMOVED lines=11> */
.L_x_7617:
        /* <DEDUP_REMOVED lines=21> */
.L_x_7621:
[----:B------:R-:W-:Y:S05]  /*5b10*/  BSYNC.RECONVERGENT B1 ;  /* 0x0000000000017941 */ /* 0x000fea0003800200 */
.L_x_7620:
[----:B------:R-:W-:Y:S02]  /*5b20*/  SHF.L.U32 R0, R0, 0x14, RZ ;  /* 0x0000001400007819 */ /* 0x000fe400000006ff */
[----:B------:R-:W-:-:S04]  /*5b30*/  LEA R3, R3, 0x3b800000, 0x17 ;  /* 0x3b80000003037811 */ /* 0x000fc800078eb8ff */
[----:B------:R-:W-:-:S07]  /*5b40*/  LOP3.LUT R6, R3, R0, R7, 0xfe, !PT ;  /* 0x0000000003067212 */ /* 0x000fce00078efe07 */
.L_x_7619:
[----:B------:R-:W-:Y:S05]  /*5b50*/  BSYNC.RECONVERGENT B0 ;  /* 0x0000000000007941 */ /* 0x000fea0003800200 */
.L_x_7618:
[----:B------:R-:W1:Y:S01]  /*5b60*/  F2I.S64.TRUNC R6, R6 ;  /* 0x0000000600067311 */ /* 0x000e62000020d900 */
[----:B------:R-:W-:Y:S05]  /*5b70*/  BRA `(.L_x_7603) ;  /* 0x00000004000c7947 */ /* 0x000fea0003800000 */
.L_x_7616:
        /* <DEDUP_REMOVED lines=21> */
.L_x_7625:
[----:B------:R-:W-:Y:S05]  /*5cd0*/  BSYNC.RECONVERGENT B1 ;  /* 0x0000000000017941 */ /* 0x000fea0003800200 */
.L_x_7624:
[----:B------:R-:W-:Y:S01]  /*5ce0*/  IMAD.SHL.U32 R0, R0, 0x200000, RZ ;  /* 0x0020000000007824 */ /* 0x000fe200078e00ff */
[----:B------:R-:W-:-:S04]  /*5cf0*/  LEA R3, R3, 0x37800000, 0x17 ;  /* 0x3780000003037811 */ /* 0x000fc800078eb8ff */
[----:B------:R-:W-:-:S07]  /*5d00*/  LOP3.LUT R6, R3, R0, R7, 0xfe, !PT ;  /* 0x0000000003067212 */ /* 0x000fce00078efe07 */
.L_x_7623:
[----:B------:R-:W-:Y:S05]  /*5d10*/  BSYNC.RECONVERGENT B0 ;  /* 0x0000000000007941 */ /* 0x000fea0003800200 */
.L_x_7622:
[----:B------:R-:W1:Y:S01]  /*5d20*/  F2I.S64.TRUNC R6, R6 ;  /* 0x0000000600067311 */ /* 0x000e62000020d900 */
[----:B------:R-:W-:Y:S05]  /*5d30*/  BRA `(.L_x_7603) ;  /* 0x00000000009c7947 */ /* 0x000fea0003800000 */
.L_x_7615:
        /* <DEDUP_REMOVED lines=14> */
.L_x_7629:
[----:B------:R-:W-:Y:S05]  /*5e20*/  BSYNC.RECONVERGENT B0 ;  /* 0x0000000000007941 */ /* 0x000fea0003800200 */
.L_x_7628:
[----:B------:R-:W1:Y:S01]  /*5e30*/  F2I.S64.TRUNC R6, R6 ;  /* 0x0000000600067311 */ /* 0x000e62000020d900 */
[----:B------:R-:W-:Y:S05]  /*5e40*/  BRA `(.L_x_7603) ;  /* 0x0000000000587947 */ /* 0x000fea0003800000 */
.L_x_7602:
        /* <DEDUP_REMOVED lines=16> */
.L_x_7630:
[----:B------:R-:W-:Y:S01]  /*5f50*/  CS2R R6, SRZ ;  /* 0x0000000000067805 */ /* 0x000fe2000001ff00 */
[----:B------:R-:W-:Y:S06]  /*5f60*/  BRA `(.L_x_7603) ;  /* 0x0000000000107947 */ /* 0x000fec0003800000 */
.L_x_7627:
[----:B------:R1:W5:Y:S01]  /*5f70*/  LDG.E.64 R6, desc[UR36][R4.64] ;  /* 0x0000002404067981 */ /* 0x000362000c1e1b00 */
[----:B------:R-:W-:Y:S05]  /*5f80*/  BRA `(.L_x_7603) ;  /* 0x0000000000087947 */ /* 0x000fea0003800000 */
.L_x_7626:
[----:B------:R1:W5:Y:S01]  /*5f90*/  LDG.E R6, desc[UR36][R4.64] ;  /* 0x0000002404067981 */ /* 0x000362000c1e1900 */
[----:B------:R-:W-:-:S07]  /*5fa0*/  MOV R7, RZ ;  /* 0x000000ff00077202 */ /* 0x000fce0000000f00 */
.L_x_7603:
        /* <DEDUP_REMOVED lines=8> */
.L_x_7631:
        /* <DEDUP_REMOVED lines=15> */
[----:B------:R-:W-:Y:S01]  /*6120*/  CS2R R48, SRZ ;  /* 0x0000000000307805 */ /* 0x000fe2000001ff00 */
[----:B------:R-:W-:Y:S01]  /*6130*/  UISETP.GE.AND.EX UP0, UPT, UR5, URZ, UPT, UP0 ;  /* 0x000000ff0500728c */ /* 0x000fe2000bf06300 */
[----:B---34-:R-:W-:-:S08]  /*6140*/  IMAD.IADD R13, R9, 0x1, R3 ;  /* 0x00000001090d7824 */ /* 0x018fd000078e0203 */
[----:B------:R-:W-:Y:S05]  /*6150*/  BRA.U !UP0, `(.L_x_7633) ;  /* 0x0000000508647547 */ /* 0x000fea000b800000 */
[----:B------:R-:W1:Y:S01]  /*6160*/  LDCU.64 UR6, c[0x0][0x5a0] ;  /* 0x0000b400ff0677ac */ /* 0x000e620008000a00 */
[----:B0-----:R-:W-:Y:S02]  /*6170*/  IMAD.SHL.U32 R5, R11, 0x8, RZ ;  /* 0x000000080b057824 */ /* 0x001fe400078e00ff */
[----:B------:R-:W-:Y:S02]  /*6180*/  HFMA2 R0, -RZ, RZ, 0, 3.6716461181640625e-05 ;  /* 0x00000268ff007431 */ /* 0x000fe400000001ff */
[C---:B------:R-:W-:Y:S01]  /*6190*/  IMAD.WIDE.U32 R14, R10.reuse, 0x8, RZ ;  /* 0x000000080a0e7825 */ /* 0x040fe200078e00ff */
[----:B------:R-:W-:Y:S01]  /*61a0*/  ULOP3.LUT UR4, UR38, 0xfffffff8, URZ, 0xc0, !UPT ;  /* 0xfffffff826047892 */ /* 0x000fe2000f8ec0ff */
[----:B------:R-:W-:Y:S01]  /*61b0*/  BSSY.RECONVERGENT B0, `(.L_x_7633) ;  /* 0x0000053000007945 */ /* 0x000fe20003800200 */
[----:B------:R-:W-:Y:S01]  /*61c0*/  ULOP3.LUT UR5, UR39, 0x7fffffff, URZ, 0xc0, !UPT ;  /* 0x7fffffff27057892 */ /* 0x000fe2000f8ec0ff */
[----:B------:R-:W-:Y:S01]  /*61d0*/  IMAD.IADD R54, R15, 0x1, R5 ;  /* 0x000000010f367824 */ /* 0x000fe200078e0205 */
[----:B------:R-:W-:-:S02]  /*61e0*/  SHF.L.U64.HI R52, R10, 0x6, R11 ;  /* 0x000000060a347819 */ /* 0x000fc4000001020b */
[----:B------:R-:W-:Y:S01]  /*61f0*/  CS2R R48, SRZ ;  /* 0x0000000000307805 */ /* 0x000fe2000001ff00 */
[----:B------:R-:W-:Y:S01]  /*6200*/  IMAD.U32 R4, RZ, RZ, UR4 ;  /* 0x00000004ff047e24 */ /* 0x000fe2000f8e00ff */
[----:B------:R-:W-:Y:S01]  /*6210*/  MOV R5, UR5 ;  /* 0x0000000500057c02 */ /* 0x000fe20008000f00 */
[----:B------:R-:W-:Y:S02]  /*6220*/  IMAD.U32 R51, RZ, RZ, UR4 ;  /* 0x00000004ff337e24 */ /* 0x000fe4000f8e00ff */
[----:B------:R-:W-:Y:S01]  /*6230*/  IMAD.U32 R50, RZ, RZ, UR5 ;  /* 0x00000005ff327e24 */ /* 0x000fe2000f8e00ff */
[----:B-1----:R-:W-:-:S04]  /*6240*/  LEA R3, P0, R8, UR6, 0x3 ;  /* 0x0000000608037c11 */ /* 0x002fc8000f8018ff */
[----:B------:R-:W-:-:S09]  /*6250*/  LEA.HI.X R53, R8, UR7, R13, 0x3, P0 ;  /* 0x0000000708357c11 */ /* 0x000fd200080f1c0d */
.L_x_7634:
[----:B------:R-:W-:Y:S01]  /*6260*/  MOV R26, R3 ;  /* 0x00000003001a7202 */ /* 0x000fe20000000f00 */
[----:B------:R-:W-:Y:S01]  /*6270*/  IMAD.MOV.U32 R27, RZ, RZ, R53 ;  /* 0x000000ffff1b7224 */ /* 0x000fe200078e0035 */
[----:B------:R-:W-:-:S04]  /*6280*/  IADD3 R30, P0, PT, R3, R14, RZ ;  /* 0x0000000e031e7210 */ /* 0x000fc80007f1e0ff */
[----:B------:R0:W2:Y:S01]  /*6290*/  LDG.E.64 R46, desc[UR36][R26.64] ;  /* 0x000000241a2e7981 */ /* 0x0000a2000c1e1b00 */
[----:B------:R-:W-:-:S05]  /*62a0*/  IMAD.X R31, R53, 0x1, R54, P0 ;  /* 0x00000001351f7824 */ /* 0x000fca00000e0636 */
[----:B------:R-:W3:Y:S01]  /*62b0*/  LDG.E.64 R28, desc[UR36][R30.64] ;  /* 0x000000241e1c7981 */ /* 0x000ee2000c1e1b00 */
[----:B------:R-:W-:-:S04]  /*62c0*/  IADD3 R34, P0, PT, R30, R14, RZ ;  /* 0x0000000e1e227210 */ /* 0x000fc80007f1e0ff */
[----:B------:R-:W-:-:S05]  /*62d0*/  IADD3.X R35, PT, PT, R31, R54, RZ, P0, !PT ;  /* 0x000000361f237210 */ /* 0x000fca00007fe4ff */
[----:B------:R-:W4:Y:S01]  /*62e0*/  LDG.E.64 R20, desc[UR36][R34.64] ;  /* 0x0000002422147981 */ /* 0x000f22000c1e1b00 */
[----:B------:R-:W-:-:S05]  /*62f0*/  IADD3 R38, P0, PT, R34, R14, RZ ;  /* 0x0000000e22267210 */ /* 0x000fca0007f1e0ff */
[----:B------:R-:W-:Y:S01]  /*6300*/  IMAD.X R39, R35, 0x1, R54, P0 ;  /* 0x0000000123277824 */ /* 0x000fe200000e0636 */
[----:B------:R-:W-:-:S04]  /*6310*/  IADD3 R40, P0, PT, R38, R14, RZ ;  /* 0x0000000e26287210 */ /* 0x000fc80007f1e0ff */
[----:B------:R-:W5:Y:S01]  /*6320*/  LDG.E.64 R24, desc[UR36][R38.64] ;  /* 0x0000002426187981 */ /* 0x000f62000c1e1b00 */
[----:B------:R-:W-:Y:S01]  /*6330*/  IMAD.X R41, R39, 0x1, R54, P0 ;  /* 0x0000000127297824 */ /* 0x000fe200000e0636 */
[----:B------:R-:W-:-:S04]  /*6340*/  IADD3 R56, P0, PT, R40, R14, RZ ;  /* 0x0000000e28387210 */ /* 0x000fc80007f1e0ff */
[----:B------:R1:W5:Y:S01]  /*6350*/  LDG.E.64 R36, desc[UR36][R40.64] ;  /* 0x0000002428247981 */ /* 0x000362000c1e1b00 */
[----:B------:R-:W-:Y:S02]  /*6360*/  IADD3.X R57, PT, PT, R41, R54, RZ, P0, !PT ;  /* 0x0000003629397210 */ /* 0x000fe400007fe4ff */
[----:B------:R-:W-:-:S03]  /*6370*/  IADD3 R58, P0, PT, R56, R14, RZ ;  /* 0x0000000e383a7210 */ /* 0x000fc60007f1e0ff */
[----:B------:R-:W5:Y:S02]  /*6380*/  LDG.E.64 R32, desc[UR36][R56.64] ;  /* 0x0000002438207981 */ /* 0x000f64000c1e1b00 */
[----:B------:R-:W-:Y:S01]  /*6390*/  IMAD.X R59, R57, 0x1, R54, P0 ;  /* 0x00000001393b7824 */ /* 0x000fe200000e0636 */
[----:B0-----:R-:W-:-:S04]  /*63a0*/  IADD3 R26, P0, PT, R58, R14, RZ ;  /* 0x0000000e3a1a7210 */ /* 0x001fc80007f1e0ff */
[----:B------:R-:W5:Y:S01]  /*63b0*/  LDG.E.64 R30, desc[UR36][R58.64] ;  /* 0x000000243a1e7981 */ /* 0x000f62000c1e1b00 */
        /* <DEDUP_REMOVED lines=8> */
[----:B------:R-:W-:-:S02]  /*6440*/  IADD3.X R53, PT, PT, R53, R52, RZ, P1, !PT ;  /* 0x0000003435357210 */ /* 0x000fc40000ffe4ff */
        /* <DEDUP_REMOVED lines=8> */
[----:B------:R0:W2:Y:S02]  /*64d0*/  LDC.64 R44, c[0x0][R0+0x370] ;  /* 0x0000dc00002c7b82 */ /* 0x0000a40000000a00 */
[----:B------:R-:W-:Y:S01]  /*64e0*/  IADD3 R49, PT, PT, R49, R47, RZ ;  /* 0x0000002f31317210 */ /* 0x000fe20007ffe0ff */
[-C--:B------:R-:W-:Y:S02]  /*64f0*/  IMAD R43, R43, R28.reuse, R29 ;  /* 0x0000001c2b2b7224 */ /* 0x080fe400078e021d */
[----:B------:R-:W-:-:S04]  /*6500*/  IMAD.WIDE.U32 R28, R42, R28, R48 ;  /* 0x0000001c2a1c7225 */ /* 0x000fc800078e0030 */
[----:B------:R-:W-:Y:S02]  /*6510*/  IMAD.IADD R29, R29, 0x1, R43 ;  /* 0x000000011d1d7824 */ /* 0x000fe400078e022b */
[----:B------:R0:W3:Y:S01]  /*6520*/  LDC.64 R42, c[0x0][R0+0x378] ;  /* 0x0000de00002a7b82 */ /* 0x0000e20000000a00 */
[----:B----4-:R-:W-:-:S04]  /*6530*/  IMAD R21, R21, R40, RZ ;  /* 0x0000002815157224 */ /* 0x010fc800078e02ff */
[-C--:B------:R-:W-:Y:S02]  /*6540*/  IMAD R41, R41, R20.reuse, R21 ;  /* 0x0000001429297224 */ /* 0x080fe400078e0215 */
[----:B------:R-:W-:Y:S02]  /*6550*/  IMAD.WIDE.U32 R20, R40, R20, R28 ;  /* 0x0000001428147225 */ /* 0x000fe400078e001c */
[----:B------:R0:W4:Y:S02]  /*6560*/  LDC.64 R28, c[0x0][R0+0x380] ;  /* 0x0000e000001c7b82 */ /* 0x0001240000000a00 */
[----:B------:R-:W-:Y:S02]  /*6570*/  IMAD.IADD R21, R21, 0x1, R41 ;  /* 0x0000000115157824 */ /* 0x000fe400078e0229 */
[----:B-----5:R-:W-:Y:S02]  /*6580*/  IMAD R25, R25, R38, RZ ;  /* 0x0000002619197224 */ /* 0x020fe400078e02ff */
[----:B------:R-:W-:-:S04]  /*6590*/  IMAD.WIDE.U32 R20, R38, R24, R20 ;  /* 0x0000001826147225 */ /* 0x000fc800078e0014 */
[----:B------:R-:W-:Y:S02]  /*65a0*/  IMAD R25, R39, R24, R25 ;  /* 0x0000001827197224 */ /* 0x000fe400078e0219 */
[----:B0-----:R-:W-:-:S03]  /*65b0*/  VIADD R0, R0, 0x40 ;  /* 0x0000004000007836 */ /* 0x001fc60000000000 */
[----:B------:R-:W-:Y:S01]  /*65c0*/  IADD3 R21, PT, PT, R21, R25, RZ ;  /* 0x0000001915157210 */ /* 0x000fe20007ffe0ff */
[----:B-1----:R-:W-:-:S04]  /*65d0*/  IMAD R25, R37, R34, RZ ;  /* 0x0000002225197224 */ /* 0x002fc800078e02ff */
[-C--:B------:R-:W-:Y:S02]  /*65e0*/  IMAD R25, R35, R36.reuse, R25 ;  /* 0x0000002423197224 */ /* 0x080fe400078e0219 */
[----:B------:R-:W-:-:S04]  /*65f0*/  IMAD.WIDE.U32 R20, R34, R36, R20 ;  /* 0x0000002422147225 */ /* 0x000fc800078e0014 */
[----:B------:R-:W-:Y:S02]  /*6600*/  IMAD.IADD R21, R21, 0x1, R25 ;  /* 0x0000000115157824 */ /* 0x000fe400078e0219 */
[----:B--2---:R-:W-:-:S04]  /*6610*/  IMAD R25, R33, R44, RZ ;  /* 0x0000002c21197224 */ /* 0x004fc800078e02ff */
[-C--:B------:R-:W-:Y:S02]  /*6620*/  IMAD R25, R45, R32.reuse, R25 ;  /* 0x000000202d197224 */ /* 0x080fe400078e0219 */
[----:B------:R-:W-:-:S04]  /*6630*/  IMAD.WIDE.U32 R32, R44, R32, R20 ;  /* 0x000000202c207225 */ /* 0x000fc800078e0014 */
        /* <DEDUP_REMOVED lines=8> */
[----:B------:R-:W-:Y:S01]  /*66c0*/  IMAD.IADD R49, R49, 0x1, R21 ;  /* 0x0000000131317824 */ /* 0x000fe200078e0215 */
[----:B------:R-:W-:Y:S06]  /*66d0*/  @P0 BRA `(.L_x_7634) ;  /* 0xfffffff800e00947 */ /* 0x000fec000383ffff */
[----:B------:R-:W-:Y:S05]  /*66e0*/  BSYNC.RECONVERGENT B0 ;  /* 0x0000000000007941 */ /* 0x000fea0003800200 */
.L_x_7633:
        /* <DEDUP_REMOVED lines=13> */
[----:B------:R-:W-:Y:S01]  /*67c0*/  IMAD.IADD R3, R15, 0x1, R3 ;  /* 0x000000010f037824 */ /* 0x000fe200078e0203 */
[----:B------:R-:W-:Y:S02]  /*67d0*/  SHF.L.U32 R15, R10, 0x3, RZ ;  /* 0x000000030a0f7819 */ /* 0x000fe400000006ff */
[----:B-1----:R-:W-:-:S04]  /*67e0*/  LEA R26, P0, R14, UR4, 0x3 ;  /* 0x000000040e1a7c11 */ /* 0x002fc8000f8018ff */
[----:B------:R-:W-:Y:S02]  /*67f0*/  LEA.HI.X R27, R14, UR5, R3, 0x3, P0 ;  /* 0x000000050e1b7c11 */ /* 0x000fe400080f1c03 */
[----:B------:R-:W-:Y:S02]  /*6800*/  SHF.L.U64.HI R3, R10, 0x3, R11 ;  /* 0x000000030a037819 */ /* 0x000fe4000001020b */
[-C--:B------:R-:W-:Y:S01]  /*6810*/  IADD3 R34, P0, PT, R26, R15.reuse, RZ ;  /* 0x0000000f1a227210 */ /* 0x080fe20007f1e0ff */
[----:B------:R0:W2:Y:S04]  /*6820*/  LDG.E.64 R28, desc[UR36][R26.64] ;  /* 0x000000241a1c7981 */ /* 0x0000a8000c1e1b00 */
[----:B------:R-:W-:Y:S01]  /*6830*/  IMAD.X R35, R27, 0x1, R3, P0 ;  /* 0x000000011b237824 */ /* 0x000fe200000e0603 */
[----:B------:R-:W-:-:S04]  /*6840*/  IADD3 R36, P0, PT, R34, R15, RZ ;  /* 0x0000000f22247210 */ /* 0x000fc80007f1e0ff */
[----:B------:R1:W3:Y:S01]  /*6850*/  LDG.E.64 R24, desc[UR36][R34.64] ;  /* 0x0000002422187981 */ /* 0x0002e2000c1e1b00 */
[----:B------:R-:W-:Y:S01]  /*6860*/  IMAD.X R37, R35, 0x1, R3, P0 ;  /* 0x0000000123257824 */ /* 0x000fe200000e0603 */
[----:B------:R-:W-:-:S04]  /*6870*/  IADD3 R14, P0, PT, R36, R15, RZ ;  /* 0x0000000f240e7210 */ /* 0x000fc80007f1e0ff */
[----:B------:R-:W4:Y:S01]  /*6880*/  LDG.E.64 R20, desc[UR36][R36.64] ;  /* 0x0000002424147981 */ /* 0x000f22000c1e1b00 */
[----:B------:R-:W-:-:S06]  /*6890*/  IADD3.X R15, PT, PT, R37, R3, RZ, P0, !PT ;  /* 0x00000003250f7210 */ /* 0x000fcc00007fe4ff */
[----:B------:R-:W5:Y:S01]  /*68a0*/  LDG.E.64 R14, desc[UR36][R14.64] ;  /* 0x000000240e0e7981 */ /* 0x000f62000c1e1b00 */
[C---:B------:R-:W-:Y:S01]  /*68b0*/  IMAD.SHL.U32 R0, R4.reuse, 0x8, RZ ;  /* 0x0000000804007824 */ /* 0x040fe200078e00ff */
[----:B------:R-:W-:-:S03]  /*68c0*/  IADD3 R4, P0, PT, R4, 0x4, RZ ;  /* 0x0000000404047810 */ /* 0x000fc60007f1e0ff */
[----:B------:R-:W2:Y:S02]  /*68d0*/  LDC.64 R30, c[0x0][R0+0x5b0] ;  /* 0x00016c00001e7b82 */ /* 0x000ea40000000a00 */
[----:B------:R-:W-:-:S06]  /*68e0*/  IMAD.X R5, RZ, RZ, R5, P0 ;  /* 0x000000ffff057224 */ /* 0x000fcc00000e0605 */
        /* <DEDUP_REMOVED lines=19> */
.L_x_7635:
        /* <DEDUP_REMOVED lines=8> */
[-C--:B0-----:R-:W-:Y:S02]  /*6aa0*/  IMAD R0, R5, R10.reuse, RZ ;  /* 0x0000000a05007224 */ /* 0x081fe400078e02ff */
[----:B------:R-:W-:Y:S02]  /*6ab0*/  IMAD.MOV.U32 R14, RZ, RZ, R8 ;  /* 0x000000ffff0e7224 */ /* 0x000fe400078e0008 */
[----:B------:R-:W-:Y:S02]  /*6ac0*/  IMAD.MOV.U32 R15, RZ, RZ, R13 ;  /* 0x000000ffff0f7224 */ /* 0x000fe400078e000d */
[C---:B------:R-:W-:Y:S02]  /*6ad0*/  IMAD R3, R4.reuse, R11, R0 ;  /* 0x0000000b04037224 */ /* 0x040fe400078e0200 */
[----:B------:R-:W-:-:S05]  /*6ae0*/  IMAD.WIDE.U32 R14, R4, R10, R14 ;  /* 0x0000000a040e7225 */ /* 0x000fca00078e000e */
[----:B------:R-:W-:Y:S02]  /*6af0*/  IADD3 R3, PT, PT, R15, R3, RZ ;  /* 0x000000030f037210 */ /* 0x000fe40007ffe0ff */
[----:B-1----:R-:W-:-:S04]  /*6b00*/  LEA R24, P0, R14, UR4, 0x3 ;  /* 0x000000040e187c11 */ /* 0x002fc8000f8018ff */
[----:B------:R-:W-:Y:S02]  /*6b10*/  LEA.HI.X R25, R14, UR5, R3, 0x3, P0 ;  /* 0x000000050e197c11 */ /* 0x000fe400080f1c03 */
[----:B------:R-:W-:-:S03]  /*6b20*/  LEA R14, P0, R10, R24, 0x3 ;  /* 0x000000180a0e7211 */ /* 0x000fc600078018ff */
[----:B------:R-:W2:Y:S01]  /*6b30*/  LDG.E.64 R26, desc[UR36][R24.64] ;  /* 0x00000024181a7981 */ /* 0x000ea2000c1e1b00 */
[----:B------:R-:W-:-:S06]  /*6b40*/  LEA.HI.X R15, R10, R25, R11, 0x3, P0 ;  /* 0x000000190a0f7211 */ /* 0x000fcc00000f1c0b */
[----:B------:R-:W3:Y:S01]  /*6b50*/  LDG.E.64 R14, desc[UR36][R14.64] ;  /* 0x000000240e0e7981 */ /* 0x000ee2000c1e1b00 */
[C---:B------:R-:W-:Y:S01]  /*6b60*/  IMAD.SHL.U32 R0, R4.reuse, 0x8, RZ ;  /* 0x0000000804007824 */ /* 0x040fe200078e00ff */
[----:B------:R-:W-:-:S03]  /*6b70*/  IADD3 R4, P0, PT, R4, 0x2, RZ ;  /* 0x0000000204047810 */ /* 0x000fc60007f1e0ff */
[----:B------:R-:W2:Y:S01]  /*6b80*/  LDC.64 R20, c[0x0][R0+0x5b0] ;  /* 0x00016c0000147b82 */ /* 0x000ea20000000a00 */
[----:B------:R-:W-:-:S07]  /*6b90*/  IADD3.X R5, PT, PT, RZ, R5, RZ, P0, !PT ;  /* 0x00000005ff057210 */ /* 0x000fce00007fe4ff */
[----:B------:R-:W3:Y:S01]  /*6ba0*/  LDC.64 R28, c[0x0][R0+0x5b8] ;  /* 0x00016e00001c7b82 */ /* 0x000ee20000000a00 */
        /* <DEDUP_REMOVED lines=8> */
.L_x_7636:
[----:B------:R-:W-:Y:S05]  /*6c30*/  BRA.U UP0, `(.L_x_7632) ;  /* 0x00000001003c7547 */ /* 0x000fea000b800000 */
[----:B------:R-:W1:Y:S01]  /*6c40*/  LDCU.64 UR4, c[0x0][0x5a0] ;  /* 0x0000b400ff0477ac */ /* 0x000e620008000a00 */
[-C--:B0-----:R-:W-:Y:S02]  /*6c50*/  IMAD R5, R5, R10.reuse, RZ ;  /* 0x0000000a05057224 */ /* 0x081fe400078e02ff */
[----:B------:R-:W-:Y:S02]  /*6c60*/  IMAD.MOV.U32 R9, RZ, RZ, R13 ;  /* 0x000000ffff097224 */ /* 0x000fe400078e000d */
[C---:B------:R-:W-:Y:S02]  /*6c70*/  IMAD R3, R4.reuse, R11, R5 ;  /* 0x0000000b04037224 */ /* 0x040fe400078e0205 */
[----:B------:R-:W-:-:S05]  /*6c80*/  IMAD.WIDE.U32 R8, R4, R10, R8 ;  /* 0x0000000a04087225 */ /* 0x000fca00078e0008 */
[----:B------:R-:W-:Y:S02]  /*6c90*/  IADD3 R3, PT, PT, R9, R3, RZ ;  /* 0x0000000309037210 */ /* 0x000fe40007ffe0ff */
[----:B-1----:R-:W-:-:S04]  /*6ca0*/  LEA R10, P0, R8, UR4, 0x3 ;  /* 0x00000004080a7c11 */ /* 0x002fc8000f8018ff */
[----:B------:R-:W-:-:S05]  /*6cb0*/  LEA.HI.X R11, R8, UR5, R3, 0x3, P0 ;  /* 0x00000005080b7c11 */ /* 0x000fca00080f1c03 */
[----:B------:R-:W2:Y:S01]  /*6cc0*/  LDG.E.64 R8, desc[UR36][R10.64] ;  /* 0x000000240a087981 */ /* 0x000ea2000c1e1b00 */
[----:B------:R-:W-:-:S06]  /*6cd0*/  IMAD.SHL.U32 R4, R4, 0x8, RZ ;  /* 0x0000000804047824 */ /* 0x000fcc00078e00ff */
[----:B------:R-:W2:Y:S02]  /*6ce0*/  LDC.64 R4, c[0x0][R4+0x5b0] ;  /* 0x00016c0004047b82 */ /* 0x000ea40000000a00 */
[----:B--2---:R-:W-:Y:S02]  /*6cf0*/  IMAD R3, R9, R4, RZ ;  /* 0x0000000409037224 */ /* 0x004fe400078e02ff */
[----:B------:R-:W-:-:S04]  /*6d00*/  IMAD.WIDE.U32 R48, R4, R8, R48 ;  /* 0x0000000804307225 */ /* 0x000fc800078e0030 */
[----:B------:R-:W-:-:S04]  /*6d10*/  IMAD R3, R5, R8, R3 ;  /* 0x0000000805037224 */ /* 0x000fc800078e0203 */
[----:B------:R-:W-:-:S07]  /*6d20*/  IMAD.IADD R49, R49, 0x1, R3 ;  /* 0x0000000131317824 */ /* 0x000fce00078e0203 */
.L_x_7632:
        /* <DEDUP_REMOVED lines=16> */
.L_x_7638:
        /* <DEDUP_REMOVED lines=27> */
.L_x_7637:
[----:B------:R-:W-:Y:S05]  /*6fe0*/  @!P0 BRA `(.L_x_7639) ;  /* 0x0000000000848947 */ /* 0x000fea0003800000 */
[----:B------:R-:W1:Y:S01]  /*6ff0*/  LDCU.64 UR4, c[0x0][0x600] ;  /* 0x0000c000ff0477ac */ /* 0x000e620008000a00 */
[----:B------:R-:W-:Y:S01]  /*7000*/  BSSY.RECONVERGENT B0, `(.L_x_7639) ;  /* 0x000001f000007945 */ /* 0x000fe20003800200 */
[----:B------:R-:W-:Y:S02]  /*7010*/  MOV R15, R27 ;  /* 0x0000001b000f7202 */ /* 0x000fe40000000f00 */
[----:B------:R-:W-:Y:S01]  /*7020*/  MOV R21, R3 ;  /* 0x0000000300157202 */ /* 0x000fe20000000f00 */
[----:B-1----:R-:W-:Y:S02]  /*7030*/  IMAD.U32 R25, RZ, RZ, UR4 ;  /* 0x00000004ff197e24 */ /* 0x002fe4000f8e00ff */
[----:B------:R-:W-:-:S07]  /*7040*/  IMAD.U32 R24, RZ, RZ, UR5 ;  /* 0x00000005ff187e24 */ /* 0x000fce000f8e00ff */
.L_x_7640:
        /* <DEDUP_REMOVED lines=27> */
.L_x_7639:
[----:B------:R-:W1:Y:S01]  /*7200*/  LDCU.64 UR6, c[0x0][0x5f8] ;  /* 0x0000bf00ff0677ac */ /* 0x000e620008000a00 */
[C---:B0----5:R-:W-:Y:S01]  /*7210*/  IMAD.SHL.U32 R10, R6.reuse, 0x8, RZ ;  /* 0x00000008060a7824 */ /* 0x061fe200078e00ff */
[----:B------:R-:W-:Y:S01]  /*7220*/  IADD3 R4, P0, PT, -R29, R27, RZ ;  /* 0x0000001b1d047210 */ /* 0x000fe20007f1e1ff */
[----:B------:R-:W0:Y:S01]  /*7230*/  LDCU.64 UR4, c[0x0][0x608] ;  /* 0x0000c100ff0477ac */ /* 0x000e220008000a00 */
[----:B------:R-:W-:Y:S02]  /*7240*/  SHF.L.U64.HI R9, R6, 0x3, R7 ;  /* 0x0000000306097819 */ /* 0x000fe40000010207 */
[----:B------:R-:W-:Y:S01]  /*7250*/  IADD3.X R5, PT, PT, ~R0, R3, RZ, P0, !PT ;  /* 0x0000000300057210 */ /* 0x000fe200007fe5ff */
[----:B------:R-:W2:Y:S03]  /*7260*/  LDCU.64 UR8, c[0x0][0x610] ;  /* 0x0000c200ff0877ac */ /* 0x000ea60008000a00 */
[----:B------:R-:W-:-:S02]  /*7270*/  SHF.R.S64 R4, R4, 0x3, R5 ;  /* 0x0000000304047819 */ /* 0x000fc40000001005 */
[----:B------:R-:W-:Y:S02]  /*7280*/  SHF.R.S32.HI R5, RZ, 0x3, R5 ;  /* 0x00000003ff057819 */ /* 0x000fe40000011405 */
[----:B-1----:R-:W-:Y:S02]  /*7290*/  IADD3 R8, P2, PT, R29, -UR6, RZ ;  /* 0x800000061d087c10 */ /* 0x002fe4000ff5e0ff */
[----:B0-----:R-:W-:Y:S02]  /*72a0*/  IADD3 R6, P1, PT, R10, UR4, RZ ;  /* 0x000000040a067c10 */ /* 0x001fe4000ff3e0ff */
[----:B------:R-:W-:Y:S02]  /*72b0*/  IADD3.X R3, PT, PT, R0, ~UR7, RZ, P2, !PT ;  /* 0x8000000700037c10 */ /* 0x000fe400097fe4ff */
[----:B--2---:R-:W-:Y:S02]  /*72c0*/  IADD3 R10, P0, PT, R10, UR8, RZ ;  /* 0x000000080a0a7c10 */ /* 0x004fe4000ff1e0ff */
[C---:B------:R-:W-:Y:S01]  /*72d0*/  IADD3.X R7, PT, PT, R9.reuse, UR5, RZ, P1, !PT ;  /* 0x0000000509077c10 */ /* 0x040fe20008ffe4ff */
[----:B------:R-:W4:Y:S01]  /*72e0*/  LDCU.64 UR4, c[0x0][0x580] ;  /* 0x0000b000ff0477ac */ /* 0x000f220008000a00 */
[----:B------:R-:W-:-:S02]  /*72f0*/  IADD3.X R11, PT, PT, R9, UR9, RZ, P0, !PT ;  /* 0x00000009090b7c10 */ /* 0x000fc400087fe4ff */
        /* <DEDUP_REMOVED lines=19> */
.L_x_7644:
[----:B------:R0:W-:Y:S01]  /*7430*/  STG.E.U8 desc[UR36][R12.64], RZ ;  /* 0x000000ff0c007986 */ /* 0x0001e2000c101124 */
[----:B------:R-:W-:Y:S05]  /*7440*/  BRA `(.L_x_7646) ;  /* 0x00000004008c7947 */ /* 0x000fea0003800000 */
.L_x_7643:
        /* <DEDUP_REMOVED lines=8> */
.L_x_7648:
[----:B------:R0:W-:Y:S01]  /*74d0*/  STG.E desc[UR36][R12.64], RZ ;  /* 0x000000ff0c007986 */ /* 0x0001e2000c101924 */
[----:B------:R-:W-:Y:S05]  /*74e0*/  BRA `(.L_x_7646) ;  /* 0x0000000400647947 */ /* 0x000fea0003800000 */
.L_x_7647:
[----:B------:R0:W-:Y:S01]  /*74f0*/  STG.E.U16 desc[UR36][R12.64], RZ ;  /* 0x000000ff0c007986 */ /* 0x0001e2000c101524 */
[----:B------:R-:W-:Y:S05]  /*7500*/  BRA `(.L_x_7646) ;  /* 0x00000004005c7947 */ /* 0x000fea0003800000 */
.L_x_7642:
        /* <DEDUP_REMOVED lines=8> */
.L_x_7650:
[----:B------:R0:W-:Y:S01]  /*7590*/  STG.E.U16 desc[UR36][R12.64], RZ ;  /* 0x000000ff0c007986 */ /* 0x0001e2000c101524 */
[----:B------:R-:W-:Y:S05]  /*75a0*/  BRA `(.L_x_7646) ;  /* 0x0000000400347947 */ /* 0x000fea0003800000 */
.L_x_7649:
        /* <DEDUP_REMOVED lines=8> */
.L_x_7652:
[----:B------:R0:W-:Y:S01]  /*7630*/  STG.E desc[UR36][R12.64], RZ ;  /* 0x000000ff0c007986 */ /* 0x0001e2000c101924 */
[----:B------:R-:W-:Y:S05]  /*7640*/  BRA `(.L_x_7646) ;  /* 0x00000004000c7947 */ /* 0x000fea0003800000 */
.L_x_7651:
[----:B------:R0:W-:Y:S01]  /*7650*/  STG.E.64 desc[UR36][R12.64], RZ ;  /* 0x000000ff0c007986 */ /* 0x0001e2000c101b24 */
[----:B------:R-:W-:Y:S05]  /*7660*/  BRA `(.L_x_7646) ;  /* 0x0000000400047947 */ /* 0x000fea0003800000 */
.L_x_7641:
        /* <DEDUP_REMOVED lines=10> */
.L_x_7655:
[----:B------:R4:W-:Y:S01]  /*7710*/  STG.E.128 desc[UR36][R12.64], RZ ;  /* 0x000000ff0c007986 */ /* 0x0009e2000c101d24 */
[----:B------:R-:W-:Y:S05]  /*7720*/  BRA `(.L_x_7646) ;  /* 0x0000000000d47947 */ /* 0x000fea0003800000 */
.L_x_7654:
        /* <DEDUP_REMOVED lines=8> */
.L_x_7657:
[----:B------:R2:W-:Y:S01]  /*77b0*/  STG.E.U8 desc[UR36][R12.64], RZ ;  /* 0x000000ff0c007986 */ /* 0x0005e2000c101124 */
[----:B------:R-:W-:Y:S05]  /*77c0*/  BRA `(.L_x_7646) ;  /* 0x0000000000ac7947 */ /* 0x000fea0003800000 */
.L_x_7656:
[----:B------:R0:W-:Y:S01]  /*77d0*/  STG.E.U16 desc[UR36][R12.64], RZ ;  /* 0x000000ff0c007986 */ /* 0x0001e2000c101524 */
[----:B------:R-:W-:Y:S05]  /*77e0*/  BRA `(.L_x_7646) ;  /* 0x0000000000a47947 */ /* 0x000fea0003800000 */
.L_x_7653:
        /* <DEDUP_REMOVED lines=10> */
.L_x_7660:
[----:B------:R0:W-:Y:S01]  /*7890*/  STG.E.U8 desc[UR36][R12.64], RZ ;  /* 0x000000ff0c007986 */ /* 0x0001e2000c101124 */
[----:B------:R-:W-:Y:S05]  /*78a0*/  BRA `(.L_x_7646) ;  /* 0x0000000000747947 */ /* 0x000fea0003800000 */
.L_x_7659:
[----:B------:R0:W-:Y:S01]  /*78b0*/  STG.E.U8 desc[UR36][R12.64], RZ ;  /* 0x000000ff0c007986 */ /* 0x0001e2000c101124 */
[----:B------:R-:W-:Y:S05]  /*78c0*/  BRA `(.L_x_7646) ;  /* 0x00000000006c7947 */ /* 0x000fea0003800000 */
.L_x_7658:
[----:B------:R-:W-:-:S13]  /*78d0*/  ISETP.NE.AND P0, PT, R0, 0x1c, PT ;  /* 0x0000001c0000780c */ /* 0x000fda0003f05270 */
[----:B------:R-:W-:Y:S05]  /*78e0*/  @!P0 BRA `(.L_x_7661) ;  /* 0x0000000000608947 */ /* 0x000fea0003800000 */
[----:B------:R-:W-:-:S13]  /*78f0*/  ISETP.NE.AND P0, PT, R0, 0x1d, PT ;  /* 0x0000001d0000780c */ /* 0x000fda0003f05270 */
[----:B------:R-:W-:Y:S05]  /*7900*/  @!P0 BRA `(.L_x_7662) ;  /* 0x0000000000508947 */ /* 0x000fea0003800000 */
[----:B------:R-:W-:-:S13]  /*7910*/  ISETP.NE.AND P0, PT, R0, 0x2c, PT ;  /* 0x0000002c0000780c */ /* 0x000fda0003f05270 */
[----:B------:R0:W-:Y:S01]  /*7920*/  @!P0 STG.E.U8 desc[UR36][R12.64], RZ ;  /* 0x000000ff0c008986 */ /* 0x0001e2000c101124 */
[----:B------:R-:W-:Y:S05]  /*7930*/  @!P0 BRA `(.L_x_7646) ;  /* 0x0000000000508947 */ /* 0x000fea0003800000 */
.L_x_7645:
        /* <DEDUP_REMOVED lines=16> */
.L_x_7663:
[----:B------:R-:W-:Y:S05]  /*7a40*/  BRA `(.L_x_7646) ;  /* 0x00000000000c7947 */ /* 0x000fea0003800000 */
.L_x_7662:
[----:B------:R0:W-:Y:S01]  /*7a50*/  STG.E.64 desc[UR36][R12.64], RZ ;  /* 0x000000ff0c007986 */ /* 0x0001e2000c101b24 */
[----:B------:R-:W-:Y:S05]  /*7a60*/  BRA `(.L_x_7646) ;  /* 0x0000000000047947 */ /* 0x000fea0003800000 */
.L_x_7661:
[----:B------:R0:W-:Y:S02]  /*7a70*/  STG.E desc[UR36][R12.64], RZ ;  /* 0x000000ff0c007986 */ /* 0x0001e4000c101924 */
.L_x_7646:
[----:B------:R-:W-:-:S07]  /*7a80*/  VIADD R17, R17, 0x80 ;  /* 0x0000008011117836 */ /* 0x000fce0000000000 */
.L_x_7596:
[----:B------:R-:W-:Y:S05]  /*7a90*/  BSYNC.RECONVERGENT B6 ;  /* 0x0000000000067941 */ /* 0x000fea0003800200 */
.L_x_7595:
        /* <DEDUP_REMOVED lines=308> */
.L_x_7666:
        /* <DEDUP_REMOVED lines=17> */
.L_x_7670:
[----:B------:R0:W5:Y:S01]  /*8ef0*/  LDG.E.U8 R6, desc[UR36][R4.64] ;  /* 0x0000002404067981 */ /* 0x000162000c1e1100 */
[----:B------:R-:W-:Y:S01]  /*8f00*/  HFMA2 R7, -RZ, RZ, 0, 0 ;  /* 0x00000000ff077431 */ /* 0x000fe200000001ff */
[----:B------:R-:W-:Y:S06]  /*8f10*/  BRA `(.L_x_7672) ;  /* 0x0000000c00447947 */ /* 0x000fec0003800000 */
.L_x_7669:
        /* <DEDUP_REMOVED lines=8> */
.L_x_7674:
[----:B------:R-:W5:Y:S02]  /*8fa0*/  LDG.E R6, desc[UR36][R4.64] ;  /* 0x0000002404067981 */ /* 0x000f64000c1e1900 */
[----:B-----5:R-:W-:Y:S01]  /*8fb0*/  SHF.R.S32.HI R7, RZ, 0x1f, R6 ;  /* 0x0000001fff077819 */ /* 0x020fe20000011406 */
[----:B------:R-:W-:Y:S06]  /*8fc0*/  BRA `(.L_x_7672) ;  /* 0x0000000c00187947 */ /* 0x000fec0003800000 */
.L_x_7673:
[----:B------:R-:W5:Y:S02]  /*8fd0*/  LDG.E.S16 R6, desc[UR36][R4.64] ;  /* 0x0000002404067981 */ /* 0x000f64000c1e1700 */
[----:B-----5:R-:W-:Y:S01]  /*8fe0*/  SHF.R.S32.HI R7, RZ, 0x1f, R6 ;  /* 0x0000001fff077819 */ /* 0x020fe20000011406 */
[----:B------:R-:W-:Y:S06]  /*8ff0*/  BRA `(.L_x_7672) ;  /* 0x0000000c000c7947 */ /* 0x000fec0003800000 */
.L_x_7668:
        /* <DEDUP_REMOVED lines=9> */
.L_x_7676:
[----:B------:R-:W5:Y:S02]  /*9090*/  LDG.E.U16 R4, desc[UR36][R4.64] ;  /* 0x0000002404047981 */ /* 0x000f64000c1e1500 */
[----:B-----5:R-:W-:-:S06]  /*90a0*/  HADD2.F32 R6, -RZ, R4.H0_H0 ;  /* 0x20000004ff067230 */ /* 0x020fcc0000004100 */
[----:B------:R-:W0:Y:S01]  /*90b0*/  F2I.S64.TRUNC R6, R6 ;  /* 0x0000000600067311 */ /* 0x000e22000020d900 */
[----:B------:R-:W-:Y:S05]  /*90c0*/  BRA `(.L_x_7672) ;  /* 0x0000000800d87947 */ /* 0x000fea0003800000 */
.L_x_7675:
        /* <DEDUP_REMOVED lines=9> */
.L_x_7678:
[----:B------:R-:W5:Y:S02]  /*9160*/  LDG.E.U16 R4, desc[UR36][R4.64] ;  /* 0x0000002404047981 */ /* 0x000f64000c1e1500 */
[----:B-----5:R-:W-:-:S06]  /*9170*/  HADD2.F32 R6, -RZ, R4.H0_H0 ;  /* 0x20000004ff067230 */ /* 0x020fcc0000004100 */
[----:B------:R-:W0:Y:S01]  /*9180*/  F2I.S64.TRUNC R6, R6 ;  /* 0x0000000600067311 */ /* 0x000e22000020d900 */
[----:B------:R-:W-:Y:S05]  /*9190*/  BRA `(.L_x_7672) ;  /* 0x0000000800a47947 */ /* 0x000fea0003800000 */
.L_x_7677:
[----:B------:R-:W5:Y:S02]  /*91a0*/  LDG.E.64 R4, desc[UR36][R4.64] ;  /* 0x0000002404047981 */ /* 0x000f64000c1e1b00 */
[----:B-----5:R0:W0:Y:S01]  /*91b0*/  F2I.S64.F64.TRUNC R6, R4 ;  /* 0x0000000400067311 */ /* 0x020022000030d900 */
[----:B------:R-:W-:Y:S05]  /*91c0*/  BRA `(.L_x_7672) ;  /* 0x0000000800987947 */ /* 0x000fea0003800000 */
.L_x_7667:
        /* <DEDUP_REMOVED lines=13> */
.L_x_7681:
[----:B------:R-:W5:Y:S02]  /*92a0*/  LDG.E.64 R4, desc[UR36][R4.64] ;  /* 0x0000002404047981 */ /* 0x000f64000c1e1b00 */
[----:B-----5:R0:W0:Y:S01]  /*92b0*/  F2I.S64.F64.TRUNC R6, R4 ;  /* 0x0000000400067311 */ /* 0x020022000030d900 */
[----:B------:R-:W-:Y:S05]  /*92c0*/  BRA `(.L_x_7672) ;  /* 0x0000000800587947 */ /* 0x000fea0003800000 */
.L_x_7680:
        /* <DEDUP_REMOVED lines=26> */
.L_x_7683:
        /* <DEDUP_REMOVED lines=14> */
.L_x_7682:
[----:B------:R-:W5:Y:S02]  /*9550*/  LDG.E.U16 R6, desc[UR36][R4.64] ;  /* 0x0000002404067981 */ /* 0x000f64000c1e1500 */
[----:B-----5:R-:W-:-:S06]  /*9560*/  IMAD.U32 R6, R6, 0x10000, RZ ;  /* 0x0001000006067824 */ /* 0x020fcc00078e00ff */
[----:B------:R-:W0:Y:S01]  /*9570*/  F2I.S64.TRUNC R6, R6 ;  /* 0x0000000600067311 */ /* 0x000e22000020d900 */
[----:B------:R-:W-:Y:S05]  /*9580*/  BRA `(.L_x_7672) ;  /* 0x0000000400a87947 */ /* 0x000fea0003800000 */
.L_x_7679:
        /* <DEDUP_REMOVED lines=11> */
.L_x_7686:
        /* <DEDUP_REMOVED lines=21> */
.L_x_7690:
[----:B------:R-:W-:Y:S05]  /*9790*/  BSYNC.RECONVERGENT B1 ;  /* 0x0000000000017941 */ /* 0x000fea0003800200 */
.L_x_7689:
[----:B------:R-:W-:Y:S01]  /*97a0*/  IMAD.SHL.U32 R0, R0, 0x100000, RZ ;  /* 0x0010000000007824 */ /* 0x000fe200078e00ff */
[----:B------:R-:W-:-:S04]  /*97b0*/  LEA R3, R3, 0x3b800000, 0x17 ;  /* 0x3b80000003037811 */ /* 0x000fc800078eb8ff */
[----:B------:R-:W-:-:S07]  /*97c0*/  LOP3.LUT R6, R3, R0, R7, 0xfe, !PT ;  /* 0x0000000003067212 */ /* 0x000fce00078efe07 */
.L_x_7688:
[----:B------:R-:W-:Y:S05]  /*97d0*/  BSYNC.RECONVERGENT B0 ;  /* 0x0000000000007941 */ /* 0x000fea0003800200 */
.L_x_7687:
[----:B------:R-:W0:Y:S01]  /*97e0*/  F2I.S64.TRUNC R6, R6 ;  /* 0x0000000600067311 */ /* 0x000e22000020d900 */
[----:B------:R-:W-:Y:S05]  /*97f0*/  BRA `(.L_x_7672) ;  /* 0x00000004000c7947 */ /* 0x000fea0003800000 */
.L_x_7685:
        /* <DEDUP_REMOVED lines=21> */
.L_x_7694:
[----:B------:R-:W-:Y:S05]  /*9950*/  BSYNC.RECONVERGENT B1 ;  /* 0x0000000000017941 */ /* 0x000fea0003800200 */
.L_x_7693:
[----:B------:R-:W-:Y:S02]  /*9960*/  SHF.L.U32 R0, R0, 0x15, RZ ;  /* 0x0000001500007819 */ /* 0x000fe400000006ff */
[----:B------:R-:W-:-:S04]  /*9970*/  LEA R3, R3, 0x37800000, 0x17 ;  /* 0x3780000003037811 */ /* 0x000fc800078eb8ff */
[----:B------:R-:W-:-:S07]  /*9980*/  LOP3.LUT R6, R3, R0, R7, 0xfe, !PT ;  /* 0x0000000003067212 */ /* 0x000fce00078efe07 */
.L_x_7692:
[----:B------:R-:W-:Y:S05]  /*9990*/  BSYNC.RECONVERGENT B0 ;  /* 0x0000000000007941 */ /* 0x000fea0003800200 */
.L_x_7691:
[----:B------:R-:W0:Y:S01]  /*99a0*/  F2I.S64.TRUNC R6, R6 ;  /* 0x0000000600067311 */ /* 0x000e22000020d900 */
[----:B------:R-:W-:Y:S05]  /*99b0*/  BRA `(.L_x_7672) ;  /* 0x00000000009c7947 */ /* 0x000fea0003800000 */
.L_x_7684:
        /* <DEDUP_REMOVED lines=14> */
.L_x_7698:
[----:B------:R-:W-:Y:S05]  /*9aa0*/  BSYNC.RECONVERGENT B0 ;  /* 0x0000000000007941 */ /* 0x000fea0003800200 */
.L_x_7697:
[----:B------:R-:W0:Y:S01]  /*9ab0*/  F2I.S64.TRUNC R6, R6 ;  /* 0x0000000600067311 */ /* 0x000e22000020d900 */
[----:B------:R-:W-:Y:S05]  /*9ac0*/  BRA `(.L_x_7672) ;  /* 0x0000000000587947 */ /* 0x000fea0003800000 */
.L_x_7671:
        /* <DEDUP_REMOVED lines=16> */
.L_x_7699:
[----:B------:R-:W-:Y:S01]  /*9bd0*/  CS2R R6, SRZ ;  /* 0x0000000000067805 */ /* 0x000fe2000001ff00 */
[----:B------:R-:W-:Y:S06]  /*9be0*/  BRA `(.L_x_7672) ;  /* 0x0000000000107947 */ /* 0x000fec0003800000 */
.L_x_7696:
[----:B------:R0:W5:Y:S01]  /*9bf0*/  LDG.E.64 R6, desc[UR36][R4.64] ;  /* 0x0000002404067981 */ /* 0x000162000c1e1b00 */
[----:B------:R-:W-:Y:S05]  /*9c00*/  BRA `(.L_x_7672) ;  /* 0x0000000000087947 */ /* 0x000fea0003800000 */
.L_x_7695:
[----:B------:R0:W5:Y:S01]  /*9c10*/  LDG.E R6, desc[UR36][R4.64] ;  /* 0x0000002404067981 */ /* 0x000162000c1e1900 */
[----:B------:R-:W-:-:S07]  /*9c20*/  IMAD.MOV.U32 R7, RZ, RZ, RZ ;  /* 0x000000ffff077224 */ /* 0x000fce00078e00ff */
.L_x_7672:
        /* <DEDUP_REMOVED lines=8> */
.L_x_7700:
        /* <DEDUP_REMOVED lines=17> */
[----:B--234-:R-:W-:-:S08]  /*9dc0*/  IADD3 R13, PT, PT, R9, R3, RZ ;  /* 0x00000003090d7210 */ /* 0x01cfd00007ffe0ff */
        /* <DEDUP_REMOVED lines=10> */
[----:B------:R-:W-:Y:S02]  /*9e70*/  CS2R R48, SRZ ;  /* 0x0000000000307805 */ /* 0x000fe4000001ff00 */
[----:B------:R-:W-:Y:S01]  /*9e80*/  MOV R4, UR4 ;  /* 0x0000000400047c02 */ /* 0x000fe20008000f00 */
[----:B------:R-:W-:Y:S01]  /*9e90*/  IMAD.U32 R5, RZ, RZ, UR5 ;  /* 0x00000005ff057e24 */ /* 0x000fe2000f8e00ff */
[----:B------:R-:W-:Y:S01]  /*9ea0*/  MOV R51, UR4 ;  /* 0x0000000400337c02 */ /* 0x000fe20008000f00 */
[----:B------:R-:W-:Y:S01]  /*9eb0*/  IMAD.U32 R50, RZ, RZ, UR5 ;  /* 0x00000005ff327e24 */ /* 0x000fe2000f8e00ff */
[----:B-1----:R-:W-:-:S04]  /*9ec0*/  LEA R3, P0, R8, UR6, 0x3 ;  /* 0x0000000608037c11 */ /* 0x002fc8000f8018ff */
[----:B------:R-:W-:-:S09]  /*9ed0*/  LEA.HI.X R53, R8, UR7, R13, 0x3, P0 ;  /* 0x0000000708357c11 */ /* 0x000fd200080f1c0d */
.L_x_7703:
[----:B------:R-:W-:Y:S01]  /*9ee0*/  MOV R26, R3 ;  /* 0x00000003001a7202 */ /* 0x000fe20000000f00 */
[----:B------:R-:W-:Y:S01]  /*9ef0*/  IMAD.MOV.U32 R27, RZ, RZ, R53 ;  /* 0x000000ffff1b7224 */ /* 0x000fe200078e0035 */
[----:B------:R-:W-:-:S04]  /*9f00*/  IADD3 R30, P0, PT, R3, R14, RZ ;  /* 0x0000000e031e7210 */ /* 0x000fc80007f1e0ff */
[----:B------:R0:W2:Y:S01]  /*9f10*/  LDG.E.64 R46, desc[UR36][R26.64] ;  /* 0x000000241a2e7981 */ /* 0x0000a2000c1e1b00 */
[----:B------:R-:W-:-:S05]  /*9f20*/  IADD3.X R31, PT, PT, R53, R54, RZ, P0, !PT ;  /* 0x00000036351f7210 */ /* 0x000fca00007fe4ff */
        /* <DEDUP_REMOVED lines=17> */
[----:B------:R-:W-:-:S06]  /*a040*/  IADD3.X R27, PT, PT, R59, R54, RZ, P0, !PT ;  /* 0x000000363b1b7210 */ /* 0x000fcc00007fe4ff */
        /* <DEDUP_REMOVED lines=50> */
.L_x_7702:
        /* <DEDUP_REMOVED lines=12> */
[----:B------:R-:W-:-:S05]  /*a430*/  IMAD.WIDE.U32 R14, R4, R10, R12 ;  /* 0x0000000a040e7225 */ /* 0x000fca00078e000c */
[----:B------:R-:W-:Y:S01]  /*a440*/  IADD3 R3, PT, PT, R15, R3, RZ ;  /* 0x000000030f037210 */ /* 0x000fe20007ffe0ff */
[----:B------:R-:W-:Y:S01]  /*a450*/  IMAD.SHL.U32 R15, R10, 0x8, RZ ;  /* 0x000000080a0f7824 */ /* 0x000fe200078e00ff */
        /* <DEDUP_REMOVED lines=22> */
[----:B------:R-:W5:Y:S03]  /*a5c0*/  LDC.64 R28, c[0x0][R0+0x5c8] ;  /* 0x00017200001c7b82 */ /* 0x000f660000000a00 */
        /* <DEDUP_REMOVED lines=13> */
.L_x_7704:
        /* <DEDUP_REMOVED lines=22> */
[----:B------:R-:W2:Y:S02]  /*a800*/  LDC.64 R20, c[0x0][R0+0x5b0] ;  /* 0x00016c0000147b82 */ /* 0x000ea40000000a00 */
[----:B------:R-:W-:-:S06]  /*a810*/  IADD3.X R5, PT, PT, RZ, R5, RZ, P0, !PT ;  /* 0x00000005ff057210 */ /* 0x000fcc00007fe4ff */
        /* <DEDUP_REMOVED lines=9> */
.L_x_7705:
[----:B------:R-:W-:Y:S05]  /*a8b0*/  BRA.U UP0, `(.L_x_7701) ;  /* 0x00000001003c7547 */ /* 0x000fea000b800000 */
[----:B------:R-:W1:Y:S01]  /*a8c0*/  LDCU.64 UR4, c[0x0][0x5a0] ;  /* 0x0000b400ff0477ac */ /* 0x000e620008000a00 */
[----:B------:R-:W-:Y:S01]  /*a8d0*/  MOV R9, R13 ;  /* 0x0000000d00097202 */ /* 0x000fe20000000f00 */
[-C--:B0-----:R-:W-:Y:S02]  /*a8e0*/  IMAD R5, R5, R10.reuse, RZ ;  /* 0x0000000a05057224 */ /* 0x081fe400078e02ff */
[----:B------:R-:W-:-:S04]  /*a8f0*/  IMAD.WIDE.U32 R8, R4, R10, R8 ;  /* 0x0000000a04087225 */ /* 0x000fc800078e0008 */
[----:B------:R-:W-:-:S04]  /*a900*/  IMAD R3, R4, R11, R5 ;  /* 0x0000000b04037224 */ /* 0x000fc800078e0205 */
        /* <DEDUP_REMOVED lines=10> */
.L_x_7701:
[----:B0-----:R-:W0:Y:S08]  /*a9b0*/  LDC.64 R4, c[0x0][0x600] ;  /* 0x00018000ff047b82 */ /* 0x001e300000000a00 */
[----:B------:R-:W1:Y:S08]  /*a9c0*/  LDC R27, c[0x0][0x5f8] ;  /* 0x00017e00ff1b7b82 */ /* 0x000e700000000800 */
        /* <DEDUP_REMOVED lines=14> */
.L_x_7707:
[--C-:B------:R-:W-:Y:S02]  /*aab0*/  SHF.R.U64 R15, R25, 0x1, R24.reuse ;  /* 0x00000001190f7819 */ /* 0x100fe40000001218 */
[----:B------:R-:W-:Y:S02]  /*aac0*/  SHF.R.U32.HI R14, RZ, 0x1, R24 ;  /* 0x00000001ff0e7819 */ /* 0x000fe40000011618 */
[C---:B---34-:R-:W-:Y:S02]  /*aad0*/  SHF.L.U32 R12, R15.reuse, 0x3, RZ ;  /* 0x000000030f0c7819 */ /* 0x058fe400000006ff */
        /* <DEDUP_REMOVED lines=24> */
.L_x_7706:
[----:B------:R-:W-:Y:S05]  /*ac60*/  @!P0 BRA `(.L_x_7708) ;  /* 0x0000000000848947 */ /* 0x000fea0003800000 */
[----:B------:R-:W0:Y:S01]  /*ac70*/  LDCU.64 UR4, c[0x0][0x600] ;  /* 0x0000c000ff0477ac */ /* 0x000e220008000a00 */
[----:B------:R-:W-:Y:S01]  /*ac80*/  BSSY.RECONVERGENT B0, `(.L_x_7708) ;  /* 0x000001f000007945 */ /* 0x000fe20003800200 */
[----:B------:R-:W-:Y:S01]  /*ac90*/  MOV R15, R27 ;  /* 0x0000001b000f7202 */ /* 0x000fe20000000f00 */
[----:B------:R-:W-:Y:S02]  /*aca0*/  IMAD.MOV.U32 R21, RZ, RZ, R3 ;  /* 0x000000ffff157224 */ /* 0x000fe400078e0003 */
[----:B0-----:R-:W-:Y:S01]  /*acb0*/  IMAD.U32 R25, RZ, RZ, UR4 ;  /* 0x00000004ff197e24 */ /* 0x001fe2000f8e00ff */
[----:B------:R-:W-:-:S07]  /*acc0*/  MOV R24, UR5 ;  /* 0x0000000500187c02 */ /* 0x000fce0008000f00 */
.L_x_7709:
[--C-:B---34-:R-:W-:Y:S02]  /*acd0*/  SHF.R.U64 R13, R25, 0x1, R24.reuse ;  /* 0x00000001190d7819 */ /* 0x118fe40000001218 */
        /* <DEDUP_REMOVED lines=26> */
.L_x_7708:
[----:B------:R-:W0:Y:S01]  /*ae80*/  LDCU.64 UR6, c[0x0][0x5f8] ;  /* 0x0000bf00ff0677ac */ /* 0x000e220008000a00 */
[----:B------:R-:W-:Y:S02]  /*ae90*/  IADD3 R4, P0, PT, -R29, R27, RZ ;  /* 0x0000001b1d047210 */ /* 0x000fe40007f1e1ff */
[C---:B-----5:R-:W-:Y:S01]  /*aea0*/  SHF.L.U32 R10, R6.reuse, 0x3, RZ ;  /* 0x00000003060a7819 */ /* 0x060fe200000006ff */
[----:B------:R-:W1:Y:S01]  /*aeb0*/  LDCU.64 UR4, c[0x0][0x608] ;  /* 0x0000c100ff0477ac */ /* 0x000e620008000a00 */
[----:B------:R-:W-:Y:S01]  /*aec0*/  SHF.L.U64.HI R9, R6, 0x3, R7 ;  /* 0x0000000306097819 */ /* 0x000fe20000010207 */
[----:B------:R-:W-:Y:S01]  /*aed0*/  IMAD.X R5, R3, 0x1, ~R0, P0 ;  /* 0x0000000103057824 */ /* 0x000fe200000e0e00 */
[----:B------:R-:W2:Y:S04]  /*aee0*/  LDCU.64 UR8, c[0x0][0x610] ;  /* 0x0000c200ff0877ac */ /* 0x000ea80008000a00 */
[----:B------:R-:W-:-:S02]  /*aef0*/  SHF.R.S64 R4, R4, 0x3, R5 ;  /* 0x0000000304047819 */ /* 0x000fc40000001005 */
[----:B------:R-:W-:Y:S02]  /*af00*/  SHF.R.S32.HI R5, RZ, 0x3, R5 ;  /* 0x00000003ff057819 */ /* 0x000fe40000011405 */
[----:B0-----:R-:W-:Y:S02]  /*af10*/  IADD3 R8, P2, PT, R29, -UR6, RZ ;  /* 0x800000061d087c10 */ /* 0x001fe4000ff5e0ff */
[----:B-1----:R-:W-:Y:S02]  /*af20*/  IADD3 R6, P1, PT, R10, UR4, RZ ;  /* 0x000000040a067c10 */ /* 0x002fe4000ff3e0ff */
[----:B------:R-:W-:Y:S02]  /*af30*/  IADD3.X R3, PT, PT, R0, ~UR7, RZ, P2, !PT ;  /* 0x8000000700037c10 */ /* 0x000fe400097fe4ff */
[----:B--2---:R-:W-:Y:S02]  /*af40*/  IADD3 R10, P0, PT, R10, UR8, RZ ;  /* 0x000000080a0a7c10 */ /* 0x004fe4000ff1e0ff */
[C---:B------:R-:W-:Y:S01]  /*af50*/  IADD3.X R7, PT, PT, R9.reuse, UR5, RZ, P1, !PT ;  /* 0x0000000509077c10 */ /* 0x040fe20008ffe4ff */
[----:B------:R-:W3:Y:S01]  /*af60*/  LDCU.64 UR4, c[0x0][0x580] ;  /* 0x0000b000ff0477ac */ /* 0x000ee20008000a00 */
[----:B------:R-:W-:-:S02]  /*af70*/  IADD3.X R11, PT, PT, R9, UR9, RZ, P0, !PT ;  /* 0x00000009090b7c10 */ /* 0x000fc400087fe4ff */
[--C-:B------:R-:W-:Y:S01]  /*af80*/  SHF.R.S64 R8, R8, 0x3, R3.reuse ;  /* 0x0000000308087819 */ /* 0x100fe20000001003 */
[----:B------:R0:W-:Y:S01]  /*af90*/  STG.E.64 desc[UR36][R6.64], R4 ;  /* 0x0000000406007986 */ /* 0x0001e2000c101b24 */
[----:B------:R-:W-:Y:S02]  /*afa0*/  SHF.R.S32.HI R9, RZ, 0x3, R3 ;  /* 0x00000003ff097819 */ /* 0x000fe40000011403 */
[----:B------:R-:W-:-:S03]  /*afb0*/  PRMT R0, R2, 0x9910, RZ ;  /* 0x0000991002007816 */ /* 0x000fc600000000ff */
[----:B------:R0:W-:Y:S01]  /*afc0*/  STG.E.64 desc[UR36][R10.64], R8 ;  /* 0x000000080a007986 */ /* 0x0001e2000c101b24 */
[----:B------:R-:W-:Y:S02]  /*afd0*/  ISETP.GT.AND P1, PT, R0, 0x9, PT ;  /* 0x000000090000780c */ /* 0x000fe40003f24270 */
[----:B---34-:R-:W-:-:S04]  /*afe0*/  IADD3 R12, P0, PT, R23, UR4, RZ ;  /* 0x00000004170c7c10 */ /* 0x018fc8000ff1e0ff */
[----:B------:R-:W-:-:S07]  /*aff0*/  IADD3.X R13, PT, PT, RZ, UR5, RZ, P0, !PT ;  /* 0x00000005ff0d7c10 */ /* 0x000fce00087fe4ff */
        /* <DEDUP_REMOVED lines=11> */
.L_x_7713:
[----:B------:R4:W-:Y:S01]  /*b0b0*/  STG.E.U8 desc[UR36][R12.64], RZ ;  /* 0x000000ff0c007986 */ /* 0x0009e2000c101124 */
[----:B------:R-:W-:Y:S05]  /*b0c0*/  BRA `(.L_x_7715) ;  /* 0x00000004008c7947 */ /* 0x000fea0003800000 */
.L_x_7712:
        /* <DEDUP_REMOVED lines=8> */
.L_x_7717:
[----:B------:R2:W-:Y:S01]  /*b150*/  STG.E desc[UR36][R12.64], RZ ;  /* 0x000000ff0c007986 */ /* 0x0005e2000c101924 */
[----:B------:R-:W-:Y:S05]  /*b160*/  BRA `(.L_x_7715) ;  /* 0x0000000400647947 */ /* 0x000fea0003800000 */
.L_x_7716:
[----:B------:R0:W-:Y:S01]  /*b170*/  STG.E.U16 desc[UR36][R12.64], RZ ;  /* 0x000000ff0c007986 */ /* 0x0001e2000c101524 */
[----:B------:R-:W-:Y:S05]  /*b180*/  BRA `(.L_x_7715) ;  /* 0x00000004005c7947 */ /* 0x000fea0003800000 */
.L_x_7711:
        /* <DEDUP_REMOVED lines=8> */
.L_x_7719:
[----:B------:R0:W-:Y:S01]  /*b210*/  STG.E.U16 desc[UR36][R12.64], RZ ;  /* 0x000000ff0c007986 */ /* 0x0001e2000c101524 */
[----:B------:R-:W-:Y:S05]  /*b220*/  BRA `(.L_x_7715) ;  /* 0x0000000400347947 */ /* 0x000fea0003800000 */
.L_x_7718:
        /* <DEDUP_REMOVED lines=8> */
.L_x_7721:
[----:B------:R0:W-:Y:S01]  /*b2b0*/  STG.E desc[UR36][R12.64], RZ ;  /* 0x000000ff0c007986 */ /* 0x0001e2000c101924 */
[----:B------:R-:W-:Y:S05]  /*b2c0*/  BRA `(.L_x_7715) ;  /* 0x00000004000c7947 */ /* 0x000fea0003800000 */
.L_x_7720:
[----:B------:R0:W-:Y:S01]  /*b2d0*/  STG.E.64 desc[UR36][R12.64], RZ ;  /* 0x000000ff0c007986 */ /* 0x0001e2000c101b24 */
[----:B------:R-:W-:Y:S05]  /*b2e0*/  BRA `(.L_x_7715) ;  /* 0x0000000400047947 */ /* 0x000fea0003800000 */
.L_x_7710:
        /* <DEDUP_REMOVED lines=10> */
.L_x_7724:
[----:B------:R0:W-:Y:S01]  /*b390*/  STG.E.128 desc[UR36][R12.64], RZ ;  /* 0x000000ff0c007986 */ /* 0x0001e2000c101d24 */
[----:B------:R-:W-:Y:S05]  /*b3a0*/  BRA `(.L_x_7715) ;  /* 0x0000000000d47947 */ /* 0x000fea0003800000 */
.L_x_7723:
        /* <DEDUP_REMOVED lines=8> */
.L_x_7726:
[----:B------:R0:W-:Y:S01]  /*b430*/  STG.E.U8 desc[UR36][R12.64], RZ ;  /* 0x000000ff0c007986 */ /* 0x0001e2000c101124 */
[----:B------:R-:W-:Y:S05]  /*b440*/  BRA `(.L_x_7715) ;  /* 0x0000000000ac7947 */ /* 0x000fea0003800000 */
.L_x_7725:
[----:B------:R0:W-:Y:S01]  /*b450*/  STG.E.U16 desc[UR36][R12.64], RZ ;  /* 0x000000ff0c007986 */ /* 0x0001e2000c101524 */
[----:B------:R-:W-:Y:S05]  /*b460*/  BRA `(.L_x_7715) ;  /* 0x0000000000a47947 */ /* 0x000fea0003800000 */
.L_x_7722:
        /* <DEDUP_REMOVED lines=10> */
.L_x_7729:
[----:B------:R0:W-:Y:S01]  /*b510*/  STG.E.U8 desc[UR36][R12.64], RZ ;  /* 0x000000ff0c007986 */ /* 0x0001e2000c101124 */
[----:B------:R-:W-:Y:S05]  /*b520*/  BRA `(.L_x_7715) ;  /* 0x0000000000747947 */ /* 0x000fea0003800000 */
.L_x_7728:
[----:B------:R0:W-:Y:S01]  /*b530*/  STG.E.U8 desc[UR36][R12.64], RZ ;  /* 0x000000ff0c007986 */ /* 0x0001e2000c101124 */
[----:B------:R-:W-:Y:S05]  /*b540*/  BRA `(.L_x_7715) ;  /* 0x00000000006c7947 */ /* 0x000fea0003800000 */
.L_x_7727:
[----:B------:R-:W-:-:S13]  /*b550*/  ISETP.NE.AND P0, PT, R0, 0x1c, PT ;  /* 0x0000001c0000780c */ /* 0x000fda0003f05270 */
[----:B------:R-:W-:Y:S05]  /*b560*/  @!P0 BRA `(.L_x_7730) ;  /* 0x0000000000608947 */ /* 0x000fea0003800000 */
[----:B------:R-:W-:-:S13]  /*b570*/  ISETP.NE.AND P0, PT, R0, 0x1d, PT ;  /* 0x0000001d0000780c */ /* 0x000fda0003f05270 */
[----:B------:R-:W-:Y:S05]  /*b580*/  @!P0 BRA `(.L_x_7731) ;  /* 0x0000000000508947 */ /* 0x000fea0003800000 */
[----:B------:R-:W-:-:S13]  /*b590*/  ISETP.NE.AND P0, PT, R0, 0x2c, PT ;  /* 0x0000002c0000780c */ /* 0x000fda0003f05270 */
[----:B------:R0:W-:Y:S01]  /*b5a0*/  @!P0 STG.E.U8 desc[UR36][R12.64], RZ ;  /* 0x000000ff0c008986 */ /* 0x0001e2000c101124 */
[----:B------:R-:W-:Y:S05]  /*b5b0*/  @!P0 BRA `(.L_x_7715) ;  /* 0x0000000000508947 */ /* 0x000fea0003800000 */
.L_x_7714:
        /* <DEDUP_REMOVED lines=10> */
[----:B---3--:R-:W-:Y:S01]  /*b660*/  IMAD.U32 R6, RZ, RZ, UR6 ;  /* 0x00000006ff067e24 */ /* 0x008fe2000f8e00ff */
[----:B------:R-:W-:Y:S01]  /*b670*/  MOV R7, UR7 ;  /* 0x0000000700077c02 */ /* 0x000fe20008000f00 */
[----:B----4-:R-:W-:Y:S01]  /*b680*/  IMAD.U32 R10, RZ, RZ, UR8 ;  /* 0x00000008ff0a7e24 */ /* 0x010fe2000f8e00ff */
[----:B0-----:R-:W-:-:S07]  /*b690*/  MOV R11, UR9 ;  /* 0x00000009000b7c02 */ /* 0x001fce0008000f00 */
[----:B------:R-:W-:-:S07]  /*b6a0*/  LEPC R20, `(.L_x_7732) ;  /* 0x000000001014794e */ /* 0x000fce0000000000 */
[----:B--2---:R-:W-:Y:S05]  /*b6b0*/  CALL.ABS.NOINC R14 ;  /* 0x000000000e007343 */ /* 0x004fea0003c00000 */
.L_x_7732:
[----:B------:R-:W-:Y:S05]  /*b6c0*/  BRA `(.L_x_7715) ;  /* 0x00000000000c7947 */ /* 0x000fea0003800000 */
.L_x_7731:
[----:B------:R0:W-:Y:S01]  /*b6d0*/  STG.E.64 desc[UR36][R12.64], RZ ;  /* 0x000000ff0c007986 */ /* 0x0001e2000c101b24 */
[----:B------:R-:W-:Y:S05]  /*b6e0*/  BRA `(.L_x_7715) ;  /* 0x0000000000047947 */ /* 0x000fea0003800000 */
.L_x_7730:
[----:B------:R0:W-:Y:S02]  /*b6f0*/  STG.E desc[UR36][R12.64], RZ ;  /* 0x000000ff0c007986 */ /* 0x0001e4000c101924 */
.L_x_7715:
[----:B------:R-:W-:-:S07]  /*b700*/  IADD3 R17, PT, PT, R17, 0x80, RZ ;  /* 0x0000008011117810 */ /* 0x000fce0007ffe0ff */
.L_x_7665:
[----:B------:R-:W-:Y:S05]  /*b710*/  BSYNC.RECONVERGENT B6 ;  /* 0x0000000000067941 */ /* 0x000fea0003800200 */
.L_x_7664:
[----:B------:R-:W5:Y:S02]  /*b720*/  LDCU UR4, c[0x0][0x380] ;  /* 0x00007000ff0477ac */ /* 0x000f640008000800 */
[----:B-----5:R-:W-:-:S13]  /*b730*/  ISETP.GE.AND P0, PT, R17, UR4, PT ;  /* 0x0000000411007c0c */ /* 0x020fda000bf06270 */
[----:B------:R-:W-:Y:S05]  /*b740*/  @P0 EXIT ;  /* 0x000000000000094d */ /* 0x000fea0003800000 */
[----:B------:R-:W5:Y:S01]  /*b750*/  LDCU UR4, c[0x0][0x388] ;  /* 0x00007100ff0477ac */ /* 0x000f620008000800 */
[----:B------:R-:W-:Y:S01]  /*b760*/  IMAD.MOV.U32 R0, RZ, RZ, RZ ;  /* 0x000000ffff007224 */ /* 0x000fe200078e00ff */
[----:B------:R-:W-:Y:S01]  /*b770*/  MOV R24, RZ ;  /* 0x000000ff00187202 */ /* 0x000fe20000000f00 */
        /* <DEDUP_REMOVED lines=301> */
.L_x_7733:
        /* <DEDUP_REMOVED lines=19> */
.L_x_7737:
[----:B------:R0:W5:Y:S01]  /*cb80*/  LDG.E.U8 R8, desc[UR36][R4.64] ;  /* 0x0000002404087981 */ /* 0x000162000c1e1100 */
[----:B------:R-:W-:Y:S01]  /*cb90*/  HFMA2 R9, -RZ, RZ, 0, 0 ;  /* 0x00000000ff097431 */ /* 0x000fe200000001ff */
[----:B------:R-:W-:Y:S06]  /*cba0*/  BRA `(.L_x_7739) ;  /* 0x0000000c00447947 */ /* 0x000fec0003800000 */
.L_x_7736:
        /* <DEDUP_REMOVED lines=8> */
.L_x_7741:
[----:B------:R-:W5:Y:S02]  /*cc30*/  LDG.E R8, desc[UR36][R4.64] ;  /* 0x0000002404087981 */ /* 0x000f64000c1e1900 */
[----:B-----5:R-:W-:Y:S01]  /*cc40*/  SHF.R.S32.HI R9, RZ, 0x1f, R8 ;  /* 0x0000001fff097819 */ /* 0x020fe20000011408 */
[----:B------:R-:W-:Y:S06]  /*cc50*/  BRA `(.L_x_7739) ;  /* 0x0000000c00187947 */ /* 0x000fec0003800000 */
.L_x_7740:
[----:B------:R-:W5:Y:S02]  /*cc60*/  LDG.E.S16 R8, desc[UR36][R4.64] ;  /* 0x0000002404087981 */ /* 0x000f64000c1e1700 */
[----:B-----5:R-:W-:Y:S01]  /*cc70*/  SHF.R.S32.HI R9, RZ, 0x1f, R8 ;  /* 0x0000001fff097819 */ /* 0x020fe20000011408 */
[----:B------:R-:W-:Y:S06]  /*cc80*/  BRA `(.L_x_7739) ;  /* 0x0000000c000c7947 */ /* 0x000fec0003800000 */
.L_x_7735:
        /* <DEDUP_REMOVED lines=9> */
.L_x_7743:
[----:B------:R-:W5:Y:S02]  /*cd20*/  LDG.E.U16 R4, desc[UR36][R4.64] ;  /* 0x0000002404047981 */ /* 0x000f64000c1e1500 */
[----:B-----5:R-:W-:-:S06]  /*cd30*/  HADD2.F32 R8, -RZ, R4.H0_H0 ;  /* 0x20000004ff087230 */ /* 0x020fcc0000004100 */
[----:B------:R-:W0:Y:S01]  /*cd40*/  F2I.S64.TRUNC R8, R8 ;  /* 0x0000000800087311 */ /* 0x000e22000020d900 */
[----:B------:R-:W-:Y:S05]  /*cd50*/  BRA `(.L_x_7739) ;  /* 0x0000000800d87947 */ /* 0x000fea0003800000 */
.L_x_7742:
        /* <DEDUP_REMOVED lines=9> */
.L_x_7745:
[----:B------:R-:W5:Y:S02]  /*cdf0*/  LDG.E.U16 R4, desc[UR36][R4.64] ;  /* 0x0000002404047981 */ /* 0x000f64000c1e1500 */
[----:B-----5:R-:W-:-:S06]  /*ce00*/  HADD2.F32 R8, -RZ, R4.H0_H0 ;  /* 0x20000004ff087230 */ /* 0x020fcc0000004100 */
[----:B------:R-:W0:Y:S01]  /*ce10*/  F2I.S64.TRUNC R8, R8 ;  /* 0x0000000800087311 */ /* 0x000e22000020d900 */
[----:B------:R-:W-:Y:S05]  /*ce20*/  BRA `(.L_x_7739) ;  /* 0x0000000800a47947 */ /* 0x000fea0003800000 */
.L_x_7744:
[----:B------:R-:W5:Y:S02]  /*ce30*/  LDG.E.64 R4, desc[UR36][R4.64] ;  /* 0x0000002404047981 */ /* 0x000f64000c1e1b00 */
[----:B-----5:R0:W0:Y:S01]  /*ce40*/  F2I.S64.F64.TRUNC R8, R4 ;  /* 0x0000000400087311 */ /* 0x020022000030d900 */
[----:B------:R-:W-:Y:S05]  /*ce50*/  BRA `(.L_x_7739) ;  /* 0x0000000800987947 */ /* 0x000fea0003800000 */
.L_x_7734:
        /* <DEDUP_REMOVED lines=13> */
.L_x_7748:
[----:B------:R-:W5:Y:S02]  /*cf30*/  LDG.E.64 R4, desc[UR36][R4.64] ;  /* 0x0000002404047981 */ /* 0x000f64000c1e1b00 */
[----:B-----5:R0:W0:Y:S01]  /*cf40*/  F2I.S64.F64.TRUNC R8, R4 ;  /* 0x0000000400087311 */ /* 0x020022000030d900 */
[----:B------:R-:W-:Y:S05]  /*cf50*/  BRA `(.L_x_7739) ;  /* 0x0000000800587947 */ /* 0x000fea0003800000 */
.L_x_7747:
[----:B------:R-:W-:-:S09]  /*cf60*/  UISETP.NE.AND UP0, UPT, UR4, 0xf, UPT ;  /* 0x0000000f0400788c */ /* 0x000fd2000bf05270 */
[----:B------:R-:W-:Y:S05]  /*cf70*/  BRA.U !UP0, `(.L_x_7749) ;  /* 0x0000000108987547 */ /* 0x000fea000b800000 */
[----:B------:R-:W-:-:S09]  /*cf80*/  UISETP.NE.AND UP0, UPT, UR4, 0x17, UPT ;  /* 0x000000170400788c */ /* 0x000fd2000bf05270 */
[----:B------:R-:W-:Y:S05]  /*cf90*/  BRA.U !UP0, `(.L_x_7750) ;  /* 0x0000000108587547 */ /* 0x000fea000b800000 */
[----:B------:R-:W-:-:S09]  /*cfa0*/  UISETP.NE.AND UP0, UPT, UR4, 0x18, UPT ;  /* 0x000000180400788c */ /* 0x000fd2000bf05270 */
[----:B------:R-:W-:Y:S05]  /*cfb0*/  BRA.U UP0, `(.L_x_7738) ;  /* 0x0000000500e87547 */ /* 0x000fea000b800000 */
[----:B------:R-:W5:Y:S01]  /*cfc0*/  LDG.E.U8 R0, desc[UR36][R4.64] ;  /* 0x0000002404007981 */ /* 0x000f62000c1e1100 */
[----:B------:R-:W-:Y:S01]  /*cfd0*/  IMAD.MOV.U32 R7, RZ, RZ, 0x1f ;  /* 0x0000001fff077424 */ /* 0x000fe200078e00ff */
[----:B-----5:R-:W-:-:S04]  /*cfe0*/  SHF.L.U32 R0, R0, 0x18, RZ ;  /* 0x0000001800007819 */ /* 0x020fc800000006ff */
[C---:B------:R-:W-:Y:S02]  /*cff0*/  LOP3.LUT R3, R0.reuse, 0x7f000000, RZ, 0xc0, !PT ;  /* 0x7f00000000037812 */ /* 0x040fe400078ec0ff */
[----:B------:R-:W-:Y:S02]  /*d000*/  LOP3.LUT P0, RZ, R0, 0x7f000000, RZ, 0xc0, !PT ;  /* 0x7f00000000ff7812 */ /* 0x000fe4000780c0ff */
[----:B------:R-:W5:Y:S02]  /*d010*/  FLO.U32 R6, R3 ;  /* 0x0000000300067300 */ /* 0x000f6400000e0000 */
[----:B-----5:R-:W-:-:S04]  /*d020*/  IADD3 R6, PT, PT, -R6, RZ, RZ ;  /* 0x000000ff06067210 */ /* 0x020fc80007ffe1ff */
        /* <DEDUP_REMOVED lines=11> */
[----:B------:R0:W0:Y:S01]  /*d0e0*/  F2I.S64.TRUNC R8, R3 ;  /* 0x0000000300087311 */ /* 0x000022000020d900 */
[----:B------:R-:W-:Y:S05]  /*d0f0*/  BRA `(.L_x_7739) ;  /* 0x0000000400f07947 */ /* 0x000fea0003800000 */
.L_x_7750:
[----:B------:R-:W5:Y:S02]  /*d100*/  LDG.E.U8 R4, desc[UR36][R4.64] ;  /* 0x0000002404047981 */ /* 0x000f64000c1e1100 */
[C---:B-----5:R-:W-:Y:S01]  /*d110*/  IMAD.SHL.U32 R0, R4.reuse, 0x2000000, RZ ;  /* 0x0200000004007824 */ /* 0x060fe200078e00ff */
        /* <DEDUP_REMOVED lines=12> */
.L_x_7749:
[----:B------:R-:W5:Y:S02]  /*d1e0*/  LDG.E.U16 R8, desc[UR36][R4.64] ;  /* 0x0000002404087981 */ /* 0x000f64000c1e1500 */
[----:B-----5:R-:W-:-:S06]  /*d1f0*/  SHF.L.U32 R8, R8, 0x10, RZ ;  /* 0x0000001008087819 */ /* 0x020fcc00000006ff */
[----:B------:R-:W0:Y:S01]  /*d200*/  F2I.S64.TRUNC R8, R8 ;  /* 0x0000000800087311 */ /* 0x000e22000020d900 */
[----:B------:R-:W-:Y:S05]  /*d210*/  BRA `(.L_x_7739) ;  /* 0x0000000400a87947 */ /* 0x000fea0003800000 */
.L_x_7746:
        /* <DEDUP_REMOVED lines=11> */
.L_x_7753:
[----:B------:R-:W5:Y:S01]  /*d2d0*/  LDG.E.U8 R4, desc[UR36][R4.64] ;  /* 0x0000002404047981 */ /* 0x000f62000c1e1100 */
[----:B------:R-:W-:Y:S01]  /*d2e0*/  BSSY.RECONVERGENT B0, `(.L_x_7754) ;  /* 0x0000018000007945 */ /* 0x000fe20003800200 */
[----:B------:R-:W-:Y:S02]  /*d2f0*/  MOV R8, RZ ;  /* 0x000000ff00087202 */ /* 0x000fe40000000f00 */
        /* <DEDUP_REMOVED lines=18> */
.L_x_7757:
[----:B------:R-:W-:Y:S05]  /*d420*/  BSYNC.RECONVERGENT B1 ;  /* 0x0000000000017941 */ /* 0x000fea0003800200 */
.L_x_7756:
[----:B------:R-:W-:Y:S02]  /*d430*/  SHF.L.U32 R0, R0, 0x14, RZ ;  /* 0x0000001400007819 */ /* 0x000fe400000006ff */
[----:B------:R-:W-:-:S04]  /*d440*/  LEA R3, R3, 0x3b800000, 0x17 ;  /* 0x3b80000003037811 */ /* 0x000fc800078eb8ff */
[----:B------:R-:W-:-:S07]  /*d450*/  LOP3.LUT R8, R3, R0, R7, 0xfe, !PT ;  /* 0x0000000003087212 */ /* 0x000fce00078efe07 */
.L_x_7755:
[----:B------:R-:W-:Y:S05]  /*d460*/  BSYNC.RECONVERGENT B0 ;  /* 0x0000000000007941 */ /* 0x000fea0003800200 */
.L_x_7754:
[----:B------:R-:W0:Y:S01]  /*d470*/  F2I.S64.TRUNC R8, R8 ;  /* 0x0000000800087311 */ /* 0x000e22000020d900 */
[----:B------:R-:W-:Y:S05]  /*d480*/  BRA `(.L_x_7739) ;  /* 0x00000004000c7947 */ /* 0x000fea0003800000 */
.L_x_7752:
        /* <DEDUP_REMOVED lines=21> */
.L_x_7761:
[----:B------:R-:W-:Y:S05]  /*d5e0*/  BSYNC.RECONVERGENT B1 ;  /* 0x0000000000017941 */ /* 0x000fea0003800200 */
.L_x_7760:
[----:B------:R-:W-:Y:S01]  /*d5f0*/  IMAD.SHL.U32 R0, R0, 0x200000, RZ ;  /* 0x0020000000007824 */ /* 0x000fe200078e00ff */
[----:B------:R-:W-:-:S04]  /*d600*/  LEA R3, R3, 0x37800000, 0x17 ;  /* 0x3780000003037811 */ /* 0x000fc800078eb8ff */
[----:B------:R-:W-:-:S07]  /*d610*/  LOP3.LUT R8, R3, R0, R7, 0xfe, !PT ;  /* 0x0000000003087212 */ /* 0x000fce00078efe07 */
.L_x_7759:
[----:B------:R-:W-:Y:S05]  /*d620*/  BSYNC.RECONVERGENT B0 ;  /* 0x0000000000007941 */ /* 0x000fea0003800200 */
.L_x_7758:
[----:B------:R-:W0:Y:S01]  /*d630*/  F2I.S64.TRUNC R8, R8 ;  /* 0x0000000800087311 */ /* 0x000e22000020d900 */
[----:B------:R-:W-:Y:S05]  /*d640*/  BRA `(.L_x_7739) ;  /* 0x00000000009c7947 */ /* 0x000fea0003800000 */
.L_x_7751:
        /* <DEDUP_REMOVED lines=12> */
[----:B------:R-:W-:Y:S01]  /*d710*/  @!P0 IMAD.MOV.U32 R8, RZ, RZ, 0x7f800001 ;  /* 0x7f800001ff088424 */ /* 0x000fe200078e00ff */
[----:B------:R-:W-:-:S07]  /*d720*/  @P0 SHF.L.U32 R8, R4, 0x17, RZ ;  /* 0x0000001704080819 */ /* 0x000fce00000006ff */
.L_x_7765:
[----:B------:R-:W-:Y:S05]  /*d730*/  BSYNC.RECONVERGENT B0 ;  /* 0x0000000000007941 */ /* 0x000fea0003800200 */
.L_x_7764:
[----:B------:R-:W0:Y:S01]  /*d740*/  F2I.S64.TRUNC R8, R8 ;  /* 0x0000000800087311 */ /* 0x000e22000020d900 */
[----:B------:R-:W-:Y:S05]  /*d750*/  BRA `(.L_x_7739) ;  /* 0x0000000000587947 */ /* 0x000fea0003800000 */
.L_x_7738:
[----:B------:R-:W-:Y:S01]  /*d760*/  MOV R0, 0x100 ;  /* 0x0000010000007802 */ /* 0x000fe20000000f00 */
[----:B------:R-:W5:Y:S01]  /*d770*/  LDCU.64 UR4, c[0x4][0xf0] ;  /* 0x01001e00ff0477ac */ /* 0x000f620008000a00 */
[----:B01234-:R-:W-:Y:S02]  /*d780*/  HFMA2 R12, -RZ, RZ, 0, 5.9604644775390625e-08 ;  /* 0x00000001ff0c7431 */ /* 0x01ffe400000001ff */
[----:B------:R-:W-:Y:S01]  /*d790*/  IMAD.MOV.U32 R8, RZ, RZ, 0x4e ;  /* 0x0000004eff087424 */ /* 0x000fe200078e00ff */
[----:B------:R0:W1:Y:S01]  /*d7a0*/  LDC.64 R14, c[0x4][R0] ;  /* 0x01000000000e7b82 */ /* 0x0000620000000a00 */
[----:B------:R-:W2:Y:S01]  /*d7b0*/  LDCU.64 UR6, c[0x4][0xf8] ;  /* 0x01001f00ff0677ac */ /* 0x000ea20008000a00 */
[----:B------:R-:W-:Y:S01]  /*d7c0*/  IMAD.MOV.U32 R13, RZ, RZ, RZ ;  /* 0x000000ffff0d7224 */ /* 0x000fe200078e00ff */
[----:B------:R-:W3:Y:S01]  /*d7d0*/  LDCU.64 UR8, c[0x4][URZ] ;  /* 0x01000000ff0877ac */ /* 0x000ee20008000a00 */
[----:B-----5:R-:W-:Y:S01]  /*d7e0*/  IMAD.U32 R4, RZ, RZ, UR4 ;  /* 0x00000004ff047e24 */ /* 0x020fe2000f8e00ff */
[----:B------:R-:W-:Y:S01]  /*d7f0*/  MOV R5, UR5 ;  /* 0x0000000500057c02 */ /* 0x000fe20008000f00 */
[----:B--2---:R-:W-:Y:S01]  /*d800*/  IMAD.U32 R6, RZ, RZ, UR6 ;  /* 0x00000006ff067e24 */ /* 0x004fe2000f8e00ff */
[----:B------:R-:W-:Y:S01]  /*d810*/  MOV R7, UR7 ;  /* 0x0000000700077c02 */ /* 0x000fe20008000f00 */
[----:B---3--:R-:W-:Y:S01]  /*d820*/  IMAD.U32 R10, RZ, RZ, UR8 ;  /* 0x00000008ff0a7e24 */ /* 0x008fe2000f8e00ff */
[----:B0-----:R-:W-:-:S07]  /*d830*/  MOV R11, UR9 ;  /* 0x00000009000b7c02 */ /* 0x001fce0008000f00 */
[----:B------:R-:W-:-:S07]  /*d840*/  LEPC R20, `(.L_x_7766) ;  /* 0x000000001014794e */ /* 0x000fce0000000000 */
[----:B-1----:R-:W-:Y:S05]  /*d850*/  CALL.ABS.NOINC R14 ;  /* 0x000000000e007343 */ /* 0x002fea0003c00000 */
.L_x_7766:
[----:B------:R-:W-:Y:S01]  /*d860*/  CS2R R8, SRZ ;  /* 0x0000000000087805 */ /* 0x000fe2000001ff00 */
[----:B------:R-:W-:Y:S06]  /*d870*/  BRA `(.L_x_7739) ;  /* 0x0000000000107947 */ /* 0x000fec0003800000 */
.L_x_7763:
[----:B------:R0:W5:Y:S01]  /*d880*/  LDG.E.64 R8, desc[UR36][R4.64] ;  /* 0x0000002404087981 */ /* 0x000162000c1e1b00 */
[----:B------:R-:W-:Y:S05]  /*d890*/  BRA `(.L_x_7739) ;  /* 0x0000000000087947 */ /* 0x000fea0003800000 */
.L_x_7762:
[----:B------:R0:W5:Y:S01]  /*d8a0*/  LDG.E R8, desc[UR36][R4.64] ;  /* 0x0000002404087981 */ /* 0x000162000c1e1900 */
[----:B------:R-:W-:-:S07]  /*d8b0*/  MOV R9, RZ ;  /* 0x000000ff00097202 */ /* 0x000fce0000000f00 */
.L_x_7739:
        /* <DEDUP_REMOVED lines=8> */
.L_x_7767:
        /* <DEDUP_REMOVED lines=11> */
[----:B--234-:R-:W0:Y:S01]  /*d9f0*/  LDC.64 R12, c[0x0][0x5f0] ;  /* 0x00017c00ff0c7b82 */ /* 0x01ce220000000a00 */
[----:B------:R-:W-:Y:S01]  /*da00*/  UISETP.GE.U32.AND UP0, UPT, UR4, 0x8, UPT ;  /* 0x000000080400788c */ /* 0x000fe2000bf06070 */
[----:B------:R-:W-:Y:S01]  /*da10*/  IMAD.WIDE.U32 R10, R8, UR6, RZ ;  /* 0x00000006080a7c25 */ /* 0x000fe2000f8e00ff */
[----:B------:R-:W-:Y:S02]  /*da20*/  CS2R R4, SRZ ;  /* 0x0000000000047805 */ /* 0x000fe4000001ff00 */
[----:B------:R-:W-:Y:S01]  /*da30*/  CS2R R52, SRZ ;  /* 0x0000000000347805 */ /* 0x000fe2000001ff00 */
[----:B------:R-:W-:Y:S01]  /*da40*/  UISETP.GE.AND.EX UP0, UPT, UR5, URZ, UPT, UP0 ;  /* 0x000000ff0500728c */ /* 0x000fe2000bf06300 */
[----:B------:R-:W-:-:S08]  /*da50*/  IMAD.IADD R15, R11, 0x1, R3 ;  /* 0x000000010b0f7824 */ /* 0x000fd000078e0203 */
[----:B------:R-:W-:Y:S05]  /*da60*/  BRA.U !UP0, `(.L_x_7769) ;  /* 0x0000000508647547 */ /* 0x000fea000b800000 */
[----:B------:R-:W1:Y:S01]  /*da70*/  LDCU.64 UR6, c[0x0][0x5a0] ;  /* 0x0000b400ff0677ac */ /* 0x000e620008000a00 */
[C---:B0-----:R-:W-:Y:S01]  /*da80*/  IMAD.WIDE.U32 R20, R12.reuse, 0x8, RZ ;  /* 0x000000080c147825 */ /* 0x041fe200078e00ff */
[----:B------:R-:W-:Y:S01]  /*da90*/  SHF.L.U32 R23, R13, 0x3, RZ ;  /* 0x000000030d177819 */ /* 0x000fe200000006ff */
[----:B------:R-:W-:Y:S01]  /*daa0*/  BSSY.RECONVERGENT B0, `(.L_x_7769) ;  /* 0x0000055000007945 */ /* 0x000fe20003800200 */
[----:B------:R-:W-:Y:S01]  /*dab0*/  ULOP3.LUT UR4, UR38, 0xfffffff8, URZ, 0xc0, !UPT ;  /* 0xfffffff826047892 */ /* 0x000fe2000f8ec0ff */
[----:B------:R-:W-:Y:S01]  /*dac0*/  SHF.L.U64.HI R17, R12, 0x6, R13 ;  /* 0x000000060c117819 */ /* 0x000fe2000001020d */
[----:B------:R-:W-:Y:S01]  /*dad0*/  ULOP3.LUT UR5, UR39, 0x7fffffff, URZ, 0xc0, !UPT ;  /* 0x7fffffff27057892 */ /* 0x000fe2000f8ec0ff */
[----:B------:R-:W-:Y:S01]  /*dae0*/  IMAD.MOV.U32 R0, RZ, RZ, 0x268 ;  /* 0x00000268ff007424 */ /* 0x000fe200078e00ff */
[----:B------:R-:W-:Y:S02]  /*daf0*/  CS2R R52, SRZ ;  /* 0x0000000000347805 */ /* 0x000fe4000001ff00 */
[----:B------:R-:W-:Y:S01]  /*db00*/  IADD3 R23, PT, PT, R21, R23, RZ ;  /* 0x0000001715177210 */ /* 0x000fe20007ffe0ff */
[----:B------:R-:W-:Y:S01]  /*db10*/  IMAD.U32 R4, RZ, RZ, UR4 ;  /* 0x00000004ff047e24 */ /* 0x000fe2000f8e00ff */
[----:B------:R-:W-:Y:S01]  /*db20*/  MOV R5, UR5 ;  /* 0x0000000500057c02 */ /* 0x000fe20008000f00 */
[----:B------:R-:W-:Y:S01]  /*db30*/  IMAD.U32 R7, RZ, RZ, UR4 ;  /* 0x00000004ff077e24 */ /* 0x000fe2000f8e00ff */
[----:B------:R-:W-:-:S02]  /*db40*/  MOV R6, UR5 ;  /* 0x0000000500067c02 */ /* 0x000fc40008000f00 */
[----:B-1----:R-:W-:-:S04]  /*db50*/  LEA R3, P0, R10, UR6, 0x3 ;  /* 0x000000060a037c11 */ /* 0x002fc8000f8018ff */
[----:B------:R-:W-:-:S09]  /*db60*/  LEA.HI.X R54, R10, UR7, R15, 0x3, P0 ;  /* 0x000000070a367c11 */ /* 0x000fd200080f1c0f */
.L_x_7770:
[----:B------:R-:W-:Y:S01]  /*db70*/  IMAD.MOV.U32 R30, RZ, RZ, R3 ;  /* 0x000000ffff1e7224 */ /* 0x000fe200078e0003 */
[----:B------:R-:W-:Y:S02]  /*db80*/  MOV R31, R54 ;  /* 0x00000036001f7202 */ /* 0x000fe40000000f00 */
[----:B------:R-:W-:-:S03]  /*db90*/  IADD3 R34, P0, PT, R3, R20, RZ ;  /* 0x0000001403227210 */ /* 0x000fc60007f1e0ff */
[----:B------:R0:W2:Y:S02]  /*dba0*/  LDG.E.64 R50, desc[UR36][R30.64] ;  /* 0x000000241e327981 */ /* 0x0000a4000c1e1b00 */
        /* <DEDUP_REMOVED lines=9> */
[----:B------:R-:W-:Y:S02]  /*dc40*/  IADD3.X R45, PT, PT, R43, R23, RZ, P0, !PT ;  /* 0x000000172b2d7210 */ /* 0x000fe400007fe4ff */
[----:B------:R-:W-:-:S03]  /*dc50*/  IADD3 R56, P0, PT, R44, R20, RZ ;  /* 0x000000142c387210 */ /* 0x000fc60007f1e0ff */
[----:B------:R1:W5:Y:S02]  /*dc60*/  LDG.E.64 R40, desc[UR36][R44.64] ;  /* 0x000000242c287981 */ /* 0x000364000c1e1b00 */
        /* <DEDUP_REMOVED lines=33> */
[----:B-----5:R-:W-:Y:S01]  /*de80*/  IMAD R29, R29, R42, RZ ;  /* 0x0000002a1d1d7224 */ /* 0x020fe200078e02ff */
[----:B------:R-:W-:-:S03]  /*de90*/  IADD3 R27, PT, PT, R27, R45, RZ ;  /* 0x0000002d1b1b7210 */ /* 0x000fc60007ffe0ff */
[-C--:B------:R-:W-:Y:S02]  /*dea0*/  IMAD R29, R43, R28.reuse, R29 ;  /* 0x0000001c2b1d7224 */ /* 0x080fe400078e021d */
[----:B------:R-:W-:Y:S01]  /*deb0*/  IMAD.WIDE.U32 R26, R42, R28, R26 ;  /* 0x0000001c2a1a7225 */ /* 0x000fe200078e001a */
[----:B0-----:R-:W-:-:S03]  /*dec0*/  IADD3 R0, PT, PT, R0, 0x40, RZ ;  /* 0x0000004000007810 */ /* 0x001fc60007ffe0ff */
        /* <DEDUP_REMOVED lines=19> */
.L_x_7769:
        /* <DEDUP_REMOVED lines=10> */
[----:B0-----:R-:W-:-:S04]  /*e0a0*/  IMAD R0, R5, R12, RZ ;  /* 0x0000000c05007224 */ /* 0x001fc800078e02ff */
[----:B------:R-:W-:-:S04]  /*e0b0*/  IMAD.WIDE.U32 R6, R4, R12, R14 ;  /* 0x0000000c04067225 */ /* 0x000fc800078e000e */
[----:B------:R-:W-:-:S04]  /*e0c0*/  IMAD R3, R4, R13, R0 ;  /* 0x0000000d04037224 */ /* 0x000fc800078e0200 */
        /* <DEDUP_REMOVED lines=10> */
[----:B------:R-:W-:Y:S02]  /*e170*/  IADD3.X R39, PT, PT, R37, R3, RZ, P0, !PT ;  /* 0x0000000325277210 */ /* 0x000fe400007fe4ff */
[----:B------:R-:W-:-:S03]  /*e180*/  IADD3 R6, P0, PT, R38, R7, RZ ;  /* 0x0000000726067210 */ /* 0x000fc60007f1e0ff */
[----:B------:R-:W4:Y:S02]  /*e190*/  LDG.E.64 R20, desc[UR36][R38.64] ;  /* 0x0000002426147981 */ /* 0x000f24000c1e1b00 */
[----:B------:R-:W-:-:S06]  /*e1a0*/  IMAD.X R7, R39, 0x1, R3, P0 ;  /* 0x0000000127077824 */ /* 0x000fcc00000e0603 */
[----:B------:R-:W5:Y:S01]  /*e1b0*/  LDG.E.64 R6, desc[UR36][R6.64] ;  /* 0x0000002406067981 */ /* 0x000f62000c1e1b00 */
[C---:B------:R-:W-:Y:S02]  /*e1c0*/  SHF.L.U32 R0, R4.reuse, 0x3, RZ ;  /* 0x0000000304007819 */ /* 0x040fe400000006ff */
[----:B------:R-:W-:Y:S02]  /*e1d0*/  IADD3 R4, P0, PT, R4, 0x4, RZ ;  /* 0x0000000404047810 */ /* 0x000fe40007f1e0ff */
[----:B------:R-:W2:Y:S02]  /*e1e0*/  LDC.64 R30, c[0x0][R0+0x5b0] ;  /* 0x00016c00001e7b82 */ /* 0x000ea40000000a00 */
[----:B------:R-:W-:-:S06]  /*e1f0*/  IADD3.X R5, PT, PT, RZ, R5, RZ, P0, !PT ;  /* 0x00000005ff057210 */ /* 0x000fcc00007fe4ff */
        /* <DEDUP_REMOVED lines=19> */
.L_x_7771:
        /* <DEDUP_REMOVED lines=22> */
[----:B------:R-:W2:Y:S02]  /*e490*/  LDC.64 R20, c[0x0][R0+0x5b0] ;  /* 0x00016c0000147b82 */ /* 0x000ea40000000a00 */
[----:B------:R-:W-:-:S06]  /*e4a0*/  IMAD.X R5, RZ, RZ, R5, P0 ;  /* 0x000000ffff057224 */ /* 0x000fcc00000e0605 */
[----:B------:R-:W3:Y:S01]  /*e4b0*/  LDC.64 R30, c[0x0][R0+0x5b8] ;  /* 0x00016e00001e7b82 */ /* 0x000ee20000000a00 */
        /* <DEDUP_REMOVED lines=8> */
.L_x_7772:
[----:B------:R-:W-:Y:S05]  /*e540*/  BRA.U UP0, `(.L_x_7768) ;  /* 0x0000000100407547 */ /* 0x000fea000b800000 */
        /* <DEDUP_REMOVED lines=16> */
.L_x_7768:
        /* <DEDUP_REMOVED lines=16> */
.L_x_7774:
        /* <DEDUP_REMOVED lines=27> */
.L_x_7773:
[----:B------:R-:W-:Y:S05]  /*e900*/  @!P0 BRA `(.L_x_7775) ;  /* 0x0000000000708947 */ /* 0x000fea0003800000 */
[----:B------:R-:W-:Y:S01]  /*e910*/  BSSY.RECONVERGENT B0, `(.L_x_7775) ;  /* 0x000001b000007945 */ /* 0x000fe20003800200 */
.L_x_7776:
        /* <DEDUP_REMOVED lines=27> */
.L_x_7775:
        /* <DEDUP_REMOVED lines=17> */
[----:B------:R-:W-:-:S02]  /*ebe0*/  SHF.R.S32.HI R9, RZ, 0x3, R3 ;  /* 0x00000003ff097819 */ /* 0x000fc40000011403 */
[----:B------:R-:W-:-:S03]  /*ebf0*/  PRMT R0, R2, 0x9910, RZ ;  /* 0x0000991002007816 */ /* 0x000fc600000000ff */
[----:B------:R0:W-:Y:S01]  /*ec00*/  STG.E.64 desc[UR36][R10.64], R8 ;  /* 0x000000080a007986 */ /* 0x0001e2000c101b24 */
[----:B------:R-:W-:-:S13]  /*ec10*/  ISETP.GT.AND P0, PT, R0, 0x9, PT ;  /* 0x000000090000780c */ /* 0x000fda0003f04270 */
        /* <DEDUP_REMOVED lines=11> */
.L_x_7780:
[----:B------:R-:W-:Y:S01]  /*ecd0*/  STG.E.U8 desc[UR36][R24.64], RZ ;  /* 0x000000ff18007986 */ /* 0x000fe2000c101124 */
[----:B------:R-:W-:Y:S05]  /*ece0*/  EXIT ;  /* 0x000000000000794d */ /* 0x000fea0003800000 */
.L_x_7779:
        /* <DEDUP_REMOVED lines=8> */
.L_x_7783:
[----:B------:R-:W-:Y:S01]  /*ed70*/  STG.E desc[UR36][R24.64], RZ ;  /* 0x000000ff18007986 */ /* 0x000fe2000c101924 */
[----:B------:R-:W-:Y:S05]  /*ed80*/  EXIT ;  /* 0x000000000000794d */ /* 0x000fea0003800000 */
.L_x_7782:
[----:B------:R-:W-:Y:S01]  /*ed90*/  STG.E.U16 desc[UR36][R24.64], RZ ;  /* 0x000000ff18007986 */ /* 0x000fe2000c101524 */
[----:B------:R-:W-:Y:S05]  /*eda0*/  EXIT ;  /* 0x000000000000794d */ /* 0x000fea0003800000 */
.L_x_7778:
        /* <DEDUP_REMOVED lines=8> */
.L_x_7785:
[----:B------:R-:W-:Y:S01]  /*ee30*/  STG.E.U16 desc[UR36][R24.64], RZ ;  /* 0x000000ff18007986 */ /* 0x000fe2000c101524 */
[----:B------:R-:W-:Y:S05]  /*ee40*/  EXIT ;  /* 0x000000000000794d */ /* 0x000fea0003800000 */
.L_x_7784:
        /* <DEDUP_REMOVED lines=8> */
.L_x_7787:
[----:B------:R-:W-:Y:S01]  /*eed0*/  STG.E desc[UR36][R24.64], RZ ;  /* 0x000000ff18007986 */ /* 0x000fe2000c101924 */
[----:B------:R-:W-:Y:S05]  /*eee0*/  EXIT ;  /* 0x000000000000794d */ /* 0x000fea0003800000 */
.L_x_7786:
[----:B------:R-:W-:Y:S01]  /*eef0*/  STG.E.64 desc[UR36][R24.64], RZ ;  /* 0x000000ff18007986 */ /* 0x000fe2000c101b24 */
[----:B------:R-:W-:Y:S05]  /*ef00*/  EXIT ;  /* 0x000000000000794d */ /* 0x000fea0003800000 */
.L_x_7777:
        /* <DEDUP_REMOVED lines=10> */
.L_x_7790:
[----:B------:R-:W-:Y:S01]  /*efb0*/  STG.E.128 desc[UR36][R24.64], RZ ;  /* 0x000000ff18007986 */ /* 0x000fe2000c101d24 */
[----:B------:R-:W-:Y:S05]  /*efc0*/  EXIT ;  /* 0x000000000000794d */ /* 0x000fea0003800000 */
.L_x_7789:
        /* <DEDUP_REMOVED lines=8> */
.L_x_7792:
[----:B------:R-:W-:Y:S01]  /*f050*/  STG.E.U8 desc[UR36][R24.64], RZ ;  /* 0x000000ff18007986 */ /* 0x000fe2000c101124 */
[----:B------:R-:W-:Y:S05]  /*f060*/  EXIT ;  /* 0x000000000000794d */ /* 0x000fea0003800000 */
.L_x_7791:
[----:B------:R-:W-:Y:S01]  /*f070*/  STG.E.U16 desc[UR36][R24.64], RZ ;  /* 0x000000ff18007986 */ /* 0x000fe2000c101524 */
[----:B------:R-:W-:Y:S05]  /*f080*/  EXIT ;  /* 0x000000000000794d */ /* 0x000fea0003800000 */
.L_x_7788:
        /* <DEDUP_REMOVED lines=10> */
.L_x_7795:
[----:B------:R-:W-:Y:S01]  /*f130*/  STG.E.U8 desc[UR36][R24.64], RZ ;  /* 0x000000ff18007986 */ /* 0x000fe2000c101124 */
[----:B------:R-:W-:Y:S05]  /*f140*/  EXIT ;  /* 0x000000000000794d */ /* 0x000fea0003800000 */
.L_x_7794:
[----:B------:R-:W-:Y:S01]  /*f150*/  STG.E.U8 desc[UR36][R24.64], RZ ;  /* 0x000000ff18007986 */ /* 0x000fe2000c101124 */
[----:B------:R-:W-:Y:S05]  /*f160*/  EXIT ;  /* 0x000000000000794d */ /* 0x000fea0003800000 */
.L_x_7793:
[----:B------:R-:W-:-:S13]  /*f170*/  ISETP.NE.AND P0, PT, R0, 0x1c, PT ;  /* 0x0000001c0000780c */ /* 0x000fda0003f05270 */
[----:B------:R-:W-:Y:S05]  /*f180*/  @!P0 BRA `(.L_x_7796) ;  /* 0x0000000000608947 */ /* 0x000fea0003800000 */
[----:B------:R-:W-:-:S13]  /*f190*/  ISETP.NE.AND P0, PT, R0, 0x1d, PT ;  /* 0x0000001d0000780c */ /* 0x000fda0003f05270 */
[----:B------:R-:W-:Y:S05]  /*f1a0*/  @!P0 BRA `(.L_x_7797) ;  /* 0x0000000000508947 */ /* 0x000fea0003800000 */
[----:B------:R-:W-:-:S13]  /*f1b0*/  ISETP.NE.AND P0, PT, R0, 0x2c, PT ;  /* 0x0000002c0000780c */ /* 0x000fda0003f05270 */
[----:B------:R0:W-:Y:S01]  /*f1c0*/  @!P0 STG.E.U8 desc[UR36][R24.64], RZ ;  /* 0x000000ff18008986 */ /* 0x0001e2000c101124 */
[----:B------:R-:W-:Y:S05]  /*f1d0*/  @!P0 EXIT ;  /* 0x000000000000894d */ /* 0x000fea0003800000 */
.L_x_7781:
[----:B------:R-:W-:Y:S01]  /*f1e0*/  MOV R0, 0x100 ;  /* 0x0000010000007802 */ /* 0x000fe20000000f00 */
[----:B------:R-:W1:Y:S01]  /*f1f0*/  LDCU.64 UR4, c[0x4][0xf0] ;  /* 0x01001e00ff0477ac */ /* 0x000e620008000a00 */
[----:B------:R-:W-:Y:S02]  /*f200*/  HFMA2 R8, -RZ, RZ, 0, 6.020069122314453125e-06 ;  /* 0x00000065ff087431 */ /* 0x000fe400000001ff */
[----:B------:R-:W-:Y:S01]  /*f210*/  IMAD.MOV.U32 R12, RZ, RZ, 0x1 ;  /* 0x00000001ff0c7424 */ /* 0x000fe200078e00ff */
[----:B------:R2:W3:Y:S01]  /*f220*/  LDC.64 R2, c[0x4][R0] ;  /* 0x0100000000027b82 */ /* 0x0004e20000000a00 */
[----:B------:R-:W4:Y:S01]  /*f230*/  LDCU.64 UR6, c[0x4][0xf8] ;  /* 0x01001f00ff0677ac */ /* 0x000f220008000a00 */
[----:B------:R-:W-:Y:S01]  /*f240*/  MOV R13, RZ ;  /* 0x000000ff000d7202 */ /* 0x000fe20000000f00 */
[----:B------:R-:W5:Y:S01]  /*f250*/  LDCU.64 UR8, c[0x4][0x8] ;  /* 0x01000100ff0877ac */ /* 0x000f620008000a00 */
[----:B-1----:R-:W-:Y:S01]  /*f260*/  MOV R4, UR4 ;  /* 0x0000000400047c02 */ /* 0x002fe20008000f00 */
[----:B------:R-:W-:Y:S01]  /*f270*/  IMAD.U32 R5, RZ, RZ, UR5 ;  /* 0x00000005ff057e24 */ /* 0x000fe2000f8e00ff */
[----:B----4-:R-:W-:Y:S01]  /*f280*/  MOV R6, UR6 ;  /* 0x0000000600067c02 */ /* 0x010fe20008000f00 */
[----:B------:R-:W-:Y:S01]  /*f290*/  IMAD.U32 R7, RZ, RZ, UR7 ;  /* 0x00000007ff077e24 */ /* 0x000fe2000f8e00ff */
[----:B-----5:R-:W-:Y:S01]  /*f2a0*/  MOV R10, UR8 ;  /* 0x00000008000a7c02 */ /* 0x020fe20008000f00 */
[----:B--2---:R-:W-:-:S07]  /*f2b0*/  IMAD.U32 R11, RZ, RZ, UR9 ;  /* 0x00000009ff0b7e24 */ /* 0x004fce000f8e00ff */
[----:B------:R-:W-:-:S07]  /*f2c0*/  LEPC R20, `(.L_x_7798) ;  /* 0x000000001014794e */ /* 0x000fce0000000000 */
[----:B0--3--:R-:W-:Y:S05]  /*f2d0*/  CALL.ABS.NOINC R2 ;  /* 0x0000000002007343 */ /* 0x009fea0003c00000 */
.L_x_7798:
[----:B------:R-:W-:Y:S05]  /*f2e0*/  EXIT ;  /* 0x000000000000794d */ /* 0x000fea0003800000 */
.L_x_7797:
[----:B------:R-:W-:Y:S01]  /*f2f0*/  STG.E.64 desc[UR36][R24.64], RZ ;  /* 0x000000ff18007986 */ /* 0x000fe2000c101b24 */
[----:B------:R-:W-:Y:S05]  /*f300*/  EXIT ;  /* 0x000000000000794d */ /* 0x000fea0003800000 */
.L_x_7796:
[----:B------:R-:W-:Y:S01]  /*f310*/  STG.E desc[UR36][R24.64], RZ ;  /* 0x000000ff18007986 */ /* 0x000fe2000c101924 */
[----:B------:R-:W-:Y:S05]  /*f320*/  EXIT ;  /* 0x000000000000794d */ /* 0x000fea0003800000 */
.L_x_7799:
        /* <DEDUP_REMOVED lines=13> */
.L_x_19040:


//--------------------- .text._ZN2at6native27unrolled_elementwise_kernelIZZNS0_73_GLOBAL__N__c8866d80_35_SparseBinaryOpIntersectionKernel_cu_b2145a98_327142_sparse_binary_op_intersection_kernel_implINS2_18CUDAKernelLauncherENS2_36CUDAValueSelectionIntersectionKernelINS2_9LhsProjOpEEElLl8EEEvRNS_6TensorERKS8_SB_RKSt6vectorIlSaIlEERKSt8optionalIS8_ESK_bbENKUlvE3_clEvEUllE_St5arrayIPcLm2EELi4E23TrivialOffsetCalculatorILi1EjESR_NS0_6memory12LoadWithCastILi1EEENSS_13StoreWithCastILi1EEEEEviT_T0_T2_T3_T4_T5_ --------------------------
	.section	.text._ZN2at6native27unrolled_elementwise_kernelIZZNS0_73_GLOBAL__N__c8866d80_35_SparseBinaryOpIntersectionKernel_cu_b2145a98_327142_sparse_binary_op_intersection_kernel_implINS2_18CUDAKernelLauncherENS2_36CUDAValueSelectionIntersectionKernelINS2_9LhsProjOpEEElLl8EEEvRNS_6TensorERKS8_SB_RKSt6vectorIlSaIlEERKSt8optionalIS8_ESK_bbENKUlvE3_clEvEUllE_St5arrayIPcLm2EELi4E23TrivialOffsetCalculatorILi1EjESR_NS0_6memory12LoadWithCastILi1EEENSS_13StoreWithCastILi1EEEEEviT_T0_T2_T3_T4_T5_,"ax",@progbits
	.align	128
        .global         _ZN2at6native27unrolled_elementwise_kernelIZZNS0_73_GLOBAL__N__c8866d80_35_SparseBinaryOpIntersectionKernel_cu_b2145a98_327142_sparse_binary_op_intersection_kernel_implINS2_18CUDAKernelLauncherENS2_36CUDAValueSelectionIntersectionKernelINS2_9LhsProjOpEEElLl8EEEvRNS_6TensorERKS8_SB_RKSt6vectorIlSaIlEERKSt8optionalIS8_ESK_bbENKUlvE3_clEvEUllE_St5arrayIPcLm2EELi4E23TrivialOffsetCalculatorILi1EjESR_NS0_6memory12LoadWithCastILi1EEENSS_13StoreWithCastILi1EEEEEviT_T0_T2_T3_T4_T5_
        .type           _ZN2at6native27unrolled_elementwise_kernelIZZNS0_73_GLOBAL__N__c8866d80_35_SparseBinaryOpIntersectionKernel_cu_b2145a98_327142_sparse_binary_op_intersection_kernel_implINS2_18CUDAKernelLauncherENS2_36CUDAValueSelectionIntersectionKernelINS2_9LhsProjOpEEElLl8EEEvRNS_6TensorERKS8_SB_RKSt6vectorIlSaIlEERKSt8optionalIS8_ESK_bbENKUlvE3_clEvEUllE_St5arrayIPcLm2EELi4E23TrivialOffsetCalculatorILi1EjESR_NS0_6memory12LoadWithCastILi1EEENSS_13StoreWithCastILi1EEEEEviT_T0_T2_T3_T4_T5_,@function
        .size           _ZN2at6native27unrolled_elementwise_kernelIZZNS0_73_GLOBAL__N__c8866d80_35_SparseBinaryOpIntersectionKernel_cu_b2145a98_327142_sparse_binary_op_intersection_kernel_implINS2_18CUDAKernelLauncherENS2_36CUDAValueSelectionIntersectionKernelINS2_9LhsProjOpEEElLl8EEEvRNS_6TensorERKS8_SB_RKSt6vectorIlSaIlEERKSt8optionalIS8_ESK_bbENKUlvE3_clEvEUllE_St5arrayIPcLm2EELi4E23TrivialOffsetCalculatorILi1EjESR_NS0_6memory12LoadWithCastILi1EEENSS_13StoreWithCastILi1EEEEEviT_T0_T2_T3_T4_T5_,(.L_x_19041 - _ZN2at6native27unrolled_elementwise_kernelIZZNS0_73_GLOBAL__N__c8866d80_35_SparseBinaryOpIntersectionKernel_cu_b2145a98_327142_sparse_binary_op_intersection_kernel_implINS2_18CUDAKernelLauncherENS2_36CUDAValueSelectionIntersectionKernelINS2_9LhsProjOpEEElLl8EEEvRNS_6TensorERKS8_SB_RKSt6vectorIlSaIlEERKSt8optionalIS8_ESK_bbENKUlvE3_clEvEUllE_St5arrayIPcLm2EELi4E23TrivialOffsetCalculatorILi1EjESR_NS0_6memory12LoadWithCastILi1EEENSS_13StoreWithCastILi1EEEEEviT_T0_T2_T3_T4_T5_)
        .other          _ZN2at6native27unrolled_elementwise_kernelIZZNS0_73_GLOBAL__N__c8866d80_35_SparseBinaryOpIntersectionKernel_cu_b2145a98_327142_sparse_binary_op_intersection_kernel_implINS2_18CUDAKernelLauncherENS2_36CUDAValueSelectionIntersectionKernelINS2_9LhsProjOpEEElLl8EEEvRNS_6TensorERKS8_SB_RKSt6vectorIlSaIlEERKSt8optionalIS8_ESK_bbENKUlvE3_clEvEUllE_St5arrayIPcLm2EELi4E23TrivialOffsetCalculatorILi1EjESR_NS0_6memory12LoadWithCastILi1EEENSS_13StoreWithCastILi1EEEEEviT_T0_T2_T3_T4_T5_,@"STO_CUDA_ENTRY STV_DEFAULT"
_ZN2at6native27unrolled_elementwise_kernelIZZNS0_73_GLOBAL__N__c8866d80_35_SparseBinaryOpIntersectionKernel_cu_b2145a98_327142_sparse_binary_op_intersection_kernel_implINS2_18CUDAKernelLauncherENS2_36CUDAValueSelectionIntersectionKernelINS2_9LhsProjOpEEElLl8EEEvRNS_6TensorERKS8_SB_RKSt6vectorIlSaIlEERKSt8optionalIS8_ESK_bbENKUlvE3_clEvEUllE_St5arrayIPcLm2EELi4E23TrivialOffsetCalculatorILi1EjESR_NS0_6memory12LoadWithCastILi1EEENSS_13StoreWithCastILi1EEEEEviT_T0_T2_T3_T4_T5_:
.text._ZN2at6native27unrolled_elementwise_kernelIZZNS0_73_GLOBAL__N__c8866d80_35_SparseBinaryOpIntersectionKernel_cu_b2145a98_327142_sparse_binary_op_intersection_kernel_implINS2_18CUDAKernelLauncherENS2_36CUDAValueSelectionIntersectionKernelINS2_9LhsProjOpEEElLl8EEEvRNS_6TensorERKS8_SB_RKSt6vectorIlSaIlEERKSt8optionalIS8_ESK_bbENKUlvE3_clEvEUllE_St5arrayIPcLm2EELi4E23TrivialOffsetCalculatorILi1EjESR_NS0_6memory12LoadWithCastILi1EEENSS_13StoreWithCastILi1EEEEEviT_T0_T2_T3_T4_T5_:
[----:B------:R-:W0:Y:S01]  /*0000*/  LDC R1, c[0x0][0x37c] ;  /* 0x0000df00ff017b82 */ /* 0x000e220000000800 */
[----:B------:R-:W1:Y:S07]  /*0010*/  S2R R29, SR_TID.X ;  /* 0x00000000001d7919 */ /* 0x000e6e0000002100 */
[----:B------:R-:W2:Y:S01]  /*0020*/  S2UR UR39, SR_CTAID.X ;  /* 0x00000000002779c3 */ /* 0x000ea20000002500 */
[----:B------:R-:W2:Y:S01]  /*0030*/  LDCU UR38, c[0x0][0x380] ;  /* 0x00007000ff2677ac */ /* 0x000ea20008000800 */
[----:B0-----:R-:W-:Y:S01]  /*0040*/  VIADD R1, R1, 0xffffff70 ;  /* 0xffffff7001017836 */ /* 0x001fe20000000000 */
[----:B------:R-:W-:Y:S01]  /*0050*/  BSSY.RECONVERGENT B6, `(.L_x_7800) ;  /* 0x000011d000067945 */ /* 0x000fe20003800200 */
[----:B------:R-:W0:Y:S04]  /*0060*/  LDCU.64 UR4, c[0x0][0x3f8] ;  /* 0x00007f00ff0477ac */ /* 0x000e280008000a00 */
[----:B------:R-:W3:Y:S01]  /*0070*/  LDC.64 R4, c[0x0][0x390] ;  /* 0x0000e400ff047b82 */ /* 0x000ee20000000a00 */
[----:B------:R-:W4:Y:S01]  /*0080*/  LDCU.64 UR6, c[0x0][0x3f0] ;  /* 0x00007e00ff0677ac */ /* 0x000f220008000a00 */
[----:B------:R-:W0:Y:S06]  /*0090*/  LDCU.64 UR36, c[0x0][0x358] ;  /* 0x00006b00ff2477ac */ /* 0x000e2c0008000a00 */
[----:B------:R-:W5:Y:S01]  /*00a0*/  LDC.64 R6, c[0x0][0x398] ;  /* 0x0000e600ff067b82 */ /* 0x000f620000000a00 */
[----:B------:R-:W0:Y:S07]  /*00b0*/  LDCU.U8 UR40, c[0x0][0x42c] ;  /* 0x00008580ff2877ac */ /* 0x000e2e0008000000 */
[----:B------:R-:W4:Y:S01]  /*00c0*/  LDC.64 R8, c[0x0][0x3a0] ;  /* 0x0000e800ff087b82 */ /* 0x000f220000000a00 */
[----:B--2---:R-:W-:-:S06]  /*00d0*/  UIMAD UR38, UR39, -0x200, UR38 ;  /* 0xfffffe00272678a4 */ /* 0x004fcc000f8e0226 */
[----:B-1----:R-:W-:Y:S01]  /*00e0*/  ISETP.GE.AND P0, PT, R29, UR38, PT ;  /* 0x000000261d007c0c */ /* 0x002fe2000bf06270 */
[----:B------:R-:W1:Y:S01]  /*00f0*/  LDC.64 R10, c[0x0][0x3a8] ;  /* 0x0000ea00ff0a7b82 */ /* 0x000e620000000a00 */
[----:B---3--:R-:W-:Y:S01]  /*0100*/  STL.64 [R1+0x8], R4 ;  /* 0x0000080401007387 */ /* 0x008fe20000100a00 */
[----:B------:R-:W-:-:S06]  /*0110*/  IMAD.MOV.U32 R28, RZ, RZ, R29 ;  /* 0x000000ffff1c7224 */ /* 0x000fcc00078e001d */
[----:B------:R-:W2:Y:S01]  /*0120*/  LDC.64 R12, c[0x0][0x3b0] ;  /* 0x0000ec00ff0c7b82 */ /* 0x000ea20000000a00 */
[----:B-----5:R-:W-:Y:S07]  /*0130*/  STL.64 [R1+0x10], R6 ;  /* 0x0000100601007387 */ /* 0x020fee0000100a00 */
[----:B------:R-:W3:Y:S01]  /*0140*/  LDC.64 R14, c[0x0][0x3b8] ;  /* 0x0000ee00ff0e7b82 */ /* 0x000ee20000000a00 */
[----:B----4-:R-:W-:Y:S07]  /*0150*/  STL.64 [R1+0x18], R8 ;  /* 0x0000180801007387 */ /* 0x010fee0000100a00 */
[----:B------:R-:W4:Y:S01]  /*0160*/  LDC.64 R18, c[0x0][0x3c8] ;  /* 0x0000f200ff127b82 */ /* 0x000f220000000a00 */
[----:B-1----:R-:W-:Y:S07]  /*0170*/  STL.64 [R1+0x20], R10 ;  /* 0x0000200a01007387 */ /* 0x002fee0000100a00 */
[----:B------:R-:W1:Y:S01]  /*0180*/  LDC.64 R20, c[0x0][0x3d0] ;  /* 0x0000f400ff147b82 */ /* 0x000e620000000a00 */
[----:B--2---:R-:W-:Y:S07]  /*0190*/  STL.64 [R1+0x28], R12 ;  /* 0x0000280c01007387 */ /* 0x004fee0000100a00 */
[----:B------:R-:W2:Y:S01]  /*01a0*/  LDC.64 R22, c[0x0][0x3d8] ;  /* 0x0000f600ff167b82 */ /* 0x000ea20000000a00 */
[----:B---3--:R-:W-:Y:S07]  /*01b0*/  STL.64 [R1+0x30], R14 ;  /* 0x0000300e01007387 */ /* 0x008fee0000100a00 */
        /* <DEDUP_REMOVED lines=17> */
[----:B----4-:R0:W-:Y:S04]  /*02d0*/  STL.64 [R1], R2 ;  /* 0x0000000201007387 */ /* 0x0101e80000100a00 */
[----:B-1----:R1:W-:Y:S01]  /*02e0*/  STL.64 [R1+0x38], R16 ;  /* 0x0000381001007387 */ /* 0x0023e20000100a00 */
[----:B0-----:R-:W-:-:S03]  /*02f0*/  IMAD.U32 R2, RZ, RZ, UR4 ;  /* 0x00000004ff027e24 */ /* 0x001fc6000f8e00ff */
[----:B--2---:R0:W-:Y:S01]  /*0300*/  STL.64 [R1+0x60], R26 ;  /* 0x0000601a01007387 */ /* 0x0041e20000100a00 */
[----:B-1----:R-:W-:Y:S02]  /*0310*/  IMAD.U32 R17, RZ, RZ, UR5 ;  /* 0x00000005ff117e24 */ /* 0x002fe4000f8e00ff */
[----:B------:R-:W-:Y:S01]  /*0320*/  IMAD.U32 R16, RZ, RZ, UR6 ;  /* 0x00000006ff107e24 */ /* 0x000fe2000f8e00ff */
[----:B---3--:R1:W-:Y:S01]  /*0330*/  STL.64 [R1+0x68], R30 ;  /* 0x0000681e01007387 */ /* 0x0083e20000100a00 */
[----:B0-----:R-:W-:Y:S02]  /*0340*/  IMAD.U32 R26, RZ, RZ, UR7 ;  /* 0x00000007ff1a7e24 */ /* 0x001fe4000f8e00ff */
[----:B------:R-:W-:Y:S01]  /*0350*/  VIADD R27, R1, 0x30 ;  /* 0x00000030011b7836 */ /* 0x000fe20000000000 */
[----:B-1----:R-:W-:Y:S01]  /*0360*/  CS2R R30, SRZ ;  /* 0x00000000001e7805 */ /* 0x002fe2000001ff00 */
[----:B------:R-:W-:Y:S06]  /*0370*/  @P0 BRA `(.L_x_7801) ;  /* 0x0000000c00a80947 */ /* 0x000fec0003800000 */
[----:B------:R-:W0:Y:S01]  /*0380*/  LDC.64 R4, c[0x0][0x420] ;  /* 0x00010800ff047b82 */ /* 0x000e220000000a00 */
[----:B------:R-:W1:Y:S01]  /*0390*/  LDCU UR5, c[0x0][0x430] ;  /* 0x00008600ff0577ac */ /* 0x000e620008000800 */
[----:B------:R-:W-:Y:S01]  /*03a0*/  IMAD.U32 R3, RZ, RZ, UR39 ;  /* 0x00000027ff037e24 */ /* 0x000fe2000f8e00ff */
[----:B------:R-:W-:-:S03]  /*03b0*/  UPRMT UR4, UR40, 0x9910, URZ ;  /* 0x0000991028047896 */ /* 0x000fc600080000ff */
[----:B------:R-:W-:Y:S01]  /*03c0*/  IMAD R0, R3, 0x200, R28 ;  /* 0x0000020003007824 */ /* 0x000fe200078e021c */
[----:B------:R-:W-:-:S03]  /*03d0*/  UISETP.GT.AND UP0, UPT, UR4, 0x9, UPT ;  /* 0x000000090400788c */ /* 0x000fc6000bf04270 */
        /* <DEDUP_REMOVED lines=15> */
.L_x_7805:
[----:B------:R1:W5:Y:S01]  /*04d0*/  LDG.E.U8 R30, desc[UR36][R4.64] ;  /* 0x00000024041e7981 */ /* 0x000362000c1e1100 */
[----:B------:R-:W-:Y:S01]  /*04e0*/  IMAD.MOV.U32 R31, RZ, RZ, RZ ;  /* 0x000000ffff1f7224 */ /* 0x000fe200078e00ff */
[----:B------:R-:W-:Y:S06]  /*04f0*/  BRA `(.L_x_7807) ;  /* 0x0000000c00447947 */ /* 0x000fec0003800000 */
.L_x_7804:
        /* <DEDUP_REMOVED lines=8> */
.L_x_7809:
[----:B------:R-:W2:Y:S02]  /*0580*/  LDG.E R30, desc[UR36][R4.64] ;  /* 0x00000024041e7981 */ /* 0x000ea4000c1e1900 */
[----:B--2---:R-:W-:Y:S01]  /*0590*/  SHF.R.S32.HI R31, RZ, 0x1f, R30 ;  /* 0x0000001fff1f7819 */ /* 0x004fe2000001141e */
[----:B------:R-:W-:Y:S06]  /*05a0*/  BRA `(.L_x_7807) ;  /* 0x0000000c00187947 */ /* 0x000fec0003800000 */
.L_x_7808:
[----:B------:R-:W2:Y:S02]  /*05b0*/  LDG.E.S16 R30, desc[UR36][R4.64] ;  /* 0x00000024041e7981 */ /* 0x000ea4000c1e1700 */
[----:B--2---:R-:W-:Y:S01]  /*05c0*/  SHF.R.S32.HI R31, RZ, 0x1f, R30 ;  /* 0x0000001fff1f7819 */ /* 0x004fe2000001141e */
[----:B------:R-:W-:Y:S06]  /*05d0*/  BRA `(.L_x_7807) ;  /* 0x0000000c000c7947 */ /* 0x000fec0003800000 */
.L_x_7803:
        /* <DEDUP_REMOVED lines=9> */
.L_x_7811:
[----:B------:R-:W2:Y:S02]  /*0670*/  LDG.E.U16 R4, desc[UR36][R4.64] ;  /* 0x0000002404047981 */ /* 0x000ea4000c1e1500 */
[----:B--2---:R-:W-:-:S06]  /*0680*/  HADD2.F32 R30, -RZ, R4.H0_H0 ;  /* 0x20000004ff1e7230 */ /* 0x004fcc0000004100 */
[----:B------:R-:W0:Y:S01]  /*0690*/  F2I.S64.TRUNC R30, R30 ;  /* 0x0000001e001e7311 */ /* 0x000e22000020d900 */
[----:B------:R-:W-:Y:S05]  /*06a0*/  BRA `(.L_x_7807) ;  /* 0x0000000800d87947 */ /* 0x000fea0003800000 */
.L_x_7810:
        /* <DEDUP_REMOVED lines=9> */
.L_x_7813:
[----:B------:R-:W2:Y:S02]  /*0740*/  LDG.E.U16 R4, desc[UR36][R4.64] ;  /* 0x0000002404047981 */ /* 0x000ea4000c1e1500 */
[----:B--2---:R-:W-:-:S06]  /*0750*/  HADD2.F32 R30, -RZ, R4.H0_H0 ;  /* 0x20000004ff1e7230 */ /* 0x004fcc0000004100 */
[----:B------:R-:W4:Y:S01]  /*0760*/  F2I.S64.TRUNC R30, R30 ;  /* 0x0000001e001e7311 */ /* 0x000f22000020d900 */
[----:B------:R-:W-:Y:S05]  /*0770*/  BRA `(.L_x_7807) ;  /* 0x0000000800a47947 */ /* 0x000fea0003800000 */
.L_x_7812:
[----:B------:R-:W2:Y:S02]  /*0780*/  LDG.E.64 R4, desc[UR36][R4.64] ;  /* 0x0000002404047981 */ /* 0x000ea4000c1e1b00 */
[----:B--2---:R2:W3:Y:S01]  /*0790*/  F2I.S64.F64.TRUNC R30, R4 ;  /* 0x00000004001e7311 */ /* 0x0044e2000030d900 */
[----:B------:R-:W-:Y:S05]  /*07a0*/  BRA `(.L_x_7807) ;  /* 0x0000000800987947 */ /* 0x000fea0003800000 */
.L_x_7802:
        /* <DEDUP_REMOVED lines=13> */
.L_x_7816:
[----:B------:R-:W2:Y:S02]  /*0880*/  LDG.E.64 R4, desc[UR36][R4.64] ;  /* 0x0000002404047981 */ /* 0x000ea4000c1e1b00 */
[----:B--2---:R0:W1:Y:S01]  /*0890*/  F2I.S64.F64.TRUNC R30, R4 ;  /* 0x00000004001e7311 */ /* 0x004062000030d900 */
[----:B------:R-:W-:Y:S05]  /*08a0*/  BRA `(.L_x_7807) ;  /* 0x0000000800587947 */ /* 0x000fea0003800000 */
.L_x_7815:
        /* <DEDUP_REMOVED lines=26> */
.L_x_7818:
        /* <DEDUP_REMOVED lines=14> */
.L_x_7817:
[----:B------:R-:W2:Y:S02]  /*0b30*/  LDG.E.U16 R30, desc[UR36][R4.64] ;  /* 0x00000024041e7981 */ /* 0x000ea4000c1e1500 */
[----:B--2---:R-:W-:-:S06]  /*0b40*/  IMAD.U32 R30, R30, 0x10000, RZ ;  /* 0x000100001e1e7824 */ /* 0x004fcc00078e00ff */
[----:B------:R-:W0:Y:S01]  /*0b50*/  F2I.S64.TRUNC R30, R30 ;  /* 0x0000001e001e7311 */ /* 0x000e22000020d900 */
[----:B------:R-:W-:Y:S05]  /*0b60*/  BRA `(.L_x_7807) ;  /* 0x0000000400a87947 */ /* 0x000fea0003800000 */
.L_x_7814:
        /* <DEDUP_REMOVED lines=11> */
.L_x_7821:
        /* <DEDUP_REMOVED lines=21> */
.L_x_7825:
[----:B------:R-:W-:Y:S05]  /*0d70*/  BSYNC.RECONVERGENT B1 ;  /* 0x0000000000017941 */ /* 0x000fea0003800200 */
.L_x_7824:
[----:B------:R-:W-:Y:S01]  /*0d80*/  IMAD.SHL.U32 R0, R0, 0x100000, RZ ;  /* 0x0010000000007824 */ /* 0x000fe200078e00ff */
[----:B------:R-:W-:-:S04]  /*0d90*/  LEA R3, R3, 0x3b800000, 0x17 ;  /* 0x3b80000003037811 */ /* 0x000fc800078eb8ff */
[----:B------:R-:W-:-:S07]  /*0da0*/  LOP3.LUT R30, R3, R0, R7, 0xfe, !PT ;  /* 0x00000000031e7212 */ /* 0x000fce00078efe07 */
.L_x_7823:
[----:B------:R-:W-:Y:S05]  /*0db0*/  BSYNC.RECONVERGENT B0 ;  /* 0x0000000000007941 */ /* 0x000fea0003800200 */
.L_x_7822:
[----:B------:R-:W0:Y:S01]  /*0dc0*/  F2I.S64.TRUNC R30, R30 ;  /* 0x0000001e001e7311 */ /* 0x000e22000020d900 */
[----:B------:R-:W-:Y:S05]  /*0dd0*/  BRA `(.L_x_7807) ;  /* 0x00000004000c7947 */ /* 0x000fea0003800000 */
.L_x_7820:
        /* <DEDUP_REMOVED lines=21> */
.L_x_7829:
[----:B------:R-:W-:Y:S05]  /*0f30*/  BSYNC.RECONVERGENT B1 ;  /* 0x0000000000017941 */ /* 0x000fea0003800200 */
.L_x_7828:
[----:B------:R-:W-:Y:S01]  /*0f40*/  IMAD.SHL.U32 R0, R0, 0x200000, RZ ;  /* 0x0020000000007824 */ /* 0x000fe200078e00ff */
[----:B------:R-:W-:-:S04]  /*0f50*/  LEA R3, R3, 0x37800000, 0x17 ;  /* 0x3780000003037811 */ /* 0x000fc800078eb8ff */
[----:B------:R-:W-:-:S07]  /*0f60*/  LOP3.LUT R30, R3, R0, R7, 0xfe, !PT ;  /* 0x00000000031e7212 */ /* 0x000fce00078efe07 */
.L_x_7827:
[----:B------:R-:W-:Y:S05]  /*0f70*/  BSYNC.RECONVERGENT B0 ;  /* 0x0000000000007941 */ /* 0x000fea0003800200 */
.L_x_7826:
[----:B------:R-:W0:Y:S01]  /*0f80*/  F2I.S64.TRUNC R30, R30 ;  /* 0x0000001e001e7311 */ /* 0x000e22000020d900 */
[----:B------:R-:W-:Y:S05]  /*0f90*/  BRA `(.L_x_7807) ;  /* 0x00000000009c7947 */ /* 0x000fea0003800000 */
.L_x_7819:
[----:B------:R-:W-:-:S09]  /*0fa0*/  UISETP.NE.AND UP0, UPT, UR4, 0x1c, UPT ;  /* 0x0000001c0400788c */ /* 0x000fd2000bf05270 */
[----:B------:R-:W-:Y:S05]  /*0fb0*/  BRA.U !UP0, `(.L_x_7830) ;  /* 0x00000001088c7547 */ /* 0x000fea000b800000 */
[----:B------:R-:W-:-:S09]  /*0fc0*/  UISETP.NE.AND UP0, UPT, UR4, 0x1d, UPT ;  /* 0x0000001d0400788c */ /* 0x000fd2000bf05270 */
[----:B------:R-:W-:Y:S05]  /*0fd0*/  BRA.U !UP0, `(.L_x_7831) ;  /* 0x00000001087c7547 */ /* 0x000fea000b800000 */
[----:B------:R-:W-:-:S09]  /*0fe0*/  UISETP.NE.AND UP0, UPT, UR4, 0x2c, UPT ;  /* 0x0000002c0400788c */ /* 0x000fd2000bf05270 */
[----:B------:R-:W-:Y:S05]  /*0ff0*/  BRA.U !UP0, `(.L_x_7832) ;  /* 0x0000000108487547 */ /* 0x000fea000b800000 */
.L_x_7806:
        /* <DEDUP_REMOVED lines=16> */
.L_x_7833:
[----:B------:R-:W-:Y:S01]  /*1100*/  CS2R R30, SRZ ;  /* 0x00000000001e7805 */ /* 0x000fe2000001ff00 */
[----:B------:R-:W-:Y:S06]  /*1110*/  BRA `(.L_x_7807) ;  /* 0x00000000003c7947 */ /* 0x000fec0003800000 */
.L_x_7832:
        /* <DEDUP_REMOVED lines=8> */
.L_x_7835:
[----:B------:R-:W-:Y:S05]  /*11a0*/  BSYNC.RECONVERGENT B0 ;  /* 0x0000000000007941 */ /* 0x000fea0003800200 */
.L_x_7834:
[----:B------:R-:W0:Y:S01]  /*11b0*/  F2I.S64.TRUNC R30, R30 ;  /* 0x0000001e001e7311 */ /* 0x000e22000020d900 */
[----:B------:R-:W-:Y:S05]  /*11c0*/  BRA `(.L_x_7807) ;  /* 0x0000000000107947 */ /* 0x000fea0003800000 */
.L_x_7831:
[----:B------:R0:W5:Y:S01]  /*11d0*/  LDG.E.64 R30, desc[UR36][R4.64] ;  /* 0x00000024041e7981 */ /* 0x000162000c1e1b00 */
[----:B------:R-:W-:Y:S05]  /*11e0*/  BRA `(.L_x_7807) ;  /* 0x0000000000087947 */ /* 0x000fea0003800000 */
.L_x_7830:
[----:B------:R0:W5:Y:S01]  /*11f0*/  LDG.E R30, desc[UR36][R4.64] ;  /* 0x00000024041e7981 */ /* 0x000162000c1e1900 */
[----:B------:R-:W-:-:S07]  /*1200*/  IMAD.MOV.U32 R31, RZ, RZ, RZ ;  /* 0x000000ffff1f7224 */ /* 0x000fce00078e00ff */
.L_x_7807:
[----:B------:R-:W-:-:S07]  /*1210*/  VIADD R29, R28, 0x80 ;  /* 0x000000801c1d7836 */ /* 0x000fce0000000000 */
.L_x_7801:
[----:B------:R-:W-:Y:S05]  /*1220*/  BSYNC.RECONVERGENT B6 ;  /* 0x0000000000067941 */ /* 0x000fea0003800200 */
.L_x_7800:
[----:B------:R-:W-:Y:S01]  /*1230*/  ISETP.GE.AND P0, PT, R29, UR38, PT ;  /* 0x000000261d007c0c */ /* 0x000fe2000bf06270 */
[----:B------:R-:W-:Y:S01]  /*1240*/  BSSY.RECONVERGENT B6, `(.L_x_7836) ;  /* 0x00000ed000067945 */ /* 0x000fe20003800200 */
[----:B------:R-:W-:-:S11]  /*1250*/  CS2R R18, SRZ ;  /* 0x0000000000127805 */ /* 0x000fd6000001ff00 */
[----:B------:R-:W-:Y:S05]  /*1260*/  @P0 BRA `(.L_x_7837) ;  /* 0x0000000c00a80947 */ /* 0x000fea0003800000 */
[----:B012---:R-:W0:Y:S01]  /*1270*/  LDC.64 R4, c[0x0][0x420] ;  /* 0x00010800ff047b82 */ /* 0x007e220000000a00 */
        /* <DEDUP_REMOVED lines=20> */
.L_x_7841:
[----:B------:R0:W5:Y:S01]  /*13c0*/  LDG.E.U8 R18, desc[UR36][R4.64] ;  /* 0x0000002404127981 */ /* 0x000162000c1e1100 */
[----:B------:R-:W-:Y:S01]  /*13d0*/  IMAD.MOV.U32 R19, RZ, RZ, RZ ;  /* 0x000000ffff137224 */ /* 0x000fe200078e00ff */
[----:B------:R-:W-:Y:S06]  /*13e0*/  BRA `(.L_x_7843) ;  /* 0x0000000c00447947 */ /* 0x000fec0003800000 */
.L_x_7840:
        /* <DEDUP_REMOVED lines=8> */
.L_x_7845:
[----:B------:R-:W2:Y:S02]  /*1470*/  LDG.E R18, desc[UR36][R4.64] ;  /* 0x0000002404127981 */ /* 0x000ea4000c1e1900 */
[----:B--2---:R-:W-:Y:S01]  /*1480*/  SHF.R.S32.HI R19, RZ, 0x1f, R18 ;  /* 0x0000001fff137819 */ /* 0x004fe20000011412 */
[----:B------:R-:W-:Y:S06]  /*1490*/  BRA `(.L_x_7843) ;  /* 0x0000000c00187947 */ /* 0x000fec0003800000 */
.L_x_7844:
[----:B------:R-:W2:Y:S02]  /*14a0*/  LDG.E.S16 R18, desc[UR36][R4.64] ;  /* 0x0000002404127981 */ /* 0x000ea4000c1e1700 */
[----:B--2---:R-:W-:Y:S01]  /*14b0*/  SHF.R.S32.HI R19, RZ, 0x1f, R18 ;  /* 0x0000001fff137819 */ /* 0x004fe20000011412 */
[----:B------:R-:W-:Y:S06]  /*14c0*/  BRA `(.L_x_7843) ;  /* 0x0000000c000c7947 */ /* 0x000fec0003800000 */
.L_x_7839:
        /* <DEDUP_REMOVED lines=9> */
.L_x_7847:
[----:B------:R-:W2:Y:S02]  /*1560*/  LDG.E.U16 R4, desc[UR36][R4.64] ;  /* 0x0000002404047981 */ /* 0x000ea4000c1e1500 */
[----:B--2---:R-:W-:-:S06]  /*1570*/  HADD2.F32 R18, -RZ, R4.H0_H0 ;  /* 0x20000004ff127230 */ /* 0x004fcc0000004100 */
[----:B------:R-:W0:Y:S01]  /*1580*/  F2I.S64.TRUNC R18, R18 ;  /* 0x0000001200127311 */ /* 0x000e22000020d900 */
[----:B------:R-:W-:Y:S05]  /*1590*/  BRA `(.L_x_7843) ;  /* 0x0000000800d87947 */ /* 0x000fea0003800000 */
.L_x_7846:
        /* <DEDUP_REMOVED lines=9> */
.L_x_7849:
[----:B------:R-:W2:Y:S02]  /*1630*/  LDG.E.U16 R4, desc[UR36][R4.64] ;  /* 0x0000002404047981 */ /* 0x000ea4000c1e1500 */
[----:B--2---:R-:W-:-:S06]  /*1640*/  HADD2.F32 R18, -RZ, R4.H0_H0 ;  /* 0x20000004ff127230 */ /* 0x004fcc0000004100 */
[----:B------:R-:W0:Y:S01]  /*1650*/  F2I.S64.TRUNC R18, R18 ;  /* 0x0000001200127311 */ /* 0x000e22000020d900 */
[----:B------:R-:W-:Y:S05]  /*1660*/  BRA `(.L_x_7843) ;  /* 0x0000000800a47947 */ /* 0x000fea0003800000 */
.L_x_7848:
[----:B------:R-:W2:Y:S02]  /*1670*/  LDG.E.64 R4, desc[UR36][R4.64] ;  /* 0x0000002404047981 */ /* 0x000ea4000c1e1b00 */
[----:B--2---:R0:W1:Y:S01]  /*1680*/  F2I.S64.F64.TRUNC R18, R4 ;  /* 0x0000000400127311 */ /* 0x004062000030d900 */
[----:B------:R-:W-:Y:S05]  /*1690*/  BRA `(.L_x_7843) ;  /* 0x0000000800987947 */ /* 0x000fea0003800000 */
.L_x_7838:
        /* <DEDUP_REMOVED lines=13> */
.L_x_7852:
[----:B------:R-:W2:Y:S02]  /*1770*/  LDG.E.64 R4, desc[UR36][R4.64] ;  /* 0x0000002404047981 */ /* 0x000ea4000c1e1b00 */
[----:B--2---:R0:W1:Y:S01]  /*1780*/  F2I.S64.F64.TRUNC R18, R4 ;  /* 0x0000000400127311 */ /* 0x004062000030d900 */
[----:B------:R-:W-:Y:S05]  /*1790*/  BRA `(.L_x_7843) ;  /* 0x0000000800587947 */ /* 0x000fea0003800000 */
.L_x_7851:
        /* <DEDUP_REMOVED lines=26> */
.L_x_7854:
        /* <DEDUP_REMOVED lines=14> */
.L_x_7853:
[----:B------:R-:W2:Y:S02]  /*1a20*/  LDG.E.U16 R18, desc[UR36][R4.64] ;  /* 0x0000002404127981 */ /* 0x000ea4000c1e1500 */
[----:B--2---:R-:W-:-:S06]  /*1a30*/  IMAD.U32 R18, R18, 0x10000, RZ ;  /* 0x0001000012127824 */ /* 0x004fcc00078e00ff */
[----:B------:R-:W0:Y:S01]  /*1a40*/  F2I.S64.TRUNC R18, R18 ;  /* 0x0000001200127311 */ /* 0x000e22000020d900 */
[----:B------:R-:W-:Y:S05]  /*1a50*/  BRA `(.L_x_7843) ;  /* 0x0000000400a87947 */ /* 0x000fea0003800000 */
.L_x_7850:
        /* <DEDUP_REMOVED lines=11> */
.L_x_7857:
        /* <DEDUP_REMOVED lines=21> */
.L_x_7861:
[----:B------:R-:W-:Y:S05]  /*1c60*/  BSYNC.RECONVERGENT B1 ;  /* 0x0000000000017941 */ /* 0x000fea0003800200 */
.L_x_7860:
[----:B------:R-:W-:Y:S01]  /*1c70*/  IMAD.SHL.U32 R0, R0, 0x100000, RZ ;  /* 0x0010000000007824 */ /* 0x000fe200078e00ff */
[----:B------:R-:W-:-:S04]  /*1c80*/  LEA R3, R3, 0x3b800000, 0x17 ;  /* 0x3b80000003037811 */ /* 0x000fc800078eb8ff */
[----:B------:R-:W-:-:S07]  /*1c90*/  LOP3.LUT R18, R3, R0, R7, 0xfe, !PT ;  /* 0x0000000003127212 */ /* 0x000fce00078efe07 */
.L_x_7859:
[----:B------:R-:W-:Y:S05]  /*1ca0*/  BSYNC.RECONVERGENT B0 ;  /* 0x0000000000007941 */ /* 0x000fea0003800200 */
.L_x_7858:
[----:B------:R-:W0:Y:S01]  /*1cb0*/  F2I.S64.TRUNC R18, R18 ;  /* 0x0000001200127311 */ /* 0x000e22000020d900 */
[----:B------:R-:W-:Y:S05]  /*1cc0*/  BRA `(.L_x_7843) ;  /* 0x00000004000c7947 */ /* 0x000fea0003800000 */
.L_x_7856:
        /* <DEDUP_REMOVED lines=21> */
.L_x_7865:
[----:B------:R-:W-:Y:S05]  /*1e20*/  BSYNC.RECONVERGENT B1 ;  /* 0x0000000000017941 */ /* 0x000fea0003800200 */
.L_x_7864:
[----:B------:R-:W-:Y:S01]  /*1e30*/  IMAD.SHL.U32 R0, R0, 0x200000, RZ ;  /* 0x0020000000007824 */ /* 0x000fe200078e00ff */
[----:B------:R-:W-:-:S04]  /*1e40*/  LEA R3, R3, 0x37800000, 0x17 ;  /* 0x3780000003037811 */ /* 0x000fc800078eb8ff */
[----:B------:R-:W-:-:S07]  /*1e50*/  LOP3.LUT R18, R3, R0, R7, 0xfe, !PT ;  /* 0x0000000003127212 */ /* 0x000fce00078efe07 */
.L_x_7863:
[----:B------:R-:W-:Y:S05]  /*1e60*/  BSYNC.RECONVERGENT B0 ;  /* 0x0000000000007941 */ /* 0x000fea0003800200 */
.L_x_7862:
[----:B------:R-:W0:Y:S01]  /*1e70*/  F2I.S64.TRUNC R18, R18 ;  /* 0x0000001200127311 */ /* 0x000e22000020d900 */
[----:B------:R-:W-:Y:S05]  /*1e80*/  BRA `(.L_x_7843) ;  /* 0x00000000009c7947 */ /* 0x000fea0003800000 */
.L_x_7855:
        /* <DEDUP_REMOVED lines=14> */
.L_x_7869:
[----:B------:R-:W-:Y:S05]  /*1f70*/  BSYNC.RECONVERGENT B0 ;  /* 0x0000000000007941 */ /* 0x000fea0003800200 */
.L_x_7868:
[----:B------:R-:W0:Y:S01]  /*1f80*/  F2I.S64.TRUNC R18, R18 ;  /* 0x0000001200127311 */ /* 0x000e22000020d900 */
[----:B------:R-:W-:Y:S05]  /*1f90*/  BRA `(.L_x_7843) ;  /* 0x0000000000587947 */ /* 0x000fea0003800000 */
.L_x_7842:
[----:B------:R-:W-:Y:S01]  /*1fa0*/  MOV R0, 0x100 ;  /* 0x0000010000007802 */ /* 0x000fe20000000f00 */
[----:B------:R-:W0:Y:S01]  /*1fb0*/  LDCU.64 UR4, c[0x4][0xf0] ;  /* 0x01001e00ff0477ac */ /* 0x000e220008000a00 */
[----:B------:R-:W-:Y:S02]  /*1fc0*/  HFMA2 R13, -RZ, RZ, 0, 0 ;  /* 0x00000000ff0d7431 */ /* 0x000fe400000001ff */
[----:B------:R-:W-:Y:S01]  /*1fd0*/  IMAD.MOV.U32 R8, RZ, RZ, 0x4e ;  /* 0x0000004eff087424 */ /* 0x000fe200078e00ff */
[----:B------:R1:W2:Y:S01]  /*1fe0*/  LDC.64 R14, c[0x4][R0] ;  /* 0x01000000000e7b82 */ /* 0x0002a20000000a00 */
[----:B------:R-:W3:Y:S01]  /*1ff0*/  LDCU.64 UR6, c[0x4][0xf8] ;  /* 0x01001f00ff0677ac */ /* 0x000ee20008000a00 */
[----:B------:R-:W-:Y:S01]  /*2000*/  IMAD.MOV.U32 R12, RZ, RZ, 0x1 ;  /* 0x00000001ff0c7424 */ /* 0x000fe200078e00ff */
[----:B------:R-:W4:Y:S01]  /*2010*/  LDCU.64 UR8, c[0x4][URZ] ;  /* 0x01000000ff0877ac */ /* 0x000f220008000a00 */
[----:B0-----:R-:W-:Y:S02]  /*2020*/  IMAD.U32 R4, RZ, RZ, UR4 ;  /* 0x00000004ff047e24 */ /* 0x001fe4000f8e00ff */
[----:B------:R-:W-:-:S02]  /*2030*/  IMAD.U32 R5, RZ, RZ, UR5 ;  /* 0x00000005ff057e24 */ /* 0x000fc4000f8e00ff */
[----:B---3--:R-:W-:Y:S02]  /*2040*/  IMAD.U32 R6, RZ, RZ, UR6 ;  /* 0x00000006ff067e24 */ /* 0x008fe4000f8e00ff */
[----:B------:R-:W-:Y:S02]  /*2050*/  IMAD.U32 R7, RZ, RZ, UR7 ;  /* 0x00000007ff077e24 */ /* 0x000fe4000f8e00ff */
[----:B----4-:R-:W-:Y:S02]  /*2060*/  IMAD.U32 R10, RZ, RZ, UR8 ;  /* 0x00000008ff0a7e24 */ /* 0x010fe4000f8e00ff */
[----:B-1----:R-:W-:-:S07]  /*2070*/  IMAD.U32 R11, RZ, RZ, UR9 ;  /* 0x00000009ff0b7e24 */ /* 0x002fce000f8e00ff */
[----:B------:R-:W-:-:S07]  /*2080*/  LEPC R20, `(.L_x_7870) ;  /* 0x000000001014794e */ /* 0x000fce0000000000 */
[----:B--2--5:R-:W-:Y:S05]  /*2090*/  CALL.ABS.NOINC R14 ;  /* 0x000000000e007343 */ /* 0x024fea0003c00000 */
.L_x_7870:
[----:B------:R-:W-:Y:S01]  /*20a0*/  CS2R R18, SRZ ;  /* 0x0000000000127805 */ /* 0x000fe2000001ff00 */
[----:B------:R-:W-:Y:S06]  /*20b0*/  BRA `(.L_x_7843) ;  /* 0x0000000000107947 */ /* 0x000fec0003800000 */
.L_x_7867:
[----:B------:R0:W5:Y:S01]  /*20c0*/  LDG.E.64 R18, desc[UR36][R4.64] ;  /* 0x0000002404127981 */ /* 0x000162000c1e1b00 */
[----:B------:R-:W-:Y:S05]  /*20d0*/  BRA `(.L_x_7843) ;  /* 0x0000000000087947 */ /* 0x000fea0003800000 */
.L_x_7866:
[----:B------:R0:W5:Y:S01]  /*20e0*/  LDG.E R18, desc[UR36][R4.64] ;  /* 0x0000002404127981 */ /* 0x000162000c1e1900 */
[----:B------:R-:W-:-:S07]  /*20f0*/  IMAD.MOV.U32 R19, RZ, RZ, RZ ;  /* 0x000000ffff137224 */ /* 0x000fce00078e00ff */
.L_x_7843:
[----:B------:R-:W-:-:S07]  /*2100*/  VIADD R29, R29, 0x80 ;  /* 0x000000801d1d7836 */ /* 0x000fce0000000000 */
.L_x_7837:
[----:B------:R-:W-:Y:S05]  /*2110*/  BSYNC.RECONVERGENT B6 ;  /* 0x0000000000067941 */ /* 0x000fea0003800200 */
.L_x_7836:
        /* <DEDUP_REMOVED lines=25> */
.L_x_7876:
[----:B------:R0:W5:Y:S01]  /*22b0*/  LDG.E.U8 R22, desc[UR36][R4.64] ;  /* 0x0000002404167981 */ /* 0x000162000c1e1100 */
[----:B------:R-:W-:Y:S01]  /*22c0*/  IMAD.MOV.U32 R23, RZ, RZ, RZ ;  /* 0x000000ffff177224 */ /* 0x000fe200078e00ff */
[----:B------:R-:W-:Y:S06]  /*22d0*/  BRA `(.L_x_7878) ;  /* 0x0000000c00447947 */ /* 0x000fec0003800000 */
.L_x_7875:
        /* <DEDUP_REMOVED lines=8> */
.L_x_7880:
[----:B------:R-:W2:Y:S02]  /*2360*/  LDG.E R22, desc[UR36][R4.64] ;  /* 0x0000002404167981 */ /* 0x000ea4000c1e1900 */
[----:B--2---:R-:W-:Y:S01]  /*2370*/  SHF.R.S32.HI R23, RZ, 0x1f, R22 ;  /* 0x0000001fff177819 */ /* 0x004fe20000011416 */
[----:B------:R-:W-:Y:S06]  /*2380*/  BRA `(.L_x_7878) ;  /* 0x0000000c00187947 */ /* 0x000fec0003800000 */
.L_x_7879:
[----:B------:R-:W2:Y:S02]  /*2390*/  LDG.E.S16 R22, desc[UR36][R4.64] ;  /* 0x0000002404167981 */ /* 0x000ea4000c1e1700 */
[----:B--2---:R-:W-:Y:S01]  /*23a0*/  SHF.R.S32.HI R23, RZ, 0x1f, R22 ;  /* 0x0000001fff177819 */ /* 0x004fe20000011416 */
[----:B------:R-:W-:Y:S06]  /*23b0*/  BRA `(.L_x_7878) ;  /* 0x0000000c000c7947 */ /* 0x000fec0003800000 */
.L_x_7874:
        /* <DEDUP_REMOVED lines=9> */
.L_x_7882:
[----:B------:R-:W2:Y:S02]  /*2450*/  LDG.E.U16 R4, desc[UR36][R4.64] ;  /* 0x0000002404047981 */ /* 0x000ea4000c1e1500 */
[----:B--2---:R-:W-:-:S06]  /*2460*/  HADD2.F32 R22, -RZ, R4.H0_H0 ;  /* 0x20000004ff167230 */ /* 0x004fcc0000004100 */
[----:B------:R-:W0:Y:S01]  /*2470*/  F2I.S64.TRUNC R22, R22 ;  /* 0x0000001600167311 */ /* 0x000e22000020d900 */
[----:B------:R-:W-:Y:S05]  /*2480*/  BRA `(.L_x_7878) ;  /* 0x0000000800d87947 */ /* 0x000fea0003800000 */
.L_x_7881:
        /* <DEDUP_REMOVED lines=9> */
.L_x_7884:
[----:B------:R-:W2:Y:S02]  /*2520*/  LDG.E.U16 R4, desc[UR36][R4.64] ;  /* 0x0000002404047981 */ /* 0x000ea4000c1e1500 */
[----:B--2---:R-:W-:-:S06]  /*2530*/  HADD2.F32 R22, -RZ, R4.H0_H0 ;  /* 0x20000004ff167230 */ /* 0x004fcc0000004100 */
[----:B------:R-:W0:Y:S01]  /*2540*/  F2I.S64.TRUNC R22, R22 ;  /* 0x0000001600167311 */ /* 0x000e22000020d900 */
[----:B------:R-:W-:Y:S05]  /*2550*/  BRA `(.L_x_7878) ;  /* 0x0000000800a47947 */ /* 0x000fea0003800000 */
.L_x_7883:
[----:B------:R-:W2:Y:S02]  /*2560*/  LDG.E.64 R4, desc[UR36][R4.64] ;  /* 0x0000002404047981 */ /* 0x000ea4000c1e1b00 */
[----:B--2---:R0:W1:Y:S01]  /*2570*/  F2I.S64.F64.TRUNC R22, R4 ;  /* 0x0000000400167311 */ /* 0x004062000030d900 */
[----:B------:R-:W-:Y:S05]  /*2580*/  BRA `(.L_x_7878) ;  /* 0x0000000800987947 */ /* 0x000fea0003800000 */
.L_x_7873:
        /* <DEDUP_REMOVED lines=13> */
.L_x_7887:
[----:B------:R-:W2:Y:S02]  /*2660*/  LDG.E.64 R4, desc[UR36][R4.64] ;  /* 0x0000002404047981 */ /* 0x000ea4000c1e1b00 */
[----:B--2---:R0:W1:Y:S01]  /*2670*/  F2I.S64.F64.TRUNC R22, R4 ;  /* 0x0000000400167311 */ /* 0x004062000030d900 */
[----:B------:R-:W-:Y:S05]  /*2680*/  BRA `(.L_x_7878) ;  /* 0x0000000800587947 */ /* 0x000fea0003800000 */
.L_x_7886:
        /* <DEDUP_REMOVED lines=26> */
.L_x_7889:
        /* <DEDUP_REMOVED lines=14> */
.L_x_7888:
[----:B------:R-:W2:Y:S02]  /*2910*/  LDG.E.U16 R22, desc[UR36][R4.64] ;  /* 0x0000002404167981 */ /* 0x000ea4000c1e1500 */
[----:B--2---:R-:W-:-:S06]  /*2920*/  IMAD.U32 R22, R22, 0x10000, RZ ;  /* 0x0001000016167824 */ /* 0x004fcc00078e00ff */
[----:B------:R-:W0:Y:S01]  /*2930*/  F2I.S64.TRUNC R22, R22 ;  /* 0x0000001600167311 */ /* 0x000e22000020d900 */
[----:B------:R-:W-:Y:S05]  /*2940*/  BRA `(.L_x_7878) ;  /* 0x0000000400a87947 */ /* 0x000fea0003800000 */
.L_x_7885:
        /* <DEDUP_REMOVED lines=11> */
.L_x_7892:
        /* <DEDUP_REMOVED lines=21> */
.L_x_7896:
[----:B------:R-:W-:Y:S05]  /*2b50*/  BSYNC.RECONVERGENT B1 ;  /* 0x0000000000017941 */ /* 0x000fea0003800200 */
.L_x_7895:
[----:B------:R-:W-:Y:S01]  /*2b60*/  IMAD.SHL.U32 R0, R0, 0x100000, RZ ;  /* 0x0010000000007824 */ /* 0x000fe200078e00ff */
[----:B------:R-:W-:-:S04]  /*2b70*/  LEA R3, R3, 0x3b800000, 0x17 ;  /* 0x3b80000003037811 */ /* 0x000fc800078eb8ff */
[----:B------:R-:W-:-:S07]  /*2b80*/  LOP3.LUT R22, R3, R0, R7, 0xfe, !PT ;  /* 0x0000000003167212 */ /* 0x000fce00078efe07 */
.L_x_7894:
[----:B------:R-:W-:Y:S05]  /*2b90*/  BSYNC.RECONVERGENT B0 ;  /* 0x0000000000007941 */ /* 0x000fea0003800200 */
.L_x_7893:
[----:B------:R-:W1:Y:S01]  /*2ba0*/  F2I.S64.TRUNC R22, R22 ;  /* 0x0000001600167311 */ /* 0x000e62000020d900 */
[----:B------:R-:W-:Y:S05]  /*2bb0*/  BRA `(.L_x_7878) ;  /* 0x00000004000c7947 */ /* 0x000fea0003800000 */
.L_x_7891:
        /* <DEDUP_REMOVED lines=21> */
.L_x_7900:
[----:B------:R-:W-:Y:S05]  /*2d10*/  BSYNC.RECONVERGENT B1 ;  /* 0x0000000000017941 */ /* 0x000fea0003800200 */
.L_x_7899:
[----:B------:R-:W-:Y:S01]  /*2d20*/  IMAD.SHL.U32 R0, R0, 0x200000, RZ ;  /* 0x0020000000007824 */ /* 0x000fe200078e00ff */
[----:B------:R-:W-:-:S04]  /*2d30*/  LEA R3, R3, 0x37800000, 0x17 ;  /* 0x3780000003037811 */ /* 0x000fc800078eb8ff */
[----:B------:R-:W-:-:S07]  /*2d40*/  LOP3.LUT R22, R3, R0, R7, 0xfe, !PT ;  /* 0x0000000003167212 */ /* 0x000fce00078efe07 */
.L_x_7898:
[----:B------:R-:W-:Y:S05]  /*2d50*/  BSYNC.RECONVERGENT B0 ;  /* 0x0000000000007941 */ /* 0x000fea0003800200 */
.L_x_7897:
[----:B------:R-:W2:Y:S01]  /*2d60*/  F2I.S64.TRUNC R22, R22 ;  /* 0x0000001600167311 */ /* 0x000ea2000020d900 */
[----:B------:R-:W-:Y:S05]  /*2d70*/  BRA `(.L_x_7878) ;  /* 0x00000000009c7947 */ /* 0x000fea0003800000 */
.L_x_7890:
        /* <DEDUP_REMOVED lines=14> */
.L_x_7904:
[----:B------:R-:W-:Y:S05]  /*2e60*/  BSYNC.RECONVERGENT B0 ;  /* 0x0000000000007941 */ /* 0x000fea0003800200 */
.L_x_7903:
[----:B------:R-:W0:Y:S01]  /*2e70*/  F2I.S64.TRUNC R22, R22 ;  /* 0x0000001600167311 */ /* 0x000e22000020d900 */
[----:B------:R-:W-:Y:S05]  /*2e80*/  BRA `(.L_x_7878) ;  /* 0x0000000000587947 */ /* 0x000fea0003800000 */
.L_x_7877:
        /* <DEDUP_REMOVED lines=16> */
.L_x_7905:
[----:B------:R-:W-:Y:S01]  /*2f90*/  CS2R R22, SRZ ;  /* 0x0000000000167805 */ /* 0x000fe2000001ff00 */
[----:B------:R-:W-:Y:S06]  /*2fa0*/  BRA `(.L_x_7878) ;  /* 0x0000000000107947 */ /* 0x000fec0003800000 */
.L_x_7902:
[----:B------:R0:W5:Y:S01]  /*2fb0*/  LDG.E.64 R22, desc[UR36][R4.64] ;  /* 0x0000002404167981 */ /* 0x000162000c1e1b00 */
[----:B------:R-:W-:Y:S05]  /*2fc0*/  BRA `(.L_x_7878) ;  /* 0x0000000000087947 */ /* 0x000fea0003800000 */
.L_x_7901:
[----:B------:R0:W5:Y:S01]  /*2fd0*/  LDG.E R22, desc[UR36][R4.64] ;  /* 0x0000002404167981 */ /* 0x000162000c1e1900 */
[----:B------:R-:W-:-:S07]  /*2fe0*/  IMAD.MOV.U32 R23, RZ, RZ, RZ ;  /* 0x000000ffff177224 */ /* 0x000fce00078e00ff */
.L_x_7878:
[----:B------:R-:W-:-:S07]  /*2ff0*/  VIADD R29, R29, 0x80 ;  /* 0x000000801d1d7836 */ /* 0x000fce0000000000 */
.L_x_7872:
[----:B------:R-:W-:Y:S05]  /*3000*/  BSYNC.RECONVERGENT B6 ;  /* 0x0000000000067941 */ /* 0x000fea0003800200 */
.L_x_7871:
        /* <DEDUP_REMOVED lines=25> */
.L_x_7911:
[----:B------:R0:W5:Y:S01]  /*31a0*/  LDG.E.U8 R24, desc[UR36][R4.64] ;  /* 0x0000002404187981 */ /* 0x000162000c1e1100 */
[----:B------:R-:W-:Y:S01]  /*31b0*/  IMAD.MOV.U32 R25, RZ, RZ, RZ ;  /* 0x000000ffff197224 */ /* 0x000fe200078e00ff */
[----:B------:R-:W-:Y:S06]  /*31c0*/  BRA `(.L_x_7907) ;  /* 0x0000000c00407947 */ /* 0x000fec0003800000 */
.L_x_7910:
        /* <DEDUP_REMOVED lines=8> */
.L_x_7914:
[----:B------:R-:W2:Y:S02]  /*3250*/  LDG.E R24, desc[UR36][R4.64] ;  /* 0x0000002404187981 */ /* 0x000ea4000c1e1900 */
[----:B--2---:R-:W-:Y:S01]  /*3260*/  SHF.R.S32.HI R25, RZ, 0x1f, R24 ;  /* 0x0000001fff197819 */ /* 0x004fe20000011418 */
[----:B------:R-:W-:Y:S06]  /*3270*/  BRA `(.L_x_7907) ;  /* 0x0000000c00147947 */ /* 0x000fec0003800000 */
.L_x_7913:
[----:B------:R-:W2:Y:S02]  /*3280*/  LDG.E.S16 R24, desc[UR36][R4.64] ;  /* 0x0000002404187981 */ /* 0x000ea4000c1e1700 */
[----:B--2---:R-:W-:Y:S01]  /*3290*/  SHF.R.S32.HI R25, RZ, 0x1f, R24 ;  /* 0x0000001fff197819 */ /* 0x004fe20000011418 */
[----:B------:R-:W-:Y:S06]  /*32a0*/  BRA `(.L_x_7907) ;  /* 0x0000000c00087947 */ /* 0x000fec0003800000 */
.L_x_7909:
        /* <DEDUP_REMOVED lines=9> */
.L_x_7916:
[----:B------:R-:W2:Y:S02]  /*3340*/  LDG.E.U16 R4, desc[UR36][R4.64] ;  /* 0x0000002404047981 */ /* 0x000ea4000c1e1500 */
[----:B--2---:R-:W-:-:S06]  /*3350*/  HADD2.F32 R24, -RZ, R4.H0_H0 ;  /* 0x20000004ff187230 */ /* 0x004fcc0000004100 */
[----:B------:R-:W0:Y:S01]  /*3360*/  F2I.S64.TRUNC R24, R24 ;  /* 0x0000001800187311 */ /* 0x000e22000020d900 */
[----:B------:R-:W-:Y:S05]  /*3370*/  BRA `(.L_x_7907) ;  /* 0x0000000800d47947 */ /* 0x000fea0003800000 */
.L_x_7915:
        /* <DEDUP_REMOVED lines=9> */
.L_x_7918:
[----:B------:R-:W2:Y:S02]  /*3410*/  LDG.E.U16 R4, desc[UR36][R4.64] ;  /* 0x0000002404047981 */ /* 0x000ea4000c1e1500 */
[----:B--2---:R-:W-:-:S06]  /*3420*/  HADD2.F32 R24, -RZ, R4.H0_H0 ;  /* 0x20000004ff187230 */ /* 0x004fcc0000004100 */
[----:B------:R-:W0:Y:S01]  /*3430*/  F2I.S64.TRUNC R24, R24 ;  /* 0x0000001800187311 */ /* 0x000e22000020d900 */
[----:B------:R-:W-:Y:S05]  /*3440*/  BRA `(.L_x_7907) ;  /* 0x0000000800a07947 */ /* 0x000fea0003800000 */
.L_x_7917:
[----:B------:R-:W2:Y:S02]  /*3450*/  LDG.E.64 R4, desc[UR36][R4.64] ;  /* 0x0000002404047981 */ /* 0x000ea4000c1e1b00 */
[----:B--2---:R0:W1:Y:S01]  /*3460*/  F2I.S64.F64.TRUNC R24, R4 ;  /* 0x0000000400187311 */ /* 0x004062000030d900 */
[----:B------:R-:W-:Y:S05]  /*3470*/  BRA `(.L_x_7907) ;  /* 0x0000000800947947 */ /* 0x000fea0003800000 */
.L_x_7908:
        /* <DEDUP_REMOVED lines=13> */
.L_x_7921:
[----:B------:R-:W2:Y:S02]  /*3550*/  LDG.E.64 R4, desc[UR36][R4.64] ;  /* 0x0000002404047981 */ /* 0x000ea4000c1e1b00 */
[----:B--2---:R0:W1:Y:S01]  /*3560*/  F2I.S64.F64.TRUNC R24, R4 ;  /* 0x0000000400187311 */ /* 0x004062000030d900 */
[----:B------:R-:W-:Y:S05]  /*3570*/  BRA `(.L_x_7907) ;  /* 0x0000000800547947 */ /* 0x000fea0003800000 */
.L_x_7920:
        /* <DEDUP_REMOVED lines=26> */
.L_x_7923:
[----:B------:R-:W2:Y:S02]  /*3720*/  LDG.E.U8 R4, desc[UR36][R4.64] ;  /* 0x0000002404047981 */ /* 0x000ea4000c1e1100 */
[C---:B--2---:R-:W-:Y:S01]  /*3730*/  SHF.L.U32 R0, R4.reuse, 0x19, RZ ;  /* 0x0000001904007819 */ /* 0x044fe200000006ff */
        /* <DEDUP_REMOVED lines=12> */
.L_x_7922:
[----:B------:R-:W2:Y:S02]  /*3800*/  LDG.E.U16 R24, desc[UR36][R4.64] ;  /* 0x0000002404187981 */ /* 0x000ea4000c1e1500 */
[----:B--2---:R-:W-:-:S06]  /*3810*/  IMAD.U32 R24, R24, 0x10000, RZ ;  /* 0x0001000018187824 */ /* 0x004fcc00078e00ff */
[----:B------:R-:W0:Y:S01]  /*3820*/  F2I.S64.TRUNC R24, R24 ;  /* 0x0000001800187311 */ /* 0x000e22000020d900 */
[----:B------:R-:W-:Y:S05]  /*3830*/  BRA `(.L_x_7907) ;  /* 0x0000000400a47947 */ /* 0x000fea0003800000 */
.L_x_7919:
        /* <DEDUP_REMOVED lines=11> */
.L_x_7926:
        /* <DEDUP_REMOVED lines=21> */
.L_x_7930:
[----:B------:R-:W-:Y:S05]  /*3a40*/  BSYNC.RECONVERGENT B1 ;  /* 0x0000000000017941 */ /* 0x000fea0003800200 */
.L_x_7929:
[----:B------:R-:W-:Y:S01]  /*3a50*/  IMAD.SHL.U32 R0, R0, 0x100000, RZ ;  /* 0x0010000000007824 */ /* 0x000fe200078e00ff */
[----:B------:R-:W-:-:S04]  /*3a60*/  LEA R3, R3, 0x3b800000, 0x17 ;  /* 0x3b80000003037811 */ /* 0x000fc800078eb8ff */
[----:B------:R-:W-:-:S07]  /*3a70*/  LOP3.LUT R24, R3, R0, R7, 0xfe, !PT ;  /* 0x0000000003187212 */ /* 0x000fce00078efe07 */
.L_x_7928:
[----:B------:R-:W-:Y:S05]  /*3a80*/  BSYNC.RECONVERGENT B0 ;  /* 0x0000000000007941 */ /* 0x000fea0003800200 */
.L_x_7927:
[----:B------:R-:W0:Y:S01]  /*3a90*/  F2I.S64.TRUNC R24, R24 ;  /* 0x0000001800187311 */ /* 0x000e22000020d900 */
[----:B------:R-:W-:Y:S05]  /*3aa0*/  BRA `(.L_x_7907) ;  /* 0x0000000400087947 */ /* 0x000fea0003800000 */
.L_x_7925:
        /* <DEDUP_REMOVED lines=21> */
.L_x_7934:
[----:B------:R-:W-:Y:S05]  /*3c00*/  BSYNC.RECONVERGENT B1 ;  /* 0x0000000000017941 */ /* 0x000fea0003800200 */
.L_x_7933:
[----:B------:R-:W-:Y:S01]  /*3c10*/  IMAD.SHL.U32 R0, R0, 0x200000, RZ ;  /* 0x0020000000007824 */ /* 0x000fe200078e00ff */
[----:B------:R-:W-:-:S04]  /*3c20*/  LEA R3, R3, 0x37800000, 0x17 ;  /* 0x3780000003037811 */ /* 0x000fc800078eb8ff */
[----:B------:R-:W-:-:S07]  /*3c30*/  LOP3.LUT R24, R3, R0, R7, 0xfe, !PT ;  /* 0x0000000003187212 */ /* 0x000fce00078efe07 */
.L_x_7932:
[----:B------:R-:W-:Y:S05]  /*3c40*/  BSYNC.RECONVERGENT B0 ;  /* 0x0000000000007941 */ /* 0x000fea0003800200 */
.L_x_7931:
[----:B------:R-:W0:Y:S01]  /*3c50*/  F2I.S64.TRUNC R24, R24 ;  /* 0x0000001800187311 */ /* 0x000e22000020d900 */
[----:B------:R-:W-:Y:S05]  /*3c60*/  BRA `(.L_x_7907) ;  /* 0x0000000000987947 */ /* 0x000fea0003800000 */
.L_x_7924:
        /* <DEDUP_REMOVED lines=14> */
.L_x_7938:
[----:B------:R-:W-:Y:S05]  /*3d50*/  BSYNC.RECONVERGENT B0 ;  /* 0x0000000000007941 */ /* 0x000fea0003800200 */
.L_x_7937:
[----:B------:R-:W0:Y:S01]  /*3d60*/  F2I.S64.TRUNC R24, R24 ;  /* 0x0000001800187311 */ /* 0x000e22000020d900 */
[----:B------:R-:W-:Y:S05]  /*3d70*/  BRA `(.L_x_7907) ;  /* 0x0000000000547947 */ /* 0x000fea0003800000 */
.L_x_7912:
        /* <DEDUP_REMOVED lines=16> */
.L_x_7939:
[----:B------:R-:W-:Y:S05]  /*3e80*/  BRA `(.L_x_7907) ;  /* 0x0000000000107947 */ /* 0x000fea0003800000 */
.L_x_7936:
[----:B------:R0:W5:Y:S01]  /*3e90*/  LDG.E.64 R24, desc[UR36][R4.64] ;  /* 0x0000002404187981 */ /* 0x000162000c1e1b00 */
[----:B------:R-:W-:Y:S05]  /*3ea0*/  BRA `(.L_x_7907) ;  /* 0x0000000000087947 */ /* 0x000fea0003800000 */
.L_x_7935:
[----:B------:R0:W5:Y:S01]  /*3eb0*/  LDG.E R24, desc[UR36][R4.64] ;  /* 0x0000002404187981 */ /* 0x000162000c1e1900 */
[----:B------:R-:W-:-:S07]  /*3ec0*/  IMAD.MOV.U32 R25, RZ, RZ, RZ ;  /* 0x000000ffff197224 */ /* 0x000fce00078e00ff */
.L_x_7907:
[----:B------:R-:W-:Y:S05]  /*3ed0*/  BSYNC.RECONVERGENT B6 ;  /* 0x0000000000067941 */ /* 0x000fea0003800200 */
.L_x_7906:
[----:B------:R-:W2:Y:S01]  /*3ee0*/  LDC.64 R6, c[0x0][0x390] ;  /* 0x0000e400ff067b82 */ /* 0x000ea20000000a00 */
[----:B------:R-:W-:Y:S01]  /*3ef0*/  ISETP.GE.AND P1, PT, R28, UR38, PT ;  /* 0x000000261c007c0c */ /* 0x000fe2000bf26270 */
[----:B------:R-:W-:Y:S01]  /*3f00*/  BSSY.RECONVERGENT B0, `(.L_x_7940) ;  /* 0x0000146000007945 */ /* 0x000fe20003800200 */
[----:B--2---:R-:W-:-:S04]  /*3f10*/  ISETP.GT.U32.AND P0, PT, R6, 0x1, PT ;  /* 0x000000010600780c */ /* 0x004fc80003f04070 */
[----:B------:R-:W-:-:S04]  /*3f20*/  ISETP.GT.AND.EX P0, PT, R7, RZ, PT, P0 ;  /* 0x000000ff0700720c */ /* 0x000fc80003f04300 */
[----:B0-----:R-:W-:Y:S02]  /*3f30*/  SEL R3, R6, 0x1, P0 ;  /* 0x0000000106037807 */ /* 0x001fe40000000000 */
[----:B-1----:R-:W-:Y:S01]  /*3f40*/  SEL R4, R7, RZ, P0 ;  /* 0x000000ff07047207 */ /* 0x002fe20000000000 */
[----:B------:R-:W-:Y:S06]  /*3f50*/  @P1 BRA `(.L_x_7941) ;  /* 0x0000001400001947 */ /* 0x000fec0003800000 */
[----:B------:R-:W0:Y:S02]  /*3f60*/  LDCU.64 UR4, c[0x0][0x388] ;  /* 0x00007100ff0477ac */ /* 0x000e240008000a00 */
[----:B0-----:R-:W-:-:S04]  /*3f70*/  UISETP.NE.U32.AND UP0, UPT, UR4, URZ, UPT ;  /* 0x000000ff0400728c */ /* 0x001fc8000bf05070 */
[----:B------:R-:W-:-:S09]  /*3f80*/  UISETP.NE.AND.EX UP0, UPT, UR5, URZ, UPT, UP0 ;  /* 0x000000ff0500728c */ /* 0x000fd2000bf05300 */
[----:B------:R-:W-:Y:S05]  /*3f90*/  BRA.U !UP0, `(.L_x_7942) ;  /* 0x0000000108107547 */ /* 0x000fea000b800000 */
[----:B---345:R-:W-:-:S04]  /*3fa0*/  LEA R10, P0, R30, UR4, 0x3 ;  /* 0x000000041e0a7c11 */ /* 0x038fc8000f8018ff */
[----:B------:R-:W-:-:S06]  /*3fb0*/  LEA.HI.X R11, R30, UR5, R31, 0x3, P0 ;  /* 0x000000051e0b7c11 */ /* 0x000fcc00080f1c1f */
[----:B------:R-:W5:Y:S01]  /*3fc0*/  LDG.E.64 R10, desc[UR36][R10.64] ;  /* 0x000000240a0a7981 */ /* 0x000f62000c1e1b00 */
[----:B------:R-:W-:Y:S05]  /*3fd0*/  BRA `(.L_x_7943) ;  /* 0x0000000c00647947 */ /* 0x000fea0003800000 */
.L_x_7942:
[----:B------:R-:W-:Y:S02]  /*3fe0*/  ISETP.NE.U32.AND P0, PT, R6, RZ, PT ;  /* 0x000000ff0600720c */ /* 0x000fe40003f05070 */
[----:B------:R-:W-:Y:S02]  /*3ff0*/  CS2R R10, SRZ ;  /* 0x00000000000a7805 */ /* 0x000fe4000001ff00 */
[----:B------:R-:W-:-:S13]  /*4000*/  ISETP.NE.AND.EX P0, PT, R7, RZ, PT, P0 ;  /* 0x000000ff0700720c */ /* 0x000fda0003f05300 */
[----:B------:R-:W-:Y:S05]  /*4010*/  @!P0 BRA `(.L_x_7943) ;  /* 0x0000000c00548947 */ /* 0x000fea0003800000 */
[----:B------:R-:W-:-:S04]  /*4020*/  ISETP.GE.U32.AND P0, PT, R6, 0x1, PT ;  /* 0x000000010600780c */ /* 0x000fc80003f06070 */
[----:B------:R-:W-:-:S13]  /*4030*/  ISETP.GE.AND.EX P0, PT, R7, RZ, PT, P0 ;  /* 0x000000ff0700720c */ /* 0x000fda0003f06300 */
[----:B------:R-:W-:Y:S05]  /*4040*/  @!P0 BRA `(.L_x_7943) ;  /* 0x0000000c00488947 */ /* 0x000fea0003800000 */
[----:B------:R-:W0:Y:S01]  /*4050*/  LDC.64 R8, c[0x0][0x3a0] ;  /* 0x0000e800ff087b82 */ /* 0x000e220000000a00 */
[----:B------:R-:W-:Y:S01]  /*4060*/  ISETP.GE.U32.AND P0, PT, R6, 0x8, PT ;  /* 0x000000080600780c */ /* 0x000fe20003f06070 */
[----:B------:R-:W-:Y:S02]  /*4070*/  HFMA2 R0, -RZ, RZ, 0, 0 ;  /* 0x00000000ff007431 */ /* 0x000fe400000001ff */
[----:B------:R-:W-:Y:S01]  /*4080*/  IMAD.MOV.U32 R39, RZ, RZ, RZ ;  /* 0x000000ffff277224 */ /* 0x000fe200078e00ff */
[----:B------:R-:W-:Y:S02]  /*4090*/  CS2R R10, SRZ ;  /* 0x00000000000a7805 */ /* 0x000fe4000001ff00 */
[----:B------:R-:W-:-:S13]  /*40a0*/  ISETP.GE.U32.AND.EX P0, PT, R7, RZ, PT, P0 ;  /* 0x000000ff0700720c */ /* 0x000fda0003f06100 */
[----:B------:R-:W-:Y:S05]  /*40b0*/  @!P0 BRA `(.L_x_7944) ;  /* 0x00000004006c8947 */ /* 0x000fea0003800000 */
[----:B------:R-:W1:Y:S01]  /*40c0*/  LDC.64 R12, c[0x0][0x3e8] ;  /* 0x0000fa00ff0c7b82 */ /* 0x000e620000000a00 */
[----:B------:R-:W2:Y:S01]  /*40d0*/  LDCU.64 UR4, c[0x0][0x398] ;  /* 0x00007300ff0477ac */ /* 0x000ea20008000a00 */
[-C--:B0--345:R-:W-:Y:S01]  /*40e0*/  IMAD R0, R31, R8.reuse, RZ ;  /* 0x000000081f007224 */ /* 0x0b9fe200078e02ff */
[----:B------:R-:W-:Y:S01]  /*40f0*/  LOP3.LUT R39, R4, 0x7fffffff, RZ, 0xc0, !PT ;  /* 0x7fffffff04277812 */ /* 0x000fe200078ec0ff */
        /* <DEDUP_REMOVED lines=8> */
[----:B--2---:R-:W-:-:S04]  /*4180*/  LEA R29, P0, R40, UR4, 0x3 ;  /* 0x00000004281d7c11 */ /* 0x004fc8000f8018ff */
[----:B------:R-:W-:Y:S01]  /*4190*/  LEA.HI.X R40, R40, UR5, R5, 0x3, P0 ;  /* 0x0000000528287c11 */ /* 0x000fe200080f1c05 */
[----:B------:R-:W-:Y:S01]  /*41a0*/  IMAD.MOV.U32 R5, RZ, RZ, R27 ;  /* 0x000000ffff057224 */ /* 0x000fe200078e001b */
[C-C-:B-1----:R-:W-:Y:S02]  /*41b0*/  SHF.L.U64.HI R43, R12.reuse, 0x3, R13.reuse ;  /* 0x000000030c2b7819 */ /* 0x142fe4000001020d */
[C---:B------:R-:W-:Y:S01]  /*41c0*/  SHF.L.U64.HI R45, R12.reuse, 0x6, R13 ;  /* 0x000000060c2d7819 */ /* 0x040fe2000001020d */
[----:B------:R-:W-:-:S07]  /*41d0*/  IMAD.SHL.U32 R13, R12, 0x8, RZ ;  /* 0x000000080c0d7824 */ /* 0x000fce00078e00ff */
.L_x_7945:
[----:B------:R-:W-:Y:S02]  /*41e0*/  IMAD.MOV.U32 R20, RZ, RZ, R29 ;  /* 0x000000ffff147224 */ /* 0x000fe400078e001d */
[----:B------:R-:W-:Y:S01]  /*41f0*/  IMAD.MOV.U32 R21, RZ, RZ, R40 ;  /* 0x000000ffff157224 */ /* 0x000fe200078e0028 */
[----:B------:R-:W-:Y:S01]  /*4200*/  IADD3 R32, P0, PT, R29, R13, RZ ;  /* 0x0000000d1d207210 */ /* 0x000fe20007f1e0ff */
[----:B------:R-:W2:Y:S04]  /*4210*/  LDL.64 R14, [R5+-0x10] ;  /* 0xfffff000050e7983 */ /* 0x000ea80000100a00 */
[----:B------:R-:W2:Y:S01]  /*4220*/  LDG.E.64 R20, desc[UR36][R20.64] ;  /* 0x0000002414147981 */ /* 0x000ea2000c1e1b00 */
[----:B------:R-:W-:-:S03]  /*4230*/  IMAD.X R33, R40, 0x1, R43, P0 ;  /* 0x0000000128217824 */ /* 0x000fc600000e062b */
[----:B------:R-:W3:Y:S04]  /*4240*/  LDL.64 R36, [R5+-0x8] ;  /* 0xfffff80005247983 */ /* 0x000ee80000100a00 */
[----:B------:R-:W3:Y:S01]  /*4250*/  LDG.E.64 R34, desc[UR36][R32.64] ;  /* 0x0000002420227981 */ /* 0x000ee2000c1e1b00 */
[----:B--2---:R-:W-:Y:S02]  /*4260*/  IMAD R21, R21, R14, RZ ;  /* 0x0000000e15157224 */ /* 0x004fe400078e02ff */
[----:B------:R-:W-:Y:S01]  /*4270*/  IMAD.WIDE.U32 R10, R14, R20, R10 ;  /* 0x000000140e0a7225 */ /* 0x000fe200078e000a */
[----:B------:R-:W-:-:S03]  /*4280*/  IADD3 R14, P0, PT, R32, R13, RZ ;  /* 0x0000000d200e7210 */ /* 0x000fc60007f1e0ff */
[----:B------:R-:W-:Y:S02]  /*4290*/  IMAD R15, R15, R20, R21 ;  /* 0x000000140f0f7224 */ /* 0x000fe400078e0215 */
[----:B---3--:R-:W-:Y:S02]  /*42a0*/  IMAD R21, R35, R36, RZ ;  /* 0x0000002423157224 */ /* 0x008fe400078e02ff */
[----:B------:R-:W-:Y:S02]  /*42b0*/  IMAD.IADD R11, R11, 0x1, R15 ;  /* 0x000000010b0b7824 */ /* 0x000fe400078e020f */
[----:B------:R-:W-:Y:S01]  /*42c0*/  IMAD.X R15, R33, 0x1, R43, P0 ;  /* 0x00000001210f7824 */ /* 0x000fe200000e062b */
[----:B------:R-:W-:Y:S01]  /*42d0*/  IADD3 R32, P0, PT, R14, R13, RZ ;  /* 0x0000000d0e207210 */ /* 0x000fe20007f1e0ff */
[-C--:B------:R-:W-:Y:S02]  /*42e0*/  IMAD R33, R37, R34.reuse, R21 ;  /* 0x0000002225217224 */ /* 0x080fe400078e0215 */
[----:B------:R-:W-:Y:S01]  /*42f0*/  IMAD.WIDE.U32 R10, R36, R34, R10 ;  /* 0x00000022240a7225 */ /* 0x000fe200078e000a */
[----:B------:R-:W2:Y:S04]  /*4300*/  LDG.E.64 R20, desc[UR36][R14.64] ;  /* 0x000000240e147981 */ /* 0x000ea8000c1e1b00 */
[----:B------:R-:W2:Y:S01]  /*4310*/  LDL.64 R34, [R5] ;  /* 0x0000000005227983 */ /* 0x000ea20000100a00 */
[----:B------:R-:W-:-:S02]  /*4320*/  IMAD.IADD R11, R11, 0x1, R33 ;  /* 0x000000010b0b7824 */ /* 0x000fc400078e0221 */
[----:B------:R-:W-:Y:S02]  /*4330*/  IMAD.X R33, R15, 0x1, R43, P0 ;  /* 0x000000010f217824 */ /* 0x000fe400000e062b */
[----:B------:R-:W3:Y:S04]  /*4340*/  LDL.64 R14, [R5+0x8] ;  /* 0x00000800050e7983 */ /* 0x000ee80000100a00 */
        /* <DEDUP_REMOVED lines=10> */
[----:B------:R-:W2:Y:S01]  /*43f0*/  LDL.64 R32, [R5+0x10] ;  /* 0x0000100005207983 */ /* 0x000ea20000100a00 */
[----:B------:R-:W-:-:S03]  /*4400*/  IMAD.WIDE.U32 R10, R14, R36, R10 ;  /* 0x000000240e0a7225 */ /* 0x000fc600078e000a */
[----:B------:R-:W2:Y:S01]  /*4410*/  LDG.E.64 R14, desc[UR36][R20.64] ;  /* 0x00000024140e7981 */ /* 0x000ea2000c1e1b00 */
[----:B------:R-:W-:Y:S02]  /*4420*/  IMAD.IADD R11, R11, 0x1, R35 ;  /* 0x000000010b0b7824 */ /* 0x000fe400078e0223 */
[----:B------:R-:W-:-:S05]  /*4430*/  IMAD.X R35, R21, 0x1, R43, P0 ;  /* 0x0000000115237824 */ /* 0x000fca00000e062b */
[----:B------:R-:W3:Y:S04]  /*4440*/  LDG.E.64 R36, desc[UR36][R34.64] ;  /* 0x0000002422247981 */ /* 0x000ee8000c1e1b00 */
[----:B------:R-:W3:Y:S01]  /*4450*/  LDL.64 R20, [R5+0x18] ;  /* 0x0000180005147983 */ /* 0x000ee20000100a00 */
        /* <DEDUP_REMOVED lines=8> */
[----:B------:R-:W2:Y:S01]  /*44e0*/  LDL.64 R34, [R5+0x20] ;  /* 0x0000200005227983 */ /* 0x000ea20000100a00 */
[----:B------:R-:W-:Y:S01]  /*44f0*/  IMAD.WIDE.U32 R10, R20, R36, R10 ;  /* 0x00000024140a7225 */ /* 0x000fe200078e000a */
[----:B------:R-:W-:Y:S02]  /*4500*/  IADD3 R36, P0, PT, R14, R13, RZ ;  /* 0x0000000d0e247210 */ /* 0x000fe40007f1e0ff */
[----:B------:R-:W2:Y:S03]  /*4510*/  LDG.E.64 R20, desc[UR36][R14.64] ;  /* 0x000000240e147981 */ /* 0x000ea6000c1e1b00 */
[----:B------:R-:W-:-:S06]  /*4520*/  IMAD.X R37, R15, 0x1, R43, P0 ;  /* 0x000000010f257824 */ /* 0x000fcc00000e062b */
[----:B------:R-:W3:Y:S04]  /*4530*/  LDG.E.64 R36, desc[UR36][R36.64] ;  /* 0x0000002424247981 */ /* 0x000ee8000c1e1b00 */
[----:B------:R0:W3:Y:S01]  /*4540*/  LDL.64 R14, [R5+0x28] ;  /* 0x00002800050e7983 */ /* 0x0000e20000100a00 */
[----:B------:R-:W-:Y:S01]  /*4550*/  IADD3 R41, P0, PT, R41, -0x8, RZ ;  /* 0xfffffff829297810 */ /* 0x000fe20007f1e0ff */
[----:B------:R-:W-:-:S03]  /*4560*/  IMAD.IADD R11, R11, 0x1, R33 ;  /* 0x000000010b0b7824 */ /* 0x000fc600078e0221 */
[----:B------:R-:W-:Y:S02]  /*4570*/  IADD3.X R38, PT, PT, R38, -0x1, RZ, P0, !PT ;  /* 0xffffffff26267810 */ /* 0x000fe400007fe4ff */
[----:B------:R-:W-:-:S04]  /*4580*/  ISETP.NE.U32.AND P0, PT, R41, RZ, PT ;  /* 0x000000ff2900720c */ /* 0x000fc80003f05070 */
[----:B------:R-:W-:Y:S02]  /*4590*/  ISETP.NE.AND.EX P0, PT, R38, RZ, PT, P0 ;  /* 0x000000ff2600720c */ /* 0x000fe40003f05300 */
[----:B------:R-:W-:Y:S01]  /*45a0*/  LEA R29, P1, R12, R29, 0x6 ;  /* 0x0000001d0c1d7211 */ /* 0x000fe200078230ff */
[----:B0-----:R-:W-:-:S04]  /*45b0*/  VIADD R5, R5, 0x40 ;  /* 0x0000004005057836 */ /* 0x001fc80000000000 */
        /* <DEDUP_REMOVED lines=11> */
.L_x_7944:
        /* <DEDUP_REMOVED lines=9> */
[-C--:B0--345:R-:W-:Y:S02]  /*4700*/  IMAD R5, R31, R8.reuse, RZ ;  /* 0x000000081f057224 */ /* 0x0b9fe400078e02ff */
[----:B------:R-:W-:-:S04]  /*4710*/  IMAD.WIDE.U32 R14, R30, R8, RZ ;  /* 0x000000081e0e7225 */ /* 0x000fc800078e00ff */
[----:B------:R-:W-:Y:S02]  /*4720*/  IMAD R21, R30, R9, R5 ;  /* 0x000000091e157224 */ /* 0x000fe400078e0205 */
[-C--:B-1----:R-:W-:Y:S02]  /*4730*/  IMAD R5, R39, R12.reuse, RZ ;  /* 0x0000000c27057224 */ /* 0x082fe400078e02ff */
[----:B------:R-:W-:Y:S02]  /*4740*/  IMAD.IADD R15, R21, 0x1, R15 ;  /* 0x00000001150f7824 */ /* 0x000fe400078e020f */
[C---:B------:R-:W-:Y:S02]  /*4750*/  IMAD R5, R0.reuse, R13, R5 ;  /* 0x0000000d00057224 */ /* 0x040fe400078e0205 */
[----:B------:R-:W-:-:S04]  /*4760*/  IMAD.WIDE.U32 R14, R0, R12, R14 ;  /* 0x0000000c000e7225 */ /* 0x000fc800078e000e */
[----:B------:R-:W-:Y:S01]  /*4770*/  IMAD.IADD R15, R15, 0x1, R5 ;  /* 0x000000010f0f7824 */ /* 0x000fe200078e0205 */
[----:B--2---:R-:W-:Y:S02]  /*4780*/  LEA R34, P0, R14, UR4, 0x3 ;  /* 0x000000040e227c11 */ /* 0x004fe4000f8018ff */
[----:B------:R-:W-:Y:S02]  /*4790*/  LEA R5, R0, R1, 0x3 ;  /* 0x0000000100057211 */ /* 0x000fe400078e18ff */
[----:B------:R-:W-:-:S03]  /*47a0*/  LEA.HI.X R35, R14, UR5, R15, 0x3, P0 ;  /* 0x000000050e237c11 */ /* 0x000fc600080f1c0f */
[----:B------:R-:W2:Y:S04]  /*47b0*/  LDL.64 R32, [R5+0x20] ;  /* 0x0000200005207983 */ /* 0x000ea80000100a00 */
[----:B------:R-:W2:Y:S01]  /*47c0*/  LDG.E.64 R14, desc[UR36][R34.64] ;  /* 0x00000024220e7981 */ /* 0x000ea2000c1e1b00 */
[----:B------:R-:W-:-:S03]  /*47d0*/  IMAD.WIDE.U32 R20, R12, 0x8, RZ ;  /* 0x000000080c147825 */ /* 0x000fc600078e00ff */
[----:B------:R-:W3:Y:S01]  /*47e0*/  LDL.64 R40, [R5+0x28] ;  /* 0x0000280005287983 */ /* 0x000ee20000100a00 */
[----:B------:R-:W-:Y:S01]  /*47f0*/  IMAD.SHL.U32 R29, R13, 0x8, RZ ;  /* 0x000000080d1d7824 */ /* 0x000fe200078e00ff */
[----:B------:R-:W-:Y:S02]  /*4800*/  IADD3 R42, P0, PT, R34, R20, RZ ;  /* 0x00000014222a7210 */ /* 0x000fe40007f1e0ff */
[----:B------:R-:W4:Y:S01]  /*4810*/  LDL.64 R44, [R5+0x38] ;  /* 0x00003800052c7983 */ /* 0x000f220000100a00 */
[----:B------:R-:W-:-:S04]  /*4820*/  IMAD.IADD R21, R21, 0x1, R29 ;  /* 0x0000000115157824 */ /* 0x000fc800078e021d */
[----:B------:R-:W-:-:S05]  /*4830*/  IMAD.X R43, R21, 0x1, R35, P0 ;  /* 0x00000001152b7824 */ /* 0x000fca00000e0623 */
[----:B------:R-:W3:Y:S01]  /*4840*/  LDG.E.64 R36, desc[UR36][R42.64] ;  /* 0x000000242a247981 */ /* 0x000ee2000c1e1b00 */
[----:B--2---:R-:W-:Y:S02]  /*4850*/  IMAD R29, R15, R32, RZ ;  /* 0x000000200f1d7224 */ /* 0x004fe400078e02ff */
[----:B------:R-:W-:-:S04]  /*4860*/  IMAD.WIDE.U32 R10, R32, R14, R10 ;  /* 0x0000000e200a7225 */ /* 0x000fc800078e000a */
[----:B------:R-:W-:Y:S01]  /*4870*/  IMAD R29, R33, R14, R29 ;  /* 0x0000000e211d7224 */ /* 0x000fe200078e021d */
[-C--:B------:R-:W-:Y:S01]  /*4880*/  IADD3 R14, P0, PT, R42, R20.reuse, RZ ;  /* 0x000000142a0e7210 */ /* 0x080fe20007f1e0ff */
[----:B------:R-:W2:Y:S04]  /*4890*/  LDL.64 R32, [R5+0x30] ;  /* 0x0000300005207983 */ /* 0x000ea80000100a00 */
[----:B------:R-:W-:Y:S01]  /*48a0*/  IMAD.X R15, R43, 0x1, R21, P0 ;  /* 0x000000012b0f7824 */ /* 0x000fe200000e0615 */
[----:B------:R-:W-:-:S04]  /*48b0*/  IADD3 R20, P0, PT, R14, R20, RZ ;  /* 0x000000140e147210 */ /* 0x000fc80007f1e0ff */
[----:B------:R-:W2:Y:S01]  /*48c0*/  LDG.E.64 R34, desc[UR36][R14.64] ;  /* 0x000000240e227981 */ /* 0x000ea2000c1e1b00 */
[----:B------:R-:W-:-:S06]  /*48d0*/  IMAD.X R21, R15, 0x1, R21, P0 ;  /* 0x000000010f157824 */ /* 0x000fcc00000e0615 */
        /* <DEDUP_REMOVED lines=16> */
.L_x_7946:
        /* <DEDUP_REMOVED lines=19> */
[----:B--2---:R-:W-:Y:S01]  /*4b10*/  LEA R36, P0, R14, UR4, 0x3 ;  /* 0x000000040e247c11 */ /* 0x004fe2000f8018ff */
[----:B------:R-:W-:-:S03]  /*4b20*/  IMAD.U32 R29, R0, 0x8, R1 ;  /* 0x00000008001d7824 */ /* 0x000fc600078e0001 */
[----:B------:R-:W-:Y:S02]  /*4b30*/  LEA.HI.X R37, R14, UR5, R5, 0x3, P0 ;  /* 0x000000050e257c11 */ /* 0x000fe400080f1c05 */
[C---:B------:R-:W-:Y:S01]  /*4b40*/  LEA R34, P0, R12.reuse, R36, 0x3 ;  /* 0x000000240c227211 */ /* 0x040fe200078018ff */
[----:B------:R-:W2:Y:S04]  /*4b50*/  LDL.64 R20, [R29+0x20] ;  /* 0x000020001d147983 */ /* 0x000ea80000100a00 */
[----:B------:R-:W2:Y:S01]  /*4b60*/  LDG.E.64 R32, desc[UR36][R36.64] ;  /* 0x0000002424207981 */ /* 0x000ea2000c1e1b00 */
[----:B------:R-:W-:-:S03]  /*4b70*/  LEA.HI.X R35, R12, R37, R13, 0x3, P0 ;  /* 0x000000250c237211 */ /* 0x000fc600000f1c0d */
[----:B------:R-:W3:Y:S04]  /*4b80*/  LDL.64 R14, [R29+0x28] ;  /* 0x000028001d0e7983 */ /* 0x000ee80000100a00 */
        /* <DEDUP_REMOVED lines=11> */
.L_x_7947:
[----:B------:R-:W-:Y:S05]  /*4c40*/  @P1 BRA `(.L_x_7943) ;  /* 0x0000000000481947 */ /* 0x000fea0003800000 */
        /* <DEDUP_REMOVED lines=11> */
[----:B------:R-:W-:-:S03]  /*4d00*/  LEA.HI.X R15, R12, UR5, R5, 0x3, P0 ;  /* 0x000000050c0f7c11 */ /* 0x000fc600080f1c05 */
[----:B------:R-:W2:Y:S04]  /*4d10*/  LDL.64 R8, [R8+0x20] ;  /* 0x0000200008087983 */ /* 0x000ea80000100a00 */
[----:B------:R-:W2:Y:S02]  /*4d20*/  LDG.E.64 R12, desc[UR36][R14.64] ;  /* 0x000000240e0c7981 */ /* 0x000ea4000c1e1b00 */
[----:B--2---:R-:W-:Y:S02]  /*4d30*/  IMAD R5, R13, R8, RZ ;  /* 0x000000080d057224 */ /* 0x004fe400078e02ff */
[----:B------:R-:W-:-:S04]  /*4d40*/  IMAD.WIDE.U32 R10, R8, R12, R10 ;  /* 0x0000000c080a7225 */ /* 0x000fc800078e000a */
[----:B------:R-:W-:-:S04]  /*4d50*/  IMAD R5, R9, R12, R5 ;  /* 0x0000000c09057224 */ /* 0x000fc800078e0205 */
[----:B------:R-:W-:-:S07]  /*4d60*/  IMAD.IADD R11, R11, 0x1, R5 ;  /* 0x000000010b0b7824 */ /* 0x000fce00078e0205 */
.L_x_7943:
[----:B0-----:R-:W0:Y:S01]  /*4d70*/  LDC.64 R8, c[0x0][0x3f8] ;  /* 0x0000fe00ff087b82 */ /* 0x001e220000000a00 */
[----:B------:R-:W2:Y:S01]  /*4d80*/  LDCU.64 UR4, c[0x0][0x3f0] ;  /* 0x00007e00ff0477ac */ /* 0x000ea20008000a00 */
[----:B------:R-:W0:Y:S01]  /*4d90*/  LDCU.64 UR6, c[0x0][0x3f8] ;  /* 0x00007f00ff0677ac */ /* 0x000e220008000a00 */
[----:B--2---:R-:W-:Y:S02]  /*4da0*/  IMAD.U32 R5, RZ, RZ, UR4 ;  /* 0x00000004ff057e24 */ /* 0x004fe4000f8e00ff */
[----:B------:R-:W-:Y:S01]  /*4db0*/  IMAD.U32 R0, RZ, RZ, UR5 ;  /* 0x00000005ff007e24 */ /* 0x000fe2000f8e00ff */
[----:B0-----:R-:W-:-:S04]  /*4dc0*/  ISETP.GE.U32.AND P0, PT, R8, 0x1, PT ;  /* 0x000000010800780c */ /* 0x001fc80003f06070 */
[----:B------:R-:W-:-:S13]  /*4dd0*/  ISETP.GE.AND.EX P0, PT, R9, RZ, PT, P0 ;  /* 0x000000ff0900720c */ /* 0x000fda0003f06300 */
[----:B------:R-:W-:Y:S05]  /*4de0*/  @!P0 BRA `(.L_x_7948) ;  /* 0x0000000000808947 */ /* 0x000fea0003800000 */
[----:B------:R-:W-:Y:S01]  /*4df0*/  BSSY.RECONVERGENT B1, `(.L_x_7948) ;  /* 0x000001f000017945 */ /* 0x000fe20003800200 */
[----:B------:R-:W-:Y:S02]  /*4e00*/  IMAD.U32 R35, RZ, RZ, UR6 ;  /* 0x00000006ff237e24 */ /* 0x000fe4000f8e00ff */
[----:B------:R-:W-:Y:S02]  /*4e10*/  IMAD.U32 R36, RZ, RZ, UR7 ;  /* 0x00000007ff247e24 */ /* 0x000fe4000f8e00ff */
[----:B------:R-:W-:Y:S02]  /*4e20*/  IMAD.U32 R33, RZ, RZ, UR4 ;  /* 0x00000004ff217e24 */ /* 0x000fe4000f8e00ff */
[----:B------:R-:W-:-:S07]  /*4e30*/  IMAD.U32 R34, RZ, RZ, UR5 ;  /* 0x00000005ff227e24 */ /* 0x000fce000f8e00ff */
.L_x_7949:
[--C-:B------:R-:W-:Y:S02]  /*4e40*/  SHF.R.U64 R29, R35, 0x1, R36.reuse ;  /* 0x00000001231d7819 */ /* 0x100fe40000001224 */
[----:B------:R-:W-:-:S03]  /*4e50*/  SHF.R.U32.HI R32, RZ, 0x1, R36 ;  /* 0x00000001ff207819 */ /* 0x000fc60000011624 */
[C---:B------:R-:W-:Y:S01]  /*4e60*/  IMAD.SHL.U32 R20, R29.reuse, 0x8, RZ ;  /* 0x000000081d147824 */ /* 0x040fe200078e00ff */
[----:B------:R-:W-:-:S04]  /*4e70*/  SHF.L.U64.HI R21, R29, 0x3, R32 ;  /* 0x000000031d157819 */ /* 0x000fc80000010220 */
[----:B------:R-:W-:-:S04]  /*4e80*/  IADD3 R8, P1, PT, R33, R20, RZ ;  /* 0x0000001421087210 */ /* 0x000fc80007f3e0ff */
[----:B------:R-:W-:-:S05]  /*4e90*/  IADD3.X R9, PT, PT, R34, R21, RZ, P1, !PT ;  /* 0x0000001522097210 */ /* 0x000fca0000ffe4ff */
[----:B-1----:R0:W2:Y:S01]  /*4ea0*/  LDG.E.64 R12, desc[UR36][R8.64] ;  /* 0x00000024080c7981 */ /* 0x0020a2000c1e1b00 */
        /* <DEDUP_REMOVED lines=20> */
.L_x_7948:
[----:B------:R-:W0:Y:S02]  /*4ff0*/  LDCU.64 UR4, c[0x0][0x3f0] ;  /* 0x00007e00ff0477ac */ /* 0x000e240008000a00 */
[----:B0-----:R-:W-:Y:S02]  /*5000*/  IMAD.U32 R36, RZ, RZ, UR4 ;  /* 0x00000004ff247e24 */ /* 0x001fe4000f8e00ff */
[----:B------:R-:W-:Y:S01]  /*5010*/  IMAD.U32 R15, RZ, RZ, UR5 ;  /* 0x00000005ff0f7e24 */ /* 0x000fe2000f8e00ff */
[----:B------:R-:W-:Y:S06]  /*5020*/  @!P0 BRA `(.L_x_7950) ;  /* 0x0000000000848947 */ /* 0x000fec0003800000 */
[----:B------:R-:W0:Y:S01]  /*5030*/  LDCU.64 UR6, c[0x0][0x3f8] ;  /* 0x00007f00ff0677ac */ /* 0x000e220008000a00 */
[----:B------:R-:W-:Y:S01]  /*5040*/  BSSY.RECONVERGENT B1, `(.L_x_7950) ;  /* 0x000001f000017945 */ /* 0x000fe20003800200 */
[----:B------:R-:W-:Y:S02]  /*5050*/  IMAD.U32 R38, RZ, RZ, UR4 ;  /* 0x00000004ff267e24 */ /* 0x000fe4000f8e00ff */
[----:B------:R-:W-:Y:S02]  /*5060*/  IMAD.U32 R33, RZ, RZ, UR5 ;  /* 0x00000005ff217e24 */ /* 0x000fe4000f8e00ff */
[----:B0-----:R-:W-:Y:S02]  /*5070*/  IMAD.U32 R35, RZ, RZ, UR6 ;  /* 0x00000006ff237e24 */ /* 0x001fe4000f8e00ff */
[----:B------:R-:W-:-:S07]  /*5080*/  IMAD.U32 R37, RZ, RZ, UR7 ;  /* 0x00000007ff257e24 */ /* 0x000fce000f8e00ff */
.L_x_7951:
[--C-:B------:R-:W-:Y:S02]  /*5090*/  SHF.R.U64 R29, R35, 0x1, R37.reuse ;  /* 0x00000001231d7819 */ /* 0x100fe40000001225 */
[----:B------:R-:W-:-:S03]  /*50a0*/  SHF.R.U32.HI R34, RZ, 0x1, R37 ;  /* 0x00000001ff227819 */ /* 0x000fc60000011625 */
[C---:B------:R-:W-:Y:S01]  /*50b0*/  IMAD.SHL.U32 R21, R29.reuse, 0x8, RZ ;  /* 0x000000081d157824 */ /* 0x040fe200078e00ff */
[----:B------:R-:W-:-:S04]  /*50c0*/  SHF.L.U64.HI R32, R29, 0x3, R34 ;  /* 0x000000031d207819 */ /* 0x000fc80000010222 */
[----:B------:R-:W-:-:S05]  /*50d0*/  IADD3 R8, P0, PT, R38, R21, RZ ;  /* 0x0000001526087210 */ /* 0x000fca0007f1e0ff */
[----:B------:R-:W-:-:S05]  /*50e0*/  IMAD.X R9, R33, 0x1, R32, P0 ;  /* 0x0000000121097824 */ /* 0x000fca00000e0620 */
[----:B-1----:R-:W2:Y:S01]  /*50f0*/  LDG.E.64 R12, desc[UR36][R8.64] ;  /* 0x00000024080c7981 */ /* 0x002ea2000c1e1b00 */
        /* <DEDUP_REMOVED lines=20> */
.L_x_7950:
[----:B------:R-:W0:Y:S01]  /*5240*/  LDCU.64 UR8, c[0x0][0x3f0] ;  /* 0x00007e00ff0877ac */ /* 0x000e220008000a00 */
[----:B------:R-:W-:Y:S01]  /*5250*/  IADD3 R8, P0, PT, -R5, R36, RZ ;  /* 0x0000002405087210 */ /* 0x000fe20007f1e1ff */
[C---:B---345:R-:W-:Y:S01]  /*5260*/  IMAD.SHL.U32 R14, R30.reuse, 0x8, RZ ;  /* 0x000000081e0e7824 */ /* 0x078fe200078e00ff */
[----:B------:R-:W-:Y:S01]  /*5270*/  SHF.L.U64.HI R30, R30, 0x3, R31 ;  /* 0x000000031e1e7819 */ /* 0x000fe2000001021f */
[----:B------:R-:W2:Y:S02]  /*5280*/  LDCU.128 UR4, c[0x0][0x400] ;  /* 0x00008000ff0477ac */ /* 0x000ea40008000c00 */
        /* <DEDUP_REMOVED lines=9> */
[--C-:B-1----:R-:W-:Y:S01]  /*5320*/  SHF.R.S64 R12, R5, 0x3, R0.reuse ;  /* 0x00000003050c7819 */ /* 0x102fe20000001000 */
[----:B------:R0:W-:Y:S01]  /*5330*/  STG.E.64 desc[UR36][R10.64], R8 ;  /* 0x000000080a007986 */ /* 0x0001e2000c101b24 */
[----:B------:R-:W-:-:S05]  /*5340*/  SHF.R.S32.HI R13, RZ, 0x3, R0 ;  /* 0x00000003ff0d7819 */ /* 0x000fca0000011400 */
[----:B------:R0:W-:Y:S02]  /*5350*/  STG.E.64 desc[UR36][R14.64], R12 ;  /* 0x0000000c0e007986 */ /* 0x0001e4000c101b24 */
.L_x_7941:
[----:B------:R-:W-:Y:S05]  /*5360*/  BSYNC.RECONVERGENT B0 ;  /* 0x0000000000007941 */ /* 0x000fea0003800200 */
.L_x_7940:
[----:B------:R-:W-:Y:S01]  /*5370*/  VIADD R29, R28, 0x80 ;  /* 0x000000801c1d7836 */ /* 0x000fe20000000000 */
[----:B------:R-:W-:Y:S04]  /*5380*/  BSSY.RECONVERGENT B0, `(.L_x_7952) ;  /* 0x0000148000007945 */ /* 0x000fe80003800200 */
[----:B------:R-:W-:-:S13]  /*5390*/  ISETP.GE.AND P0, PT, R29, UR38, PT ;  /* 0x000000261d007c0c */ /* 0x000fda000bf06270 */
[----:B------:R-:W-:Y:S05]  /*53a0*/  @P0 BRA `(.L_x_7953) ;  /* 0x0000001400140947 */ /* 0x000fea0003800000 */
[----:B------:R-:W1:Y:S02]  /*53b0*/  LDCU.64 UR4, c[0x0][0x388] ;  /* 0x00007100ff0477ac */ /* 0x000e640008000a00 */
[----:B-1----:R-:W-:-:S04]  /*53c0*/  UISETP.NE.U32.AND UP0, UPT, UR4, URZ, UPT ;  /* 0x000000ff0400728c */ /* 0x002fc8000bf05070 */
[----:B------:R-:W-:-:S09]  /*53d0*/  UISETP.NE.AND.EX UP0, UPT, UR5, URZ, UPT, UP0 ;  /* 0x000000ff0500728c */ /* 0x000fd2000bf05300 */
[----:B------:R-:W-:Y:S05]  /*53e0*/  BRA.U !UP0, `(.L_x_7954) ;  /* 0x0000000108107547 */ /* 0x000fea000b800000 */
[----:B-----5:R-:W-:-:S04]  /*53f0*/  LEA R34, P0, R18, UR4, 0x3 ;  /* 0x0000000412227c11 */ /* 0x020fc8000f8018ff */
[----:B------:R-:W-:-:S06]  /*5400*/  LEA.HI.X R35, R18, UR5, R19, 0x3, P0 ;  /* 0x0000000512237c11 */ /* 0x000fcc00080f1c13 */
[----:B------:R-:W5:Y:S01]  /*5410*/  LDG.E.64 R34, desc[UR36][R34.64] ;  /* 0x0000002422227981 */ /* 0x000f62000c1e1b00 */
[----:B------:R-:W-:Y:S05]  /*5420*/  BRA `(.L_x_7955) ;  /* 0x0000000c00687947 */ /* 0x000fea0003800000 */
.L_x_7954:
[----:B------:R-:W-:Y:S02]  /*5430*/  ISETP.NE.U32.AND P0, PT, R6, RZ, PT ;  /* 0x000000ff0600720c */ /* 0x000fe40003f05070 */
[----:B------:R-:W-:Y:S02]  /*5440*/  CS2R R34, SRZ ;  /* 0x0000000000227805 */ /* 0x000fe4000001ff00 */
[----:B------:R-:W-:-:S13]  /*5450*/  ISETP.NE.AND.EX P0, PT, R7, RZ, PT, P0 ;  /* 0x000000ff0700720c */ /* 0x000fda0003f05300 */
[----:B------:R-:W-:Y:S05]  /*5460*/  @!P0 BRA `(.L_x_7955) ;  /* 0x0000000c00588947 */ /* 0x000fea0003800000 */
[----:B------:R-:W-:-:S04]  /*5470*/  ISETP.GE.U32.AND P0, PT, R6, 0x1, PT ;  /* 0x000000010600780c */ /* 0x000fc80003f06070 */
[----:B------:R-:W-:-:S13]  /*5480*/  ISETP.GE.AND.EX P0, PT, R7, RZ, PT, P0 ;  /* 0x000000ff0700720c */ /* 0x000fda0003f06300 */
[----:B------:R-:W-:Y:S05]  /*5490*/  @!P0 BRA `(.L_x_7955) ;  /* 0x0000000c004c8947 */ /* 0x000fea0003800000 */
[----:B0-----:R-:W0:Y:S01]  /*54a0*/  LDC.64 R8, c[0x0][0x3a0] ;  /* 0x0000e800ff087b82 */ /* 0x001e220000000a00 */
[----:B------:R-:W-:Y:S01]  /*54b0*/  ISETP.GE.U32.AND P0, PT, R6, 0x8, PT ;  /* 0x000000080600780c */ /* 0x000fe20003f06070 */
[----:B------:R-:W-:Y:S01]  /*54c0*/  IMAD.MOV.U32 R0, RZ, RZ, RZ ;  /* 0x000000ffff007224 */ /* 0x000fe200078e00ff */
[----:B------:R-:W-:Y:S01]  /*54d0*/  CS2R R34, SRZ ;  /* 0x0000000000227805 */ /* 0x000fe2000001ff00 */
[----:B------:R-:W-:Y:S01]  /*54e0*/  IMAD.MOV.U32 R37, RZ, RZ, RZ ;  /* 0x000000ffff257224 */ /* 0x000fe200078e00ff */
[----:B------:R-:W-:-:S13]  /*54f0*/  ISETP.GE.U32.AND.EX P0, PT, R7, RZ, PT, P0 ;  /* 0x000000ff0700720c */ /* 0x000fda0003f06100 */
[----:B------:R-:W-:Y:S05]  /*5500*/  @!P0 BRA `(.L_x_7956) ;  /* 0x00000004006c8947 */ /* 0x000fea0003800000 */
[----:B------:R-:W1:Y:S01]  /*5510*/  LDC.64 R10, c[0x0][0x3e8] ;  /* 0x0000fa00ff0a7b82 */ /* 0x000e620000000a00 */
[----:B------:R-:W2:Y:S01]  /*5520*/  LDCU.64 UR4, c[0x0][0x398] ;  /* 0x00007300ff0477ac */ /* 0x000ea20008000a00 */
[-C--:B0----5:R-:W-:Y:S01]  /*5530*/  IMAD R0, R19, R8.reuse, RZ ;  /* 0x0000000813007224 */ /* 0x0a1fe200078e02ff */
        /* <DEDUP_REMOVED lines=15> */
.L_x_7957:
[----:B------:R-:W-:Y:S02]  /*5630*/  IMAD.MOV.U32 R44, RZ, RZ, R36 ;  /* 0x000000ffff2c7224 */ /* 0x000fe400078e0024 */
[----:B------:R-:W-:Y:S01]  /*5640*/  IMAD.MOV.U32 R45, RZ, RZ, R39 ;  /* 0x000000ffff2d7224 */ /* 0x000fe200078e0027 */
[----:B------:R-:W-:Y:S01]  /*5650*/  IADD3 R12, P0, PT, R36, R11, RZ ;  /* 0x0000000b240c7210 */ /* 0x000fe20007f1e0ff */
[----:B---34-:R-:W2:Y:S04]  /*5660*/  LDL.64 R30, [R5+-0x10] ;  /* 0xfffff000051e7983 */ /* 0x018ea80000100a00 */
[----:B------:R-:W2:Y:S01]  /*5670*/  LDG.E.64 R32, desc[UR36][R44.64] ;  /* 0x000000242c207981 */ /* 0x000ea2000c1e1b00 */
[----:B------:R-:W-:-:S03]  /*5680*/  IMAD.X R13, R39, 0x1, R41, P0 ;  /* 0x00000001270d7824 */ /* 0x000fc600000e0629 */
[----:B------:R-:W3:Y:S04]  /*5690*/  LDL.64 R14, [R5+-0x8] ;  /* 0xfffff800050e7983 */ /* 0x000ee80000100a00 */
[----:B------:R-:W3:Y:S04]  /*56a0*/  LDG.E.64 R20, desc[UR36][R12.64] ;  /* 0x000000240c147981 */ /* 0x000ee8000c1e1b00 */
[----:B------:R-:W4:Y:S01]  /*56b0*/  LDL.64 R44, [R5+0x8] ;  /* 0x00000800052c7983 */ /* 0x000f220000100a00 */
[----:B--2---:R-:W-:Y:S02]  /*56c0*/  IMAD R33, R33, R30, RZ ;  /* 0x0000001e21217224 */ /* 0x004fe400078e02ff */
[----:B------:R-:W-:Y:S01]  /*56d0*/  IMAD.WIDE.U32 R34, R30, R32, R34 ;  /* 0x000000201e227225 */ /* 0x000fe200078e0022 */
[----:B------:R-:W-:-:S03]  /*56e0*/  IADD3 R30, P0, PT, R12, R11, RZ ;  /* 0x0000000b0c1e7210 */ /* 0x000fc60007f1e0ff */
[----:B------:R-:W-:Y:S02]  /*56f0*/  IMAD R33, R31, R32, R33 ;  /* 0x000000201f217224 */ /* 0x000fe400078e0221 */
[----:B------:R-:W-:Y:S02]  /*5700*/  IMAD.X R31, R13, 0x1, R41, P0 ;  /* 0x000000010d1f7824 */ /* 0x000fe400000e0629 */
[----:B------:R-:W-:Y:S02]  /*5710*/  IMAD.IADD R35, R35, 0x1, R33 ;  /* 0x0000000123237824 */ /* 0x000fe400078e0221 */
[----:B---3--:R-:W-:Y:S01]  /*5720*/  IMAD R33, R21, R14, RZ ;  /* 0x0000000e15217224 */ /* 0x008fe200078e02ff */
[----:B------:R-:W2:Y:S03]  /*5730*/  LDG.E.64 R12, desc[UR36][R30.64] ;  /* 0x000000241e0c7981 */ /* 0x000ea6000c1e1b00 */
[----:B------:R-:W-:-:S02]  /*5740*/  IMAD R33, R15, R20, R33 ;  /* 0x000000140f217224 */ /* 0x000fc400078e0221 */
[----:B------:R-:W-:Y:S02]  /*5750*/  IMAD.WIDE.U32 R14, R14, R20, R34 ;  /* 0x000000140e0e7225 */ /* 0x000fe400078e0022 */
[----:B------:R-:W2:Y:S01]  /*5760*/  LDL.64 R20, [R5] ;  /* 0x0000000005147983 */ /* 0x000ea20000100a00 */
[----:B------:R-:W-:Y:S02]  /*5770*/  IADD3 R32, P0, PT, R30, R11, RZ ;  /* 0x0000000b1e207210 */ /* 0x000fe40007f1e0ff */
[----:B------:R-:W-:-:S03]  /*5780*/  IADD3 R15, PT, PT, R15, R33, RZ ;  /* 0x000000210f0f7210 */ /* 0x000fc60007ffe0ff */
[----:B------:R-:W-:Y:S02]  /*5790*/  IMAD.X R33, R31, 0x1, R41, P0 ;  /* 0x000000011f217824 */ /* 0x000fe400000e0629 */
[----:B------:R-:W3:Y:S04]  /*57a0*/  LDL.64 R30, [R5+0x10] ;  /* 0x00001000051e7983 */ /* 0x000ee80000100a00 */
[----:B------:R-:W4:Y:S01]  /*57b0*/  LDG.E.64 R34, desc[UR36][R32.64] ;  /* 0x0000002420227981 */ /* 0x000f22000c1e1b00 */
[----:B--2---:R-:W-:-:S04]  /*57c0*/  IMAD R13, R13, R20, RZ ;  /* 0x000000140d0d7224 */ /* 0x004fc800078e02ff */
[-C--:B------:R-:W-:Y:S02]  /*57d0*/  IMAD R21, R21, R12.reuse, R13 ;  /* 0x0000000c15157224 */ /* 0x080fe400078e020d */
[----:B------:R-:W-:Y:S01]  /*57e0*/  IMAD.WIDE.U32 R12, R20, R12, R14 ;  /* 0x0000000c140c7225 */ /* 0x000fe200078e000e */
[----:B------:R-:W-:-:S05]  /*57f0*/  IADD3 R14, P0, PT, R32, R11, RZ ;  /* 0x0000000b200e7210 */ /* 0x000fca0007f1e0ff */
[----:B------:R-:W-:Y:S02]  /*5800*/  IMAD.X R15, R33, 0x1, R41, P0 ;  /* 0x00000001210f7824 */ /* 0x000fe400000e0629 */
[----:B------:R-:W-:-:S03]  /*5810*/  IMAD.IADD R13, R13, 0x1, R21 ;  /* 0x000000010d0d7824 */ /* 0x000fc600078e0215 */
[----:B------:R0:W3:Y:S01]  /*5820*/  LDG.E.64 R20, desc[UR36][R14.64] ;  /* 0x000000240e147981 */ /* 0x0000e2000c1e1b00 */
[----:B----4-:R-:W-:Y:S01]  /*5830*/  IMAD R35, R35, R44, RZ ;  /* 0x0000002c23237224 */ /* 0x010fe200078e02ff */
[----:B------:R-:W-:Y:S01]  /*5840*/  IADD3 R32, P0, PT, R14, R11, RZ ;  /* 0x0000000b0e207210 */ /* 0x000fe20007f1e0ff */
[----:B------:R-:W-:-:S04]  /*5850*/  IMAD.WIDE.U32 R12, R44, R34, R12 ;  /* 0x000000222c0c7225 */ /* 0x000fc800078e000c */
[----:B------:R-:W-:Y:S02]  /*5860*/  IMAD R35, R45, R34, R35 ;  /* 0x000000222d237224 */ /* 0x000fe400078e0223 */
[----:B------:R-:W-:Y:S01]  /*5870*/  IMAD.X R33, R15, 0x1, R41, P0 ;  /* 0x000000010f217824 */ /* 0x000fe200000e0629 */
[----:B------:R-:W2:Y:S01]  /*5880*/  LDL.64 R44, [R5+0x18] ;  /* 0x00001800052c7983 */ /* 0x000ea20000100a00 */
[----:B------:R-:W-:-:S03]  /*5890*/  IMAD.IADD R13, R13, 0x1, R35 ;  /* 0x000000010d0d7824 */ /* 0x000fc600078e0223 */
[----:B------:R1:W2:Y:S01]  /*58a0*/  LDG.E.64 R34, desc[UR36][R32.64] ;  /* 0x0000002420227981 */ /* 0x0002a2000c1e1b00 */
[----:B0-----:R-:W-:-:S05]  /*58b0*/  IADD3 R14, P0, PT, R32, R11, RZ ;  /* 0x0000000b200e7210 */ /* 0x001fca0007f1e0ff */
[----:B------:R-:W-:Y:S01]  /*58c0*/  IMAD.X R15, R33, 0x1, R41, P0 ;  /* 0x00000001210f7824 */ /* 0x000fe200000e0629 */
[----:B-1----:R-:W-:-:S05]  /*58d0*/  IADD3 R32, P0, PT, R14, R11, RZ ;  /* 0x0000000b0e207210 */ /* 0x002fca0007f1e0ff */
[----:B------:R-:W-:-:S06]  /*58e0*/  IMAD.X R33, R15, 0x1, R41, P0 ;  /* 0x000000010f217824 */ /* 0x000fcc00000e0629 */
[----:B------:R-:W4:Y:S01]  /*58f0*/  LDG.E.64 R32, desc[UR36][R32.64] ;  /* 0x0000002420207981 */ /* 0x000f22000c1e1b00 */
[----:B---3--:R-:W-:Y:S02]  /*5900*/  IMAD R21, R21, R30, RZ ;  /* 0x0000001e15157224 */ /* 0x008fe400078e02ff */
[----:B------:R-:W-:-:S04]  /*5910*/  IMAD.WIDE.U32 R12, R30, R20, R12 ;  /* 0x000000141e0c7225 */ /* 0x000fc800078e000c */
[----:B------:R-:W-:Y:S02]  /*5920*/  IMAD R21, R31, R20, R21 ;  /* 0x000000141f157224 */ /* 0x000fe400078e0215 */
[----:B------:R-:W3:Y:S02]  /*5930*/  LDL.64 R30, [R5+0x20] ;  /* 0x00002000051e7983 */ /* 0x000ee40000100a00 */
[----:B------:R-:W-:Y:S02]  /*5940*/  IMAD.IADD R13, R13, 0x1, R21 ;  /* 0x000000010d0d7824 */ /* 0x000fe400078e0215 */
[----:B------:R-:W3:Y:S01]  /*5950*/  LDG.E.64 R20, desc[UR36][R14.64] ;  /* 0x000000240e147981 */ /* 0x000ee2000c1e1b00 */
[----:B--2---:R-:W-:Y:S02]  /*5960*/  IMAD R35, R35, R44, RZ ;  /* 0x0000002c23237224 */ /* 0x004fe400078e02ff */
[----:B------:R-:W-:-:S04]  /*5970*/  IMAD.WIDE.U32 R12, R44, R34, R12 ;  /* 0x000000222c0c7225 */ /* 0x000fc800078e000c */
[----:B------:R-:W-:Y:S02]  /*5980*/  IMAD R35, R45, R34, R35 ;  /* 0x000000222d237224 */ /* 0x000fe400078e0223 */
[----:B------:R0:W4:Y:S01]  /*5990*/  LDL.64 R44, [R5+0x28] ;  /* 0x00002800052c7983 */ /* 0x0001220000100a00 */
[----:B------:R-:W-:-:S04]  /*59a0*/  IADD3 R40, P0, PT, R40, -0x8, RZ ;  /* 0xfffffff828287810 */ /* 0x000fc80007f1e0ff */
[----:B------:R-:W-:Y:S02]  /*59b0*/  IADD3.X R38, PT, PT, R38, -0x1, RZ, P0, !PT ;  /* 0xffffffff26267810 */ /* 0x000fe400007fe4ff */
[----:B------:R-:W-:Y:S01]  /*59c0*/  ISETP.NE.U32.AND P0, PT, R40, RZ, PT ;  /* 0x000000ff2800720c */ /* 0x000fe20003f05070 */
[----:B------:R-:W-:-:S03]  /*59d0*/  IMAD.IADD R13, R13, 0x1, R35 ;  /* 0x000000010d0d7824 */ /* 0x000fc600078e0223 */
[----:B------:R-:W-:Y:S02]  /*59e0*/  ISETP.NE.AND.EX P0, PT, R38, RZ, PT, P0 ;  /* 0x000000ff2600720c */ /* 0x000fe40003f05300 */
[----:B------:R-:W-:Y:S01]  /*59f0*/  LEA R36, P1, R10, R36, 0x6 ;  /* 0x000000240a247211 */ /* 0x000fe200078230ff */
[----:B0-----:R-:W-:-:S04]  /*5a00*/  VIADD R5, R5, 0x40 ;  /* 0x0000004005057836 */ /* 0x001fc80000000000 */
[----:B------:R-:W-:Y:S02]  /*5a10*/  IMAD.X R39, R39, 0x1, R42, P1 ;  /* 0x0000000127277824 */ /* 0x000fe400008e062a */
[----:B---3--:R-:W-:Y:S02]  /*5a20*/  IMAD R21, R21, R30, RZ ;  /* 0x0000001e15157224 */ /* 0x008fe400078e02ff */
        /* <DEDUP_REMOVED lines=9> */
.L_x_7956:
        /* <DEDUP_REMOVED lines=20> */
[----:B------:R-:W2:Y:S04]  /*5c00*/  LDL.64 R32, [R36+0x20] ;  /* 0x0000200024207983 */ /* 0x000ea80000100a00 */
[----:B------:R-:W2:Y:S01]  /*5c10*/  LDG.E.64 R12, desc[UR36][R42.64] ;  /* 0x000000242a0c7981 */ /* 0x000ea2000c1e1b00 */
[C---:B------:R-:W-:Y:S02]  /*5c20*/  IMAD.SHL.U32 R41, R10.reuse, 0x8, RZ ;  /* 0x000000080a297824 */ /* 0x040fe400078e00ff */
[----:B------:R-:W-:-:S03]  /*5c30*/  IMAD.HI.U32 R5, R10, 0x8, RZ ;  /* 0x000000080a057827 */ /* 0x000fc600078e00ff */
[----:B------:R-:W-:Y:S01]  /*5c40*/  IADD3 R38, P0, PT, R42, R41, RZ ;  /* 0x000000292a267210 */ /* 0x000fe20007f1e0ff */
[----:B------:R-:W-:-:S04]  /*5c50*/  IMAD.SHL.U32 R14, R11, 0x8, RZ ;  /* 0x000000080b0e7824 */ /* 0x000fc800078e00ff */
[----:B------:R-:W-:Y:S02]  /*5c60*/  IMAD.IADD R5, R5, 0x1, R14 ;  /* 0x0000000105057824 */ /* 0x000fe400078e020e */
[----:B------:R-:W2:Y:S02]  /*5c70*/  LDL.64 R14, [R36+0x28] ;  /* 0x00002800240e7983 */ /* 0x000ea40000100a00 */
[----:B------:R-:W-:Y:S01]  /*5c80*/  IMAD.X R39, R43, 0x1, R5, P0 ;  /* 0x000000012b277824 */ /* 0x000fe200000e0605 */
[----:B---34-:R-:W-:-:S04]  /*5c90*/  IADD3 R30, P0, PT, R38, R41, RZ ;  /* 0x00000029261e7210 */ /* 0x018fc80007f1e0ff */
[----:B------:R-:W3:Y:S01]  /*5ca0*/  LDG.E.64 R20, desc[UR36][R38.64] ;  /* 0x0000002426147981 */ /* 0x000ee2000c1e1b00 */
[----:B------:R-:W-:-:S03]  /*5cb0*/  IMAD.X R31, R39, 0x1, R5, P0 ;  /* 0x00000001271f7824 */ /* 0x000fc600000e0605 */
[----:B------:R-:W4:Y:S01]  /*5cc0*/  LDL.64 R38, [R36+0x38] ;  /* 0x0000380024267983 */ /* 0x000f220000100a00 */
[----:B--2---:R-:W-:Y:S02]  /*5cd0*/  IMAD R13, R13, R32, RZ ;  /* 0x000000200d0d7224 */ /* 0x004fe400078e02ff */
[-C--:B------:R-:W-:Y:S01]  /*5ce0*/  IMAD.WIDE.U32 R34, R32, R12.reuse, R34 ;  /* 0x0000000c20227225 */ /* 0x080fe200078e0022 */
[----:B------:R-:W-:Y:S02]  /*5cf0*/  IADD3 R32, P0, PT, R30, R41, RZ ;  /* 0x000000291e207210 */ /* 0x000fe40007f1e0ff */
[----:B------:R-:W2:Y:S01]  /*5d00*/  LDG.E.64 R40, desc[UR36][R30.64] ;  /* 0x000000241e287981 */ /* 0x000ea2000c1e1b00 */
[----:B------:R-:W-:-:S03]  /*5d10*/  IMAD R43, R33, R12, R13 ;  /* 0x0000000c212b7224 */ /* 0x000fc600078e020d */
[----:B------:R-:W2:Y:S01]  /*5d20*/  LDL.64 R12, [R36+0x30] ;  /* 0x00003000240c7983 */ /* 0x000ea20000100a00 */
        /* <DEDUP_REMOVED lines=17> */
.L_x_7958:
        /* <DEDUP_REMOVED lines=10> */
[-C--:B0----5:R-:W-:Y:S01]  /*5ee0*/  IMAD R5, R19, R8.reuse, RZ ;  /* 0x0000000813057224 */ /* 0x0a1fe200078e02ff */
[----:B------:R-:W0:Y:S01]  /*5ef0*/  LDCU.64 UR4, c[0x0][0x398] ;  /* 0x00007300ff0477ac */ /* 0x000e220008000a00 */
[----:B------:R-:W-:-:S04]  /*5f00*/  IMAD.WIDE.U32 R12, R18, R8, RZ ;  /* 0x00000008120c7225 */ /* 0x000fc800078e00ff */
[----:B------:R-:W-:Y:S02]  /*5f10*/  IMAD R5, R18, R9, R5 ;  /* 0x0000000912057224 */ /* 0x000fe400078e0205 */
[----:B-1----:R-:W-:Y:S02]  /*5f20*/  IMAD R14, R37, R10, RZ ;  /* 0x0000000a250e7224 */ /* 0x002fe400078e02ff */
[C---:B------:R-:W-:Y:S01]  /*5f30*/  IMAD.U32 R36, R0.reuse, 0x8, R1 ;  /* 0x0000000800247824 */ /* 0x040fe200078e0001 */
[----:B------:R-:W-:Y:S01]  /*5f40*/  IADD3 R13, PT, PT, R5, R13, RZ ;  /* 0x0000000d050d7210 */ /* 0x000fe20007ffe0ff */
[----:B------:R-:W-:-:S03]  /*5f50*/  IMAD R5, R0, R11, R14 ;  /* 0x0000000b00057224 */ /* 0x000fc600078e020e */
[----:B------:R-:W2:Y:S01]  /*5f60*/  LDL.64 R14, [R36+0x20] ;  /* 0x00002000240e7983 */ /* 0x000ea20000100a00 */
[----:B------:R-:W-:-:S04]  /*5f70*/  IMAD.WIDE.U32 R12, R0, R10, R12 ;  /* 0x0000000a000c7225 */ /* 0x000fc800078e000c */
[----:B------:R-:W-:Y:S01]  /*5f80*/  IMAD.IADD R5, R13, 0x1, R5 ;  /* 0x000000010d057824 */ /* 0x000fe200078e0205 */
[----:B0-----:R-:W-:-:S04]  /*5f90*/  LEA R32, P0, R12, UR4, 0x3 ;  /* 0x000000040c207c11 */ /* 0x001fc8000f8018ff */
[----:B------:R-:W-:Y:S02]  /*5fa0*/  LEA.HI.X R33, R12, UR5, R5, 0x3, P0 ;  /* 0x000000050c217c11 */ /* 0x000fe400080f1c05 */
[C---:B---34-:R-:W-:Y:S01]  /*5fb0*/  LEA R30, P0, R10.reuse, R32, 0x3 ;  /* 0x000000200a1e7211 */ /* 0x058fe200078018ff */
[----:B------:R-:W3:Y:S04]  /*5fc0*/  LDL.64 R12, [R36+0x28] ;  /* 0x00002800240c7983 */ /* 0x000ee80000100a00 */
[----:B------:R-:W2:Y:S01]  /*5fd0*/  LDG.E.64 R20, desc[UR36][R32.64] ;  /* 0x0000002420147981 */ /* 0x000ea2000c1e1b00 */
[----:B------:R-:W-:-:S06]  /*5fe0*/  LEA.HI.X R31, R10, R33, R11, 0x3, P0 ;  /* 0x000000210a1f7211 */ /* 0x000fcc00000f1c0b */
        /* <DEDUP_REMOVED lines=11> */
.L_x_7959:
[----:B------:R-:W-:Y:S05]  /*60a0*/  @P1 BRA `(.L_x_7955) ;  /* 0x0000000000481947 */ /* 0x000fea0003800000 */
        /* <DEDUP_REMOVED lines=18> */
.L_x_7955:
[----:B0-----:R-:W0:Y:S01]  /*61d0*/  LDC.64 R8, c[0x0][0x3f8] ;  /* 0x0000fe00ff087b82 */ /* 0x001e220000000a00 */
[----:B------:R-:W2:Y:S02]  /*61e0*/  LDCU.64 UR4, c[0x0][0x3f0] ;  /* 0x00007e00ff0477ac */ /* 0x000ea40008000a00 */
[----:B--2---:R-:W-:Y:S02]  /*61f0*/  IMAD.U32 R5, RZ, RZ, UR4 ;  /* 0x00000004ff057e24 */ /* 0x004fe4000f8e00ff */
[----:B------:R-:W-:Y:S01]  /*6200*/  IMAD.U32 R0, RZ, RZ, UR5 ;  /* 0x00000005ff007e24 */ /* 0x000fe2000f8e00ff */
[----:B0-----:R-:W-:-:S04]  /*6210*/  ISETP.GE.U32.AND P0, PT, R8, 0x1, PT ;  /* 0x000000010800780c */ /* 0x001fc80003f06070 */
[----:B------:R-:W-:-:S13]  /*6220*/  ISETP.GE.AND.EX P0, PT, R9, RZ, PT, P0 ;  /* 0x000000ff0900720c */ /* 0x000fda0003f06300 */
[----:B------:R-:W-:Y:S05]  /*6230*/  @!P0 BRA `(.L_x_7960) ;  /* 0x00000000008c8947 */ /* 0x000fea0003800000 */
[----:B------:R-:W0:Y:S01]  /*6240*/  LDCU.64 UR6, c[0x0][0x3f8] ;  /* 0x00007f00ff0677ac */ /* 0x000e220008000a00 */
[----:B------:R-:W-:Y:S01]  /*6250*/  BSSY.RECONVERGENT B1, `(.L_x_7960) ;  /* 0x0000021000017945 */ /* 0x000fe20003800200 */
[----:B---345:R-:W-:Y:S02]  /*6260*/  IMAD.U32 R31, RZ, RZ, UR4 ;  /* 0x00000004ff1f7e24 */ /* 0x038fe4000f8e00ff */
[----:B------:R-:W-:Y:S02]  /*6270*/  IMAD.U32 R30, RZ, RZ, UR5 ;  /* 0x00000005ff1e7e24 */ /* 0x000fe4000f8e00ff */
[----:B------:R-:W-:Y:S02]  /*6280*/  IMAD.U32 R5, RZ, RZ, UR4 ;  /* 0x00000004ff057e24 */ /* 0x000fe4000f8e00ff */
[----:B------:R-:W-:Y:S02]  /*6290*/  IMAD.U32 R0, RZ, RZ, UR5 ;  /* 0x00000005ff007e24 */ /* 0x000fe4000f8e00ff */
[----:B0-----:R-:W-:-:S02]  /*62a0*/  IMAD.U32 R33, RZ, RZ, UR6 ;  /* 0x00000006ff217e24 */ /* 0x001fc4000f8e00ff */
[----:B------:R-:W-:-:S07]  /*62b0*/  IMAD.U32 R32, RZ, RZ, UR7 ;  /* 0x00000007ff207e24 */ /* 0x000fce000f8e00ff */
.L_x_7961:
[--C-:B------:R-:W-:Y:S02]  /*62c0*/  SHF.R.U64 R21, R33, 0x1, R32.reuse ;  /* 0x0000000121157819 */ /* 0x100fe40000001220 */
[----:B------:R-:W-:-:S03]  /*62d0*/  SHF.R.U32.HI R20, RZ, 0x1, R32 ;  /* 0x00000001ff147819 */ /* 0x000fc60000011620 */
[C---:B------:R-:W-:Y:S01]  /*62e0*/  IMAD.SHL.U32 R14, R21.reuse, 0x8, RZ ;  /* 0x00000008150e7824 */ /* 0x040fe200078e00ff */
[----:B------:R-:W-:-:S04]  /*62f0*/  SHF.L.U64.HI R15, R21, 0x3, R20 ;  /* 0x00000003150f7819 */ /* 0x000fc80000010214 */
[----:B------:R-:W-:-:S05]  /*6300*/  IADD3 R8, P1, PT, R31, R14, RZ ;  /* 0x0000000e1f087210 */ /* 0x000fca0007f3e0ff */
[----:B------:R-:W-:-:S05]  /*6310*/  IMAD.X R9, R30, 0x1, R15, P1 ;  /* 0x000000011e097824 */ /* 0x000fca00008e060f */
[----:B-1----:R0:W2:Y:S01]  /*6320*/  LDG.E.64 R10, desc[UR36][R8.64] ;  /* 0x00000024080a7981 */ /* 0x0020a2000c1e1b00 */
        /* <DEDUP_REMOVED lines=20> */
.L_x_7960:
[----:B------:R-:W0:Y:S02]  /*6470*/  LDCU.64 UR6, c[0x0][0x3f0] ;  /* 0x00007e00ff0677ac */ /* 0x000e240008000a00 */
[----:B0-----:R-:W-:Y:S02]  /*6480*/  IMAD.U32 R38, RZ, RZ, UR6 ;  /* 0x00000006ff267e24 */ /* 0x001fe4000f8e00ff */
[----:B------:R-:W-:Y:S01]  /*6490*/  IMAD.U32 R13, RZ, RZ, UR7 ;  /* 0x00000007ff0d7e24 */ /* 0x000fe2000f8e00ff */
[----:B------:R-:W-:Y:S06]  /*64a0*/  @!P0 BRA `(.L_x_7962) ;  /* 0x00000000008c8947 */ /* 0x000fec0003800000 */
[----:B------:R-:W0:Y:S01]  /*64b0*/  LDCU.64 UR4, c[0x0][0x3f8] ;  /* 0x00007f00ff0477ac */ /* 0x000e220008000a00 */
[----:B------:R-:W-:Y:S01]  /*64c0*/  BSSY.RECONVERGENT B1, `(.L_x_7962) ;  /* 0x0000021000017945 */ /* 0x000fe20003800200 */
[----:B------:R-:W-:Y:S02]  /*64d0*/  IMAD.U32 R32, RZ, RZ, UR6 ;  /* 0x00000006ff207e24 */ /* 0x000fe4000f8e00ff */
[----:B---345:R-:W-:Y:S02]  /*64e0*/  IMAD.U32 R31, RZ, RZ, UR7 ;  /* 0x00000007ff1f7e24 */ /* 0x038fe4000f8e00ff */
[----:B------:R-:W-:Y:S02]  /*64f0*/  IMAD.U32 R38, RZ, RZ, UR6 ;  /* 0x00000006ff267e24 */ /* 0x000fe4000f8e00ff */
[----:B------:R-:W-:Y:S01]  /*6500*/  IMAD.U32 R13, RZ, RZ, UR7 ;  /* 0x00000007ff0d7e24 */ /* 0x000fe2000f8e00ff */
[----:B0-----:R-:W-:Y:S01]  /*6510*/  MOV R33, UR4 ;  /* 0x0000000400217c02 */ /* 0x001fe20008000f00 */
[----:B------:R-:W-:-:S07]  /*6520*/  IMAD.U32 R36, RZ, RZ, UR5 ;  /* 0x00000005ff247e24 */ /* 0x000fce000f8e00ff */
.L_x_7963:
        /* <DEDUP_REMOVED lines=27> */
.L_x_7962:
[----:B------:R-:W0:Y:S01]  /*66e0*/  LDCU.64 UR8, c[0x0][0x3f0] ;  /* 0x00007e00ff0877ac */ /* 0x000e220008000a00 */
[----:B------:R-:W-:Y:S01]  /*66f0*/  IADD3 R8, P0, PT, -R5, R38, RZ ;  /* 0x0000002605087210 */ /* 0x000fe20007f1e1ff */
[C---:B-----5:R-:W-:Y:S01]  /*6700*/  IMAD.SHL.U32 R14, R18.reuse, 0x8, RZ ;  /* 0x00000008120e7824 */ /* 0x060fe200078e00ff */
[----:B------:R-:W-:Y:S01]  /*6710*/  SHF.L.U64.HI R18, R18, 0x3, R19 ;  /* 0x0000000312127819 */ /* 0x000fe20000010213 */
[----:B------:R-:W1:Y:S02]  /*6720*/  LDCU.128 UR4, c[0x0][0x400] ;  /* 0x00008000ff0477ac */ /* 0x000e640008000c00 */
[----:B------:R-:W-:-:S05]  /*6730*/  IMAD.X R13, R13, 0x1, ~R0, P0 ;  /* 0x000000010d0d7824 */ /* 0x000fca00000e0e00 */
        /* <DEDUP_REMOVED lines=10> */
[----:B------:R-:W-:-:S05]  /*67e0*/  SHF.R.S32.HI R13, RZ, 0x3, R0 ;  /* 0x00000003ff0d7819 */ /* 0x000fca0000011400 */
[----:B------:R1:W-:Y:S02]  /*67f0*/  STG.E.64 desc[UR36][R14.64], R12 ;  /* 0x0000000c0e007986 */ /* 0x0003e4000c101b24 */
.L_x_7953:
[----:B------:R-:W-:Y:S05]  /*6800*/  BSYNC.RECONVERGENT B0 ;  /* 0x0000000000007941 */ /* 0x000fea0003800200 */
.L_x_7952:
[----:B------:R-:W-:Y:S01]  /*6810*/  VIADD R0, R28, 0x100 ;  /* 0x000001001c007836 */ /* 0x000fe20000000000 */
[----:B------:R-:W-:Y:S04]  /*6820*/  BSSY.RECONVERGENT B0, `(.L_x_7964) ;  /* 0x0000143000007945 */ /* 0x000fe80003800200 */
[----:B------:R-:W-:-:S13]  /*6830*/  ISETP.GE.AND P0, PT, R0, UR38, PT ;  /* 0x0000002600007c0c */ /* 0x000fda000bf06270 */
[----:B------:R-:W-:Y:S05]  /*6840*/  @P0 BRA `(.L_x_7965) ;  /* 0x0000001400000947 */ /* 0x000fea0003800000 */
        /* <DEDUP_REMOVED lines=8> */
.L_x_7966:
[----:B------:R-:W-:Y:S02]  /*68d0*/  ISETP.NE.U32.AND P0, PT, R6, RZ, PT ;  /* 0x000000ff0600720c */ /* 0x000fe40003f05070 */
[----:B01----:R-:W-:Y:S02]  /*68e0*/  CS2R R12, SRZ ;  /* 0x00000000000c7805 */ /* 0x003fe4000001ff00 */
[----:B------:R-:W-:-:S13]  /*68f0*/  ISETP.NE.AND.EX P0, PT, R7, RZ, PT, P0 ;  /* 0x000000ff0700720c */ /* 0x000fda0003f05300 */
[----:B------:R-:W-:Y:S05]  /*6900*/  @!P0 BRA `(.L_x_7967) ;  /* 0x0000000c00548947 */ /* 0x000fea0003800000 */
[----:B------:R-:W-:-:S04]  /*6910*/  ISETP.GE.U32.AND P0, PT, R6, 0x1, PT ;  /* 0x000000010600780c */ /* 0x000fc80003f06070 */
        /* <DEDUP_REMOVED lines=14> */
[----:B------:R-:W-:Y:S03]  /*6a00*/  BSSY.RECONVERGENT B1, `(.L_x_7968) ;  /* 0x0000055000017945 */ /* 0x000fe60003800200 */
        /* <DEDUP_REMOVED lines=9> */
[----:B------:R-:W-:Y:S02]  /*6aa0*/  CS2R R12, SRZ ;  /* 0x00000000000c7805 */ /* 0x000fe4000001ff00 */
[C---:B------:R-:W-:Y:S01]  /*6ab0*/  SHF.L.U64.HI R42, R10.reuse, 0x6, R11 ;  /* 0x000000060a2a7819 */ /* 0x040fe2000001020b */
[----:B------:R-:W-:-:S07]  /*6ac0*/  IMAD.SHL.U32 R11, R10, 0x8, RZ ;  /* 0x000000080a0b7824 */ /* 0x000fce00078e00ff */
.L_x_7969:
[----:B------:R-:W-:Y:S01]  /*6ad0*/  IMAD.MOV.U32 R14, RZ, RZ, R36 ;  /* 0x000000ffff0e7224 */ /* 0x000fe200078e0024 */
[----:B------:R-:W2:Y:S01]  /*6ae0*/  LDL.64 R18, [R5+-0x10] ;  /* 0xfffff00005127983 */ /* 0x000ea20000100a00 */
[----:B------:R-:W-:Y:S01]  /*6af0*/  IMAD.MOV.U32 R15, RZ, RZ, R39 ;  /* 0x000000ffff0f7224 */ /* 0x000fe200078e0027 */
[----:B------:R-:W-:Y:S02]  /*6b00*/  IADD3 R34, P0, PT, R36, R11, RZ ;  /* 0x0000000b24227210 */ /* 0x000fe40007f1e0ff */
[----:B------:R-:W5:Y:S04]  /*6b10*/  LDL.64 R20, [R5+-0x8] ;  /* 0xfffff80005147983 */ /* 0x000f680000100a00 */
[----:B------:R-:W2:Y:S01]  /*6b20*/  LDG.E.64 R14, desc[UR36][R14.64] ;  /* 0x000000240e0e7981 */ /* 0x000ea2000c1e1b00 */
[----:B------:R-:W-:-:S03]  /*6b30*/  IMAD.X R35, R39, 0x1, R41, P0 ;  /* 0x0000000127237824 */ /* 0x000fc600000e0629 */
[----:B------:R-:W5:Y:S04]  /*6b40*/  LDL.64 R44, [R5+0x8] ;  /* 0x00000800052c7983 */ /* 0x000f680000100a00 */
        /* <DEDUP_REMOVED lines=8> */
[----:B------:R-:W2:Y:S04]  /*6bd0*/  LDG.E.64 R14, desc[UR36][R32.64] ;  /* 0x00000024200e7981 */ /* 0x000ea8000c1e1b00 */
[----:B------:R-:W2:Y:S01]  /*6be0*/  LDL.64 R18, [R5] ;  /* 0x0000000005127983 */ /* 0x000ea20000100a00 */
[----:B------:R-:W-:Y:S02]  /*6bf0*/  IMAD.IADD R13, R13, 0x1, R43 ;  /* 0x000000010d0d7824 */ /* 0x000fe400078e022b */
[----:B-----5:R-:W-:Y:S02]  /*6c00*/  IMAD R31, R31, R20, RZ ;  /* 0x000000141f1f7224 */ /* 0x020fe400078e02ff */
[----:B------:R-:W-:-:S04]  /*6c10*/  IMAD.WIDE.U32 R12, R20, R30, R12 ;  /* 0x0000001e140c7225 */ /* 0x000fc800078e000c */
[----:B------:R-:W-:Y:S02]  /*6c20*/  IMAD R31, R21, R30, R31 ;  /* 0x0000001e151f7224 */ /* 0x000fe400078e021f */
[----:B------:R-:W3:Y:S02]  /*6c30*/  LDG.E.64 R20, desc[UR36][R34.64] ;  /* 0x0000002422147981 */ /* 0x000ee4000c1e1b00 */
[----:B------:R-:W-:Y:S02]  /*6c40*/  IMAD.IADD R13, R13, 0x1, R31 ;  /* 0x000000010d0d7824 */ /* 0x000fe400078e021f */
[----:B------:R-:W4:Y:S01]  /*6c50*/  LDL.64 R30, [R5+0x10] ;  /* 0x00001000051e7983 */ /* 0x000f220000100a00 */
[----:B--2---:R-:W-:Y:S02]  /*6c60*/  IMAD R15, R15, R18, RZ ;  /* 0x000000120f0f7224 */ /* 0x004fe400078e02ff */
[----:B------:R-:W-:Y:S01]  /*6c70*/  IMAD.WIDE.U32 R12, R18, R14, R12 ;  /* 0x0000000e120c7225 */ /* 0x000fe200078e000c */
[----:B------:R-:W-:-:S03]  /*6c80*/  IADD3 R18, P0, PT, R34, R11, RZ ;  /* 0x0000000b22127210 */ /* 0x000fc60007f1e0ff */
[----:B------:R-:W-:Y:S02]  /*6c90*/  IMAD R15, R19, R14, R15 ;  /* 0x0000000e130f7224 */ /* 0x000fe400078e020f */
[----:B------:R-:W-:Y:S01]  /*6ca0*/  IMAD.X R19, R35, 0x1, R41, P0 ;  /* 0x0000000123137824 */ /* 0x000fe200000e0629 */
[----:B------:R-:W-:Y:S01]  /*6cb0*/  IADD3 R14, P0, PT, R18, R11, RZ ;  /* 0x0000000b120e7210 */ /* 0x000fe20007f1e0ff */
[----:B------:R-:W-:Y:S01]  /*6cc0*/  IMAD.IADD R13, R13, 0x1, R15 ;  /* 0x000000010d0d7824 */ /* 0x000fe200078e020f */
[----:B------:R-:W2:Y:S03]  /*6cd0*/  LDL.64 R34, [R5+0x18] ;  /* 0x0000180005227983 */ /* 0x000ea60000100a00 */
[----:B------:R-:W-:Y:S02]  /*6ce0*/  IMAD.X R15, R19, 0x1, R41, P0 ;  /* 0x00000001130f7824 */ /* 0x000fe400000e0629 */
[----:B------:R-:W4:Y:S01]  /*6cf0*/  LDG.E.64 R18, desc[UR36][R18.64] ;  /* 0x0000002412127981 */ /* 0x000f22000c1e1b00 */
[----:B---3--:R-:W-:-:S02]  /*6d00*/  IMAD R33, R21, R44, RZ ;  /* 0x0000002c15217224 */ /* 0x008fc400078e02ff */
[----:B------:R-:W-:-:S04]  /*6d10*/  IMAD.WIDE.U32 R12, R44, R20, R12 ;  /* 0x000000142c0c7225 */ /* 0x000fc800078e000c */
[----:B------:R-:W-:Y:S02]  /*6d20*/  IMAD R33, R45, R20, R33 ;  /* 0x000000142d217224 */ /* 0x000fe400078e0221 */
[----:B------:R-:W2:Y:S02]  /*6d30*/  LDG.E.64 R20, desc[UR36][R14.64] ;  /* 0x000000240e147981 */ /* 0x000ea4000c1e1b00 */
[----:B------:R-:W-:Y:S02]  /*6d40*/  IMAD.IADD R13, R13, 0x1, R33 ;  /* 0x000000010d0d7824 */ /* 0x000fe400078e0221 */
[----:B----4-:R-:W-:Y:S02]  /*6d50*/  IMAD R33, R19, R30, RZ ;  /* 0x0000001e13217224 */ /* 0x010fe400078e02ff */
[----:B------:R-:W-:-:S04]  /*6d60*/  IMAD.WIDE.U32 R12, R30, R18, R12 ;  /* 0x000000121e0c7225 */ /* 0x000fc800078e000c */
[----:B------:R-:W-:Y:S01]  /*6d70*/  IMAD R31, R31, R18, R33 ;  /* 0x000000121f1f7224 */ /* 0x000fe200078e0221 */
[----:B------:R-:W-:Y:S01]  /*6d80*/  IADD3 R18, P0, PT, R14, R11, RZ ;  /* 0x0000000b0e127210 */ /* 0x000fe20007f1e0ff */
[----:B--2---:R-:W-:Y:S02]  /*6d90*/  IMAD R21, R21, R34, RZ ;  /* 0x0000002215157224 */ /* 0x004fe400078e02ff */
[----:B------:R-:W-:Y:S01]  /*6da0*/  IMAD.IADD R13, R13, 0x1, R31 ;  /* 0x000000010d0d7824 */ /* 0x000fe200078e021f */
[----:B------:R-:W-:Y:S01]  /*6db0*/  IADD3.X R19, PT, PT, R15, R41, RZ, P0, !PT ;  /* 0x000000290f137210 */ /* 0x000fe200007fe4ff */
[-C--:B------:R-:W-:Y:S01]  /*6dc0*/  IMAD R31, R35, R20.reuse, R21 ;  /* 0x00000014231f7224 */ /* 0x080fe200078e0215 */
[----:B------:R-:W-:Y:S01]  /*6dd0*/  IADD3 R32, P0, PT, R18, R11, RZ ;  /* 0x0000000b12207210 */ /* 0x000fe20007f1e0ff */
[----:B------:R-:W-:Y:S02]  /*6de0*/  IMAD.WIDE.U32 R12, R34, R20, R12 ;  /* 0x00000014220c7225 */ /* 0x000fe400078e000c */
[----:B------:R-:W2:Y:S04]  /*6df0*/  LDL.64 R20, [R5+0x20] ;  /* 0x0000200005147983 */ /* 0x000ea80000100a00 */
[----:B------:R-:W2:Y:S01]  /*6e00*/  LDG.E.64 R14, desc[UR36][R18.64] ;  /* 0x00000024120e7981 */ /* 0x000ea2000c1e1b00 */
[----:B------:R-:W-:-:S03]  /*6e10*/  IMAD.X R33, R19, 0x1, R41, P0 ;  /* 0x0000000113217824 */ /* 0x000fc600000e0629 */
[----:B------:R0:W3:Y:S04]  /*6e20*/  LDL.64 R34, [R5+0x28] ;  /* 0x0000280005227983 */ /* 0x0000e80000100a00 */
[----:B------:R-:W3:Y:S01]  /*6e30*/  LDG.E.64 R32, desc[UR36][R32.64] ;  /* 0x0000002420207981 */ /* 0x000ee2000c1e1b00 */
        /* <DEDUP_REMOVED lines=18> */
.L_x_7968:
        /* <DEDUP_REMOVED lines=18> */
[----:B------:R-:W-:-:S03]  /*7080*/  IMAD.WIDE.U32 R20, R10, 0x8, RZ ;  /* 0x000000080a147825 */ /* 0x000fc600078e00ff */
[----:B------:R-:W-:Y:S01]  /*7090*/  LEA.HI.X R43, R14, UR5, R15, 0x3, P0 ;  /* 0x000000050e2b7c11 */ /* 0x000fe200080f1c0f */
[----:B------:R-:W-:Y:S02]  /*70a0*/  IMAD.U32 R5, R0, 0x8, R1 ;  /* 0x0000000800057824 */ /* 0x000fe400078e0001 */
[----:B------:R-:W-:Y:S01]  /*70b0*/  IMAD.SHL.U32 R19, R11, 0x8, RZ ;  /* 0x000000080b137824 */ /* 0x000fe200078e00ff */
[-C--:B------:R-:W-:Y:S01]  /*70c0*/  IADD3 R44, P0, PT, R42, R20.reuse, RZ ;  /* 0x000000142a2c7210 */ /* 0x080fe20007f1e0ff */
[----:B------:R-:W2:Y:S02]  /*70d0*/  LDG.E.64 R38, desc[UR36][R42.64] ;  /* 0x000000242a267981 */ /* 0x000ea4000c1e1b00 */
[----:B------:R-:W-:Y:S02]  /*70e0*/  IMAD.IADD R21, R21, 0x1, R19 ;  /* 0x0000000115157824 */ /* 0x000fe400078e0213 */
[----:B------:R-:W2:Y:S02]  /*70f0*/  LDL.64 R40, [R5+0x20] ;  /* 0x0000200005287983 */ /* 0x000ea40000100a00 */
[--C-:B------:R-:W-:Y:S01]  /*7100*/  IMAD.X R45, R43, 0x1, R21.reuse, P0 ;  /* 0x000000012b2d7824 */ /* 0x100fe200000e0615 */
[-C--:B------:R-:W-:Y:S01]  /*7110*/  IADD3 R18, P0, PT, R44, R20.reuse, RZ ;  /* 0x000000142c127210 */ /* 0x080fe20007f1e0ff */
[----:B------:R-:W2:Y:S04]  /*7120*/  LDL.64 R34, [R5+0x28] ;  /* 0x0000280005227983 */ /* 0x000ea80000100a00 */
[----:B------:R-:W2:Y:S01]  /*7130*/  LDG.E.64 R14, desc[UR36][R44.64] ;  /* 0x000000242c0e7981 */ /* 0x000ea2000c1e1b00 */
[----:B------:R-:W-:Y:S01]  /*7140*/  IMAD.X R19, R45, 0x1, R21, P0 ;  /* 0x000000012d137824 */ /* 0x000fe200000e0615 */
[----:B------:R-:W-:-:S02]  /*7150*/  IADD3 R20, P0, PT, R18, R20, RZ ;  /* 0x0000001412147210 */ /* 0x000fc40007f1e0ff */
[----:B---34-:R-:W3:Y:S04]  /*7160*/  LDL.64 R30, [R5+0x30] ;  /* 0x00003000051e7983 */ /* 0x018ee80000100a00 */
[----:B------:R-:W3:Y:S01]  /*7170*/  LDG.E.64 R32, desc[UR36][R18.64] ;  /* 0x0000002412207981 */ /* 0x000ee2000c1e1b00 */
[----:B------:R-:W-:-:S03]  /*7180*/  IMAD.X R21, R19, 0x1, R21, P0 ;  /* 0x0000000113157824 */ /* 0x000fc600000e0615 */
[----:B------:R3:W4:Y:S04]  /*7190*/  LDL.64 R42, [R5+0x38] ;  /* 0x00003800052a7983 */ /* 0x0007280000100a00 */
[----:B------:R-:W4:Y:S01]  /*71a0*/  LDG.E.64 R20, desc[UR36][R20.64] ;  /* 0x0000002414147981 */ /* 0x000f22000c1e1b00 */
[----:B------:R-:W-:-:S05]  /*71b0*/  IADD3 R0, P0, PT, R0, 0x4, RZ ;  /* 0x0000000400007810 */ /* 0x000fca0007f1e0ff */
[----:B------:R-:W-:Y:S02]  /*71c0*/  IMAD.X R37, RZ, RZ, R37, P0 ;  /* 0x000000ffff257224 */ /* 0x000fe400000e0625 */
[----:B--2---:R-:W-:Y:S02]  /*71d0*/  IMAD R39, R39, R40, RZ ;  /* 0x0000002827277224 */ /* 0x004fe400078e02ff */
[----:B------:R-:W-:-:S04]  /*71e0*/  IMAD.WIDE.U32 R12, R40, R38, R12 ;  /* 0x00000026280c7225 */ /* 0x000fc800078e000c */
[----:B------:R-:W-:Y:S02]  /*71f0*/  IMAD R39, R41, R38, R39 ;  /* 0x0000002629277224 */ /* 0x000fe400078e0227 */
[----:B------:R-:W-:Y:S02]  /*7200*/  IMAD R15, R15, R34, RZ ;  /* 0x000000220f0f7224 */ /* 0x000fe400078e02ff */
[----:B------:R-:W-:Y:S02]  /*7210*/  IMAD.IADD R13, R13, 0x1, R39 ;  /* 0x000000010d0d7824 */ /* 0x000fe400078e0227 */
        /* <DEDUP_REMOVED lines=11> */
.L_x_7970:
        /* <DEDUP_REMOVED lines=22> */
[C---:B---34-:R-:W-:Y:S01]  /*7430*/  LEA R30, P0, R10.reuse, R32, 0x3 ;  /* 0x000000200a1e7211 */ /* 0x058fe200078018ff */
        /* <DEDUP_REMOVED lines=15> */
.L_x_7971:
[----:B------:R-:W-:Y:S05]  /*7530*/  @P1 BRA `(.L_x_7967) ;  /* 0x0000000000481947 */ /* 0x000fea0003800000 */
[----:B------:R-:W2:Y:S01]  /*7540*/  LDCU.64 UR4, c[0x0][0x398] ;  /* 0x00007300ff0477ac */ /* 0x000ea20008000a00 */
[-C--:B0----5:R-:W-:Y:S02]  /*7550*/  IMAD R5, R23, R8.reuse, RZ ;  /* 0x0000000817057224 */ /* 0x0a1fe400078e02ff */
[----:B------:R-:W-:Y:S01]  /*7560*/  IMAD.WIDE.U32 R14, R22, R8, RZ ;  /* 0x00000008160e7225 */ /* 0x000fe200078e00ff */
[----:B------:R-:W-:-:S03]  /*7570*/  LEA R8, R0, R1, 0x3 ;  /* 0x0000000100087211 */ /* 0x000fc600078e18ff */
[----:B------:R-:W-:Y:S02]  /*7580*/  IMAD R5, R22, R9, R5 ;  /* 0x0000000916057224 */ /* 0x000fe400078e0205 */
[-C--:B-1----:R-:W-:Y:S01]  /*7590*/  IMAD R37, R37, R10.reuse, RZ ;  /* 0x0000000a25257224 */ /* 0x082fe200078e02ff */
[----:B------:R-:W3:Y:S01]  /*75a0*/  LDL.64 R8, [R8+0x20] ;  /* 0x0000200008087983 */ /* 0x000ee20000100a00 */
[----:B------:R-:W-:Y:S02]  /*75b0*/  IMAD.IADD R15, R5, 0x1, R15 ;  /* 0x00000001050f7824 */ /* 0x000fe400078e020f */
[C---:B------:R-:W-:Y:S02]  /*75c0*/  IMAD R5, R0.reuse, R11, R37 ;  /* 0x0000000b00057224 */ /* 0x040fe400078e0225 */
[----:B------:R-:W-:-:S04]  /*75d0*/  IMAD.WIDE.U32 R10, R0, R10, R14 ;  /* 0x0000000a000a7225 */ /* 0x000fc800078e000e */
[----:B------:R-:W-:Y:S01]  /*75e0*/  IMAD.IADD R5, R11, 0x1, R5 ;  /* 0x000000010b057824 */ /* 0x000fe200078e0205 */
[----:B--2---:R-:W-:-:S04]  /*75f0*/  LEA R14, P0, R10, UR4, 0x3 ;  /* 0x000000040a0e7c11 */ /* 0x004fc8000f8018ff */
[----:B------:R-:W-:-:S05]  /*7600*/  LEA.HI.X R15, R10, UR5, R5, 0x3, P0 ;  /* 0x000000050a0f7c11 */ /* 0x000fca00080f1c05 */
[----:B------:R-:W3:Y:S02]  /*7610*/  LDG.E.64 R10, desc[UR36][R14.64] ;  /* 0x000000240e0a7981 */ /* 0x000ee4000c1e1b00 */
[----:B---3--:R-:W-:Y:S02]  /*7620*/  IMAD R5, R11, R8, RZ ;  /* 0x000000080b057224 */ /* 0x008fe400078e02ff */
[----:B------:R-:W-:-:S04]  /*7630*/  IMAD.WIDE.U32 R12, R8, R10, R12 ;  /* 0x0000000a080c7225 */ /* 0x000fc800078e000c */
[----:B------:R-:W-:-:S04]  /*7640*/  IMAD R5, R9, R10, R5 ;  /* 0x0000000a09057224 */ /* 0x000fc800078e0205 */
[----:B------:R-:W-:-:S07]  /*7650*/  IMAD.IADD R13, R13, 0x1, R5 ;  /* 0x000000010d0d7824 */ /* 0x000fce00078e0205 */
.L_x_7967:
        /* <DEDUP_REMOVED lines=10> */
[----:B---345:R-:W-:Y:S02]  /*7700*/  IMAD.MOV.U32 R30, RZ, RZ, R15 ;  /* 0x000000ffff1e7224 */ /* 0x038fe400078e000f */
[----:B------:R-:W-:Y:S02]  /*7710*/  IMAD.MOV.U32 R32, RZ, RZ, R5 ;  /* 0x000000ffff207224 */ /* 0x000fe400078e0005 */
[----:B------:R-:W-:Y:S02]  /*7720*/  IMAD.MOV.U32 R14, RZ, RZ, R15 ;  /* 0x000000ffff0e7224 */ /* 0x000fe400078e000f */
[----:B------:R-:W-:Y:S02]  /*7730*/  IMAD.MOV.U32 R0, RZ, RZ, R5 ;  /* 0x000000ffff007224 */ /* 0x000fe400078e0005 */
[----:B0-----:R-:W-:-:S02]  /*7740*/  IMAD.U32 R35, RZ, RZ, UR4 ;  /* 0x00000004ff237e24 */ /* 0x001fc4000f8e00ff */
[----:B------:R-:W-:-:S07]  /*7750*/  IMAD.U32 R34, RZ, RZ, UR5 ;  /* 0x00000005ff227e24 */ /* 0x000fce000f8e00ff */
.L_x_7973:
        /* <DEDUP_REMOVED lines=27> */
.L_x_7972:
[----:B------:R-:W-:Y:S05]  /*7910*/  @!P0 BRA `(.L_x_7974) ;  /* 0x0000000000848947 */ /* 0x000fea0003800000 */
[----:B------:R-:W0:Y:S01]  /*7920*/  LDCU.64 UR4, c[0x0][0x3f8] ;  /* 0x00007f00ff0477ac */ /* 0x000e220008000a00 */
[----:B------:R-:W-:Y:S01]  /*7930*/  BSSY.RECONVERGENT B1, `(.L_x_7974) ;  /* 0x000001f000017945 */ /* 0x000fe20003800200 */
[----:B---345:R-:W-:Y:S02]  /*7940*/  IMAD.MOV.U32 R31, RZ, RZ, R15 ;  /* 0x000000ffff1f7224 */ /* 0x038fe400078e000f */
[----:B------:R-:W-:Y:S02]  /*7950*/  IMAD.MOV.U32 R33, RZ, RZ, R5 ;  /* 0x000000ffff217224 */ /* 0x000fe400078e0005 */
[----:B0-----:R-:W-:Y:S02]  /*7960*/  IMAD.U32 R35, RZ, RZ, UR4 ;  /* 0x00000004ff237e24 */ /* 0x001fe4000f8e00ff */
[----:B------:R-:W-:-:S07]  /*7970*/  IMAD.U32 R34, RZ, RZ, UR5 ;  /* 0x00000005ff227e24 */ /* 0x000fce000f8e00ff */
.L_x_7975:
        /* <DEDUP_REMOVED lines=27> */
.L_x_7974:
[----:B------:R-:W0:Y:S01]  /*7b30*/  LDCU.64 UR8, c[0x0][0x3f0] ;  /* 0x00007e00ff0877ac */ /* 0x000e220008000a00 */
[----:B------:R-:W-:Y:S01]  /*7b40*/  IADD3 R8, P0, PT, -R14, R15, RZ ;  /* 0x0000000f0e087210 */ /* 0x000fe20007f1e1ff */
[----:B------:R-:W1:Y:S04]  /*7b50*/  LDCU.128 UR4, c[0x0][0x400] ;  /* 0x00008000ff0477ac */ /* 0x000e680008000c00 */
[----:B------:R-:W-:-:S05]  /*7b60*/  IMAD.X R9, R5, 0x1, ~R0, P0 ;  /* 0x0000000105097824 */ /* 0x000fca00000e0e00 */
[--C-:B------:R-:W-:Y:S02]  /*7b70*/  SHF.R.S64 R8, R8, 0x3, R9.reuse ;  /* 0x0000000308087819 */ /* 0x100fe40000001009 */
[----:B------:R-:W-:Y:S02]  /*7b80*/  SHF.R.S32.HI R9, RZ, 0x3, R9 ;  /* 0x00000003ff097819 */ /* 0x000fe40000011409 */
[----:B0----5:R-:W-:Y:S01]  /*7b90*/  IADD3 R12, P1, PT, R14, -UR8, RZ ;  /* 0x800000080e0c7c10 */ /* 0x021fe2000ff3e0ff */
[C---:B------:R-:W-:Y:S01]  /*7ba0*/  IMAD.SHL.U32 R14, R22.reuse, 0x8, RZ ;  /* 0x00000008160e7824 */ /* 0x040fe200078e00ff */
[----:B------:R-:W-:Y:S02]  /*7bb0*/  SHF.L.U64.HI R22, R22, 0x3, R23 ;  /* 0x0000000316167819 */ /* 0x000fe40000010217 */
[----:B------:R-:W-:Y:S02]  /*7bc0*/  IADD3.X R5, PT, PT, R0, ~UR9, RZ, P1, !PT ;  /* 0x8000000900057c10 */ /* 0x000fe40008ffe4ff */
[----:B-1----:R-:W-:-:S02]  /*7bd0*/  IADD3 R10, P0, PT, R14, UR4, RZ ;  /* 0x000000040e0a7c10 */ /* 0x002fc4000ff1e0ff */
[----:B------:R-:W-:Y:S02]  /*7be0*/  IADD3 R14, P1, PT, R14, UR6, RZ ;  /* 0x000000060e0e7c10 */ /* 0x000fe4000ff3e0ff */
[C---:B------:R-:W-:Y:S02]  /*7bf0*/  IADD3.X R11, PT, PT, R22.reuse, UR5, RZ, P0, !PT ;  /* 0x00000005160b7c10 */ /* 0x040fe400087fe4ff */
[----:B------:R-:W-:Y:S02]  /*7c00*/  IADD3.X R15, PT, PT, R22, UR7, RZ, P1, !PT ;  /* 0x00000007160f7c10 */ /* 0x000fe40008ffe4ff */
[--C-:B------:R-:W-:Y:S01]  /*7c10*/  SHF.R.S64 R12, R12, 0x3, R5.reuse ;  /* 0x000000030c0c7819 */ /* 0x100fe20000001005 */
[----:B------:R2:W-:Y:S01]  /*7c20*/  STG.E.64 desc[UR36][R10.64], R8 ;  /* 0x000000080a007986 */ /* 0x0005e2000c101b24 */
[----:B------:R-:W-:-:S05]  /*7c30*/  SHF.R.S32.HI R13, RZ, 0x3, R5 ;  /* 0x00000003ff0d7819 */ /* 0x000fca0000011405 */
[----:B------:R2:W-:Y:S02]  /*7c40*/  STG.E.64 desc[UR36][R14.64], R12 ;  /* 0x0000000c0e007986 */ /* 0x0005e4000c101b24 */
.L_x_7965:
[----:B------:R-:W-:Y:S05]  /*7c50*/  BSYNC.RECONVERGENT B0 ;  /* 0x0000000000007941 */ /* 0x000fea0003800200 */
.L_x_7964:
[----:B------:R-:W-:Y:S01]  /*7c60*/  VIADD R0, R28, 0x180 ;  /* 0x000001801c007836 */ /* 0x000fe20000000000 */
[----:B------:R-:W-:Y:S04]  /*7c70*/  BSSY.RECONVERGENT B0, `(.L_x_7976) ;  /* 0x0000134000007945 */ /* 0x000fe80003800200 */
[----:B------:R-:W-:-:S13]  /*7c80*/  ISETP.GE.AND P0, PT, R0, UR38, PT ;  /* 0x0000002600007c0c */ /* 0x000fda000bf06270 */
[----:B------:R-:W-:Y:S05]  /*7c90*/  @P0 BRA `(.L_x_7977) ;  /* 0x0000001000c40947 */ /* 0x000fea0003800000 */
[----:B------:R-:W0:Y:S02]  /*7ca0*/  LDCU.64 UR4, c[0x0][0x388] ;  /* 0x00007100ff0477ac */ /* 0x000e240008000a00 */
[----:B0-----:R-:W-:-:S04]  /*7cb0*/  UISETP.NE.U32.AND UP0, UPT, UR4, URZ, UPT ;  /* 0x000000ff0400728c */ /* 0x001fc8000bf05070 */
[----:B------:R-:W-:-:S09]  /*7cc0*/  UISETP.NE.AND.EX UP0, UPT, UR5, URZ, UPT, UP0 ;  /* 0x000000ff0500728c */ /* 0x000fd2000bf05300 */
[----:B------:R-:W-:Y:S05]  /*7cd0*/  BRA.U !UP0, `(.L_x_7978) ;  /* 0x0000000108107547 */ /* 0x000fea000b800000 */
[----:B-12--5:R-:W-:-:S04]  /*7ce0*/  LEA R12, P0, R24, UR4, 0x3 ;  /* 0x00000004180c7c11 */ /* 0x026fc8000f8018ff */
[----:B------:R-:W-:-:S06]  /*7cf0*/  LEA.HI.X R13, R24, UR5, R25, 0x3, P0 ;  /* 0x00000005180d7c11 */ /* 0x000fcc00080f1c19 */
[----:B------:R-:W5:Y:S01]  /*7d00*/  LDG.E.64 R12, desc[UR36][R12.64] ;  /* 0x000000240c0c7981 */ /* 0x000f62000c1e1b00 */
[----:B------:R-:W-:Y:S05]  /*7d10*/  BRA `(.L_x_7979) ;  /* 0x0000000c003c7947 */ /* 0x000fea0003800000 */
.L_x_7978:
[----:B------:R-:W-:Y:S02]  /*7d20*/  ISETP.NE.U32.AND P0, PT, R6, RZ, PT ;  /* 0x000000ff0600720c */ /* 0x000fe40003f05070 */
[----:B-12---:R-:W-:Y:S02]  /*7d30*/  CS2R R12, SRZ ;  /* 0x00000000000c7805 */ /* 0x006fe4000001ff00 */
[----:B------:R-:W-:-:S13]  /*7d40*/  ISETP.NE.AND.EX P0, PT, R7, RZ, PT, P0 ;  /* 0x000000ff0700720c */ /* 0x000fda0003f05300 */
[----:B------:R-:W-:Y:S05]  /*7d50*/  @!P0 BRA `(.L_x_7979) ;  /* 0x0000000c002c8947 */ /* 0x000fea0003800000 */
[----:B------:R-:W0:Y:S01]  /*7d60*/  LDCU.64 UR4, c[0x0][0x3a0] ;  /* 0x00007400ff0477ac */ /* 0x000e220008000a00 */
[----:B------:R-:W-:-:S04]  /*7d70*/  ISETP.GE.U32.AND P0, PT, R6, 0x1, PT ;  /* 0x000000010600780c */ /* 0x000fc80003f06070 */
[----:B------:R-:W-:Y:S01]  /*7d80*/  ISETP.GE.AND.EX P0, PT, R7, RZ, PT, P0 ;  /* 0x000000ff0700720c */ /* 0x000fe20003f06300 */
[----:B0----5:R-:W-:-:S04]  /*7d90*/  IMAD R5, R25, UR4, RZ ;  /* 0x0000000419057c24 */ /* 0x021fc8000f8e02ff */
[----:B------:R-:W-:-:S08]  /*7da0*/  IMAD R5, R24, UR5, R5 ;  /* 0x0000000518057c24 */ /* 0x000fd0000f8e0205 */
[----:B------:R-:W-:Y:S05]  /*7db0*/  @!P0 BRA `(.L_x_7979) ;  /* 0x0000000c00148947 */ /* 0x000fea0003800000 */
[----:B------:R-:W0:Y:S01]  /*7dc0*/  LDC.64 R8, c[0x0][0x3e8] ;  /* 0x0000fa00ff087b82 */ /* 0x000e220000000a00 */
[----:B------:R-:W-:Y:S01]  /*7dd0*/  ISETP.GE.U32.AND P0, PT, R6, 0x8, PT ;  /* 0x000000080600780c */ /* 0x000fe20003f06070 */
[----:B------:R-:W-:Y:S01]  /*7de0*/  IMAD.MOV.U32 R0, RZ, RZ, RZ ;  /* 0x000000ffff007224 */ /* 0x000fe200078e00ff */
[----:B------:R-:W-:Y:S01]  /*7df0*/  CS2R R12, SRZ ;  /* 0x00000000000c7805 */ /* 0x000fe2000001ff00 */
[----:B------:R-:W-:Y:S01]  /*7e00*/  IMAD.MOV.U32 R39, RZ, RZ, RZ ;  /* 0x000000ffff277224 */ /* 0x000fe200078e00ff */
[----:B------:R-:W-:Y:S01]  /*7e10*/  ISETP.GE.U32.AND.EX P0, PT, R7, RZ, PT, P0 ;  /* 0x000000ff0700720c */ /* 0x000fe20003f06100 */
[----:B------:R-:W-:-:S04]  /*7e20*/  IMAD.WIDE.U32 R6, R24, UR4, RZ ;  /* 0x0000000418067c25 */ /* 0x000fc8000f8e00ff */
[----:B------:R-:W-:-:S08]  /*7e30*/  IMAD.IADD R5, R7, 0x1, R5 ;  /* 0x0000000107057824 */ /* 0x000fd000078e0205 */
[----:B------:R-:W-:Y:S05]  /*7e40*/  @!P0 BRA `(.L_x_7980) ;  /* 0x0000000400588947 */ /* 0x000fea0003800000 */
[----:B------:R-:W1:Y:S01]  /*7e50*/  LDCU.64 UR4, c[0x0][0x398] ;  /* 0x00007300ff0477ac */ /* 0x000e620008000a00 */
[----:B------:R-:W-:Y:S01]  /*7e60*/  LOP3.LUT R39, R4, 0x7fffffff, RZ, 0xc0, !PT ;  /* 0x7fffffff04277812 */ /* 0x000fe200078ec0ff */
[C---:B0-----:R-:W-:Y:S01]  /*7e70*/  IMAD.WIDE.U32 R10, R8.reuse, 0x8, RZ ;  /* 0x00000008080a7825 */ /* 0x041fe200078e00ff */
[----:B------:R-:W-:Y:S01]  /*7e80*/  SHF.L.U32 R43, R9, 0x3, RZ ;  /* 0x00000003092b7819 */ /* 0x000fe200000006ff */
[----:B------:R-:W-:Y:S01]  /*7e90*/  BSSY.RECONVERGENT B1, `(.L_x_7980) ;  /* 0x0000051000017945 */ /* 0x000fe20003800200 */
[----:B------:R-:W-:Y:S02]  /*7ea0*/  LOP3.LUT R0, R3, 0xfffffff8, RZ, 0xc0, !PT ;  /* 0xfffffff803007812 */ /* 0x000fe400078ec0ff */
[----:B------:R-:W-:Y:S02]  /*7eb0*/  CS2R R12, SRZ ;  /* 0x00000000000c7805 */ /* 0x000fe4000001ff00 */
[----:B------:R-:W-:Y:S01]  /*7ec0*/  SHF.L.U64.HI R41, R8, 0x6, R9 ;  /* 0x0000000608297819 */ /* 0x000fe20000010209 */
[----:B------:R-:W-:-:S02]  /*7ed0*/  IMAD.IADD R43, R11, 0x1, R43 ;  /* 0x000000010b2b7824 */ /* 0x000fc400078e022b */
[----:B------:R-:W-:Y:S02]  /*7ee0*/  IMAD.MOV.U32 R40, RZ, RZ, R0 ;  /* 0x000000ffff287224 */ /* 0x000fe400078e0000 */
[----:B------:R-:W-:Y:S01]  /*7ef0*/  IMAD.MOV.U32 R38, RZ, RZ, R39 ;  /* 0x000000ffff267224 */ /* 0x000fe200078e0027 */
[----:B-1----:R-:W-:-:S04]  /*7f00*/  LEA R37, P0, R6, UR4, 0x3 ;  /* 0x0000000406257c11 */ /* 0x002fc8000f8018ff */
[----:B------:R-:W-:-:S09]  /*7f10*/  LEA.HI.X R36, R6, UR5, R5, 0x3, P0 ;  /* 0x0000000506247c11 */ /* 0x000fd200080f1c05 */
.L_x_7981:
[----:B------:R-:W-:Y:S02]  /*7f20*/  IMAD.MOV.U32 R14, RZ, RZ, R37 ;  /* 0x000000ffff0e7224 */ /* 0x000fe400078e0025 */
[----:B------:R-:W-:Y:S01]  /*7f30*/  IMAD.MOV.U32 R15, RZ, RZ, R36 ;  /* 0x000000ffff0f7224 */ /* 0x000fe200078e0024 */
[----:B------:R-:W-:Y:S01]  /*7f40*/  IADD3 R32, P0, PT, R37, R10, RZ ;  /* 0x0000000a25207210 */ /* 0x000fe20007f1e0ff */
[----:B------:R-:W2:Y:S04]  /*7f50*/  LDL.64 R22, [R27+-0x10] ;  /* 0xfffff0001b167983 */ /* 0x000ea80000100a00 */
[----:B------:R-:W2:Y:S01]  /*7f60*/  LDG.E.64 R14, desc[UR36][R14.64] ;  /* 0x000000240e0e7981 */ /* 0x000ea2000c1e1b00 */
[----:B------:R-:W-:-:S03]  /*7f70*/  IMAD.X R33, R36, 0x1, R43, P0 ;  /* 0x0000000124217824 */ /* 0x000fc600000e062b */
[----:B------:R-:W5:Y:S04]  /*7f80*/  LDL.64 R18, [R27+-0x8] ;  /* 0xfffff8001b127983 */ /* 0x000f680000100a00 */
[----:B------:R-:W5:Y:S01]  /*7f90*/  LDG.E.64 R34, desc[UR36][R32.64] ;  /* 0x0000002420227981 */ /* 0x000f62000c1e1b00 */
[----:B---34-:R-:W-:-:S05]  /*7fa0*/  IADD3 R30, P0, PT, R32, R10, RZ ;  /* 0x0000000a201e7210 */ /* 0x018fca0007f1e0ff */
[----:B------:R-:W-:Y:S01]  /*7fb0*/  IMAD.X R31, R33, 0x1, R43, P0 ;  /* 0x00000001211f7824 */ /* 0x000fe200000e062b */
[----:B------:R-:W-:Y:S01]  /*7fc0*/  IADD3 R44, P0, PT, R30, R10, RZ ;  /* 0x0000000a1e2c7210 */ /* 0x000fe20007f1e0ff */
[----:B------:R-:W3:Y:S01]  /*7fd0*/  LDL.64 R32, [R27+0x10] ;  /* 0x000010001b207983 */ /* 0x000ee20000100a00 */
[----:B--2---:R-:W-:Y:S02]  /*7fe0*/  IMAD R45, R15, R22, RZ ;  /* 0x000000160f2d7224 */ /* 0x004fe400078e02ff */
[-C--:B------:R-:W-:Y:S02]  /*7ff0*/  IMAD.WIDE.U32 R20, R22, R14.reuse, R12 ;  /* 0x0000000e16147225 */ /* 0x080fe400078e000c */
[----:B------:R-:W2:Y:S02]  /*8000*/  LDL.64 R12, [R27] ;  /* 0x000000001b0c7983 */ /* 0x000ea40000100a00 */
[----:B------:R-:W-:Y:S02]  /*8010*/  IMAD R45, R23, R14, R45 ;  /* 0x0000000e172d7224 */ /* 0x000fe400078e022d */
[----:B------:R-:W2:Y:S01]  /*8020*/  LDG.E.64 R14, desc[UR36][R30.64] ;  /* 0x000000241e0e7981 */ /* 0x000ea2000c1e1b00 */
[----:B-----5:R-:W-:-:S02]  /*8030*/  IMAD R23, R35, R18, RZ ;  /* 0x0000001223177224 */ /* 0x020fc400078e02ff */
[----:B------:R-:W-:Y:S02]  /*8040*/  IMAD.IADD R21, R21, 0x1, R45 ;  /* 0x0000000115157824 */ /* 0x000fe400078e022d */
[----:B------:R-:W-:Y:S02]  /*8050*/  IMAD.X R45, R31, 0x1, R43, P0 ;  /* 0x000000011f2d7824 */ /* 0x000fe400000e062b */
[----:B------:R-:W-:Y:S01]  /*8060*/  IMAD R42, R19, R34, R23 ;  /* 0x00000022132a7224 */ /* 0x000fe200078e0217 */
[----:B------:R-:W-:Y:S01]  /*8070*/  IADD3 R22, P0, PT, R44, R10, RZ ;  /* 0x0000000a2c167210 */ /* 0x000fe20007f1e0ff */
[----:B------:R-:W-:Y:S02]  /*8080*/  IMAD.WIDE.U32 R34, R18, R34, R20 ;  /* 0x0000002212227225 */ /* 0x000fe400078e0014 */
[----:B------:R-:W4:Y:S04]  /*8090*/  LDL.64 R18, [R27+0x8] ;  /* 0x000008001b127983 */ /* 0x000f280000100a00 */
[----:B------:R-:W4:Y:S01]  /*80a0*/  LDG.E.64 R20, desc[UR36][R44.64] ;  /* 0x000000242c147981 */ /* 0x000f22000c1e1b00 */
[----:B------:R-:W-:-:S05]  /*80b0*/  IMAD.X R23, R45, 0x1, R43, P0 ;  /* 0x000000012d177824 */ /* 0x000fca00000e062b */
[----:B------:R0:W3:Y:S01]  /*80c0*/  LDG.E.64 R30, desc[UR36][R22.64] ;  /* 0x00000024161e7981 */ /* 0x0000e2000c1e1b00 */
[----:B------:R-:W-:-:S03]  /*80d0*/  IMAD.IADD R35, R35, 0x1, R42 ;  /* 0x0000000123237824 */ /* 0x000fc600078e022a */
[----:B------:R-:W5:Y:S01]  /*80e0*/  LDL.64 R44, [R27+0x28] ;  /* 0x000028001b2c7983 */ /* 0x000f620000100a00 */
[----:B--2---:R-:W-:-:S04]  /*80f0*/  IMAD R15, R15, R12, RZ ;  /* 0x0000000c0f0f7224 */ /* 0x004fc800078e02ff */
[-C--:B------:R-:W-:Y:S02]  /*8100*/  IMAD R15, R13, R14.reuse, R15 ;  /* 0x0000000e0d0f7224 */ /* 0x080fe400078e020f */
[----:B------:R-:W-:Y:S01]  /*8110*/  IMAD.WIDE.U32 R12, R12, R14, R34 ;  /* 0x0000000e0c0c7225 */ /* 0x000fe200078e0022 */
[----:B------:R-:W-:-:S03]  /*8120*/  IADD3 R14, P0, PT, R22, R10, RZ ;  /* 0x0000000a160e7210 */ /* 0x000fc60007f1e0ff */
[----:B------:R-:W-:Y:S02]  /*8130*/  IMAD.IADD R13, R13, 0x1, R15 ;  /* 0x000000010d0d7824 */ /* 0x000fe400078e020f */
[----:B------:R-:W-:Y:S02]  /*8140*/  IMAD.X R15, R23, 0x1, R43, P0 ;  /* 0x00000001170f7824 */ /* 0x000fe400000e062b */
[----:B----4-:R-:W-:Y:S01]  /*8150*/  IMAD R21, R21, R18, RZ ;  /* 0x0000001215157224 */ /* 0x010fe200078e02ff */
[----:B0-----:R-:W-:Y:S01]  /*8160*/  IADD3 R22, P0, PT, R14, R10, RZ ;  /* 0x0000000a0e167210 */ /* 0x001fe20007f1e0ff */
[----:B------:R-:W-:-:S04]  /*8170*/  IMAD.WIDE.U32 R12, R18, R20, R12 ;  /* 0x00000014120c7225 */ /* 0x000fc800078e000c */
[----:B------:R-:W-:Y:S02]  /*8180*/  IMAD R23, R19, R20, R21 ;  /* 0x0000001413177224 */ /* 0x000fe400078e0215 */
[----:B------:R-:W2:Y:S04]  /*8190*/  LDL.64 R20, [R27+0x18] ;  /* 0x000018001b147983 */ /* 0x000ea80000100a00 */
[----:B------:R0:W2:Y:S01]  /*81a0*/  LDG.E.64 R18, desc[UR36][R14.64] ;  /* 0x000000240e127981 */ /* 0x0000a2000c1e1b00 */
[----:B------:R-:W-:Y:S02]  /*81b0*/  IMAD.IADD R13, R13, 0x1, R23 ;  /* 0x000000010d0d7824 */ /* 0x000fe400078e0217 */
[----:B---3--:R-:W-:Y:S02]  /*81c0*/  IMAD R35, R31, R32, RZ ;  /* 0x000000201f237224 */ /* 0x008fe400078e02ff */
[----:B------:R-:W-:-:S02]  /*81d0*/  IMAD.X R23, R15, 0x1, R43, P0 ;  /* 0x000000010f177824 */ /* 0x000fc400000e062b */
[----:B------:R-:W-:Y:S01]  /*81e0*/  IMAD R35, R33, R30, R35 ;  /* 0x0000001e21237224 */ /* 0x000fe200078e0223 */
[----:B0-----:R-:W-:Y:S01]  /*81f0*/  IADD3 R14, P0, PT, R22, R10, RZ ;  /* 0x0000000a160e7210 */ /* 0x001fe20007f1e0ff */
[----:B------:R-:W-:Y:S02]  /*8200*/  IMAD.WIDE.U32 R12, R32, R30, R12 ;  /* 0x0000001e200c7225 */ /* 0x000fe400078e000c */
[----:B------:R0:W3:Y:S02]  /*8210*/  LDL.64 R32, [R27+0x20] ;  /* 0x000020001b207983 */ /* 0x0000e40000100a00 */
[----:B------:R-:W-:Y:S02]  /*8220*/  IMAD.X R15, R23, 0x1, R43, P0 ;  /* 0x00000001170f7824 */ /* 0x000fe400000e062b */
[----:B------:R-:W3:Y:S04]  /*8230*/  LDG.E.64 R30, desc[UR36][R22.64] ;  /* 0x00000024161e7981 */ /* 0x000ee8000c1e1b00 */
[----:B------:R-:W5:Y:S01]  /*8240*/  LDG.E.64 R14, desc[UR36][R14.64] ;  /* 0x000000240e0e7981 */ /* 0x000f62000c1e1b00 */
[----:B------:R-:W-:Y:S01]  /*8250*/  IMAD.IADD R13, R13, 0x1, R35 ;  /* 0x000000010d0d7824 */ /* 0x000fe200078e0223 */
[----:B------:R-:W-:-:S04]  /*8260*/  IADD3 R40, P0, PT, R40, -0x8, RZ ;  /* 0xfffffff828287810 */ /* 0x000fc80007f1e0ff */
        /* <DEDUP_REMOVED lines=18> */
[----:B------:R-:W-:Y:S06]  /*8390*/  @P0 BRA `(.L_x_7981) ;  /* 0xfffffff800e00947 */ /* 0x000fec000383ffff */
[----:B------:R-:W-:Y:S05]  /*83a0*/  BSYNC.RECONVERGENT B1 ;  /* 0x0000000000017941 */ /* 0x000fea0003800200 */
.L_x_7980:
[----:B------:R-:W-:-:S04]  /*83b0*/  LOP3.LUT R10, R3, 0x7, RZ, 0xc0, !PT ;  /* 0x00000007030a7812 */ /* 0x000fc800078ec0ff */
        /* <DEDUP_REMOVED lines=9> */
[----:B------:R-:W1:Y:S01]  /*8450*/  LDCU.64 UR4, c[0x0][0x398] ;  /* 0x00007300ff0477ac */ /* 0x000e620008000a00 */
[-C--:B0-----:R-:W-:Y:S01]  /*8460*/  IMAD R10, R39, R8.reuse, RZ ;  /* 0x00000008270a7224 */ /* 0x081fe200078e02ff */
[----:B------:R-:W-:Y:S01]  /*8470*/  SHF.L.U64.HI R35, R8, 0x3, R9 ;  /* 0x0000000308237819 */ /* 0x000fe20000010209 */
[----:B------:R-:W-:Y:S02]  /*8480*/  IMAD.MOV.U32 R4, RZ, RZ, R6 ;  /* 0x000000ffff047224 */ /* 0x000fe400078e0006 */
[C---:B------:R-:W-:Y:S02]  /*8490*/  IMAD R11, R0.reuse, R9, R10 ;  /* 0x00000009000b7224 */ /* 0x040fe400078e020a */
[----:B------:R-:W-:-:S04]  /*84a0*/  IMAD.WIDE.U32 R14, R0, R8, R4 ;  /* 0x00000008000e7225 */ /* 0x000fc800078e0004 */
[----:B------:R-:W-:Y:S02]  /*84b0*/  IMAD.IADD R11, R15, 0x1, R11 ;  /* 0x000000010f0b7824 */ /* 0x000fe400078e020b */
[----:B------:R-:W-:Y:S02]  /*84c0*/  IMAD.SHL.U32 R19, R8, 0x8, RZ ;  /* 0x0000000808137824 */ /* 0x000fe400078e00ff */
[----:B------:R-:W-:Y:S01]  /*84d0*/  IMAD.U32 R38, R0, 0x8, R1 ;  /* 0x0000000800267824 */ /* 0x000fe200078e0001 */
[----:B-1----:R-:W-:-:S04]  /*84e0*/  LEA R10, P1, R14, UR4, 0x3 ;  /* 0x000000040e0a7c11 */ /* 0x002fc8000f8218ff */
[----:B---34-:R-:W2:Y:S01]  /*84f0*/  LDL.64 R30, [R38+0x20] ;  /* 0x00002000261e7983 */ /* 0x018ea20000100a00 */
[----:B------:R-:W-:Y:S02]  /*8500*/  LEA.HI.X R11, R14, UR5, R11, 0x3, P1 ;  /* 0x000000050e0b7c11 */ /* 0x000fe400088f1c0b */
[-C--:B------:R-:W-:Y:S01]  /*8510*/  IADD3 R40, P1, PT, R10, R19.reuse, RZ ;  /* 0x000000130a287210 */ /* 0x080fe20007f3e0ff */
[----:B------:R-:W3:Y:S04]  /*8520*/  LDL.64 R20, [R38+0x28] ;  /* 0x0000280026147983 */ /* 0x000ee80000100a00 */
[----:B------:R-:W2:Y:S01]  /*8530*/  LDG.E.64 R32, desc[UR36][R10.64] ;  /* 0x000000240a207981 */ /* 0x000ea2000c1e1b00 */
[----:B------:R-:W-:Y:S01]  /*8540*/  IMAD.X R41, R11, 0x1, R35, P1 ;  /* 0x000000010b297824 */ /* 0x000fe200008e0623 */
[----:B------:R-:W-:-:S02]  /*8550*/  IADD3 R36, P1, PT, R40, R19, RZ ;  /* 0x0000001328247210 */ /* 0x000fc40007f3e0ff */
[----:B------:R-:W4:Y:S02]  /*8560*/  LDL.64 R14, [R38+0x30] ;  /* 0x00003000260e7983 */ /* 0x000f240000100a00 */
[----:B------:R-:W-:Y:S02]  /*8570*/  IADD3.X R37, PT, PT, R41, R35, RZ, P1, !PT ;  /* 0x0000002329257210 */ /* 0x000fe40000ffe4ff */
[----:B------:R-:W3:Y:S01]  /*8580*/  LDG.E.64 R22, desc[UR36][R40.64] ;  /* 0x0000002428167981 */ /* 0x000ee2000c1e1b00 */
[----:B------:R-:W-:-:S03]  /*8590*/  IADD3 R34, P1, PT, R36, R19, RZ ;  /* 0x0000001324227210 */ /* 0x000fc60007f3e0ff */
[----:B------:R-:W4:Y:S02]  /*85a0*/  LDG.E.64 R18, desc[UR36][R36.64] ;  /* 0x0000002424127981 */ /* 0x000f24000c1e1b00 */
[----:B------:R-:W-:Y:S02]  /*85b0*/  IMAD.X R35, R37, 0x1, R35, P1 ;  /* 0x0000000125237824 */ /* 0x000fe400008e0623 */
[----:B------:R-:W5:Y:S04]  /*85c0*/  LDL.64 R10, [R38+0x38] ;  /* 0x00003800260a7983 */ /* 0x000f680000100a00 */
        /* <DEDUP_REMOVED lines=19> */
.L_x_7982:
        /* <DEDUP_REMOVED lines=9> */
[----:B------:R-:W-:Y:S02]  /*8790*/  IMAD.MOV.U32 R10, RZ, RZ, R6 ;  /* 0x000000ffff0a7224 */ /* 0x000fe400078e0006 */
[----:B------:R-:W-:Y:S02]  /*87a0*/  IMAD.MOV.U32 R11, RZ, RZ, R5 ;  /* 0x000000ffff0b7224 */ /* 0x000fe400078e0005 */
[C---:B------:R-:W-:Y:S02]  /*87b0*/  IMAD R3, R0.reuse, R9, R3 ;  /* 0x0000000900037224 */ /* 0x040fe400078e0203 */
[----:B------:R-:W-:-:S04]  /*87c0*/  IMAD.WIDE.U32 R10, R0, R8, R10 ;  /* 0x00000008000a7225 */ /* 0x000fc800078e000a */
[----:B------:R-:W-:Y:S02]  /*87d0*/  IMAD.IADD R3, R11, 0x1, R3 ;  /* 0x000000010b037824 */ /* 0x000fe400078e0203 */
[----:B------:R-:W-:Y:S01]  /*87e0*/  IMAD.U32 R27, R0, 0x8, R1 ;  /* 0x00000008001b7824 */ /* 0x000fe200078e0001 */
[----:B-1----:R-:W-:-:S04]  /*87f0*/  LEA R22, P0, R10, UR4, 0x3 ;  /* 0x000000040a167c11 */ /* 0x002fc8000f8018ff */
[----:B------:R-:W2:Y:S01]  /*8800*/  LDL.64 R18, [R27+0x20] ;  /* 0x000020001b127983 */ /* 0x000ea20000100a00 */
[----:B------:R-:W-:Y:S02]  /*8810*/  LEA.HI.X R23, R10, UR5, R3, 0x3, P0 ;  /* 0x000000050a177c11 */ /* 0x000fe400080f1c03 */
[C---:B------:R-:W-:Y:S01]  /*8820*/  LEA R14, P0, R8.reuse, R22, 0x3 ;  /* 0x00000016080e7211 */ /* 0x040fe200078018ff */
[----:B------:R-:W5:Y:S04]  /*8830*/  LDL.64 R10, [R27+0x28] ;  /* 0x000028001b0a7983 */ /* 0x000f680000100a00 */
[----:B------:R-:W2:Y:S01]  /*8840*/  LDG.E.64 R20, desc[UR36][R22.64] ;  /* 0x0000002416147981 */ /* 0x000ea2000c1e1b00 */
[----:B------:R-:W-:-:S06]  /*8850*/  LEA.HI.X R15, R8, R23, R9, 0x3, P0 ;  /* 0x00000017080f7211 */ /* 0x000fcc00000f1c09 */
[----:B------:R-:W5:Y:S01]  /*8860*/  LDG.E.64 R14, desc[UR36][R14.64] ;  /* 0x000000240e0e7981 */ /* 0x000f62000c1e1b00 */
[----:B------:R-:W-:-:S05]  /*8870*/  IADD3 R0, P0, PT, R0, 0x2, RZ ;  /* 0x0000000200007810 */ /* 0x000fca0007f1e0ff */
[----:B------:R-:W-:Y:S02]  /*8880*/  IMAD.X R39, RZ, RZ, R39, P0 ;  /* 0x000000ffff277224 */ /* 0x000fe400000e0627 */
[----:B--2---:R-:W-:Y:S02]  /*8890*/  IMAD R3, R21, R18, RZ ;  /* 0x0000001215037224 */ /* 0x004fe400078e02ff */
[----:B------:R-:W-:-:S04]  /*88a0*/  IMAD.WIDE.U32 R12, R18, R20, R12 ;  /* 0x00000014120c7225 */ /* 0x000fc800078e000c */
[----:B------:R-:W-:Y:S02]  /*88b0*/  IMAD R19, R19, R20, R3 ;  /* 0x0000001413137224 */ /* 0x000fe400078e0203 */
[----:B-----5:R-:W-:Y:S02]  /*88c0*/  IMAD R3, R15, R10, RZ ;  /* 0x0000000a0f037224 */ /* 0x020fe400078e02ff */
[----:B------:R-:W-:Y:S02]  /*88d0*/  IMAD.IADD R13, R13, 0x1, R19 ;  /* 0x000000010d0d7824 */ /* 0x000fe400078e0213 */
[-C--:B------:R-:W-:Y:S02]  /*88e0*/  IMAD R3, R11, R14.reuse, R3 ;  /* 0x0000000e0b037224 */ /* 0x080fe400078e0203 */
[----:B------:R-:W-:-:S04]  /*88f0*/  IMAD.WIDE.U32 R12, R10, R14, R12 ;  /* 0x0000000e0a0c7225 */ /* 0x000fc800078e000c */
[----:B------:R-:W-:-:S07]  /*8900*/  IMAD.IADD R13, R13, 0x1, R3 ;  /* 0x000000010d0d7824 */ /* 0x000fce00078e0203 */
.L_x_7983:
[----:B------:R-:W-:Y:S05]  /*8910*/  @P1 BRA `(.L_x_7979) ;  /* 0x00000000003c1947 */ /* 0x000fea0003800000 */
[----:B------:R-:W1:Y:S01]  /*8920*/  LDCU.64 UR4, c[0x0][0x398] ;  /* 0x00007300ff0477ac */ /* 0x000e620008000a00 */
[-C--:B0-----:R-:W-:Y:S02]  /*8930*/  IMAD R39, R39, R8.reuse, RZ ;  /* 0x0000000827277224 */ /* 0x081fe400078e02ff */
[----:B------:R-:W-:Y:S02]  /*8940*/  IMAD.MOV.U32 R4, RZ, RZ, R6 ;  /* 0x000000ffff047224 */ /* 0x000fe400078e0006 */
[C---:B------:R-:W-:Y:S02]  /*8950*/  IMAD R3, R0.reuse, R9, R39 ;  /* 0x0000000900037224 */ /* 0x040fe400078e0227 */
[----:B------:R-:W-:-:S04]  /*8960*/  IMAD.WIDE.U32 R4, R0, R8, R4 ;  /* 0x0000000800047225 */ /* 0x000fc800078e0004 */
[----:B------:R-:W-:Y:S02]  /*8970*/  IMAD.IADD R3, R5, 0x1, R3 ;  /* 0x0000000105037824 */ /* 0x000fe400078e0203 */
[----:B------:R-:W-:Y:S01]  /*8980*/  IMAD.U32 R5, R0, 0x8, R1 ;  /* 0x0000000800057824 */ /* 0x000fe200078e0001 */
[----:B-1----:R-:W-:-:S04]  /*8990*/  LEA R6, P0, R4, UR4, 0x3 ;  /* 0x0000000404067c11 */ /* 0x002fc8000f8018ff */
[----:B------:R-:W-:Y:S02]  /*89a0*/  LEA.HI.X R7, R4, UR5, R3, 0x3, P0 ;  /* 0x0000000504077c11 */ /* 0x000fe400080f1c03 */
[----:B------:R-:W2:Y:S04]  /*89b0*/  LDL.64 R4, [R5+0x20] ;  /* 0x0000200005047983 */ /* 0x000ea80000100a00 */
[----:B------:R-:W2:Y:S02]  /*89c0*/  LDG.E.64 R6, desc[UR36][R6.64] ;  /* 0x0000002406067981 */ /* 0x000ea4000c1e1b00 */
[----:B--2---:R-:W-:Y:S02]  /*89d0*/  IMAD R3, R7, R4, RZ ;  /* 0x0000000407037224 */ /* 0x004fe400078e02ff */
[----:B------:R-:W-:-:S04]  /*89e0*/  IMAD.WIDE.U32 R12, R4, R6, R12 ;  /* 0x00000006040c7225 */ /* 0x000fc800078e000c */
[----:B------:R-:W-:-:S04]  /*89f0*/  IMAD R3, R5, R6, R3 ;  /* 0x0000000605037224 */ /* 0x000fc800078e0203 */
[----:B------:R-:W-:-:S07]  /*8a00*/  IMAD.IADD R13, R13, 0x1, R3 ;  /* 0x000000010d0d7824 */ /* 0x000fce00078e0203 */
.L_x_7979:
[----:B------:R-:W1:Y:S08]  /*8a10*/  LDC.64 R4, c[0x0][0x3f8] ;  /* 0x0000fe00ff047b82 */ /* 0x000e700000000a00 */
[----:B------:R-:W2:Y:S08]  /*8a20*/  LDC R7, c[0x0][0x3f0] ;  /* 0x0000fc00ff077b82 */ /* 0x000eb00000000800 */
[----:B------:R-:W0:Y:S01]  /*8a30*/  LDC R3, c[0x0][0x3f4] ;  /* 0x0000fd00ff037b82 */ /* 0x000e220000000800 */
[----:B-1----:R-:W-:-:S04]  /*8a40*/  ISETP.GE.U32.AND P0, PT, R4, 0x1, PT ;  /* 0x000000010400780c */ /* 0x002fc80003f06070 */
[----:B------:R-:W-:Y:S01]  /*8a50*/  ISETP.GE.AND.EX P0, PT, R5, RZ, PT, P0 ;  /* 0x000000ff0500720c */ /* 0x000fe20003f06300 */
[----:B--2---:R-:W-:Y:S02]  /*8a60*/  IMAD.MOV.U32 R6, RZ, RZ, R7 ;  /* 0x000000ffff067224 */ /* 0x004fe400078e0007 */
[----:B0-----:R-:W-:-:S10]  /*8a70*/  IMAD.MOV.U32 R0, RZ, RZ, R3 ;  /* 0x000000ffff007224 */ /* 0x001fd400078e0003 */
[----:B------:R-:W-:Y:S05]  /*8a80*/  @!P0 BRA `(.L_x_7984) ;  /* 0x00000000008c8947 */ /* 0x000fea0003800000 */
[----:B------:R-:W0:Y:S01]  /*8a90*/  LDCU.64 UR4, c[0x0][0x3f8] ;  /* 0x00007f00ff0477ac */ /* 0x000e220008000a00 */
[----:B------:R-:W-:Y:S01]  /*8aa0*/  BSSY.RECONVERGENT B1, `(.L_x_7984) ;  /* 0x0000021000017945 */ /* 0x000fe20003800200 */
[----:B-----5:R-:W-:Y:S02]  /*8ab0*/  IMAD.MOV.U32 R18, RZ, RZ, R7 ;  /* 0x000000ffff127224 */ /* 0x020fe400078e0007 */
[----:B------:R-:W-:Y:S02]  /*8ac0*/  IMAD.MOV.U32 R20, RZ, RZ, R3 ;  /* 0x000000ffff147224 */ /* 0x000fe400078e0003 */
[----:B------:R-:W-:Y:S02]  /*8ad0*/  IMAD.MOV.U32 R6, RZ, RZ, R7 ;  /* 0x000000ffff067224 */ /* 0x000fe400078e0007 */
[----:B------:R-:W-:Y:S02]  /*8ae0*/  IMAD.MOV.U32 R0, RZ, RZ, R3 ;  /* 0x000000ffff007224 */ /* 0x000fe400078e0003 */
[----:B0-----:R-:W-:-:S02]  /*8af0*/  IMAD.U32 R23, RZ, RZ, UR4 ;  /* 0x00000004ff177e24 */ /* 0x001fc4000f8e00ff */
[----:B------:R-:W-:-:S07]  /*8b00*/  IMAD.U32 R22, RZ, RZ, UR5 ;  /* 0x00000005ff167e24 */ /* 0x000fce000f8e00ff */
.L_x_7985:
        /* <DEDUP_REMOVED lines=27> */
.L_x_7984:
[----:B------:R-:W-:Y:S05]  /*8cc0*/  @!P0 BRA `(.L_x_7986) ;  /* 0x0000000000708947 */ /* 0x000fea0003800000 */
[----:B------:R-:W-:Y:S01]  /*8cd0*/  BSSY.RECONVERGENT B1, `(.L_x_7986) ;  /* 0x000001b000017945 */ /* 0x000fe20003800200 */
.L_x_7987:
[--C-:B------:R-:W-:Y:S02]  /*8ce0*/  SHF.R.U64 R15, R2, 0x1, R17.reuse ;  /* 0x00000001020f7819 */ /* 0x100fe40000001211 */
[----:B-----5:R-:W-:-:S03]  /*8cf0*/  SHF.R.U32.HI R18, RZ, 0x1, R17 ;  /* 0x00000001ff127819 */ /* 0x020fc60000011611 */
        /* <DEDUP_REMOVED lines=25> */
.L_x_7986:
        /* <DEDUP_REMOVED lines=12> */
[----:B------:R-:W-:Y:S02]  /*8f50*/  IADD3.X R5, PT, PT, R24, UR5, RZ, P0, !PT ;  /* 0x0000000518057c10 */ /* 0x000fe400087fe4ff */
[--C-:B------:R-:W-:Y:S02]  /*8f60*/  SHF.R.S64 R6, R6, 0x3, R7.reuse ;  /* 0x0000000306067819 */ /* 0x100fe40000001007 */
[----:B------:R-:W-:Y:S01]  /*8f70*/  IADD3.X R9, PT, PT, R24, UR7, RZ, P1, !PT ;  /* 0x0000000718097c10 */ /* 0x000fe20008ffe4ff */
[----:B------:R0:W-:Y:S01]  /*8f80*/  STG.E.64 desc[UR36][R4.64], R2 ;  /* 0x0000000204007986 */ /* 0x0001e2000c101b24 */
[----:B------:R-:W-:-:S05]  /*8f90*/  SHF.R.S32.HI R7, RZ, 0x3, R7 ;  /* 0x00000003ff077819 */ /* 0x000fca0000011407 */
[----:B------:R0:W-:Y:S02]  /*8fa0*/  STG.E.64 desc[UR36][R8.64], R6 ;  /* 0x0000000608007986 */ /* 0x0001e4000c101b24 */
.L_x_7977:
[----:B------:R-:W-:Y:S05]  /*8fb0*/  BSYNC.RECONVERGENT B0 ;  /* 0x0000000000007941 */ /* 0x000fea0003800200 */
.L_x_7976:
[----:B------:R-:W0:Y:S01]  /*8fc0*/  LDC.U8 R16, c[0x0][0x434] ;  /* 0x00010d00ff107b82 */ /* 0x000e220000000000 */
[----:B------:R-:W-:Y:S01]  /*8fd0*/  ISETP.GE.AND P0, PT, R28, UR38, PT ;  /* 0x000000261c007c0c */ /* 0x000fe2000bf06270 */
[----:B------:R-:W-:Y:S04]  /*8fe0*/  BSSY.RECONVERGENT B7, `(.L_x_7988) ;  /* 0x0000191000077945 */ /* 0x000fe80003800200 */
[----:B------:R-:W-:Y:S08]  /*8ff0*/  BSSY.RELIABLE B6, `(.L_x_7989) ;  /* 0x0000114000067945 */ /* 0x000ff00003800100 */
[----:B------:R-:W-:Y:S05]  /*9000*/  @P0 BRA `(.L_x_7990) ;  /* 0x00000010003c0947 */ /* 0x000fea0003800000 */
[----:B------:R-:W1:Y:S01]  /*9010*/  LDCU UR4, c[0x0][0x438] ;  /* 0x00008700ff0477ac */ /* 0x000e620008000800 */
[----:B0-----:R-:W0:Y:S01]  /*9020*/  LDC.64 R2, c[0x0][0x418] ;  /* 0x00010600ff027b82 */ /* 0x001e220000000a00 */
[----:B------:R-:W-:Y:S01]  /*9030*/  IMAD.U32 R5, RZ, RZ, UR39 ;  /* 0x00000027ff057e24 */ /* 0x000fe2000f8e00ff */
[----:B------:R-:W-:-:S03]  /*9040*/  PRMT R4, R16, 0x9910, RZ ;  /* 0x0000991010047816 */ /* 0x000fc600000000ff */
[----:B------:R-:W-:-:S04]  /*9050*/  IMAD R0, R5, 0x200, R28 ;  /* 0x0000020005007824 */ /* 0x000fc800078e021c */
        /* <DEDUP_REMOVED lines=15> */
[----:B------:R-:W-:Y:S01]  /*9150*/  IMAD.MOV.U32 R28, RZ, RZ, R29 ;  /* 0x000000ffff1c7224 */ /* 0x000fe200078e001d */
[----:B------:R-:W-:Y:S06]  /*9160*/  BRA `(.L_x_7996) ;  /* 0x0000000400ec7947 */ /* 0x000fec0003800000 */
.L_x_7994:
[----:B------:R0:W-:Y:S01]  /*9170*/  STG.E.U8 desc[UR36][R2.64], RZ ;  /* 0x000000ff02007986 */ /* 0x0001e2000c101124 */
[----:B------:R-:W-:Y:S01]  /*9180*/  IMAD.MOV.U32 R28, RZ, RZ, R29 ;  /* 0x000000ffff1c7224 */ /* 0x000fe200078e001d */
[----:B------:R-:W-:Y:S06]  /*9190*/  BRA `(.L_x_7996) ;  /* 0x0000000400e07947 */ /* 0x000fec0003800000 */
.L_x_7993:
[----:B------:R-:W-:-:S13]  /*91a0*/  ISETP.NE.AND P0, PT, R0, 0x2, PT ;  /* 0x000000020000780c */ /* 0x000fda0003f05270 */
[----:B------:R-:W-:Y:S05]  /*91b0*/  @!P0 BRA `(.L_x_7997) ;  /* 0x0000000000288947 */ /* 0x000fea0003800000 */
[----:B------:R-:W-:-:S13]  /*91c0*/  ISETP.NE.AND P0, PT, R0, 0x3, PT ;  /* 0x000000030000780c */ /* 0x000fda0003f05270 */
[----:B------:R-:W-:Y:S05]  /*91d0*/  @!P0 BRA `(.L_x_7998) ;  /* 0x0000000000148947 */ /* 0x000fea0003800000 */
[----:B------:R-:W-:-:S13]  /*91e0*/  ISETP.NE.AND P0, PT, R0, 0x4, PT ;  /* 0x000000040000780c */ /* 0x000fda0003f05270 */
[----:B------:R-:W-:Y:S05]  /*91f0*/  @P0 BRA `(.L_x_7995) ;  /* 0x0000000400600947 */ /* 0x000fea0003800000 */
[----:B------:R1:W-:Y:S01]  /*9200*/  STG.E.64 desc[UR36][R2.64], RZ ;  /* 0x000000ff02007986 */ /* 0x0003e2000c101b24 */
[----:B------:R-:W-:Y:S01]  /*9210*/  IMAD.MOV.U32 R28, RZ, RZ, R29 ;  /* 0x000000ffff1c7224 */ /* 0x000fe200078e001d */
[----:B------:R-:W-:Y:S06]  /*9220*/  BRA `(.L_x_7996) ;  /* 0x0000000400bc7947 */ /* 0x000fec0003800000 */
.L_x_7998:
[----:B------:R0:W-:Y:S01]  /*9230*/  STG.E desc[UR36][R2.64], RZ ;  /* 0x000000ff02007986 */ /* 0x0001e2000c101924 */
[----:B------:R-:W-:Y:S01]  /*9240*/  IMAD.MOV.U32 R28, RZ, RZ, R29 ;  /* 0x000000ffff1c7224 */ /* 0x000fe200078e001d */
[----:B------:R-:W-:Y:S06]  /*9250*/  BRA `(.L_x_7996) ;  /* 0x0000000400b07947 */ /* 0x000fec0003800000 */
.L_x_7997:
[----:B------:R0:W-:Y:S01]  /*9260*/  STG.E.U16 desc[UR36][R2.64], RZ ;  /* 0x000000ff02007986 */ /* 0x0001e2000c101524 */
[----:B------:R-:W-:Y:S01]  /*9270*/  IMAD.MOV.U32 R28, RZ, RZ, R29 ;  /* 0x000000ffff1c7224 */ /* 0x000fe200078e001d */
[----:B------:R-:W-:Y:S06]  /*9280*/  BRA `(.L_x_7996) ;  /* 0x0000000400a47947 */ /* 0x000fec0003800000 */
.L_x_7992:
[----:B------:R-:W-:-:S13]  /*9290*/  ISETP.GT.AND P0, PT, R0, 0x6, PT ;  /* 0x000000060000780c */ /* 0x000fda0003f04270 */
[----:B------:R-:W-:Y:S05]  /*92a0*/  @P0 BRA `(.L_x_7999) ;  /* 0x0000000000280947 */ /* 0x000fea0003800000 */
[----:B------:R-:W-:-:S13]  /*92b0*/  ISETP.NE.AND P0, PT, R0, 0x5, PT ;  /* 0x000000050000780c */ /* 0x000fda0003f05270 */
[----:B------:R-:W-:Y:S05]  /*92c0*/  @!P0 BRA `(.L_x_8000) ;  /* 0x0000000000148947 */ /* 0x000fea0003800000 */
[----:B------:R-:W-:-:S13]  /*92d0*/  ISETP.NE.AND P0, PT, R0, 0x6, PT ;  /* 0x000000060000780c */ /* 0x000fda0003f05270 */
[----:B------:R-:W-:Y:S05]  /*92e0*/  @P0 BRA `(.L_x_7995) ;  /* 0x0000000400240947 */ /* 0x000fea0003800000 */
[----:B------:R0:W-:Y:S01]  /*92f0*/  STG.E desc[UR36][R2.64], RZ ;  /* 0x000000ff02007986 */ /* 0x0001e2000c101924 */
[----:B------:R-:W-:Y:S01]  /*9300*/  IMAD.MOV.U32 R28, RZ, RZ, R29 ;  /* 0x000000ffff1c7224 */ /* 0x000fe200078e001d */
[----:B------:R-:W-:Y:S06]  /*9310*/  BRA `(.L_x_7996) ;  /* 0x0000000400807947 */ /* 0x000fec0003800000 */
.L_x_8000:
[----:B------:R0:W-:Y:S01]  /*9320*/  STG.E.U16 desc[UR36][R2.64], RZ ;  /* 0x000000ff02007986 */ /* 0x0001e2000c101524 */
[----:B------:R-:W-:Y:S01]  /*9330*/  IMAD.MOV.U32 R28, RZ, RZ, R29 ;  /* 0x000000ffff1c7224 */ /* 0x000fe200078e001d */
[----:B------:R-:W-:Y:S06]  /*9340*/  BRA `(.L_x_7996) ;  /* 0x0000000400747947 */ /* 0x000fec0003800000 */
.L_x_7999:
        /* <DEDUP_REMOVED lines=9> */
.L_x_8002:
[----:B------:R0:W-:Y:S01]  /*93e0*/  STG.E desc[UR36][R2.64], RZ ;  /* 0x000000ff02007986 */ /* 0x0001e2000c101924 */
[----:B------:R-:W-:Y:S01]  /*93f0*/  IMAD.MOV.U32 R28, RZ, RZ, R29 ;  /* 0x000000ffff1c7224 */ /* 0x000fe200078e001d */
[----:B------:R-:W-:Y:S06]  /*9400*/  BRA `(.L_x_7996) ;  /* 0x0000000400447947 */ /* 0x000fec0003800000 */
.L_x_8001:
[----:B------:R0:W-:Y:S01]  /*9410*/  STG.E.64 desc[UR36][R2.64], RZ ;  /* 0x000000ff02007986 */ /* 0x0001e2000c101b24 */
[----:B------:R-:W-:Y:S01]  /*9420*/  IMAD.MOV.U32 R28, RZ, RZ, R29 ;  /* 0x000000ffff1c7224 */ /* 0x000fe200078e001d */
[----:B------:R-:W-:Y:S06]  /*9430*/  BRA `(.L_x_7996) ;  /* 0x0000000400387947 */ /* 0x000fec0003800000 */
.L_x_7991:
        /* <DEDUP_REMOVED lines=9> */
[----:B------:R-:W-:Y:S01]  /*94d0*/  IMAD.MOV.U32 R28, RZ, RZ, R29 ;  /* 0x000000ffff1c7224 */ /* 0x000fe200078e001d */
[----:B------:R-:W-:Y:S06]  /*94e0*/  BRA `(.L_x_7996) ;  /* 0x00000004000c7947 */ /* 0x000fec0003800000 */
.L_x_8005:
[----:B------:R0:W-:Y:S01]  /*94f0*/  STG.E.128 desc[UR36][R2.64], RZ ;  /* 0x000000ff02007986 */ /* 0x0001e2000c101d24 */
[----:B------:R-:W-:Y:S01]  /*9500*/  IMAD.MOV.U32 R28, RZ, RZ, R29 ;  /* 0x000000ffff1c7224 */ /* 0x000fe200078e001d */
[----:B------:R-:W-:Y:S06]  /*9510*/  BRA `(.L_x_7996) ;  /* 0x0000000400007947 */ /* 0x000fec0003800000 */
.L_x_8004:
[----:B------:R-:W-:-:S13]  /*9520*/  ISETP.NE.AND P0, PT, R0, 0xf, PT ;  /* 0x0000000f0000780c */ /* 0x000fda0003f05270 */
[----:B------:R-:W-:Y:S05]  /*9530*/  @!P0 BRA `(.L_x_8006) ;  /* 0x0000000000288947 */ /* 0x000fea0003800000 */
[----:B------:R-:W-:-:S13]  /*9540*/  ISETP.NE.AND P0, PT, R0, 0x17, PT ;  /* 0x000000170000780c */ /* 0x000fda0003f05270 */
[----:B------:R-:W-:Y:S05]  /*9550*/  @!P0 BRA `(.L_x_8007) ;  /* 0x0000000000148947 */ /* 0x000fea0003800000 */
[----:B------:R-:W-:-:S13]  /*9560*/  ISETP.NE.AND P0, PT, R0, 0x18, PT ;  /* 0x000000180000780c */ /* 0x000fda0003f05270 */
[----:B------:R-:W-:Y:S05]  /*9570*/  @P0 BRA `(.L_x_7995) ;  /* 0x0000000000800947 */ /* 0x000fea0003800000 */
[----:B------:R0:W-:Y:S01]  /*9580*/  STG.E.U8 desc[UR36][R2.64], RZ ;  /* 0x000000ff02007986 */ /* 0x0001e2000c101124 */
[----:B------:R-:W-:Y:S01]  /*9590*/  IMAD.MOV.U32 R28, RZ, RZ, R29 ;  /* 0x000000ffff1c7224 */ /* 0x000fe200078e001d */
[----:B------:R-:W-:Y:S06]  /*95a0*/  BRA `(.L_x_7996) ;  /* 0x0000000000dc7947 */ /* 0x000fec0003800000 */
.L_x_8007:
[----:B------:R0:W-:Y:S01]  /*95b0*/  STG.E.U8 desc[UR36][R2.64], RZ ;  /* 0x000000ff02007986 */ /* 0x0001e2000c101124 */
[----:B------:R-:W-:Y:S01]  /*95c0*/  IMAD.MOV.U32 R28, RZ, RZ, R29 ;  /* 0x000000ffff1c7224 */ /* 0x000fe200078e001d */
[----:B------:R-:W-:Y:S06]  /*95d0*/  BRA `(.L_x_7996) ;  /* 0x0000000000d07947 */ /* 0x000fec0003800000 */
.L_x_8006:
[----:B------:R0:W-:Y:S01]  /*95e0*/  STG.E.U16 desc[UR36][R2.64], RZ ;  /* 0x000000ff02007986 */ /* 0x0001e2000c101524 */
[----:B------:R-:W-:Y:S01]  /*95f0*/  IMAD.MOV.U32 R28, RZ, RZ, R29 ;  /* 0x000000ffff1c7224 */ /* 0x000fe200078e001d */
[----:B------:R-:W-:Y:S06]  /*9600*/  BRA `(.L_x_7996) ;  /* 0x0000000000c47947 */ /* 0x000fec0003800000 */
.L_x_8003:
        /* <DEDUP_REMOVED lines=9> */
[----:B------:R-:W-:Y:S01]  /*96a0*/  IMAD.MOV.U32 R28, RZ, RZ, R29 ;  /* 0x000000ffff1c7224 */ /* 0x000fe200078e001d */
[----:B------:R-:W-:Y:S06]  /*96b0*/  BRA `(.L_x_7996) ;  /* 0x0000000000987947 */ /* 0x000fec0003800000 */
.L_x_8010:
[----:B------:R0:W-:Y:S01]  /*96c0*/  STG.E.U8 desc[UR36][R2.64], RZ ;  /* 0x000000ff02007986 */ /* 0x0001e2000c101124 */
[----:B------:R-:W-:Y:S01]  /*96d0*/  MOV R28, R29 ;  /* 0x0000001d001c7202 */ /* 0x000fe20000000f00 */
[----:B------:R-:W-:Y:S06]  /*96e0*/  BRA `(.L_x_7996) ;  /* 0x00000000008c7947 */ /* 0x000fec0003800000 */
.L_x_8009:
[----:B------:R0:W-:Y:S01]  /*96f0*/  STG.E.U8 desc[UR36][R2.64], RZ ;  /* 0x000000ff02007986 */ /* 0x0001e2000c101124 */
[----:B------:R-:W-:Y:S01]  /*9700*/  IMAD.MOV.U32 R28, RZ, RZ, R29 ;  /* 0x000000ffff1c7224 */ /* 0x000fe200078e001d */
[----:B------:R-:W-:Y:S06]  /*9710*/  BRA `(.L_x_7996) ;  /* 0x0000000000807947 */ /* 0x000fec0003800000 */
.L_x_8008:
[----:B------:R-:W-:-:S13]  /*9720*/  ISETP.NE.AND P0, PT, R0, 0x1c, PT ;  /* 0x0000001c0000780c */ /* 0x000fda0003f05270 */
[----:B------:R-:W-:Y:S05]  /*9730*/  @!P0 BRA `(.L_x_8011) ;  /* 0x0000000000708947 */ /* 0x000fea0003800000 */
[----:B------:R-:W-:-:S13]  /*9740*/  ISETP.NE.AND P0, PT, R0, 0x1d, PT ;  /* 0x0000001d0000780c */ /* 0x000fda0003f05270 */
[----:B------:R-:W-:Y:S05]  /*9750*/  @!P0 BRA `(.L_x_8012) ;  /* 0x00000000005c8947 */ /* 0x000fea0003800000 */
[----:B------:R-:W-:-:S13]  /*9760*/  ISETP.NE.AND P0, PT, R0, 0x2c, PT ;  /* 0x0000002c0000780c */ /* 0x000fda0003f05270 */
[----:B------:R-:W-:Y:S05]  /*9770*/  @!P0 BRA `(.L_x_8013) ;  /* 0x0000000000488947 */ /* 0x000fea0003800000 */
.L_x_7995:
[----:B------:R-:W-:Y:S01]  /*9780*/  MOV R0, 0x100 ;  /* 0x0000010000007802 */ /* 0x000fe20000000f00 */
[----:B------:R-:W0:Y:S01]  /*9790*/  LDCU.64 UR6, c[0x4][0xf0] ;  /* 0x01001e00ff0677ac */ /* 0x000e220008000a00 */
[----:B--2---:R-:W-:Y:S02]  /*97a0*/  IMAD.MOV.U32 R8, RZ, RZ, 0x65 ;  /* 0x00000065ff087424 */ /* 0x004fe400078e00ff */
        /* <DEDUP_REMOVED lines=13> */
.L_x_8014:
[----:B------:R-:W-:Y:S01]  /*9880*/  IMAD.MOV.U32 R28, RZ, RZ, R29 ;  /* 0x000000ffff1c7224 */ /* 0x000fe200078e001d */
[----:B------:R-:W-:Y:S06]  /*9890*/  BRA `(.L_x_7996) ;  /* 0x0000000000207947 */ /* 0x000fec0003800000 */
.L_x_8013:
[----:B------:R0:W-:Y:S01]  /*98a0*/  STG.E.U8 desc[UR36][R2.64], RZ ;  /* 0x000000ff02007986 */ /* 0x0001e2000c101124 */
[----:B------:R-:W-:Y:S01]  /*98b0*/  IMAD.MOV.U32 R28, RZ, RZ, R29 ;  /* 0x000000ffff1c7224 */ /* 0x000fe200078e001d */
[----:B------:R-:W-:Y:S06]  /*98c0*/  BRA `(.L_x_7996) ;  /* 0x0000000000147947 */ /* 0x000fec0003800000 */
.L_x_8012:
[----:B------:R0:W-:Y:S01]  /*98d0*/  STG.E.64 desc[UR36][R2.64], RZ ;  /* 0x000000ff02007986 */ /* 0x0001e2000c101b24 */
[----:B------:R-:W-:Y:S01]  /*98e0*/  IMAD.MOV.U32 R28, RZ, RZ, R29 ;  /* 0x000000ffff1c7224 */ /* 0x000fe200078e001d */
[----:B------:R-:W-:Y:S06]  /*98f0*/  BRA `(.L_x_7996) ;  /* 0x0000000000087947 */ /* 0x000fec0003800000 */
.L_x_8011:
[----:B------:R0:W-:Y:S01]  /*9900*/  STG.E desc[UR36][R2.64], RZ ;  /* 0x000000ff02007986 */ /* 0x0001e2000c101924 */
[----:B------:R-:W-:-:S07]  /*9910*/  IMAD.MOV.U32 R28, RZ, RZ, R29 ;  /* 0x000000ffff1c7224 */ /* 0x000fce00078e001d */
.L_x_7996:
[----:B------:R-:W-:-:S13]  /*9920*/  ISETP.GE.AND P0, PT, R28, UR38, PT ;  /* 0x000000261c007c0c */ /* 0x000fda000bf06270 */
[----:B------:R-:W-:Y:S05]  /*9930*/  @P0 BREAK.RELIABLE B6 ;  /* 0x0000000000060942 */ /* 0x000fea0003800100 */
[----:B------:R-:W-:Y:S05]  /*9940*/  @P0 BRA `(.L_x_8015) ;  /* 0x0000000c00e80947 */ /* 0x000fea0003800000 */
[----:B------:R-:W2:Y:S01]  /*9950*/  LDCU UR4, c[0x0][0x438] ;  /* 0x00008700ff0477ac */ /* 0x000ea20008000800 */
[----:B01----:R-:W0:Y:S01]  /*9960*/  LDC.64 R2, c[0x0][0x418] ;  /* 0x00010600ff027b82 */ /* 0x003e220000000a00 */
[----:B------:R-:W-:Y:S01]  /*9970*/  IMAD.U32 R5, RZ, RZ, UR39 ;  /* 0x00000027ff057e24 */ /* 0x000fe2000f8e00ff */
[----:B------:R-:W-:-:S03]  /*9980*/  PRMT R4, R16, 0x9910, RZ ;  /* 0x0000991010047816 */ /* 0x000fc600000000ff */
[----:B------:R-:W-:-:S04]  /*9990*/  IMAD R0, R5, 0x200, R28 ;  /* 0x0000020005007824 */ /* 0x000fc800078e021c */
[----:B--2---:R-:W-:Y:S02]  /*99a0*/  IMAD R5, R0, UR4, RZ ;  /* 0x0000000400057c24 */ /* 0x004fe4000f8e02ff */
        /* <DEDUP_REMOVED lines=15> */
.L_x_8019:
[----:B------:R0:W-:Y:S01]  /*9aa0*/  STG.E.U8 desc[UR36][R2.64], RZ ;  /* 0x000000ff02007986 */ /* 0x0001e2000c101124 */
[----:B------:R-:W-:Y:S05]  /*9ab0*/  BRA `(.L_x_8021) ;  /* 0x00000004008c7947 */ /* 0x000fea0003800000 */
.L_x_8018:
        /* <DEDUP_REMOVED lines=8> */
.L_x_8023:
[----:B------:R0:W-:Y:S01]  /*9b40*/  STG.E desc[UR36][R2.64], RZ ;  /* 0x000000ff02007986 */ /* 0x0001e2000c101924 */
[----:B------:R-:W-:Y:S05]  /*9b50*/  BRA `(.L_x_8021) ;  /* 0x0000000400647947 */ /* 0x000fea0003800000 */
.L_x_8022:
[----:B------:R2:W-:Y:S01]  /*9b60*/  STG.E.U16 desc[UR36][R2.64], RZ ;  /* 0x000000ff02007986 */ /* 0x0005e2000c101524 */
[----:B------:R-:W-:Y:S05]  /*9b70*/  BRA `(.L_x_8021) ;  /* 0x00000004005c7947 */ /* 0x000fea0003800000 */
.L_x_8017:
        /* <DEDUP_REMOVED lines=8> */
.L_x_8025:
[----:B------:R0:W-:Y:S01]  /*9c00*/  STG.E.U16 desc[UR36][R2.64], RZ ;  /* 0x000000ff02007986 */ /* 0x0001e2000c101524 */
[----:B------:R-:W-:Y:S05]  /*9c10*/  BRA `(.L_x_8021) ;  /* 0x0000000400347947 */ /* 0x000fea0003800000 */
.L_x_8024:
        /* <DEDUP_REMOVED lines=8> */
.L_x_8027:
[----:B------:R0:W-:Y:S01]  /*9ca0*/  STG.E desc[UR36][R2.64], RZ ;  /* 0x000000ff02007986 */ /* 0x0001e2000c101924 */
[----:B------:R-:W-:Y:S05]  /*9cb0*/  BRA `(.L_x_8021) ;  /* 0x00000004000c7947 */ /* 0x000fea0003800000 */
.L_x_8026:
[----:B------:R0:W-:Y:S01]  /*9cc0*/  STG.E.64 desc[UR36][R2.64], RZ ;  /* 0x000000ff02007986 */ /* 0x0001e2000c101b24 */
[----:B------:R-:W-:Y:S05]  /*9cd0*/  BRA `(.L_x_8021) ;  /* 0x0000000400047947 */ /* 0x000fea0003800000 */
.L_x_8016:
        /* <DEDUP_REMOVED lines=10> */
.L_x_8030:
[----:B------:R0:W-:Y:S01]  /*9d80*/  STG.E.128 desc[UR36][R2.64], RZ ;  /* 0x000000ff02007986 */ /* 0x0001e2000c101d24 */
[----:B------:R-:W-:Y:S05]  /*9d90*/  BRA `(.L_x_8021) ;  /* 0x0000000000d47947 */ /* 0x000fea0003800000 */
.L_x_8029:
        /* <DEDUP_REMOVED lines=8> */
.L_x_8032:
[----:B------:R0:W-:Y:S01]  /*9e20*/  STG.E.U8 desc[UR36][R2.64], RZ ;  /* 0x000000ff02007986 */ /* 0x0001e2000c101124 */
[----:B------:R-:W-:Y:S05]  /*9e30*/  BRA `(.L_x_8021) ;  /* 0x0000000000ac7947 */ /* 0x000fea0003800000 */
.L_x_8031:
[----:B------:R0:W-:Y:S01]  /*9e40*/  STG.E.U16 desc[UR36][R2.64], RZ ;  /* 0x000000ff02007986 */ /* 0x0001e2000c101524 */
[----:B------:R-:W-:Y:S05]  /*9e50*/  BRA `(.L_x_8021) ;  /* 0x0000000000a47947 */ /* 0x000fea0003800000 */
.L_x_8028:
        /* <DEDUP_REMOVED lines=10> */
.L_x_8035:
[----:B------:R0:W-:Y:S01]  /*9f00*/  STG.E.U8 desc[UR36][R2.64], RZ ;  /* 0x000000ff02007986 */ /* 0x0001e2000c101124 */
[----:B------:R-:W-:Y:S05]  /*9f10*/  BRA `(.L_x_8021) ;  /* 0x0000000000747947 */ /* 0x000fea0003800000 */
.L_x_8034:
[----:B------:R0:W-:Y:S01]  /*9f20*/  STG.E.U8 desc[UR36][R2.64], RZ ;  /* 0x000000ff02007986 */ /* 0x0001e2000c101124 */
[----:B------:R-:W-:Y:S05]  /*9f30*/  BRA `(.L_x_8021) ;  /* 0x00000000006c7947 */ /* 0x000fea0003800000 */
.L_x_8033:
[----:B------:R-:W-:-:S13]  /*9f40*/  ISETP.NE.AND P0, PT, R0, 0x1c, PT ;  /* 0x0000001c0000780c */ /* 0x000fda0003f05270 */
[----:B------:R-:W-:Y:S05]  /*9f50*/  @!P0 BRA `(.L_x_8036) ;  /* 0x0000000000608947 */ /* 0x000fea0003800000 */
[----:B------:R-:W-:-:S13]  /*9f60*/  ISETP.NE.AND P0, PT, R0, 0x1d, PT ;  /* 0x0000001d0000780c */ /* 0x000fda0003f05270 */
[----:B------:R-:W-:Y:S05]  /*9f70*/  @!P0 BRA `(.L_x_8037) ;  /* 0x0000000000508947 */ /* 0x000fea0003800000 */
[----:B------:R-:W-:-:S13]  /*9f80*/  ISETP.NE.AND P0, PT, R0, 0x2c, PT ;  /* 0x0000002c0000780c */ /* 0x000fda0003f05270 */
[----:B------:R0:W-:Y:S01]  /*9f90*/  @!P0 STG.E.U8 desc[UR36][R2.64], RZ ;  /* 0x000000ff02008986 */ /* 0x0001e2000c101124 */
[----:B------:R-:W-:Y:S05]  /*9fa0*/  @!P0 BRA `(.L_x_8021) ;  /* 0x0000000000508947 */ /* 0x000fea0003800000 */
.L_x_8020:
        /* <DEDUP_REMOVED lines=15> */
[----:B--2--5:R-:W-:Y:S05]  /*a0a0*/  CALL.ABS.NOINC R2 ;  /* 0x0000000002007343 */ /* 0x024fea0003c00000 */
.L_x_8038:
[----:B------:R-:W-:Y:S05]  /*a0b0*/  BRA `(.L_x_8021) ;  /* 0x00000000000c7947 */ /* 0x000fea0003800000 */
.L_x_8037:
[----:B------:R0:W-:Y:S01]  /*a0c0*/  STG.E.64 desc[UR36][R2.64], RZ ;  /* 0x000000ff02007986 */ /* 0x0001e2000c101b24 */
[----:B------:R-:W-:Y:S05]  /*a0d0*/  BRA `(.L_x_8021) ;  /* 0x0000000000047947 */ /* 0x000fea0003800000 */
.L_x_8036:
[----:B------:R0:W-:Y:S02]  /*a0e0*/  STG.E desc[UR36][R2.64], RZ ;  /* 0x000000ff02007986 */ /* 0x0001e4000c101924 */
.L_x_8021:
[----:B------:R-:W-:-:S07]  /*a0f0*/  IADD3 R28, PT, PT, R28, 0x80, RZ ;  /* 0x000000801c1c7810 */ /* 0x000fce0007ffe0ff */
.L_x_7990:
[----:B------:R-:W-:-:S13]  /*a100*/  ISETP.GE.AND P0, PT, R28, UR38, PT ;  /* 0x000000261c007c0c */ /* 0x000fda000bf06270 */
[----:B------:R-:W-:Y:S05]  /*a110*/  @P0 BREAK.RELIABLE B6 ;  /* 0x0000000000060942 */ /* 0x000fea0003800100 */
[----:B------:R-:W-:Y:S05]  /*a120*/  @P0 BRA `(.L_x_8015) ;  /* 0x0000000400f00947 */ /* 0x000fea0003800000 */
[----:B------:R-:W-:Y:S05]  /*a130*/  BSYNC.RELIABLE B6 ;  /* 0x0000000000067941 */ /* 0x000fea0003800100 */
.L_x_7989:
[----:B------:R-:W3:Y:S01]  /*a140*/  LDCU UR4, c[0x0][0x438] ;  /* 0x00008700ff0477ac */ /* 0x000ee20008000800 */
[----:B012---:R-:W0:Y:S01]  /*a150*/  LDC.64 R2, c[0x0][0x418] ;  /* 0x00010600ff027b82 */ /* 0x007e220000000a00 */
[----:B------:R-:W-:Y:S01]  /*a160*/  IMAD.U32 R5, RZ, RZ, UR39 ;  /* 0x00000027ff057e24 */ /* 0x000fe2000f8e00ff */
[----:B------:R-:W-:-:S03]  /*a170*/  PRMT R4, R16, 0x9910, RZ ;  /* 0x0000991010047816 */ /* 0x000fc600000000ff */
[----:B------:R-:W-:-:S04]  /*a180*/  IMAD R0, R5, 0x200, R28 ;  /* 0x0000020005007824 */ /* 0x000fc800078e021c */
[----:B---3--:R-:W-:Y:S02]  /*a190*/  IMAD R5, R0, UR4, RZ ;  /* 0x0000000400057c24 */ /* 0x008fe4000f8e02ff */
        /* <DEDUP_REMOVED lines=15> */
.L_x_8042:
[----:B------:R0:W-:Y:S01]  /*a290*/  STG.E.U8 desc[UR36][R2.64], RZ ;  /* 0x000000ff02007986 */ /* 0x0001e2000c101124 */
[----:B------:R-:W-:Y:S05]  /*a2a0*/  BRA `(.L_x_8044) ;  /* 0x00000004008c7947 */ /* 0x000fea0003800000 */
.L_x_8041:
        /* <DEDUP_REMOVED lines=8> */
.L_x_8046:
[----:B------:R0:W-:Y:S01]  /*a330*/  STG.E desc[UR36][R2.64], RZ ;  /* 0x000000ff02007986 */ /* 0x0001e2000c101924 */
[----:B------:R-:W-:Y:S05]  /*a340*/  BRA `(.L_x_8044) ;  /* 0x0000000400647947 */ /* 0x000fea0003800000 */
.L_x_8045:
[----:B------:R0:W-:Y:S01]  /*a350*/  STG.E.U16 desc[UR36][R2.64], RZ ;  /* 0x000000ff02007986 */ /* 0x0001e2000c101524 */
[----:B------:R-:W-:Y:S05]  /*a360*/  BRA `(.L_x_8044) ;  /* 0x00000004005c7947 */ /* 0x000fea0003800000 */
.L_x_8040:
        /* <DEDUP_REMOVED lines=8> */
.L_x_8048:
[----:B------:R0:W-:Y:S01]  /*a3f0*/  STG.E.U16 desc[UR36][R2.64], RZ ;  /* 0x000000ff02007986 */ /* 0x0001e2000c101524 */
[----:B------:R-:W-:Y:S05]  /*a400*/  BRA `(.L_x_8044) ;  /* 0x0000000400347947 */ /* 0x000fea0003800000 */
.L_x_8047:
        /* <DEDUP_REMOVED lines=8> */
.L_x_8050:
[----:B------:R0:W-:Y:S01]  /*a490*/  STG.E desc[UR36][R2.64], RZ ;  /* 0x000000ff02007986 */ /* 0x0001e2000c101924 */
[----:B------:R-:W-:Y:S05]  /*a4a0*/  BRA `(.L_x_8044) ;  /* 0x00000004000c7947 */ /* 0x000fea0003800000 */
.L_x_8049:
[----:B------:R0:W-:Y:S01]  /*a4b0*/  STG.E.64 desc[UR36][R2.64], RZ ;  /* 0x000000ff02007986 */ /* 0x0001e2000c101b24 */
[----:B------:R-:W-:Y:S05]  /*a4c0*/  BRA `(.L_x_8044) ;  /* 0x0000000400047947 */ /* 0x000fea0003800000 */
.L_x_8039:
        /* <DEDUP_REMOVED lines=10> */
.L_x_8053:
[----:B------:R0:W-:Y:S01]  /*a570*/  STG.E.128 desc[UR36][R2.64], RZ ;  /* 0x000000ff02007986 */ /* 0x0001e2000c101d24 */
[----:B------:R-:W-:Y:S05]  /*a580*/  BRA `(.L_x_8044) ;  /* 0x0000000000d47947 */ /* 0x000fea0003800000 */
.L_x_8052:
        /* <DEDUP_REMOVED lines=8> */
.L_x_8055:
[----:B------:R0:W-:Y:S01]  /*a610*/  STG.E.U8 desc[UR36][R2.64], RZ ;  /* 0x000000ff02007986 */ /* 0x0001e2000c101124 */
[----:B------:R-:W-:Y:S05]  /*a620*/  BRA `(.L_x_8044) ;  /* 0x0000000000ac7947 */ /* 0x000fea0003800000 */
.L_x_8054:
[----:B------:R0:W-:Y:S01]  /*a630*/  STG.E.U16 desc[UR36][R2.64], RZ ;  /* 0x000000ff02007986 */ /* 0x0001e2000c101524 */
[----:B------:R-:W-:Y:S05]  /*a640*/  BRA `(.L_x_8044) ;  /* 0x0000000000a47947 */ /* 0x000fea0003800000 */
.L_x_8051:
        /* <DEDUP_REMOVED lines=10> */
.L_x_8058:
[----:B------:R0:W-:Y:S01]  /*a6f0*/  STG.E.U8 desc[UR36][R2.64], RZ ;  /* 0x000000ff02007986 */ /* 0x0001e2000c101124 */
[----:B------:R-:W-:Y:S05]  /*a700*/  BRA `(.L_x_8044) ;  /* 0x0000000000747947 */ /* 0x000fea0003800000 */
.L_x_8057:
[----:B------:R3:W-:Y:S01]  /*a710*/  STG.E.U8 desc[UR36][R2.64], RZ ;  /* 0x000000ff02007986 */ /* 0x0007e2000c101124 */
[----:B------:R-:W-:Y:S05]  /*a720*/  BRA `(.L_x_8044) ;  /* 0x00000000006c7947 */ /* 0x000fea0003800000 */
.L_x_8056:
[----:B------:R-:W-:-:S13]  /*a730*/  ISETP.NE.AND P0, PT, R0, 0x1c, PT ;  /* 0x0000001c0000780c */ /* 0x000fda0003f05270 */
[----:B------:R-:W-:Y:S05]  /*a740*/  @!P0 BRA `(.L_x_8059) ;  /* 0x0000000000608947 */ /* 0x000fea0003800000 */
[----:B------:R-:W-:-:S13]  /*a750*/  ISETP.NE.AND P0, PT, R0, 0x1d, PT ;  /* 0x0000001d0000780c */ /* 0x000fda0003f05270 */
[----:B------:R-:W-:Y:S05]  /*a760*/  @!P0 BRA `(.L_x_8060) ;  /* 0x0000000000508947 */ /* 0x000fea0003800000 */
[----:B------:R-:W-:-:S13]  /*a770*/  ISETP.NE.AND P0, PT, R0, 0x2c, PT ;  /* 0x0000002c0000780c */ /* 0x000fda0003f05270 */
[----:B------:R1:W-:Y:S01]  /*a780*/  @!P0 STG.E.U8 desc[UR36][R2.64], RZ ;  /* 0x000000ff02008986 */ /* 0x0003e2000c101124 */
[----:B------:R-:W-:Y:S05]  /*a790*/  @!P0 BRA `(.L_x_8044) ;  /* 0x0000000000508947 */ /* 0x000fea0003800000 */
.L_x_8043:
[----:B------:R-:W-:Y:S01]  /*a7a0*/  MOV R0, 0x100 ;  /* 0x0000010000007802 */ /* 0x000fe20000000f00 */
[----:B------:R-:W0:Y:S01]  /*a7b0*/  LDCU.64 UR4, c[0x4][0xf0] ;  /* 0x01001e00ff0477ac */ /* 0x000e220008000a00 */
[----:B------:R-:W-:Y:S02]  /*a7c0*/  IMAD.MOV.U32 R8, RZ, RZ, 0x65 ;  /* 0x00000065ff087424 */ /* 0x000fe400078e00ff */
[----:B-1----:R1:W2:Y:S01]  /*a7d0*/  LDC.64 R2, c[0x4][R0] ;  /* 0x0100000000027b82 */ /* 0x0022a20000000a00 */
        /* <DEDUP_REMOVED lines=12> */
.L_x_8061:
[----:B------:R-:W-:Y:S05]  /*a8a0*/  BRA `(.L_x_8044) ;  /* 0x00000000000c7947 */ /* 0x000fea0003800000 */
.L_x_8060:
[----:B------:R2:W-:Y:S01]  /*a8b0*/  STG.E.64 desc[UR36][R2.64], RZ ;  /* 0x000000ff02007986 */ /* 0x0005e2000c101b24 */
[----:B------:R-:W-:Y:S05]  /*a8c0*/  BRA `(.L_x_8044) ;  /* 0x0000000000047947 */ /* 0x000fea0003800000 */
.L_x_8059:
[----:B------:R0:W-:Y:S02]  /*a8d0*/  STG.E desc[UR36][R2.64], RZ ;  /* 0x000000ff02007986 */ /* 0x0001e4000c101924 */
.L_x_8044:
[----:B------:R-:W-:-:S07]  /*a8e0*/  VIADD R28, R28, 0x80 ;  /* 0x000000801c1c7836 */ /* 0x000fce0000000000 */
.L_x_8015:
[----:B------:R-:W-:Y:S05]  /*a8f0*/  BSYNC.RECONVERGENT B7 ;  /* 0x0000000000077941 */ /* 0x000fea0003800200 */
.L_x_7988:
[----:B------:R-:W-:-:S13]  /*a900*/  ISETP.GE.AND P0, PT, R28, UR38, PT ;  /* 0x000000261c007c0c */ /* 0x000fda000bf06270 */
[----:B------:R-:W-:Y:S05]  /*a910*/  @P0 EXIT ;  /* 0x000000000000094d */ /* 0x000fea0003800000 */
[----:B0123--:R-:W0:Y:S01]  /*a920*/  LDC.64 R2, c[0x0][0x418] ;  /* 0x00010600ff027b82 */ /* 0x00fe220000000a00 */
[----:B------:R-:W1:Y:S01]  /*a930*/  LDCU UR4, c[0x0][0x438] ;  /* 0x00008700ff0477ac */ /* 0x000e620008000800 */
[----:B------:R-:W-:Y:S01]  /*a940*/  PRMT R0, R16, 0x9910, RZ ;  /* 0x0000991010007816 */ /* 0x000fe200000000ff */
[----:B------:R-:W-:-:S03]  /*a950*/  IMAD.U32 R5, RZ, RZ, UR39 ;  /* 0x00000027ff057e24 */ /* 0x000fc6000f8e00ff */
[----:B------:R-:W-:Y:S01]  /*a960*/  ISETP.GT.AND P1, PT, R0, 0x9, PT ;  /* 0x000000090000780c */ /* 0x000fe20003f24270 */
[----:B------:R-:W-:-:S04]  /*a970*/  IMAD R28, R5, 0x200, R28 ;  /* 0x00000200051c7824 */ /* 0x000fc800078e021c */
[----:B-1----:R-:W-:-:S05]  /*a980*/  IMAD R5, R28, UR4, RZ ;  /* 0x000000041c057c24 */ /* 0x002fca000f8e02ff */
[----:B0-----:R-:W-:-:S05]  /*a990*/  IADD3 R2, P0, PT, R5, R2, RZ ;  /* 0x0000000205027210 */ /* 0x001fca0007f1e0ff */
[----:B------:R-:W-:Y:S01]  /*a9a0*/  IMAD.X R3, RZ, RZ, R3, P0 ;  /* 0x000000ffff037224 */ /* 0x000fe200000e0603 */
[----:B------:R-:W-:Y:S07]  /*a9b0*/  @P1 BRA `(.L_x_8062) ;  /* 0x0000000000b81947 */ /* 0x000fee0003800000 */
        /* <DEDUP_REMOVED lines=10> */
.L_x_8065:
[----:B------:R-:W-:Y:S01]  /*aa60*/  STG.E.U8 desc[UR36][R2.64], RZ ;  /* 0x000000ff02007986 */ /* 0x000fe2000c101124 */
[----:B------:R-:W-:Y:S05]  /*aa70*/  EXIT ;  /* 0x000000000000794d */ /* 0x000fea0003800000 */
.L_x_8064:
        /* <DEDUP_REMOVED lines=8> */
.L_x_8068:
[----:B------:R-:W-:Y:S01]  /*ab00*/  STG.E desc[UR36][R2.64], RZ ;  /* 0x000000ff02007986 */ /* 0x000fe2000c101924 */
[----:B------:R-:W-:Y:S05]  /*ab10*/  EXIT ;  /* 0x000000000000794d */ /* 0x000fea0003800000 */
.L_x_8067:
[----:B------:R-:W-:Y:S01]  /*ab20*/  STG.E.U16 desc[UR36][R2.64], RZ ;  /* 0x000000ff02007986 */ /* 0x000fe2000c101524 */
[----:B------:R-:W-:Y:S05]  /*ab30*/  EXIT ;  /* 0x000000000000794d */ /* 0x000fea0003800000 */
.L_x_8063:
        /* <DEDUP_REMOVED lines=8> */
.L_x_8070:
[----:B------:R-:W-:Y:S01]  /*abc0*/  STG.E.U16 desc[UR36][R2.64], RZ ;  /* 0x000000ff02007986 */ /* 0x000fe2000c101524 */
[----:B------:R-:W-:Y:S05]  /*abd0*/  EXIT ;  /* 0x000000000000794d */ /* 0x000fea0003800000 */
.L_x_8069:
        /* <DEDUP_REMOVED lines=8> */
.L_x_8072:
[----:B------:R-:W-:Y:S01]  /*ac60*/  STG.E desc[UR36][R2.64], RZ ;  /* 0x000000ff02007986 */ /* 0x000fe2000c101924 */
[----:B------:R-:W-:Y:S05]  /*ac70*/  EXIT ;  /* 0x000000000000794d */ /* 0x000fea0003800000 */
.L_x_8071:
[----:B------:R-:W-:Y:S01]  /*ac80*/  STG.E.64 desc[UR36][R2.64], RZ ;  /* 0x000000ff02007986 */ /* 0x000fe2000c101b24 */
[----:B------:R-:W-:Y:S05]  /*ac90*/  EXIT ;  /* 0x000000000000794d */ /* 0x000fea0003800000 */
.L_x_8062:
        /* <DEDUP_REMOVED lines=10> */
.L_x_8075:
[----:B------:R-:W-:Y:S01]  /*ad40*/  STG.E.128 desc[UR36][R2.64], RZ ;  /* 0x000000ff02007986 */ /* 0x000fe2000c101d24 */
[----:B------:R-:W-:Y:S05]  /*ad50*/  EXIT ;  /* 0x000000000000794d */ /* 0x000fea0003800000 */
.L_x_8074:
        /* <DEDUP_REMOVED lines=8> */
.L_x_8077:
[----:B------:R-:W-:Y:S01]  /*ade0*/  STG.E.U8 desc[UR36][R2.64], RZ ;  /* 0x000000ff02007986 */ /* 0x000fe2000c101124 */
[----:B------:R-:W-:Y:S05]  /*adf0*/  EXIT ;  /* 0x000000000000794d */ /* 0x000fea0003800000 */
.L_x_8076:
[----:B------:R-:W-:Y:S01]  /*ae00*/  STG.E.U16 desc[UR36][R2.64], RZ ;  /* 0x000000ff02007986 */ /* 0x000fe2000c101524 */
[----:B------:R-:W-:Y:S05]  /*ae10*/  EXIT ;  /* 0x000000000000794d */ /* 0x000fea0003800000 */
.L_x_8073:
        /* <DEDUP_REMOVED lines=10> */
.L_x_8080:
[----:B------:R-:W-:Y:S01]  /*aec0*/  STG.E.U8 desc[UR36][R2.64], RZ ;  /* 0x000000ff02007986 */ /* 0x000fe2000c101124 */
[----:B------:R-:W-:Y:S05]  /*aed0*/  EXIT ;  /* 0x000000000000794d */ /* 0x000fea0003800000 */
.L_x_8079:
[----:B------:R-:W-:Y:S01]  /*aee0*/  STG.E.U8 desc[UR36][R2.64], RZ ;  /* 0x000000ff02007986 */ /* 0x000fe2000c101124 */
[----:B------:R-:W-:Y:S05]  /*aef0*/  EXIT ;  /* 0x000000000000794d */ /* 0x000fea0003800000 */
.L_x_8078:
[----:B------:R-:W-:-:S13]  /*af00*/  ISETP.NE.AND P0, PT, R0, 0x1c, PT ;  /* 0x0000001c0000780c */ /* 0x000fda0003f05270 */
[----:B------:R-:W-:Y:S05]  /*af10*/  @!P0 BRA `(.L_x_8081) ;  /* 0x0000000000608947 */ /* 0x000fea0003800000 */
[----:B------:R-:W-:-:S13]  /*af20*/  ISETP.NE.AND P0, PT, R0, 0x1d, PT ;  /* 0x0000001d0000780c */ /* 0x000fda0003f05270 */
[----:B------:R-:W-:Y:S05]  /*af30*/  @!P0 BRA `(.L_x_8082) ;  /* 0x0000000000508947 */ /* 0x000fea0003800000 */
[----:B------:R-:W-:-:S13]  /*af40*/  ISETP.NE.AND P0, PT, R0, 0x2c, PT ;  /* 0x0000002c0000780c */ /* 0x000fda0003f05270 */
[----:B------:R0:W-:Y:S01]  /*af50*/  @!P0 STG.E.U8 desc[UR36][R2.64], RZ ;  /* 0x000000ff02008986 */ /* 0x0001e2000c101124 */
[----:B------:R-:W-:Y:S05]  /*af60*/  @!P0 EXIT ;  /* 0x000000000000894d */ /* 0x000fea0003800000 */
.L_x_8066:
        /* <DEDUP_REMOVED lines=16> */
.L_x_8083:
[----:B------:R-:W-:Y:S05]  /*b070*/  EXIT ;  /* 0x000000000000794d */ /* 0x000fea0003800000 */
.L_x_8082:
[----:B------:R-:W-:Y:S01]  /*b080*/  STG.E.64 desc[UR36][R2.64], RZ ;  /* 0x000000ff02007986 */ /* 0x000fe2000c101b24 */
[----:B------:R-:W-:Y:S05]  /*b090*/  EXIT ;  /* 0x000000000000794d */ /* 0x000fea0003800000 */
.L_x_8081:
[----:B------:R-:W-:Y:S01]  /*b0a0*/  STG.E desc[UR36][R2.64], RZ ;  /* 0x000000ff02007986 */ /* 0x000fe2000c101924 */
[----:B------:R-:W-:Y:S05]  /*b0b0*/  EXIT ;  /* 0x000000000000794d */ /* 0x000fea0003800000 */
.L_x_8084:
        /* <DEDUP_REMOVED lines=12> */
.L_x_19041:


//--------------------- .text._ZN2at6native18elementwise_kernelILi128ELi2EZNS0_22gpu_kernel_impl_nocastIZZNS0_73_GLOBAL__N__c8866d80_35_SparseBinaryOpIntersectionKernel_cu_b2145a98_327142_sparse_binary_op_intersection_kernel_implINS3_18CUDAKernelLauncherENS3_36CUDAValueSelectionIntersectionKernelINS3_9LhsProjOpEEElLl8EEEvRNS_6TensorERKS9_SC_RKSt6vectorIlSaIlEERKSt8optionalIS9_ESL_bbENKUlvE3_clEvEUllE_EEvRNS_18TensorIteratorBaseERKT_EUliE_EEviT1_ --------------------------
	.section	.text._ZN2at6native18elementwise_kernelILi128ELi2EZNS0_22gpu_kernel_impl_nocastIZZNS0_73_GLOBAL__N__c8866d80_35_SparseBinaryOpIntersectionKernel_cu_b2145a98_327142_sparse_binary_op_intersection_kernel_implINS3_18CUDAKernelLauncherENS3_36CUDAValueSelectionIntersectionKernelINS3_9LhsProjOpEEElLl8EEEvRNS_6TensorERKS9_SC_RKSt6vectorIlSaIlEERKSt8optionalIS9_ESL_bbENKUlvE3_clEvEUllE_EEvRNS_18TensorIteratorBaseERKT_EUliE_EEviT1_,"ax",@progbits
	.align	128
        .global         _ZN2at6native18elementwise_kernelILi128ELi2EZNS0_22gpu_kernel_impl_nocastIZZNS0_73_GLOBAL__N__c8866d80_35_SparseBinaryOpIntersectionKernel_cu_b2145a98_327142_sparse_binary_op_intersection_kernel_implINS3_18CUDAKernelLauncherENS3_36CUDAValueSelectionIntersectionKernelINS3_9LhsProjOpEEElLl8EEEvRNS_6TensorERKS9_SC_RKSt6vectorIlSaIlEERKSt8optionalIS9_ESL_bbENKUlvE3_clEvEUllE_EEvRNS_18TensorIteratorBaseERKT_EUliE_EEviT1_
        .type           _ZN2at6native18elementwise_kernelILi128ELi2EZNS0_22gpu_kernel_impl_nocastIZZNS0_73_GLOBAL__N__c8866d80_35_SparseBinaryOpIntersectionKernel_cu_b2145a98_327142_sparse_binary_op_intersection_kernel_implINS3_18CUDAKernelLauncherENS3_36CUDAValueSelectionIntersectionKernelINS3_9LhsProjOpEEElLl8EEEvRNS_6TensorERKS9_SC_RKSt6vectorIlSaIlEERKSt8optionalIS9_ESL_bbENKUlvE3_clEvEUllE_EEvRNS_18TensorIteratorBaseERKT_EUliE_EEviT1_,@function
        .size           _ZN2at6native18elementwise_kernelILi128ELi2EZNS0_22gpu_kernel_impl_nocastIZZNS0_73_GLOBAL__N__c8866d80_35_SparseBinaryOpIntersectionKernel_cu_b2145a98_327142_sparse_binary_op_intersection_kernel_implINS3_18CUDAKernelLauncherENS3_36CUDAValueSelectionIntersectionKernelINS3_9LhsProjOpEEElLl8EEEvRNS_6TensorERKS9_SC_RKSt6vectorIlSaIlEERKSt8optionalIS9_ESL_bbENKUlvE3_clEvEUllE_EEvRNS_18TensorIteratorBaseERKT_EUliE_EEviT1_,(.L_x_19042 - _ZN2at6native18elementwise_kernelILi128ELi2EZNS0_22gpu_kernel_impl_nocastIZZNS0_73_GLOBAL__N__c8866d80_35_SparseBinaryOpIntersectionKernel_cu_b2145a98_327142_sparse_binary_op_intersection_kernel_implINS3_18CUDAKernelLauncherENS3_36CUDAValueSelectionIntersectionKernelINS3_9LhsProjOpEEElLl8EEEvRNS_6TensorERKS9_SC_RKSt6vectorIlSaIlEERKSt8optionalIS9_ESL_bbENKUlvE3_clEvEUllE_EEvRNS_18TensorIteratorBaseERKT_EUliE_EEviT1_)
        .other          _ZN2at6native18elementwise_kernelILi128ELi2EZNS0_22gpu_kernel_impl_nocastIZZNS0_73_GLOBAL__N__c8866d80_35_SparseBinaryOpIntersectionKernel_cu_b2145a98_327142_sparse_binary_op_intersection_kernel_implINS3_18CUDAKernelLauncherENS3_36CUDAValueSelectionIntersectionKernelINS3_9LhsProjOpEEElLl8EEEvRNS_6TensorERKS9_SC_RKSt6vectorIlSaIlEERKSt8optionalIS9_ESL_bbENKUlvE3_clEvEUllE_EEvRNS_18TensorIteratorBaseERKT_EUliE_EEviT1_,@"STO_CUDA_ENTRY STV_DEFAULT"
_ZN2at6native18elementwise_kernelILi128ELi2EZNS0_22gpu_kernel_impl_nocastIZZNS0_73_GLOBAL__N__c8866d80_35_SparseBinaryOpIntersectionKernel_cu_b2145a98_327142_sparse_binary_op_intersection_kernel_implINS3_18CUDAKernelLauncherENS3_36CUDAValueSelectionIntersectionKernelINS3_9LhsProjOpEEElLl8EEEvRNS_6TensorERKS9_SC_RKSt6vectorIlSaIlEERKSt8optionalIS9_ESL_bbENKUlvE3_clEvEUllE_EEvRNS_18TensorIteratorBaseERKT_EUliE_EEviT1_:
.text._ZN2at6native18elementwise_kernelILi128ELi2EZNS0_22gpu_kernel_impl_nocastIZZNS0_73_GLOBAL__N__c8866d80_35_SparseBinaryOpIntersectionKernel_cu_b2145a98_327142_sparse_binary_op_intersection_kernel_implINS3_18CUDAKernelLauncherENS3_36CUDAValueSelectionIntersectionKernelINS3_9LhsProjOpEEElLl8EEEvRNS_6TensorERKS9_SC_RKSt6vectorIlSaIlEERKSt8optionalIS9_ESL_bbENKUlvE3_clEvEUllE_EEvRNS_18TensorIteratorBaseERKT_EUliE_EEviT1_:
        /* <DEDUP_REMOVED lines=43> */
[----:B------:R-:W-:Y:S02]  /*02b0*/  CS2R R8, SRZ ;  /* 0x0000000000087805 */ /* 0x000fe4000001ff00 */
[----:B------:R-:W-:Y:S01]  /*02c0*/  CS2R R42, SRZ ;  /* 0x00000000002a7805 */ /* 0x000fe2000001ff00 */
[----:B------:R-:W-:Y:S02]  /*02d0*/  UISETP.GE.U32.AND UP1, UPT, UR18, 0x8, UPT ;  /* 0x000000081200788c */ /* 0x000fe4000bf26070 */
[----:B------:R-:W-:Y:S02]  /*02e0*/  UISETP.NE.U32.AND UP0, UPT, UR17, URZ, UPT ;  /* 0x000000ff1100728c */ /* 0x000fe4000bf05070 */
[----:B------:R-:W-:Y:S02]  /*02f0*/  UISETP.GE.AND.EX UP1, UPT, UR19, URZ, UPT, UP1 ;  /* 0x000000ff1300728c */ /* 0x000fe4000bf26310 */
[----:B------:R-:W-:Y:S01]  /*0300*/  UISETP.NE.AND.EX UP0, UPT, URZ, URZ, UPT, UP0 ;  /* 0x000000ffff00728c */ /* 0x000fe2000bf05300 */
[----:B0----5:R-:W-:-:S02]  /*0310*/  IMAD R7, R11, UR6, RZ ;  /* 0x000000060b077c24 */ /* 0x021fc4000f8e02ff */
[----:B------:R-:W-:-:S04]  /*0320*/  IMAD.WIDE.U32 R14, R10, UR6, RZ ;  /* 0x000000060a0e7c25 */ /* 0x000fc8000f8e00ff */
[----:B------:R-:W-:-:S04]  /*0330*/  IMAD R7, R10, UR7, R7 ;  /* 0x000000070a077c24 */ /* 0x000fc8000f8e0207 */
[----:B------:R-:W-:Y:S01]  /*0340*/  IMAD.IADD R17, R15, 0x1, R7 ;  /* 0x000000010f117824 */ /* 0x000fe200078e0207 */
[----:B------:R-:W-:Y:S06]  /*0350*/  BRA.U !UP1, `(.L_x_8090) ;  /* 0x0000000509547547 */ /* 0x000fec000b800000 */
[----:B------:R-:W0:Y:S01]  /*0360*/  LDC.64 R8, c[0x0][0x5a0] ;  /* 0x00016800ff087b82 */ /* 0x000e220000000a00 */
[----:B------:R-:W-:Y:S01]  /*0370*/  ULOP3.LUT UR6, UR5, 0xfffffff8, URZ, 0xc0, !UPT ;  /* 0xfffffff805067892 */ /* 0x000fe2000f8ec0ff */
[C---:B-1----:R-:W-:Y:S01]  /*0380*/  IMAD.WIDE.U32 R20, R12.reuse, 0x8, RZ ;  /* 0x000000080c147825 */ /* 0x042fe200078e00ff */
[----:B------:R-:W-:Y:S01]  /*0390*/  ULOP3.LUT UR7, UR4, 0x7fffffff, URZ, 0xc0, !UPT ;  /* 0x7fffffff04077892 */ /* 0x000fe2000f8ec0ff */
[----:B------:R-:W-:Y:S02]  /*03a0*/  SHF.L.U64.HI R45, R12, 0x6, R13 ;  /* 0x000000060c2d7819 */ /* 0x000fe4000001020d */
[----:B------:R-:W-:Y:S01]  /*03b0*/  CS2R R42, SRZ ;  /* 0x00000000002a7805 */ /* 0x000fe2000001ff00 */
[----:B------:R-:W-:Y:S01]  /*03c0*/  IMAD.MOV.U32 R6, RZ, RZ, 0x268 ;  /* 0x00000268ff067424 */ /* 0x000fe200078e00ff */
[----:B0-----:R-:W-:Y:S02]  /*03d0*/  LEA R7, P0, R14, R8, 0x3 ;  /* 0x000000080e077211 */ /* 0x001fe400078018ff */
[----:B------:R-:W-:-:S02]  /*03e0*/  MOV R8, UR6 ;  /* 0x0000000600087c02 */ /* 0x000fc40008000f00 */
[----:B------:R-:W-:Y:S02]  /*03f0*/  LEA.HI.X R46, R14, R9, R17, 0x3, P0 ;  /* 0x000000090e2e7211 */ /* 0x000fe400000f1c11 */
[----:B------:R-:W-:-:S05]  /*0400*/  SHF.L.U32 R9, R13, 0x3, RZ ;  /* 0x000000030d097819 */ /* 0x000fca00000006ff */
[----:B------:R-:W-:Y:S02]  /*0410*/  IMAD.IADD R44, R21, 0x1, R9 ;  /* 0x00000001152c7824 */ /* 0x000fe400078e0209 */
[----:B------:R-:W-:-:S07]  /*0420*/  IMAD.U32 R9, RZ, RZ, UR7 ;  /* 0x00000007ff097e24 */ /* 0x000fce000f8e00ff */
.L_x_8091:
[----:B------:R-:W-:Y:S01]  /*0430*/  IMAD.MOV.U32 R18, RZ, RZ, R7 ;  /* 0x000000ffff127224 */ /* 0x000fe200078e0007 */
[----:B------:R-:W-:Y:S02]  /*0440*/  MOV R19, R46 ;  /* 0x0000002e00137202 */ /* 0x000fe40000000f00 */
[----:B------:R-:W-:-:S03]  /*0450*/  IADD3 R24, P0, PT, R7, R20, RZ ;  /* 0x0000001407187210 */ /* 0x000fc60007f1e0ff */
[----:B------:R-:W2:Y:S02]  /*0460*/  LDG.E.64 R40, desc[UR10][R18.64] ;  /* 0x0000000a12287981 */ /* 0x000ea4000c1e1b00 */
[----:B------:R-:W-:Y:S01]  /*0470*/  IMAD.X R25, R46, 0x1, R44, P0 ;  /* 0x000000012e197824 */ /* 0x000fe200000e062c */
[----:B------:R-:W-:-:S04]  /*0480*/  IADD3 R28, P0, PT, R24, R20, RZ ;  /* 0x00000014181c7210 */ /* 0x000fc80007f1e0ff */
[----:B------:R0:W3:Y:S01]  /*0490*/  LDG.E.64 R32, desc[UR10][R24.64] ;  /* 0x0000000a18207981 */ /* 0x0000e2000c1e1b00 */
[----:B------:R-:W-:Y:S01]  /*04a0*/  IMAD.X R29, R25, 0x1, R44, P0 ;  /* 0x00000001191d7824 */ /* 0x000fe200000e062c */
[----:B------:R-:W-:-:S04]  /*04b0*/  IADD3 R34, P0, PT, R28, R20, RZ ;  /* 0x000000141c227210 */ /* 0x000fc80007f1e0ff */
[----:B------:R-:W4:Y:S01]  /*04c0*/  LDG.E.64 R30, desc[UR10][R28.64] ;  /* 0x0000000a1c1e7981 */ /* 0x000f22000c1e1b00 */
        /* <DEDUP_REMOVED lines=15> */
[----:B------:R-:W-:Y:S01]  /*05c0*/  UIADD3 UR6, UP1, UPT, UR6, -0x8, URZ ;  /* 0xfffffff806067890 */ /* 0x000fe2000ff3e0ff */
[----:B------:R-:W-:-:S03]  /*05d0*/  LEA R7, P0, R12, R7, 0x6 ;  /* 0x000000070c077211 */ /* 0x000fc600078030ff */
[----:B------:R-:W-:Y:S02]  /*05e0*/  UIADD3.X UR7, UPT, UPT, UR7, -0x1, URZ, UP1, !UPT ;  /* 0xffffffff07077890 */ /* 0x000fe40008ffe4ff */
[----:B------:R-:W-:Y:S01]  /*05f0*/  UISETP.NE.U32.AND UP1, UPT, UR6, URZ, UPT ;  /* 0x000000ff0600728c */ /* 0x000fe2000bf25070 */
[----:B-1----:R-:W3:Y:S01]  /*0600*/  LDC.64 R36, c[0x0][R6+0x350] ;  /* 0x0000d40006247b82 */ /* 0x002ee20000000a00 */
[----:B------:R-:W-:Y:S02]  /*0610*/  IMAD.X R46, R46, 0x1, R45, P0 ;  /* 0x000000012e2e7824 */ /* 0x000fe400000e062d */
[----:B------:R-:W-:-:S05]  /*0620*/  UISETP.NE.AND.EX UP1, UPT, UR7, URZ, UPT, UP1 ;  /* 0x000000ff0700728c */ /* 0x000fca000bf25310 */
[----:B------:R-:W4:Y:S01]  /*0630*/  LDC.64 R34, c[0x0][R6+0x358] ;  /* 0x0000d60006227b82 */ /* 0x000f220000000a00 */
[----:B--2---:R-:W-:Y:S02]  /*0640*/  IMAD R41, R41, R38, RZ ;  /* 0x0000002629297224 */ /* 0x004fe400078e02ff */
[----:B------:R-:W-:-:S04]  /*0650*/  IMAD.WIDE.U32 R42, R38, R40, R42 ;  /* 0x00000028262a7225 */ /* 0x000fc800078e002a */
[----:B------:R-:W-:Y:S02]  /*0660*/  IMAD R41, R39, R40, R41 ;  /* 0x0000002827297224 */ /* 0x000fe400078e0229 */
[----:B------:R-:W5:Y:S01]  /*0670*/  LDC.64 R38, c[0x0][R6+0x360] ;  /* 0x0000d80006267b82 */ /* 0x000f620000000a00 */
[----:B---3--:R-:W-:Y:S02]  /*0680*/  IMAD R33, R33, R36, RZ ;  /* 0x0000002421217224 */ /* 0x008fe400078e02ff */
[----:B------:R-:W-:Y:S02]  /*0690*/  IMAD.IADD R43, R43, 0x1, R41 ;  /* 0x000000012b2b7824 */ /* 0x000fe400078e0229 */
[-C--:B------:R-:W-:Y:S02]  /*06a0*/  IMAD R37, R37, R32.reuse, R33 ;  /* 0x0000002025257224 */ /* 0x080fe400078e0221 */
[----:B------:R-:W-:-:S04]  /*06b0*/  IMAD.WIDE.U32 R32, R36, R32, R42 ;  /* 0x0000002024207225 */ /* 0x000fc800078e002a */
[----:B----4-:R-:W-:Y:S01]  /*06c0*/  IMAD R31, R31, R34, RZ ;  /* 0x000000221f1f7224 */ /* 0x010fe200078e02ff */
[----:B------:R-:W-:Y:S02]  /*06d0*/  IADD3 R33, PT, PT, R33, R37, RZ ;  /* 0x0000002521217210 */ /* 0x000fe40007ffe0ff */
[----:B------:R-:W0:Y:S01]  /*06e0*/  LDC.64 R36, c[0x0][R6+0x368] ;  /* 0x0000da0006247b82 */ /* 0x000e220000000a00 */
[-C--:B------:R-:W-:Y:S02]  /*06f0*/  IMAD R31, R35, R30.reuse, R31 ;  /* 0x0000001e231f7224 */ /* 0x080fe400078e021f */
[----:B------:R-:W-:-:S04]  /*0700*/  IMAD.WIDE.U32 R32, R34, R30, R32 ;  /* 0x0000001e22207225 */ /* 0x000fc800078e0020 */
[----:B------:R-:W-:Y:S02]  /*0710*/  IMAD.IADD R33, R33, 0x1, R31 ;  /* 0x0000000121217824 */ /* 0x000fe400078e021f */
[----:B------:R-:W1:Y:S01]  /*0720*/  LDC.64 R30, c[0x0][R6+0x370] ;  /* 0x0000dc00061e7b82 */ /* 0x000e620000000a00 */
[----:B-----5:R-:W-:Y:S02]  /*0730*/  IMAD R27, R27, R38, RZ ;  /* 0x000000261b1b7224 */ /* 0x020fe400078e02ff */
[----:B------:R-:W-:-:S04]  /*0740*/  IMAD.WIDE.U32 R32, R38, R26, R32 ;  /* 0x0000001a26207225 */ /* 0x000fc800078e0020 */
[----:B------:R-:W-:-:S04]  /*0750*/  IMAD R27, R39, R26, R27 ;  /* 0x0000001a271b7224 */ /* 0x000fc800078e021b */
[----:B------:R-:W-:Y:S02]  /*0760*/  IMAD.IADD R33, R33, 0x1, R27 ;  /* 0x0000000121217824 */ /* 0x000fe400078e021b */
[----:B------:R-:W2:Y:S01]  /*0770*/  LDC.64 R26, c[0x0][R6+0x378] ;  /* 0x0000de00061a7b82 */ /* 0x000ea20000000a00 */
[----:B0-----:R-:W-:Y:S02]  /*0780*/  IMAD R23, R23, R36, RZ ;  /* 0x0000002417177224 */ /* 0x001fe400078e02ff */
[----:B------:R-:W-:-:S04]  /*0790*/  IMAD.WIDE.U32 R32, R36, R22, R32 ;  /* 0x0000001624207225 */ /* 0x000fc800078e0020 */
[----:B------:R-:W-:Y:S02]  /*07a0*/  IMAD R35, R37, R22, R23 ;  /* 0x0000001625237224 */ /* 0x000fe400078e0217 */
[----:B------:R0:W3:Y:S01]  /*07b0*/  LDC.64 R22, c[0x0][R6+0x380] ;  /* 0x0000e00006167b82 */ /* 0x0000e20000000a00 */
[----:B-1----:R-:W-:Y:S02]  /*07c0*/  IMAD R19, R19, R30, RZ ;  /* 0x0000001e13137224 */ /* 0x002fe400078e02ff */
[----:B------:R-:W-:Y:S02]  /*07d0*/  IADD3 R33, PT, PT, R33, R35, RZ ;  /* 0x0000002321217210 */ /* 0x000fe40007ffe0ff */
[-C--:B------:R-:W-:Y:S02]  /*07e0*/  IMAD R31, R31, R18.reuse, R19 ;  /* 0x000000121f1f7224 */ /* 0x080fe400078e0213 */
[----:B------:R-:W-:-:S04]  /*07f0*/  IMAD.WIDE.U32 R18, R30, R18, R32 ;  /* 0x000000121e127225 */ /* 0x000fc800078e0020 */
[----:B------:R-:W-:Y:S02]  /*0800*/  IMAD.IADD R19, R19, 0x1, R31 ;  /* 0x0000000113137824 */ /* 0x000fe400078e021f */
[----:B--2---:R-:W-:Y:S02]  /*0810*/  IMAD R29, R29, R26, RZ ;  /* 0x0000001a1d1d7224 */ /* 0x004fe400078e02ff */
[----:B0-----:R-:W-:Y:S02]  /*0820*/  VIADD R6, R6, 0x40 ;  /* 0x0000004006067836 */ /* 0x001fe40000000000 */
[-C--:B------:R-:W-:Y:S02]  /*0830*/  IMAD R29, R27, R28.reuse, R29 ;  /* 0x0000001c1b1d7224 */ /* 0x080fe400078e021d */
[----:B------:R-:W-:-:S04]  /*0840*/  IMAD.WIDE.U32 R26, R26, R28, R18 ;  /* 0x0000001c1a1a7225 */ /* 0x000fc800078e0012 */
[----:B---3--:R-:W-:Y:S02]  /*0850*/  IMAD R19, R25, R22, RZ ;  /* 0x0000001619137224 */ /* 0x008fe400078e02ff */
[----:B------:R-:W-:Y:S02]  /*0860*/  IMAD.IADD R27, R27, 0x1, R29 ;  /* 0x000000011b1b7824 */ /* 0x000fe400078e021d */
[-C--:B------:R-:W-:Y:S02]  /*0870*/  IMAD R19, R23, R24.reuse, R19 ;  /* 0x0000001817137224 */ /* 0x080fe400078e0213 */
[----:B------:R-:W-:-:S05]  /*0880*/  IMAD.WIDE.U32 R42, R22, R24, R26 ;  /* 0x00000018162a7225 */ /* 0x000fca00078e001a */
[----:B------:R-:W-:Y:S01]  /*0890*/  IADD3 R43, PT, PT, R43, R19, RZ ;  /* 0x000000132b2b7210 */ /* 0x000fe20007ffe0ff */
[----:B------:R-:W-:Y:S06]  /*08a0*/  BRA.U UP1, `(.L_x_8091) ;  /* 0xfffffff901e07547 */ /* 0x000fec000b83ffff */
.L_x_8090:
[----:B------:R-:W-:Y:S05]  /*08b0*/  BRA.U !UP0, `(.L_x_8089) ;  /* 0x0000000508887547 */ /* 0x000fea000b800000 */
[----:B------:R-:W-:Y:S02]  /*08c0*/  UISETP.GE.U32.AND UP1, UPT, UR17, 0x4, UPT ;  /* 0x000000041100788c */ /* 0x000fe4000bf26070 */
[----:B------:R-:W-:Y:S02]  /*08d0*/  UISETP.NE.U32.AND UP0, UPT, UR16, URZ, UPT ;  /* 0x000000ff1000728c */ /* 0x000fe4000bf05070 */
[----:B------:R-:W-:Y:S02]  /*08e0*/  UISETP.GE.U32.AND.EX UP1, UPT, URZ, URZ, UPT, UP1 ;  /* 0x000000ffff00728c */ /* 0x000fe4000bf26110 */
[----:B------:R-:W-:-:S07]  /*08f0*/  UISETP.NE.AND.EX UP0, UPT, URZ, URZ, UPT, UP0 ;  /* 0x000000ffff00728c */ /* 0x000fce000bf05300 */
[----:B------:R-:W-:Y:S05]  /*0900*/  BRA.U !UP1, `(.L_x_8092) ;  /* 0x0000000109ac7547 */ /* 0x000fea000b800000 */
[----:B------:R-:W0:Y:S01]  /*0910*/  LDC.64 R24, c[0x0][0x5a0] ;  /* 0x00016800ff187b82 */ /* 0x000e220000000a00 */
[----:B------:R-:W-:Y:S01]  /*0920*/  MOV R16, R14 ;  /* 0x0000000e00107202 */ /* 0x000fe20000000f00 */
[----:B-1----:R-:W-:Y:S01]  /*0930*/  IMAD R18, R9, R12, RZ ;  /* 0x0000000c09127224 */ /* 0x002fe200078e02ff */
[----:B------:R-:W-:-:S03]  /*0940*/  SHF.L.U64.HI R27, R12, 0x3, R13 ;  /* 0x000000030c1b7819 */ /* 0x000fc6000001020d */
[----:B------:R-:W-:-:S04]  /*0950*/  IMAD.WIDE.U32 R6, R8, R12, R16 ;  /* 0x0000000c08067225 */ /* 0x000fc800078e0010 */
[----:B------:R-:W-:-:S04]  /*0960*/  IMAD R19, R8, R13, R18 ;  /* 0x0000000d08137224 */ /* 0x000fc800078e0212 */
[----:B------:R-:W-:Y:S01]  /*0970*/  IMAD.IADD R7, R7, 0x1, R19 ;  /* 0x0000000107077824 */ /* 0x000fe200078e0213 */
[----:B0-----:R-:W-:-:S04]  /*0980*/  LEA R24, P0, R6, R24, 0x3 ;  /* 0x0000001806187211 */ /* 0x001fc800078018ff */
[----:B------:R-:W-:Y:S01]  /*0990*/  LEA.HI.X R25, R6, R25, R7, 0x3, P0 ;  /* 0x0000001906197211 */ /* 0x000fe200000f1c07 */
[----:B------:R-:W-:-:S04]  /*09a0*/  IMAD.SHL.U32 R7, R12, 0x8, RZ ;  /* 0x000000080c077824 */ /* 0x000fc800078e00ff */
[----:B------:R0:W2:Y:S01]  /*09b0*/  LDG.E.64 R22, desc[UR10][R24.64] ;  /* 0x0000000a18167981 */ /* 0x0000a2000c1e1b00 */
[----:B------:R-:W-:-:S04]  /*09c0*/  IADD3 R30, P0, PT, R7, R24, RZ ;  /* 0x00000018071e7210 */ /* 0x000fc80007f1e0ff */
        /* <DEDUP_REMOVED lines=17> */
[----:B------:R-:W5:Y:S01]  /*0ae0*/  LDC.64 R22, c[0x0][R34+0x5c8] ;  /* 0x0001720022167b82 */ /* 0x000f620000000a00 */
[----:B---3--:R-:W-:Y:S02]  /*0af0*/  IMAD R21, R21, R26, RZ ;  /* 0x0000001a15157224 */ /* 0x008fe400078e02ff */
[----:B------:R-:W-:Y:S02]  /*0b00*/  IMAD.IADD R31, R31, 0x1, R29 ;  /* 0x000000011f1f7824 */ /* 0x000fe400078e021d */
[-C--:B------:R-:W-:Y:S02]  /*0b10*/  IMAD R27, R27, R20.reuse, R21 ;  /* 0x000000141b1b7224 */ /* 0x080fe400078e0215 */
[----:B------:R-:W-:-:S04]  /*0b20*/  IMAD.WIDE.U32 R20, R26, R20, R30 ;  /* 0x000000141a147225 */ /* 0x000fc800078e001e */
[----:B----4-:R-:W-:Y:S02]  /*0b30*/  IMAD R19, R19, R24, RZ ;  /* 0x0000001813137224 */ /* 0x010fe400078e02ff */
[----:B------:R-:W-:Y:S02]  /*0b40*/  IMAD.IADD R21, R21, 0x1, R27 ;  /* 0x0000000115157824 */ /* 0x000fe400078e021b */
[-C--:B------:R-:W-:Y:S02]  /*0b50*/  IMAD R25, R25, R18.reuse, R19 ;  /* 0x0000001219197224 */ /* 0x080fe400078e0213 */
[----:B------:R-:W-:-:S05]  /*0b60*/  IMAD.WIDE.U32 R18, R24, R18, R20 ;  /* 0x0000001218127225 */ /* 0x000fca00078e0014 */
[----:B------:R-:W-:Y:S01]  /*0b70*/  IADD3 R19, PT, PT, R19, R25, RZ ;  /* 0x0000001913137210 */ /* 0x000fe20007ffe0ff */
[----:B-----5:R-:W-:-:S04]  /*0b80*/  IMAD R7, R7, R22, RZ ;  /* 0x0000001607077224 */ /* 0x020fc800078e02ff */
[-C--:B------:R-:W-:Y:S02]  /*0b90*/  IMAD R7, R23, R6.reuse, R7 ;  /* 0x0000000617077224 */ /* 0x080fe400078e0207 */
[----:B------:R-:W-:-:S04]  /*0ba0*/  IMAD.WIDE.U32 R42, R22, R6, R18 ;  /* 0x00000006162a7225 */ /* 0x000fc800078e0012 */
[----:B------:R-:W-:-:S07]  /*0bb0*/  IMAD.IADD R43, R43, 0x1, R7 ;  /* 0x000000012b2b7824 */ /* 0x000fce00078e0207 */
.L_x_8092:
[----:B------:R-:W-:Y:S05]  /*0bc0*/  BRA.U !UP0, `(.L_x_8089) ;  /* 0x0000000108c47547 */ /* 0x000fea000b800000 */
[----:B------:R-:W-:Y:S02]  /*0bd0*/  UISETP.NE.U32.AND UP1, UPT, UR8, URZ, UPT ;  /* 0x000000ff0800728c */ /* 0x000fe4000bf25070 */
[----:B------:R-:W-:Y:S02]  /*0be0*/  ULOP3.LUT UR6, UR5, 0x1, URZ, 0xc0, !UPT ;  /* 0x0000000105067892 */ /* 0x000fe4000f8ec0ff */
[----:B------:R-:W-:Y:S02]  /*0bf0*/  UISETP.NE.AND.EX UP1, UPT, UR9, URZ, UPT, UP1 ;  /* 0x000000ff0900728c */ /* 0x000fe4000bf25310 */
[----:B------:R-:W-:-:S04]  /*0c00*/  UISETP.NE.U32.AND UP0, UPT, UR6, 0x1, UPT ;  /* 0x000000010600788c */ /* 0x000fc8000bf05070 */
[----:B------:R-:W-:-:S03]  /*0c10*/  UISETP.NE.U32.AND.EX UP0, UPT, URZ, URZ, UPT, UP0 ;  /* 0x000000ffff00728c */ /* 0x000fc6000bf05100 */
[----:B------:R-:W-:Y:S08]  /*0c20*/  BRA.U !UP1, `(.L_x_8093) ;  /* 0x0000000109687547 */ /* 0x000ff0000b800000 */
[----:B------:R-:W0:Y:S01]  /*0c30*/  LDC.64 R20, c[0x0][0x5a0] ;  /* 0x00016800ff147b82 */ /* 0x000e220000000a00 */
[----:B------:R-:W-:Y:S01]  /*0c40*/  MOV R6, R14 ;  /* 0x0000000e00067202 */ /* 0x000fe20000000f00 */
[-C--:B-1----:R-:W-:Y:S02]  /*0c50*/  IMAD R18, R9, R12.reuse, RZ ;  /* 0x0000000c09127224 */ /* 0x082fe400078e02ff */
[----:B------:R-:W-:Y:S02]  /*0c60*/  IMAD.MOV.U32 R7, RZ, RZ, R17 ;  /* 0x000000ffff077224 */ /* 0x000fe400078e0011 */
[C---:B------:R-:W-:Y:S02]  /*0c70*/  IMAD R19, R8.reuse, R13, R18 ;  /* 0x0000000d08137224 */ /* 0x040fe400078e0212 */
[----:B------:R-:W-:-:S04]  /*0c80*/  IMAD.WIDE.U32 R6, R8, R12, R6 ;  /* 0x0000000c08067225 */ /* 0x000fc800078e0006 */
[----:B------:R-:W-:Y:S01]  /*0c90*/  IMAD.IADD R19, R7, 0x1, R19 ;  /* 0x0000000107137824 */ /* 0x000fe200078e0213 */
[----:B0-----:R-:W-:-:S04]  /*0ca0*/  LEA R20, P0, R6, R20, 0x3 ;  /* 0x0000001406147211 */ /* 0x001fc800078018ff */
[----:B------:R-:W-:Y:S02]  /*0cb0*/  LEA.HI.X R21, R6, R21, R19, 0x3, P0 ;  /* 0x0000001506157211 */ /* 0x000fe400000f1c13 */
        /* <DEDUP_REMOVED lines=17> */
.L_x_8093:
[----:B------:R-:W-:Y:S05]  /*0dd0*/  BRA.U UP0, `(.L_x_8089) ;  /* 0x0000000100407547 */ /* 0x000fea000b800000 */
[----:B------:R-:W0:Y:S01]  /*0de0*/  LDC.64 R18, c[0x0][0x5a0] ;  /* 0x00016800ff127b82 */ /* 0x000e220000000a00 */
[-C--:B-1----:R-:W-:Y:S02]  /*0df0*/  IMAD R9, R9, R12.reuse, RZ ;  /* 0x0000000c09097224 */ /* 0x082fe400078e02ff */
[----:B------:R-:W-:Y:S02]  /*0e00*/  IMAD.MOV.U32 R6, RZ, RZ, R14 ;  /* 0x000000ffff067224 */ /* 0x000fe400078e000e */
[----:B------:R-:W-:Y:S02]  /*0e10*/  IMAD.MOV.U32 R7, RZ, RZ, R17 ;  /* 0x000000ffff077224 */ /* 0x000fe400078e0011 */
[C---:B------:R-:W-:Y:S02]  /*0e20*/  IMAD R9, R8.reuse, R13, R9 ;  /* 0x0000000d08097224 */ /* 0x040fe400078e0209 */
[----:B------:R-:W-:-:S05]  /*0e30*/  IMAD.WIDE.U32 R6, R8, R12, R6 ;  /* 0x0000000c08067225 */ /* 0x000fca00078e0006 */
[----:B------:R-:W-:Y:S02]  /*0e40*/  IADD3 R7, PT, PT, R7, R9, RZ ;  /* 0x0000000907077210 */ /* 0x000fe40007ffe0ff */
[----:B0-----:R-:W-:-:S04]  /*0e50*/  LEA R12, P0, R6, R18, 0x3 ;  /* 0x00000012060c7211 */ /* 0x001fc800078018ff */
[----:B------:R-:W-:-:S06]  /*0e60*/  LEA.HI.X R13, R6, R19, R7, 0x3, P0 ;  /* 0x00000013060d7211 */ /* 0x000fcc00000f1c07 */
[----:B------:R-:W2:Y:S01]  /*0e70*/  LDG.E.64 R12, desc[UR10][R12.64] ;  /* 0x0000000a0c0c7981 */ /* 0x000ea2000c1e1b00 */
[----:B------:R-:W-:-:S06]  /*0e80*/  IMAD.SHL.U32 R6, R8, 0x8, RZ ;  /* 0x0000000808067824 */ /* 0x000fcc00078e00ff */
[----:B------:R-:W2:Y:S02]  /*0e90*/  LDC.64 R6, c[0x0][R6+0x5b0] ;  /* 0x00016c0006067b82 */ /* 0x000ea40000000a00 */
[----:B--2---:R-:W-:Y:S02]  /*0ea0*/  IMAD R9, R13, R6, RZ ;  /* 0x000000060d097224 */ /* 0x004fe400078e02ff */
[----:B------:R-:W-:-:S04]  /*0eb0*/  IMAD.WIDE.U32 R42, R6, R12, R42 ;  /* 0x0000000c062a7225 */ /* 0x000fc800078e002a */
[----:B------:R-:W-:-:S04]  /*0ec0*/  IMAD R9, R7, R12, R9 ;  /* 0x0000000c07097224 */ /* 0x000fc800078e0209 */
[----:B------:R-:W-:-:S07]  /*0ed0*/  IMAD.IADD R43, R43, 0x1, R9 ;  /* 0x000000012b2b7824 */ /* 0x000fce00078e0209 */
.L_x_8089:
[----:B------:R-:W0:Y:S01]  /*0ee0*/  LDCU.64 UR6, c[0x0][0x600] ;  /* 0x0000c000ff0677ac */ /* 0x000e220008000a00 */
[----:B------:R-:W2:Y:S01]  /*0ef0*/  LDC.64 R6, c[0x0][0x580] ;  /* 0x00016000ff067b82 */ /* 0x000ea20000000a00 */
[C---:B-----5:R-:W-:Y:S01]  /*0f00*/  SHF.L.U64.HI R27, R10.reuse, 0x3, R11 ;  /* 0x000000030a1b7819 */ /* 0x060fe2000001020b */
[----:B------:R-:W-:Y:S01]  /*0f10*/  IMAD.U32 R14, RZ, RZ, UR14 ;  /* 0x0000000eff0e7e24 */ /* 0x000fe2000f8e00ff */
[----:B-1----:R-:W-:Y:S01]  /*0f20*/  SHF.L.U32 R13, R10, 0x3, RZ ;  /* 0x000000030a0d7819 */ /* 0x002fe200000006ff */
[----:B------:R-:W-:Y:S01]  /*0f30*/  IMAD.U32 R17, RZ, RZ, UR14 ;  /* 0x0000000eff117e24 */ /* 0x000fe2000f8e00ff */
[----:B------:R-:W-:Y:S01]  /*0f40*/  MOV R15, UR15 ;  /* 0x0000000f000f7c02 */ /* 0x000fe20008000f00 */
[----:B------:R-:W-:Y:S01]  /*0f50*/  IMAD.U32 R12, RZ, RZ, UR15 ;  /* 0x0000000fff0c7e24 */ /* 0x000fe2000f8e00ff */
[----:B------:R-:W1:Y:S01]  /*0f60*/  LDCU.64 UR22, c[0x0][0x608] ;  /* 0x0000c100ff1677ac */ /* 0x000e620008000a00 */
[----:B------:R-:W3:Y:S01]  /*0f70*/  LDCU.64 UR24, c[0x0][0x5f8] ;  /* 0x0000bf00ff1877ac */ /* 0x000ee20008000a00 */
[----:B------:R-:W4:Y:S01]  /*0f80*/  LDCU.64 UR26, c[0x0][0x610] ;  /* 0x0000c200ff1a77ac */ /* 0x000f220008000a00 */
[----:B0-----:R-:W-:-:S04]  /*0f90*/  UISETP.GE.U32.AND UP0, UPT, UR6, 0x1, UPT ;  /* 0x000000010600788c */ /* 0x001fc8000bf06070 */
[----:B------:R-:W-:-:S09]  /*0fa0*/  UISETP.GE.AND.EX UP0, UPT, UR7, URZ, UPT, UP0 ;  /* 0x000000ff0700728c */ /* 0x000fd2000bf06300 */
[----:B-1-34-:R-:W-:Y:S05]  /*0fb0*/  BRA.U !UP0, `(.L_x_8094) ;  /* 0x0000000108807547 */ /* 0x01afea000b800000 */
[----:B------:R-:W-:Y:S01]  /*0fc0*/  IMAD.U32 R25, RZ, RZ, UR12 ;  /* 0x0000000cff197e24 */ /* 0x000fe2000f8e00ff */
[----:B------:R-:W-:Y:S01]  /*0fd0*/  MOV R26, UR13 ;  /* 0x0000000d001a7c02 */ /* 0x000fe20008000f00 */
[----:B------:R-:W-:Y:S01]  /*0fe0*/  IMAD.U32 R22, RZ, RZ, UR14 ;  /* 0x0000000eff167e24 */ /* 0x000fe2000f8e00ff */
[----:B------:R-:W-:Y:S01]  /*0ff0*/  MOV R14, UR14 ;  /* 0x0000000e000e7c02 */ /* 0x000fe20008000f00 */
[----:B------:R-:W-:Y:S02]  /*1000*/  IMAD.U32 R24, RZ, RZ, UR15 ;  /* 0x0000000fff187e24 */ /* 0x000fe4000f8e00ff */
[----:B------:R-:W-:-:S07]  /*1010*/  IMAD.U32 R12, RZ, RZ, UR15 ;  /* 0x0000000fff0c7e24 */ /* 0x000fce000f8e00ff */
.L_x_8095:
        /* <DEDUP_REMOVED lines=9> */
[----:B------:R-:W-:Y:S02]  /*10b0*/  IADD3 R19, P3, P4, R14, 0x8, R19 ;  /* 0x000000080e137810 */ /* 0x000fe40007c7e013 */
[----:B0-----:R-:W-:-:S05]  /*10c0*/  IADD3 R8, P2, PT, R8, 0x8, RZ ;  /* 0x0000000808087810 */ /* 0x001fca0007f5e0ff */
        /* <DEDUP_REMOVED lines=15> */
.L_x_8094:
[----:B------:R-:W-:Y:S05]  /*11c0*/  BRA.U !UP0, `(.L_x_8096) ;  /* 0x0000000108807547 */ /* 0x000fea000b800000 */
[----:B------:R-:W-:Y:S01]  /*11d0*/  MOV R25, UR12 ;  /* 0x0000000c00197c02 */ /* 0x000fe20008000f00 */
[----:B------:R-:W-:Y:S01]  /*11e0*/  IMAD.U32 R26, RZ, RZ, UR13 ;  /* 0x0000000dff1a7e24 */ /* 0x000fe2000f8e00ff */
[----:B------:R-:W-:Y:S01]  /*11f0*/  MOV R23, UR15 ;  /* 0x0000000f00177c02 */ /* 0x000fe20008000f00 */
[----:B------:R-:W-:Y:S02]  /*1200*/  IMAD.U32 R21, RZ, RZ, UR14 ;  /* 0x0000000eff157e24 */ /* 0x000fe4000f8e00ff */
[----:B------:R-:W-:Y:S02]  /*1210*/  IMAD.U32 R17, RZ, RZ, UR14 ;  /* 0x0000000eff117e24 */ /* 0x000fe4000f8e00ff */
[----:B------:R-:W-:-:S07]  /*1220*/  IMAD.U32 R15, RZ, RZ, UR15 ;  /* 0x0000000fff0f7e24 */ /* 0x000fce000f8e00ff */
.L_x_8097:
        /* <DEDUP_REMOVED lines=26> */
.L_x_8096:
[C---:B------:R-:W-:Y:S01]  /*13d0*/  IADD3 R8, P0, PT, -R14.reuse, R17, RZ ;  /* 0x000000110e087210 */ /* 0x040fe20007f1e1ff */
[----:B------:R-:W-:Y:S01]  /*13e0*/  VIADD R5, R5, 0x80 ;  /* 0x0000008005057836 */ /* 0x000fe20000000000 */
[----:B------:R-:W-:Y:S02]  /*13f0*/  IADD3 R16, P2, PT, R14, -UR24, RZ ;  /* 0x800000180e107c10 */ /* 0x000fe4000ff5e0ff */
[----:B------:R-:W-:Y:S01]  /*1400*/  IADD3 R10, P1, PT, R13, UR22, RZ ;  /* 0x000000160d0a7c10 */ /* 0x000fe2000ff3e0ff */
[----:B------:R-:W-:Y:S01]  /*1410*/  IMAD.X R15, R15, 0x1, ~R12, P0 ;  /* 0x000000010f0f7824 */ /* 0x000fe200000e0e0c */
[----:B------:R-:W-:Y:S02]  /*1420*/  IADD3 R14, P0, PT, R13, UR26, RZ ;  /* 0x0000001a0d0e7c10 */ /* 0x000fe4000ff1e0ff */
[----:B------:R-:W-:Y:S02]  /*1430*/  IADD3.X R13, PT, PT, R12, ~UR25, RZ, P2, !PT ;  /* 0x800000190c0d7c10 */ /* 0x000fe400097fe4ff */
[----:B------:R-:W-:-:S02]  /*1440*/  IADD3.X R11, PT, PT, R27, UR23, RZ, P1, !PT ;  /* 0x000000171b0b7c10 */ /* 0x000fc40008ffe4ff */
[--C-:B------:R-:W-:Y:S02]  /*1450*/  SHF.R.S64 R8, R8, 0x3, R15.reuse ;  /* 0x0000000308087819 */ /* 0x100fe4000000100f */
[----:B------:R-:W-:Y:S02]  /*1460*/  SHF.R.S32.HI R9, RZ, 0x3, R15 ;  /* 0x00000003ff097819 */ /* 0x000fe4000001140f */
[--C-:B------:R-:W-:Y:S02]  /*1470*/  SHF.R.S64 R12, R16, 0x3, R13.reuse ;  /* 0x00000003100c7819 */ /* 0x100fe4000000100d */
[----:B------:R-:W-:Y:S01]  /*1480*/  IADD3.X R15, PT, PT, R27, UR27, RZ, P0, !PT ;  /* 0x0000001b1b0f7c10 */ /* 0x000fe200087fe4ff */
[----:B------:R0:W-:Y:S01]  /*1490*/  STG.E.64 desc[UR10][R10.64], R8 ;  /* 0x000000080a007986 */ /* 0x0001e2000c101b0a */
[----:B------:R-:W-:-:S05]  /*14a0*/  SHF.R.S32.HI R13, RZ, 0x3, R13 ;  /* 0x00000003ff0d7819 */ /* 0x000fca000001140d */
[----:B------:R0:W-:Y:S04]  /*14b0*/  STG.E.64 desc[UR10][R14.64], R12 ;  /* 0x0000000c0e007986 */ /* 0x0001e8000c101b0a */
[----:B--2---:R0:W-:Y:S02]  /*14c0*/  STG.E.64 desc[UR10][R6.64], RZ ;  /* 0x000000ff06007986 */ /* 0x0041e4000c101b0a */
.L_x_8088:
[----:B------:R-:W-:Y:S05]  /*14d0*/  BSYNC.RECONVERGENT B0 ;  /* 0x0000000000007941 */ /* 0x000fea0003800200 */
.L_x_8087:
        /* <DEDUP_REMOVED lines=15> */
[----:B------:R-:W-:Y:S01]  /*15d0*/  UISETP.GE.U32.AND UP0, UPT, UR18, 0x8, UPT ;  /* 0x000000081200788c */ /* 0x000fe2000bf06070 */
[----:B------:R-:W-:Y:S01]  /*15e0*/  CS2R R38, SRZ ;  /* 0x0000000000267805 */ /* 0x000fe2000001ff00 */
        /* <DEDUP_REMOVED lines=10> */
[----:B-1----:R-:W-:Y:S01]  /*1690*/  SHF.L.U32 R17, R9, 0x3, RZ ;  /* 0x0000000309117819 */ /* 0x002fe200000006ff */
[----:B------:R-:W-:Y:S01]  /*16a0*/  ULOP3.LUT UR4, UR4, 0x7fffffff, URZ, 0xc0, !UPT ;  /* 0x7fffffff04047892 */ /* 0x000fe2000f8ec0ff */
[C---:B------:R-:W-:Y:S01]  /*16b0*/  IMAD.WIDE.U32 R14, R8.reuse, 0x8, RZ ;  /* 0x00000008080e7825 */ /* 0x040fe200078e00ff */
[----:B------:R-:W-:Y:S02]  /*16c0*/  SHF.L.U64.HI R42, R8, 0x6, R9 ;  /* 0x00000006082a7819 */ /* 0x000fe40000010209 */
[----:B------:R-:W-:Y:S02]  /*16d0*/  CS2R R38, SRZ ;  /* 0x0000000000267805 */ /* 0x000fe4000001ff00 */
[----:B------:R-:W-:Y:S01]  /*16e0*/  MOV R43, UR6 ;  /* 0x00000006002b7c02 */ /* 0x000fe20008000f00 */
[----:B------:R-:W-:-:S02]  /*16f0*/  IMAD.MOV.U32 R5, RZ, RZ, 0x268 ;  /* 0x00000268ff057424 */ /* 0x000fc400078e00ff */
[----:B------:R-:W-:Y:S02]  /*1700*/  IMAD.IADD R40, R15, 0x1, R17 ;  /* 0x000000010f287824 */ /* 0x000fe400078e0211 */
[----:B------:R-:W-:Y:S01]  /*1710*/  IMAD.U32 R45, RZ, RZ, UR4 ;  /* 0x00000004ff2d7e24 */ /* 0x000fe2000f8e00ff */
[----:B0-----:R-:W-:-:S04]  /*1720*/  LEA R41, P0, R6, R46, 0x3 ;  /* 0x0000002e06297211 */ /* 0x001fc800078018ff */
[----:B------:R-:W-:-:S09]  /*1730*/  LEA.HI.X R47, R6, R47, R13, 0x3, P0 ;  /* 0x0000002f062f7211 */ /* 0x000fd200000f1c0d */
.L_x_8100:
[----:B------:R-:W-:Y:S01]  /*1740*/  IMAD.MOV.U32 R46, RZ, RZ, R41 ;  /* 0x000000ffff2e7224 */ /* 0x000fe200078e0029 */
[----:B------:R-:W-:-:S04]  /*1750*/  IADD3 R24, P0, PT, R41, R14, RZ ;  /* 0x0000000e29187210 */ /* 0x000fc80007f1e0ff */
[----:B------:R-:W2:Y:S01]  /*1760*/  LDG.E.64 R34, desc[UR10][R46.64] ;  /* 0x0000000a2e227981 */ /* 0x000ea2000c1e1b00 */
[----:B------:R-:W-:Y:S02]  /*1770*/  IADD3.X R25, PT, PT, R47, R40, RZ, P0, !PT ;  /* 0x000000282f197210 */ /* 0x000fe400007fe4ff */
[----:B------:R-:W-:-:S03]  /*1780*/  IADD3 R26, P0, PT, R24, R14, RZ ;  /* 0x0000000e181a7210 */ /* 0x000fc60007f1e0ff */
[----:B------:R-:W3:Y:S02]  /*1790*/  LDG.E.64 R16, desc[UR10][R24.64] ;  /* 0x0000000a18107981 */ /* 0x000ee4000c1e1b00 */
[----:B------:R-:W-:Y:S01]  /*17a0*/  IMAD.X R27, R25, 0x1, R40, P0 ;  /* 0x00000001191b7824 */ /* 0x000fe200000e0628 */
[----:B------:R-:W-:-:S04]  /*17b0*/  IADD3 R30, P0, PT, R26, R14, RZ ;  /* 0x0000000e1a1e7210 */ /* 0x000fc80007f1e0ff */
[----:B------:R-:W4:Y:S01]  /*17c0*/  LDG.E.64 R18, desc[UR10][R26.64] ;  /* 0x0000000a1a127981 */ /* 0x000f22000c1e1b00 */
[----:B------:R-:W-:Y:S01]  /*17d0*/  IMAD.X R31, R27, 0x1, R40, P0 ;  /* 0x000000011b1f7824 */ /* 0x000fe200000e0628 */
[----:B------:R-:W-:-:S04]  /*17e0*/  IADD3 R32, P0, PT, R30, R14, RZ ;  /* 0x0000000e1e207210 */ /* 0x000fc80007f1e0ff */
[----:B------:R0:W5:Y:S01]  /*17f0*/  LDG.E.64 R20, desc[UR10][R30.64] ;  /* 0x0000000a1e147981 */ /* 0x000162000c1e1b00 */
[----:B------:R-:W-:Y:S02]  /*1800*/  IADD3.X R33, PT, PT, R31, R40, RZ, P0, !PT ;  /* 0x000000281f217210 */ /* 0x000fe400007fe4ff */
[----:B------:R-:W-:-:S03]  /*1810*/  IADD3 R50, P0, PT, R32, R14, RZ ;  /* 0x0000000e20327210 */ /* 0x000fc60007f1e0ff */
[----:B------:R1:W5:Y:S02]  /*1820*/  LDG.E.64 R22, desc[UR10][R32.64] ;  /* 0x0000000a20167981 */ /* 0x000364000c1e1b00 */
[----:B------:R-:W-:Y:S01]  /*1830*/  IMAD.X R51, R33, 0x1, R40, P0 ;  /* 0x0000000121337824 */ /* 0x000fe200000e0628 */
[----:B------:R-:W-:-:S04]  /*1840*/  IADD3 R48, P0, PT, R50, R14, RZ ;  /* 0x0000000e32307210 */ /* 0x000fc80007f1e0ff */
[----:B------:R-:W5:Y:S01]  /*1850*/  LDG.E.64 R24, desc[UR10][R50.64] ;  /* 0x0000000a32187981 */ /* 0x000f62000c1e1b00 */
[----:B------:R-:W-:Y:S01]  /*1860*/  IMAD.X R49, R51, 0x1, R40, P0 ;  /* 0x0000000133317824 */ /* 0x000fe200000e0628 */
[----:B------:R-:W-:-:S04]  /*1870*/  IADD3 R28, P0, PT, R48, R14, RZ ;  /* 0x0000000e301c7210 */ /* 0x000fc80007f1e0ff */
[----:B------:R-:W5:Y:S01]  /*1880*/  LDG.E.64 R26, desc[UR10][R48.64] ;  /* 0x0000000a301a7981 */ /* 0x000f62000c1e1b00 */
[----:B------:R-:W-:-:S06]  /*1890*/  IADD3.X R29, PT, PT, R49, R40, RZ, P0, !PT ;  /* 0x00000028311d7210 */ /* 0x000fcc00007fe4ff */
[----:B------:R-:W5:Y:S01]  /*18a0*/  LDG.E.64 R28, desc[UR10][R28.64] ;  /* 0x0000000a1c1c7981 */ /* 0x000f62000c1e1b00 */
[----:B------:R-:W2:Y:S01]  /*18b0*/  LDC.64 R36, c[0x0][R5+0x348] ;  /* 0x0000d20005247b82 */ /* 0x000ea20000000a00 */
[----:B------:R-:W-:Y:S01]  /*18c0*/  UIADD3 UR6, UP0, UPT, UR6, -0x8, URZ ;  /* 0xfffffff806067890 */ /* 0x000fe2000ff1e0ff */
[----:B------:R-:W-:-:S03]  /*18d0*/  LEA R41, P0, R8, R41, 0x6 ;  /* 0x0000002908297211 */ /* 0x000fc600078030ff */
[----:B------:R-:W-:Y:S02]  /*18e0*/  UIADD3.X UR4, UPT, UPT, UR4, -0x1, URZ, UP0, !UPT ;  /* 0xffffffff04047890 */ /* 0x000fe400087fe4ff */
[----:B------:R-:W-:Y:S01]  /*18f0*/  UISETP.NE.U32.AND UP0, UPT, UR6, URZ, UPT ;  /* 0x000000ff0600728c */ /* 0x000fe2000bf05070 */
[----:B0-----:R-:W3:Y:S01]  /*1900*/  LDC.64 R30, c[0x0][R5+0x350] ;  /* 0x0000d400051e7b82 */ /* 0x001ee20000000a00 */
[----:B------:R-:W-:Y:S02]  /*1910*/  IMAD.X R47, R47, 0x1, R42, P0 ;  /* 0x000000012f2f7824 */ /* 0x000fe400000e062a */
[----:B------:R-:W-:-:S05]  /*1920*/  UISETP.NE.AND.EX UP0, UPT, UR4, URZ, UPT, UP0 ;  /* 0x000000ff0400728c */ /* 0x000fca000bf05300 */
[----:B-1----:R-:W4:Y:S01]  /*1930*/  LDC.64 R32, c[0x0][R5+0x358] ;  /* 0x0000d60005207b82 */ /* 0x002f220000000a00 */
[----:B--2---:R-:W-:Y:S02]  /*1940*/  IMAD R35, R35, R36, RZ ;  /* 0x0000002423237224 */ /* 0x004fe400078e02ff */
[----:B------:R-:W-:-:S04]  /*1950*/  IMAD.WIDE.U32 R38, R36, R34, R38 ;  /* 0x0000002224267225 */ /* 0x000fc800078e0026 */
[----:B------:R-:W-:Y:S02]  /*1960*/  IMAD R35, R37, R34, R35 ;  /* 0x0000002225237224 */ /* 0x000fe400078e0223 */
[----:B---3--:R-:W-:Y:S02]  /*1970*/  IMAD R17, R17, R30, RZ ;  /* 0x0000001e11117224 */ /* 0x008fe400078e02ff */
[----:B------:R-:W-:Y:S02]  /*1980*/  IMAD.IADD R39, R39, 0x1, R35 ;  /* 0x0000000127277824 */ /* 0x000fe400078e0223 */
[----:B------:R-:W5:Y:S01]  /*1990*/  LDC.64 R34, c[0x0][R5+0x360] ;  /* 0x0000d80005227b82 */ /* 0x000f620000000a00 */
[-C--:B------:R-:W-:Y:S02]  /*19a0*/  IMAD R17, R31, R16.reuse, R17 ;  /* 0x000000101f117224 */ /* 0x080fe400078e0211 */
[----:B------:R-:W-:-:S04]  /*19b0*/  IMAD.WIDE.U32 R30, R30, R16, R38 ;  /* 0x000000101e1e7225 */ /* 0x000fc800078e0026 */
[----:B------:R-:W-:Y:S02]  /*19c0*/  IMAD.IADD R31, R31, 0x1, R17 ;  /* 0x000000011f1f7824 */ /* 0x000fe400078e0211 */
[----:B------:R-:W0:Y:S01]  /*19d0*/  LDC.64 R16, c[0x0][R5+0x368] ;  /* 0x0000da0005107b82 */ /* 0x000e220000000a00 */
[----:B----4-:R-:W-:Y:S02]  /*19e0*/  IMAD R19, R19, R32, RZ ;  /* 0x0000002013137224 */ /* 0x010fe400078e02ff */
[----:B------:R-:W-:-:S04]  /*19f0*/  IMAD.WIDE.U32 R30, R32, R18, R30 ;  /* 0x00000012201e7225 */ /* 0x000fc800078e001e */
[----:B------:R-:W-:-:S05]  /*1a00*/  IMAD R19, R33, R18, R19 ;  /* 0x0000001221137224 */ /* 0x000fca00078e0213 */
[----:B------:R-:W-:Y:S02]  /*1a10*/  IADD3 R31, PT, PT, R31, R19, RZ ;  /* 0x000000131f1f7210 */ /* 0x000fe40007ffe0ff */
[----:B------:R-:W1:Y:S01]  /*1a20*/  LDC.64 R18, c[0x0][R5+0x370] ;  /* 0x0000dc0005127b82 */ /* 0x000e620000000a00 */
[----:B-----5:R-:W-:Y:S02]  /*1a30*/  IMAD R21, R21, R34, RZ ;  /* 0x0000002215157224 */ /* 0x020fe400078e02ff */
[----:B------:R-:W-:-:S04]  /*1a40*/  IMAD.WIDE.U32 R30, R34, R20, R30 ;  /* 0x00000014221e7225 */ /* 0x000fc800078e001e */
[----:B------:R-:W-:Y:S02]  /*1a50*/  IMAD R21, R35, R20, R21 ;  /* 0x0000001423157224 */ /* 0x000fe400078e0215 */
[----:B0-----:R-:W-:Y:S02]  /*1a60*/  IMAD R23, R23, R16, RZ ;  /* 0x0000001017177224 */ /* 0x001fe400078e02ff */
[----:B------:R-:W-:Y:S02]  /*1a70*/  IMAD.IADD R31, R31, 0x1, R21 ;  /* 0x000000011f1f7824 */ /* 0x000fe400078e0215 */
[----:B------:R0:W2:Y:S01]  /*1a80*/  LDC.64 R20, c[0x0][R5+0x378] ;  /* 0x0000de0005147b82 */ /* 0x0000a20000000a00 */
[-C--:B------:R-:W-:Y:S02]  /*1a90*/  IMAD R33, R17, R22.reuse, R23 ;  /* 0x0000001611217224 */ /* 0x080fe400078e0217 */
[----:B------:R-:W-:-:S04]  /*1aa0*/  IMAD.WIDE.U32 R22, R16, R22, R30 ;  /* 0x0000001610167225 */ /* 0x000fc800078e001e */
[----:B------:R-:W-:Y:S01]  /*1ab0*/  IMAD.IADD R23, R23, 0x1, R33 ;  /* 0x0000000117177824 */ /* 0x000fe200078e0221 */
[----:B------:R0:W3:Y:S01]  /*1ac0*/  LDC.64 R16, c[0x0][R5+0x380] ;  /* 0x0000e00005107b82 */ /* 0x0000e20000000a00 */
[----:B-1----:R-:W-:-:S04]  /*1ad0*/  IMAD R25, R25, R18, RZ ;  /* 0x0000001219197224 */ /* 0x002fc800078e02ff */
[-C--:B------:R-:W-:Y:S02]  /*1ae0*/  IMAD R25, R19, R24.reuse, R25 ;  /* 0x0000001813197224 */ /* 0x080fe400078e0219 */
[----:B------:R-:W-:Y:S01]  /*1af0*/  IMAD.WIDE.U32 R18, R18, R24, R22 ;  /* 0x0000001812127225 */ /* 0x000fe200078e0016 */
[----:B0-----:R-:W-:-:S04]  /*1b00*/  IADD3 R5, PT, PT, R5, 0x40, RZ ;  /* 0x0000004005057810 */ /* 0x001fc80007ffe0ff */
[----:B------:R-:W-:Y:S01]  /*1b10*/  IADD3 R19, PT, PT, R19, R25, RZ ;  /* 0x0000001913137210 */ /* 0x000fe20007ffe0ff */
[----:B--2---:R-:W-:-:S04]  /*1b20*/  IMAD R23, R27, R20, RZ ;  /* 0x000000141b177224 */ /* 0x004fc800078e02ff */
[-C--:B------:R-:W-:Y:S02]  /*1b30*/  IMAD R23, R21, R26.reuse, R23 ;  /* 0x0000001a15177224 */ /* 0x080fe400078e0217 */
[----:B------:R-:W-:-:S04]  /*1b40*/  IMAD.WIDE.U32 R20, R20, R26, R18 ;  /* 0x0000001a14147225 */ /* 0x000fc800078e0012 */
[----:B---3--:R-:W-:Y:S02]  /*1b50*/  IMAD R19, R29, R16, RZ ;  /* 0x000000101d137224 */ /* 0x008fe400078e02ff */
[----:B------:R-:W-:Y:S02]  /*1b60*/  IMAD.IADD R21, R21, 0x1, R23 ;  /* 0x0000000115157824 */ /* 0x000fe400078e0217 */
[-C--:B------:R-:W-:Y:S02]  /*1b70*/  IMAD R19, R17, R28.reuse, R19 ;  /* 0x0000001c11137224 */ /* 0x080fe400078e0213 */
[----:B------:R-:W-:-:S04]  /*1b80*/  IMAD.WIDE.U32 R38, R16, R28, R20 ;  /* 0x0000001c10267225 */ /* 0x000fc800078e0014 */
[----:B------:R-:W-:Y:S01]  /*1b90*/  IMAD.IADD R39, R39, 0x1, R19 ;  /* 0x0000000127277824 */ /* 0x000fe200078e0213 */
[----:B------:R-:W-:Y:S06]  /*1ba0*/  BRA.U UP0, `(.L_x_8100) ;  /* 0xfffffff900e47547 */ /* 0x000fec000b83ffff */
.L_x_8099:
[----:B------:R-:W-:Y:S05]  /*1bb0*/  BRA.U !UP1, `(.L_x_8098) ;  /* 0x0000000509847547 */ /* 0x000fea000b800000 */
[----:B------:R-:W-:Y:S02]  /*1bc0*/  UISETP.GE.U32.AND UP1, UPT, UR17, 0x4, UPT ;  /* 0x000000041100788c */ /* 0x000fe4000bf26070 */
[----:B------:R-:W-:Y:S02]  /*1bd0*/  UISETP.NE.U32.AND UP0, UPT, UR16, URZ, UPT ;  /* 0x000000ff1000728c */ /* 0x000fe4000bf05070 */
[----:B------:R-:W-:Y:S02]  /*1be0*/  UISETP.GE.U32.AND.EX UP1, UPT, URZ, URZ, UPT, UP1 ;  /* 0x000000ffff00728c */ /* 0x000fe4000bf26110 */
[----:B------:R-:W-:-:S07]  /*1bf0*/  UISETP.NE.AND.EX UP0, UPT, URZ, URZ, UPT, UP0 ;  /* 0x000000ffff00728c */ /* 0x000fce000bf05300 */
[----:B------:R-:W-:Y:S05]  /*1c00*/  BRA.U !UP1, `(.L_x_8101) ;  /* 0x0000000109ac7547 */ /* 0x000fea000b800000 */
[----:B------:R-:W0:Y:S01]  /*1c10*/  LDC.64 R20, c[0x0][0x5a0] ;  /* 0x00016800ff147b82 */ /* 0x000e220000000a00 */
[-C--:B-1----:R-:W-:Y:S02]  /*1c20*/  IMAD R16, R45, R8.reuse, RZ ;  /* 0x000000082d107224 */ /* 0x082fe400078e02ff */
[----:B------:R-:W-:Y:S02]  /*1c30*/  IMAD.MOV.U32 R12, RZ, RZ, R6 ;  /* 0x000000ffff0c7224 */ /* 0x000fe400078e0006 */
[C---:B------:R-:W-:Y:S02]  /*1c40*/  IMAD R5, R43.reuse, R9, R16 ;  /* 0x000000092b057224 */ /* 0x040fe400078e0210 */
[----:B------:R-:W-:-:S04]  /*1c50*/  IMAD.WIDE.U32 R14, R43, R8, R12 ;  /* 0x000000082b0e7225 */ /* 0x000fc800078e000c */
[----:B------:R-:W-:Y:S01]  /*1c60*/  IMAD.SHL.U32 R17, R8, 0x8, RZ ;  /* 0x0000000808117824 */ /* 0x000fe200078e00ff */
[----:B------:R-:W-:Y:S02]  /*1c70*/  IADD3 R5, PT, PT, R15, R5, RZ ;  /* 0x000000050f057210 */ /* 0x000fe40007ffe0ff */
[----:B0-----:R-:W-:-:S04]  /*1c80*/  LEA R20, P0, R14, R20, 0x3 ;  /* 0x000000140e147211 */ /* 0x001fc800078018ff */
[----:B------:R-:W-:Y:S02]  /*1c90*/  LEA.HI.X R21, R14, R21, R5, 0x3, P0 ;  /* 0x000000150e157211 */ /* 0x000fe400000f1c05 */
[----:B------:R-:W-:-:S03]  /*1ca0*/  SHF.L.U64.HI R5, R8, 0x3, R9 ;  /* 0x0000000308057819 */ /* 0x000fc60000010209 */
[----:B------:R0:W2:Y:S01]  /*1cb0*/  LDG.E.64 R22, desc[UR10][R20.64] ;  /* 0x0000000a14167981 */ /* 0x0000a2000c1e1b00 */
[----:B------:R-:W-:-:S05]  /*1cc0*/  IADD3 R28, P0, PT, R20, R17, RZ ;  /* 0x00000011141c7210 */ /* 0x000fca0007f1e0ff */
        /* <DEDUP_REMOVED lines=8> */
[C---:B------:R-:W-:Y:S01]  /*1d50*/  IMAD.SHL.U32 R5, R43.reuse, 0x8, RZ ;  /* 0x000000082b057824 */ /* 0x040fe200078e00ff */
[----:B------:R-:W-:-:S03]  /*1d60*/  IADD3 R43, P0, PT, R43, 0x4, RZ ;  /* 0x000000042b2b7810 */ /* 0x000fc60007f1e0ff */
[----:B------:R-:W2:Y:S01]  /*1d70*/  LDC.64 R26, c[0x0][R5+0x5b0] ;  /* 0x00016c00051a7b82 */ /* 0x000ea20000000a00 */
[----:B------:R-:W-:-:S07]  /*1d80*/  IADD3.X R45, PT, PT, RZ, R45, RZ, P0, !PT ;  /* 0x0000002dff2d7210 */ /* 0x000fce00007fe4ff */
        /* <DEDUP_REMOVED lines=19> */
.L_x_8101:
        /* <DEDUP_REMOVED lines=33> */
.L_x_8102:
[----:B------:R-:W-:Y:S05]  /*20d0*/  BRA.U UP0, `(.L_x_8098) ;  /* 0x00000001003c7547 */ /* 0x000fea000b800000 */
[----:B------:R-:W0:Y:S01]  /*20e0*/  LDC.64 R14, c[0x0][0x5a0] ;  /* 0x00016800ff0e7b82 */ /* 0x000e220000000a00 */
[-C--:B-1----:R-:W-:Y:S02]  /*20f0*/  IMAD R12, R45, R8.reuse, RZ ;  /* 0x000000082d0c7224 */ /* 0x082fe400078e02ff */
        /* <DEDUP_REMOVED lines=11> */
[----:B------:R-:W-:-:S05]  /*21b0*/  IMAD R5, R7, R8, R5 ;  /* 0x0000000807057224 */ /* 0x000fca00078e0205 */
[----:B------:R-:W-:-:S07]  /*21c0*/  IADD3 R39, PT, PT, R39, R5, RZ ;  /* 0x0000000527277210 */ /* 0x000fce0007ffe0ff */
.L_x_8098:
[----:B------:R-:W0:Y:S01]  /*21d0*/  LDCU.64 UR4, c[0x0][0x600] ;  /* 0x0000c000ff0477ac */ /* 0x000e220008000a00 */
[----:B------:R-:W-:Y:S01]  /*21e0*/  IMAD.U32 R22, RZ, RZ, UR14 ;  /* 0x0000000eff167e24 */ /* 0x000fe2000f8e00ff */
[----:B------:R-:W-:Y:S01]  /*21f0*/  MOV R19, UR14 ;  /* 0x0000000e00137c02 */ /* 0x000fe20008000f00 */
[----:B------:R-:W-:Y:S01]  /*2200*/  IMAD.U32 R5, RZ, RZ, UR15 ;  /* 0x0000000fff057e24 */ /* 0x000fe2000f8e00ff */
[----:B-1----:R-:W-:Y:S01]  /*2210*/  MOV R8, UR15 ;  /* 0x0000000f00087c02 */ /* 0x002fe20008000f00 */
        /* <DEDUP_REMOVED lines=9> */
.L_x_8104:
        /* <DEDUP_REMOVED lines=26> */
.L_x_8103:
[----:B------:R-:W-:Y:S05]  /*2450*/  BRA.U !UP0, `(.L_x_8105) ;  /* 0x0000000108707547 */ /* 0x000fea000b800000 */
[----:B------:R-:W-:Y:S01]  /*2460*/  IMAD.U32 R19, RZ, RZ, UR14 ;  /* 0x0000000eff137e24 */ /* 0x000fe2000f8e00ff */
[----:B------:R-:W-:-:S07]  /*2470*/  MOV R5, UR15 ;  /* 0x0000000f00057c02 */ /* 0x000fce0008000f00 */
.L_x_8106:
        /* <DEDUP_REMOVED lines=16> */
[----:B------:R-:W-:-:S02]  /*2580*/  SEL R4, R17, R4, !P0 ;  /* 0x0000000411047207 */ /* 0x000fc40004000000 */
[----:B------:R-:W-:Y:S02]  /*2590*/  ISETP.GT.U32.AND P1, PT, R3, RZ, PT ;  /* 0x000000ff0300720c */ /* 0x000fe40003f24070 */
[----:B------:R-:W-:Y:S02]  /*25a0*/  IADD3.X R12, PT, PT, R5, RZ, R16, P3, P4 ;  /* 0x000000ff050c7210 */ /* 0x000fe40001fe8410 */
[----:B------:R-:W-:Y:S02]  /*25b0*/  ISETP.GT.AND.EX P1, PT, R4, RZ, PT, P1 ;  /* 0x000000ff0400720c */ /* 0x000fe40003f24310 */
[----:B------:R-:W-:Y:S02]  /*25c0*/  IADD3.X R13, PT, PT, RZ, R13, RZ, P2, !PT ;  /* 0x0000000dff0d7210 */ /* 0x000fe400017fe4ff */
[----:B------:R-:W-:Y:S02]  /*25d0*/  SEL R19, R19, R6, !P0 ;  /* 0x0000000613137207 */ /* 0x000fe40004000000 */
[----:B------:R-:W-:-:S02]  /*25e0*/  SEL R5, R5, R12, !P0 ;  /* 0x0000000c05057207 */ /* 0x000fc40004000000 */
[----:B------:R-:W-:Y:S02]  /*25f0*/  SEL R0, R0, R7, !P0 ;  /* 0x0000000700007207 */ /* 0x000fe40004000000 */
[----:B------:R-:W-:-:S03]  /*2600*/  SEL R2, R2, R13, !P0 ;  /* 0x0000000d02027207 */ /* 0x000fc60004000000 */
[----:B------:R-:W-:Y:S05]  /*2610*/  @P1 BRA `(.L_x_8106) ;  /* 0xfffffffc00981947 */ /* 0x000fea000383ffff */
.L_x_8105:
[----:B------:R-:W0:Y:S01]  /*2620*/  LDCU.64 UR6, c[0x0][0x5f8] ;  /* 0x0000bf00ff0677ac */ /* 0x000e220008000a00 */
[----:B------:R-:W1:Y:S01]  /*2630*/  LDC.64 R12, c[0x0][0x580] ;  /* 0x00016000ff0c7b82 */ /* 0x000e620000000a00 */
[----:B------:R-:W-:Y:S01]  /*2640*/  IADD3 R2, P0, PT, -R22, R19, RZ ;  /* 0x0000001316027210 */ /* 0x000fe20007f1e1ff */
[C---:B-----5:R-:W-:Y:S01]  /*2650*/  IMAD.SHL.U32 R9, R10.reuse, 0x8, RZ ;  /* 0x000000080a097824 */ /* 0x060fe200078e00ff */
[----:B------:R-:W2:Y:S01]  /*2660*/  LDCU.64 UR4, c[0x0][0x608] ;  /* 0x0000c100ff0477ac */ /* 0x000ea20008000a00 */
[----:B------:R-:W-:Y:S02]  /*2670*/  SHF.L.U64.HI R10, R10, 0x3, R11 ;  /* 0x000000030a0a7819 */ /* 0x000fe4000001020b */
[----:B------:R-:W-:Y:S01]  /*2680*/  IADD3.X R5, PT, PT, ~R8, R5, RZ, P0, !PT ;  /* 0x0000000508057210 */ /* 0x000fe200007fe5ff */
[----:B------:R-:W3:Y:S03]  /*2690*/  LDCU.64 UR8, c[0x0][0x610] ;  /* 0x0000c200ff0877ac */ /* 0x000ee60008000a00 */
[----:B------:R-:W-:-:S02]  /*26a0*/  SHF.R.S64 R2, R2, 0x3, R5 ;  /* 0x0000000302027819 */ /* 0x000fc40000001005 */
[----:B------:R-:W-:Y:S02]  /*26b0*/  SHF.R.S32.HI R3, RZ, 0x3, R5 ;  /* 0x00000003ff037819 */ /* 0x000fe40000011405 */
[----:B0-----:R-:W-:-:S04]  /*26c0*/  IADD3 R6, P1, PT, R22, -UR6, RZ ;  /* 0x8000000616067c10 */ /* 0x001fc8000ff3e0ff */
[----:B------:R-:W-:Y:S02]  /*26d0*/  IADD3.X R7, PT, PT, R8, ~UR7, RZ, P1, !PT ;  /* 0x8000000708077c10 */ /* 0x000fe40008ffe4ff */
[C---:B--2---:R-:W-:Y:S02]  /*26e0*/  IADD3 R4, P0, PT, R9.reuse, UR4, RZ ;  /* 0x0000000409047c10 */ /* 0x044fe4000ff1e0ff */
[----:B---3--:R-:W-:Y:S02]  /*26f0*/  IADD3 R8, P1, PT, R9, UR8, RZ ;  /* 0x0000000809087c10 */ /* 0x008fe4000ff3e0ff */
        /* <DEDUP_REMOVED lines=8> */
.L_x_8086:
        /* <DEDUP_REMOVED lines=21> */
.L_x_8110:
        /* <DEDUP_REMOVED lines=32> */
.L_x_8111:
        /* <DEDUP_REMOVED lines=26> */
[----:B------:R-:W0:Y:S01]  /*2c70*/  LDCU.64 UR16, c[0x0][0x5f8] ;  /* 0x0000bf00ff1077ac */ /* 0x000e220008000a00 */
[----:B------:R-:W1:Y:S01]  /*2c80*/  LDC.64 R14, c[0x0][0x580] ;  /* 0x00016000ff0e7b82 */ /* 0x000e620000000a00 */
[----:B------:R-:W-:Y:S01]  /*2c90*/  IADD3 R6, P0, PT, R23, -R13, RZ ;  /* 0x8000000d17067210 */ /* 0x000fe20007f1e0ff */
[----:B------:R-:W-:Y:S01]  /*2ca0*/  VIADD R5, R5, 0x80 ;  /* 0x0000008005057836 */ /* 0x000fe20000000000 */
[----:B------:R-:W2:Y:S02]  /*2cb0*/  LDCU.64 UR8, c[0x0][0x608] ;  /* 0x0000c100ff0877ac */ /* 0x000ea40008000a00 */
[----:B------:R-:W-:Y:S01]  /*2cc0*/  IADD3.X R7, PT, PT, R25, ~R12, RZ, P0, !PT ;  /* 0x8000000c19077210 */ /* 0x000fe200007fe4ff */
[----:B------:R-:W3:Y:S03]  /*2cd0*/  LDCU.64 UR18, c[0x0][0x610] ;  /* 0x0000c200ff1277ac */ /* 0x000ee60008000a00 */
[----:B------:R-:W-:-:S02]  /*2ce0*/  SHF.R.S64 R6, R6, 0x3, R7 ;  /* 0x0000000306067819 */ /* 0x000fc40000001007 */
[----:B------:R-:W-:Y:S02]  /*2cf0*/  SHF.R.S32.HI R7, RZ, 0x3, R7 ;  /* 0x00000003ff077819 */ /* 0x000fe40000011407 */
[----:B0-----:R-:W-:-:S04]  /*2d00*/  IADD3 R16, P1, PT, R13, -UR16, RZ ;  /* 0x800000100d107c10 */ /* 0x001fc8000ff3e0ff */
        /* <DEDUP_REMOVED lines=8> */
[----:B------:R0:W-:Y:S04]  /*2d90*/  STG.E.64 desc[UR10][R12.64], R10 ;  /* 0x0000000a0c007986 */ /* 0x0001e8000c101b0a */
[----:B-1----:R0:W-:Y:S02]  /*2da0*/  STG.E.64 desc[UR10][R14.64], RZ ;  /* 0x000000ff0e007986 */ /* 0x0021e4000c101b0a */
.L_x_8109:
[----:B------:R-:W-:Y:S05]  /*2db0*/  BSYNC.RECONVERGENT B0 ;  /* 0x0000000000007941 */ /* 0x000fea0003800200 */
.L_x_8108:
        /* <DEDUP_REMOVED lines=15> */
.L_x_8112:
        /* <DEDUP_REMOVED lines=9> */
[----:B--2--5:R-:W-:Y:S02]  /*2f40*/  ISETP.GE.U32.AND P0, PT, R10, R6, PT ;  /* 0x000000060a00720c */ /* 0x024fe40003f06070 */
        /* <DEDUP_REMOVED lines=16> */
[----:B------:R-:W-:Y:S01]  /*3050*/  IMAD.U32 R14, RZ, RZ, UR14 ;  /* 0x0000000eff0e7e24 */ /* 0x000fe2000f8e00ff */
[----:B------:R-:W-:-:S07]  /*3060*/  MOV R15, UR15 ;  /* 0x0000000f000f7c02 */ /* 0x000fce0008000f00 */
.L_x_8113:
        /* <DEDUP_REMOVED lines=26> */
[----:B------:R-:W0:Y:S01]  /*3210*/  LDCU.64 UR6, c[0x0][0x5f8] ;  /* 0x0000bf00ff0677ac */ /* 0x000e220008000a00 */
[----:B------:R-:W1:Y:S01]  /*3220*/  LDC.64 R12, c[0x0][0x580] ;  /* 0x00016000ff0c7b82 */ /* 0x000e620000000a00 */
[----:B------:R-:W-:Y:S01]  /*3230*/  IADD3 R2, P0, PT, R14, -R19, RZ ;  /* 0x800000130e027210 */ /* 0x000fe20007f1e0ff */
[----:B------:R-:W2:Y:S04]  /*3240*/  LDCU.64 UR4, c[0x0][0x608] ;  /* 0x0000c100ff0477ac */ /* 0x000ea80008000a00 */
[----:B------:R-:W-:Y:S01]  /*3250*/  IMAD.X R3, R15, 0x1, ~R18, P0 ;  /* 0x000000010f037824 */ /* 0x000fe200000e0e12 */
[----:B------:R-:W3:Y:S04]  /*3260*/  LDCU.64 UR8, c[0x0][0x610] ;  /* 0x0000c200ff0877ac */ /* 0x000ee80008000a00 */
        /* <DEDUP_REMOVED lines=14> */
.L_x_8107:
[----:B------:R-:W0:Y:S01]  /*3350*/  LDCU UR4, c[0x0][0x380] ;  /* 0x00007000ff0477ac */ /* 0x000e220008000800 */
[----:B------:R-:W-:Y:S01]  /*3360*/  BSSY.RECONVERGENT B0, `(.L_x_8114) ;  /* 0x0000012000007945 */ /* 0x000fe20003800200 */
[----:B0-----:R-:W-:-:S13]  /*3370*/  ISETP.GE.AND P0, PT, R5, UR4, PT ;  /* 0x0000000405007c0c */ /* 0x001fda000bf06270 */
[----:B------:R-:W-:Y:S05]  /*3380*/  @P0 BRA `(.L_x_8115) ;  /* 0x00000000003c0947 */ /* 0x000fea0003800000 */
[----:B------:R-:W0:Y:S01]  /*3390*/  LDC.64 R8, c[0x0][0x588] ;  /* 0x00016200ff087b82 */ /* 0x000e220000000a00 */
[----:B------:R-:W1:Y:S01]  /*33a0*/  LDCU.64 UR6, c[0x0][0x608] ;  /* 0x0000c100ff0677ac */ /* 0x000e620008000a00 */
[----:B------:R-:W2:Y:S01]  /*33b0*/  LDCU.64 UR8, c[0x0][0x610] ;  /* 0x0000c200ff0877ac */ /* 0x000ea20008000a00 */
[----:B0-----:R-:W3:Y:S05]  /*33c0*/  LDG.E.64 R2, desc[UR10][R8.64] ;  /* 0x0000000a08027981 */ /* 0x001eea000c1e1b00 */
[----:B------:R-:W0:Y:S01]  /*33d0*/  LDC.64 R10, c[0x0][0x580] ;  /* 0x00016000ff0a7b82 */ /* 0x000e220000000a00 */
[----:B------:R-:W-:Y:S01]  /*33e0*/  VIADD R5, R5, 0x80 ;  /* 0x0000008005057836 */ /* 0x000fe20000000000 */
[----:B---3--:R-:W-:-:S02]  /*33f0*/  SHF.L.U32 R6, R2, 0x3, RZ ;  /* 0x0000000302067819 */ /* 0x008fc400000006ff */
[----:B------:R-:W-:Y:S02]  /*3400*/  SHF.L.U64.HI R0, R2, 0x3, R3 ;  /* 0x0000000302007819 */ /* 0x000fe40000010203 */
[C---:B-1----:R-:W-:Y:S02]  /*3410*/  IADD3 R2, P0, PT, R6.reuse, UR6, RZ ;  /* 0x0000000606027c10 */ /* 0x042fe4000ff1e0ff */
[----:B--2---:R-:W-:Y:S02]  /*3420*/  IADD3 R6, P1, PT, R6, UR8, RZ ;  /* 0x0000000806067c10 */ /* 0x004fe4000ff3e0ff */
[C---:B------:R-:W-:Y:S02]  /*3430*/  IADD3.X R3, PT, PT, R0.reuse, UR7, RZ, P0, !PT ;  /* 0x0000000700037c10 */ /* 0x040fe400087fe4ff */
[----:B------:R-:W-:-:S03]  /*3440*/  IADD3.X R7, PT, PT, R0, UR9, RZ, P1, !PT ;  /* 0x0000000900077c10 */ /* 0x000fc60008ffe4ff */
[----:B------:R1:W-:Y:S04]  /*3450*/  STG.E.64 desc[UR10][R2.64], RZ ;  /* 0x000000ff02007986 */ /* 0x0003e8000c101b0a */
[----:B------:R1:W-:Y:S04]  /*3460*/  STG.E.64 desc[UR10][R6.64], RZ ;  /* 0x000000ff06007986 */ /* 0x0003e8000c101b0a */
[----:B0-----:R1:W-:Y:S02]  /*3470*/  STG.E.64 desc[UR10][R10.64], RZ ;  /* 0x000000ff0a007986 */ /* 0x0013e4000c101b0a */
.L_x_8115:
[----:B------:R-:W-:Y:S05]  /*3480*/  BSYNC.RECONVERGENT B0 ;  /* 0x0000000000007941 */ /* 0x000fea0003800200 */
.L_x_8114:
[----:B------:R-:W-:-:S13]  /*3490*/  ISETP.GE.AND P0, PT, R5, UR4, PT ;  /* 0x0000000405007c0c */ /* 0x000fda000bf06270 */
[----:B------:R-:W-:Y:S05]  /*34a0*/  @P0 EXIT ;  /* 0x000000000000094d */ /* 0x000fea0003800000 */
[----:B-1----:R-:W0:Y:S01]  /*34b0*/  LDC.64 R6, c[0x0][0x588] ;  /* 0x00016200ff067b82 */ /* 0x002e220000000a00 */
[----:B------:R-:W1:Y:S01]  /*34c0*/  LDCU.64 UR4, c[0x0][0x608] ;  /* 0x0000c100ff0477ac */ /* 0x000e620008000a00 */
[----:B------:R-:W2:Y:S01]  /*34d0*/  LDCU.64 UR6, c[0x0][0x610] ;  /* 0x0000c200ff0677ac */ /* 0x000ea20008000a00 */
[----:B0-----:R-:W3:Y:S05]  /*34e0*/  LDG.E.64 R2, desc[UR10][R6.64] ;  /* 0x0000000a06027981 */ /* 0x001eea000c1e1b00 */
[----:B------:R-:W0:Y:S01]  /*34f0*/  LDC.64 R8, c[0x0][0x580] ;  /* 0x00016000ff087b82 */ /* 0x000e220000000a00 */
[C---:B---3--:R-:W-:Y:S02]  /*3500*/  SHF.L.U32 R4, R2.reuse, 0x3, RZ ;  /* 0x0000000302047819 */ /* 0x048fe400000006ff */
[----:B------:R-:W-:-:S02]  /*3510*/  SHF.L.U64.HI R0, R2, 0x3, R3 ;  /* 0x0000000302007819 */ /* 0x000fc40000010203 */
[C---:B-1----:R-:W-:Y:S02]  /*3520*/  IADD3 R2, P0, PT, R4.reuse, UR4, RZ ;  /* 0x0000000404027c10 */ /* 0x042fe4000ff1e0ff */
[----:B--2---:R-:W-:Y:S02]  /*3530*/  IADD3 R4, P1, PT, R4, UR6, RZ ;  /* 0x0000000604047c10 */ /* 0x004fe4000ff3e0ff */
[C---:B------:R-:W-:Y:S02]  /*3540*/  IADD3.X R3, PT, PT, R0.reuse, UR5, RZ, P0, !PT ;  /* 0x0000000500037c10 */ /* 0x040fe400087fe4ff */
[----:B------:R-:W-:-:S03]  /*3550*/  IADD3.X R5, PT, PT, R0, UR7, RZ, P1, !PT ;  /* 0x0000000700057c10 */ /* 0x000fc60008ffe4ff */
[----:B------:R-:W-:Y:S04]  /*3560*/  STG.E.64 desc[UR10][R2.64], RZ ;  /* 0x000000ff02007986 */ /* 0x000fe8000c101b0a */
[----:B------:R-:W-:Y:S04]  /*3570*/  STG.E.64 desc[UR10][R4.64], RZ ;  /* 0x000000ff04007986 */ /* 0x000fe8000c101b0a */
[----:B0-----:R-:W-:Y:S01]  /*3580*/  STG.E.64 desc[UR10][R8.64], RZ ;  /* 0x000000ff08007986 */ /* 0x001fe2000c101b0a */
[----:B------:R-:W-:Y:S05]  /*3590*/  EXIT ;  /* 0x000000000000794d */ /* 0x000fea0003800000 */
.L_x_8085:
        /* <DEDUP_REMOVED lines=313> */
[C---:B-1----:R-:W-:Y:S02]  /*4930*/  IMAD R37, R8.reuse, UR4, R37 ;  /* 0x0000000408257c24 */ /* 0x042fe4000f8e0225 */
[----:B0-----:R-:W-:Y:S02]  /*4940*/  @P0 IMAD R10, R7, R12, R11 ;  /* 0x0000000c070a0224 */ /* 0x001fe400078e020b */
[----:B------:R-:W-:Y:S02]  /*4950*/  IMAD R6, R8, UR5, R6 ;  /* 0x0000000508067c24 */ /* 0x000fe4000f8e0206 */
[C---:B---3--:R-:W-:Y:S02]  /*4960*/  @P0 IMAD R37, R10.reuse, R16, R37 ;  /* 0x000000100a250224 */ /* 0x048fe400078e0225 */
[----:B------:R-:W-:-:S07]  /*4970*/  @P0 IMAD R6, R10, R17, R6 ;  /* 0x000000110a060224 */ /* 0x000fce00078e0206 */
.L_x_8119:
[----:B------:R-:W0:Y:S02]  /*4980*/  LDCU.64 UR4, c[0x0][0x588] ;  /* 0x0000b100ff0477ac */ /* 0x000e240008000a00 */
[----:B0-----:R-:W-:-:S04]  /*4990*/  IADD3 R12, P0, PT, R6, UR4, RZ ;  /* 0x00000004060c7c10 */ /* 0x001fc8000ff1e0ff */
[----:B------:R-:W-:-:S06]  /*49a0*/  IADD3.X R13, PT, PT, RZ, UR5, RZ, P0, !PT ;  /* 0x00000005ff0d7c10 */ /* 0x000fcc00087fe4ff */
[----:B------:R-:W5:Y:S01]  /*49b0*/  LDG.E.64 R12, desc[UR10][R12.64] ;  /* 0x0000000a0c0c7981 */ /* 0x000f62000c1e1b00 */
        /* <DEDUP_REMOVED lines=25> */
[----:B------:R-:W-:Y:S01]  /*4b50*/  ULOP3.LUT UR4, UR6, 0xfffffff8, URZ, 0xc0, !UPT ;  /* 0xfffffff806047892 */ /* 0x000fe2000f8ec0ff */
[----:B------:R-:W-:Y:S01]  /*4b60*/  CS2R R38, SRZ ;  /* 0x0000000000267805 */ /* 0x000fe2000001ff00 */
[----:B------:R-:W-:Y:S01]  /*4b70*/  ULOP3.LUT UR5, UR7, 0x7fffffff, URZ, 0xc0, !UPT ;  /* 0x7fffffff07057892 */ /* 0x000fe2000f8ec0ff */
[----:B------:R-:W-:Y:S01]  /*4b80*/  IMAD.IADD R36, R15, 0x1, R17 ;  /* 0x000000010f247824 */ /* 0x000fe200078e0211 */
[----:B------:R-:W-:Y:S01]  /*4b90*/  UMOV UR23, 0x268 ;  /* 0x0000026800177882 */ /* 0x000fe20000000000 */
[----:B0-----:R-:W-:Y:S02]  /*4ba0*/  LEA R40, P0, R8, UR8, 0x3 ;  /* 0x0000000808287c11 */ /* 0x001fe4000f8018ff */
[----:B------:R-:W-:-:S02]  /*4bb0*/  UMOV UR8, UR4 ;  /* 0x0000000400087c82 */ /* 0x000fc40008000000 */
[----:B------:R-:W-:Y:S01]  /*4bc0*/  LEA.HI.X R41, R8, UR9, R7, 0x3, P0 ;  /* 0x0000000908297c11 */ /* 0x000fe200080f1c07 */
[----:B------:R-:W-:-:S08]  /*4bd0*/  UMOV UR9, UR5 ;  /* 0x0000000500097c82 */ /* 0x000fd00008000000 */
.L_x_8122:
[----:B------:R0:W2:Y:S01]  /*4be0*/  LDG.E.64 R16, desc[UR10][R40.64] ;  /* 0x0000000a28107981 */ /* 0x0000a2000c1e1b00 */
[----:B------:R-:W-:-:S04]  /*4bf0*/  IADD3 R26, P0, PT, R40, R14, RZ ;  /* 0x0000000e281a7210 */ /* 0x000fc80007f1e0ff */
[----:B------:R-:W-:-:S05]  /*4c00*/  IADD3.X R27, PT, PT, R41, R36, RZ, P0, !PT ;  /* 0x00000024291b7210 */ /* 0x000fca00007fe4ff */
[----:B------:R-:W3:Y:S01]  /*4c10*/  LDG.E.64 R18, desc[UR10][R26.64] ;  /* 0x0000000a1a127981 */ /* 0x000ee2000c1e1b00 */
[----:B------:R-:W-:-:S05]  /*4c20*/  IADD3 R28, P0, PT, R26, R14, RZ ;  /* 0x0000000e1a1c7210 */ /* 0x000fca0007f1e0ff */
[----:B------:R-:W-:Y:S01]  /*4c30*/  IMAD.X R29, R27, 0x1, R36, P0 ;  /* 0x000000011b1d7824 */ /* 0x000fe200000e0624 */
[----:B------:R-:W-:-:S04]  /*4c40*/  IADD3 R44, P0, PT, R28, R14, RZ ;  /* 0x0000000e1c2c7210 */ /* 0x000fc80007f1e0ff */
[----:B------:R-:W4:Y:S01]  /*4c50*/  LDG.E.64 R20, desc[UR10][R28.64] ;  /* 0x0000000a1c147981 */ /* 0x000f22000c1e1b00 */
[----:B------:R-:W-:-:S05]  /*4c60*/  IADD3.X R45, PT, PT, R29, R36, RZ, P0, !PT ;  /* 0x000000241d2d7210 */ /* 0x000fca00007fe4ff */
[----:B------:R-:W5:Y:S01]  /*4c70*/  LDG.E.64 R22, desc[UR10][R44.64] ;  /* 0x0000000a2c167981 */ /* 0x000f62000c1e1b00 */
[----:B------:R-:W-:-:S05]  /*4c80*/  IADD3 R46, P0, PT, R44, R14, RZ ;  /* 0x0000000e2c2e7210 */ /* 0x000fca0007f1e0ff */
[----:B------:R-:W-:Y:S01]  /*4c90*/  IMAD.X R47, R45, 0x1, R36, P0 ;  /* 0x000000012d2f7824 */ /* 0x000fe200000e0624 */
[----:B------:R-:W-:-:S04]  /*4ca0*/  IADD3 R48, P0, PT, R46, R14, RZ ;  /* 0x0000000e2e307210 */ /* 0x000fc80007f1e0ff */
[----:B------:R-:W5:Y:S01]  /*4cb0*/  LDG.E.64 R24, desc[UR10][R46.64] ;  /* 0x0000000a2e187981 */ /* 0x000f62000c1e1b00 */
[----:B------:R-:W-:-:S05]  /*4cc0*/  IADD3.X R49, PT, PT, R47, R36, RZ, P0, !PT ;  /* 0x000000242f317210 */ /* 0x000fca00007fe4ff */
[----:B------:R-:W5:Y:S01]  /*4cd0*/  LDG.E.64 R26, desc[UR10][R48.64] ;  /* 0x0000000a301a7981 */ /* 0x000f62000c1e1b00 */
[----:B------:R-:W-:-:S05]  /*4ce0*/  IADD3 R30, P0, PT, R48, R14, RZ ;  /* 0x0000000e301e7210 */ /* 0x000fca0007f1e0ff */
[----:B------:R-:W-:Y:S01]  /*4cf0*/  IMAD.X R31, R49, 0x1, R36, P0 ;  /* 0x00000001311f7824 */ /* 0x000fe200000e0624 */
[----:B------:R-:W-:-:S04]  /*4d00*/  IADD3 R32, P0, PT, R30, R14, RZ ;  /* 0x0000000e1e207210 */ /* 0x000fc80007f1e0ff */
[----:B------:R-:W5:Y:S01]  /*4d10*/  LDG.E.64 R28, desc[UR10][R30.64] ;  /* 0x0000000a1e1c7981 */ /* 0x000f62000c1e1b00 */
[----:B------:R-:W-:-:S06]  /*4d20*/  IADD3.X R33, PT, PT, R31, R36, RZ, P0, !PT ;  /* 0x000000241f217210 */ /* 0x000fcc00007fe4ff */
[----:B------:R-:W5:Y:S01]  /*4d30*/  LDG.E.64 R32, desc[UR10][R32.64] ;  /* 0x0000000a20207981 */ /* 0x000f62000c1e1b00 */
[----:B------:R-:W2:Y:S01]  /*4d40*/  LDCU.64 UR24, c[0x0][UR23+0x348] ;  /* 0x00006900171877ac */ /* 0x000ea20008000a00 */
[----:B0-----:R-:W-:Y:S01]  /*4d50*/  LEA R40, P0, R10, R40, 0x6 ;  /* 0x000000280a287211 */ /* 0x001fe200078030ff */
[----:B------:R-:W3:Y:S04]  /*4d60*/  LDCU.64 UR26, c[0x0][UR23+0x350] ;  /* 0x00006a00171a77ac */ /* 0x000ee80008000a00 */
[----:B------:R-:W-:Y:S01]  /*4d70*/  IMAD.X R41, R41, 0x1, R42, P0 ;  /* 0x0000000129297824 */ /* 0x000fe200000e062a */
[----:B------:R-:W-:-:S04]  /*4d80*/  UIADD3 UR8, UP1, UPT, UR8, -0x8, URZ ;  /* 0xfffffff808087890 */ /* 0x000fc8000ff3e0ff */
[----:B------:R-:W-:Y:S02]  /*4d90*/  UIADD3.X UR9, UPT, UPT, UR9, -0x1, URZ, UP1, !UPT ;  /* 0xffffffff09097890 */ /* 0x000fe40008ffe4ff */
[----:B------:R-:W-:-:S04]  /*4da0*/  UISETP.NE.U32.AND UP1, UPT, UR8, URZ, UPT ;  /* 0x000000ff0800728c */ /* 0x000fc8000bf25070 */
[----:B------:R-:W-:Y:S01]  /*4db0*/  UISETP.NE.AND.EX UP1, UPT, UR9, URZ, UPT, UP1 ;  /* 0x000000ff0900728c */ /* 0x000fe2000bf25310 */
[----:B--2---:R-:W-:Y:S02]  /*4dc0*/  IMAD R17, R17, UR24, RZ ;  /* 0x0000001811117c24 */ /* 0x004fe4000f8e02ff */
[----:B------:R-:W-:-:S04]  /*4dd0*/  IMAD.WIDE.U32 R38, R16, UR24, R38 ;  /* 0x0000001810267c25 */ /* 0x000fc8000f8e0026 */
[----:B------:R-:W-:Y:S01]  /*4de0*/  IMAD R17, R16, UR25, R17 ;  /* 0x0000001910117c24 */ /* 0x000fe2000f8e0211 */
[----:B------:R-:W4:Y:S03]  /*4df0*/  LDCU.64 UR24, c[0x0][UR23+0x358] ;  /* 0x00006b00171877ac */ /* 0x000f260008000a00 */
[----:B------:R-:W-:Y:S02]  /*4e00*/  IMAD.IADD R39, R39, 0x1, R17 ;  /* 0x0000000127277824 */ /* 0x000fe400078e0211 */
[----:B---3--:R-:W-:-:S04]  /*4e10*/  IMAD R17, R19, UR26, RZ ;  /* 0x0000001a13117c24 */ /* 0x008fc8000f8e02ff */
[C---:B------:R-:W-:Y:S02]  /*4e20*/  IMAD R17, R18.reuse, UR27, R17 ;  /* 0x0000001b12117c24 */ /* 0x040fe4000f8e0211 */
[----:B------:R-:W-:Y:S01]  /*4e30*/  IMAD.WIDE.U32 R18, R18, UR26, R38 ;  /* 0x0000001a12127c25 */ /* 0x000fe2000f8e0026 */
[----:B------:R-:W5:Y:S04]  /*4e40*/  LDCU.64 UR26, c[0x0][UR23+0x360] ;  /* 0x00006c00171a77ac */ /* 0x000f680008000a00 */
[----:B------:R-:W-:Y:S01]  /*4e50*/  IADD3 R19, PT, PT, R19, R17, RZ ;  /* 0x0000001113137210 */ /* 0x000fe20007ffe0ff */
[----:B----4-:R-:W-:-:S04]  /*4e60*/  IMAD R17, R21, UR24, RZ ;  /* 0x0000001815117c24 */ /* 0x010fc8000f8e02ff */
[C---:B------:R-:W-:Y:S02]  /*4e70*/  IMAD R17, R20.reuse, UR25, R17 ;  /* 0x0000001914117c24 */ /* 0x040fe4000f8e0211 */
[----:B------:R-:W-:Y:S01]  /*4e80*/  IMAD.WIDE.U32 R20, R20, UR24, R18 ;  /* 0x0000001814147c25 */ /* 0x000fe2000f8e0012 */
[----:B------:R-:W0:Y:S03]  /*4e90*/  LDCU.64 UR24, c[0x0][UR23+0x368] ;  /* 0x00006d00171877ac */ /* 0x000e260008000a00 */
[----:B------:R-:W-:Y:S02]  /*4ea0*/  IMAD.IADD R21, R21, 0x1, R17 ;  /* 0x0000000115157824 */ /* 0x000fe400078e0211 */
[----:B-----5:R-:W-:-:S04]  /*4eb0*/  IMAD R17, R23, UR26, RZ ;  /* 0x0000001a17117c24 */ /* 0x020fc8000f8e02ff */
[C---:B------:R-:W-:Y:S02]  /*4ec0*/  IMAD R17, R22.reuse, UR27, R17 ;  /* 0x0000001b16117c24 */ /* 0x040fe4000f8e0211 */
[----:B------:R-:W-:Y:S01]  /*4ed0*/  IMAD.WIDE.U32 R22, R22, UR26, R20 ;  /* 0x0000001a16167c25 */ /* 0x000fe2000f8e0014 */
[----:B------:R-:W1:Y:S04]  /*4ee0*/  LDCU.64 UR26, c[0x0][UR23+0x370] ;  /* 0x00006e00171a77ac */ /* 0x000e680008000a00 */
[----:B------:R-:W-:Y:S01]  /*4ef0*/  IADD3 R23, PT, PT, R23, R17, RZ ;  /* 0x0000001117177210 */ /* 0x000fe20007ffe0ff */
[----:B0-----:R-:W-:-:S04]  /*4f00*/  IMAD R17, R25, UR24, RZ ;  /* 0x0000001819117c24 */ /* 0x001fc8000f8e02ff */
[C---:B------:R-:W-:Y:S02]  /*4f10*/  IMAD R17, R24.reuse, UR25, R17 ;  /* 0x0000001918117c24 */ /* 0x040fe4000f8e0211 */
[----:B------:R-:W-:Y:S01]  /*4f20*/  IMAD.WIDE.U32 R24, R24, UR24, R22 ;  /* 0x0000001818187c25 */ /* 0x000fe2000f8e0016 */
[----:B------:R-:W0:Y:S03]  /*4f30*/  LDCU.64 UR24, c[0x0][UR23+0x378] ;  /* 0x00006f00171877ac */ /* 0x000e260008000a00 */
[----:B------:R-:W-:Y:S02]  /*4f40*/  IMAD.IADD R25, R25, 0x1, R17 ;  /* 0x0000000119197824 */ /* 0x000fe400078e0211 */
[----:B-1----:R-:W-:-:S04]  /*4f50*/  IMAD R17, R27, UR26, RZ ;  /* 0x0000001a1b117c24 */ /* 0x002fc8000f8e02ff */
[C---:B------:R-:W-:Y:S02]  /*4f60*/  IMAD R17, R26.reuse, UR27, R17 ;  /* 0x0000001b1a117c24 */ /* 0x040fe4000f8e0211 */
[----:B------:R-:W-:Y:S01]  /*4f70*/  IMAD.WIDE.U32 R26, R26, UR26, R24 ;  /* 0x0000001a1a1a7c25 */ /* 0x000fe2000f8e0018 */
[----:B------:R-:W1:Y:S04]  /*4f80*/  LDCU.64 UR26, c[0x0][UR23+0x380] ;  /* 0x00007000171a77ac */ /* 0x000e680008000a00 */
[----:B------:R-:W-:Y:S01]  /*4f90*/  IADD3 R27, PT, PT, R27, R17, RZ ;  /* 0x000000111b1b7210 */ /* 0x000fe20007ffe0ff */
[----:B------:R-:W-:Y:S01]  /*4fa0*/  UIADD3 UR23, UPT, UPT, UR23, 0x40, URZ ;  /* 0x0000004017177890 */ /* 0x000fe2000fffe0ff */
[----:B0-----:R-:W-:-:S04]  /*4fb0*/  IMAD R17, R29, UR24, RZ ;  /* 0x000000181d117c24 */ /* 0x001fc8000f8e02ff */
[C---:B------:R-:W-:Y:S02]  /*4fc0*/  IMAD R17, R28.reuse, UR25, R17 ;  /* 0x000000191c117c24 */ /* 0x040fe4000f8e0211 */
[----:B------:R-:W-:-:S04]  /*4fd0*/  IMAD.WIDE.U32 R28, R28, UR24, R26 ;  /* 0x000000181c1c7c25 */ /* 0x000fc8000f8e001a */
[----:B------:R-:W-:Y:S02]  /*4fe0*/  IMAD.IADD R29, R29, 0x1, R17 ;  /* 0x000000011d1d7824 */ /* 0x000fe400078e0211 */
[----:B-1----:R-:W-:Y:S02]  /*4ff0*/  IMAD R17, R33, UR26, RZ ;  /* 0x0000001a21117c24 */ /* 0x002fe4000f8e02ff */
[----:B------:R-:W-:-:S04]  /*5000*/  IMAD.WIDE.U32 R38, R32, UR26, R28 ;  /* 0x0000001a20267c25 */ /* 0x000fc8000f8e001c */
[----:B------:R-:W-:-:S05]  /*5010*/  IMAD R17, R32, UR27, R17 ;  /* 0x0000001b20117c24 */ /* 0x000fca000f8e0211 */
[----:B------:R-:W-:Y:S01]  /*5020*/  IADD3 R39, PT, PT, R39, R17, RZ ;  /* 0x0000001127277210 */ /* 0x000fe20007ffe0ff */
[----:B------:R-:W-:Y:S06]  /*5030*/  BRA.U UP1, `(.L_x_8122) ;  /* 0xfffffff901e87547 */ /* 0x000fec000b83ffff */
.L_x_8121:
        /* <DEDUP_REMOVED lines=8> */
[----:B-1----:R-:W-:-:S04]  /*50c0*/  IMAD R16, R10, UR5, RZ ;  /* 0x000000050a107c24 */ /* 0x002fc8000f8e02ff */
[----:B------:R-:W-:-:S04]  /*50d0*/  IMAD.WIDE.U32 R14, R10, UR4, R6 ;  /* 0x000000040a0e7c25 */ /* 0x000fc8000f8e0006 */
[----:B------:R-:W-:-:S04]  /*50e0*/  IMAD R17, R11, UR4, R16 ;  /* 0x000000040b117c24 */ /* 0x000fc8000f8e0210 */
[----:B------:R-:W-:Y:S01]  /*50f0*/  IMAD.IADD R15, R15, 0x1, R17 ;  /* 0x000000010f0f7824 */ /* 0x000fe200078e0211 */
[----:B------:R-:W-:Y:S02]  /*5100*/  SHF.L.U32 R17, R10, 0x3, RZ ;  /* 0x000000030a117819 */ /* 0x000fe400000006ff */
[----:B0-----:R-:W-:-:S04]  /*5110*/  LEA R22, P0, R14, UR8, 0x3 ;  /* 0x000000080e167c11 */ /* 0x001fc8000f8018ff */
[----:B------:R-:W-:-:S05]  /*5120*/  LEA.HI.X R23, R14, UR9, R15, 0x3, P0 ;  /* 0x000000090e177c11 */ /* 0x000fca00080f1c0f */
[----:B------:R-:W2:Y:S01]  /*5130*/  LDG.E.64 R20, desc[UR10][R22.64] ;  /* 0x0000000a16147981 */ /* 0x000ea2000c1e1b00 */
[----:B------:R-:W-:Y:S02]  /*5140*/  SHF.L.U64.HI R15, R10, 0x3, R11 ;  /* 0x000000030a0f7819 */ /* 0x000fe4000001020b */
[----:B------:R-:W-:-:S05]  /*5150*/  IADD3 R24, P0, PT, R22, R17, RZ ;  /* 0x0000001116187210 */ /* 0x000fca0007f1e0ff */
[----:B------:R-:W-:Y:S01]  /*5160*/  IMAD.X R25, R23, 0x1, R15, P0 ;  /* 0x0000000117197824 */ /* 0x000fe200000e060f */
[----:B------:R-:W-:-:S04]  /*5170*/  IADD3 R26, P0, PT, R24, R17, RZ ;  /* 0x00000011181a7210 */ /* 0x000fc80007f1e0ff */
[----:B------:R-:W3:Y:S01]  /*5180*/  LDG.E.64 R18, desc[UR10][R24.64] ;  /* 0x0000000a18127981 */ /* 0x000ee2000c1e1b00 */
[----:B------:R-:W-:Y:S02]  /*5190*/  IADD3.X R27, PT, PT, R25, R15, RZ, P0, !PT ;  /* 0x0000000f191b7210 */ /* 0x000fe400007fe4ff */
[----:B------:R-:W-:-:S03]  /*51a0*/  IADD3 R14, P0, PT, R26, R17, RZ ;  /* 0x000000111a0e7210 */ /* 0x000fc60007f1e0ff */
[----:B------:R-:W4:Y:S02]  /*51b0*/  LDG.E.64 R16, desc[UR10][R26.64] ;  /* 0x0000000a1a107981 */ /* 0x000f24000c1e1b00 */
[----:B------:R-:W-:-:S06]  /*51c0*/  IMAD.X R15, R27, 0x1, R15, P0 ;  /* 0x000000011b0f7824 */ /* 0x000fcc00000e060f */
[----:B------:R-:W5:Y:S01]  /*51d0*/  LDG.E.64 R14, desc[UR10][R14.64] ;  /* 0x0000000a0e0e7981 */ /* 0x000f62000c1e1b00 */
[----:B------:R-:W-:Y:S02]  /*51e0*/  USHF.L.U32 UR8, UR4, 0x3, URZ ;  /* 0x0000000304087899 */ /* 0x000fe400080006ff */
[----:B------:R-:W-:-:S04]  /*51f0*/  UIADD3 UR4, UP1, UPT, UR4, 0x4, URZ ;  /* 0x0000000404047890 */ /* 0x000fc8000ff3e0ff */
[----:B------:R-:W-:-:S06]  /*5200*/  UIADD3.X UR5, UPT, UPT, URZ, UR5, URZ, UP1, !UPT ;  /* 0x00000005ff057290 */ /* 0x000fcc0008ffe4ff */
[----:B------:R-:W2:Y:S01]  /*5210*/  LDCU.64 UR24, c[0x0][UR8+0x5b0] ;  /* 0x0000b600081877ac */ /* 0x000ea20008000a00 */
[----:B------:R-:W3:Y:S01]  /*5220*/  LDCU.64 UR26, c[0x0][UR8+0x5b8] ;  /* 0x0000b700081a77ac */ /* 0x000ee20008000a00 */
[----:B--2---:R-:W-:Y:S02]  /*5230*/  IMAD R21, R21, UR24, RZ ;  /* 0x0000001815157c24 */ /* 0x004fe4000f8e02ff */
[----:B------:R-:W-:-:S04]  /*5240*/  IMAD.WIDE.U32 R22, R20, UR24, R38 ;  /* 0x0000001814167c25 */ /* 0x000fc8000f8e0026 */
[----:B------:R-:W-:Y:S01]  /*5250*/  IMAD R21, R20, UR25, R21 ;  /* 0x0000001914157c24 */ /* 0x000fe2000f8e0215 */
[----:B------:R-:W4:Y:S04]  /*5260*/  LDCU.64 UR24, c[0x0][UR8+0x5c0] ;  /* 0x0000b800081877ac */ /* 0x000f280008000a00 */
[----:B------:R-:W-:Y:S01]  /*5270*/  IADD3 R23, PT, PT, R23, R21, RZ ;  /* 0x0000001517177210 */ /* 0x000fe20007ffe0ff */
[----:B------:R-:W5:Y:S01]  /*5280*/  LDCU.64 UR8, c[0x0][UR8+0x5c8] ;  /* 0x0000b900080877ac */ /* 0x000f620008000a00 */
[----:B---3--:R-:W-:-:S04]  /*5290*/  IMAD R19, R19, UR26, RZ ;  /* 0x0000001a13137c24 */ /* 0x008fc8000f8e02ff */
[C---:B------:R-:W-:Y:S02]  /*52a0*/  IMAD R21, R18.reuse, UR27, R19 ;  /* 0x0000001b12157c24 */ /* 0x040fe4000f8e0213 */
[----:B------:R-:W-:-:S04]  /*52b0*/  IMAD.WIDE.U32 R18, R18, UR26, R22 ;  /* 0x0000001a12127c25 */ /* 0x000fc8000f8e0016 */
[----:B------:R-:W-:Y:S02]  /*52c0*/  IMAD.IADD R19, R19, 0x1, R21 ;  /* 0x0000000113137824 */ /* 0x000fe400078e0215 */
[----:B----4-:R-:W-:-:S04]  /*52d0*/  IMAD R17, R17, UR24, RZ ;  /* 0x0000001811117c24 */ /* 0x010fc8000f8e02ff */
[C---:B------:R-:W-:Y:S02]  /*52e0*/  IMAD R21, R16.reuse, UR25, R17 ;  /* 0x0000001910157c24 */ /* 0x040fe4000f8e0211 */
[----:B------:R-:W-:-:S04]  /*52f0*/  IMAD.WIDE.U32 R16, R16, UR24, R18 ;  /* 0x0000001810107c25 */ /* 0x000fc8000f8e0012 */
[----:B-----5:R-:W-:Y:S01]  /*5300*/  IMAD R15, R15, UR8, RZ ;  /* 0x000000080f0f7c24 */ /* 0x020fe2000f8e02ff */
[----:B------:R-:W-:-:S03]  /*5310*/  IADD3 R17, PT, PT, R17, R21, RZ ;  /* 0x0000001511117210 */ /* 0x000fc60007ffe0ff */
[C---:B------:R-:W-:Y:S02]  /*5320*/  IMAD R15, R14.reuse, UR9, R15 ;  /* 0x000000090e0f7c24 */ /* 0x040fe4000f8e020f */
[----:B------:R-:W-:-:S04]  /*5330*/  IMAD.WIDE.U32 R38, R14, UR8, R16 ;  /* 0x000000080e267c25 */ /* 0x000fc8000f8e0010 */
[----:B------:R-:W-:-:S07]  /*5340*/  IMAD.IADD R39, R39, 0x1, R15 ;  /* 0x0000000127277824 */ /* 0x000fce00078e020f */
.L_x_8123:
        /* <DEDUP_REMOVED lines=9> */
[C---:B-1----:R-:W-:Y:S02]  /*53e0*/  IMAD R16, R10.reuse, UR5, RZ ;  /* 0x000000050a107c24 */ /* 0x042fe4000f8e02ff */
[----:B------:R-:W-:Y:S02]  /*53f0*/  IMAD.MOV.U32 R15, RZ, RZ, R7 ;  /* 0x000000ffff0f7224 */ /* 0x000fe400078e0007 */
[----:B------:R-:W-:Y:S02]  /*5400*/  IMAD R17, R11, UR4, R16 ;  /* 0x000000040b117c24 */ /* 0x000fe4000f8e0210 */
[----:B------:R-:W-:-:S05]  /*5410*/  IMAD.WIDE.U32 R14, R10, UR4, R14 ;  /* 0x000000040a0e7c25 */ /* 0x000fca000f8e000e */
[----:B------:R-:W-:Y:S02]  /*5420*/  IADD3 R17, PT, PT, R15, R17, RZ ;  /* 0x000000110f117210 */ /* 0x000fe40007ffe0ff */
[----:B0-----:R-:W-:-:S04]  /*5430*/  LEA R16, P0, R14, UR8, 0x3 ;  /* 0x000000080e107c11 */ /* 0x001fc8000f8018ff */
[----:B------:R-:W-:Y:S02]  /*5440*/  LEA.HI.X R17, R14, UR9, R17, 0x3, P0 ;  /* 0x000000090e117c11 */ /* 0x000fe400080f1c11 */
[----:B------:R-:W-:-:S03]  /*5450*/  LEA R14, P0, R10, R16, 0x3 ;  /* 0x000000100a0e7211 */ /* 0x000fc600078018ff */
[----:B------:R-:W2:Y:S01]  /*5460*/  LDG.E.64 R18, desc[UR10][R16.64] ;  /* 0x0000000a10127981 */ /* 0x000ea2000c1e1b00 */
[----:B------:R-:W-:-:S06]  /*5470*/  LEA.HI.X R15, R10, R17, R11, 0x3, P0 ;  /* 0x000000110a0f7211 */ /* 0x000fcc00000f1c0b */
[----:B------:R-:W3:Y:S01]  /*5480*/  LDG.E.64 R14, desc[UR10][R14.64] ;  /* 0x0000000a0e0e7981 */ /* 0x000ee2000c1e1b00 */
[----:B------:R-:W-:Y:S02]  /*5490*/  USHF.L.U32 UR8, UR4, 0x3, URZ ;  /* 0x0000000304087899 */ /* 0x000fe400080006ff */
[----:B------:R-:W-:-:S04]  /*54a0*/  UIADD3 UR4, UP1, UPT, UR4, 0x2, URZ ;  /* 0x0000000204047890 */ /* 0x000fc8000ff3e0ff */
[----:B------:R-:W-:-:S06]  /*54b0*/  UIADD3.X UR5, UPT, UPT, URZ, UR5, URZ, UP1, !UPT ;  /* 0x00000005ff057290 */ /* 0x000fcc0008ffe4ff */
[----:B------:R-:W2:Y:S01]  /*54c0*/  LDCU.64 UR24, c[0x0][UR8+0x5b0] ;  /* 0x0000b600081877ac */ /* 0x000ea20008000a00 */
[----:B------:R-:W3:Y:S01]  /*54d0*/  LDCU.64 UR8, c[0x0][UR8+0x5b8] ;  /* 0x0000b700080877ac */ /* 0x000ee20008000a00 */
[----:B--2---:R-:W-:Y:S02]  /*54e0*/  IMAD R19, R19, UR24, RZ ;  /* 0x0000001813137c24 */ /* 0x004fe4000f8e02ff */
[----:B------:R-:W-:-:S04]  /*54f0*/  IMAD.WIDE.U32 R38, R18, UR24, R38 ;  /* 0x0000001812267c25 */ /* 0x000fc8000f8e0026 */
[----:B------:R-:W-:Y:S02]  /*5500*/  IMAD R21, R18, UR25, R19 ;  /* 0x0000001912157c24 */ /* 0x000fe4000f8e0213 */
[----:B---3--:R-:W-:Y:S02]  /*5510*/  IMAD R19, R15, UR8, RZ ;  /* 0x000000080f137c24 */ /* 0x008fe4000f8e02ff */
[----:B------:R-:W-:Y:S02]  /*5520*/  IMAD.IADD R39, R39, 0x1, R21 ;  /* 0x0000000127277824 */ /* 0x000fe400078e0215 */
[C---:B------:R-:W-:Y:S02]  /*5530*/  IMAD R19, R14.reuse, UR9, R19 ;  /* 0x000000090e137c24 */ /* 0x040fe4000f8e0213 */
[----:B------:R-:W-:-:S05]  /*5540*/  IMAD.WIDE.U32 R38, R14, UR8, R38 ;  /* 0x000000080e267c25 */ /* 0x000fca000f8e0026 */
[----:B------:R-:W-:-:S07]  /*5550*/  IADD3 R39, PT, PT, R39, R19, RZ ;  /* 0x0000001327277210 */ /* 0x000fce0007ffe0ff */
.L_x_8124:
[----:B------:R-:W-:Y:S05]  /*5560*/  BRA.U UP0, `(.L_x_8120) ;  /* 0x00000001003c7547 */ /* 0x000fea000b800000 */
[----:B------:R-:W0:Y:S01]  /*5570*/  LDCU.64 UR8, c[0x0][0x5a0] ;  /* 0x0000b400ff0877ac */ /* 0x000e220008000a00 */
[C---:B-1----:R-:W-:Y:S02]  /*5580*/  IMAD R14, R10.reuse, UR5, RZ ;  /* 0x000000050a0e7c24 */ /* 0x042fe4000f8e02ff */
[----:B------:R-:W-:Y:S02]  /*5590*/  IMAD.MOV.U32 R6, RZ, RZ, R8 ;  /* 0x000000ffff067224 */ /* 0x000fe400078e0008 */
[----:B------:R-:W-:Y:S02]  /*55a0*/  IMAD R11, R11, UR4, R14 ;  /* 0x000000040b0b7c24 */ /* 0x000fe4000f8e020e */
[----:B------:R-:W-:-:S05]  /*55b0*/  IMAD.WIDE.U32 R6, R10, UR4, R6 ;  /* 0x000000040a067c25 */ /* 0x000fca000f8e0006 */
[----:B------:R-:W-:Y:S02]  /*55c0*/  IADD3 R7, PT, PT, R7, R11, RZ ;  /* 0x0000000b07077210 */ /* 0x000fe40007ffe0ff */
[----:B0-----:R-:W-:-:S04]  /*55d0*/  LEA R8, P0, R6, UR8, 0x3 ;  /* 0x0000000806087c11 */ /* 0x001fc8000f8018ff */
[----:B------:R-:W-:-:S05]  /*55e0*/  LEA.HI.X R9, R6, UR9, R7, 0x3, P0 ;  /* 0x0000000906097c11 */ /* 0x000fca00080f1c07 */
[----:B------:R-:W2:Y:S01]  /*55f0*/  LDG.E.64 R6, desc[UR10][R8.64] ;  /* 0x0000000a08067981 */ /* 0x000ea2000c1e1b00 */
[----:B------:R-:W-:-:S12]  /*5600*/  USHF.L.U32 UR4, UR4, 0x3, URZ ;  /* 0x0000000304047899 */ /* 0x000fd800080006ff */
[----:B------:R-:W2:Y:S02]  /*5610*/  LDCU.64 UR4, c[0x0][UR4+0x5b0] ;  /* 0x0000b600040477ac */ /* 0x000ea40008000a00 */
[----:B--2---:R-:W-:Y:S02]  /*5620*/  IMAD R7, R7, UR4, RZ ;  /* 0x0000000407077c24 */ /* 0x004fe4000f8e02ff */
[----:B------:R-:W-:-:S04]  /*5630*/  IMAD.WIDE.U32 R38, R6, UR4, R38 ;  /* 0x0000000406267c25 */ /* 0x000fc8000f8e0026 */
[----:B------:R-:W-:-:S04]  /*5640*/  IMAD R7, R6, UR5, R7 ;  /* 0x0000000506077c24 */ /* 0x000fc8000f8e0207 */
[----:B------:R-:W-:-:S07]  /*5650*/  IMAD.IADD R39, R39, 0x1, R7 ;  /* 0x0000000127277824 */ /* 0x000fce00078e0207 */
.L_x_8120:
[----:B------:R-:W0:Y:S01]  /*5660*/  LDC.64 R6, c[0x0][0x600] ;  /* 0x00018000ff067b82 */ /* 0x000e220000000a00 */
[----:B-1----:R-:W-:Y:S01]  /*5670*/  MOV R11, UR14 ;  /* 0x0000000e000b7c02 */ /* 0x002fe20008000f00 */
[----:B------:R-:W-:Y:S01]  /*5680*/  IMAD.U32 R14, RZ, RZ, UR14 ;  /* 0x0000000eff0e7e24 */ /* 0x000fe2000f8e00ff */
[----:B------:R-:W-:Y:S01]  /*5690*/  MOV R15, UR15 ;  /* 0x0000000f000f7c02 */ /* 0x000fe20008000f00 */
[----:B------:R-:W-:Y:S01]  /*56a0*/  IMAD.U32 R10, RZ, RZ, UR15 ;  /* 0x0000000fff0a7e24 */ /* 0x000fe2000f8e00ff */
[----:B0-----:R-:W-:-:S04]  /*56b0*/  ISETP.GE.U32.AND P0, PT, R6, 0x1, PT ;  /* 0x000000010600780c */ /* 0x001fc80003f06070 */
[----:B------:R-:W-:-:S13]  /*56c0*/  ISETP.GE.AND.EX P0, PT, R7, RZ, PT, P0 ;  /* 0x000000ff0700720c */ /* 0x000fda0003f06300 */
[----:B------:R-:W-:Y:S05]  /*56d0*/  @!P0 BRA `(.L_x_8125) ;  /* 0x0000000000888947 */ /* 0x000fea0003800000 */
[----:B------:R-:W-:Y:S01]  /*56e0*/  BSSY.RECONVERGENT B1, `(.L_x_8125) ;  /* 0x0000021000017945 */ /* 0x000fe20003800200 */
[----:B------:R-:W-:Y:S01]  /*56f0*/  MOV R25, UR12 ;  /* 0x0000000c00197c02 */ /* 0x000fe20008000f00 */
[----:B------:R-:W-:Y:S01]  /*5700*/  IMAD.U32 R24, RZ, RZ, UR13 ;  /* 0x0000000dff187e24 */ /* 0x000fe2000f8e00ff */
[----:B------:R-:W-:Y:S01]  /*5710*/  MOV R23, UR14 ;  /* 0x0000000e00177c02 */ /* 0x000fe20008000f00 */
[----:B------:R-:W-:Y:S01]  /*5720*/  IMAD.U32 R22, RZ, RZ, UR15 ;  /* 0x0000000fff167e24 */ /* 0x000fe2000f8e00ff */
[----:B------:R-:W-:Y:S01]  /*5730*/  MOV R11, UR14 ;  /* 0x0000000e000b7c02 */ /* 0x000fe20008000f00 */
[----:B------:R-:W-:-:S07]  /*5740*/  IMAD.U32 R10, RZ, RZ, UR15 ;  /* 0x0000000fff0a7e24 */ /* 0x000fce000f8e00ff */
.L_x_8126:
        /* <DEDUP_REMOVED lines=27> */
.L_x_8125:
        /* <DEDUP_REMOVED lines=8> */
.L_x_8128:
        /* <DEDUP_REMOVED lines=26> */
[----:B------:R-:W-:Y:S05]  /*5b20*/  BSYNC.RECONVERGENT B1 ;  /* 0x0000000000017941 */ /* 0x000fea0003800200 */
.L_x_8127:
[----:B------:R-:W0:Y:S01]  /*5b30*/  LDCU.64 UR24, c[0x0][0x5f8] ;  /* 0x0000bf00ff1877ac */ /* 0x000e220008000a00 */
[----:B------:R-:W-:Y:S01]  /*5b40*/  IADD3 R7, P0, PT, -R11, R14, RZ ;  /* 0x0000000e0b077210 */ /* 0x000fe20007f1e1ff */
[----:B------:R-:W-:Y:S01]  /*5b50*/  VIADD R5, R5, 0x80 ;  /* 0x0000008005057836 */ /* 0x000fe20000000000 */
[C---:B-----5:R-:W-:Y:S01]  /*5b60*/  SHF.L.U32 R6, R12.reuse, 0x3, RZ ;  /* 0x000000030c067819 */ /* 0x060fe200000006ff */
[----:B------:R-:W1:Y:S01]  /*5b70*/  LDCU.64 UR8, c[0x0][0x608] ;  /* 0x0000c100ff0877ac */ /* 0x000e620008000a00 */
[----:B------:R-:W-:Y:S01]  /*5b80*/  SHF.L.U64.HI R13, R12, 0x3, R13 ;  /* 0x000000030c0d7819 */ /* 0x000fe2000001020d */
[----:B------:R-:W-:Y:S01]  /*5b90*/  IMAD.X R16, R15, 0x1, ~R10, P0 ;  /* 0x000000010f107824 */ /* 0x000fe200000e0e0a */
[----:B------:R-:W2:Y:S01]  /*5ba0*/  LDCU.64 UR26, c[0x0][0x610] ;  /* 0x0000c200ff1a77ac */ /* 0x000ea20008000a00 */
[----:B------:R-:W3:Y:S01]  /*5bb0*/  LDCU.64 UR4, c[0x0][0x580] ;  /* 0x0000b000ff0477ac */ /* 0x000ee20008000a00 */
[----:B0-----:R-:W-:Y:S02]  /*5bc0*/  IADD3 R11, P1, PT, R11, -UR24, RZ ;  /* 0x800000180b0b7c10 */ /* 0x001fe4000ff3e0ff */
[----:B-1----:R-:W-:-:S02]  /*5bd0*/  IADD3 R8, P0, PT, R6, UR8, RZ ;  /* 0x0000000806087c10 */ /* 0x002fc4000ff1e0ff */
[----:B--2---:R-:W-:Y:S02]  /*5be0*/  IADD3 R12, P2, PT, R6, UR26, RZ ;  /* 0x0000001a060c7c10 */ /* 0x004fe4000ff5e0ff */
[--C-:B------:R-:W-:Y:S02]  /*5bf0*/  SHF.R.S64 R6, R7, 0x3, R16.reuse ;  /* 0x0000000307067819 */ /* 0x100fe40000001010 */
[----:B------:R-:W-:Y:S02]  /*5c00*/  SHF.R.S32.HI R7, RZ, 0x3, R16 ;  /* 0x00000003ff077819 */ /* 0x000fe40000011410 */
[----:B------:R-:W-:Y:S02]  /*5c10*/  IADD3.X R16, PT, PT, R10, ~UR25, RZ, P1, !PT ;  /* 0x800000190a107c10 */ /* 0x000fe40008ffe4ff */
[----:B---3--:R-:W-:Y:S02]  /*5c20*/  IADD3 R14, P3, PT, R37, UR4, RZ ;  /* 0x00000004250e7c10 */ /* 0x008fe4000ff7e0ff */
[----:B------:R-:W-:-:S02]  /*5c30*/  IADD3.X R9, PT, PT, R13, UR9, RZ, P0, !PT ;  /* 0x000000090d097c10 */ /* 0x000fc400087fe4ff */
[--C-:B------:R-:W-:Y:S02]  /*5c40*/  SHF.R.S64 R10, R11, 0x3, R16.reuse ;  /* 0x000000030b0a7819 */ /* 0x100fe40000001010 */
[----:B------:R-:W-:Y:S01]  /*5c50*/  IADD3.X R13, PT, PT, R13, UR27, RZ, P2, !PT ;  /* 0x0000001b0d0d7c10 */ /* 0x000fe200097fe4ff */
[----:B------:R0:W-:Y:S01]  /*5c60*/  STG.E.64 desc[UR10][R8.64], R6 ;  /* 0x0000000608007986 */ /* 0x0001e2000c101b0a */
[----:B------:R-:W-:Y:S02]  /*5c70*/  SHF.R.S32.HI R11, RZ, 0x3, R16 ;  /* 0x00000003ff0b7819 */ /* 0x000fe40000011410 */
[----:B------:R-:W-:-:S03]  /*5c80*/  IADD3.X R15, PT, PT, RZ, UR5, RZ, P3, !PT ;  /* 0x00000005ff0f7c10 */ /* 0x000fc60009ffe4ff */
[----:B------:R0:W-:Y:S04]  /*5c90*/  STG.E.64 desc[UR10][R12.64], R10 ;  /* 0x0000000a0c007986 */ /* 0x0001e8000c101b0a */
[----:B------:R0:W-:Y:S02]  /*5ca0*/  STG.E.64 desc[UR10][R14.64], RZ ;  /* 0x000000ff0e007986 */ /* 0x0001e4000c101b0a */
.L_x_8118:
[----:B------:R-:W-:Y:S05]  /*5cb0*/  BSYNC.RECONVERGENT B0 ;  /* 0x0000000000007941 */ /* 0x000fea0003800200 */
.L_x_8117:
        /* <DEDUP_REMOVED lines=290> */
[----:B------:R-:W-:-:S04]  /*6ee0*/  IMAD.MOV R10, RZ, RZ, -R13 ;  /* 0x000000ffff0a7224 */ /* 0x000fc800078e0a0d */
[----:B------:R-:W-:Y:S02]  /*6ef0*/  IMAD R10, R10, UR8, R11 ;  /* 0x000000080a0a7c24 */ /* 0x000fe4000f8e020b */
[----:B--2---:R-:W-:-:S05]  /*6f00*/  @P0 IMAD.HI.U32 R8, R13, R14, R12 ;  /* 0x0000000e0d080227 */ /* 0x004fca00078e000c */
[----:B------:R-:W-:Y:S01]  /*6f10*/  @P0 SHF.R.U32.HI R8, RZ, R15, R8 ;  /* 0x0000000fff080219 */ /* 0x000fe20000011608 */
[C---:B-1----:R-:W-:Y:S02]  /*6f20*/  IMAD R9, R10.reuse, UR4, R9 ;  /* 0x000000040a097c24 */ /* 0x042fe4000f8e0209 */
[----:B------:R-:W-:Y:S01]  /*6f30*/  IMAD R6, R10, UR5, R6 ;  /* 0x000000050a067c24 */ /* 0x000fe2000f8e0206 */
[----:B------:R-:W-:-:S05]  /*6f40*/  @P0 IADD3 R12, PT, PT, -R8, RZ, RZ ;  /* 0x000000ff080c0210 */ /* 0x000fca0007ffe1ff */
[----:B0-----:R-:W-:-:S04]  /*6f50*/  @P0 IMAD R12, R5, R12, R13 ;  /* 0x0000000c050c0224 */ /* 0x001fc800078e020d */
[C---:B---3--:R-:W-:Y:S02]  /*6f60*/  @P0 IMAD R9, R12.reuse, R16, R9 ;  /* 0x000000100c090224 */ /* 0x048fe400078e0209 */
[----:B------:R-:W-:-:S07]  /*6f70*/  @P0 IMAD R6, R12, R17, R6 ;  /* 0x000000110c060224 */ /* 0x000fce00078e0206 */
.L_x_8129:
[----:B------:R-:W0:Y:S02]  /*6f80*/  LDCU.128 UR24, c[0x0][0x580] ;  /* 0x0000b000ff1877ac */ /* 0x000e240008000c00 */
[----:B0-----:R-:W-:-:S05]  /*6f90*/  IADD3 R6, P0, PT, R6, UR26, RZ ;  /* 0x0000001a06067c10 */ /* 0x001fca000ff1e0ff */
[----:B------:R-:W-:-:S06]  /*6fa0*/  IMAD.X R7, RZ, RZ, UR27, P0 ;  /* 0x0000001bff077e24 */ /* 0x000fcc00080e06ff */
[----:B------:R-:W5:Y:S01]  /*6fb0*/  LDG.E.64 R6, desc[UR10][R6.64] ;  /* 0x0000000a06067981 */ /* 0x000f62000c1e1b00 */
[----:B------:R-:W-:Y:S01]  /*6fc0*/  UISETP.NE.U32.AND UP1, UPT, UR20, URZ, UPT ;  /* 0x000000ff1400728c */ /* 0x000fe2000bf25070 */
[----:B------:R-:W-:Y:S01]  /*6fd0*/  IADD3 R8, P0, PT, R9, UR24, RZ ;  /* 0x0000001809087c10 */ /* 0x000fe2000ff1e0ff */
[----:B------:R-:W-:Y:S01]  /*6fe0*/  UISETP.GE.U32.AND UP0, UPT, UR20, 0x1, UPT ;  /* 0x000000011400788c */ /* 0x000fe2000bf06070 */
[----:B------:R-:W-:Y:S01]  /*6ff0*/  IMAD.MOV.U32 R16, RZ, RZ, RZ ;  /* 0x000000ffff107224 */ /* 0x000fe200078e00ff */
[----:B------:R-:W-:Y:S01]  /*7000*/  UISETP.NE.AND.EX UP1, UPT, UR21, URZ, UPT, UP1 ;  /* 0x000000ff1500728c */ /* 0x000fe2000bf25310 */
[----:B------:R-:W-:Y:S01]  /*7010*/  IADD3.X R9, PT, PT, RZ, UR25, RZ, P0, !PT ;  /* 0x00000019ff097c10 */ /* 0x000fe200087fe4ff */
[----:B------:R-:W-:Y:S01]  /*7020*/  UISETP.GE.AND.EX UP0, UPT, UR21, URZ, UPT, UP0 ;  /* 0x000000ff1500728c */ /* 0x000fe2000bf06300 */
[----:B------:R-:W-:-:S03]  /*7030*/  MOV R5, RZ ;  /* 0x000000ff00057202 */ /* 0x000fc60000000f00 */
[----:B------:R-:W-:-:S09]  /*7040*/  UPLOP3.LUT UP0, UPT, UP1, UP0, UPT, 0x2f, 0xf2 ;  /* 0x0000000000f2789c */ /* 0x000fd20000f00577 */
[----:B------:R-:W-:Y:S05]  /*7050*/  BRA.U UP0, `(.L_x_8130) ;  /* 0x0000000d00307547 */ /* 0x000fea000b800000 */
[----:B------:R-:W0:Y:S01]  /*7060*/  LDCU.64 UR4, c[0x0][0x5a8] ;  /* 0x0000b500ff0477ac */ /* 0x000e220008000a00 */
[----:B------:R-:W1:Y:S01]  /*7070*/  LDC.64 R12, c[0x0][0x5f0] ;  /* 0x00017c00ff0c7b82 */ /* 0x000e620000000a00 */
[----:B------:R-:W-:Y:S01]  /*7080*/  IMAD.MOV.U32 R16, RZ, RZ, RZ ;  /* 0x000000ffff107224 */ /* 0x000fe200078e00ff */
[----:B------:R-:W-:Y:S02]  /*7090*/  UISETP.GE.U32.AND UP0, UPT, UR20, 0x8, UPT ;  /* 0x000000081400788c */ /* 0x000fe4000bf06070 */
[----:B------:R-:W-:Y:S02]  /*70a0*/  UISETP.NE.U32.AND UP1, UPT, UR19, URZ, UPT ;  /* 0x000000ff1300728c */ /* 0x000fe4000bf25070 */
[----:B------:R-:W-:Y:S02]  /*70b0*/  UISETP.GE.AND.EX UP0, UPT, UR21, URZ, UPT, UP0 ;  /* 0x000000ff1500728c */ /* 0x000fe4000bf06300 */
[----:B------:R-:W-:Y:S01]  /*70c0*/  UISETP.NE.AND.EX UP1, UPT, URZ, URZ, UPT, UP1 ;  /* 0x000000ffff00728c */ /* 0x000fe2000bf25310 */
[----:B0----5:R-:W-:-:S02]  /*70d0*/  IMAD R5, R7, UR4, RZ ;  /* 0x0000000407057c24 */ /* 0x021fc4000f8e02ff */
[----:B------:R-:W-:Y:S01]  /*70e0*/  IMAD.WIDE.U32 R14, R6, UR4, RZ ;  /* 0x00000004060e7c25 */ /* 0x000fe2000f8e00ff */
[----:B------:R-:W-:-:S03]  /*70f0*/  UMOV UR4, URZ ;  /* 0x000000ff00047c82 */ /* 0x000fc60008000000 */
[----:B------:R-:W-:Y:S02]  /*7100*/  IMAD R11, R6, UR5, R5 ;  /* 0x00000005060b7c24 */ /* 0x000fe4000f8e0205 */
[----:B------:R-:W-:Y:S01]  /*7110*/  HFMA2 R5, -RZ, RZ, 0, 0 ;  /* 0x00000000ff057431 */ /* 0x000fe200000001ff */
[----:B------:R-:W-:Y:S01]  /*7120*/  UMOV UR5, URZ ;  /* 0x000000ff00057c82 */ /* 0x000fe20008000000 */
[----:B------:R-:W-:Y:S01]  /*7130*/  IMAD.IADD R11, R15, 0x1, R11 ;  /* 0x000000010f0b7824 */ /* 0x000fe200078e020b */
[----:B------:R-:W-:Y:S06]  /*7140*/  BRA.U !UP0, `(.L_x_8131) ;  /* 0x0000000508607547 */ /* 0x000fec000b800000 */
[----:B------:R-:W0:Y:S01]  /*7150*/  LDCU.64 UR8, c[0x0][0x5a0] ;  /* 0x0000b400ff0877ac */ /* 0x000e220008000a00 */
[----:B-1----:R-:W-:Y:S01]  /*7160*/  SHF.L.U32 R21, R13, 0x3, RZ ;  /* 0x000000030d157819 */ /* 0x002fe200000006ff */
[C---:B------:R-:W-:Y:S01]  /*7170*/  IMAD.WIDE.U32 R18, R12.reuse, 0x8, RZ ;  /* 0x000000080c127825 */ /* 0x040fe200078e00ff */
[----:B------:R-:W-:Y:S01]  /*7180*/  SHF.L.U64.HI R40, R12, 0x6, R13 ;  /* 0x000000060c287819 */ /* 0x000fe2000001020d */
[----:B------:R-:W-:Y:S01]  /*7190*/  ULOP3.LUT UR4, UR6, 0xfffffff8, URZ, 0xc0, !UPT ;  /* 0xfffffff806047892 */ /* 0x000fe2000f8ec0ff */
[----:B------:R-:W-:Y:S01]  /*71a0*/  MOV R5, RZ ;  /* 0x000000ff00057202 */ /* 0x000fe20000000f00 */
[----:B------:R-:W-:Y:S01]  /*71b0*/  ULOP3.LUT UR5, UR7, 0x7fffffff, URZ, 0xc0, !UPT ;  /* 0x7fffffff07057892 */ /* 0x000fe2000f8ec0ff */
[----:B------:R-:W-:Y:S02]  /*71c0*/  IMAD.MOV.U32 R16, RZ, RZ, RZ ;  /* 0x000000ffff107224 */ /* 0x000fe400078e00ff */
[----:B------:R-:W-:Y:S02]  /*71d0*/  IMAD.IADD R38, R19, 0x1, R21 ;  /* 0x0000000113267824 */ /* 0x000fe400078e0215 */
[----:B------:R-:W-:Y:S01]  /*71e0*/  UMOV UR7, UR4 ;  /* 0x0000000400077c82 */ /* 0x000fe20008000000 */
[----:B0-----:R-:W-:Y:S01]  /*71f0*/  LEA R36, P0, R14, UR8, 0x3 ;  /* 0x000000080e247c11 */ /* 0x001fe2000f8018ff */
[----:B------:R-:W-:-:S03]  /*7200*/  UMOV UR8, UR5 ;  /* 0x0000000500087c82 */ /* 0x000fc60008000000 */
[----:B------:R-:W-:Y:S01]  /*7210*/  LEA.HI.X R17, R14, UR9, R11, 0x3, P0 ;  /* 0x000000090e117c11 */ /* 0x000fe200080f1c0b */
[----:B------:R-:W-:-:S08]  /*7220*/  UMOV UR9, 0x268 ;  /* 0x0000026800097882 */ /* 0x000fd00000000000 */
.L_x_8132:
[----:B------:R-:W-:Y:S02]  /*7230*/  MOV R37, R17 ;  /* 0x0000001100257202 */ /* 0x000fe40000000f00 */
[----:B------:R-:W-:-:S03]  /*7240*/  IADD3 R24, P0, PT, R36, R18, RZ ;  /* 0x0000001224187210 */ /* 0x000fc60007f1e0ff */
[----:B------:R-:W2:Y:S02]  /*7250*/  LDG.E.64 R20, desc[UR10][R36.64] ;  /* 0x0000000a24147981 */ /* 0x000ea4000c1e1b00 */
[----:B------:R-:W-:Y:S01]  /*7260*/  IMAD.X R25, R17, 0x1, R38, P0 ;  /* 0x0000000111197824 */ /* 0x000fe200000e0626 */
[----:B------:R-:W-:-:S04]  /*7270*/  IADD3 R26, P0, PT, R24, R18, RZ ;  /* 0x00000012181a7210 */ /* 0x000fc80007f1e0ff */
[----:B------:R0:W3:Y:S01]  /*7280*/  LDG.E.64 R22, desc[UR10][R24.64] ;  /* 0x0000000a18167981 */ /* 0x0000e2000c1e1b00 */
[----:B------:R-:W-:Y:S02]  /*7290*/  IADD3.X R27, PT, PT, R25, R38, RZ, P0, !PT ;  /* 0x00000026191b7210 */ /* 0x000fe400007fe4ff */
[----:B------:R-:W-:-:S03]  /*72a0*/  IADD3 R42, P0, PT, R26, R18, RZ ;  /* 0x000000121a2a7210 */ /* 0x000fc60007f1e0ff */
[----:B------:R-:W4:Y:S02]  /*72b0*/  LDG.E.64 R34, desc[UR10][R26.64] ;  /* 0x0000000a1a227981 */ /* 0x000f24000c1e1b00 */
[----:B------:R-:W-:Y:S01]  /*72c0*/  IMAD.X R43, R27, 0x1, R38, P0 ;  /* 0x000000011b2b7824 */ /* 0x000fe200000e0626 */
[----:B------:R-:W-:-:S04]  /*72d0*/  IADD3 R44, P0, PT, R42, R18, RZ ;  /* 0x000000122a2c7210 */ /* 0x000fc80007f1e0ff */
[----:B------:R1:W5:Y:S01]  /*72e0*/  LDG.E.64 R32, desc[UR10][R42.64] ;  /* 0x0000000a2a207981 */ /* 0x000362000c1e1b00 */
[----:B------:R-:W-:Y:S02]  /*72f0*/  IADD3.X R45, PT, PT, R43, R38, RZ, P0, !PT ;  /* 0x000000262b2d7210 */ /* 0x000fe400007fe4ff */
[----:B------:R-:W-:-:S03]  /*7300*/  IADD3 R46, P0, PT, R44, R18, RZ ;  /* 0x000000122c2e7210 */ /* 0x000fc60007f1e0ff */
[----:B------:R-:W5:Y:S02]  /*7310*/  LDG.E.64 R30, desc[UR10][R44.64] ;  /* 0x0000000a2c1e7981 */ /* 0x000f64000c1e1b00 */
        /* <DEDUP_REMOVED lines=8> */
[----:B------:R-:W2:Y:S01]  /*73a0*/  LDCU.64 UR20, c[0x0][UR9+0x348] ;  /* 0x00006900091477ac */ /* 0x000ea20008000a00 */
[----:B-1----:R-:W-:Y:S01]  /*73b0*/  MOV R42, R16 ;  /* 0x00000010002a7202 */ /* 0x002fe20000000f00 */
[----:B------:R-:W-:Y:S01]  /*73c0*/  IMAD.MOV.U32 R43, RZ, RZ, R5 ;  /* 0x000000ffff2b7224 */ /* 0x000fe200078e0005 */
[----:B------:R-:W-:Y:S01]  /*73d0*/  LEA R36, P0, R12, R36, 0x6 ;  /* 0x000000240c247211 */ /* 0x000fe200078030ff */
[----:B------:R-:W3:Y:S01]  /*73e0*/  LDCU.64 UR22, c[0x0][UR9+0x350] ;  /* 0x00006a00091677ac */ /* 0x000ee20008000a00 */
[----:B------:R-:W-:-:S03]  /*73f0*/  UIADD3 UR7, UP0, UPT, UR7, -0x8, URZ ;  /* 0xfffffff807077890 */ /* 0x000fc6000ff1e0ff */
[----:B------:R-:W-:Y:S01]  /*7400*/  IMAD.X R17, R17, 0x1, R40, P0 ;  /* 0x0000000111117824 */ /* 0x000fe200000e0628 */
[----:B------:R-:W-:Y:S02]  /*7410*/  UIADD3.X UR8, UPT, UPT, UR8, -0x1, URZ, UP0, !UPT ;  /* 0xffffffff08087890 */ /* 0x000fe400087fe4ff */
[----:B------:R-:W-:-:S04]  /*7420*/  UISETP.NE.U32.AND UP0, UPT, UR7, URZ, UPT ;  /* 0x000000ff0700728c */ /* 0x000fc8000bf05070 */
[----:B------:R-:W-:Y:S01]  /*7430*/  UISETP.NE.AND.EX UP0, UPT, UR8, URZ, UPT, UP0 ;  /* 0x000000ff0800728c */ /* 0x000fe2000bf05300 */
[----:B--2---:R-:W-:Y:S02]  /*7440*/  IMAD R21, R21, UR20, RZ ;  /* 0x0000001415157c24 */ /* 0x004fe4000f8e02ff */
[----:B------:R-:W-:-:S04]  /*7450*/  IMAD.WIDE.U32 R42, R20, UR20, R42 ;  /* 0x00000014142a7c25 */ /* 0x000fc8000f8e002a */
[----:B------:R-:W-:Y:S01]  /*7460*/  IMAD R21, R20, UR21, R21 ;  /* 0x0000001514157c24 */ /* 0x000fe2000f8e0215 */
[----:B------:R-:W4:Y:S01]  /*7470*/  LDCU.64 UR20, c[0x0][UR9+0x358] ;  /* 0x00006b00091477ac */ /* 0x000f220008000a00 */
[----:B---3--:R-:W-:-:S03]  /*7480*/  IMAD R5, R23, UR22, RZ ;  /* 0x0000001617057c24 */ /* 0x008fc6000f8e02ff */
[----:B------:R-:W-:Y:S01]  /*7490*/  IADD3 R43, PT, PT, R43, R21, RZ ;  /* 0x000000152b2b7210 */ /* 0x000fe20007ffe0ff */
[C---:B------:R-:W-:Y:S02]  /*74a0*/  IMAD R5, R22.reuse, UR23, R5 ;  /* 0x0000001716057c24 */ /* 0x040fe4000f8e0205 */
[----:B------:R-:W-:Y:S01]  /*74b0*/  IMAD.WIDE.U32 R22, R22, UR22, R42 ;  /* 0x0000001616167c25 */ /* 0x000fe2000f8e002a */
[----:B------:R-:W5:Y:S03]  /*74c0*/  LDCU.64 UR22, c[0x0][UR9+0x360] ;  /* 0x00006c00091677ac */ /* 0x000f660008000a00 */
[----:B------:R-:W-:Y:S02]  /*74d0*/  IMAD.IADD R23, R23, 0x1, R5 ;  /* 0x0000000117177824 */ /* 0x000fe400078e0205 */
[----:B----4-:R-:W-:-:S04]  /*74e0*/  IMAD R5, R35, UR20, RZ ;  /* 0x0000001423057c24 */ /* 0x010fc8000f8e02ff */
[C---:B------:R-:W-:Y:S02]  /*74f0*/  IMAD R5, R34.reuse, UR21, R5 ;  /* 0x0000001522057c24 */ /* 0x040fe4000f8e0205 */
[----:B------:R-:W-:Y:S01]  /*7500*/  IMAD.WIDE.U32 R34, R34, UR20, R22 ;  /* 0x0000001422227c25 */ /* 0x000fe2000f8e0016 */
[----:B------:R-:W0:Y:S04]  /*7510*/  LDCU.64 UR20, c[0x0][UR9+0x368] ;  /* 0x00006d00091477ac */ /* 0x000e280008000a00 */
[----:B------:R-:W-:Y:S01]  /*7520*/  IADD3 R35, PT, PT, R35, R5, RZ ;  /* 0x0000000523237210 */ /* 0x000fe20007ffe0ff */
[----:B-----5:R-:W-:-:S04]  /*7530*/  IMAD R5, R33, UR22, RZ ;  /* 0x0000001621057c24 */ /* 0x020fc8000f8e02ff */
[C---:B------:R-:W-:Y:S02]  /*7540*/  IMAD R5, R32.reuse, UR23, R5 ;  /* 0x0000001720057c24 */ /* 0x040fe4000f8e0205 */
[----:B------:R-:W-:Y:S01]  /*7550*/  IMAD.WIDE.U32 R32, R32, UR22, R34 ;  /* 0x0000001620207c25 */ /* 0x000fe2000f8e0022 */
[----:B------:R-:W1:Y:S03]  /*7560*/  LDCU.64 UR22, c[0x0][UR9+0x370] ;  /* 0x00006e00091677ac */ /* 0x000e660008000a00 */
[----:B------:R-:W-:Y:S02]  /*7570*/  IMAD.IADD R33, R33, 0x1, R5 ;  /* 0x0000000121217824 */ /* 0x000fe400078e0205 */
[----:B0-----:R-:W-:-:S04]  /*7580*/  IMAD R5, R31, UR20, RZ ;  /* 0x000000141f057c24 */ /* 0x001fc8000f8e02ff */
[C---:B------:R-:W-:Y:S02]  /*7590*/  IMAD R5, R30.reuse, UR21, R5 ;  /* 0x000000151e057c24 */ /* 0x040fe4000f8e0205 */
[----:B------:R-:W-:Y:S01]  /*75a0*/  IMAD.WIDE.U32 R30, R30, UR20, R32 ;  /* 0x000000141e1e7c25 */ /* 0x000fe2000f8e0020 */
[----:B------:R-:W0:Y:S04]  /*75b0*/  LDCU.64 UR20, c[0x0][UR9+0x378] ;  /* 0x00006f00091477ac */ /* 0x000e280008000a00 */
[----:B------:R-:W-:Y:S01]  /*75c0*/  IADD3 R31, PT, PT, R31, R5, RZ ;  /* 0x000000051f1f7210 */ /* 0x000fe20007ffe0ff */
[----:B-1----:R-:W-:-:S04]  /*75d0*/  IMAD R5, R29, UR22, RZ ;  /* 0x000000161d057c24 */ /* 0x002fc8000f8e02ff */
[C---:B------:R-:W-:Y:S02]  /*75e0*/  IMAD R5, R28.reuse, UR23, R5 ;  /* 0x000000171c057c24 */ /* 0x040fe4000f8e0205 */
[----:B------:R-:W-:Y:S01]  /*75f0*/  IMAD.WIDE.U32 R28, R28, UR22, R30 ;  /* 0x000000161c1c7c25 */ /* 0x000fe2000f8e001e */
[----:B------:R-:W1:Y:S03]  /*7600*/  LDCU.64 UR22, c[0x0][UR9+0x380] ;  /* 0x00007000091677ac */ /* 0x000e660008000a00 */
[----:B------:R-:W-:Y:S01]  /*7610*/  IMAD.IADD R29, R29, 0x1, R5 ;  /* 0x000000011d1d7824 */ /* 0x000fe200078e0205 */
[----:B------:R-:W-:Y:S01]  /*7620*/  UIADD3 UR9, UPT, UPT, UR9, 0x40, URZ ;  /* 0x0000004009097890 */ /* 0x000fe2000fffe0ff */
[----:B0-----:R-:W-:-:S04]  /*7630*/  IMAD R5, R27, UR20, RZ ;  /* 0x000000141b057c24 */ /* 0x001fc8000f8e02ff */
[C---:B------:R-:W-:Y:S02]  /*7640*/  IMAD R5, R26.reuse, UR21, R5 ;  /* 0x000000151a057c24 */ /* 0x040fe4000f8e0205 */
[----:B------:R-:W-:-:S05]  /*7650*/  IMAD.WIDE.U32 R26, R26, UR20, R28 ;  /* 0x000000141a1a7c25 */ /* 0x000fca000f8e001c */
[----:B------:R-:W-:Y:S01]  /*7660*/  IADD3 R27, PT, PT, R27, R5, RZ ;  /* 0x000000051b1b7210 */ /* 0x000fe20007ffe0ff */
[----:B-1----:R-:W-:-:S04]  /*7670*/  IMAD R5, R25, UR22, RZ ;  /* 0x0000001619057c24 */ /* 0x002fc8000f8e02ff */
[C---:B------:R-:W-:Y:S02]  /*7680*/  IMAD R5, R24.reuse, UR23, R5 ;  /* 0x0000001718057c24 */ /* 0x040fe4000f8e0205 */
[----:B------:R-:W-:-:S04]  /*7690*/  IMAD.WIDE.U32 R24, R24, UR22, R26 ;  /* 0x0000001618187c25 */ /* 0x000fc8000f8e001a */
[----:B------:R-:W-:Y:S01]  /*76a0*/  IMAD.IADD R5, R25, 0x1, R5 ;  /* 0x0000000119057824 */ /* 0x000fe200078e0205 */
[----:B------:R-:W-:Y:S01]  /*76b0*/  MOV R16, R24 ;  /* 0x0000001800107202 */ /* 0x000fe20000000f00 */
[----:B------:R-:W-:Y:S06]  /*76c0*/  BRA.U UP0, `(.L_x_8132) ;  /* 0xfffffff900d87547 */ /* 0x000fec000b83ffff */
.L_x_8131:
        /* <DEDUP_REMOVED lines=14> */
[----:B------:R-:W-:Y:S02]  /*77b0*/  LEA.HI.X R27, R18, UR9, R17, 0x3, P0 ;  /* 0x00000009121b7c11 */ /* 0x000fe400080f1c11 */
[----:B------:R-:W-:-:S03]  /*77c0*/  SHF.L.U64.HI R17, R12, 0x3, R13 ;  /* 0x000000030c117819 */ /* 0x000fc6000001020d */
[----:B------:R-:W2:Y:S01]  /*77d0*/  LDG.E.64 R24, desc[UR10][R26.64] ;  /* 0x0000000a1a187981 */ /* 0x000ea2000c1e1b00 */
        /* <DEDUP_REMOVED lines=9> */
[----:B------:R-:W-:Y:S01]  /*7870*/  USHF.L.U32 UR8, UR4, 0x3, URZ ;  /* 0x0000000304087899 */ /* 0x000fe200080006ff */
[----:B------:R-:W-:Y:S01]  /*7880*/  MOV R17, R5 ;  /* 0x0000000500117202 */ /* 0x000fe20000000f00 */
[----:B------:R-:W-:-:S04]  /*7890*/  UIADD3 UR4, UP1, UPT, UR4, 0x4, URZ ;  /* 0x0000000404047890 */ /* 0x000fc8000ff3e0ff */
[----:B------:R-:W-:-:S06]  /*78a0*/  UIADD3.X UR5, UPT, UPT, URZ, UR5, URZ, UP1, !UPT ;  /* 0x00000005ff057290 */ /* 0x000fcc0008ffe4ff */
[----:B------:R-:W2:Y:S01]  /*78b0*/  LDCU.64 UR18, c[0x0][UR8+0x5b0] ;  /* 0x0000b600081277ac */ /* 0x000ea20008000a00 */
[----:B------:R-:W3:Y:S01]  /*78c0*/  LDCU.64 UR20, c[0x0][UR8+0x5b8] ;  /* 0x0000b700081477ac */ /* 0x000ee20008000a00 */
[----:B--2---:R-:W-:Y:S02]  /*78d0*/  IMAD R25, R25, UR18, RZ ;  /* 0x0000001219197c24 */ /* 0x004fe4000f8e02ff */
[----:B------:R-:W-:-:S04]  /*78e0*/  IMAD.WIDE.U32 R16, R24, UR18, R16 ;  /* 0x0000001218107c25 */ /* 0x000fc8000f8e0010 */
[----:B------:R-:W-:Y:S01]  /*78f0*/  IMAD R25, R24, UR19, R25 ;  /* 0x0000001318197c24 */ /* 0x000fe2000f8e0219 */
[----:B------:R-:W4:Y:S03]  /*7900*/  LDCU.64 UR18, c[0x0][UR8+0x5c0] ;  /* 0x0000b800081277ac */ /* 0x000f260008000a00 */
[----:B------:R-:W-:Y:S01]  /*7910*/  IMAD.IADD R17, R17, 0x1, R25 ;  /* 0x0000000111117824 */ /* 0x000fe200078e0219 */
[----:B------:R-:W5:Y:S01]  /*7920*/  LDCU.64 UR8, c[0x0][UR8+0x5c8] ;  /* 0x0000b900080877ac */ /* 0x000f620008000a00 */
[----:B---3--:R-:W-:-:S04]  /*7930*/  IMAD R5, R23, UR20, RZ ;  /* 0x0000001417057c24 */ /* 0x008fc8000f8e02ff */
[C---:B------:R-:W-:Y:S02]  /*7940*/  IMAD R5, R22.reuse, UR21, R5 ;  /* 0x0000001516057c24 */ /* 0x040fe4000f8e0205 */
[----:B------:R-:W-:-:S05]  /*7950*/  IMAD.WIDE.U32 R22, R22, UR20, R16 ;  /* 0x0000001416167c25 */ /* 0x000fca000f8e0010 */
[----:B------:R-:W-:Y:S01]  /*7960*/  IADD3 R23, PT, PT, R23, R5, RZ ;  /* 0x0000000517177210 */ /* 0x000fe20007ffe0ff */
[----:B----4-:R-:W-:-:S04]  /*7970*/  IMAD R5, R21, UR18, RZ ;  /* 0x0000001215057c24 */ /* 0x010fc8000f8e02ff */
[C---:B------:R-:W-:Y:S02]  /*7980*/  IMAD R5, R20.reuse, UR19, R5 ;  /* 0x0000001314057c24 */ /* 0x040fe4000f8e0205 */
[----:B------:R-:W-:-:S04]  /*7990*/  IMAD.WIDE.U32 R20, R20, UR18, R22 ;  /* 0x0000001214147c25 */ /* 0x000fc8000f8e0016 */
[----:B-----5:R-:W-:Y:S02]  /*79a0*/  IMAD R17, R19, UR8, RZ ;  /* 0x0000000813117c24 */ /* 0x020fe4000f8e02ff */
[----:B------:R-:W-:Y:S02]  /*79b0*/  IMAD.IADD R21, R21, 0x1, R5 ;  /* 0x0000000115157824 */ /* 0x000fe400078e0205 */
[C---:B------:R-:W-:Y:S02]  /*79c0*/  IMAD R5, R18.reuse, UR9, R17 ;  /* 0x0000000912057c24 */ /* 0x040fe4000f8e0211 */
[----:B------:R-:W-:-:S05]  /*79d0*/  IMAD.WIDE.U32 R16, R18, UR8, R20 ;  /* 0x0000000812107c25 */ /* 0x000fca000f8e0014 */
[----:B------:R-:W-:-:S07]  /*79e0*/  IADD3 R5, PT, PT, R17, R5, RZ ;  /* 0x0000000511057210 */ /* 0x000fce0007ffe0ff */
.L_x_8133:
        /* <DEDUP_REMOVED lines=12> */
[----:B------:R-:W-:-:S04]  /*7ab0*/  IMAD.WIDE.U32 R18, R12, UR4, R18 ;  /* 0x000000040c127c25 */ /* 0x000fc8000f8e0012 */
[----:B------:R-:W-:Y:S01]  /*7ac0*/  IMAD.IADD R17, R19, 0x1, R17 ;  /* 0x0000000113117824 */ /* 0x000fe200078e0211 */
[----:B0-----:R-:W-:-:S04]  /*7ad0*/  LEA R20, P0, R18, UR6, 0x3 ;  /* 0x0000000612147c11 */ /* 0x001fc8000f8018ff */
[----:B------:R-:W-:Y:S02]  /*7ae0*/  LEA.HI.X R21, R18, UR7, R17, 0x3, P0 ;  /* 0x0000000712157c11 */ /* 0x000fe400080f1c11 */
[----:B------:R-:W-:-:S03]  /*7af0*/  LEA R18, P0, R12, R20, 0x3 ;  /* 0x000000140c127211 */ /* 0x000fc600078018ff */
[----:B------:R-:W2:Y:S01]  /*7b00*/  LDG.E.64 R22, desc[UR10][R20.64] ;  /* 0x0000000a14167981 */ /* 0x000ea2000c1e1b00 */
[----:B------:R-:W-:-:S06]  /*7b10*/  LEA.HI.X R19, R12, R21, R13, 0x3, P0 ;  /* 0x000000150c137211 */ /* 0x000fcc00000f1c0d */
[----:B------:R-:W3:Y:S01]  /*7b20*/  LDG.E.64 R18, desc[UR10][R18.64] ;  /* 0x0000000a12127981 */ /* 0x000ee2000c1e1b00 */
        /* <DEDUP_REMOVED lines=14> */
.L_x_8134:
        /* <DEDUP_REMOVED lines=10> */
[----:B------:R-:W-:Y:S01]  /*7cb0*/  USHF.L.U32 UR4, UR4, 0x3, URZ ;  /* 0x0000000304047899 */ /* 0x000fe200080006ff */
[----:B------:R-:W-:-:S11]  /*7cc0*/  IMAD.MOV.U32 R17, RZ, RZ, R5 ;  /* 0x000000ffff117224 */ /* 0x000fd600078e0005 */
[----:B------:R-:W2:Y:S02]  /*7cd0*/  LDCU.64 UR4, c[0x0][UR4+0x5b0] ;  /* 0x0000b600040477ac */ /* 0x000ea40008000a00 */
[----:B--2---:R-:W-:Y:S02]  /*7ce0*/  IMAD R11, R11, UR4, RZ ;  /* 0x000000040b0b7c24 */ /* 0x004fe4000f8e02ff */
[----:B------:R-:W-:-:S04]  /*7cf0*/  IMAD.WIDE.U32 R16, R10, UR4, R16 ;  /* 0x000000040a107c25 */ /* 0x000fc8000f8e0010 */
[----:B------:R-:W-:-:S05]  /*7d00*/  IMAD R11, R10, UR5, R11 ;  /* 0x000000050a0b7c24 */ /* 0x000fca000f8e020b */
[----:B------:R-:W-:-:S07]  /*7d10*/  IADD3 R5, PT, PT, R17, R11, RZ ;  /* 0x0000000b11057210 */ /* 0x000fce0007ffe0ff */
.L_x_8130:
[----:B------:R-:W0:Y:S01]  /*7d20*/  LDCU.64 UR4, c[0x0][0x600] ;  /* 0x0000c000ff0477ac */ /* 0x000e220008000a00 */
[----:B-1----:R-:W-:Y:S01]  /*7d30*/  IMAD.U32 R13, RZ, RZ, UR14 ;  /* 0x0000000eff0d7e24 */ /* 0x002fe2000f8e00ff */
        /* <DEDUP_REMOVED lines=13> */
.L_x_8136:
        /* <DEDUP_REMOVED lines=27> */
.L_x_8135:
[----:B------:R-:W-:Y:S05]  /*7fc0*/  BRA.U !UP0, `(.L_x_8137) ;  /* 0x0000000108787547 */ /* 0x000fea000b800000 */
[----:B------:R-:W-:Y:S01]  /*7fd0*/  BSSY.RECONVERGENT B0, `(.L_x_8137) ;  /* 0x000001d000007945 */ /* 0x000fe20003800200 */
[----:B------:R-:W-:Y:S01]  /*7fe0*/  IMAD.U32 R17, RZ, RZ, UR14 ;  /* 0x0000000eff117e24 */ /* 0x000fe2000f8e00ff */
[----:B------:R-:W-:-:S07]  /*7ff0*/  MOV R18, UR15 ;  /* 0x0000000f00127c02 */ /* 0x000fce0008000f00 */
.L_x_8138:
        /* <DEDUP_REMOVED lines=26> */
[----:B------:R-:W-:Y:S05]  /*81a0*/  BSYNC.RECONVERGENT B0 ;  /* 0x0000000000007941 */ /* 0x000fea0003800200 */
.L_x_8137:
[----:B------:R-:W0:Y:S01]  /*81b0*/  LDCU.64 UR6, c[0x0][0x5f8] ;  /* 0x0000bf00ff0677ac */ /* 0x000e220008000a00 */
[----:B------:R-:W-:Y:S01]  /*81c0*/  IADD3 R2, P0, PT, -R13, R17, RZ ;  /* 0x000000110d027210 */ /* 0x000fe20007f1e1ff */
[C---:B-----5:R-:W-:Y:S01]  /*81d0*/  IMAD.SHL.U32 R10, R6.reuse, 0x8, RZ ;  /* 0x00000008060a7824 */ /* 0x060fe200078e00ff */
[----:B------:R-:W-:Y:S01]  /*81e0*/  SHF.L.U64.HI R0, R6, 0x3, R7 ;  /* 0x0000000306007819 */ /* 0x000fe20000010207 */
[----:B------:R-:W1:Y:S01]  /*81f0*/  LDCU.64 UR4, c[0x0][0x608] ;  /* 0x0000c100ff0477ac */ /* 0x000e620008000a00 */
[----:B------:R-:W-:Y:S01]  /*8200*/  IADD3.X R3, PT, PT, ~R12, R18, RZ, P0, !PT ;  /* 0x000000120c037210 */ /* 0x000fe200007fe5ff */
[----:B------:R-:W2:Y:S03]  /*8210*/  LDCU.64 UR8, c[0x0][0x610] ;  /* 0x0000c200ff0877ac */ /* 0x000ea60008000a00 */
[--C-:B------:R-:W-:Y:S02]  /*8220*/  SHF.R.S64 R2, R2, 0x3, R3.reuse ;  /* 0x0000000302027819 */ /* 0x100fe40000001003 */
[----:B------:R-:W-:-:S02]  /*8230*/  SHF.R.S32.HI R3, RZ, 0x3, R3 ;  /* 0x00000003ff037819 */ /* 0x000fc40000011403 */
[----:B0-----:R-:W-:Y:S02]  /*8240*/  IADD3 R6, P1, PT, R13, -UR6, RZ ;  /* 0x800000060d067c10 */ /* 0x001fe4000ff3e0ff */
[----:B-1----:R-:W-:Y:S02]  /*8250*/  IADD3 R4, P0, PT, R10, UR4, RZ ;  /* 0x000000040a047c10 */ /* 0x002fe4000ff1e0ff */
[----:B------:R-:W-:Y:S02]  /*8260*/  IADD3.X R7, PT, PT, R12, ~UR7, RZ, P1, !PT ;  /* 0x800000070c077c10 */ /* 0x000fe40008ffe4ff */
[----:B--2---:R-:W-:Y:S02]  /*8270*/  IADD3 R10, P2, PT, R10, UR8, RZ ;  /* 0x000000080a0a7c10 */ /* 0x004fe4000ff5e0ff */
[----:B------:R-:W-:Y:S02]  /*8280*/  IADD3.X R5, PT, PT, R0, UR5, RZ, P0, !PT ;  /* 0x0000000500057c10 */ /* 0x000fe400087fe4ff */
[----:B------:R-:W-:-:S02]  /*8290*/  SHF.R.S64 R6, R6, 0x3, R7 ;  /* 0x0000000306067819 */ /* 0x000fc40000001007 */
[----:B------:R-:W-:Y:S01]  /*82a0*/  IADD3.X R11, PT, PT, R0, UR9, RZ, P2, !PT ;  /* 0x00000009000b7c10 */ /* 0x000fe200097fe4ff */
[----:B------:R-:W-:Y:S01]  /*82b0*/  STG.E.64 desc[UR10][R4.64], R2 ;  /* 0x0000000204007986 */ /* 0x000fe2000c101b0a */
[----:B------:R-:W-:-:S05]  /*82c0*/  SHF.R.S32.HI R7, RZ, 0x3, R7 ;  /* 0x00000003ff077819 */ /* 0x000fca0000011407 */
[----:B------:R-:W-:Y:S04]  /*82d0*/  STG.E.64 desc[UR10][R10.64], R6 ;  /* 0x000000060a007986 */ /* 0x000fe8000c101b0a */
[----:B------:R-:W-:Y:S01]  /*82e0*/  STG.E.64 desc[UR10][R8.64], RZ ;  /* 0x000000ff08007986 */ /* 0x000fe2000c101b0a */
[----:B------:R-:W-:Y:S05]  /*82f0*/  EXIT ;  /* 0x000000000000794d */ /* 0x000fea0003800000 */
.L_x_8116:
        /* <DEDUP_REMOVED lines=308> */
.L_x_8142:
        /* <DEDUP_REMOVED lines=16> */
.L_x_8144:
        /* <DEDUP_REMOVED lines=27> */
.L_x_8143:
[----:B------:R-:W-:Y:S01]  /*98f0*/  BSSY.RECONVERGENT B1, `(.L_x_8145) ;  /* 0x0000021000017945 */ /* 0x000fe20003800200 */
[----:B------:R-:W-:Y:S01]  /*9900*/  IMAD.U32 R27, RZ, RZ, UR12 ;  /* 0x0000000cff1b7e24 */ /* 0x000fe2000f8e00ff */
[----:B------:R-:W-:Y:S01]  /*9910*/  MOV R30, UR13 ;  /* 0x0000000d001e7c02 */ /* 0x000fe20008000f00 */
[----:B------:R-:W-:Y:S01]  /*9920*/  IMAD.U32 R26, RZ, RZ, UR14 ;  /* 0x0000000eff1a7e24 */ /* 0x000fe2000f8e00ff */
[----:B------:R-:W-:Y:S01]  /*9930*/  MOV R28, UR15 ;  /* 0x0000000f001c7c02 */ /* 0x000fe20008000f00 */
[----:B------:R-:W-:Y:S01]  /*9940*/  IMAD.U32 R25, RZ, RZ, UR14 ;  /* 0x0000000eff197e24 */ /* 0x000fe2000f8e00ff */
[----:B------:R-:W-:-:S07]  /*9950*/  MOV R24, UR15 ;  /* 0x0000000f00187c02 */ /* 0x000fce0008000f00 */
.L_x_8146:
        /* <DEDUP_REMOVED lines=19> */
[C---:B------:R-:W-:Y:S02]  /*9a90*/  IADD3.X R10, PT, PT, R24.reuse, RZ, R21, P3, P4 ;  /* 0x000000ff180a7210 */ /* 0x040fe40001fe8415 */
[----:B------:R-:W-:Y:S02]  /*9aa0*/  IADD3.X R11, PT, PT, RZ, R11, RZ, P2, !PT ;  /* 0x0000000bff0b7210 */ /* 0x000fe400017fe4ff */
[----:B------:R-:W-:Y:S02]  /*9ab0*/  SEL R25, R25, R12, !P0 ;  /* 0x0000000c19197207 */ /* 0x000fe40004000000 */
[----:B------:R-:W-:Y:S02]  /*9ac0*/  SEL R24, R24, R10, !P0 ;  /* 0x0000000a18187207 */ /* 0x000fe40004000000 */
[----:B------:R-:W-:Y:S02]  /*9ad0*/  SEL R26, R26, R13, !P0 ;  /* 0x0000000d1a1a7207 */ /* 0x000fe40004000000 */
[----:B------:R-:W-:Y:S01]  /*9ae0*/  SEL R28, R28, R11, !P0 ;  /* 0x0000000b1c1c7207 */ /* 0x000fe20004000000 */
[----:B------:R-:W-:Y:S06]  /*9af0*/  @P1 BRA `(.L_x_8146) ;  /* 0xfffffffc00981947 */ /* 0x000fec000383ffff */
[----:B------:R-:W-:Y:S05]  /*9b00*/  BSYNC.RECONVERGENT B1 ;  /* 0x0000000000017941 */ /* 0x000fea0003800200 */
.L_x_8145:
[----:B------:R-:W0:Y:S01]  /*9b10*/  LDCU.64 UR16, c[0x0][0x5f8] ;  /* 0x0000bf00ff1077ac */ /* 0x000e220008000a00 */
[----:B------:R-:W-:Y:S01]  /*9b20*/  IADD3 R8, P0, PT, R25, -R17, RZ ;  /* 0x8000001119087210 */ /* 0x000fe20007f1e0ff */
[----:B------:R-:W-:Y:S01]  /*9b30*/  VIADD R5, R5, 0x80 ;  /* 0x0000008005057836 */ /* 0x000fe20000000000 */
[----:B------:R-:W1:Y:S03]  /*9b40*/  LDCU.64 UR8, c[0x0][0x608] ;  /* 0x0000c100ff0877ac */ /* 0x000e660008000a00 */
[----:B------:R-:W-:Y:S01]  /*9b50*/  IMAD.X R9, R24, 0x1, ~R15, P0 ;  /* 0x0000000118097824 */ /* 0x000fe200000e0e0f */
[----:B------:R-:W2:Y:S04]  /*9b60*/  LDCU.64 UR18, c[0x0][0x610] ;  /* 0x0000c200ff1277ac */ /* 0x000ea80008000a00 */
[--C-:B------:R-:W-:Y:S01]  /*9b70*/  SHF.R.S64 R8, R8, 0x3, R9.reuse ;  /* 0x0000000308087819 */ /* 0x100fe20000001009 */
[----:B------:R-:W3:Y:S01]  /*9b80*/  LDCU.64 UR20, c[0x0][0x580] ;  /* 0x0000b000ff1477ac */ /* 0x000ee20008000a00 */
[----:B------:R-:W-:-:S02]  /*9b90*/  SHF.R.S32.HI R9, RZ, 0x3, R9 ;  /* 0x00000003ff097819 */ /* 0x000fc40000011409 */
[----:B0-----:R-:W-:Y:S02]  /*9ba0*/  IADD3 R12, P1, PT, R17, -UR16, RZ ;  /* 0x80000010110c7c10 */ /* 0x001fe4000ff3e0ff */
[C---:B-1----:R-:W-:Y:S02]  /*9bb0*/  IADD3 R10, P0, PT, R16.reuse, UR8, RZ ;  /* 0x00000008100a7c10 */ /* 0x042fe4000ff1e0ff */
[----:B------:R-:W-:Y:S02]  /*9bc0*/  IADD3.X R15, PT, PT, R15, ~UR17, RZ, P1, !PT ;  /* 0x800000110f0f7c10 */ /* 0x000fe40008ffe4ff */
[----:B--2---:R-:W-:Y:S02]  /*9bd0*/  IADD3 R16, P2, PT, R16, UR18, RZ ;  /* 0x0000001210107c10 */ /* 0x004fe4000ff5e0ff */
[----:B------:R-:W-:Y:S02]  /*9be0*/  IADD3.X R11, PT, PT, R14, UR9, RZ, P0, !PT ;  /* 0x000000090e0b7c10 */ /* 0x000fe400087fe4ff */
[----:B---3--:R-:W-:-:S02]  /*9bf0*/  IADD3 R18, P3, PT, R7, UR20, RZ ;  /* 0x0000001407127c10 */ /* 0x008fc4000ff7e0ff */
[----:B------:R-:W-:Y:S01]  /*9c00*/  IADD3.X R17, PT, PT, R14, UR19, RZ, P2, !PT ;  /* 0x000000130e117c10 */ /* 0x000fe200097fe4ff */
[----:B------:R0:W-:Y:S01]  /*9c10*/  STG.E.64 desc[UR10][R10.64], R8 ;  /* 0x000000080a007986 */ /* 0x0001e2000c101b0a */
[--C-:B------:R-:W-:Y:S02]  /*9c20*/  SHF.R.S64 R12, R12, 0x3, R15.reuse ;  /* 0x000000030c0c7819 */ /* 0x100fe4000000100f */
[----:B------:R-:W-:Y:S02]  /*9c30*/  SHF.R.S32.HI R13, RZ, 0x3, R15 ;  /* 0x00000003ff0d7819 */ /* 0x000fe4000001140f */
[----:B------:R-:W-:-:S03]  /*9c40*/  IADD3.X R19, PT, PT, RZ, UR21, RZ, P3, !PT ;  /* 0x00000015ff137c10 */ /* 0x000fc60009ffe4ff */
[----:B------:R0:W-:Y:S04]  /*9c50*/  STG.E.64 desc[UR10][R16.64], R12 ;  /* 0x0000000c10007986 */ /* 0x0001e8000c101b0a */
[----:B------:R0:W-:Y:S02]  /*9c60*/  STG.E.64 desc[UR10][R18.64], RZ ;  /* 0x000000ff12007986 */ /* 0x0001e4000c101b0a */
.L_x_8141:
[----:B------:R-:W-:Y:S05]  /*9c70*/  BSYNC.RECONVERGENT B0 ;  /* 0x0000000000007941 */ /* 0x000fea0003800200 */
.L_x_8140:
        /* <DEDUP_REMOVED lines=300> */
.L_x_8147:
        /* <DEDUP_REMOVED lines=18> */
.L_x_8149:
        /* <DEDUP_REMOVED lines=27> */
.L_x_8148:
[----:B------:R-:W-:Y:S01]  /*b210*/  BSSY.RECONVERGENT B0, `(.L_x_8150) ;  /* 0x000001d000007945 */ /* 0x000fe20003800200 */
[----:B------:R-:W-:Y:S01]  /*b220*/  MOV R17, UR14 ;  /* 0x0000000e00117c02 */ /* 0x000fe20008000f00 */
[----:B------:R-:W-:-:S07]  /*b230*/  IMAD.U32 R16, RZ, RZ, UR15 ;  /* 0x0000000fff107e24 */ /* 0x000fce000f8e00ff */
.L_x_8151:
        /* <DEDUP_REMOVED lines=11> */
[----:B--2---:R-:W-:Y:S02]  /*b2f0*/  ISETP.GE.U32.AND P0, PT, R8, R10, PT ;  /* 0x0000000a0800720c */ /* 0x004fe40003f06070 */
[----:B------:R-:W-:Y:S02]  /*b300*/  IADD3 R10, P2, P3, R17, 0x8, R20 ;  /* 0x00000008110a7810 */ /* 0x000fe40007b5e014 */
[----:B------:R-:W-:Y:S02]  /*b310*/  ISETP.GE.AND.EX P0, PT, R9, R11, PT, P0 ;  /* 0x0000000b0900720c */ /* 0x000fe40003f06300 */
[----:B------:R-:W-:Y:S02]  /*b320*/  IADD3.X R11, PT, PT, R16, RZ, R23, P2, P3 ;  /* 0x000000ff100b7210 */ /* 0x000fe400017e6417 */
[----:B------:R-:W-:-:S02]  /*b330*/  SEL R3, R18, R3, !P0 ;  /* 0x0000000312037207 */ /* 0x000fc40004000000 */
        /* <DEDUP_REMOVED lines=11> */
.L_x_8150:
[----:B------:R-:W0:Y:S01]  /*b3f0*/  LDCU.64 UR6, c[0x0][0x5f8] ;  /* 0x0000bf00ff0677ac */ /* 0x000e220008000a00 */
[----:B------:R-:W-:Y:S01]  /*b400*/  IADD3 R2, P0, PT, R17, -R21, RZ ;  /* 0x8000001511027210 */ /* 0x000fe20007f1e0ff */
[----:B------:R-:W1:Y:S03]  /*b410*/  LDCU.64 UR4, c[0x0][0x608] ;  /* 0x0000c100ff0477ac */ /* 0x000e660008000a00 */
[----:B------:R-:W-:Y:S01]  /*b420*/  IADD3.X R3, PT, PT, R16, ~R5, RZ, P0, !PT ;  /* 0x8000000510037210 */ /* 0x000fe200007fe4ff */
        /* <DEDUP_REMOVED lines=15> */
.L_x_8139:
        /* <DEDUP_REMOVED lines=303> */
.L_x_8154:
[----:B------:R-:W0:Y:S01]  /*c810*/  LDCU.128 UR12, c[0x0][0x580] ;  /* 0x0000b000ff0c77ac */ /* 0x000e220008000c00 */
[----:B------:R-:W1:Y:S01]  /*c820*/  LDCU.64 UR6, c[0x0][0x608] ;  /* 0x0000c100ff0677ac */ /* 0x000e620008000a00 */
[----:B------:R-:W2:Y:S01]  /*c830*/  LDCU.64 UR8, c[0x0][0x610] ;  /* 0x0000c200ff0877ac */ /* 0x000ea20008000a00 */
[----:B0-----:R-:W-:-:S04]  /*c840*/  IADD3 R6, P0, PT, R2, UR14, RZ ;  /* 0x0000000e02067c10 */ /* 0x001fc8000ff1e0ff */
[----:B------:R-:W-:-:S06]  /*c850*/  IADD3.X R7, PT, PT, RZ, UR15, RZ, P0, !PT ;  /* 0x0000000fff077c10 */ /* 0x000fcc00087fe4ff */
[----:B------:R-:W3:Y:S01]  /*c860*/  LDG.E.64 R6, desc[UR10][R6.64] ;  /* 0x0000000a06067981 */ /* 0x000ee2000c1e1b00 */
[----:B------:R-:W-:Y:S01]  /*c870*/  IADD3 R10, P0, PT, R3, UR12, RZ ;  /* 0x0000000c030a7c10 */ /* 0x000fe2000ff1e0ff */
[----:B------:R-:W-:-:S03]  /*c880*/  VIADD R5, R5, 0x80 ;  /* 0x0000008005057836 */ /* 0x000fc60000000000 */
[----:B------:R-:W-:Y:S01]  /*c890*/  IADD3.X R11, PT, PT, RZ, UR13, RZ, P0, !PT ;  /* 0x0000000dff0b7c10 */ /* 0x000fe200087fe4ff */
[C---:B---3--:R-:W-:Y:S01]  /*c8a0*/  IMAD.SHL.U32 R8, R6.reuse, 0x8, RZ ;  /* 0x0000000806087824 */ /* 0x048fe200078e00ff */
[----:B------:R-:W-:-:S04]  /*c8b0*/  SHF.L.U64.HI R4, R6, 0x3, R7 ;  /* 0x0000000306047819 */ /* 0x000fc80000010207 */
[C---:B-1----:R-:W-:Y:S02]  /*c8c0*/  IADD3 R2, P1, PT, R8.reuse, UR6, RZ ;  /* 0x0000000608027c10 */ /* 0x042fe4000ff3e0ff */
[----:B--2---:R-:W-:Y:S02]  /*c8d0*/  IADD3 R8, P2, PT, R8, UR8, RZ ;  /* 0x0000000808087c10 */ /* 0x004fe4000ff5e0ff */
[C---:B------:R-:W-:Y:S02]  /*c8e0*/  IADD3.X R3, PT, PT, R4.reuse, UR7, RZ, P1, !PT ;  /* 0x0000000704037c10 */ /* 0x040fe40008ffe4ff */
[----:B------:R-:W-:-:S03]  /*c8f0*/  IADD3.X R9, PT, PT, R4, UR9, RZ, P2, !PT ;  /* 0x0000000904097c10 */ /* 0x000fc600097fe4ff */
[----:B------:R0:W-:Y:S04]  /*c900*/  STG.E.64 desc[UR10][R2.64], RZ ;  /* 0x000000ff02007986 */ /* 0x0001e8000c101b0a */
[----:B------:R0:W-:Y:S04]  /*c910*/  STG.E.64 desc[UR10][R8.64], RZ ;  /* 0x000000ff08007986 */ /* 0x0001e8000c101b0a */
[----:B------:R0:W-:Y:S02]  /*c920*/  STG.E.64 desc[UR10][R10.64], RZ ;  /* 0x000000ff0a007986 */ /* 0x0001e4000c101b0a */
.L_x_8153:
[----:B------:R-:W-:Y:S05]  /*c930*/  BSYNC.RECONVERGENT B0 ;  /* 0x0000000000007941 */ /* 0x000fea0003800200 */
.L_x_8152:
        /* <DEDUP_REMOVED lines=299> */
.L_x_8155:
        /* <DEDUP_REMOVED lines=8> */
[C---:B--2---:R-:W-:Y:S01]  /*dc70*/  IMAD.SHL.U32 R6, R4.reuse, 0x8, RZ ;  /* 0x0000000804067824 */ /* 0x044fe200078e00ff */
[----:B------:R-:W-:-:S04]  /*dc80*/  SHF.L.U64.HI R0, R4, 0x3, R5 ;  /* 0x0000000304007819 */ /* 0x000fc80000010205 */
[C---:B0-----:R-:W-:Y:S02]  /*dc90*/  IADD3 R2, P1, PT, R6.reuse, UR6, RZ ;  /* 0x0000000606027c10 */ /* 0x041fe4000ff3e0ff */
[----:B-1----:R-:W-:Y:S02]  /*dca0*/  IADD3 R6, P2, PT, R6, UR8, RZ ;  /* 0x0000000806067c10 */ /* 0x002fe4000ff5e0ff */
[C---:B------:R-:W-:Y:S02]  /*dcb0*/  IADD3.X R3, PT, PT, R0.reuse, UR7, RZ, P1, !PT ;  /* 0x0000000700037c10 */ /* 0x040fe40008ffe4ff */
[----:B------:R-:W-:-:S03]  /*dcc0*/  IADD3.X R7, PT, PT, R0, UR9, RZ, P2, !PT ;  /* 0x0000000900077c10 */ /* 0x000fc600097fe4ff */
[----:B------:R-:W-:Y:S04]  /*dcd0*/  STG.E.64 desc[UR10][R2.64], RZ ;  /* 0x000000ff02007986 */ /* 0x000fe8000c101b0a */
[----:B------:R-:W-:Y:S04]  /*dce0*/  STG.E.64 desc[UR10][R6.64], RZ ;  /* 0x000000ff06007986 */ /* 0x000fe8000c101b0a */
[----:B------:R-:W-:Y:S01]  /*dcf0*/  STG.E.64 desc[UR10][R8.64], RZ ;  /* 0x000000ff08007986 */ /* 0x000fe2000c101b0a */
[----:B------:R-:W-:Y:S05]  /*dd00*/  EXIT ;  /* 0x000000000000794d */ /* 0x000fea0003800000 */
.L_x_8156:
        /* <DEDUP_REMOVED lines=15> */
.L_x_19042:


//--------------------- .text._ZN2at6native27unrolled_elementwise_kernelIZZNS0_73_GLOBAL__N__c8866d80_35_SparseBinaryOpIntersectionKernel_cu_b2145a98_327142_sparse_binary_op_intersection_kernel_implINS2_18CUDAKernelLauncherENS2_36CUDAValueSelectionIntersectionKernelINS2_9LhsProjOpEEElLl8EEEvRNS_6TensorERKS8_SB_RKSt6vectorIlSaIlEERKSt8optionalIS8_ESK_bbENKUlvE3_clEvEUllE_St5arrayIPcLm2EELi4E23TrivialOffsetCalculatorILi1EjESR_NS0_6memory15LoadWithoutCastENSS_16StoreWithoutCastEEEviT_T0_T2_T3_T4_T5_ --------------------------
	.section	.text._ZN2at6native27unrolled_elementwise_kernelIZZNS0_73_GLOBAL__N__c8866d80_35_SparseBinaryOpIntersectionKernel_cu_b2145a98_327142_sparse_binary_op_intersection_kernel_implINS2_18CUDAKernelLauncherENS2_36CUDAValueSelectionIntersectionKernelINS2_9LhsProjOpEEElLl8EEEvRNS_6TensorERKS8_SB_RKSt6vectorIlSaIlEERKSt8optionalIS8_ESK_bbENKUlvE3_clEvEUllE_St5arrayIPcLm2EELi4E23TrivialOffsetCalculatorILi1EjESR_NS0_6memory15LoadWithoutCastENSS_16StoreWithoutCastEEEviT_T0_T2_T3_T4_T5_,"ax",@progbits
	.align	128
        .global         _ZN2at6native27unrolled_elementwise_kernelIZZNS0_73_GLOBAL__N__c8866d80_35_SparseBinaryOpIntersectionKernel_cu_b2145a98_327142_sparse_binary_op_intersection_kernel_implINS2_18CUDAKernelLauncherENS2_36CUDAValueSelectionIntersectionKernelINS2_9LhsProjOpEEElLl8EEEvRNS_6TensorERKS8_SB_RKSt6vectorIlSaIlEERKSt8optionalIS8_ESK_bbENKUlvE3_clEvEUllE_St5arrayIPcLm2EELi4E23TrivialOffsetCalculatorILi1EjESR_NS0_6memory15LoadWithoutCastENSS_16StoreWithoutCastEEEviT_T0_T2_T3_T4_T5_
        .type           _ZN2at6native27unrolled_elementwise_kernelIZZNS0_73_GLOBAL__N__c8866d80_35_SparseBinaryOpIntersectionKernel_cu_b2145a98_327142_sparse_binary_op_intersection_kernel_implINS2_18CUDAKernelLauncherENS2_36CUDAValueSelectionIntersectionKernelINS2_9LhsProjOpEEElLl8EEEvRNS_6TensorERKS8_SB_RKSt6vectorIlSaIlEERKSt8optionalIS8_ESK_bbENKUlvE3_clEvEUllE_St5arrayIPcLm2EELi4E23TrivialOffsetCalculatorILi1EjESR_NS0_6memory15LoadWithoutCastENSS_16StoreWithoutCastEEEviT_T0_T2_T3_T4_T5_,@function
        .size           _ZN2at6native27unrolled_elementwise_kernelIZZNS0_73_GLOBAL__N__c8866d80_35_SparseBinaryOpIntersectionKernel_cu_b2145a98_327142_sparse_binary_op_intersection_kernel_implINS2_18CUDAKernelLauncherENS2_36CUDAValueSelectionIntersectionKernelINS2_9LhsProjOpEEElLl8EEEvRNS_6TensorERKS8_SB_RKSt6vectorIlSaIlEERKSt8optionalIS8_ESK_bbENKUlvE3_clEvEUllE_St5arrayIPcLm2EELi4E23TrivialOffsetCalculatorILi1EjESR_NS0_6memory15LoadWithoutCastENSS_16StoreWithoutCastEEEviT_T0_T2_T3_T4_T5_,(.L_x_19043 - _ZN2at6native27unrolled_elementwise_kernelIZZNS0_73_GLOBAL__N__c8866d80_35_SparseBinaryOpIntersectionKernel_cu_b2145a98_327142_sparse_binary_op_intersection_kernel_implINS2_18CUDAKernelLauncherENS2_36CUDAValueSelectionIntersectionKernelINS2_9LhsProjOpEEElLl8EEEvRNS_6TensorERKS8_SB_RKSt6vectorIlSaIlEERKSt8optionalIS8_ESK_bbENKUlvE3_clEvEUllE_St5arrayIPcLm2EELi4E23TrivialOffsetCalculatorILi1EjESR_NS0_6memory15LoadWithoutCastENSS_16StoreWithoutCastEEEviT_T0_T2_T3_T4_T5_)
        .other          _ZN2at6native27unrolled_elementwise_kernelIZZNS0_73_GLOBAL__N__c8866d80_35_SparseBinaryOpIntersectionKernel_cu_b2145a98_327142_sparse_binary_op_intersection_kernel_implINS2_18CUDAKernelLauncherENS2_36CUDAValueSelectionIntersectionKernelINS2_9LhsProjOpEEElLl8EEEvRNS_6TensorERKS8_SB_RKSt6vectorIlSaIlEERKSt8optionalIS8_ESK_bbENKUlvE3_clEvEUllE_St5arrayIPcLm2EELi4E23TrivialOffsetCalculatorILi1EjESR_NS0_6memory15LoadWithoutCastENSS_16StoreWithoutCastEEEviT_T0_T2_T3_T4_T5_,@"STO_CUDA_ENTRY STV_DEFAULT"
_ZN2at6native27unrolled_elementwise_kernelIZZNS0_73_GLOBAL__N__c8866d80_35_SparseBinaryOpIntersectionKernel_cu_b2145a98_327142_sparse_binary_op_intersection_kernel_implINS2_18CUDAKernelLauncherENS2_36CUDAValueSelectionIntersectionKernelINS2_9LhsProjOpEEElLl8EEEvRNS_6TensorERKS8_SB_RKSt6vectorIlSaIlEERKSt8optionalIS8_ESK_bbENKUlvE3_clEvEUllE_St5arrayIPcLm2EELi4E23TrivialOffsetCalculatorILi1EjESR_NS0_6memory15LoadWithoutCastENSS_16StoreWithoutCastEEEviT_T0_T2_T3_T4_T5_:
.text._ZN2at6native27unrolled_elementwise_kernelIZZNS0_73_GLOBAL__N__c8866d80_35_SparseBinaryOpIntersectionKernel_cu_b2145a98_327142_sparse_binary_op_intersection_kernel_implINS2_18CUDAKernelLauncherENS2_36CUDAValueSelectionIntersectionKernelINS2_9LhsProjOpEEElLl8EEEvRNS_6TensorERKS8_SB_RKSt6vectorIlSaIlEERKSt8optionalIS8_ESK_bbENKUlvE3_clEvEUllE_St5arrayIPcLm2EELi4E23TrivialOffsetCalculatorILi1EjESR_NS0_6memory15LoadWithoutCastENSS_16StoreWithoutCastEEEviT_T0_T2_T3_T4_T5_:
[----:B------:R-:W0:Y:S01]  /*0000*/  LDC R1, c[0x0][0x37c] ;  /* 0x0000df00ff017b82 */ /* 0x000e220000000800 */
[----:B------:R-:W1:Y:S07]  /*0010*/  S2R R0, SR_TID.X ;  /* 0x0000000000007919 */ /* 0x000e6e0000002100 */
[----:B------:R-:W2:Y:S01]  /*0020*/  S2UR UR12, SR_CTAID.X ;  /* 0x00000000000c79c3 */ /* 0x000ea20000002500 */
[----:B------:R-:W2:Y:S01]  /*0030*/  LDCU UR6, c[0x0][0x380] ;  /* 0x00007000ff0677ac */ /* 0x000ea20008000800 */
[----:B------:R-:W-:Y:S01]  /*0040*/  CS2R R30, SRZ ;  /* 0x00000000001e7805 */ /* 0x000fe2000001ff00 */
[----:B0-----:R-:W-:Y:S01]  /*0050*/  VIADD R1, R1, 0xffffff70 ;  /* 0xffffff7001017836 */ /* 0x001fe20000000000 */
[----:B------:R-:W0:Y:S04]  /*0060*/  LDCU.64 UR10, c[0x0][0x358] ;  /* 0x00006b00ff0a77ac */ /* 0x000e280008000a00 */
[----:B------:R-:W3:Y:S01]  /*0070*/  LDC.64 R12, c[0x0][0x388] ;  /* 0x0000e200ff0c7b82 */ /* 0x000ee20000000a00 */
[----:B------:R-:W4:Y:S01]  /*0080*/  LDCU.64 UR16, c[0x0][0x390] ;  /* 0x00007200ff1077ac */ /* 0x000f220008000a00 */
[----:B------:R-:W4:Y:S06]  /*0090*/  LDCU.64 UR4, c[0x0][0x3f8] ;  /* 0x00007f00ff0477ac */ /* 0x000f2c0008000a00 */
[----:B------:R-:W4:Y:S01]  /*00a0*/  LDC.64 R14, c[0x0][0x390] ;  /* 0x0000e400ff0e7b82 */ /* 0x000f220000000a00 */
[----:B------:R-:W4:Y:S01]  /*00b0*/  LDCU.64 UR8, c[0x0][0x3f0] ;  /* 0x00007e00ff0877ac */ /* 0x000f220008000a00 */
[----:B--2---:R-:W-:-:S02]  /*00c0*/  UIMAD UR6, UR12, -0x200, UR6 ;  /* 0xfffffe000c0678a4 */ /* 0x004fc4000f8e0206 */
[----:B------:R-:W-:-:S04]  /*00d0*/  IMAD.U32 R9, RZ, RZ, UR12 ;  /* 0x0000000cff097e24 */ /* 0x000fc8000f8e00ff */
[----:B------:R-:W2:Y:S01]  /*00e0*/  LDC.64 R16, c[0x0][0x398] ;  /* 0x0000e600ff107b82 */ /* 0x000ea20000000a00 */
[----:B------:R-:W-:Y:S01]  /*00f0*/  IMAD.U32 R33, RZ, RZ, UR12 ;  /* 0x0000000cff217e24 */ /* 0x000fe2000f8e00ff */
[----:B------:R-:W-:Y:S01]  /*0100*/  MOV R4, UR12 ;  /* 0x0000000c00047c02 */ /* 0x000fe20008000f00 */
[----:B------:R-:W-:Y:S01]  /*0110*/  IMAD.U32 R11, RZ, RZ, UR12 ;  /* 0x0000000cff0b7e24 */ /* 0x000fe2000f8e00ff */
[----:B-1----:R-:W-:Y:S01]  /*0120*/  ISETP.GE.AND P0, PT, R0, UR6, PT ;  /* 0x0000000600007c0c */ /* 0x002fe2000bf06270 */
[----:B------:R-:W-:-:S03]  /*0130*/  IMAD.MOV.U32 R5, RZ, RZ, R0 ;  /* 0x000000ffff057224 */ /* 0x000fc600078e0000 */
[----:B------:R-:W1:Y:S08]  /*0140*/  LDC.64 R18, c[0x0][0x3a0] ;  /* 0x0000e800ff127b82 */ /* 0x000e700000000a00 */
[----:B------:R-:W1:Y:S01]  /*0150*/  LDC.64 R20, c[0x0][0x3a8] ;  /* 0x0000ea00ff147b82 */ /* 0x000e620000000a00 */
[----:B------:R-:W-:Y:S02]  /*0160*/  @!P0 VIADD R0, R5, 0x80 ;  /* 0x0000008005008836 */ /* 0x000fe40000000000 */
[----:B------:R-:W-:-:S03]  /*0170*/  @!P0 IMAD R7, R4, 0x200, R5 ;  /* 0x0000020004078824 */ /* 0x000fc600078e0205 */
[C---:B------:R-:W-:Y:S02]  /*0180*/  ISETP.GE.AND P1, PT, R0.reuse, UR6, PT ;  /* 0x0000000600007c0c */ /* 0x040fe4000bf26270 */
[----:B------:R-:W0:Y:S08]  /*0190*/  @!P0 LDC.64 R24, c[0x0][0x420] ;  /* 0x00010800ff188b82 */ /* 0x000e300000000a00 */
[----:B------:R-:W1:Y:S03]  /*01a0*/  LDC.64 R22, c[0x0][0x3b0] ;  /* 0x0000ec00ff167b82 */ /* 0x000e660000000a00 */
[----:B------:R-:W-:Y:S01]  /*01b0*/  @!P1 LEA R9, R9, R0, 0x9 ;  /* 0x0000000009099211 */ /* 0x000fe200078e48ff */
[----:B------:R-:W-:-:S04]  /*01c0*/  @!P1 VIADD R0, R0, 0x80 ;  /* 0x0000008000009836 */ /* 0x000fc80000000000 */
[----:B------:R-:W3:Y:S01]  /*01d0*/  @!P1 LDC.64 R26, c[0x0][0x420] ;  /* 0x00010800ff1a9b82 */ /* 0x000ee20000000a00 */
[----:B------:R-:W-:Y:S01]  /*01e0*/  ISETP.GE.AND P3, PT, R0, UR6, PT ;  /* 0x0000000600007c0c */ /* 0x000fe2000bf66270 */
[----:B0-----:R-:W-:Y:S01]  /*01f0*/  @!P0 IMAD.WIDE.U32 R24, R7, 0x8, R24 ;  /* 0x0000000807188825 */ /* 0x001fe200078e0018 */
[----:B------:R-:W-:-:S05]  /*0200*/  CS2R R6, SRZ ;  /* 0x0000000000067805 */ /* 0x000fca000001ff00 */
[----:B------:R-:W0:Y:S06]  /*0210*/  LDC.64 R36, c[0x0][0x410] ;  /* 0x00010400ff247b82 */ /* 0x000e2c0000000a00 */
[----:B------:R-:W-:Y:S01]  /*0220*/  @!P3 IMAD R33, R33, 0x200, R0 ;  /* 0x000002002121b824 */ /* 0x000fe200078e0200 */
[----:B------:R4:W5:Y:S01]  /*0230*/  @!P0 LDG.E.64 R6, desc[UR10][R24.64] ;  /* 0x0000000a18068981 */ /* 0x000962000c1e1b00 */
[----:B------:R-:W-:Y:S01]  /*0240*/  @!P3 VIADD R0, R0, 0x80 ;  /* 0x000000800000b836 */ /* 0x000fe20000000000 */
[----:B------:R-:W2:Y:S04]  /*0250*/  @!P3 LDC.64 R2, c[0x0][0x420] ;  /* 0x00010800ff02bb82 */ /* 0x000ea80000000a00 */
[----:B------:R-:W-:Y:S01]  /*0260*/  ISETP.GE.AND P2, PT, R0, UR6, PT ;  /* 0x0000000600007c0c */ /* 0x000fe2000bf46270 */
[----:B---3--:R-:W-:Y:S01]  /*0270*/  @!P1 IMAD.WIDE.U32 R26, R9, 0x8, R26 ;  /* 0x00000008091a9825 */ /* 0x008fe200078e001a */
[----:B------:R-:W-:Y:S01]  /*0280*/  CS2R R8, SRZ ;  /* 0x0000000000087805 */ /* 0x000fe2000001ff00 */
[----:B------:R3:W-:Y:S01]  /*0290*/  STL.64 [R1], R12 ;  /* 0x0000000c01007387 */ /* 0x0007e20000100a00 */
[----:B----4-:R-:W4:Y:S03]  /*02a0*/  LDC.64 R24, c[0x0][0x3c0] ;  /* 0x0000f000ff187b82 */ /* 0x010f260000000a00 */
[----:B------:R1:W5:Y:S06]  /*02b0*/  @!P1 LDG.E.64 R30, desc[UR10][R26.64] ;  /* 0x0000000a1a1e9981 */ /* 0x00036c000c1e1b00 */
[----:B------:R-:W0:Y:S01]  /*02c0*/  @!P2 LDC.64 R28, c[0x0][0x420] ;  /* 0x00010800ff1cab82 */ /* 0x000e220000000a00 */
[----:B------:R-:W-:Y:S01]  /*02d0*/  @!P2 IMAD R11, R11, 0x200, R0 ;  /* 0x000002000b0ba824 */ /* 0x000fe200078e0200 */
[----:B------:R0:W-:Y:S01]  /*02e0*/  STL.64 [R1+0x8], R14 ;  /* 0x0000080e01007387 */ /* 0x0001e20000100a00 */
[----:B--2---:R-:W-:-:S03]  /*02f0*/  @!P3 IMAD.WIDE.U32 R32, R33, 0x8, R2 ;  /* 0x000000082120b825 */ /* 0x004fc600078e0002 */
[----:B------:R2:W-:Y:S02]  /*0300*/  STL.64 [R1+0x10], R16 ;  /* 0x0000101001007387 */ /* 0x0005e40000100a00 */
[----:B-1----:R-:W1:Y:S02]  /*0310*/  LDC.64 R26, c[0x0][0x3c8] ;  /* 0x0000f200ff1a7b82 */ /* 0x002e640000000a00 */
[----:B------:R4:W-:Y:S04]  /*0320*/  STL.64 [R1+0x18], R18 ;  /* 0x0000181201007387 */ /* 0x0009e80000100a00 */
[----:B------:R4:W-:Y:S02]  /*0330*/  STL.64 [R1+0x20], R20 ;  /* 0x0000201401007387 */ /* 0x0009e40000100a00 */
[----:B---3--:R-:W3:Y:S01]  /*0340*/  LDC.64 R12, c[0x0][0x3e8] ;  /* 0x0000fa00ff0c7b82 */ /* 0x008ee20000000a00 */
[----:B0-----:R-:W-:Y:S01]  /*0350*/  @!P2 IMAD.WIDE.U32 R28, R11, 0x8, R28 ;  /* 0x000000080b1ca825 */ /* 0x001fe200078e001c */
[----:B------:R-:W-:-:S06]  /*0360*/  CS2R R10, SRZ ;  /* 0x00000000000a7805 */ /* 0x000fcc000001ff00 */
[----:B------:R-:W0:Y:S01]  /*0370*/  LDC.64 R14, c[0x0][0x3f0] ;  /* 0x0000fc00ff0e7b82 */ /* 0x000e220000000a00 */
[----:B------:R4:W5:Y:S04]  /*0380*/  @!P2 LDG.E.64 R8, desc[UR10][R28.64] ;  /* 0x0000000a1c08a981 */ /* 0x000968000c1e1b00 */
[----:B------:R4:W5:Y:S03]  /*0390*/  @!P3 LDG.E.64 R10, desc[UR10][R32.64] ;  /* 0x0000000a200ab981 */ /* 0x000966000c1e1b00 */
[----:B--2---:R-:W2:Y:S08]  /*03a0*/  LDC.64 R16, c[0x0][0x3f8] ;  /* 0x0000fe00ff107b82 */ /* 0x004eb00000000a00 */
[----:B----4-:R-:W4:Y:S08]  /*03b0*/  LDC.64 R28, c[0x0][0x3d0] ;  /* 0x0000f400ff1c7b82 */ /* 0x010f300000000a00 */
[----:B------:R-:W3:Y:S08]  /*03c0*/  LDC.64 R32, c[0x0][0x3d8] ;  /* 0x0000f600ff207b82 */ /* 0x000ef00000000a00 */
[----:B------:R-:W2:Y:S08]  /*03d0*/  LDC.64 R18, c[0x0][0x400] ;  /* 0x00010000ff127b82 */ /* 0x000eb00000000a00 */
[----:B------:R-:W2:Y:S08]  /*03e0*/  LDC.64 R20, c[0x0][0x408] ;  /* 0x00010200ff147b82 */ /* 0x000eb00000000a00 */
[----:B------:R-:W2:Y:S01]  /*03f0*/  LDC.64 R2, c[0x0][0x3b8] ;  /* 0x0000ee00ff027b82 */ /* 0x000ea20000000a00 */
[----:B------:R-:W-:Y:S07]  /*0400*/  STL.64 [R1+0x28], R22 ;  /* 0x0000281601007387 */ /* 0x000fee0000100a00 */
[----:B------:R-:W2:Y:S01]  /*0410*/  LDC.64 R34, c[0x0][0x3e0] ;  /* 0x0000f800ff227b82 */ /* 0x000ea20000000a00 */
[----:B------:R-:W-:Y:S04]  /*0420*/  STL.64 [R1+0x38], R24 ;  /* 0x0000381801007387 */ /* 0x000fe80000100a00 */
[----:B-1----:R-:W-:Y:S04]  /*0430*/  STL.64 [R1+0x40], R26 ;  /* 0x0000401a01007387 */ /* 0x002fe80000100a00 */
[----:B----4-:R-:W-:Y:S04]  /*0440*/  STL.64 [R1+0x48], R28 ;  /* 0x0000481c01007387 */ /* 0x010fe80000100a00 */
[----:B---3--:R-:W-:Y:S04]  /*0450*/  STL.64 [R1+0x50], R32 ;  /* 0x0000502001007387 */ /* 0x008fe80000100a00 */
[----:B------:R-:W-:Y:S04]  /*0460*/  STL.64 [R1+0x60], R12 ;  /* 0x0000600c01007387 */ /* 0x000fe80000100a00 */
[----:B0-----:R-:W-:Y:S04]  /*0470*/  STL.64 [R1+0x68], R14 ;  /* 0x0000680e01007387 */ /* 0x001fe80000100a00 */
[----:B--2---:R-:W-:Y:S04]  /*0480*/  STL.64 [R1+0x70], R16 ;  /* 0x0000701001007387 */ /* 0x004fe80000100a00 */
[----:B------:R-:W-:Y:S04]  /*0490*/  STL.64 [R1+0x78], R18 ;  /* 0x0000781201007387 */ /* 0x000fe80000100a00 */
[----:B------:R-:W-:Y:S04]  /*04a0*/  STL.64 [R1+0x80], R20 ;  /* 0x0000801401007387 */ /* 0x000fe80000100a00 */
[----:B------:R-:W-:Y:S01]  /*04b0*/  STL.64 [R1+0x88], R36 ;  /* 0x0000882401007387 */ /* 0x000fe20000100a00 */
[----:B------:R-:W-:Y:S01]  /*04c0*/  ISETP.GE.AND P0, PT, R5, UR6, PT ;  /* 0x0000000605007c0c */ /* 0x000fe2000bf06270 */
[----:B------:R-:W-:-:S04]  /*04d0*/  UISETP.GT.U32.AND UP0, UPT, UR16, 0x1, UPT ;  /* 0x000000011000788c */ /* 0x000fc8000bf04070 */
[----:B------:R-:W-:Y:S01]  /*04e0*/  UISETP.GT.AND.EX UP0, UPT, UR17, URZ, UPT, UP0 ;  /* 0x000000ff1100728c */ /* 0x000fe2000bf04300 */
[----:B------:R0:W-:Y:S01]  /*04f0*/  STL.64 [R1+0x30], R2 ;  /* 0x0000300201007387 */ /* 0x0001e20000100a00 */
[----:B------:R-:W-:Y:S01]  /*0500*/  R2UR UR13, R1 ;  /* 0x00000000010d72ca */ /* 0x000fe200000e0000 */
[----:B------:R-:W-:Y:S01]  /*0510*/  IMAD.U32 R0, RZ, RZ, UR4 ;  /* 0x00000004ff007e24 */ /* 0x000fe2000f8e00ff */
[----:B------:R-:W-:Y:S01]  /*0520*/  USEL UR14, UR16, 0x1, UP0 ;  /* 0x00000001100e7887 */ /* 0x000fe20008000000 */
[----:B------:R-:W-:Y:S01]  /*0530*/  IMAD.U32 R4, RZ, RZ, UR9 ;  /* 0x00000009ff047e24 */ /* 0x000fe2000f8e00ff */
[----:B------:R-:W-:Y:S01]  /*0540*/  USEL UR19, UR17, URZ, UP0 ;  /* 0x000000ff11137287 */ /* 0x000fe20008000000 */
[----:B------:R-:W-:Y:S01]  /*0550*/  BSSY.RECONVERGENT B0, `(.L_x_8157) ;  /* 0x000014b000007945 */ /* 0x000fe20003800200 */
[----:B------:R1:W-:Y:S01]  /*0560*/  STL.64 [R1+0x58], R34 ;  /* 0x0000582201007387 */ /* 0x0003e20000100a00 */
[----:B0-----:R-:W-:Y:S01]  /*0570*/  MOV R3, UR5 ;  /* 0x0000000500037c02 */ /* 0x001fe20008000f00 */
[----:B------:R-:W-:-:S02]  /*0580*/  IMAD.U32 R2, RZ, RZ, UR8 ;  /* 0x00000008ff027e24 */ /* 0x000fc4000f8e00ff */
[----:B-1----:R-:W-:Y:S01]  /*0590*/  VIADD R34, R1, 0x30 ;  /* 0x0000003001227836 */ /* 0x002fe20000000000 */
[----:B------:R-:W-:Y:S06]  /*05a0*/  @P0 BRA `(.L_x_8158) ;  /* 0x0000001400140947 */ /* 0x000fec0003800000 */
        /* <DEDUP_REMOVED lines=8> */
.L_x_8159:
[----:B------:R-:W-:Y:S01]  /*0630*/  UISETP.NE.U32.AND UP0, UPT, UR16, URZ, UPT ;  /* 0x000000ff1000728c */ /* 0x000fe2000bf05070 */
[----:B------:R-:W-:-:S03]  /*0640*/  CS2R R20, SRZ ;  /* 0x0000000000147805 */ /* 0x000fc6000001ff00 */
[----:B------:R-:W-:-:S09]  /*0650*/  UISETP.NE.AND.EX UP0, UPT, UR17, URZ, UPT, UP0 ;  /* 0x000000ff1100728c */ /* 0x000fd2000bf05300 */
[----:B------:R-:W-:Y:S05]  /*0660*/  BRA.U !UP0, `(.L_x_8160) ;  /* 0x0000000d08707547 */ /* 0x000fea000b800000 */
[----:B------:R-:W-:-:S04]  /*0670*/  UISETP.GE.U32.AND UP0, UPT, UR16, 0x1, UPT ;  /* 0x000000011000788c */ /* 0x000fc8000bf06070 */
[----:B------:R-:W-:-:S09]  /*0680*/  UISETP.GE.AND.EX UP0, UPT, UR17, URZ, UPT, UP0 ;  /* 0x000000ff1100728c */ /* 0x000fd2000bf06300 */
[----:B------:R-:W-:Y:S05]  /*0690*/  BRA.U !UP0, `(.L_x_8160) ;  /* 0x0000000d08647547 */ /* 0x000fea000b800000 */
[----:B------:R-:W-:Y:S01]  /*06a0*/  UISETP.GE.U32.AND UP0, UPT, UR16, 0x8, UPT ;  /* 0x000000081000788c */ /* 0x000fe2000bf06070 */
[----:B------:R-:W-:Y:S01]  /*06b0*/  CS2R R20, SRZ ;  /* 0x0000000000147805 */ /* 0x000fe2000001ff00 */
[----:B------:R-:W-:Y:S02]  /*06c0*/  ULOP3.LUT UR24, UR14, 0x7, URZ, 0xc0, !UPT ;  /* 0x000000070e187892 */ /* 0x000fe4000f8ec0ff */
[----:B------:R-:W-:Y:S02]  /*06d0*/  UISETP.GE.U32.AND.EX UP0, UPT, UR17, URZ, UPT, UP0 ;  /* 0x000000ff1100728c */ /* 0x000fe4000bf06100 */
[----:B------:R-:W-:Y:S01]  /*06e0*/  UISETP.NE.U32.AND UP1, UPT, UR24, URZ, UPT ;  /* 0x000000ff1800728c */ /* 0x000fe2000bf25070 */
[----:B------:R-:W-:Y:S01]  /*06f0*/  UMOV UR4, URZ ;  /* 0x000000ff00047c82 */ /* 0x000fe20008000000 */
[----:B------:R-:W0:Y:S02]  /*0700*/  LDCU.64 UR8, c[0x0][0x3a0] ;  /* 0x00007400ff0877ac */ /* 0x000e240008000a00 */
[----:B------:R-:W-:Y:S01]  /*0710*/  UISETP.NE.AND.EX UP1, UPT, URZ, URZ, UPT, UP1 ;  /* 0x000000ffff00728c */ /* 0x000fe2000bf25310 */
[----:B------:R-:W-:-:S02]  /*0720*/  UMOV UR5, URZ ;  /* 0x000000ff00057c82 */ /* 0x000fc40008000000 */
[----:B------:R-:W-:Y:S08]  /*0730*/  BRA.U !UP0, `(.L_x_8161) ;  /* 0x0000000508607547 */ /* 0x000ff0000b800000 */
[----:B------:R-:W1:Y:S01]  /*0740*/  LDCU.64 UR20, c[0x0][0x398] ;  /* 0x00007300ff1477ac */ /* 0x000e620008000a00 */
[----:B0----5:R-:W-:Y:S01]  /*0750*/  IMAD R15, R7, UR8, RZ ;  /* 0x00000008070f7c24 */ /* 0x021fe2000f8e02ff */
[----:B------:R-:W-:Y:S01]  /*0760*/  MOV R28, R34 ;  /* 0x00000022001c7202 */ /* 0x000fe20000000f00 */
[C---:B------:R-:W-:Y:S01]  /*0770*/  IMAD.WIDE.U32 R12, R6.reuse, UR8, RZ ;  /* 0x00000008060c7c25 */ /* 0x040fe2000f8e00ff */
[----:B------:R-:W0:Y:S01]  /*0780*/  LDCU.64 UR22, c[0x0][0x3e8] ;  /* 0x00007d00ff1677ac */ /* 0x000e220008000a00 */
[----:B------:R-:W-:Y:S02]  /*0790*/  CS2R R20, SRZ ;  /* 0x0000000000147805 */ /* 0x000fe4000001ff00 */
[----:B------:R-:W-:Y:S01]  /*07a0*/  IMAD R15, R6, UR9, R15 ;  /* 0x00000009060f7c24 */ /* 0x000fe2000f8e020f */
[----:B------:R-:W-:Y:S02]  /*07b0*/  ULOP3.LUT UR4, UR14, 0xfffffff8, URZ, 0xc0, !UPT ;  /* 0xfffffff80e047892 */ /* 0x000fe4000f8ec0ff */
[----:B------:R-:W-:Y:S01]  /*07c0*/  ULOP3.LUT UR5, UR19, 0x7fffffff, URZ, 0xc0, !UPT ;  /* 0x7fffffff13057892 */ /* 0x000fe2000f8ec0ff */
[----:B------:R-:W-:-:S04]  /*07d0*/  IMAD.IADD R15, R13, 0x1, R15 ;  /* 0x000000010d0f7824 */ /* 0x000fc800078e020f */
[----:B------:R-:W-:Y:S02]  /*07e0*/  UMOV UR8, UR4 ;  /* 0x0000000400087c82 */ /* 0x000fe40008000000 */
[----:B------:R-:W-:Y:S01]  /*07f0*/  UMOV UR9, UR5 ;  /* 0x0000000500097c82 */ /* 0x000fe20008000000 */
[----:B-1----:R-:W-:-:S04]  /*0800*/  LEA R32, P0, R12, UR20, 0x3 ;  /* 0x000000140c207c11 */ /* 0x002fc8000f8018ff */
[----:B------:R-:W-:Y:S01]  /*0810*/  LEA.HI.X R33, R12, UR21, R15, 0x3, P0 ;  /* 0x000000150c217c11 */ /* 0x000fe200080f1c0f */
[----:B0-----:R-:W-:Y:S02]  /*0820*/  USHF.L.U64.HI UR18, UR22, 0x3, UR23 ;  /* 0x0000000316127899 */ /* 0x001fe40008010217 */
[----:B------:R-:W-:Y:S02]  /*0830*/  USHF.L.U32 UR15, UR22, 0x3, URZ ;  /* 0x00000003160f7899 */ /* 0x000fe400080006ff */
[----:B------:R-:W-:-:S12]  /*0840*/  USHF.L.U64.HI UR7, UR22, 0x6, UR23 ;  /* 0x0000000616077899 */ /* 0x000fd80008010217 */
.L_x_8162:
[----:B------:R-:W2:Y:S01]  /*0850*/  LDL.64 R22, [R28+-0x10] ;  /* 0xfffff0001c167983 */ /* 0x000ea20000100a00 */
[----:B------:R-:W-:-:S03]  /*0860*/  IADD3 R24, P0, PT, R32, UR15, RZ ;  /* 0x0000000f20187c10 */ /* 0x000fc6000ff1e0ff */
[----:B------:R-:W2:Y:S01]  /*0870*/  LDG.E.64 R18, desc[UR10][R32.64] ;  /* 0x0000000a20127981 */ /* 0x000ea2000c1e1b00 */
[----:B------:R-:W-:-:S03]  /*0880*/  IADD3.X R25, PT, PT, R33, UR18, RZ, P0, !PT ;  /* 0x0000001221197c10 */ /* 0x000fc600087fe4ff */
[----:B------:R-:W3:Y:S04]  /*0890*/  LDL.64 R14, [R28+-0x8] ;  /* 0xfffff8001c0e7983 */ /* 0x000ee80000100a00 */
[----:B------:R-:W3:Y:S01]  /*08a0*/  LDG.E.64 R12, desc[UR10][R24.64] ;  /* 0x0000000a180c7981 */ /* 0x000ee2000c1e1b00 */
[----:B------:R-:W-:-:S04]  /*08b0*/  IADD3 R16, P0, PT, R24, UR15, RZ ;  /* 0x0000000f18107c10 */ /* 0x000fc8000ff1e0ff */
[----:B------:R-:W-:Y:S02]  /*08c0*/  IADD3.X R17, PT, PT, R25, UR18, RZ, P0, !PT ;  /* 0x0000001219117c10 */ /* 0x000fe400087fe4ff */
[----:B------:R-:W-:-:S03]  /*08d0*/  IADD3 R36, P0, PT, R16, UR15, RZ ;  /* 0x0000000f10247c10 */ /* 0x000fc6000ff1e0ff */
[----:B------:R-:W4:Y:S01]  /*08e0*/  LDG.E.64 R24, desc[UR10][R16.64] ;  /* 0x0000000a10187981 */ /* 0x000f22000c1e1b00 */
[----:B------:R-:W-:Y:S01]  /*08f0*/  IADD3.X R37, PT, PT, R17, UR18, RZ, P0, !PT ;  /* 0x0000001211257c10 */ /* 0x000fe200087fe4ff */
[----:B--2---:R-:W-:Y:S02]  /*0900*/  IMAD R19, R19, R22, RZ ;  /* 0x0000001613137224 */ /* 0x004fe400078e02ff */
[-C--:B------:R-:W-:Y:S02]  /*0910*/  IMAD.WIDE.U32 R26, R22, R18.reuse, R20 ;  /* 0x00000012161a7225 */ /* 0x080fe400078e0014 */
[----:B------:R-:W2:Y:S02]  /*0920*/  LDG.E.64 R20, desc[UR10][R36.64] ;  /* 0x0000000a24147981 */ /* 0x000ea4000c1e1b00 */
[----:B------:R-:W-:Y:S02]  /*0930*/  IMAD R19, R23, R18, R19 ;  /* 0x0000001217137224 */ /* 0x000fe400078e0213 */
[----:B------:R-:W4:Y:S01]  /*0940*/  LDL.64 R22, [R28] ;  /* 0x000000001c167983 */ /* 0x000f220000100a00 */
[----:B---3--:R-:W-:-:S02]  /*0950*/  IMAD R29, R13, R14, RZ ;  /* 0x0000000e0d1d7224 */ /* 0x008fc400078e02ff */
[----:B------:R-:W-:Y:S02]  /*0960*/  IMAD.IADD R27, R27, 0x1, R19 ;  /* 0x000000011b1b7824 */ /* 0x000fe400078e0213 */
[-C--:B------:R-:W-:Y:S01]  /*0970*/  IMAD R29, R15, R12.reuse, R29 ;  /* 0x0000000c0f1d7224 */ /* 0x080fe200078e021d */
[----:B------:R-:W2:Y:S01]  /*0980*/  LDL.64 R18, [R28+0x8] ;  /* 0x000008001c127983 */ /* 0x000ea20000100a00 */
[----:B------:R-:W-:Y:S01]  /*0990*/  IMAD.WIDE.U32 R26, R14, R12, R26 ;  /* 0x0000000c0e1a7225 */ /* 0x000fe200078e001a */
[----:B------:R-:W-:Y:S02]  /*09a0*/  IADD3 R12, P0, PT, R36, UR15, RZ ;  /* 0x0000000f240c7c10 */ /* 0x000fe4000ff1e0ff */
[----:B------:R-:W3:Y:S02]  /*09b0*/  LDL.64 R14, [R28+0x10] ;  /* 0x000010001c0e7983 */ /* 0x000ee40000100a00 */
[----:B------:R-:W-:Y:S01]  /*09c0*/  IADD3.X R13, PT, PT, R37, UR18, RZ, P0, !PT ;  /* 0x00000012250d7c10 */ /* 0x000fe200087fe4ff */
[----:B------:R-:W-:Y:S01]  /*09d0*/  IMAD.IADD R27, R27, 0x1, R29 ;  /* 0x000000011b1b7824 */ /* 0x000fe200078e021d */
[----:B------:R-:W5:Y:S04]  /*09e0*/  LDL.64 R36, [R28+0x28] ;  /* 0x000028001c247983 */ /* 0x000f680000100a00 */
[----:B------:R-:W3:Y:S01]  /*09f0*/  LDG.E.64 R16, desc[UR10][R12.64] ;  /* 0x0000000a0c107981 */ /* 0x000ee2000c1e1b00 */
[----:B----4-:R-:W-:-:S04]  /*0a00*/  IMAD R25, R25, R22, RZ ;  /* 0x0000001619197224 */ /* 0x010fc800078e02ff */
[-C--:B------:R-:W-:Y:S02]  /*0a10*/  IMAD R25, R23, R24.reuse, R25 ;  /* 0x0000001817197224 */ /* 0x080fe400078e0219 */
[----:B------:R-:W-:Y:S01]  /*0a20*/  IMAD.WIDE.U32 R22, R22, R24, R26 ;  /* 0x0000001816167225 */ /* 0x000fe200078e001a */
[----:B------:R-:W-:-:S03]  /*0a30*/  IADD3 R24, P0, PT, R12, UR15, RZ ;  /* 0x0000000f0c187c10 */ /* 0x000fc6000ff1e0ff */
[----:B--2---:R-:W-:Y:S02]  /*0a40*/  IMAD R27, R21, R18, RZ ;  /* 0x00000012151b7224 */ /* 0x004fe400078e02ff */
[----:B------:R-:W-:Y:S01]  /*0a50*/  IMAD.IADD R23, R23, 0x1, R25 ;  /* 0x0000000117177824 */ /* 0x000fe200078e0219 */
[----:B------:R-:W-:Y:S01]  /*0a60*/  IADD3.X R25, PT, PT, R13, UR18, RZ, P0, !PT ;  /* 0x000000120d197c10 */ /* 0x000fe200087fe4ff */
[-C--:B------:R-:W-:Y:S02]  /*0a70*/  IMAD R27, R19, R20.reuse, R27 ;  /* 0x00000014131b7224 */ /* 0x080fe400078e021b */
[----:B------:R-:W-:Y:S01]  /*0a80*/  IMAD.WIDE.U32 R18, R18, R20, R22 ;  /* 0x0000001412127225 */ /* 0x000fe200078e0016 */
[----:B------:R-:W-:Y:S01]  /*0a90*/  IADD3 R22, P0, PT, R24, UR15, RZ ;  /* 0x0000000f18167c10 */ /* 0x000fe2000ff1e0ff */
[----:B------:R-:W2:Y:S02]  /*0aa0*/  LDL.64 R20, [R28+0x18] ;  /* 0x000018001c147983 */ /* 0x000ea40000100a00 */
[----:B------:R-:W-:-:S02]  /*0ab0*/  IMAD.IADD R19, R19, 0x1, R27 ;  /* 0x0000000113137824 */ /* 0x000fc400078e021b */
[----:B------:R0:W2:Y:S01]  /*0ac0*/  LDG.E.64 R12, desc[UR10][R24.64] ;  /* 0x0000000a180c7981 */ /* 0x0000a2000c1e1b00 */
[----:B---3--:R-:W-:Y:S01]  /*0ad0*/  IMAD R27, R17, R14, RZ ;  /* 0x0000000e111b7224 */ /* 0x008fe200078e02ff */
[----:B------:R-:W-:-:S03]  /*0ae0*/  IADD3.X R23, PT, PT, R25, UR18, RZ, P0, !PT ;  /* 0x0000001219177c10 */ /* 0x000fc600087fe4ff */
[-C--:B------:R-:W-:Y:S02]  /*0af0*/  IMAD R27, R15, R16.reuse, R27 ;  /* 0x000000100f1b7224 */ /* 0x080fe400078e021b */
[----:B------:R-:W-:Y:S02]  /*0b00*/  IMAD.WIDE.U32 R14, R14, R16, R18 ;  /* 0x000000100e0e7225 */ /* 0x000fe400078e0012 */
[----:B------:R1:W3:Y:S01]  /*0b10*/  LDL.64 R18, [R28+0x20] ;  /* 0x000020001c127983 */ /* 0x0002e20000100a00 */
[----:B0-----:R-:W-:-:S03]  /*0b20*/  IADD3 R24, P0, PT, R22, UR15, RZ ;  /* 0x0000000f16187c10 */ /* 0x001fc6000ff1e0ff */
[----:B------:R-:W3:Y:S01]  /*0b30*/  LDG.E.64 R16, desc[UR10][R22.64] ;  /* 0x0000000a16107981 */ /* 0x000ee2000c1e1b00 */
[----:B------:R-:W-:-:S06]  /*0b40*/  IADD3.X R25, PT, PT, R23, UR18, RZ, P0, !PT ;  /* 0x0000001217197c10 */ /* 0x000fcc00087fe4ff */
[----:B------:R-:W5:Y:S01]  /*0b50*/  LDG.E.64 R24, desc[UR10][R24.64] ;  /* 0x0000000a18187981 */ /* 0x000f62000c1e1b00 */
[----:B------:R-:W-:Y:S01]  /*0b60*/  IADD3 R15, PT, PT, R15, R27, RZ ;  /* 0x0000001b0f0f7210 */ /* 0x000fe20007ffe0ff */
[----:B------:R-:W-:-:S04]  /*0b70*/  UIADD3 UR8, UP0, UPT, UR8, -0x8, URZ ;  /* 0xfffffff808087890 */ /* 0x000fc8000ff1e0ff */
[----:B------:R-:W-:Y:S02]  /*0b80*/  UIADD3.X UR9, UPT, UPT, UR9, -0x1, URZ, UP0, !UPT ;  /* 0xffffffff09097890 */ /* 0x000fe400087fe4ff */
[----:B------:R-:W-:-:S04]  /*0b90*/  UISETP.NE.U32.AND UP0, UPT, UR8, URZ, UPT ;  /* 0x000000ff0800728c */ /* 0x000fc8000bf05070 */
[----:B------:R-:W-:Y:S01]  /*0ba0*/  UISETP.NE.AND.EX UP0, UPT, UR9, URZ, UPT, UP0 ;  /* 0x000000ff0900728c */ /* 0x000fe2000bf05300 */
[----:B-1----:R-:W-:Y:S01]  /*0bb0*/  IADD3 R28, PT, PT, R28, 0x40, RZ ;  /* 0x000000401c1c7810 */ /* 0x002fe20007ffe0ff */
[----:B--2---:R-:W-:-:S04]  /*0bc0*/  IMAD R13, R13, R20, RZ ;  /* 0x000000140d0d7224 */ /* 0x004fc800078e02ff */
[-C--:B------:R-:W-:Y:S02]  /*0bd0*/  IMAD R21, R21, R12.reuse, R13 ;  /* 0x0000000c15157224 */ /* 0x080fe400078e020d */
[----:B------:R-:W-:-:S04]  /*0be0*/  IMAD.WIDE.U32 R12, R20, R12, R14 ;  /* 0x0000000c140c7225 */ /* 0x000fc800078e000e */
[----:B------:R-:W-:Y:S02]  /*0bf0*/  IMAD.IADD R13, R13, 0x1, R21 ;  /* 0x000000010d0d7824 */ /* 0x000fe400078e0215 */
[----:B---3--:R-:W-:Y:S02]  /*0c00*/  IMAD R15, R17, R18, RZ ;  /* 0x00000012110f7224 */ /* 0x008fe400078e02ff */
        /* <DEDUP_REMOVED lines=11> */
.L_x_8161:
[----:B------:R-:W-:Y:S05]  /*0cc0*/  BRA.U !UP1, `(.L_x_8160) ;  /* 0x0000000509d87547 */ /* 0x000fea000b800000 */
[----:B------:R-:W-:Y:S02]  /*0cd0*/  UISETP.GE.U32.AND UP0, UPT, UR24, 0x4, UPT ;  /* 0x000000041800788c */ /* 0x000fe4000bf06070 */
[----:B------:R-:W-:Y:S02]  /*0ce0*/  ULOP3.LUT UR15, UR14, 0x3, URZ, 0xc0, !UPT ;  /* 0x000000030e0f7892 */ /* 0x000fe4000f8ec0ff */
[----:B------:R-:W-:Y:S02]  /*0cf0*/  UISETP.GE.U32.AND.EX UP0, UPT, URZ, URZ, UPT, UP0 ;  /* 0x000000ffff00728c */ /* 0x000fe4000bf06100 */
[----:B------:R-:W-:Y:S01]  /*0d00*/  UISETP.NE.U32.AND UP1, UPT, UR15, URZ, UPT ;  /* 0x000000ff0f00728c */ /* 0x000fe2000bf25070 */
[----:B------:R-:W1:Y:S03]  /*0d10*/  LDCU.64 UR22, c[0x0][0x3e8] ;  /* 0x00007d00ff1677ac */ /* 0x000e660008000a00 */
[----:B------:R-:W-:-:S03]  /*0d20*/  UISETP.NE.AND.EX UP1, UPT, URZ, URZ, UPT, UP1 ;  /* 0x000000ffff00728c */ /* 0x000fc6000bf25310 */
[----:B------:R-:W-:Y:S08]  /*0d30*/  BRA.U !UP0, `(.L_x_8163) ;  /* 0x0000000108c47547 */ /* 0x000ff0000b800000 */
[----:B0-----:R-:W0:Y:S01]  /*0d40*/  LDCU.64 UR8, c[0x0][0x3a0] ;  /* 0x00007400ff0877ac */ /* 0x001e220008000a00 */
[----:B------:R-:W2:Y:S01]  /*0d50*/  LDCU.64 UR24, c[0x0][0x398] ;  /* 0x00007300ff1877ac */ /* 0x000ea20008000a00 */
[----:B-1----:R-:W-:Y:S02]  /*0d60*/  UIMAD UR7, UR5, UR22, URZ ;  /* 0x00000016050772a4 */ /* 0x002fe4000f8e02ff */
[----:B------:R-:W-:Y:S02]  /*0d70*/  UIMAD.WIDE.U32 UR20, UR22, 0x8, URZ ;  /* 0x00000008161478a5 */ /* 0x000fe4000f8e00ff */
[----:B------:R-:W-:Y:S01]  /*0d80*/  UIMAD UR7, UR4, UR23, UR7 ;  /* 0x00000017040772a4 */ /* 0x000fe2000f8e0207 */
[----:B0----5:R-:W-:Y:S02]  /*0d90*/  IMAD R15, R7, UR8, RZ ;  /* 0x00000008070f7c24 */ /* 0x021fe4000f8e02ff */
[----:B------:R-:W-:Y:S01]  /*0da0*/  IMAD.WIDE.U32 R12, R6, UR8, RZ ;  /* 0x00000008060c7c25 */ /* 0x000fe2000f8e00ff */
[----:B------:R-:W-:-:S03]  /*0db0*/  ULEA UR8, UR4, UR13, 0x3 ;  /* 0x0000000d04087291 */ /* 0x000fc6000f8e18ff */
[----:B------:R-:W-:-:S04]  /*0dc0*/  IMAD R15, R6, UR9, R15 ;  /* 0x00000009060f7c24 */ /* 0x000fc8000f8e020f */
[----:B------:R-:W-:Y:S02]  /*0dd0*/  IMAD.IADD R13, R15, 0x1, R13 ;  /* 0x000000010f0d7824 */ /* 0x000fe400078e020d */
[----:B------:R-:W-:Y:S01]  /*0de0*/  IMAD.U32 R15, RZ, RZ, UR4 ;  /* 0x00000004ff0f7e24 */ /* 0x000fe2000f8e00ff */
[----:B------:R-:W3:Y:S03]  /*0df0*/  LDL.64 R28, [UR8+0x20] ;  /* 0x00002008ff1c7983 */ /* 0x000ee60008100a00 */
[----:B------:R-:W-:Y:S01]  /*0e00*/  IMAD.WIDE.U32 R12, R15, UR22, R12 ;  /* 0x000000160f0c7c25 */ /* 0x000fe2000f8e000c */
[----:B------:R-:W4:Y:S03]  /*0e10*/  LDL.64 R22, [UR8+0x30] ;  /* 0x00003008ff167983 */ /* 0x000f260008100a00 */
[----:B------:R-:W-:Y:S01]  /*0e20*/  VIADD R13, R13, UR7 ;  /* 0x000000070d0d7c36 */ /* 0x000fe20008000000 */
[C---:B--2---:R-:W-:Y:S01]  /*0e30*/  LEA R32, P0, R12.reuse, UR24, 0x3 ;  /* 0x000000180c207c11 */ /* 0x044fe2000f8018ff */
[----:B------:R-:W-:Y:S01]  /*0e40*/  USHF.L.U32 UR7, UR23, 0x3, URZ ;  /* 0x0000000317077899 */ /* 0x000fe200080006ff */
[----:B------:R-:W2:Y:S02]  /*0e50*/  LDL.64 R14, [UR8+0x28] ;  /* 0x00002808ff0e7983 */ /* 0x000ea40008100a00 */
[----:B------:R-:W-:Y:S01]  /*0e60*/  LEA.HI.X R33, R12, UR25, R13, 0x3, P0 ;  /* 0x000000190c217c11 */ /* 0x000fe200080f1c0d */
[----:B------:R-:W-:Y:S01]  /*0e70*/  UIADD3 UR7, UPT, UPT, UR21, UR7, URZ ;  /* 0x0000000715077290 */ /* 0x000fe2000fffe0ff */
[----:B------:R-:W-:-:S03]  /*0e80*/  IADD3 R36, P0, PT, R32, UR20, RZ ;  /* 0x0000001420247c10 */ /* 0x000fc6000ff1e0ff */
[----:B------:R-:W3:Y:S02]  /*0e90*/  LDG.E.64 R12, desc[UR10][R32.64] ;  /* 0x0000000a200c7981 */ /* 0x000ee4000c1e1b00 */
[----:B------:R-:W-:Y:S02]  /*0ea0*/  IADD3.X R37, PT, PT, R33, UR7, RZ, P0, !PT ;  /* 0x0000000721257c10 */ /* 0x000fe400087fe4ff */
[----:B------:R-:W-:-:S03]  /*0eb0*/  IADD3 R18, P0, PT, R36, UR20, RZ ;  /* 0x0000001424127c10 */ /* 0x000fc6000ff1e0ff */
[----:B------:R-:W2:Y:S01]  /*0ec0*/  LDG.E.64 R16, desc[UR10][R36.64] ;  /* 0x0000000a24107981 */ /* 0x000ea2000c1e1b00 */
[----:B------:R-:W-:Y:S02]  /*0ed0*/  IADD3.X R19, PT, PT, R37, UR7, RZ, P0, !PT ;  /* 0x0000000725137c10 */ /* 0x000fe400087fe4ff */
[----:B------:R-:W-:Y:S01]  /*0ee0*/  IADD3 R24, P0, PT, R18, UR20, RZ ;  /* 0x0000001412187c10 */ /* 0x000fe2000ff1e0ff */
[----:B------:R-:W4:Y:S04]  /*0ef0*/  LDL.64 R32, [UR8+0x38] ;  /* 0x00003808ff207983 */ /* 0x000f280008100a00 */
[----:B------:R-:W4:Y:S01]  /*0f00*/  LDG.E.64 R26, desc[UR10][R18.64] ;  /* 0x0000000a121a7981 */ /* 0x000f22000c1e1b00 */
[----:B------:R-:W-:-:S06]  /*0f10*/  IADD3.X R25, PT, PT, R19, UR7, RZ, P0, !PT ;  /* 0x0000000713197c10 */ /* 0x000fcc00087fe4ff */
[----:B------:R-:W4:Y:S01]  /*0f20*/  LDG.E.64 R24, desc[UR10][R24.64] ;  /* 0x0000000a18187981 */ /* 0x000f22000c1e1b00 */
        /* <DEDUP_REMOVED lines=18> */
.L_x_8163:
[----:B------:R-:W-:Y:S05]  /*1050*/  BRA.U !UP1, `(.L_x_8160) ;  /* 0x0000000109f47547 */ /* 0x000fea000b800000 */
[----:B------:R-:W-:Y:S02]  /*1060*/  UISETP.NE.U32.AND UP1, UPT, UR15, 0x1, UPT ;  /* 0x000000010f00788c */ /* 0x000fe4000bf25070 */
[----:B------:R-:W-:Y:S02]  /*1070*/  ULOP3.LUT UR7, UR14, 0x1, URZ, 0xc0, !UPT ;  /* 0x000000010e077892 */ /* 0x000fe4000f8ec0ff */
[----:B------:R-:W-:Y:S02]  /*1080*/  UISETP.NE.AND.EX UP1, UPT, URZ, URZ, UPT, UP1 ;  /* 0x000000ffff00728c */ /* 0x000fe4000bf25310 */
[----:B------:R-:W-:-:S04]  /*1090*/  UISETP.NE.U32.AND UP0, UPT, UR7, 0x1, UPT ;  /* 0x000000010700788c */ /* 0x000fc8000bf05070 */
[----:B------:R-:W-:-:S03]  /*10a0*/  UISETP.NE.U32.AND.EX UP0, UPT, URZ, URZ, UPT, UP0 ;  /* 0x000000ffff00728c */ /* 0x000fc6000bf05100 */
[----:B------:R-:W-:Y:S08]  /*10b0*/  BRA.U !UP1, `(.L_x_8164) ;  /* 0x0000000109847547 */ /* 0x000ff0000b800000 */
[----:B0-----:R-:W0:Y:S01]  /*10c0*/  LDCU.64 UR8, c[0x0][0x3a0] ;  /* 0x00007400ff0877ac */ /* 0x001e220008000a00 */
[----:B-1----:R-:W-:Y:S02]  /*10d0*/  IMAD.U32 R19, RZ, RZ, UR22 ;  /* 0x00000016ff137e24 */ /* 0x002fe4000f8e00ff */
[----:B------:R-:W-:Y:S01]  /*10e0*/  IMAD.U32 R17, RZ, RZ, UR22 ;  /* 0x00000016ff117e24 */ /* 0x000fe2000f8e00ff */
[----:B------:R-:W1:Y:S01]  /*10f0*/  LDCU.64 UR20, c[0x0][0x398] ;  /* 0x00007300ff1477ac */ /* 0x000e620008000a00 */
[----:B------:R-:W-:Y:S01]  /*1100*/  IMAD.U32 R16, RZ, RZ, UR23 ;  /* 0x00000017ff107e24 */ /* 0x000fe2000f8e00ff */
[----:B------:R-:W-:-:S04]  /*1110*/  UIMAD UR7, UR5, UR22, URZ ;  /* 0x00000016050772a4 */ /* 0x000fc8000f8e02ff */
[----:B------:R-:W-:Y:S01]  /*1120*/  UIMAD UR7, UR4, UR23, UR7 ;  /* 0x00000017040772a4 */ /* 0x000fe2000f8e0207 */
[----:B0----5:R-:W-:Y:S02]  /*1130*/  IMAD R15, R7, UR8, RZ ;  /* 0x00000008070f7c24 */ /* 0x021fe4000f8e02ff */
[----:B------:R-:W-:Y:S01]  /*1140*/  IMAD.WIDE.U32 R12, R6, UR8, RZ ;  /* 0x00000008060c7c25 */ /* 0x000fe2000f8e00ff */
[----:B------:R-:W-:-:S03]  /*1150*/  ULEA UR8, UR4, UR13, 0x3 ;  /* 0x0000000d04087291 */ /* 0x000fc6000f8e18ff */
[----:B------:R-:W-:-:S04]  /*1160*/  IMAD R15, R6, UR9, R15 ;  /* 0x00000009060f7c24 */ /* 0x000fc8000f8e020f */
[----:B------:R-:W-:Y:S02]  /*1170*/  IMAD.IADD R13, R15, 0x1, R13 ;  /* 0x000000010f0d7824 */ /* 0x000fe400078e020d */
[----:B------:R-:W-:-:S04]  /*1180*/  IMAD.U32 R15, RZ, RZ, UR4 ;  /* 0x00000004ff0f7e24 */ /* 0x000fc8000f8e00ff */
[----:B------:R-:W-:-:S05]  /*1190*/  IMAD.WIDE.U32 R12, R15, UR22, R12 ;  /* 0x000000160f0c7c25 */ /* 0x000fca000f8e000c */
[----:B------:R-:W-:Y:S02]  /*11a0*/  IADD3 R13, PT, PT, R13, UR7, RZ ;  /* 0x000000070d0d7c10 */ /* 0x000fe4000fffe0ff */
[----:B-1----:R-:W-:-:S04]  /*11b0*/  LEA R22, P0, R12, UR20, 0x3 ;  /* 0x000000140c167c11 */ /* 0x002fc8000f8018ff */
[----:B------:R-:W-:Y:S02]  /*11c0*/  LEA.HI.X R23, R12, UR21, R13, 0x3, P0 ;  /* 0x000000150c177c11 */ /* 0x000fe400080f1c0d */
[----:B------:R-:W-:Y:S01]  /*11d0*/  LEA R18, P0, R19, R22, 0x3 ;  /* 0x0000001613127211 */ /* 0x000fe200078018ff */
[----:B------:R-:W2:Y:S04]  /*11e0*/  LDL.64 R12, [UR8+0x20] ;  /* 0x00002008ff0c7983 */ /* 0x000ea80008100a00 */
[----:B------:R-:W2:Y:S01]  /*11f0*/  LDG.E.64 R14, desc[UR10][R22.64] ;  /* 0x0000000a160e7981 */ /* 0x000ea2000c1e1b00 */
[----:B------:R-:W-:-:S03]  /*1200*/  LEA.HI.X R19, R17, R23, R16, 0x3, P0 ;  /* 0x0000001711137211 */ /* 0x000fc600000f1c10 */
[----:B------:R-:W3:Y:S04]  /*1210*/  LDL.64 R16, [UR8+0x28] ;  /* 0x00002808ff107983 */ /* 0x000ee80008100a00 */
        /* <DEDUP_REMOVED lines=11> */
.L_x_8164:
[----:B------:R-:W-:Y:S05]  /*12d0*/  BRA.U UP0, `(.L_x_8160) ;  /* 0x0000000100547547 */ /* 0x000fea000b800000 */
[----:B------:R-:W2:Y:S01]  /*12e0*/  LDCU.64 UR20, c[0x0][0x3a0] ;  /* 0x00007400ff1477ac */ /* 0x000ea20008000a00 */
[----:B0-----:R-:W0:Y:S01]  /*12f0*/  LDCU.64 UR8, c[0x0][0x398] ;  /* 0x00007300ff0877ac */ /* 0x001e220008000a00 */
[----:B-1----:R-:W-:-:S04]  /*1300*/  UIMAD UR5, UR5, UR22, URZ ;  /* 0x00000016050572a4 */ /* 0x002fc8000f8e02ff */
[----:B------:R-:W-:Y:S01]  /*1310*/  UIMAD UR5, UR4, UR23, UR5 ;  /* 0x00000017040572a4 */ /* 0x000fe2000f8e0205 */
[----:B--2--5:R-:W-:Y:S02]  /*1320*/  IMAD R15, R7, UR20, RZ ;  /* 0x00000014070f7c24 */ /* 0x024fe4000f8e02ff */
[----:B------:R-:W-:-:S04]  /*1330*/  IMAD.WIDE.U32 R12, R6, UR20, RZ ;  /* 0x00000014060c7c25 */ /* 0x000fc8000f8e00ff */
[----:B------:R-:W-:-:S04]  /*1340*/  IMAD R15, R6, UR21, R15 ;  /* 0x00000015060f7c24 */ /* 0x000fc8000f8e020f */
[----:B------:R-:W-:Y:S02]  /*1350*/  IMAD.IADD R13, R15, 0x1, R13 ;  /* 0x000000010f0d7824 */ /* 0x000fe400078e020d */
[----:B------:R-:W-:-:S04]  /*1360*/  IMAD.U32 R15, RZ, RZ, UR4 ;  /* 0x00000004ff0f7e24 */ /* 0x000fc8000f8e00ff */
[----:B------:R-:W-:-:S04]  /*1370*/  IMAD.WIDE.U32 R14, R15, UR22, R12 ;  /* 0x000000160f0e7c25 */ /* 0x000fc8000f8e000c */
[----:B------:R-:W-:Y:S01]  /*1380*/  IMAD.U32 R12, RZ, RZ, UR4 ;  /* 0x00000004ff0c7e24 */ /* 0x000fe2000f8e00ff */
[----:B0-----:R-:W-:Y:S01]  /*1390*/  LEA R16, P0, R14, UR8, 0x3 ;  /* 0x000000080e107c11 */ /* 0x001fe2000f8018ff */
[----:B------:R-:W-:-:S03]  /*13a0*/  VIADD R13, R15, UR5 ;  /* 0x000000050f0d7c36 */ /* 0x000fc60008000000 */
[----:B------:R-:W-:Y:S02]  /*13b0*/  LEA R12, R12, R1, 0x3 ;  /* 0x000000010c0c7211 */ /* 0x000fe400078e18ff */
[----:B------:R-:W-:-:S04]  /*13c0*/  LEA.HI.X R17, R14, UR9, R13, 0x3, P0 ;  /* 0x000000090e117c11 */ /* 0x000fc800080f1c0d */
[----:B------:R-:W2:Y:S04]  /*13d0*/  LDL.64 R12, [R12+0x20] ;  /* 0x000020000c0c7983 */ /* 0x000ea80000100a00 */
[----:B------:R-:W2:Y:S02]  /*13e0*/  LDG.E.64 R14, desc[UR10][R16.64] ;  /* 0x0000000a100e7981 */ /* 0x000ea4000c1e1b00 */
[----:B--2---:R-:W-:Y:S02]  /*13f0*/  IMAD R15, R15, R12, RZ ;  /* 0x0000000c0f0f7224 */ /* 0x004fe400078e02ff */
[----:B------:R-:W-:-:S04]  /*1400*/  IMAD.WIDE.U32 R20, R12, R14, R20 ;  /* 0x0000000e0c147225 */ /* 0x000fc800078e0014 */
[----:B------:R-:W-:-:S04]  /*1410*/  IMAD R15, R13, R14, R15 ;  /* 0x0000000e0d0f7224 */ /* 0x000fc800078e020f */
[----:B------:R-:W-:-:S07]  /*1420*/  IMAD.IADD R21, R21, 0x1, R15 ;  /* 0x0000000115157824 */ /* 0x000fce00078e020f */
.L_x_8160:
[----:B------:R-:W2:Y:S08]  /*1430*/  LDC.64 R12, c[0x0][0x3f8] ;  /* 0x0000fe00ff0c7b82 */ /* 0x000eb00000000a00 */
[----:B------:R-:W3:Y:S08]  /*1440*/  LDC R19, c[0x0][0x3f0] ;  /* 0x0000fc00ff137b82 */ /* 0x000ef00000000800 */
[----:B------:R-:W4:Y:S01]  /*1450*/  LDC R18, c[0x0][0x3f4] ;  /* 0x0000fd00ff127b82 */ /* 0x000f220000000800 */
[----:B--2---:R-:W-:-:S04]  /*1460*/  ISETP.GE.U32.AND P0, PT, R12, 0x1, PT ;  /* 0x000000010c00780c */ /* 0x004fc80003f06070 */
[----:B------:R-:W-:Y:S01]  /*1470*/  ISETP.GE.AND.EX P0, PT, R13, RZ, PT, P0 ;  /* 0x000000ff0d00720c */ /* 0x000fe20003f06300 */
[----:B---3--:R-:W-:Y:S02]  /*1480*/  IMAD.MOV.U32 R17, RZ, RZ, R19 ;  /* 0x000000ffff117224 */ /* 0x008fe400078e0013 */
[----:B----4-:R-:W-:-:S10]  /*1490*/  IMAD.MOV.U32 R16, RZ, RZ, R18 ;  /* 0x000000ffff107224 */ /* 0x010fd400078e0012 */
[----:B------:R-:W-:Y:S05]  /*14a0*/  @!P0 BRA `(.L_x_8165) ;  /* 0x0000000000848947 */ /* 0x000fea0003800000 */
[----:B------:R-:W2:Y:S01]  /*14b0*/  LDCU.64 UR4, c[0x0][0x3f8] ;  /* 0x00007f00ff0477ac */ /* 0x000ea20008000a00 */
[----:B------:R-:W-:Y:S01]  /*14c0*/  BSSY.RECONVERGENT B1, `(.L_x_8165) ;  /* 0x000001f000017945 */ /* 0x000fe20003800200 */
[----:B------:R-:W-:Y:S02]  /*14d0*/  IMAD.MOV.U32 R22, RZ, RZ, R19 ;  /* 0x000000ffff167224 */ /* 0x000fe400078e0013 */
[----:B------:R-:W-:Y:S01]  /*14e0*/  IMAD.MOV.U32 R23, RZ, RZ, R18 ;  /* 0x000000ffff177224 */ /* 0x000fe200078e0012 */
[----:B--2---:R-:W-:Y:S01]  /*14f0*/  MOV R25, UR4 ;  /* 0x0000000400197c02 */ /* 0x004fe20008000f00 */
[----:B------:R-:W-:-:S07]  /*1500*/  IMAD.U32 R24, RZ, RZ, UR5 ;  /* 0x00000005ff187e24 */ /* 0x000fce000f8e00ff */
.L_x_8166:
        /* <DEDUP_REMOVED lines=12> */
[----:B------:R-:W-:Y:S02]  /*15d0*/  SEL R25, R25, R28, !P1 ;  /* 0x0000001c19197207 */ /* 0x000fe40004800000 */
[----:B------:R-:W-:Y:S02]  /*15e0*/  IADD3.X R24, PT, PT, R24, R15, RZ, P2, !PT ;  /* 0x0000000f18187210 */ /* 0x000fe400017fe4ff */
[----:B------:R-:W-:Y:S02]  /*15f0*/  ISETP.GT.U32.AND P2, PT, R25, RZ, PT ;  /* 0x000000ff1900720c */ /* 0x000fe40003f44070 */
[----:B------:R-:W-:Y:S02]  /*1600*/  SEL R24, R24, R29, !P1 ;  /* 0x0000001d18187207 */ /* 0x000fe40004800000 */
[----:B------:R-:W-:Y:S02]  /*1610*/  IADD3 R14, P4, P5, R17, 0x8, R27 ;  /* 0x00000008110e7810 */ /* 0x000fe40007d9e01b */
[----:B------:R-:W-:-:S02]  /*1620*/  ISETP.GT.AND.EX P2, PT, R24, RZ, PT, P2 ;  /* 0x000000ff1800720c */ /* 0x000fc40003f44320 */
[----:B------:R-:W-:Y:S02]  /*1630*/  IADD3 R27, P3, PT, R12, 0x8, RZ ;  /* 0x000000080c1b7810 */ /* 0x000fe40007f7e0ff */
[----:B------:R-:W-:Y:S02]  /*1640*/  IADD3.X R15, PT, PT, R16, RZ, R26, P4, P5 ;  /* 0x000000ff100f7210 */ /* 0x000fe400027ea41a */
[----:B------:R-:W-:Y:S01]  /*1650*/  SEL R17, R14, R17, !P1 ;  /* 0x000000110e117207 */ /* 0x000fe20004800000 */
[----:B------:R-:W-:Y:S01]  /*1660*/  IMAD.X R12, RZ, RZ, R13, P3 ;  /* 0x000000ffff0c7224 */ /* 0x000fe200018e060d */
[----:B------:R-:W-:Y:S02]  /*1670*/  SEL R16, R15, R16, !P1 ;  /* 0x000000100f107207 */ /* 0x000fe40004800000 */
[----:B------:R-:W-:Y:S02]  /*1680*/  SEL R22, R27, R22, !P1 ;  /* 0x000000161b167207 */ /* 0x000fe40004800000 */
[----:B------:R-:W-:Y:S01]  /*1690*/  SEL R23, R12, R23, !P1 ;  /* 0x000000170c177207 */ /* 0x000fe20004800000 */
[----:B------:R-:W-:Y:S06]  /*16a0*/  @P2 BRA `(.L_x_8166) ;  /* 0xfffffffc00982947 */ /* 0x000fec000383ffff */
[----:B01----:R-:W-:Y:S05]  /*16b0*/  BSYNC.RECONVERGENT B1 ;  /* 0x0000000000017941 */ /* 0x003fea0003800200 */
.L_x_8165:
[----:B------:R-:W-:Y:S01]  /*16c0*/  IMAD.MOV.U32 R22, RZ, RZ, R19 ;  /* 0x000000ffff167224 */ /* 0x000fe200078e0013 */
[----:B------:R-:W-:Y:S06]  /*16d0*/  @!P0 BRA `(.L_x_8167) ;  /* 0x0000000000808947 */ /* 0x000fec0003800000 */
[----:B------:R-:W2:Y:S01]  /*16e0*/  LDCU.64 UR4, c[0x0][0x3f8] ;  /* 0x00007f00ff0477ac */ /* 0x000ea20008000a00 */
[----:B------:R-:W-:Y:S01]  /*16f0*/  BSSY.RECONVERGENT B1, `(.L_x_8167) ;  /* 0x000001e000017945 */ /* 0x000fe20003800200 */
[----:B------:R-:W-:Y:S01]  /*1700*/  MOV R24, R18 ;  /* 0x0000001200187202 */ /* 0x000fe20000000f00 */
[----:B--2---:R-:W-:Y:S02]  /*1710*/  IMAD.U32 R26, RZ, RZ, UR4 ;  /* 0x00000004ff1a7e24 */ /* 0x004fe4000f8e00ff */
[----:B------:R-:W-:-:S07]  /*1720*/  IMAD.U32 R23, RZ, RZ, UR5 ;  /* 0x00000005ff177e24 */ /* 0x000fce000f8e00ff */
.L_x_8168:
[--C-:B------:R-:W-:Y:S02]  /*1730*/  SHF.R.U64 R29, R26, 0x1, R23.reuse ;  /* 0x000000011a1d7819 */ /* 0x100fe40000001217 */
[----:B------:R-:W-:-:S03]  /*1740*/  SHF.R.U32.HI R28, RZ, 0x1, R23 ;  /* 0x00000001ff1c7819 */ /* 0x000fc60000011617 */
[C---:B------:R-:W-:Y:S01]  /*1750*/  IMAD.SHL.U32 R27, R29.reuse, 0x8, RZ ;  /* 0x000000081d1b7824 */ /* 0x040fe200078e00ff */
[----:B------:R-:W-:-:S04]  /*1760*/  SHF.L.U64.HI R25, R29, 0x3, R28 ;  /* 0x000000031d197819 */ /* 0x000fc8000001021c */
[----:B------:R-:W-:-:S05]  /*1770*/  IADD3 R12, P0, PT, R19, R27, RZ ;  /* 0x0000001b130c7210 */ /* 0x000fca0007f1e0ff */
[----:B------:R-:W-:-:S05]  /*1780*/  IMAD.X R13, R24, 0x1, R25, P0 ;  /* 0x00000001180d7824 */ /* 0x000fca00000e0619 */
[----:B------:R2:W3:Y:S02]  /*1790*/  LDG.E.64 R14, desc[UR10][R12.64] ;  /* 0x0000000a0c0e7981 */ /* 0x0004e4000c1e1b00 */
[----:B--2---:R-:W-:-:S05]  /*17a0*/  IADD3 R12, P2, PT, R12, 0x8, RZ ;  /* 0x000000080c0c7810 */ /* 0x004fca0007f5e0ff */
[----:B------:R-:W-:Y:S01]  /*17b0*/  IMAD.X R13, RZ, RZ, R13, P2 ;  /* 0x000000ffff0d7224 */ /* 0x000fe200010e060d */
[----:B---3-5:R-:W-:Y:S02]  /*17c0*/  ISETP.GE.U32.AND P0, PT, R20, R14, PT ;  /* 0x0000000e1400720c */ /* 0x028fe40003f06070 */
[----:B------:R-:W-:Y:S02]  /*17d0*/  LOP3.LUT R14, RZ, R28, RZ, 0x33, !PT ;  /* 0x0000001cff0e7212 */ /* 0x000fe400078e33ff */
[----:B------:R-:W-:Y:S02]  /*17e0*/  ISETP.GE.AND.EX P0, PT, R21, R15, PT, P0 ;  /* 0x0000000f1500720c */ /* 0x000fe40003f06300 */
[----:B------:R-:W-:Y:S02]  /*17f0*/  LOP3.LUT R15, RZ, R29, RZ, 0x33, !PT ;  /* 0x0000001dff0f7212 */ /* 0x000fe400078e33ff */
[----:B------:R-:W-:Y:S02]  /*1800*/  SEL R19, R19, R12, !P0 ;  /* 0x0000000c13137207 */ /* 0x000fe40004000000 */
[----:B------:R-:W-:-:S02]  /*1810*/  IADD3 R26, P1, PT, R26, R15, RZ ;  /* 0x0000000f1a1a7210 */ /* 0x000fc40007f3e0ff */
[----:B------:R-:W-:Y:S02]  /*1820*/  IADD3 R15, P3, P4, R22, 0x8, R27 ;  /* 0x00000008160f7810 */ /* 0x000fe40007c7e01b */
[----:B------:R-:W-:Y:S01]  /*1830*/  SEL R26, R29, R26, !P0 ;  /* 0x0000001a1d1a7207 */ /* 0x000fe20004000000 */
[----:B------:R-:W-:Y:S01]  /*1840*/  IMAD.X R23, R23, 0x1, R14, P1 ;  /* 0x0000000117177824 */ /* 0x000fe200008e060e */
[----:B------:R-:W-:Y:S02]  /*1850*/  IADD3.X R25, PT, PT, R18, RZ, R25, P3, P4 ;  /* 0x000000ff12197210 */ /* 0x000fe40001fe8419 */
[----:B------:R-:W-:Y:S02]  /*1860*/  ISETP.GT.U32.AND P1, PT, R26, RZ, PT ;  /* 0x000000ff1a00720c */ /* 0x000fe40003f24070 */
[----:B------:R-:W-:Y:S02]  /*1870*/  SEL R23, R28, R23, !P0 ;  /* 0x000000171c177207 */ /* 0x000fe40004000000 */
[----:B------:R-:W-:-:S02]  /*1880*/  SEL R22, R22, R15, !P0 ;  /* 0x0000000f16167207 */ /* 0x000fc40004000000 */
[----:B------:R-:W-:Y:S02]  /*1890*/  ISETP.GT.AND.EX P1, PT, R23, RZ, PT, P1 ;  /* 0x000000ff1700720c */ /* 0x000fe40003f24310 */
[----:B------:R-:W-:Y:S02]  /*18a0*/  SEL R18, R18, R25, !P0 ;  /* 0x0000001912127207 */ /* 0x000fe40004000000 */
[----:B------:R-:W-:-:S09]  /*18b0*/  SEL R24, R24, R13, !P0 ;  /* 0x0000000d18187207 */ /* 0x000fd20004000000 */
[----:B------:R-:W-:Y:S05]  /*18c0*/  @P1 BRA `(.L_x_8168) ;  /* 0xfffffffc00981947 */ /* 0x000fea000383ffff */
[----:B01----:R-:W-:Y:S05]  /*18d0*/  BSYNC.RECONVERGENT B1 ;  /* 0x0000000000017941 */ /* 0x003fea0003800200 */
.L_x_8167:
[----:B------:R-:W2:Y:S01]  /*18e0*/  LDCU.64 UR4, c[0x0][0x3f0] ;  /* 0x00007e00ff0477ac */ /* 0x000ea20008000a00 */
[----:B------:R-:W-:Y:S02]  /*18f0*/  IADD3 R12, P0, PT, -R17, R22, RZ ;  /* 0x00000016110c7210 */ /* 0x000fe40007f1e1ff */
[----:B-----5:R-:W-:Y:S01]  /*1900*/  SHF.L.U64.HI R19, R6, 0x3, R7 ;  /* 0x0000000306137819 */ /* 0x020fe20000010207 */
[----:B-1----:R-:W1:Y:S02]  /*1910*/  LDCU.128 UR20, c[0x0][0x400] ;  /* 0x00008000ff1477ac */ /* 0x002e640008000c00 */
[----:B------:R-:W-:-:S05]  /*1920*/  IMAD.X R7, R18, 0x1, ~R16, P0 ;  /* 0x0000000112077824 */ /* 0x000fca00000e0e10 */
[--C-:B------:R-:W-:Y:S02]  /*1930*/  SHF.R.S64 R12, R12, 0x3, R7.reuse ;  /* 0x000000030c0c7819 */ /* 0x100fe40000001007 */
[----:B------:R-:W-:Y:S02]  /*1940*/  SHF.R.S32.HI R13, RZ, 0x3, R7 ;  /* 0x00000003ff0d7819 */ /* 0x000fe40000011407 */
[----:B--2---:R-:W-:Y:S02]  /*1950*/  IADD3 R14, P1, PT, R17, -UR4, RZ ;  /* 0x80000004110e7c10 */ /* 0x004fe4000ff3e0ff */
[----:B------:R-:W-:Y:S02]  /*1960*/  SHF.L.U32 R17, R6, 0x3, RZ ;  /* 0x0000000306117819 */ /* 0x000fe400000006ff */
[----:B------:R-:W-:Y:S02]  /*1970*/  IADD3.X R15, PT, PT, R16, ~UR5, RZ, P1, !PT ;  /* 0x80000005100f7c10 */ /* 0x000fe40008ffe4ff */
[----:B-1----:R-:W-:-:S02]  /*1980*/  IADD3 R6, P0, PT, R17, UR20, RZ ;  /* 0x0000001411067c10 */ /* 0x002fc4000ff1e0ff */
[----:B------:R-:W-:Y:S02]  /*1990*/  IADD3 R16, P1, PT, R17, UR22, RZ ;  /* 0x0000001611107c10 */ /* 0x000fe4000ff3e0ff */
[C---:B------:R-:W-:Y:S02]  /*19a0*/  IADD3.X R7, PT, PT, R19.reuse, UR21, RZ, P0, !PT ;  /* 0x0000001513077c10 */ /* 0x040fe400087fe4ff */
[--C-:B------:R-:W-:Y:S02]  /*19b0*/  SHF.R.S64 R14, R14, 0x3, R15.reuse ;  /* 0x000000030e0e7819 */ /* 0x100fe4000000100f */
[----:B------:R-:W-:Y:S01]  /*19c0*/  IADD3.X R17, PT, PT, R19, UR23, RZ, P1, !PT ;  /* 0x0000001713117c10 */ /* 0x000fe20008ffe4ff */
[----:B------:R1:W-:Y:S01]  /*19d0*/  STG.E.64 desc[UR10][R6.64], R12 ;  /* 0x0000000c06007986 */ /* 0x0003e2000c101b0a */
[----:B------:R-:W-:-:S05]  /*19e0*/  SHF.R.S32.HI R15, RZ, 0x3, R15 ;  /* 0x00000003ff0f7819 */ /* 0x000fca000001140f */
[----:B------:R1:W-:Y:S02]  /*19f0*/  STG.E.64 desc[UR10][R16.64], R14 ;  /* 0x0000000e10007986 */ /* 0x0003e4000c101b0a */
.L_x_8158:
[----:B0-----:R-:W-:Y:S05]  /*1a00*/  BSYNC.RECONVERGENT B0 ;  /* 0x0000000000007941 */ /* 0x001fea0003800200 */
.L_x_8157:
[----:B-1---5:R-:W-:Y:S01]  /*1a10*/  VIADD R6, R5, 0x80 ;  /* 0x0000008005067836 */ /* 0x022fe20000000000 */
[----:B------:R-:W-:Y:S04]  /*1a20*/  BSSY.RECONVERGENT B0, `(.L_x_8169) ;  /* 0x000014f000007945 */ /* 0x000fe80003800200 */
[----:B------:R-:W-:-:S13]  /*1a30*/  ISETP.GE.AND P0, PT, R6, UR6, PT ;  /* 0x0000000606007c0c */ /* 0x000fda000bf06270 */
        /* <DEDUP_REMOVED lines=9> */
.L_x_8171:
[----:B------:R-:W0:Y:S01]  /*1ad0*/  LDCU.64 UR20, c[0x0][0x390] ;  /* 0x00007200ff1477ac */ /* 0x000e220008000a00 */
[----:B------:R-:W-:Y:S01]  /*1ae0*/  CS2R R18, SRZ ;  /* 0x0000000000127805 */ /* 0x000fe2000001ff00 */
[----:B0-----:R-:W-:-:S04]  /*1af0*/  UISETP.NE.U32.AND UP0, UPT, UR20, URZ, UPT ;  /* 0x000000ff1400728c */ /* 0x001fc8000bf05070 */
        /* <DEDUP_REMOVED lines=16> */
[----:B0-----:R-:W-:Y:S01]  /*1c00*/  IMAD R7, R31, UR8, RZ ;  /* 0x000000081f077c24 */ /* 0x001fe2000f8e02ff */
[----:B------:R-:W-:Y:S01]  /*1c10*/  CS2R R18, SRZ ;  /* 0x0000000000127805 */ /* 0x000fe2000001ff00 */
[C---:B------:R-:W-:Y:S01]  /*1c20*/  IMAD.WIDE.U32 R12, R30.reuse, UR8, RZ ;  /* 0x000000081e0c7c25 */ /* 0x040fe2000f8e00ff */
[----:B------:R-:W-:Y:S01]  /*1c30*/  UISETP.GT.U32.AND UP0, UPT, UR20, 0x1, UPT ;  /* 0x000000011400788c */ /* 0x000fe2000bf04070 */
[----:B------:R-:W0:Y:S02]  /*1c40*/  LDCU.64 UR18, c[0x0][0x3e8] ;  /* 0x00007d00ff1277ac */ /* 0x000e240008000a00 */
[----:B------:R-:W-:Y:S01]  /*1c50*/  IMAD R7, R30, UR9, R7 ;  /* 0x000000091e077c24 */ /* 0x000fe2000f8e0207 */
[----:B------:R-:W-:-:S03]  /*1c60*/  UISETP.GT.AND.EX UP0, UPT, UR21, URZ, UPT, UP0 ;  /* 0x000000ff1500728c */ /* 0x000fc6000bf04300 */
[----:B------:R-:W-:Y:S01]  /*1c70*/  IMAD.IADD R7, R13, 0x1, R7 ;  /* 0x000000010d077824 */ /* 0x000fe200078e0207 */
[----:B------:R-:W-:Y:S02]  /*1c80*/  ULOP3.LUT UR4, UR14, 0xfffffff8, URZ, 0xc0, !UPT ;  /* 0xfffffff80e047892 */ /* 0x000fe4000f8ec0ff */
[----:B------:R-:W-:Y:S01]  /*1c90*/  USEL UR5, UR21, URZ, UP0 ;  /* 0x000000ff15057287 */ /* 0x000fe20008000000 */
[----:B-1----:R-:W-:-:S03]  /*1ca0*/  LEA R32, P0, R12, UR16, 0x3 ;  /* 0x000000100c207c11 */ /* 0x002fc6000f8018ff */
[----:B------:R-:W-:Y:S01]  /*1cb0*/  ULOP3.LUT UR5, UR5, 0x7fffffff, URZ, 0xc0, !UPT ;  /* 0x7fffffff05057892 */ /* 0x000fe2000f8ec0ff */
[----:B------:R-:W-:Y:S01]  /*1cc0*/  UMOV UR7, UR4 ;  /* 0x0000000400077c82 */ /* 0x000fe20008000000 */
[----:B------:R-:W-:Y:S01]  /*1cd0*/  LEA.HI.X R33, R12, UR17, R7, 0x3, P0 ;  /* 0x000000110c217c11 */ /* 0x000fe200080f1c07 */
[----:B------:R-:W-:Y:S01]  /*1ce0*/  IMAD.MOV.U32 R7, RZ, RZ, R34 ;  /* 0x000000ffff077224 */ /* 0x000fe200078e0022 */
[----:B0-----:R-:W-:Y:S02]  /*1cf0*/  USHF.L.U64.HI UR15, UR18, 0x3, UR19 ;  /* 0x00000003120f7899 */ /* 0x001fe40008010213 */
[----:B------:R-:W-:Y:S02]  /*1d00*/  USHF.L.U32 UR20, UR18, 0x3, URZ ;  /* 0x0000000312147899 */ /* 0x000fe400080006ff */
[----:B------:R-:W-:Y:S01]  /*1d10*/  USHF.L.U64.HI UR9, UR18, 0x6, UR19 ;  /* 0x0000000612097899 */ /* 0x000fe20008010213 */
[----:B------:R-:W-:-:S11]  /*1d20*/  UMOV UR8, UR5 ;  /* 0x0000000500087c82 */ /* 0x000fd60008000000 */
.L_x_8174:
[----:B------:R-:W2:Y:S04]  /*1d30*/  LDL.64 R20, [R7+-0x10] ;  /* 0xfffff00007147983 */ /* 0x000ea80000100a00 */
[----:B------:R-:W2:Y:S01]  /*1d40*/  LDG.E.64 R16, desc[UR10][R32.64] ;  /* 0x0000000a20107981 */ /* 0x000ea2000c1e1b00 */
[----:B------:R-:W-:-:S03]  /*1d50*/  IADD3 R24, P0, PT, R32, UR20, RZ ;  /* 0x0000001420187c10 */ /* 0x000fc6000ff1e0ff */
[----:B------:R-:W3:Y:S01]  /*1d60*/  LDL.64 R12, [R7+-0x8] ;  /* 0xfffff800070c7983 */ /* 0x000ee20000100a00 */
[----:B------:R-:W-:-:S03]  /*1d70*/  IADD3.X R25, PT, PT, R33, UR15, RZ, P0, !PT ;  /* 0x0000000f21197c10 */ /* 0x000fc600087fe4ff */
[----:B------:R-:W4:Y:S04]  /*1d80*/  LDL.64 R28, [R7+0x8] ;  /* 0x00000800071c7983 */ /* 0x000f280000100a00 */
[----:B------:R0:W3:Y:S01]  /*1d90*/  LDG.E.64 R14, desc[UR10][R24.64] ;  /* 0x0000000a180e7981 */ /* 0x0000e2000c1e1b00 */
[----:B------:R-:W-:-:S04]  /*1da0*/  IADD3 R36, P0, PT, R24, UR20, RZ ;  /* 0x0000001418247c10 */ /* 0x000fc8000ff1e0ff */
[----:B------:R-:W-:Y:S01]  /*1db0*/  IADD3.X R37, PT, PT, R25, UR15, RZ, P0, !PT ;  /* 0x0000000f19257c10 */ /* 0x000fe200087fe4ff */
[----:B--2---:R-:W-:Y:S02]  /*1dc0*/  IMAD R17, R17, R20, RZ ;  /* 0x0000001411117224 */ /* 0x004fe400078e02ff */
[-C--:B------:R-:W-:Y:S01]  /*1dd0*/  IMAD.WIDE.U32 R22, R20, R16.reuse, R18 ;  /* 0x0000001014167225 */ /* 0x080fe200078e0012 */
[----:B------:R-:W-:Y:S01]  /*1de0*/  IADD3 R20, P0, PT, R36, UR20, RZ ;  /* 0x0000001424147c10 */ /* 0x000fe2000ff1e0ff */
[----:B------:R-:W2:Y:S02]  /*1df0*/  LDG.E.64 R18, desc[UR10][R36.64] ;  /* 0x0000000a24127981 */ /* 0x000ea4000c1e1b00 */
[----:B------:R-:W-:Y:S02]  /*1e00*/  IMAD R21, R21, R16, R17 ;  /* 0x0000001015157224 */ /* 0x000fe400078e0211 */
[----:B------:R-:W2:Y:S03]  /*1e10*/  LDL.64 R16, [R7] ;  /* 0x0000000007107983 */ /* 0x000ea60000100a00 */
[----:B------:R-:W-:-:S02]  /*1e20*/  IADD3 R23, PT, PT, R23, R21, RZ ;  /* 0x0000001517177210 */ /* 0x000fc40007ffe0ff */
[----:B------:R-:W-:Y:S02]  /*1e30*/  IADD3.X R21, PT, PT, R37, UR15, RZ, P0, !PT ;  /* 0x0000000f25157c10 */ /* 0x000fe400087fe4ff */
[----:B0-----:R-:W-:-:S03]  /*1e40*/  IADD3 R24, P0, PT, R20, UR20, RZ ;  /* 0x0000001414187c10 */ /* 0x001fc6000ff1e0ff */
[----:B------:R-:W4:Y:S01]  /*1e50*/  LDG.E.64 R26, desc[UR10][R20.64] ;  /* 0x0000000a141a7981 */ /* 0x000f22000c1e1b00 */
[----:B---3--:R-:W-:Y:S01]  /*1e60*/  IMAD R35, R15, R12, RZ ;  /* 0x0000000c0f237224 */ /* 0x008fe200078e02ff */
[----:B------:R-:W-:-:S03]  /*1e70*/  IADD3.X R25, PT, PT, R21, UR15, RZ, P0, !PT ;  /* 0x0000000f15197c10 */ /* 0x000fc600087fe4ff */
[-C--:B------:R-:W-:Y:S02]  /*1e80*/  IMAD R35, R13, R14.reuse, R35 ;  /* 0x0000000e0d237224 */ /* 0x080fe400078e0223 */
[----:B------:R-:W-:Y:S02]  /*1e90*/  IMAD.WIDE.U32 R12, R12, R14, R22 ;  /* 0x0000000e0c0c7225 */ /* 0x000fe400078e0016 */
[----:B------:R0:W3:Y:S04]  /*1ea0*/  LDG.E.64 R14, desc[UR10][R24.64] ;  /* 0x0000000a180e7981 */ /* 0x0000e8000c1e1b00 */
[----:B------:R-:W3:Y:S01]  /*1eb0*/  LDL.64 R22, [R7+0x10] ;  /* 0x0000100007167983 */ /* 0x000ee20000100a00 */
[----:B------:R-:W-:-:S03]  /*1ec0*/  IMAD.IADD R13, R13, 0x1, R35 ;  /* 0x000000010d0d7824 */ /* 0x000fc600078e0223 */
[----:B------:R-:W5:Y:S01]  /*1ed0*/  LDL.64 R20, [R7+0x18] ;  /* 0x0000180007147983 */ /* 0x000f620000100a00 */
[----:B--2---:R-:W-:-:S04]  /*1ee0*/  IMAD R19, R19, R16, RZ ;  /* 0x0000001013137224 */ /* 0x004fc800078e02ff */
[-C--:B------:R-:W-:Y:S02]  /*1ef0*/  IMAD R19, R17, R18.reuse, R19 ;  /* 0x0000001211137224 */ /* 0x080fe400078e0213 */
[----:B------:R-:W-:Y:S01]  /*1f00*/  IMAD.WIDE.U32 R16, R16, R18, R12 ;  /* 0x0000001210107225 */ /* 0x000fe200078e000c */
[----:B------:R-:W-:-:S03]  /*1f10*/  IADD3 R12, P0, PT, R24, UR20, RZ ;  /* 0x00000014180c7c10 */ /* 0x000fc6000ff1e0ff */
[----:B------:R-:W-:Y:S01]  /*1f20*/  IMAD.IADD R17, R17, 0x1, R19 ;  /* 0x0000000111117824 */ /* 0x000fe200078e0213 */
[----:B------:R-:W-:Y:S01]  /*1f30*/  IADD3.X R13, PT, PT, R25, UR15, RZ, P0, !PT ;  /* 0x0000000f190d7c10 */ /* 0x000fe200087fe4ff */
[----:B----4-:R-:W-:Y:S01]  /*1f40*/  IMAD R19, R27, R28, RZ ;  /* 0x0000001c1b137224 */ /* 0x010fe200078e02ff */
[----:B0-----:R-:W-:-:S03]  /*1f50*/  IADD3 R24, P0, PT, R12, UR20, RZ ;  /* 0x000000140c187c10 */ /* 0x001fc6000ff1e0ff */
[-C--:B------:R-:W-:Y:S02]  /*1f60*/  IMAD R25, R29, R26.reuse, R19 ;  /* 0x0000001a1d197224 */ /* 0x080fe400078e0213 */
[----:B------:R-:W-:Y:S02]  /*1f70*/  IMAD.WIDE.U32 R18, R28, R26, R16 ;  /* 0x0000001a1c127225 */ /* 0x000fe400078e0010 */
[----:B------:R-:W5:Y:S02]  /*1f80*/  LDG.E.64 R16, desc[UR10][R12.64] ;  /* 0x0000000a0c107981 */ /* 0x000f64000c1e1b00 */
[----:B------:R-:W-:Y:S01]  /*1f90*/  IMAD.IADD R19, R19, 0x1, R25 ;  /* 0x0000000113137824 */ /* 0x000fe200078e0219 */
[----:B------:R-:W-:Y:S01]  /*1fa0*/  IADD3.X R25, PT, PT, R13, UR15, RZ, P0, !PT ;  /* 0x0000000f0d197c10 */ /* 0x000fe200087fe4ff */
[----:B---3--:R-:W-:Y:S01]  /*1fb0*/  IMAD R29, R15, R22, RZ ;  /* 0x000000160f1d7224 */ /* 0x008fe200078e02ff */
[----:B------:R-:W-:-:S03]  /*1fc0*/  IADD3 R26, P0, PT, R24, UR20, RZ ;  /* 0x00000014181a7c10 */ /* 0x000fc6000ff1e0ff */
[-C--:B------:R-:W-:Y:S02]  /*1fd0*/  IMAD R29, R23, R14.reuse, R29 ;  /* 0x0000000e171d7224 */ /* 0x080fe400078e021d */
[----:B------:R-:W-:Y:S01]  /*1fe0*/  IMAD.WIDE.U32 R14, R22, R14, R18 ;  /* 0x0000000e160e7225 */ /* 0x000fe200078e0012 */
[----:B------:R-:W2:Y:S01]  /*1ff0*/  LDL.64 R12, [R7+0x28] ;  /* 0x00002800070c7983 */ /* 0x000ea20000100a00 */
[----:B------:R-:W-:-:S03]  /*2000*/  IADD3.X R27, PT, PT, R25, UR15, RZ, P0, !PT ;  /* 0x0000000f191b7c10 */ /* 0x000fc600087fe4ff */
[----:B------:R0:W3:Y:S04]  /*2010*/  LDL.64 R22, [R7+0x20] ;  /* 0x0000200007167983 */ /* 0x0000e80000100a00 */
[----:B------:R-:W3:Y:S04]  /*2020*/  LDG.E.64 R18, desc[UR10][R24.64] ;  /* 0x0000000a18127981 */ /* 0x000ee8000c1e1b00 */
[----:B------:R-:W2:Y:S01]  /*2030*/  LDG.E.64 R26, desc[UR10][R26.64] ;  /* 0x0000000a1a1a7981 */ /* 0x000ea2000c1e1b00 */
[----:B------:R-:W-:Y:S01]  /*2040*/  IMAD.IADD R15, R15, 0x1, R29 ;  /* 0x000000010f0f7824 */ /* 0x000fe200078e021d */
[----:B------:R-:W-:-:S04]  /*2050*/  UIADD3 UR7, UP0, UPT, UR7, -0x8, URZ ;  /* 0xfffffff807077890 */ /* 0x000fc8000ff1e0ff */
[----:B------:R-:W-:Y:S02]  /*2060*/  UIADD3.X UR8, UPT, UPT, UR8, -0x1, URZ, UP0, !UPT ;  /* 0xffffffff08087890 */ /* 0x000fe400087fe4ff */
[----:B------:R-:W-:-:S04]  /*2070*/  UISETP.NE.U32.AND UP0, UPT, UR7, URZ, UPT ;  /* 0x000000ff0700728c */ /* 0x000fc8000bf05070 */
[----:B------:R-:W-:Y:S01]  /*2080*/  UISETP.NE.AND.EX UP0, UPT, UR8, URZ, UPT, UP0 ;  /* 0x000000ff0800728c */ /* 0x000fe2000bf05300 */
[----:B0-----:R-:W-:Y:S02]  /*2090*/  VIADD R7, R7, 0x40 ;  /* 0x0000004007077836 */ /* 0x001fe40000000000 */
[----:B-----5:R-:W-:Y:S02]  /*20a0*/  IMAD R17, R17, R20, RZ ;  /* 0x0000001411117224 */ /* 0x020fe400078e02ff */
[----:B------:R-:W-:-:S04]  /*20b0*/  IMAD.WIDE.U32 R14, R20, R16, R14 ;  /* 0x00000010140e7225 */ /* 0x000fc800078e000e */
[----:B------:R-:W-:-:S05]  /*20c0*/  IMAD R17, R21, R16, R17 ;  /* 0x0000001015117224 */ /* 0x000fca00078e0211 */
[----:B------:R-:W-:Y:S01]  /*20d0*/  IADD3 R15, PT, PT, R15, R17, RZ ;  /* 0x000000110f0f7210 */ /* 0x000fe20007ffe0ff */
[----:B---3--:R-:W-:Y:S02]  /*20e0*/  IMAD R17, R19, R22, RZ ;  /* 0x0000001613117224 */ /* 0x008fe400078e02ff */
[----:B------:R-:W-:-:S04]  /*20f0*/  IMAD.WIDE.U32 R14, R22, R18, R14 ;  /* 0x00000012160e7225 */ /* 0x000fc800078e000e */
[----:B------:R-:W-:Y:S02]  /*2100*/  IMAD R17, R23, R18, R17 ;  /* 0x0000001217117224 */ /* 0x000fe400078e0211 */
[----:B------:R-:W-:Y:S02]  /*2110*/  IMAD.U32 R21, RZ, RZ, UR18 ;  /* 0x00000012ff157e24 */ /* 0x000fe4000f8e00ff */
[----:B------:R-:W-:Y:S02]  /*2120*/  IMAD.IADD R15, R15, 0x1, R17 ;  /* 0x000000010f0f7824 */ /* 0x000fe400078e0211 */
[----:B--2---:R-:W-:Y:S01]  /*2130*/  IMAD R17, R27, R12, RZ ;  /* 0x0000000c1b117224 */ /* 0x004fe200078e02ff */
[----:B------:R-:W-:Y:S01]  /*2140*/  LEA R32, P0, R21, R32, 0x6 ;  /* 0x0000002015207211 */ /* 0x000fe200078030ff */
[----:B------:R-:W-:-:S04]  /*2150*/  IMAD.WIDE.U32 R18, R12, R26, R14 ;  /* 0x0000001a0c127225 */ /* 0x000fc800078e000e */
[----:B------:R-:W-:Y:S01]  /*2160*/  IMAD R17, R13, R26, R17 ;  /* 0x0000001a0d117224 */ /* 0x000fe200078e0211 */
[----:B------:R-:W-:-:S03]  /*2170*/  IADD3.X R33, PT, PT, R33, UR9, RZ, P0, !PT ;  /* 0x0000000921217c10 */ /* 0x000fc600087fe4ff */
[----:B------:R-:W-:Y:S01]  /*2180*/  IMAD.IADD R19, R19, 0x1, R17 ;  /* 0x0000000113137824 */ /* 0x000fe200078e0211 */
[----:B------:R-:W-:Y:S06]  /*2190*/  BRA.U UP0, `(.L_x_8174) ;  /* 0xfffffff900e47547 */ /* 0x000fec000b83ffff */
.L_x_8173:
        /* <DEDUP_REMOVED lines=11> */
[----:B------:R-:W-:Y:S02]  /*2250*/  ULEA UR15, UR4, UR13, 0x3 ;  /* 0x0000000d040f7291 */ /* 0x000fe4000f8e18ff */
[----:B------:R-:W-:Y:S01]  /*2260*/  UIMAD UR7, UR4, UR17, UR7 ;  /* 0x00000011040772a4 */ /* 0x000fe2000f8e0207 */
[----:B0-----:R-:W-:-:S06]  /*2270*/  IMAD R7, R31, UR8, RZ ;  /* 0x000000081f077c24 */ /* 0x001fcc000f8e02ff */
[----:B------:R-:W3:Y:S01]  /*2280*/  LDL.64 R28, [UR15+0x20] ;  /* 0x0000200fff1c7983 */ /* 0x000ee20008100a00 */
[----:B------:R-:W-:-:S03]  /*2290*/  IMAD.WIDE.U32 R12, R30, UR8, RZ ;  /* 0x000000081e0c7c25 */ /* 0x000fc6000f8e00ff */
[----:B------:R-:W4:Y:S01]  /*22a0*/  LDL.64 R14, [UR15+0x28] ;  /* 0x0000280fff0e7983 */ /* 0x000f220008100a00 */
[----:B------:R-:W-:Y:S01]  /*22b0*/  IMAD R7, R30, UR9, R7 ;  /* 0x000000091e077c24 */ /* 0x000fe2000f8e0207 */
[----:B------:R-:W-:Y:S02]  /*22c0*/  UIMAD.WIDE.U32 UR8, UR16, 0x8, URZ ;  /* 0x00000008100878a5 */ /* 0x000fe4000f8e00ff */
[----:B------:R-:W5:Y:S02]  /*22d0*/  LDL.64 R22, [UR15+0x30] ;  /* 0x0000300fff167983 */ /* 0x000f640008100a00 */
[----:B------:R-:W-:Y:S01]  /*22e0*/  IADD3 R13, PT, PT, R7, R13, RZ ;  /* 0x0000000d070d7210 */ /* 0x000fe20007ffe0ff */
[----:B------:R-:W-:-:S04]  /*22f0*/  IMAD.U32 R7, RZ, RZ, UR4 ;  /* 0x00000004ff077e24 */ /* 0x000fc8000f8e00ff */
[----:B------:R-:W-:-:S04]  /*2300*/  IMAD.WIDE.U32 R12, R7, UR16, R12 ;  /* 0x00000010070c7c25 */ /* 0x000fc8000f8e000c */
[----:B------:R-:W-:Y:S01]  /*2310*/  VIADD R7, R13, UR7 ;  /* 0x000000070d077c36 */ /* 0x000fe20008000000 */
[C---:B--2---:R-:W-:Y:S01]  /*2320*/  LEA R32, P0, R12.reuse, UR18, 0x3 ;  /* 0x000000120c207c11 */ /* 0x044fe2000f8018ff */
[----:B------:R-:W-:Y:S02]  /*2330*/  USHF.L.U32 UR7, UR17, 0x3, URZ ;  /* 0x0000000311077899 */ /* 0x000fe400080006ff */
[----:B------:R-:W-:Y:S01]  /*2340*/  USHF.L.U32 UR18, UR16, 0x3, URZ ;  /* 0x0000000310127899 */ /* 0x000fe200080006ff */
[----:B------:R-:W-:Y:S01]  /*2350*/  LEA.HI.X R33, R12, UR19, R7, 0x3, P0 ;  /* 0x000000130c217c11 */ /* 0x000fe200080f1c07 */
[----:B------:R-:W-:-:S04]  /*2360*/  UIADD3 UR7, UPT, UPT, UR9, UR7, URZ ;  /* 0x0000000709077290 */ /* 0x000fc8000fffe0ff */
[----:B------:R-:W3:Y:S01]  /*2370*/  LDG.E.64 R12, desc[UR10][R32.64] ;  /* 0x0000000a200c7981 */ /* 0x000ee2000c1e1b00 */
[----:B------:R-:W-:-:S04]  /*2380*/  IADD3 R36, P0, PT, R32, UR18, RZ ;  /* 0x0000001220247c10 */ /* 0x000fc8000ff1e0ff */
[----:B------:R-:W-:Y:S02]  /*2390*/  IADD3.X R37, PT, PT, R33, UR7, RZ, P0, !PT ;  /* 0x0000000721257c10 */ /* 0x000fe400087fe4ff */
[----:B------:R-:W-:-:S03]  /*23a0*/  IADD3 R20, P0, PT, R36, UR18, RZ ;  /* 0x0000001224147c10 */ /* 0x000fc6000ff1e0ff */
[----:B------:R-:W4:Y:S01]  /*23b0*/  LDG.E.64 R16, desc[UR10][R36.64] ;  /* 0x0000000a24107981 */ /* 0x000f22000c1e1b00 */
[----:B------:R-:W-:Y:S02]  /*23c0*/  IADD3.X R21, PT, PT, R37, UR7, RZ, P0, !PT ;  /* 0x0000000725157c10 */ /* 0x000fe400087fe4ff */
[----:B------:R-:W-:Y:S01]  /*23d0*/  IADD3 R24, P0, PT, R20, UR18, RZ ;  /* 0x0000001214187c10 */ /* 0x000fe2000ff1e0ff */
[----:B------:R-:W2:Y:S04]  /*23e0*/  LDL.64 R32, [UR15+0x38] ;  /* 0x0000380fff207983 */ /* 0x000ea80008100a00 */
[----:B------:R-:W5:Y:S01]  /*23f0*/  LDG.E.64 R26, desc[UR10][R20.64] ;  /* 0x0000000a141a7981 */ /* 0x000f62000c1e1b00 */
[----:B------:R-:W-:-:S06]  /*2400*/  IADD3.X R25, PT, PT, R21, UR7, RZ, P0, !PT ;  /* 0x0000000715197c10 */ /* 0x000fcc00087fe4ff */
        /* <DEDUP_REMOVED lines=11> */
[----:B-----5:R-:W-:-:S04]  /*24c0*/  IMAD R7, R27, R22, RZ ;  /* 0x000000161b077224 */ /* 0x020fc800078e02ff */
[-C--:B------:R-:W-:Y:S02]  /*24d0*/  IMAD R7, R23, R26.reuse, R7 ;  /* 0x0000001a17077224 */ /* 0x080fe400078e0207 */
[----:B------:R-:W-:-:S04]  /*24e0*/  IMAD.WIDE.U32 R22, R22, R26, R14 ;  /* 0x0000001a16167225 */ /* 0x000fc800078e000e */
[----:B--2---:R-:W-:Y:S01]  /*24f0*/  IMAD R13, R25, R32, RZ ;  /* 0x00000020190d7224 */ /* 0x004fe200078e02ff */
[----:B------:R-:W-:-:S03]  /*2500*/  IADD3 R23, PT, PT, R23, R7, RZ ;  /* 0x0000000717177210 */ /* 0x000fc60007ffe0ff */
[-C--:B------:R-:W-:Y:S02]  /*2510*/  IMAD R13, R33, R24.reuse, R13 ;  /* 0x00000018210d7224 */ /* 0x080fe400078e020d */
[----:B------:R-:W-:-:S04]  /*2520*/  IMAD.WIDE.U32 R18, R32, R24, R22 ;  /* 0x0000001820127225 */ /* 0x000fc800078e0016 */
[----:B------:R-:W-:-:S07]  /*2530*/  IMAD.IADD R19, R19, 0x1, R13 ;  /* 0x0000000113137824 */ /* 0x000fce00078e020d */
.L_x_8175:
        /* <DEDUP_REMOVED lines=8> */
[----:B-1----:R-:W-:Y:S01]  /*25c0*/  MOV R21, UR16 ;  /* 0x0000001000157c02 */ /* 0x002fe20008000f00 */
[----:B------:R-:W-:Y:S01]  /*25d0*/  IMAD.U32 R16, RZ, RZ, UR17 ;  /* 0x00000011ff107e24 */ /* 0x000fe2000f8e00ff */
[----:B------:R-:W1:Y:S01]  /*25e0*/  LDCU.64 UR18, c[0x0][0x398] ;  /* 0x00007300ff1277ac */ /* 0x000e620008000a00 */
[----:B------:R-:W-:-:S04]  /*25f0*/  UIMAD UR7, UR5, UR16, URZ ;  /* 0x00000010050772a4 */ /* 0x000fc8000f8e02ff */
[----:B------:R-:W-:Y:S01]  /*2600*/  UIMAD UR7, UR4, UR17, UR7 ;  /* 0x00000011040772a4 */ /* 0x000fe2000f8e0207 */
[----:B0-----:R-:W-:Y:S02]  /*2610*/  IMAD R7, R31, UR8, RZ ;  /* 0x000000081f077c24 */ /* 0x001fe4000f8e02ff */
[----:B------:R-:W-:Y:S01]  /*2620*/  IMAD.WIDE.U32 R12, R30, UR8, RZ ;  /* 0x000000081e0c7c25 */ /* 0x000fe2000f8e00ff */
[----:B------:R-:W-:-:S03]  /*2630*/  ULEA UR8, UR4, UR13, 0x3 ;  /* 0x0000000d04087291 */ /* 0x000fc6000f8e18ff */
[----:B------:R-:W-:-:S04]  /*2640*/  IMAD R7, R30, UR9, R7 ;  /* 0x000000091e077c24 */ /* 0x000fc8000f8e0207 */
[----:B------:R-:W-:Y:S02]  /*2650*/  IMAD.IADD R13, R7, 0x1, R13 ;  /* 0x00000001070d7824 */ /* 0x000fe400078e020d */
[----:B------:R-:W-:-:S04]  /*2660*/  IMAD.U32 R7, RZ, RZ, UR4 ;  /* 0x00000004ff077e24 */ /* 0x000fc8000f8e00ff */
[----:B------:R-:W-:-:S04]  /*2670*/  IMAD.WIDE.U32 R12, R7, UR16, R12 ;  /* 0x00000010070c7c25 */ /* 0x000fc8000f8e000c */
[----:B------:R-:W-:Y:S01]  /*2680*/  VIADD R7, R13, UR7 ;  /* 0x000000070d077c36 */ /* 0x000fe20008000000 */
[----:B-1----:R-:W-:-:S04]  /*2690*/  LEA R22, P0, R12, UR18, 0x3 ;  /* 0x000000120c167c11 */ /* 0x002fc8000f8018ff */
[----:B------:R-:W-:Y:S01]  /*26a0*/  LEA.HI.X R23, R12, UR19, R7, 0x3, P0 ;  /* 0x000000130c177c11 */ /* 0x000fe200080f1c07 */
[----:B------:R-:W-:Y:S01]  /*26b0*/  IMAD.U32 R7, RZ, RZ, UR16 ;  /* 0x00000010ff077e24 */ /* 0x000fe2000f8e00ff */
        /* <DEDUP_REMOVED lines=16> */
.L_x_8176:
[----:B------:R-:W-:Y:S05]  /*27c0*/  BRA.U UP0, `(.L_x_8172) ;  /* 0x0000000100547547 */ /* 0x000fea000b800000 */
[----:B------:R-:W2:Y:S01]  /*27d0*/  LDCU.64 UR18, c[0x0][0x3a0] ;  /* 0x00007400ff1277ac */ /* 0x000ea20008000a00 */
[----:B------:R-:W-:Y:S01]  /*27e0*/  IMAD.U32 R15, RZ, RZ, UR4 ;  /* 0x00000004ff0f7e24 */ /* 0x000fe2000f8e00ff */
[----:B0-----:R-:W0:Y:S01]  /*27f0*/  LDCU.64 UR8, c[0x0][0x398] ;  /* 0x00007300ff0877ac */ /* 0x001e220008000a00 */
[----:B-1----:R-:W-:-:S04]  /*2800*/  UIMAD UR5, UR5, UR16, URZ ;  /* 0x00000010050572a4 */ /* 0x002fc8000f8e02ff */
[----:B------:R-:W-:Y:S01]  /*2810*/  UIMAD UR5, UR4, UR17, UR5 ;  /* 0x00000011040572a4 */ /* 0x000fe2000f8e0205 */
[----:B--2---:R-:W-:Y:S02]  /*2820*/  IMAD R7, R31, UR18, RZ ;  /* 0x000000121f077c24 */ /* 0x004fe4000f8e02ff */
[----:B------:R-:W-:-:S04]  /*2830*/  IMAD.WIDE.U32 R12, R30, UR18, RZ ;  /* 0x000000121e0c7c25 */ /* 0x000fc8000f8e00ff */
[----:B------:R-:W-:-:S05]  /*2840*/  IMAD R7, R30, UR19, R7 ;  /* 0x000000131e077c24 */ /* 0x000fca000f8e0207 */
[----:B------:R-:W-:-:S03]  /*2850*/  IADD3 R13, PT, PT, R7, R13, RZ ;  /* 0x0000000d070d7210 */ /* 0x000fc60007ffe0ff */
[----:B------:R-:W-:-:S04]  /*2860*/  IMAD.WIDE.U32 R14, R15, UR16, R12 ;  /* 0x000000100f0e7c25 */ /* 0x000fc8000f8e000c */
[----:B------:R-:W-:Y:S01]  /*2870*/  IMAD.U32 R12, RZ, RZ, UR4 ;  /* 0x00000004ff0c7e24 */ /* 0x000fe2000f8e00ff */
[----:B0-----:R-:W-:Y:S01]  /*2880*/  LEA R16, P0, R14, UR8, 0x3 ;  /* 0x000000080e107c11 */ /* 0x001fe2000f8018ff */
[----:B------:R-:W-:Y:S02]  /*2890*/  VIADD R7, R15, UR5 ;  /* 0x000000050f077c36 */ /* 0x000fe40008000000 */
[----:B------:R-:W-:-:S03]  /*28a0*/  IMAD.U32 R12, R12, 0x8, R1 ;  /* 0x000000080c0c7824 */ /* 0x000fc600078e0001 */
[----:B------:R-:W-:-:S03]  /*28b0*/  LEA.HI.X R17, R14, UR9, R7, 0x3, P0 ;  /* 0x000000090e117c11 */ /* 0x000fc600080f1c07 */
[----:B------:R-:W2:Y:S04]  /*28c0*/  LDL.64 R12, [R12+0x20] ;  /* 0x000020000c0c7983 */ /* 0x000ea80000100a00 */
[----:B------:R-:W2:Y:S02]  /*28d0*/  LDG.E.64 R14, desc[UR10][R16.64] ;  /* 0x0000000a100e7981 */ /* 0x000ea4000c1e1b00 */
[----:B--2---:R-:W-:Y:S02]  /*28e0*/  IMAD R7, R15, R12, RZ ;  /* 0x0000000c0f077224 */ /* 0x004fe400078e02ff */
[----:B------:R-:W-:-:S04]  /*28f0*/  IMAD.WIDE.U32 R18, R12, R14, R18 ;  /* 0x0000000e0c127225 */ /* 0x000fc800078e0012 */
[----:B------:R-:W-:-:S05]  /*2900*/  IMAD R7, R13, R14, R7 ;  /* 0x0000000e0d077224 */ /* 0x000fca00078e0207 */
[----:B------:R-:W-:-:S07]  /*2910*/  IADD3 R19, PT, PT, R19, R7, RZ ;  /* 0x0000000713137210 */ /* 0x000fce0007ffe0ff */
.L_x_8172:
        /* <DEDUP_REMOVED lines=10> */
[--C-:B------:R-:W-:Y:S02]  /*29c0*/  IMAD.MOV.U32 R21, RZ, RZ, R17.reuse ;  /* 0x000000ffff157224 */ /* 0x100fe400078e0011 */
[--C-:B------:R-:W-:Y:S02]  /*29d0*/  IMAD.MOV.U32 R22, RZ, RZ, R20.reuse ;  /* 0x000000ffff167224 */ /* 0x100fe400078e0014 */
[----:B------:R-:W-:Y:S02]  /*29e0*/  IMAD.MOV.U32 R16, RZ, RZ, R17 ;  /* 0x000000ffff107224 */ /* 0x000fe400078e0011 */
[----:B------:R-:W-:Y:S02]  /*29f0*/  IMAD.MOV.U32 R7, RZ, RZ, R20 ;  /* 0x000000ffff077224 */ /* 0x000fe400078e0014 */
[----:B--2---:R-:W-:Y:S01]  /*2a00*/  IMAD.U32 R24, RZ, RZ, UR4 ;  /* 0x00000004ff187e24 */ /* 0x004fe2000f8e00ff */
[----:B------:R-:W-:-:S07]  /*2a10*/  MOV R23, UR5 ;  /* 0x0000000500177c02 */ /* 0x000fce0008000f00 */
.L_x_8178:
[--C-:B------:R-:W-:Y:S02]  /*2a20*/  SHF.R.U64 R27, R24, 0x1, R23.reuse ;  /* 0x00000001181b7819 */ /* 0x100fe40000001217 */
[----:B------:R-:W-:-:S03]  /*2a30*/  SHF.R.U32.HI R28, RZ, 0x1, R23 ;  /* 0x00000001ff1c7819 */ /* 0x000fc60000011617 */
[C---:B------:R-:W-:Y:S01]  /*2a40*/  IMAD.SHL.U32 R26, R27.reuse, 0x8, RZ ;  /* 0x000000081b1a7824 */ /* 0x040fe200078e00ff */
[----:B------:R-:W-:-:S04]  /*2a50*/  SHF.L.U64.HI R25, R27, 0x3, R28 ;  /* 0x000000031b197819 */ /* 0x000fc8000001021c */
[----:B------:R-:W-:-:S04]  /*2a60*/  IADD3 R12, P1, PT, R21, R26, RZ ;  /* 0x0000001a150c7210 */ /* 0x000fc80007f3e0ff */
[----:B------:R-:W-:-:S05]  /*2a70*/  IADD3.X R13, PT, PT, R22, R25, RZ, P1, !PT ;  /* 0x00000019160d7210 */ /* 0x000fca0000ffe4ff */
[----:B------:R-:W2:Y:S02]  /*2a80*/  LDG.E.64 R14, desc[UR10][R12.64] ;  /* 0x0000000a0c0e7981 */ /* 0x000ea4000c1e1b00 */
[----:B--2--5:R-:W-:Y:S02]  /*2a90*/  ISETP.GE.U32.AND P1, PT, R14, R18, PT ;  /* 0x000000120e00720c */ /* 0x024fe40003f26070 */
[----:B------:R-:W-:Y:S02]  /*2aa0*/  LOP3.LUT R14, RZ, R28, RZ, 0x33, !PT ;  /* 0x0000001cff0e7212 */ /* 0x000fe400078e33ff */
[----:B------:R-:W-:Y:S02]  /*2ab0*/  ISETP.GE.AND.EX P1, PT, R15, R19, PT, P1 ;  /* 0x000000130f00720c */ /* 0x000fe40003f26310 */
[----:B------:R-:W-:-:S04]  /*2ac0*/  LOP3.LUT R15, RZ, R27, RZ, 0x33, !PT ;  /* 0x0000001bff0f7212 */ /* 0x000fc800078e33ff */
[----:B------:R-:W-:Y:S02]  /*2ad0*/  IADD3 R24, P2, PT, R24, R15, RZ ;  /* 0x0000000f18187210 */ /* 0x000fe40007f5e0ff */
        /* <DEDUP_REMOVED lines=14> */
[----:B01----:R-:W-:Y:S05]  /*2bc0*/  BSYNC.RECONVERGENT B1 ;  /* 0x0000000000017941 */ /* 0x003fea0003800200 */
.L_x_8177:
[----:B------:R-:W-:Y:S05]  /*2bd0*/  @!P0 BRA `(.L_x_8179) ;  /* 0x0000000000848947 */ /* 0x000fea0003800000 */
[----:B------:R-:W2:Y:S01]  /*2be0*/  LDCU.64 UR4, c[0x0][0x3f8] ;  /* 0x00007f00ff0477ac */ /* 0x000ea20008000a00 */
[----:B------:R-:W-:Y:S01]  /*2bf0*/  BSSY.RECONVERGENT B1, `(.L_x_8179) ;  /* 0x000001f000017945 */ /* 0x000fe20003800200 */
[----:B------:R-:W-:Y:S02]  /*2c00*/  IMAD.MOV.U32 R23, RZ, RZ, R17 ;  /* 0x000000ffff177224 */ /* 0x000fe400078e0011 */
[----:B------:R-:W-:Y:S02]  /*2c10*/  IMAD.MOV.U32 R24, RZ, RZ, R20 ;  /* 0x000000ffff187224 */ /* 0x000fe400078e0014 */
[----:B--2---:R-:W-:Y:S01]  /*2c20*/  IMAD.U32 R22, RZ, RZ, UR4 ;  /* 0x00000004ff167e24 */ /* 0x004fe2000f8e00ff */
[----:B------:R-:W-:-:S07]  /*2c30*/  MOV R21, UR5 ;  /* 0x0000000500157c02 */ /* 0x000fce0008000f00 */
.L_x_8180:
[--C-:B------:R-:W-:Y:S02]  /*2c40*/  SHF.R.U64 R29, R22, 0x1, R21.reuse ;  /* 0x00000001161d7819 */ /* 0x100fe40000001215 */
[----:B------:R-:W-:-:S03]  /*2c50*/  SHF.R.U32.HI R28, RZ, 0x1, R21 ;  /* 0x00000001ff1c7819 */ /* 0x000fc60000011615 */
[C---:B------:R-:W-:Y:S01]  /*2c60*/  IMAD.SHL.U32 R26, R29.reuse, 0x8, RZ ;  /* 0x000000081d1a7824 */ /* 0x040fe200078e00ff */
[----:B------:R-:W-:-:S04]  /*2c70*/  SHF.L.U64.HI R27, R29, 0x3, R28 ;  /* 0x000000031d1b7819 */ /* 0x000fc8000001021c */
[----:B------:R-:W-:-:S05]  /*2c80*/  IADD3 R12, P0, PT, R23, R26, RZ ;  /* 0x0000001a170c7210 */ /* 0x000fca0007f1e0ff */
[----:B------:R-:W-:-:S05]  /*2c90*/  IMAD.X R13, R24, 0x1, R27, P0 ;  /* 0x00000001180d7824 */ /* 0x000fca00000e061b */
[----:B------:R2:W3:Y:S01]  /*2ca0*/  LDG.E.64 R14, desc[UR10][R12.64] ;  /* 0x0000000a0c0e7981 */ /* 0x0004e2000c1e1b00 */
[----:B------:R-:W-:-:S04]  /*2cb0*/  LOP3.LUT R25, RZ, R29, RZ, 0x33, !PT ;  /* 0x0000001dff197212 */ /* 0x000fc800078e33ff */
[----:B------:R-:W-:Y:S02]  /*2cc0*/  IADD3 R22, P1, PT, R22, R25, RZ ;  /* 0x0000001916167210 */ /* 0x000fe40007f3e0ff */
[----:B--2---:R-:W-:-:S04]  /*2cd0*/  IADD3 R12, P2, PT, R12, 0x8, RZ ;  /* 0x000000080c0c7810 */ /* 0x004fc80007f5e0ff */
[----:B------:R-:W-:Y:S02]  /*2ce0*/  IADD3.X R13, PT, PT, RZ, R13, RZ, P2, !PT ;  /* 0x0000000dff0d7210 */ /* 0x000fe400017fe4ff */
[----:B---3-5:R-:W-:Y:S02]  /*2cf0*/  ISETP.GE.U32.AND P0, PT, R18, R14, PT ;  /* 0x0000000e1200720c */ /* 0x028fe40003f06070 */
        /* <DEDUP_REMOVED lines=14> */
[----:B01----:R-:W-:Y:S05]  /*2de0*/  BSYNC.RECONVERGENT B1 ;  /* 0x0000000000017941 */ /* 0x003fea0003800200 */
.L_x_8179:
[----:B------:R-:W2:Y:S01]  /*2df0*/  LDCU.64 UR4, c[0x0][0x3f0] ;  /* 0x00007e00ff0477ac */ /* 0x000ea20008000a00 */
[----:B------:R-:W-:Y:S01]  /*2e00*/  IADD3 R14, P0, PT, -R16, R17, RZ ;  /* 0x00000011100e7210 */ /* 0x000fe20007f1e1ff */
[C---:B-----5:R-:W-:Y:S01]  /*2e10*/  IMAD.SHL.U32 R18, R30.reuse, 0x8, RZ ;  /* 0x000000081e127824 */ /* 0x060fe200078e00ff */
[----:B------:R-:W-:Y:S01]  /*2e20*/  SHF.L.U64.HI R30, R30, 0x3, R31 ;  /* 0x000000031e1e7819 */ /* 0x000fe2000001021f */
[----:B-1----:R-:W1:Y:S02]  /*2e30*/  LDCU.128 UR16, c[0x0][0x400] ;  /* 0x00008000ff1077ac */ /* 0x002e640008000c00 */
[----:B------:R-:W-:-:S05]  /*2e40*/  IMAD.X R13, R20, 0x1, ~R7, P0 ;  /* 0x00000001140d7824 */ /* 0x000fca00000e0e07 */
[--C-:B------:R-:W-:Y:S02]  /*2e50*/  SHF.R.S64 R14, R14, 0x3, R13.reuse ;  /* 0x000000030e0e7819 */ /* 0x100fe4000000100d */
[----:B------:R-:W-:Y:S02]  /*2e60*/  SHF.R.S32.HI R15, RZ, 0x3, R13 ;  /* 0x00000003ff0f7819 */ /* 0x000fe4000001140d */
[----:B--2---:R-:W-:-:S04]  /*2e70*/  IADD3 R16, P1, PT, R16, -UR4, RZ ;  /* 0x8000000410107c10 */ /* 0x004fc8000ff3e0ff */
        /* <DEDUP_REMOVED lines=9> */
.L_x_8170:
[----:B0-----:R-:W-:Y:S05]  /*2f10*/  BSYNC.RECONVERGENT B0 ;  /* 0x0000000000007941 */ /* 0x001fea0003800200 */
.L_x_8169:
        /* <DEDUP_REMOVED lines=8> */
[----:B-1----:R-:W-:-:S04]  /*2fa0*/  LEA R12, P0, R10, UR4, 0x3 ;  /* 0x000000040a0c7c11 */ /* 0x002fc8000f8018ff */
[----:B------:R-:W-:-:S06]  /*2fb0*/  LEA.HI.X R13, R10, UR5, R11, 0x3, P0 ;  /* 0x000000050a0d7c11 */ /* 0x000fcc00080f1c0b */
[----:B------:R-:W5:Y:S01]  /*2fc0*/  LDG.E.64 R12, desc[UR10][R12.64] ;  /* 0x0000000a0c0c7981 */ /* 0x000f62000c1e1b00 */
[----:B------:R-:W-:Y:S05]  /*2fd0*/  BRA `(.L_x_8184) ;  /* 0x0000000c00847947 */ /* 0x000fea0003800000 */
.L_x_8183:
[----:B------:R-:W0:Y:S01]  /*2fe0*/  LDCU.64 UR8, c[0x0][0x390] ;  /* 0x00007200ff0877ac */ /* 0x000e220008000a00 */
[----:B-1----:R-:W-:Y:S01]  /*2ff0*/  CS2R R12, SRZ ;  /* 0x00000000000c7805 */ /* 0x002fe2000001ff00 */
        /* <DEDUP_REMOVED lines=17> */
[----:B0-----:R-:W-:Y:S02]  /*3110*/  IMAD R7, R11, UR16, RZ ;  /* 0x000000100b077c24 */ /* 0x001fe4000f8e02ff */
        /* <DEDUP_REMOVED lines=11> */
[----:B------:R-:W-:Y:S02]  /*31d0*/  LEA.HI.X R31, R12, UR19, R7, 0x3, P0 ;  /* 0x000000130c1f7c11 */ /* 0x000fe400080f1c07 */
[----:B------:R-:W-:Y:S02]  /*31e0*/  CS2R R12, SRZ ;  /* 0x00000000000c7805 */ /* 0x000fe4000001ff00 */
[----:B------:R-:W-:Y:S01]  /*31f0*/  MOV R7, R34 ;  /* 0x0000002200077202 */ /* 0x000fe20000000f00 */
[----:B0-----:R-:W-:Y:S02]  /*3200*/  USHF.L.U64.HI UR15, UR20, 0x3, UR21 ;  /* 0x00000003140f7899 */ /* 0x001fe40008010215 */
[----:B------:R-:W-:Y:S02]  /*3210*/  USHF.L.U32 UR22, UR20, 0x3, URZ ;  /* 0x0000000314167899 */ /* 0x000fe400080006ff */
[----:B------:R-:W-:Y:S01]  /*3220*/  USHF.L.U64.HI UR9, UR20, 0x6, UR21 ;  /* 0x0000000614097899 */ /* 0x000fe20008010215 */
[----:B------:R-:W-:-:S11]  /*3230*/  UMOV UR8, UR5 ;  /* 0x0000000500087c82 */ /* 0x000fd60008000000 */
.L_x_8186:
[----:B------:R-:W2:Y:S04]  /*3240*/  LDL.64 R28, [R7+-0x10] ;  /* 0xfffff000071c7983 */ /* 0x000ea80000100a00 */
[----:B------:R-:W2:Y:S01]  /*3250*/  LDG.E.64 R14, desc[UR10][R30.64] ;  /* 0x0000000a1e0e7981 */ /* 0x000ea2000c1e1b00 */
[----:B------:R-:W-:-:S03]  /*3260*/  IADD3 R36, P0, PT, R30, UR22, RZ ;  /* 0x000000161e247c10 */ /* 0x000fc6000ff1e0ff */
[----:B------:R-:W3:Y:S01]  /*3270*/  LDL.64 R26, [R7+-0x8] ;  /* 0xfffff800071a7983 */ /* 0x000ee20000100a00 */
[----:B------:R-:W-:-:S03]  /*3280*/  IADD3.X R37, PT, PT, R31, UR15, RZ, P0, !PT ;  /* 0x0000000f1f257c10 */ /* 0x000fc600087fe4ff */
[----:B------:R-:W4:Y:S04]  /*3290*/  LDL.64 R20, [R7] ;  /* 0x0000000007147983 */ /* 0x000f280000100a00 */
        /* <DEDUP_REMOVED lines=10> */
[----:B------:R-:W2:Y:S02]  /*3340*/  LDL.64 R14, [R7+0x8] ;  /* 0x00000800070e7983 */ /* 0x000ea40000100a00 */
[----:B------:R-:W-:-:S02]  /*3350*/  IMAD.IADD R17, R17, 0x1, R29 ;  /* 0x0000000111117824 */ /* 0x000fc400078e021d */
[----:B---3--:R-:W-:Y:S02]  /*3360*/  IMAD R25, R25, R26, RZ ;  /* 0x0000001a19197224 */ /* 0x008fe400078e02ff */
[----:B------:R-:W-:Y:S01]  /*3370*/  IMAD.WIDE.U32 R28, R26, R24, R16 ;  /* 0x000000181a1c7225 */ /* 0x000fe200078e0010 */
[----:B------:R-:W-:-:S03]  /*3380*/  IADD3 R16, P0, PT, R22, UR22, RZ ;  /* 0x0000001616107c10 */ /* 0x000fc6000ff1e0ff */
[----:B------:R-:W-:Y:S01]  /*3390*/  IMAD R25, R27, R24, R25 ;  /* 0x000000181b197224 */ /* 0x000fe200078e0219 */
[----:B------:R-:W-:-:S03]  /*33a0*/  IADD3.X R17, PT, PT, R23, UR15, RZ, P0, !PT ;  /* 0x0000000f17117c10 */ /* 0x000fc600087fe4ff */
[----:B------:R-:W-:Y:S01]  /*33b0*/  IMAD.IADD R29, R29, 0x1, R25 ;  /* 0x000000011d1d7824 */ /* 0x000fe200078e0219 */
[----:B------:R-:W-:Y:S01]  /*33c0*/  IADD3 R36, P0, PT, R16, UR22, RZ ;  /* 0x0000001610247c10 */ /* 0x000fe2000ff1e0ff */
[----:B------:R-:W3:Y:S04]  /*33d0*/  LDL.64 R24, [R7+0x10] ;  /* 0x0000100007187983 */ /* 0x000ee80000100a00 */
[----:B------:R-:W3:Y:S01]  /*33e0*/  LDG.E.64 R26, desc[UR10][R16.64] ;  /* 0x0000000a101a7981 */ /* 0x000ee2000c1e1b00 */
[----:B----4-:R-:W-:Y:S01]  /*33f0*/  IMAD R19, R19, R20, RZ ;  /* 0x0000001413137224 */ /* 0x010fe200078e02ff */
[----:B------:R-:W-:Y:S01]  /*3400*/  IADD3.X R37, PT, PT, R17, UR15, RZ, P0, !PT ;  /* 0x0000000f11257c10 */ /* 0x000fe200087fe4ff */
[----:B------:R-:W-:Y:S01]  /*3410*/  IMAD.WIDE.U32 R28, R20, R18, R28 ;  /* 0x00000012141c7225 */ /* 0x000fe200078e001c */
[----:B------:R-:W-:-:S03]  /*3420*/  IADD3 R32, P0, PT, R36, UR22, RZ ;  /* 0x0000001624207c10 */ /* 0x000fc6000ff1e0ff */
[----:B------:R-:W-:Y:S01]  /*3430*/  IMAD R19, R21, R18, R19 ;  /* 0x0000001215137224 */ /* 0x000fe200078e0213 */
[----:B------:R-:W4:Y:S01]  /*3440*/  LDG.E.64 R22, desc[UR10][R36.64] ;  /* 0x0000000a24167981 */ /* 0x000f22000c1e1b00 */
[----:B------:R-:W-:-:S03]  /*3450*/  IADD3.X R33, PT, PT, R37, UR15, RZ, P0, !PT ;  /* 0x0000000f25217c10 */ /* 0x000fc600087fe4ff */
[----:B------:R-:W4:Y:S01]  /*3460*/  LDL.64 R20, [R7+0x18] ;  /* 0x0000180007147983 */ /* 0x000f220000100a00 */
[----:B------:R-:W-:-:S03]  /*3470*/  IMAD.IADD R29, R29, 0x1, R19 ;  /* 0x000000011d1d7824 */ /* 0x000fc600078e0213 */
[----:B------:R-:W5:Y:S04]  /*3480*/  LDL.64 R16, [R7+0x20] ;  /* 0x0000200007107983 */ /* 0x000f680000100a00 */
[----:B------:R-:W5:Y:S01]  /*3490*/  LDG.E.64 R18, desc[UR10][R32.64] ;  /* 0x0000000a20127981 */ /* 0x000f62000c1e1b00 */
[----:B--2---:R-:W-:Y:S02]  /*34a0*/  IMAD R35, R13, R14, RZ ;  /* 0x0000000e0d237224 */ /* 0x004fe400078e02ff */
[----:B------:R-:W-:-:S04]  /*34b0*/  IMAD.WIDE.U32 R28, R14, R12, R28 ;  /* 0x0000000c0e1c7225 */ /* 0x000fc800078e001c */
[----:B------:R-:W-:Y:S01]  /*34c0*/  IMAD R35, R15, R12, R35 ;  /* 0x0000000c0f237224 */ /* 0x000fe200078e0223 */
[----:B------:R-:W-:Y:S01]  /*34d0*/  IADD3 R12, P0, PT, R32, UR22, RZ ;  /* 0x00000016200c7c10 */ /* 0x000fe2000ff1e0ff */
[----:B------:R0:W2:Y:S03]  /*34e0*/  LDL.64 R14, [R7+0x28] ;  /* 0x00002800070e7983 */ /* 0x0000a60000100a00 */
[----:B------:R-:W-:-:S06]  /*34f0*/  IADD3.X R13, PT, PT, R33, UR15, RZ, P0, !PT ;  /* 0x0000000f210d7c10 */ /* 0x000fcc00087fe4ff */
[----:B------:R-:W2:Y:S01]  /*3500*/  LDG.E.64 R12, desc[UR10][R12.64] ;  /* 0x0000000a0c0c7981 */ /* 0x000ea2000c1e1b00 */
[----:B------:R-:W-:Y:S02]  /*3510*/  IMAD.IADD R29, R29, 0x1, R35 ;  /* 0x000000011d1d7824 */ /* 0x000fe400078e0223 */
[----:B---3--:R-:W-:-:S04]  /*3520*/  IMAD R27, R27, R24, RZ ;  /* 0x000000181b1b7224 */ /* 0x008fc800078e02ff */
[-C--:B------:R-:W-:Y:S02]  /*3530*/  IMAD R27, R25, R26.reuse, R27 ;  /* 0x0000001a191b7224 */ /* 0x080fe400078e021b */
[----:B------:R-:W-:-:S05]  /*3540*/  IMAD.WIDE.U32 R24, R24, R26, R28 ;  /* 0x0000001a18187225 */ /* 0x000fca00078e001c */
[----:B------:R-:W-:Y:S01]  /*3550*/  IADD3 R25, PT, PT, R25, R27, RZ ;  /* 0x0000001b19197210 */ /* 0x000fe20007ffe0ff */
[----:B----4-:R-:W-:Y:S01]  /*3560*/  IMAD R23, R23, R20, RZ ;  /* 0x0000001417177224 */ /* 0x010fe200078e02ff */
[----:B------:R-:W-:-:S03]  /*3570*/  UIADD3 UR7, UP0, UPT, UR7, -0x8, URZ ;  /* 0xfffffff807077890 */ /* 0x000fc6000ff1e0ff */
[-C--:B------:R-:W-:Y:S02]  /*3580*/  IMAD R23, R21, R22.reuse, R23 ;  /* 0x0000001615177224 */ /* 0x080fe400078e0217 */
[----:B------:R-:W-:Y:S01]  /*3590*/  IMAD.WIDE.U32 R20, R20, R22, R24 ;  /* 0x0000001614147225 */ /* 0x000fe200078e0018 */
[----:B------:R-:W-:-:S03]  /*35a0*/  UIADD3.X UR8, UPT, UPT, UR8, -0x1, URZ, UP0, !UPT ;  /* 0xffffffff08087890 */ /* 0x000fc600087fe4ff */
[----:B-----5:R-:W-:Y:S02]  /*35b0*/  IMAD R19, R19, R16, RZ ;  /* 0x0000001013137224 */ /* 0x020fe400078e02ff */
[----:B------:R-:W-:Y:S01]  /*35c0*/  IMAD.IADD R21, R21, 0x1, R23 ;  /* 0x0000000115157824 */ /* 0x000fe200078e0217 */
[----:B------:R-:W-:Y:S01]  /*35d0*/  UISETP.NE.U32.AND UP0, UPT, UR7, URZ, UPT ;  /* 0x000000ff0700728c */ /* 0x000fe2000bf05070 */
[-C--:B------:R-:W-:Y:S02]  /*35e0*/  IMAD R19, R17, R18.reuse, R19 ;  /* 0x0000001211137224 */ /* 0x080fe400078e0213 */
[----:B------:R-:W-:Y:S01]  /*35f0*/  IMAD.WIDE.U32 R16, R16, R18, R20 ;  /* 0x0000001210107225 */ /* 0x000fe200078e0014 */
[----:B------:R-:W-:-:S03]  /*3600*/  UISETP.NE.AND.EX UP0, UPT, UR8, URZ, UPT, UP0 ;  /* 0x000000ff0800728c */ /* 0x000fc6000bf05300 */
[----:B------:R-:W-:Y:S02]  /*3610*/  IMAD.IADD R17, R17, 0x1, R19 ;  /* 0x0000000111117824 */ /* 0x000fe400078e0213 */
[----:B------:R-:W-:Y:S01]  /*3620*/  IMAD.U32 R19, RZ, RZ, UR20 ;  /* 0x00000014ff137e24 */ /* 0x000fe2000f8e00ff */
[----:B0-----:R-:W-:-:S04]  /*3630*/  IADD3 R7, PT, PT, R7, 0x40, RZ ;  /* 0x0000004007077810 */ /* 0x001fc80007ffe0ff */
[----:B------:R-:W-:-:S04]  /*3640*/  LEA R30, P0, R19, R30, 0x6 ;  /* 0x0000001e131e7211 */ /* 0x000fc800078030ff */
[----:B------:R-:W-:Y:S01]  /*3650*/  IADD3.X R31, PT, PT, R31, UR9, RZ, P0, !PT ;  /* 0x000000091f1f7c10 */ /* 0x000fe200087fe4ff */
[----:B--2---:R-:W-:-:S04]  /*3660*/  IMAD R13, R13, R14, RZ ;  /* 0x0000000e0d0d7224 */ /* 0x004fc800078e02ff */
[-C--:B------:R-:W-:Y:S02]  /*3670*/  IMAD R15, R15, R12.reuse, R13 ;  /* 0x0000000c0f0f7224 */ /* 0x080fe400078e020d */
[----:B------:R-:W-:-:S04]  /*3680*/  IMAD.WIDE.U32 R12, R14, R12, R16 ;  /* 0x0000000c0e0c7225 */ /* 0x000fc800078e0010 */
[----:B------:R-:W-:Y:S01]  /*3690*/  IMAD.IADD R13, R13, 0x1, R15 ;  /* 0x000000010d0d7824 */ /* 0x000fe200078e020f */
[----:B------:R-:W-:Y:S06]  /*36a0*/  BRA.U UP0, `(.L_x_8186) ;  /* 0xfffffff900e47547 */ /* 0x000fec000b83ffff */
.L_x_8185:
        /* <DEDUP_REMOVED lines=8> */
[----:B0-----:R-:W-:Y:S01]  /*3730*/  IMAD R7, R11, UR16, RZ ;  /* 0x000000100b077c24 */ /* 0x001fe2000f8e02ff */
[----:B------:R-:W0:Y:S01]  /*3740*/  LDCU.64 UR22, c[0x0][0x398] ;  /* 0x00007300ff1677ac */ /* 0x000e220008000a00 */
[----:B------:R-:W-:Y:S01]  /*3750*/  IMAD.WIDE.U32 R14, R10, UR16, RZ ;  /* 0x000000100a0e7c25 */ /* 0x000fe2000f8e00ff */
[----:B-1----:R-:W-:-:S03]  /*3760*/  UIMAD UR7, UR5, UR18, URZ ;  /* 0x00000012050772a4 */ /* 0x002fc6000f8e02ff */
[----:B------:R-:W-:Y:S01]  /*3770*/  IMAD R7, R10, UR17, R7 ;  /* 0x000000110a077c24 */ /* 0x000fe2000f8e0207 */
[----:B------:R-:W-:Y:S02]  /*3780*/  ULEA UR8, UR4, UR13, 0x3 ;  /* 0x0000000d04087291 */ /* 0x000fe4000f8e18ff */
[----:B------:R-:W-:Y:S01]  /*3790*/  UIMAD UR7, UR4, UR19, UR7 ;  /* 0x00000013040772a4 */ /* 0x000fe2000f8e0207 */
[----:B------:R-:W-:Y:S01]  /*37a0*/  IMAD.IADD R15, R7, 0x1, R15 ;  /* 0x00000001070f7824 */ /* 0x000fe200078e020f */
[----:B------:R-:W-:Y:S01]  /*37b0*/  UIMAD.WIDE.U32 UR20, UR18, 0x8, URZ ;  /* 0x00000008121478a5 */ /* 0x000fe2000f8e00ff */
[----:B------:R-:W-:-:S04]  /*37c0*/  IMAD.U32 R7, RZ, RZ, UR4 ;  /* 0x00000004ff077e24 */ /* 0x000fc8000f8e00ff */
[----:B------:R-:W-:Y:S01]  /*37d0*/  IMAD.WIDE.U32 R14, R7, UR18, R14 ;  /* 0x00000012070e7c25 */ /* 0x000fe2000f8e000e */
[----:B------:R-:W2:Y:S03]  /*37e0*/  LDL.64 R20, [UR8+0x20] ;  /* 0x00002008ff147983 */ /* 0x000ea60008100a00 */
[----:B------:R-:W-:Y:S01]  /*37f0*/  VIADD R7, R15, UR7 ;  /* 0x000000070f077c36 */ /* 0x000fe20008000000 */
[C---:B0-----:R-:W-:Y:S01]  /*3800*/  LEA R26, P0, R14.reuse, UR22, 0x3 ;  /* 0x000000160e1a7c11 */ /* 0x041fe2000f8018ff */
[----:B------:R-:W-:Y:S01]  /*3810*/  USHF.L.U32 UR7, UR19, 0x3, URZ ;  /* 0x0000000313077899 */ /* 0x000fe200080006ff */
[----:B------:R-:W3:Y:S02]  /*3820*/  LDL.64 R16, [UR8+0x28] ;  /* 0x00002808ff107983 */ /* 0x000ee40008100a00 */
[----:B------:R-:W-:Y:S01]  /*3830*/  LEA.HI.X R27, R14, UR23, R7, 0x3, P0 ;  /* 0x000000170e1b7c11 */ /* 0x000fe200080f1c07 */
[----:B------:R-:W-:Y:S01]  /*3840*/  UIADD3 UR7, UPT, UPT, UR21, UR7, URZ ;  /* 0x0000000715077290 */ /* 0x000fe2000fffe0ff */
[----:B------:R-:W-:Y:S01]  /*3850*/  IADD3 R30, P0, PT, R26, UR20, RZ ;  /* 0x000000141a1e7c10 */ /* 0x000fe2000ff1e0ff */
[----:B------:R-:W4:Y:S04]  /*3860*/  LDL.64 R14, [UR8+0x30] ;  /* 0x00003008ff0e7983 */ /* 0x000f280008100a00 */
[----:B------:R-:W2:Y:S01]  /*3870*/  LDG.E.64 R22, desc[UR10][R26.64] ;  /* 0x0000000a1a167981 */ /* 0x000ea2000c1e1b00 */
[----:B------:R-:W-:-:S02]  /*3880*/  IADD3.X R31, PT, PT, R27, UR7, RZ, P0, !PT ;  /* 0x000000071b1f7c10 */ /* 0x000fc400087fe4ff */
[----:B------:R-:W-:-:S03]  /*3890*/  IADD3 R32, P0, PT, R30, UR20, RZ ;  /* 0x000000141e207c10 */ /* 0x000fc6000ff1e0ff */
[----:B------:R-:W3:Y:S01]  /*38a0*/  LDG.E.64 R18, desc[UR10][R30.64] ;  /* 0x0000000a1e127981 */ /* 0x000ee2000c1e1b00 */
[----:B------:R-:W-:Y:S02]  /*38b0*/  IADD3.X R33, PT, PT, R31, UR7, RZ, P0, !PT ;  /* 0x000000071f217c10 */ /* 0x000fe400087fe4ff */
[----:B------:R-:W-:Y:S01]  /*38c0*/  IADD3 R28, P0, PT, R32, UR20, RZ ;  /* 0x00000014201c7c10 */ /* 0x000fe2000ff1e0ff */
[----:B------:R-:W5:Y:S04]  /*38d0*/  LDL.64 R26, [UR8+0x38] ;  /* 0x00003808ff1a7983 */ /* 0x000f680008100a00 */
[----:B------:R-:W4:Y:S01]  /*38e0*/  LDG.E.64 R24, desc[UR10][R32.64] ;  /* 0x0000000a20187981 */ /* 0x000f22000c1e1b00 */
[----:B------:R-:W-:-:S06]  /*38f0*/  IADD3.X R29, PT, PT, R33, UR7, RZ, P0, !PT ;  /* 0x00000007211d7c10 */ /* 0x000fcc00087fe4ff */
        /* <DEDUP_REMOVED lines=19> */
.L_x_8187:
[----:B------:R-:W-:Y:S05]  /*3a30*/  BRA.U !UP1, `(.L_x_8184) ;  /* 0x0000000109ec7547 */ /* 0x000fea000b800000 */
[----:B------:R-:W-:Y:S02]  /*3a40*/  UISETP.NE.U32.AND UP1, UPT, UR9, 0x1, UPT ;  /* 0x000000010900788c */ /* 0x000fe4000bf25070 */
[----:B------:R-:W-:Y:S02]  /*3a50*/  ULOP3.LUT UR7, UR14, 0x1, URZ, 0xc0, !UPT ;  /* 0x000000010e077892 */ /* 0x000fe4000f8ec0ff */
[----:B------:R-:W-:Y:S02]  /*3a60*/  UISETP.NE.AND.EX UP1, UPT, URZ, URZ, UPT, UP1 ;  /* 0x000000ffff00728c */ /* 0x000fe4000bf25310 */
[----:B------:R-:W-:-:S04]  /*3a70*/  UISETP.NE.U32.AND UP0, UPT, UR7, 0x1, UPT ;  /* 0x000000010700788c */ /* 0x000fc8000bf05070 */
[----:B------:R-:W-:-:S03]  /*3a80*/  UISETP.NE.U32.AND.EX UP0, UPT, URZ, URZ, UPT, UP0 ;  /* 0x000000ffff00728c */ /* 0x000fc6000bf05100 */
[----:B------:R-:W-:Y:S08]  /*3a90*/  BRA.U !UP1, `(.L_x_8188) ;  /* 0x0000000109807547 */ /* 0x000ff0000b800000 */
[----:B0-----:R-:W-:Y:S01]  /*3aa0*/  IMAD R7, R11, UR16, RZ ;  /* 0x000000100b077c24 */ /* 0x001fe2000f8e02ff */
[----:B------:R-:W0:Y:S01]  /*3ab0*/  LDCU.64 UR20, c[0x0][0x398] ;  /* 0x00007300ff1477ac */ /* 0x000e220008000a00 */
[----:B------:R-:W-:Y:S01]  /*3ac0*/  IMAD.WIDE.U32 R14, R10, UR16, RZ ;  /* 0x000000100a0e7c25 */ /* 0x000fe2000f8e00ff */
[----:B-1----:R-:W-:-:S03]  /*3ad0*/  UIMAD UR7, UR5, UR18, URZ ;  /* 0x00000012050772a4 */ /* 0x002fc6000f8e02ff */
[----:B------:R-:W-:Y:S01]  /*3ae0*/  IMAD R7, R10, UR17, R7 ;  /* 0x000000110a077c24 */ /* 0x000fe2000f8e0207 */
[----:B------:R-:W-:Y:S01]  /*3af0*/  ULEA UR8, UR4, UR13, 0x3 ;  /* 0x0000000d04087291 */ /* 0x000fe2000f8e18ff */
[----:B------:R-:W-:Y:S01]  /*3b00*/  IMAD.U32 R17, RZ, RZ, UR18 ;  /* 0x00000012ff117e24 */ /* 0x000fe2000f8e00ff */
[----:B------:R-:W-:Y:S01]  /*3b10*/  UIMAD UR7, UR4, UR19, UR7 ;  /* 0x00000013040772a4 */ /* 0x000fe2000f8e0207 */
[----:B------:R-:W-:Y:S01]  /*3b20*/  IMAD.IADD R15, R7, 0x1, R15 ;  /* 0x00000001070f7824 */ /* 0x000fe200078e020f */
[----:B------:R-:W-:-:S05]  /*3b30*/  MOV R7, UR4 ;  /* 0x0000000400077c02 */ /* 0x000fca0008000f00 */
[----:B------:R-:W-:Y:S01]  /*3b40*/  IMAD.WIDE.U32 R14, R7, UR18, R14 ;  /* 0x00000012070e7c25 */ /* 0x000fe2000f8e000e */
[----:B------:R-:W2:Y:S03]  /*3b50*/  LDL.64 R18, [UR8+0x20] ;  /* 0x00002008ff127983 */ /* 0x000ea60008100a00 */
[----:B------:R-:W-:Y:S01]  /*3b60*/  VIADD R7, R15, UR7 ;  /* 0x000000070f077c36 */ /* 0x000fe20008000000 */
[----:B0-----:R-:W-:-:S04]  /*3b70*/  LEA R22, P0, R14, UR20, 0x3 ;  /* 0x000000140e167c11 */ /* 0x001fc8000f8018ff */
[----:B------:R-:W-:Y:S01]  /*3b80*/  LEA.HI.X R23, R14, UR21, R7, 0x3, P0 ;  /* 0x000000150e177c11 */ /* 0x000fe200080f1c07 */
[----:B------:R-:W-:Y:S01]  /*3b90*/  IMAD.U32 R7, RZ, RZ, UR18 ;  /* 0x00000012ff077e24 */ /* 0x000fe2000f8e00ff */
[----:B------:R-:W-:Y:S02]  /*3ba0*/  MOV R14, UR19 ;  /* 0x00000013000e7c02 */ /* 0x000fe40008000f00 */
[----:B------:R-:W-:Y:S01]  /*3bb0*/  LEA R16, P0, R17, R22, 0x3 ;  /* 0x0000001611107211 */ /* 0x000fe200078018ff */
[----:B------:R-:W2:Y:S03]  /*3bc0*/  LDG.E.64 R20, desc[UR10][R22.64] ;  /* 0x0000000a16147981 */ /* 0x000ea6000c1e1b00 */
[----:B------:R-:W-:Y:S02]  /*3bd0*/  LEA.HI.X R17, R7, R23, R14, 0x3, P0 ;  /* 0x0000001707117211 */ /* 0x000fe400000f1c0e */
        /* <DEDUP_REMOVED lines=12> */
.L_x_8188:
[----:B------:R-:W-:Y:S05]  /*3ca0*/  BRA.U UP0, `(.L_x_8184) ;  /* 0x0000000100507547 */ /* 0x000fea000b800000 */
[----:B------:R-:W2:Y:S01]  /*3cb0*/  LDCU.64 UR8, c[0x0][0x398] ;  /* 0x00007300ff0877ac */ /* 0x000ea20008000a00 */
[----:B0-----:R-:W-:Y:S01]  /*3cc0*/  IMAD R7, R11, UR16, RZ ;  /* 0x000000100b077c24 */ /* 0x001fe2000f8e02ff */
[----:B------:R-:W-:Y:S01]  /*3cd0*/  MOV R17, UR4 ;  /* 0x0000000400117c02 */ /* 0x000fe20008000f00 */
[----:B------:R-:W-:Y:S01]  /*3ce0*/  IMAD.WIDE.U32 R14, R10, UR16, RZ ;  /* 0x000000100a0e7c25 */ /* 0x000fe2000f8e00ff */
[----:B-1----:R-:W-:-:S03]  /*3cf0*/  UIMAD UR5, UR5, UR18, URZ ;  /* 0x00000012050572a4 */ /* 0x002fc6000f8e02ff */
[----:B------:R-:W-:Y:S01]  /*3d00*/  IMAD R7, R10, UR17, R7 ;  /* 0x000000110a077c24 */ /* 0x000fe2000f8e0207 */
[----:B------:R-:W-:-:S03]  /*3d10*/  UIMAD UR5, UR4, UR19, UR5 ;  /* 0x00000013040572a4 */ /* 0x000fc6000f8e0205 */
[----:B------:R-:W-:Y:S02]  /*3d20*/  IMAD.IADD R15, R7, 0x1, R15 ;  /* 0x00000001070f7824 */ /* 0x000fe400078e020f */
[----:B------:R-:W-:-:S04]  /*3d30*/  IMAD.WIDE.U32 R16, R17, UR18, R14 ;  /* 0x0000001211107c25 */ /* 0x000fc8000f8e000e */
[----:B------:R-:W-:Y:S01]  /*3d40*/  IMAD.U32 R14, RZ, RZ, UR4 ;  /* 0x00000004ff0e7e24 */ /* 0x000fe2000f8e00ff */
[----:B--2---:R-:W-:Y:S01]  /*3d50*/  LEA R18, P0, R16, UR8, 0x3 ;  /* 0x0000000810127c11 */ /* 0x004fe2000f8018ff */
        /* <DEDUP_REMOVED lines=9> */
.L_x_8184:
        /* <DEDUP_REMOVED lines=10> */
[----:B------:R-:W-:Y:S01]  /*3e90*/  IMAD.MOV.U32 R21, RZ, RZ, R20 ;  /* 0x000000ffff157224 */ /* 0x000fe200078e0014 */
[----:B------:R-:W-:Y:S01]  /*3ea0*/  MOV R7, R18 ;  /* 0x0000001200077202 */ /* 0x000fe20000000f00 */
[----:B------:R-:W-:Y:S02]  /*3eb0*/  IMAD.MOV.U32 R22, RZ, RZ, R18 ;  /* 0x000000ffff167224 */ /* 0x000fe400078e0012 */
[----:B------:R-:W-:Y:S01]  /*3ec0*/  IMAD.MOV.U32 R19, RZ, RZ, R20 ;  /* 0x000000ffff137224 */ /* 0x000fe200078e0014 */
[----:B--2---:R-:W-:Y:S01]  /*3ed0*/  MOV R23, UR4 ;  /* 0x0000000400177c02 */ /* 0x004fe20008000f00 */
[----:B------:R-:W-:-:S07]  /*3ee0*/  IMAD.U32 R24, RZ, RZ, UR5 ;  /* 0x00000005ff187e24 */ /* 0x000fce000f8e00ff */
.L_x_8190:
        /* <DEDUP_REMOVED lines=17> */
[----:B------:R-:W-:Y:S02]  /*4000*/  SEL R24, R24, R27, !P1 ;  /* 0x0000001b18187207 */ /* 0x000fe40004800000 */
[----:B------:R-:W-:-:S02]  /*4010*/  IADD3.X R14, PT, PT, R7, RZ, R25, P4, P5 ;  /* 0x000000ff070e7210 */ /* 0x000fc400027ea419 */
[----:B------:R-:W-:Y:S02]  /*4020*/  ISETP.GT.AND.EX P2, PT, R24, RZ, PT, P2 ;  /* 0x000000ff1800720c */ /* 0x000fe40003f44320 */
[----:B------:R-:W-:Y:S02]  /*4030*/  IADD3.X R15, PT, PT, RZ, R15, RZ, P3, !PT ;  /* 0x0000000fff0f7210 */ /* 0x000fe40001ffe4ff */
[----:B------:R-:W-:Y:S02]  /*4040*/  SEL R19, R16, R19, !P1 ;  /* 0x0000001310137207 */ /* 0x000fe40004800000 */
[----:B------:R-:W-:Y:S02]  /*4050*/  SEL R7, R14, R7, !P1 ;  /* 0x000000070e077207 */ /* 0x000fe40004800000 */
[----:B------:R-:W-:Y:S02]  /*4060*/  SEL R21, R26, R21, !P1 ;  /* 0x000000151a157207 */ /* 0x000fe40004800000 */
[----:B------:R-:W-:-:S03]  /*4070*/  SEL R22, R15, R22, !P1 ;  /* 0x000000160f167207 */ /* 0x000fc60004800000 */
[----:B------:R-:W-:Y:S05]  /*4080*/  @P2 BRA `(.L_x_8190) ;  /* 0xfffffffc00982947 */ /* 0x000fea000383ffff */
[----:B01----:R-:W-:Y:S05]  /*4090*/  BSYNC.RECONVERGENT B1 ;  /* 0x0000000000017941 */ /* 0x003fea0003800200 */
.L_x_8189:
[----:B------:R-:W-:Y:S05]  /*40a0*/  @!P0 BRA `(.L_x_8191) ;  /* 0x0000000000848947 */ /* 0x000fea0003800000 */
[----:B------:R-:W2:Y:S01]  /*40b0*/  LDCU.64 UR4, c[0x0][0x3f8] ;  /* 0x00007f00ff0477ac */ /* 0x000ea20008000a00 */
[----:B------:R-:W-:Y:S01]  /*40c0*/  BSSY.RECONVERGENT B1, `(.L_x_8191) ;  /* 0x000001f000017945 */ /* 0x000fe20003800200 */
[----:B------:R-:W-:Y:S01]  /*40d0*/  IMAD.MOV.U32 R23, RZ, RZ, R20 ;  /* 0x000000ffff177224 */ /* 0x000fe200078e0014 */
[----:B------:R-:W-:Y:S01]  /*40e0*/  MOV R28, R18 ;  /* 0x00000012001c7202 */ /* 0x000fe20000000f00 */
[----:B--2---:R-:W-:Y:S02]  /*40f0*/  IMAD.U32 R22, RZ, RZ, UR4 ;  /* 0x00000004ff167e24 */ /* 0x004fe4000f8e00ff */
[----:B------:R-:W-:-:S07]  /*4100*/  IMAD.U32 R21, RZ, RZ, UR5 ;  /* 0x00000005ff157e24 */ /* 0x000fce000f8e00ff */
.L_x_8192:
        /* <DEDUP_REMOVED lines=13> */
[----:B------:R-:W-:Y:S02]  /*41e0*/  ISETP.GE.AND.EX P0, PT, R13, R17, PT, P0 ;  /* 0x000000110d00720c */ /* 0x000fe40003f06300 */
[----:B------:R-:W-:Y:S01]  /*41f0*/  IADD3 R17, P3, P4, R20, 0x8, R24 ;  /* 0x0000000814117810 */ /* 0x000fe20007c7e018 */
[----:B------:R-:W-:Y:S01]  /*4200*/  IMAD.X R21, R21, 0x1, R16, P1 ;  /* 0x0000000115157824 */ /* 0x000fe200008e0610 */
[----:B------:R-:W-:-:S02]  /*4210*/  SEL R22, R29, R22, !P0 ;  /* 0x000000161d167207 */ /* 0x000fc40004000000 */
[----:B------:R-:W-:Y:S02]  /*4220*/  IADD3.X R25, PT, PT, R18, RZ, R27, P3, P4 ;  /* 0x000000ff12197210 */ /* 0x000fe40001fe841b */
[----:B------:R-:W-:Y:S02]  /*4230*/  SEL R21, R26, R21, !P0 ;  /* 0x000000151a157207 */ /* 0x000fe40004000000 */
[----:B------:R-:W-:Y:S02]  /*4240*/  ISETP.GT.U32.AND P1, PT, R22, RZ, PT ;  /* 0x000000ff1600720c */ /* 0x000fe40003f24070 */
[----:B------:R-:W-:Y:S02]  /*4250*/  SEL R20, R20, R17, !P0 ;  /* 0x0000001114147207 */ /* 0x000fe40004000000 */
[----:B------:R-:W-:Y:S02]  /*4260*/  ISETP.GT.AND.EX P1, PT, R21, RZ, PT, P1 ;  /* 0x000000ff1500720c */ /* 0x000fe40003f24310 */
[----:B------:R-:W-:-:S02]  /*4270*/  SEL R18, R18, R25, !P0 ;  /* 0x0000001912127207 */ /* 0x000fc40004000000 */
[----:B------:R-:W-:Y:S02]  /*4280*/  SEL R23, R23, R14, !P0 ;  /* 0x0000000e17177207 */ /* 0x000fe40004000000 */
[----:B------:R-:W-:-:S07]  /*4290*/  SEL R28, R28, R15, !P0 ;  /* 0x0000000f1c1c7207 */ /* 0x000fce0004000000 */
[----:B------:R-:W-:Y:S05]  /*42a0*/  @P1 BRA `(.L_x_8192) ;  /* 0xfffffffc00981947 */ /* 0x000fea000383ffff */
[----:B01----:R-:W-:Y:S05]  /*42b0*/  BSYNC.RECONVERGENT B1 ;  /* 0x0000000000017941 */ /* 0x003fea0003800200 */
.L_x_8191:
[----:B------:R-:W2:Y:S01]  /*42c0*/  LDCU.64 UR4, c[0x0][0x3f0] ;  /* 0x00007e00ff0477ac */ /* 0x000ea20008000a00 */
[----:B------:R-:W-:Y:S01]  /*42d0*/  IADD3 R20, P0, PT, -R19, R20, RZ ;  /* 0x0000001413147210 */ /* 0x000fe20007f1e1ff */
[C---:B------:R-:W-:Y:S01]  /*42e0*/  IMAD.SHL.U32 R16, R10.reuse, 0x8, RZ ;  /* 0x000000080a107824 */ /* 0x040fe200078e00ff */
[----:B------:R-:W-:Y:S01]  /*42f0*/  SHF.L.U64.HI R15, R10, 0x3, R11 ;  /* 0x000000030a0f7819 */ /* 0x000fe2000001020b */
[----:B01----:R-:W0:Y:S02]  /*4300*/  LDCU.128 UR16, c[0x0][0x400] ;  /* 0x00008000ff1077ac */ /* 0x003e240008000c00 */
[----:B------:R-:W-:-:S05]  /*4310*/  IMAD.X R11, R18, 0x1, ~R7, P0 ;  /* 0x00000001120b7824 */ /* 0x000fca00000e0e07 */
[--C-:B------:R-:W-:Y:S02]  /*4320*/  SHF.R.S64 R10, R20, 0x3, R11.reuse ;  /* 0x00000003140a7819 */ /* 0x100fe4000000100b */
[----:B------:R-:W-:Y:S02]  /*4330*/  SHF.R.S32.HI R11, RZ, 0x3, R11 ;  /* 0x00000003ff0b7819 */ /* 0x000fe4000001140b */
[----:B--2---:R-:W-:-:S04]  /*4340*/  IADD3 R14, P1, PT, R19, -UR4, RZ ;  /* 0x80000004130e7c10 */ /* 0x004fc8000ff3e0ff */
[----:B------:R-:W-:Y:S02]  /*4350*/  IADD3.X R7, PT, PT, R7, ~UR5, RZ, P1, !PT ;  /* 0x8000000507077c10 */ /* 0x000fe40008ffe4ff */
[C---:B0----5:R-:W-:Y:S02]  /*4360*/  IADD3 R12, P0, PT, R16.reuse, UR16, RZ ;  /* 0x00000010100c7c10 */ /* 0x061fe4000ff1e0ff */
[----:B------:R-:W-:Y:S02]  /*4370*/  IADD3 R16, P1, PT, R16, UR18, RZ ;  /* 0x0000001210107c10 */ /* 0x000fe4000ff3e0ff */
[C---:B------:R-:W-:Y:S02]  /*4380*/  IADD3.X R13, PT, PT, R15.reuse, UR17, RZ, P0, !PT ;  /* 0x000000110f0d7c10 */ /* 0x040fe400087fe4ff */
[----:B------:R-:W-:Y:S02]  /*4390*/  IADD3.X R17, PT, PT, R15, UR19, RZ, P1, !PT ;  /* 0x000000130f117c10 */ /* 0x000fe40008ffe4ff */
[--C-:B------:R-:W-:Y:S01]  /*43a0*/  SHF.R.S64 R14, R14, 0x3, R7.reuse ;  /* 0x000000030e0e7819 */ /* 0x100fe20000001007 */
[----:B------:R0:W-:Y:S01]  /*43b0*/  STG.E.64 desc[UR10][R12.64], R10 ;  /* 0x0000000a0c007986 */ /* 0x0001e2000c101b0a */
[----:B------:R-:W-:-:S05]  /*43c0*/  SHF.R.S32.HI R15, RZ, 0x3, R7 ;  /* 0x00000003ff0f7819 */ /* 0x000fca0000011407 */
[----:B------:R0:W-:Y:S02]  /*43d0*/  STG.E.64 desc[UR10][R16.64], R14 ;  /* 0x0000000e10007986 */ /* 0x0001e4000c101b0a */
.L_x_8182:
[----:B------:R-:W-:Y:S05]  /*43e0*/  BSYNC.RECONVERGENT B0 ;  /* 0x0000000000007941 */ /* 0x000fea0003800200 */
.L_x_8181:
        /* <DEDUP_REMOVED lines=8> */
[----:B01----:R-:W-:-:S04]  /*4470*/  LEA R14, P0, R8, UR4, 0x3 ;  /* 0x00000004080e7c11 */ /* 0x003fc8000f8018ff */
[----:B------:R-:W-:-:S06]  /*4480*/  LEA.HI.X R15, R8, UR5, R9, 0x3, P0 ;  /* 0x00000005080f7c11 */ /* 0x000fcc00080f1c09 */
[----:B------:R-:W5:Y:S01]  /*4490*/  LDG.E.64 R14, desc[UR10][R14.64] ;  /* 0x0000000a0e0e7981 */ /* 0x000f62000c1e1b00 */
[----:B------:R-:W-:Y:S05]  /*44a0*/  BRA `(.L_x_8196) ;  /* 0x0000000c00607947 */ /* 0x000fea0003800000 */
.L_x_8195:
[----:B------:R-:W2:Y:S01]  /*44b0*/  LDCU.64 UR22, c[0x0][0x390] ;  /* 0x00007200ff1677ac */ /* 0x000ea20008000a00 */
[----:B01----:R-:W-:Y:S01]  /*44c0*/  CS2R R14, SRZ ;  /* 0x00000000000e7805 */ /* 0x003fe2000001ff00 */
[----:B--2---:R-:W-:-:S04]  /*44d0*/  UISETP.NE.U32.AND UP0, UPT, UR22, URZ, UPT ;  /* 0x000000ff1600728c */ /* 0x004fc8000bf05070 */
        /* <DEDUP_REMOVED lines=8> */
[----:B------:R-:W-:Y:S01]  /*4560*/  UISETP.GE.U32.AND UP0, UPT, UR22, 0x8, UPT ;  /* 0x000000081600788c */ /* 0x000fe2000bf06070 */
[----:B------:R-:W-:Y:S01]  /*4570*/  IMAD.WIDE.U32 R10, R8, UR8, RZ ;  /* 0x00000008080a7c25 */ /* 0x000fe2000f8e00ff */
[----:B------:R-:W-:Y:S01]  /*4580*/  ULOP3.LUT UR24, UR14, 0x7, URZ, 0xc0, !UPT ;  /* 0x000000070e187892 */ /* 0x000fe2000f8ec0ff */
[----:B------:R-:W-:Y:S01]  /*4590*/  CS2R R14, SRZ ;  /* 0x00000000000e7805 */ /* 0x000fe2000001ff00 */
[----:B------:R-:W-:Y:S02]  /*45a0*/  UISETP.GE.U32.AND.EX UP0, UPT, UR23, URZ, UPT, UP0 ;  /* 0x000000ff1700728c */ /* 0x000fe4000bf06100 */
[----:B------:R-:W-:Y:S01]  /*45b0*/  UISETP.NE.U32.AND UP1, UPT, UR24, URZ, UPT ;  /* 0x000000ff1800728c */ /* 0x000fe2000bf25070 */
[----:B------:R-:W-:Y:S01]  /*45c0*/  IADD3 R13, PT, PT, R11, R7, RZ ;  /* 0x000000070b0d7210 */ /* 0x000fe20007ffe0ff */
[----:B------:R-:W-:Y:S01]  /*45d0*/  UMOV UR4, URZ ;  /* 0x000000ff00047c82 */ /* 0x000fe20008000000 */
[----:B------:R-:W-:Y:S01]  /*45e0*/  UMOV UR5, URZ ;  /* 0x000000ff00057c82 */ /* 0x000fe20008000000 */
[----:B------:R-:W-:Y:S01]  /*45f0*/  UISETP.NE.AND.EX UP1, UPT, URZ, URZ, UPT, UP1 ;  /* 0x000000ffff00728c */ /* 0x000fe2000bf25310 */
[----:B------:R-:W0:Y:S02]  /*4600*/  LDCU.64 UR16, c[0x0][0x3e8] ;  /* 0x00007d00ff1077ac */ /* 0x000e240008000a00 */
[----:B------:R-:W-:Y:S08]  /*4610*/  BRA.U !UP0, `(.L_x_8197) ;  /* 0x00000005085c7547 */ /* 0x000ff0000b800000 */
[----:B------:R-:W1:Y:S01]  /*4620*/  LDCU.64 UR20, c[0x0][0x398] ;  /* 0x00007300ff1477ac */ /* 0x000e620008000a00 */
[----:B------:R-:W-:Y:S01]  /*4630*/  CS2R R14, SRZ ;  /* 0x00000000000e7805 */ /* 0x000fe2000001ff00 */
[----:B------:R-:W-:Y:S02]  /*4640*/  UISETP.GT.U32.AND UP0, UPT, UR22, 0x1, UPT ;  /* 0x000000011600788c */ /* 0x000fe4000bf04070 */
[----:B0-----:R-:W-:Y:S02]  /*4650*/  UIMAD.WIDE.U32 UR18, UR16, 0x8, URZ ;  /* 0x00000008101278a5 */ /* 0x001fe4000f8e00ff */
[----:B------:R-:W-:Y:S02]  /*4660*/  UISETP.GT.AND.EX UP0, UPT, UR23, URZ, UPT, UP0 ;  /* 0x000000ff1700728c */ /* 0x000fe4000bf04300 */
[----:B------:R-:W-:Y:S02]  /*4670*/  USHF.L.U32 UR5, UR17, 0x3, URZ ;  /* 0x0000000311057899 */ /* 0x000fe400080006ff */
[----:B------:R-:W-:-:S02]  /*4680*/  USEL UR7, UR23, URZ, UP0 ;  /* 0x000000ff17077287 */ /* 0x000fc40008000000 */
[----:B------:R-:W-:Y:S02]  /*4690*/  UIADD3 UR9, UPT, UPT, UR19, UR5, URZ ;  /* 0x0000000513097290 */ /* 0x000fe4000fffe0ff */
[----:B------:R-:W-:Y:S01]  /*46a0*/  ULOP3.LUT UR4, UR14, 0xfffffff8, URZ, 0xc0, !UPT ;  /* 0xfffffff80e047892 */ /* 0x000fe2000f8ec0ff */
[C---:B-1----:R-:W-:Y:S01]  /*46b0*/  LEA R36, P0, R10.reuse, UR20, 0x3 ;  /* 0x000000140a247c11 */ /* 0x042fe2000f8018ff */
[----:B------:R-:W-:Y:S02]  /*46c0*/  ULOP3.LUT UR5, UR7, 0x7fffffff, URZ, 0xc0, !UPT ;  /* 0x7fffffff07057892 */ /* 0x000fe4000f8ec0ff */
[----:B------:R-:W-:Y:S01]  /*46d0*/  USHF.L.U64.HI UR15, UR16, 0x6, UR17 ;  /* 0x00000006100f7899 */ /* 0x000fe20008010211 */
[----:B------:R-:W-:Y:S02]  /*46e0*/  LEA.HI.X R7, R10, UR21, R13, 0x3, P0 ;  /* 0x000000150a077c11 */ /* 0x000fe400080f1c0d */
[----:B------:R-:W-:Y:S02]  /*46f0*/  UMOV UR7, UR4 ;  /* 0x0000000400077c82 */ /* 0x000fe40008000000 */
[----:B------:R-:W-:-:S07]  /*4700*/  UMOV UR8, UR5 ;  /* 0x0000000500087c82 */ /* 0x000fce0008000000 */
.L_x_8198:
[----:B------:R-:W-:Y:S01]  /*4710*/  IMAD.MOV.U32 R37, RZ, RZ, R7 ;  /* 0x000000ffff257224 */ /* 0x000fe200078e0007 */
[----:B------:R-:W2:Y:S04]  /*4720*/  LDL.64 R26, [R34+-0x10] ;  /* 0xfffff000221a7983 */ /* 0x000ea80000100a00 */
[----:B------:R-:W2:Y:S01]  /*4730*/  LDG.E.64 R24, desc[UR10][R36.64] ;  /* 0x0000000a24187981 */ /* 0x000ea2000c1e1b00 */
[----:B------:R-:W-:-:S03]  /*4740*/  IADD3 R32, P0, PT, R36, UR18, RZ ;  /* 0x0000001224207c10 */ /* 0x000fc6000ff1e0ff */
[----:B------:R-:W3:Y:S01]  /*4750*/  LDL.64 R28, [R34+-0x8] ;  /* 0xfffff800221c7983 */ /* 0x000ee20000100a00 */
[----:B------:R-:W-:Y:S02]  /*4760*/  IADD3.X R33, PT, PT, R7, UR9, RZ, P0, !PT ;  /* 0x0000000907217c10 */ /* 0x000fe400087fe4ff */
[----:B------:R-:W-:Y:S01]  /*4770*/  IADD3 R30, P0, PT, R32, UR18, RZ ;  /* 0x00000012201e7c10 */ /* 0x000fe2000ff1e0ff */
[----:B------:R-:W4:Y:S04]  /*4780*/  LDL.64 R20, [R34] ;  /* 0x0000000022147983 */ /* 0x000f280000100a00 */
[----:B------:R-:W3:Y:S01]  /*4790*/  LDG.E.64 R22, desc[UR10][R32.64] ;  /* 0x0000000a20167981 */ /* 0x000ee2000c1e1b00 */
[----:B------:R-:W-:-:S05]  /*47a0*/  IADD3.X R31, PT, PT, R33, UR9, RZ, P0, !PT ;  /* 0x00000009211f7c10 */ /* 0x000fca00087fe4ff */
[----:B------:R0:W4:Y:S01]  /*47b0*/  LDG.E.64 R18, desc[UR10][R30.64] ;  /* 0x0000000a1e127981 */ /* 0x000122000c1e1b00 */
[----:B------:R-:W-:-:S04]  /*47c0*/  IADD3 R16, P0, PT, R30, UR18, RZ ;  /* 0x000000121e107c10 */ /* 0x000fc8000ff1e0ff */
[----:B------:R-:W-:Y:S01]  /*47d0*/  IADD3.X R17, PT, PT, R31, UR9, RZ, P0, !PT ;  /* 0x000000091f117c10 */ /* 0x000fe200087fe4ff */
[----:B--2---:R-:W-:Y:S02]  /*47e0*/  IMAD R25, R25, R26, RZ ;  /* 0x0000001a19197224 */ /* 0x004fe400078e02ff */
[----:B------:R-:W-:-:S04]  /*47f0*/  IMAD.WIDE.U32 R14, R26, R24, R14 ;  /* 0x000000181a0e7225 */ /* 0x000fc800078e000e */
[----:B------:R-:W-:Y:S02]  /*4800*/  IMAD R35, R27, R24, R25 ;  /* 0x000000181b237224 */ /* 0x000fe400078e0219 */
[----:B------:R-:W2:Y:S04]  /*4810*/  LDL.64 R26, [R34+0x8] ;  /* 0x00000800221a7983 */ /* 0x000ea80000100a00 */
[----:B------:R-:W2:Y:S01]  /*4820*/  LDG.E.64 R24, desc[UR10][R16.64] ;  /* 0x0000000a10187981 */ /* 0x000ea2000c1e1b00 */
[----:B---3--:R-:W-:Y:S01]  /*4830*/  IMAD R23, R23, R28, RZ ;  /* 0x0000001c17177224 */ /* 0x008fe200078e02ff */
[----:B0-----:R-:W-:Y:S01]  /*4840*/  IADD3 R30, P0, PT, R16, UR18, RZ ;  /* 0x00000012101e7c10 */ /* 0x001fe2000ff1e0ff */
[----:B------:R-:W-:Y:S02]  /*4850*/  IMAD.IADD R15, R15, 0x1, R35 ;  /* 0x000000010f0f7824 */ /* 0x000fe400078e0223 */
[-C--:B------:R-:W-:Y:S01]  /*4860*/  IMAD R29, R29, R22.reuse, R23 ;  /* 0x000000161d1d7224 */ /* 0x080fe200078e0217 */
[----:B------:R-:W-:Y:S01]  /*4870*/  IADD3.X R31, PT, PT, R17, UR9, RZ, P0, !PT ;  /* 0x00000009111f7c10 */ /* 0x000fe200087fe4ff */
[----:B------:R-:W-:Y:S01]  /*4880*/  IMAD.WIDE.U32 R22, R28, R22, R14 ;  /* 0x000000161c167225 */ /* 0x000fe200078e000e */
[----:B------:R-:W-:Y:S01]  /*4890*/  IADD3 R28, P0, PT, R30, UR18, RZ ;  /* 0x000000121e1c7c10 */ /* 0x000fe2000ff1e0ff */
[----:B------:R-:W3:Y:S02]  /*48a0*/  LDL.64 R14, [R34+0x10] ;  /* 0x00001000220e7983 */ /* 0x000ee40000100a00 */
[----:B------:R-:W-:-:S02]  /*48b0*/  IMAD.IADD R23, R23, 0x1, R29 ;  /* 0x0000000117177824 */ /* 0x000fc400078e021d */
[----:B----4-:R-:W-:Y:S01]  /*48c0*/  IMAD R19, R19, R20, RZ ;  /* 0x0000001413137224 */ /* 0x010fe200078e02ff */
[----:B------:R0:W3:Y:S01]  /*48d0*/  LDG.E.64 R16, desc[UR10][R30.64] ;  /* 0x0000000a1e107981 */ /* 0x0000e2000c1e1b00 */
[----:B------:R-:W-:Y:S01]  /*48e0*/  IMAD.WIDE.U32 R22, R20, R18, R22 ;  /* 0x0000001214167225 */ /* 0x000fe200078e0016 */
[----:B------:R-:W-:-:S03]  /*48f0*/  IADD3.X R29, PT, PT, R31, UR9, RZ, P0, !PT ;  /* 0x000000091f1d7c10 */ /* 0x000fc600087fe4ff */
[----:B------:R-:W-:Y:S01]  /*4900*/  IMAD R21, R21, R18, R19 ;  /* 0x0000001215157224 */ /* 0x000fe200078e0213 */
[----:B------:R-:W-:Y:S01]  /*4910*/  IADD3 R32, P0, PT, R28, UR18, RZ ;  /* 0x000000121c207c10 */ /* 0x000fe2000ff1e0ff */
[----:B------:R-:W4:Y:S03]  /*4920*/  LDL.64 R18, [R34+0x18] ;  /* 0x0000180022127983 */ /* 0x000f260000100a00 */
[----:B------:R-:W-:Y:S02]  /*4930*/  IADD3 R23, PT, PT, R23, R21, RZ ;  /* 0x0000001517177210 */ /* 0x000fe40007ffe0ff */
[----:B------:R-:W4:Y:S01]  /*4940*/  LDG.E.64 R20, desc[UR10][R28.64] ;  /* 0x0000000a1c147981 */ /* 0x000f22000c1e1b00 */
[----:B------:R-:W-:Y:S02]  /*4950*/  IADD3.X R33, PT, PT, R29, UR9, RZ, P0, !PT ;  /* 0x000000091d217c10 */ /* 0x000fe400087fe4ff */
[----:B0-----:R-:W-:-:S04]  /*4960*/  IADD3 R30, P0, PT, R32, UR18, RZ ;  /* 0x00000012201e7c10 */ /* 0x001fc8000ff1e0ff */
[----:B------:R-:W-:-:S05]  /*4970*/  IADD3.X R31, PT, PT, R33, UR9, RZ, P0, !PT ;  /* 0x00000009211f7c10 */ /* 0x000fca00087fe4ff */
[----:B------:R-:W5:Y:S04]  /*4980*/  LDG.E.64 R28, desc[UR10][R30.64] ;  /* 0x0000000a1e1c7981 */ /* 0x000f68000c1e1b00 */
[----:B------:R-:W5:Y:S01]  /*4990*/  LDL.64 R30, [R34+0x28] ;  /* 0x00002800221e7983 */ /* 0x000f620000100a00 */
[----:B--2---:R-:W-:Y:S02]  /*49a0*/  IMAD R35, R25, R26, RZ ;  /* 0x0000001a19237224 */ /* 0x004fe400078e02ff */
[----:B------:R-:W-:-:S04]  /*49b0*/  IMAD.WIDE.U32 R22, R26, R24, R22 ;  /* 0x000000181a167225 */ /* 0x000fc800078e0016 */
[----:B------:R-:W-:Y:S02]  /*49c0*/  IMAD R35, R27, R24, R35 ;  /* 0x000000181b237224 */ /* 0x000fe400078e0223 */
[----:B------:R0:W2:Y:S04]  /*49d0*/  LDL.64 R24, [R34+0x20] ;  /* 0x0000200022187983 */ /* 0x0000a80000100a00 */
[----:B------:R-:W2:Y:S01]  /*49e0*/  LDG.E.64 R26, desc[UR10][R32.64] ;  /* 0x0000000a201a7981 */ /* 0x000ea2000c1e1b00 */
[----:B------:R-:W-:Y:S02]  /*49f0*/  IMAD.IADD R23, R23, 0x1, R35 ;  /* 0x0000000117177824 */ /* 0x000fe400078e0223 */
[----:B---3--:R-:W-:-:S04]  /*4a00*/  IMAD R17, R17, R14, RZ ;  /* 0x0000000e11117224 */ /* 0x008fc800078e02ff */
[-C--:B------:R-:W-:Y:S02]  /*4a10*/  IMAD R17, R15, R16.reuse, R17 ;  /* 0x000000100f117224 */ /* 0x080fe400078e0211 */
[----:B------:R-:W-:-:S04]  /*4a20*/  IMAD.WIDE.U32 R14, R14, R16, R22 ;  /* 0x000000100e0e7225 */ /* 0x000fc800078e0016 */
[----:B------:R-:W-:Y:S02]  /*4a30*/  IMAD.IADD R15, R15, 0x1, R17 ;  /* 0x000000010f0f7824 */ /* 0x000fe400078e0211 */
[----:B----4-:R-:W-:Y:S02]  /*4a40*/  IMAD R17, R21, R18, RZ ;  /* 0x0000001215117224 */ /* 0x010fe400078e02ff */
[----:B------:R-:W-:Y:S01]  /*4a50*/  IMAD.WIDE.U32 R14, R18, R20, R14 ;  /* 0x00000014120e7225 */ /* 0x000fe200078e000e */
[----:B------:R-:W-:-:S03]  /*4a60*/  UIADD3 UR7, UP0, UPT, UR7, -0x8, URZ ;  /* 0xfffffff807077890 */ /* 0x000fc6000ff1e0ff */
[----:B------:R-:W-:Y:S01]  /*4a70*/  IMAD R17, R19, R20, R17 ;  /* 0x0000001413117224 */ /* 0x000fe200078e0211 */
[----:B------:R-:W-:-:S03]  /*4a80*/  UIADD3.X UR8, UPT, UPT, UR8, -0x1, URZ, UP0, !UPT ;  /* 0xffffffff08087890 */ /* 0x000fc600087fe4ff */
[----:B------:R-:W-:Y:S01]  /*4a90*/  IMAD.IADD R15, R15, 0x1, R17 ;  /* 0x000000010f0f7824 */ /* 0x000fe200078e0211 */
[----:B------:R-:W-:Y:S01]  /*4aa0*/  UISETP.NE.U32.AND UP0, UPT, UR7, URZ, UPT ;  /* 0x000000ff0700728c */ /* 0x000fe2000bf05070 */
[----:B------:R-:W-:-:S03]  /*4ab0*/  IMAD.U32 R19, RZ, RZ, UR16 ;  /* 0x00000010ff137e24 */ /* 0x000fc6000f8e00ff */
[----:B------:R-:W-:Y:S02]  /*4ac0*/  UISETP.NE.AND.EX UP0, UPT, UR8, URZ, UPT, UP0 ;  /* 0x000000ff0800728c */ /* 0x000fe4000bf05300 */
[----:B------:R-:W-:Y:S01]  /*4ad0*/  LEA R36, P0, R19, R36, 0x6 ;  /* 0x0000002413247211 */ /* 0x000fe200078030ff */
[----:B0-----:R-:W-:-:S03]  /*4ae0*/  VIADD R34, R34, 0x40 ;  /* 0x0000004022227836 */ /* 0x001fc60000000000 */
[----:B------:R-:W-:Y:S01]  /*4af0*/  IADD3.X R7, PT, PT, R7, UR15, RZ, P0, !PT ;  /* 0x0000000f07077c10 */ /* 0x000fe200087fe4ff */
[----:B--2---:R-:W-:Y:S02]  /*4b00*/  IMAD R17, R27, R24, RZ ;  /* 0x000000181b117224 */ /* 0x004fe400078e02ff */
[----:B------:R-:W-:-:S04]  /*4b10*/  IMAD.WIDE.U32 R14, R24, R26, R14 ;  /* 0x0000001a180e7225 */ /* 0x000fc800078e000e */
[----:B------:R-:W-:-:S05]  /*4b20*/  IMAD R17, R25, R26, R17 ;  /* 0x0000001a19117224 */ /* 0x000fca00078e0211 */
[----:B------:R-:W-:Y:S01]  /*4b30*/  IADD3 R15, PT, PT, R15, R17, RZ ;  /* 0x000000110f0f7210 */ /* 0x000fe20007ffe0ff */
[----:B-----5:R-:W-:-:S04]  /*4b40*/  IMAD R17, R29, R30, RZ ;  /* 0x0000001e1d117224 */ /* 0x020fc800078e02ff */
[-C--:B------:R-:W-:Y:S02]  /*4b50*/  IMAD R17, R31, R28.reuse, R17 ;  /* 0x0000001c1f117224 */ /* 0x080fe400078e0211 */
[----:B------:R-:W-:-:S04]  /*4b60*/  IMAD.WIDE.U32 R14, R30, R28, R14 ;  /* 0x0000001c1e0e7225 */ /* 0x000fc800078e000e */
[----:B------:R-:W-:Y:S01]  /*4b70*/  IMAD.IADD R15, R15, 0x1, R17 ;  /* 0x000000010f0f7824 */ /* 0x000fe200078e0211 */
[----:B------:R-:W-:Y:S06]  /*4b80*/  BRA.U UP0, `(.L_x_8198) ;  /* 0xfffffff900e07547 */ /* 0x000fec000b83ffff */
.L_x_8197:
        /* <DEDUP_REMOVED lines=8> */
[----:B------:R-:W-:Y:S01]  /*4c10*/  MOV R17, UR4 ;  /* 0x0000000400117c02 */ /* 0x000fe20008000f00 */
[----:B------:R-:W-:Y:S01]  /*4c20*/  IMAD.MOV.U32 R12, RZ, RZ, R10 ;  /* 0x000000ffff0c7224 */ /* 0x000fe200078e000a */
[----:B0-----:R-:W-:-:S03]  /*4c30*/  UIMAD UR7, UR5, UR16, URZ ;  /* 0x00000010050772a4 */ /* 0x001fc6000f8e02ff */
[----:B------:R-:W-:Y:S01]  /*4c40*/  IMAD.WIDE.U32 R16, R17, UR16, R12 ;  /* 0x0000001011107c25 */ /* 0x000fe2000f8e000c */
[----:B------:R-:W-:Y:S02]  /*4c50*/  ULEA UR8, UR4, UR13, 0x3 ;  /* 0x0000000d04087291 */ /* 0x000fe4000f8e18ff */
[----:B------:R-:W-:Y:S02]  /*4c60*/  UIMAD UR7, UR4, UR17, UR7 ;  /* 0x00000011040772a4 */ /* 0x000fe4000f8e0207 */
[----:B------:R-:W-:-:S04]  /*4c70*/  USHF.L.U32 UR9, UR16, 0x3, URZ ;  /* 0x0000000310097899 */ /* 0x000fc800080006ff */
[----:B------:R-:W-:Y:S01]  /*4c80*/  VIADD R7, R17, UR7 ;  /* 0x0000000711077c36 */ /* 0x000fe20008000000 */
[----:B------:R-:W-:Y:S01]  /*4c90*/  USHF.L.U64.HI UR7, UR16, 0x3, UR17 ;  /* 0x0000000310077899 */ /* 0x000fe20008010211 */
[----:B------:R-:W2:Y:S01]  /*4ca0*/  LDL.64 R22, [UR8+0x20] ;  /* 0x00002008ff167983 */ /* 0x000ea20008100a00 */
[----:B-1----:R-:W-:-:S03]  /*4cb0*/  LEA R28, P0, R16, UR18, 0x3 ;  /* 0x00000012101c7c11 */ /* 0x002fc6000f8018ff */
[----:B------:R-:W3:Y:S01]  /*4cc0*/  LDL.64 R18, [UR8+0x28] ;  /* 0x00002808ff127983 */ /* 0x000ee20008100a00 */
[----:B------:R-:W-:Y:S02]  /*4cd0*/  LEA.HI.X R29, R16, UR19, R7, 0x3, P0 ;  /* 0x00000013101d7c11 */ /* 0x000fe400080f1c07 */
[----:B------:R-:W-:Y:S01]  /*4ce0*/  IADD3 R32, P0, PT, R28, UR9, RZ ;  /* 0x000000091c207c10 */ /* 0x000fe2000ff1e0ff */
[----:B------:R-:W4:Y:S04]  /*4cf0*/  LDL.64 R16, [UR8+0x30] ;  /* 0x00003008ff107983 */ /* 0x000f280008100a00 */
[----:B------:R-:W2:Y:S01]  /*4d00*/  LDG.E.64 R24, desc[UR10][R28.64] ;  /* 0x0000000a1c187981 */ /* 0x000ea2000c1e1b00 */
[----:B------:R-:W-:Y:S02]  /*4d10*/  IADD3.X R33, PT, PT, R29, UR7, RZ, P0, !PT ;  /* 0x000000071d217c10 */ /* 0x000fe400087fe4ff */
        /* <DEDUP_REMOVED lines=26> */
.L_x_8199:
[----:B------:R-:W-:Y:S05]  /*4ec0*/  BRA.U !UP0, `(.L_x_8196) ;  /* 0x0000000108d87547 */ /* 0x000fea000b800000 */
[----:B------:R-:W-:Y:S02]  /*4ed0*/  UISETP.NE.U32.AND UP1, UPT, UR15, 0x1, UPT ;  /* 0x000000010f00788c */ /* 0x000fe4000bf25070 */
[----:B------:R-:W-:Y:S02]  /*4ee0*/  ULOP3.LUT UR7, UR14, 0x1, URZ, 0xc0, !UPT ;  /* 0x000000010e077892 */ /* 0x000fe4000f8ec0ff */
[----:B------:R-:W-:Y:S02]  /*4ef0*/  UISETP.NE.AND.EX UP1, UPT, URZ, URZ, UPT, UP1 ;  /* 0x000000ffff00728c */ /* 0x000fe4000bf25310 */
[----:B------:R-:W-:-:S04]  /*4f00*/  UISETP.NE.U32.AND UP0, UPT, UR7, 0x1, UPT ;  /* 0x000000010700788c */ /* 0x000fc8000bf05070 */
[----:B------:R-:W-:-:S03]  /*4f10*/  UISETP.NE.U32.AND.EX UP0, UPT, URZ, URZ, UPT, UP0 ;  /* 0x000000ffff00728c */ /* 0x000fc6000bf05100 */
[----:B------:R-:W-:Y:S08]  /*4f20*/  BRA.U !UP1, `(.L_x_8200) ;  /* 0x0000000109787547 */ /* 0x000ff0000b800000 */
[----:B------:R-:W1:Y:S01]  /*4f30*/  LDCU.64 UR18, c[0x0][0x398] ;  /* 0x00007300ff1277ac */ /* 0x000e620008000a00 */
[----:B------:R-:W-:Y:S01]  /*4f40*/  MOV R16, R10 ;  /* 0x0000000a00107202 */ /* 0x000fe20000000f00 */
[----:B------:R-:W-:Y:S01]  /*4f50*/  IMAD.U32 R7, RZ, RZ, UR4 ;  /* 0x00000004ff077e24 */ /* 0x000fe2000f8e00ff */
[----:B0-----:R-:W-:Y:S01]  /*4f60*/  UIMAD UR7, UR5, UR16, URZ ;  /* 0x00000010050772a4 */ /* 0x001fe2000f8e02ff */
[----:B------:R-:W-:Y:S01]  /*4f70*/  IMAD.MOV.U32 R17, RZ, RZ, R13 ;  /* 0x000000ffff117224 */ /* 0x000fe200078e000d */
[----:B------:R-:W-:Y:S01]  /*4f80*/  ULEA UR8, UR4, UR13, 0x3 ;  /* 0x0000000d04087291 */ /* 0x000fe2000f8e18ff */
[----:B------:R-:W-:Y:S01]  /*4f90*/  IMAD.U32 R19, RZ, RZ, UR16 ;  /* 0x00000010ff137e24 */ /* 0x000fe2000f8e00ff */
[----:B------:R-:W-:Y:S01]  /*4fa0*/  UIMAD UR7, UR4, UR17, UR7 ;  /* 0x00000011040772a4 */ /* 0x000fe2000f8e0207 */
[----:B------:R-:W-:-:S05]  /*4fb0*/  IMAD.WIDE.U32 R16, R7, UR16, R16 ;  /* 0x0000001007107c25 */ /* 0x000fca000f8e0010 */
[----:B------:R-:W-:Y:S01]  /*4fc0*/  VIADD R7, R17, UR7 ;  /* 0x0000000711077c36 */ /* 0x000fe20008000000 */
[----:B------:R-:W2:Y:S01]  /*4fd0*/  LDL.64 R20, [UR8+0x20] ;  /* 0x00002008ff147983 */ /* 0x000ea20008100a00 */
[----:B-1----:R-:W-:-:S04]  /*4fe0*/  LEA R24, P0, R16, UR18, 0x3 ;  /* 0x0000001210187c11 */ /* 0x002fc8000f8018ff */
        /* <DEDUP_REMOVED lines=18> */
.L_x_8200:
[----:B------:R-:W-:Y:S05]  /*5110*/  BRA.U UP0, `(.L_x_8196) ;  /* 0x0000000100447547 */ /* 0x000fea000b800000 */
[----:B------:R-:W1:Y:S01]  /*5120*/  LDCU.64 UR8, c[0x0][0x398] ;  /* 0x00007300ff0877ac */ /* 0x000e620008000a00 */
[----:B------:R-:W-:Y:S01]  /*5130*/  MOV R7, UR4 ;  /* 0x0000000400077c02 */ /* 0x000fe20008000f00 */
[----:B------:R-:W-:Y:S01]  /*5140*/  IMAD.MOV.U32 R12, RZ, RZ, R10 ;  /* 0x000000ffff0c7224 */ /* 0x000fe200078e000a */
[----:B0-----:R-:W-:Y:S01]  /*5150*/  UIMAD UR5, UR5, UR16, URZ ;  /* 0x00000010050572a4 */ /* 0x001fe2000f8e02ff */
[----:B------:R-:W-:Y:S02]  /*5160*/  IMAD.U32 R10, RZ, RZ, UR4 ;  /* 0x00000004ff0a7e24 */ /* 0x000fe4000f8e00ff */
[----:B------:R-:W-:Y:S01]  /*5170*/  IMAD.WIDE.U32 R12, R7, UR16, R12 ;  /* 0x00000010070c7c25 */ /* 0x000fe2000f8e000c */
[----:B------:R-:W-:Y:S02]  /*5180*/  UIMAD UR5, UR4, UR17, UR5 ;  /* 0x00000011040572a4 */ /* 0x000fe4000f8e0205 */
[----:B------:R-:W-:-:S04]  /*5190*/  LEA R10, R10, R1, 0x3 ;  /* 0x000000010a0a7211 */ /* 0x000fc800078e18ff */
[----:B------:R-:W-:Y:S02]  /*51a0*/  VIADD R7, R13, UR5 ;  /* 0x000000050d077c36 */ /* 0x000fe40008000000 */
[----:B------:R-:W2:Y:S01]  /*51b0*/  LDL.64 R10, [R10+0x20] ;  /* 0x000020000a0a7983 */ /* 0x000ea20000100a00 */
[----:B-1----:R-:W-:-:S04]  /*51c0*/  LEA R16, P0, R12, UR8, 0x3 ;  /* 0x000000080c107c11 */ /* 0x002fc8000f8018ff */
[----:B------:R-:W-:-:S05]  /*51d0*/  LEA.HI.X R17, R12, UR9, R7, 0x3, P0 ;  /* 0x000000090c117c11 */ /* 0x000fca00080f1c07 */
[----:B------:R-:W2:Y:S02]  /*51e0*/  LDG.E.64 R12, desc[UR10][R16.64] ;  /* 0x0000000a100c7981 */ /* 0x000ea4000c1e1b00 */
[----:B--2---:R-:W-:Y:S02]  /*51f0*/  IMAD R7, R13, R10, RZ ;  /* 0x0000000a0d077224 */ /* 0x004fe400078e02ff */
[----:B------:R-:W-:-:S04]  /*5200*/  IMAD.WIDE.U32 R14, R10, R12, R14 ;  /* 0x0000000c0a0e7225 */ /* 0x000fc800078e000e */
[----:B------:R-:W-:-:S04]  /*5210*/  IMAD R7, R11, R12, R7 ;  /* 0x0000000c0b077224 */ /* 0x000fc800078e0207 */
[----:B------:R-:W-:-:S07]  /*5220*/  IMAD.IADD R15, R15, 0x1, R7 ;  /* 0x000000010f0f7824 */ /* 0x000fce00078e0207 */
.L_x_8196:
        /* <DEDUP_REMOVED lines=10> */
[-C--:B------:R-:W-:Y:S01]  /*52d0*/  MOV R23, R18.reuse ;  /* 0x0000001200177202 */ /* 0x080fe20000000f00 */
[--C-:B------:R-:W-:Y:S01]  /*52e0*/  IMAD.MOV.U32 R25, RZ, RZ, R16.reuse ;  /* 0x000000ffff197224 */ /* 0x100fe200078e0010 */
[----:B------:R-:W-:Y:S01]  /*52f0*/  MOV R17, R18 ;  /* 0x0000001200117202 */ /* 0x000fe20000000f00 */
[----:B------:R-:W-:Y:S02]  /*5300*/  IMAD.MOV.U32 R7, RZ, RZ, R16 ;  /* 0x000000ffff077224 */ /* 0x000fe400078e0010 */
[----:B-1----:R-:W-:Y:S02]  /*5310*/  IMAD.U32 R28, RZ, RZ, UR4 ;  /* 0x00000004ff1c7e24 */ /* 0x002fe4000f8e00ff */
[----:B------:R-:W-:-:S07]  /*5320*/  IMAD.U32 R27, RZ, RZ, UR5 ;  /* 0x00000005ff1b7e24 */ /* 0x000fce000f8e00ff */
.L_x_8202:
        /* <DEDUP_REMOVED lines=26> */
[----:B0-----:R-:W-:Y:S05]  /*54d0*/  BSYNC.RECONVERGENT B1 ;  /* 0x0000000000017941 */ /* 0x001fea0003800200 */
.L_x_8201:
[----:B------:R-:W-:Y:S05]  /*54e0*/  @!P0 BRA `(.L_x_8203) ;  /* 0x0000000000708947 */ /* 0x000fea0003800000 */
[----:B------:R-:W-:Y:S01]  /*54f0*/  BSSY.RECONVERGENT B1, `(.L_x_8203) ;  /* 0x000001b000017945 */ /* 0x000fe20003800200 */
.L_x_8204:
        /* <DEDUP_REMOVED lines=9> */
[----:B--2--5:R-:W-:Y:S02]  /*5590*/  ISETP.GE.U32.AND P0, PT, R14, R12, PT ;  /* 0x0000000c0e00720c */ /* 0x024fe40003f06070 */
[----:B------:R-:W-:Y:S02]  /*55a0*/  LOP3.LUT R12, RZ, R20, RZ, 0x33, !PT ;  /* 0x00000014ff0c7212 */ /* 0x000fe400078e33ff */
[----:B------:R-:W-:Y:S02]  /*55b0*/  ISETP.GE.AND.EX P0, PT, R15, R13, PT, P0 ;  /* 0x0000000d0f00720c */ /* 0x000fe40003f06300 */
[----:B------:R-:W-:Y:S02]  /*55c0*/  IADD3.X R3, PT, PT, R3, R12, RZ, P1, !PT ;  /* 0x0000000c03037210 */ /* 0x000fe40000ffe4ff */
[----:B------:R-:W-:-:S02]  /*55d0*/  SEL R0, R25, R0, !P0 ;  /* 0x0000000019007207 */ /* 0x000fc40004000000 */
[----:B------:R-:W-:Y:S02]  /*55e0*/  SEL R3, R20, R3, !P0 ;  /* 0x0000000314037207 */ /* 0x000fe40004000000 */
[----:B------:R-:W-:Y:S02]  /*55f0*/  ISETP.GT.U32.AND P1, PT, R0, RZ, PT ;  /* 0x000000ff0000720c */ /* 0x000fe40003f24070 */
[----:B------:R-:W-:Y:S02]  /*5600*/  IADD3 R13, P3, P4, R18, 0x8, R21 ;  /* 0x00000008120d7810 */ /* 0x000fe40007c7e015 */
[----:B------:R-:W-:Y:S02]  /*5610*/  ISETP.GT.AND.EX P1, PT, R3, RZ, PT, P1 ;  /* 0x000000ff0300720c */ /* 0x000fe40003f24310 */
[----:B------:R-:W-:Y:S02]  /*5620*/  IADD3 R21, P2, PT, R10, 0x8, RZ ;  /* 0x000000080a157810 */ /* 0x000fe40007f5e0ff */
[----:B------:R-:W-:-:S02]  /*5630*/  IADD3.X R19, PT, PT, R16, RZ, R23, P3, P4 ;  /* 0x000000ff10137210 */ /* 0x000fc40001fe8417 */
[----:B------:R-:W-:Y:S01]  /*5640*/  SEL R18, R18, R13, !P0 ;  /* 0x0000000d12127207 */ /* 0x000fe20004000000 */
[----:B------:R-:W-:Y:S01]  /*5650*/  IMAD.X R11, RZ, RZ, R11, P2 ;  /* 0x000000ffff0b7224 */ /* 0x000fe200010e060b */
[----:B------:R-:W-:Y:S02]  /*5660*/  SEL R16, R16, R19, !P0 ;  /* 0x0000001310107207 */ /* 0x000fe40004000000 */
[----:B------:R-:W-:Y:S02]  /*5670*/  SEL R2, R2, R21, !P0 ;  /* 0x0000001502027207 */ /* 0x000fe40004000000 */
[----:B------:R-:W-:Y:S01]  /*5680*/  SEL R4, R4, R11, !P0 ;  /* 0x0000000b04047207 */ /* 0x000fe20004000000 */
[----:B------:R-:W-:Y:S06]  /*5690*/  @P1 BRA `(.L_x_8204) ;  /* 0xfffffffc00981947 */ /* 0x000fec000383ffff */
[----:B0-----:R-:W-:Y:S05]  /*56a0*/  BSYNC.RECONVERGENT B1 ;  /* 0x0000000000017941 */ /* 0x001fea0003800200 */
.L_x_8203:
[----:B------:R-:W1:Y:S01]  /*56b0*/  LDCU.64 UR4, c[0x0][0x3f0] ;  /* 0x00007e00ff0477ac */ /* 0x000e620008000a00 */
[----:B------:R-:W-:Y:S01]  /*56c0*/  IADD3 R2, P0, PT, -R17, R18, RZ ;  /* 0x0000001211027210 */ /* 0x000fe20007f1e1ff */
[C---:B------:R-:W-:Y:S01]  /*56d0*/  IMAD.SHL.U32 R12, R8.reuse, 0x8, RZ ;  /* 0x00000008080c7824 */ /* 0x040fe200078e00ff */
[----:B------:R-:W-:Y:S01]  /*56e0*/  SHF.L.U64.HI R0, R8, 0x3, R9 ;  /* 0x0000000308007819 */ /* 0x000fe20000010209 */
[----:B0-----:R-:W0:Y:S02]  /*56f0*/  LDCU.128 UR16, c[0x0][0x400] ;  /* 0x00008000ff1077ac */ /* 0x001e240008000c00 */
[----:B------:R-:W-:-:S05]  /*5700*/  IMAD.X R3, R16, 0x1, ~R7, P0 ;  /* 0x0000000110037824 */ /* 0x000fca00000e0e07 */
[--C-:B------:R-:W-:Y:S02]  /*5710*/  SHF.R.S64 R2, R2, 0x3, R3.reuse ;  /* 0x0000000302027819 */ /* 0x100fe40000001003 */
[----:B------:R-:W-:Y:S02]  /*5720*/  SHF.R.S32.HI R3, RZ, 0x3, R3 ;  /* 0x00000003ff037819 */ /* 0x000fe40000011403 */
[----:B-1----:R-:W-:-:S04]  /*5730*/  IADD3 R10, P1, PT, R17, -UR4, RZ ;  /* 0x80000004110a7c10 */ /* 0x002fc8000ff3e0ff */
[----:B------:R-:W-:Y:S02]  /*5740*/  IADD3.X R7, PT, PT, R7, ~UR5, RZ, P1, !PT ;  /* 0x8000000507077c10 */ /* 0x000fe40008ffe4ff */
[C---:B0-----:R-:W-:Y:S02]  /*5750*/  IADD3 R8, P0, PT, R12.reuse, UR16, RZ ;  /* 0x000000100c087c10 */ /* 0x041fe4000ff1e0ff */
[----:B------:R-:W-:Y:S02]  /*5760*/  IADD3 R12, P1, PT, R12, UR18, RZ ;  /* 0x000000120c0c7c10 */ /* 0x000fe4000ff3e0ff */
[C---:B------:R-:W-:Y:S02]  /*5770*/  IADD3.X R9, PT, PT, R0.reuse, UR17, RZ, P0, !PT ;  /* 0x0000001100097c10 */ /* 0x040fe400087fe4ff */
[----:B------:R-:W-:Y:S02]  /*5780*/  IADD3.X R13, PT, PT, R0, UR19, RZ, P1, !PT ;  /* 0x00000013000d7c10 */ /* 0x000fe40008ffe4ff */
[--C-:B------:R-:W-:Y:S01]  /*5790*/  SHF.R.S64 R10, R10, 0x3, R7.reuse ;  /* 0x000000030a0a7819 */ /* 0x100fe20000001007 */
[----:B------:R2:W-:Y:S01]  /*57a0*/  STG.E.64 desc[UR10][R8.64], R2 ;  /* 0x0000000208007986 */ /* 0x0005e2000c101b0a */
[----:B------:R-:W-:-:S05]  /*57b0*/  SHF.R.S32.HI R11, RZ, 0x3, R7 ;  /* 0x00000003ff0b7819 */ /* 0x000fca0000011407 */
[----:B------:R2:W-:Y:S02]  /*57c0*/  STG.E.64 desc[UR10][R12.64], R10 ;  /* 0x0000000a0c007986 */ /* 0x0005e4000c101b0a */
.L_x_8194:
[----:B------:R-:W-:Y:S05]  /*57d0*/  BSYNC.RECONVERGENT B0 ;  /* 0x0000000000007941 */ /* 0x000fea0003800200 */
.L_x_8193:
[----:B------:R-:W-:Y:S01]  /*57e0*/  ISETP.GE.AND P0, PT, R5, UR6, PT ;  /* 0x0000000605007c0c */ /* 0x000fe2000bf06270 */
[----:B------:R-:W-:Y:S04]  /*57f0*/  BSSY.RECONVERGENT B0, `(.L_x_8205) ;  /* 0x000001a000007945 */ /* 0x000fe80003800200 */
[----:B------:R-:W-:Y:S08]  /*5800*/  BSSY.RELIABLE B1, `(.L_x_8206) ;  /* 0x0000011000017945 */ /* 0x000ff00003800100 */
[----:B------:R-:W-:Y:S05]  /*5810*/  @P0 BRA `(.L_x_8207) ;  /* 0x00000000003c0947 */ /* 0x000fea0003800000 */
[----:B--2---:R-:W2:Y:S01]  /*5820*/  LDC.64 R2, c[0x0][0x418] ;  /* 0x00010600ff027b82 */ /* 0x004ea20000000a00 */
[----:B------:R-:W-:-:S05]  /*5830*/  MOV R0, UR12 ;  /* 0x0000000c00007c02 */ /* 0x000fca0008000f00 */
[----:B------:R-:W-:-:S04]  /*5840*/  IMAD R5, R0, 0x200, R5 ;  /* 0x0000020000057824 */ /* 0x000fc800078e0205 */
[----:B--2---:R-:W-:-:S04]  /*5850*/  IMAD.WIDE.U32 R2, R5, 0x8, R2 ;  /* 0x0000000805027825 */ /* 0x004fc800078e0002 */
[----:B------:R-:W-:Y:S01]  /*5860*/  IMAD.MOV.U32 R5, RZ, RZ, R6 ;  /* 0x000000ffff057224 */ /* 0x000fe200078e0006 */
[----:B------:R2:W-:Y:S04]  /*5870*/  STG.E.64 desc[UR10][R2.64], RZ ;  /* 0x000000ff02007986 */ /* 0x0005e8000c101b0a */
[----:B------:R-:W-:-:S13]  /*5880*/  ISETP.GE.AND P0, PT, R5, UR6, PT ;  /* 0x0000000605007c0c */ /* 0x000fda000bf06270 */
[----:B------:R-:W-:Y:S05]  /*5890*/  @P0 BREAK.RELIABLE B1 ;  /* 0x0000000000010942 */ /* 0x000fea0003800100 */
[----:B--2---:R-:W-:Y:S05]  /*58a0*/  @P0 BRA `(.L_x_8208) ;  /* 0x0000000000380947 */ /* 0x004fea0003800000 */
[----:B------:R-:W2:Y:S01]  /*58b0*/  LDC.64 R2, c[0x0][0x418] ;  /* 0x00010600ff027b82 */ /* 0x000ea20000000a00 */
[----:B------:R-:W-:-:S05]  /*58c0*/  IMAD.U32 R0, RZ, RZ, UR12 ;  /* 0x0000000cff007e24 */ /* 0x000fca000f8e00ff */
[----:B------:R-:W-:Y:S01]  /*58d0*/  LEA R7, R0, R5, 0x9 ;  /* 0x0000000500077211 */ /* 0x000fe200078e48ff */
[----:B------:R-:W-:-:S04]  /*58e0*/  VIADD R5, R5, 0x80 ;  /* 0x0000008005057836 */ /* 0x000fc80000000000 */
[----:B--2---:R-:W-:-:S05]  /*58f0*/  IMAD.WIDE.U32 R2, R7, 0x8, R2 ;  /* 0x0000000807027825 */ /* 0x004fca00078e0002 */
[----:B------:R3:W-:Y:S02]  /*5900*/  STG.E.64 desc[UR10][R2.64], RZ ;  /* 0x000000ff02007986 */ /* 0x0007e4000c101b0a */
.L_x_8207:
[----:B------:R-:W-:Y:S05]  /*5910*/  BSYNC.RELIABLE B1 ;  /* 0x0000000000017941 */ /* 0x000fea0003800100 */
.L_x_8206:
[----:B------:R-:W-:Y:S01]  /*5920*/  ISETP.GE.AND P0, PT, R5, UR6, PT ;  /* 0x0000000605007c0c */ /* 0x000fe2000bf06270 */
[----:B------:R-:W-:-:S12]  /*5930*/  IMAD.U32 R0, RZ, RZ, UR12 ;  /* 0x0000000cff007e24 */ /* 0x000fd8000f8e00ff */
[----:B--23--:R-:W2:Y:S01]  /*5940*/  @!P0 LDC.64 R2, c[0x0][0x418] ;  /* 0x00010600ff028b82 */ /* 0x00cea20000000a00 */
[----:B------:R-:W-:Y:S01]  /*5950*/  @!P0 IMAD R7, R0, 0x200, R5 ;  /* 0x0000020000078824 */ /* 0x000fe200078e0205 */
[----:B------:R-:W-:-:S03]  /*5960*/  @!P0 IADD3 R5, PT, PT, R5, 0x80, RZ ;  /* 0x0000008005058810 */ /* 0x000fc60007ffe0ff */
[----:B--2---:R-:W-:-:S05]  /*5970*/  @!P0 IMAD.WIDE.U32 R2, R7, 0x8, R2 ;  /* 0x0000000807028825 */ /* 0x004fca00078e0002 */
[----:B------:R2:W-:Y:S02]  /*5980*/  @!P0 STG.E.64 desc[UR10][R2.64], RZ ;  /* 0x000000ff02008986 */ /* 0x0005e4000c101b0a */
.L_x_8208:
[----:B------:R-:W-:Y:S05]  /*5990*/  BSYNC.RECONVERGENT B0 ;  /* 0x0000000000007941 */ /* 0x000fea0003800200 */
.L_x_8205:
[----:B------:R-:W-:Y:S05]  /*59a0*/  WARPSYNC.ALL ;  /* 0x0000000000007948 */ /* 0x000fea0003800000 */
[----:B------:R-:W-:-:S13]  /*59b0*/  ISETP.GE.AND P0, PT, R5, UR6, PT ;  /* 0x0000000605007c0c */ /* 0x000fda000bf06270 */
[----:B------:R-:W-:Y:S05]  /*59c0*/  @P0 EXIT ;  /* 0x000000000000094d */ /* 0x000fea0003800000 */
[----:B--2---:R-:W2:Y:S01]  /*59d0*/  LDC.64 R2, c[0x0][0x418] ;  /* 0x00010600ff027b82 */ /* 0x004ea20000000a00 */
[----:B------:R-:W-:-:S04]  /*59e0*/  IMAD.U32 R0, RZ, RZ, UR12 ;  /* 0x0000000cff007e24 */ /* 0x000fc8000f8e00ff */
[----:B------:R-:W-:-:S04]  /*59f0*/  IMAD R5, R0, 0x200, R5 ;  /* 0x0000020000057824 */ /* 0x000fc800078e0205 */
[----:B--2---:R-:W-:-:S05]  /*5a00*/  IMAD.WIDE.U32 R2, R5, 0x8, R2 ;  /* 0x0000000805027825 */ /* 0x004fca00078e0002 */
[----:B------:R-:W-:Y:S01]  /*5a10*/  STG.E.64 desc[UR10][R2.64], RZ ;  /* 0x000000ff02007986 */ /* 0x000fe2000c101b0a */
[----:B------:R-:W-:Y:S05]  /*5a20*/  EXIT ;  /* 0x000000000000794d */ /* 0x000fea0003800000 */
.L_x_8209:
        /* <DEDUP_REMOVED lines=13> */
.L_x_19043:


//--------------------- .text._ZN2at6native29vectorized_elementwise_kernelILi2EZZNS0_73_GLOBAL__N__c8866d80_35_SparseBinaryOpIntersectionKernel_cu_b2145a98_327142_sparse_binary_op_intersection_kernel_implINS2_18CUDAKernelLauncherENS2_36CUDAValueSelectionIntersectionKernelINS2_9LhsProjOpEEElLl8EEEvRNS_6TensorERKS8_SB_RKSt6vectorIlSaIlEERKSt8optionalIS8_ESK_bbENKUlvE3_clEvEUllE_St5arrayIPcLm2EEEEviT0_T1_ --------------------------
	.section	.text._ZN2at6native29vectorized_elementwise_kernelILi2EZZNS0_73_GLOBAL__N__c8866d80_35_SparseBinaryOpIntersectionKernel_cu_b2145a98_327142_sparse_binary_op_intersection_kernel_implINS2_18CUDAKernelLauncherENS2_36CUDAValueSelectionIntersectionKernelINS2_9LhsProjOpEEElLl8EEEvRNS_6TensorERKS8_SB_RKSt6vectorIlSaIlEERKSt8optionalIS8_ESK_bbENKUlvE3_clEvEUllE_St5arrayIPcLm2EEEEviT0_T1_,"ax",@progbits
	.align	128
        .global         _ZN2at6native29vectorized_elementwise_kernelILi2EZZNS0_73_GLOBAL__N__c8866d80_35_SparseBinaryOpIntersectionKernel_cu_b2145a98_327142_sparse_binary_op_intersection_kernel_implINS2_18CUDAKernelLauncherENS2_36CUDAValueSelectionIntersectionKernelINS2_9LhsProjOpEEElLl8EEEvRNS_6TensorERKS8_SB_RKSt6vectorIlSaIlEERKSt8optionalIS8_ESK_bbENKUlvE3_clEvEUllE_St5arrayIPcLm2EEEEviT0_T1_
        .type           _ZN2at6native29vectorized_elementwise_kernelILi2EZZNS0_73_GLOBAL__N__c8866d80_35_SparseBinaryOpIntersectionKernel_cu_b2145a98_327142_sparse_binary_op_intersection_kernel_implINS2_18CUDAKernelLauncherENS2_36CUDAValueSelectionIntersectionKernelINS2_9LhsProjOpEEElLl8EEEvRNS_6TensorERKS8_SB_RKSt6vectorIlSaIlEERKSt8optionalIS8_ESK_bbENKUlvE3_clEvEUllE_St5arrayIPcLm2EEEEviT0_T1_,@function
        .size           _ZN2at6native29vectorized_elementwise_kernelILi2EZZNS0_73_GLOBAL__N__c8866d80_35_SparseBinaryOpIntersectionKernel_cu_b2145a98_327142_sparse_binary_op_intersection_kernel_implINS2_18CUDAKernelLauncherENS2_36CUDAValueSelectionIntersectionKernelINS2_9LhsProjOpEEElLl8EEEvRNS_6TensorERKS8_SB_RKSt6vectorIlSaIlEERKSt8optionalIS8_ESK_bbENKUlvE3_clEvEUllE_St5arrayIPcLm2EEEEviT0_T1_,(.L_x_19044 - _ZN2at6native29vectorized_elementwise_kernelILi2EZZNS0_73_GLOBAL__N__c8866d80_35_SparseBinaryOpIntersectionKernel_cu_b2145a98_327142_sparse_binary_op_intersection_kernel_implINS2_18CUDAKernelLauncherENS2_36CUDAValueSelectionIntersectionKernelINS2_9LhsProjOpEEElLl8EEEvRNS_6TensorERKS8_SB_RKSt6vectorIlSaIlEERKSt8optionalIS8_ESK_bbENKUlvE3_clEvEUllE_St5arrayIPcLm2EEEEviT0_T1_)
        .other          _ZN2at6native29vectorized_elementwise_kernelILi2EZZNS0_73_GLOBAL__N__c8866d80_35_SparseBinaryOpIntersectionKernel_cu_b2145a98_327142_sparse_binary_op_intersection_kernel_implINS2_18CUDAKernelLauncherENS2_36CUDAValueSelectionIntersectionKernelINS2_9LhsProjOpEEElLl8EEEvRNS_6TensorERKS8_SB_RKSt6vectorIlSaIlEERKSt8optionalIS8_ESK_bbENKUlvE3_clEvEUllE_St5arrayIPcLm2EEEEviT0_T1_,@"STO_CUDA_ENTRY STV_DEFAULT"
_ZN2at6native29vectorized_elementwise_kernelILi2EZZNS0_73_GLOBAL__N__c8866d80_35_SparseBinaryOpIntersectionKernel_cu_b2145a98_327142_sparse_binary_op_intersection_kernel_implINS2_18CUDAKernelLauncherENS2_36CUDAValueSelectionIntersectionKernelINS2_9LhsProjOpEEElLl8EEEvRNS_6TensorERKS8_SB_RKSt6vectorIlSaIlEERKSt8optionalIS8_ESK_bbENKUlvE3_clEvEUllE_St5arrayIPcLm2EEEEviT0_T1_:
.text._ZN2at6native29vectorized_elementwise_kernelILi2EZZNS0_73_GLOBAL__N__c8866d80_35_SparseBinaryOpIntersectionKernel_cu_b2145a98_327142_sparse_binary_op_intersection_kernel_implINS2_18CUDAKernelLauncherENS2_36CUDAValueSelectionIntersectionKernelINS2_9LhsProjOpEEElLl8EEEvRNS_6TensorERKS8_SB_RKSt6vectorIlSaIlEERKSt8optionalIS8_ESK_bbENKUlvE3_clEvEUllE_St5arrayIPcLm2EEEEviT0_T1_:
[----:B------:R-:W0:Y:S08]  /*0000*/  LDC R1, c[0x0][0x37c] ;  /* 0x0000df00ff017b82 */ /* 0x000e300000000800 */
[----:B------:R-:W1:Y:S01]  /*0010*/  S2UR UR6, SR_CTAID.X ;  /* 0x00000000000679c3 */ /* 0x000e620000002500 */
[----:B------:R-:W2:Y:S01]  /*0020*/  LDCU UR7, c[0x0][0x380] ;  /* 0x00007000ff0777ac */ /* 0x000ea20008000800 */
[----:B0-----:R-:W-:Y:S01]  /*0030*/  VIADD R1, R1, 0xfffffee0 ;  /* 0xfffffee001017836 */ /* 0x001fe20000000000 */
[----:B------:R-:W0:Y:S04]  /*0040*/  LDCU.64 UR16, c[0x0][0x358] ;  /* 0x00006b00ff1077ac */ /* 0x000e280008000a00 */
[----:B------:R-:W-:-:S02]  /*0050*/  R2UR UR10, R1 ;  /* 0x00000000010a72ca */ /* 0x000fc400000e0000 */
[C---:B------:R-:W-:Y:S02]  /*0060*/  R2UR UR8, R1.reuse ;  /* 0x00000000010872ca */ /* 0x040fe400000e0000 */
[----:B------:R-:W-:Y:S01]  /*0070*/  R2UR UR21, R1 ;  /* 0x00000000011572ca */ /* 0x000fe200000e0000 */
[----:B-1----:R-:W-:-:S04]  /*0080*/  USHF.L.U32 UR6, UR6, 0xa, URZ ;  /* 0x0000000a06067899 */ /* 0x002fc800080006ff */
[----:B--2---:R-:W-:-:S04]  /*0090*/  UIADD3 UR7, UPT, UPT, -UR6, UR7, URZ ;  /* 0x0000000706077290 */ /* 0x004fc8000fffe1ff */
[----:B------:R-:W-:-:S09]  /*00a0*/  UISETP.GT.U32.AND UP0, UPT, UR7, 0x3ff, UPT ;  /* 0x000003ff0700788c */ /* 0x000fd2000bf04070 */
[----:B0-----:R-:W-:Y:S05]  /*00b0*/  BRA.U UP0, `(.L_x_8210) ;  /* 0x000000a9002c7547 */ /* 0x001fea000b800000 */
[----:B------:R-:W0:Y:S01]  /*00c0*/  S2R R0, SR_TID.X ;  /* 0x0000000000007919 */ /* 0x000e220000002100 */
[----:B------:R-:W-:Y:S01]  /*00d0*/  CS2R R18, SRZ ;  /* 0x0000000000127805 */ /* 0x000fe2000001ff00 */
[----:B------:R-:W1:Y:S01]  /*00e0*/  LDC.64 R42, c[0x0][0x390] ;  /* 0x0000e400ff2a7b82 */ /* 0x000e620000000a00 */
[----:B------:R-:W-:Y:S02]  /*00f0*/  CS2R R36, SRZ ;  /* 0x0000000000247805 */ /* 0x000fe4000001ff00 */
[----:B------:R-:W-:Y:S01]  /*0100*/  CS2R R40, SRZ ;  /* 0x0000000000287805 */ /* 0x000fe2000001ff00 */
[----:B------:R-:W2:Y:S01]  /*0110*/  LDCU.64 UR14, c[0x0][0x390] ;  /* 0x00007200ff0e77ac */ /* 0x000ea20008000a00 */
[----:B------:R-:W3:Y:S03]  /*0120*/  LDCU.64 UR22, c[0x0][0x3f8] ;  /* 0x00007f00ff1677ac */ /* 0x000ee60008000a00 */
[----:B------:R-:W4:Y:S01]  /*0130*/  LDC.64 R44, c[0x0][0x398] ;  /* 0x0000e600ff2c7b82 */ /* 0x000f220000000a00 */
[----:B------:R-:W3:Y:S07]  /*0140*/  LDCU.64 UR12, c[0x0][0x3f0] ;  /* 0x00007e00ff0c77ac */ /* 0x000eee0008000a00 */
[----:B------:R-:W2:Y:S08]  /*0150*/  LDC.64 R34, c[0x0][0x3a0] ;  /* 0x0000e800ff227b82 */ /* 0x000eb00000000a00 */
[----:B------:R-:W3:Y:S01]  /*0160*/  LDC.64 R38, c[0x0][0x3e8] ;  /* 0x0000fa00ff267b82 */ /* 0x000ee20000000a00 */
[----:B0-----:R-:W-:Y:S01]  /*0170*/  ISETP.GE.U32.AND P6, PT, R0, UR7, PT ;  /* 0x0000000700007c0c */ /* 0x001fe2000bfc6070 */
[----:B------:R-:W-:-:S12]  /*0180*/  IMAD.MOV.U32 R5, RZ, RZ, R0 ;  /* 0x000000ffff057224 */ /* 0x000fd800078e0000 */
[C---:B------:R-:W-:Y:S01]  /*0190*/  @!P6 VIADD R0, R5.reuse, 0x80 ;  /* 0x000000800500e836 */ /* 0x040fe20000000000 */
[----:B------:R-:W0:Y:S01]  /*01a0*/  @!P6 LDC.64 R10, c[0x0][0x420] ;  /* 0x00010800ff0aeb82 */ /* 0x000e220000000a00 */
[----:B------:R-:W-:-:S03]  /*01b0*/  @!P6 VIADD R3, R5, UR6 ;  /* 0x000000060503ec36 */ /* 0x000fc60008000000 */
[----:B------:R-:W-:-:S13]  /*01c0*/  ISETP.GE.U32.AND P5, PT, R0, UR7, PT ;  /* 0x0000000700007c0c */ /* 0x000fda000bfa6070 */
[C---:B------:R-:W-:Y:S01]  /*01d0*/  @!P5 VIADD R21, R0.reuse, UR6 ;  /* 0x000000060015dc36 */ /* 0x040fe20008000000 */
[----:B------:R-:W-:Y:S01]  /*01e0*/  @!P5 IADD3 R0, PT, PT, R0, 0x80, RZ ;  /* 0x000000800000d810 */ /* 0x000fe20007ffe0ff */
[----:B------:R-:W1:Y:S03]  /*01f0*/  @!P5 LDC.64 R12, c[0x0][0x420] ;  /* 0x00010800ff0cdb82 */ /* 0x000e660000000a00 */
        /* <DEDUP_REMOVED lines=8> */
[----:B------:R-:W2:Y:S01]  /*0280*/  @!P3 LDC.64 R16, c[0x0][0x420] ;  /* 0x00010800ff10bb82 */ /* 0x000ea20000000a00 */
[----:B------:R-:W-:-:S05]  /*0290*/  @!P3 VIADD R0, R0, 0x80 ;  /* 0x000000800000b836 */ /* 0x000fca0000000000 */
[----:B------:R-:W-:-:S13]  /*02a0*/  ISETP.GE.U32.AND P2, PT, R0, UR7, PT ;  /* 0x0000000700007c0c */ /* 0x000fda000bf46070 */
[C---:B------:R-:W-:Y:S01]  /*02b0*/  @!P2 IADD3 R29, PT, PT, R0.reuse, UR6, RZ ;  /* 0x00000006001dac10 */ /* 0x040fe2000fffe0ff */
[----:B------:R-:W-:Y:S01]  /*02c0*/  @!P2 VIADD R0, R0, 0x80 ;  /* 0x000000800000a836 */ /* 0x000fe20000000000 */
[----:B------:R-:W3:Y:S04]  /*02d0*/  @!P2 LDC.64 R22, c[0x0][0x420] ;  /* 0x00010800ff16ab82 */ /* 0x000ee80000000a00 */
[----:B------:R-:W-:-:S13]  /*02e0*/  ISETP.GE.U32.AND P1, PT, R0, UR7, PT ;  /* 0x0000000700007c0c */ /* 0x000fda000bf26070 */
[C---:B------:R-:W-:Y:S01]  /*02f0*/  @!P1 VIADD R31, R0.reuse, UR6 ;  /* 0x00000006001f9c36 */ /* 0x040fe20008000000 */
[----:B------:R-:W0:Y:S01]  /*0300*/  @!P1 LDC.64 R8, c[0x0][0x420] ;  /* 0x00010800ff089b82 */ /* 0x000e220000000a00 */
[----:B------:R-:W-:-:S05]  /*0310*/  @!P1 VIADD R0, R0, 0x80 ;  /* 0x0000008000009836 */ /* 0x000fca0000000000 */
[----:B------:R-:W-:-:S13]  /*0320*/  ISETP.GE.U32.AND P0, PT, R0, UR7, PT ;  /* 0x0000000700007c0c */ /* 0x000fda000bf06070 */
[C---:B------:R-:W-:Y:S01]  /*0330*/  @!P0 IADD3 R33, PT, PT, R0.reuse, UR6, RZ ;  /* 0x0000000600218c10 */ /* 0x040fe2000fffe0ff */
[----:B------:R-:W-:Y:S01]  /*0340*/  @!P0 VIADD R0, R0, 0x80 ;  /* 0x0000008000008836 */ /* 0x000fe20000000000 */
[----:B------:R-:W0:Y:S04]  /*0350*/  @!P0 LDC.64 R6, c[0x0][0x420] ;  /* 0x00010800ff068b82 */ /* 0x000e280000000a00 */
[----:B------:R-:W-:Y:S01]  /*0360*/  ISETP.GE.U32.AND P6, PT, R0, UR7, PT ;  /* 0x0000000700007c0c */ /* 0x000fe2000bfc6070 */
[----:B-1----:R-:W-:-:S04]  /*0370*/  @!P5 IMAD.WIDE.U32 R12, R21, 0x8, R12 ;  /* 0x00000008150cd825 */ /* 0x002fc800078e000c */
[----:B----4-:R-:W-:Y:S01]  /*0380*/  @!P4 IMAD.WIDE.U32 R20, R25, 0x8, R14 ;  /* 0x000000081914c825 */ /* 0x010fe200078e000e */
[----:B------:R1:W5:Y:S03]  /*0390*/  @!P5 LDG.E.64 R36, desc[UR16][R12.64] ;  /* 0x000000100c24d981 */ /* 0x000366000c1e1b00 */
[----:B--2---:R-:W-:-:S04]  /*03a0*/  @!P3 IMAD.WIDE.U32 R24, R27, 0x8, R16 ;  /* 0x000000081b18b825 */ /* 0x004fc800078e0010 */
[----:B------:R-:W2:Y:S01]  /*03b0*/  @!P6 LDC.64 R2, c[0x0][0x420] ;  /* 0x00010800ff02eb82 */ /* 0x000ea20000000a00 */
[----:B---3--:R-:W-:-:S04]  /*03c0*/  @!P2 IMAD.WIDE.U32 R26, R29, 0x8, R22 ;  /* 0x000000081d1aa825 */ /* 0x008fc800078e0016 */
[----:B0-----:R-:W-:Y:S01]  /*03d0*/  @!P6 VIADD R11, R0, UR6 ;  /* 0x00000006000bec36 */ /* 0x001fe20008000000 */
[----:B------:R-:W-:Y:S01]  /*03e0*/  CS2R R14, SRZ ;  /* 0x00000000000e7805 */ /* 0x000fe2000001ff00 */
[----:B------:R-:W-:Y:S01]  /*03f0*/  @!P1 IMAD.WIDE.U32 R28, R31, 0x8, R8 ;  /* 0x000000081f1c9825 */ /* 0x000fe200078e0008 */
[----:B------:R0:W5:Y:S03]  /*0400*/  @!P4 LDG.E.64 R40, desc[UR16][R20.64] ;  /* 0x000000101428c981 */ /* 0x000166000c1e1b00 */
[----:B------:R-:W-:Y:S01]  /*0410*/  @!P0 IMAD.WIDE.U32 R30, R33, 0x8, R6 ;  /* 0x00000008211e8825 */ /* 0x000fe200078e0006 */
[----:B------:R-:W-:Y:S01]  /*0420*/  CS2R R16, SRZ ;  /* 0x0000000000107805 */ /* 0x000fe2000001ff00 */
[----:B------:R-:W3:Y:S01]  /*0430*/  LDC.64 R32, c[0x0][0x388] ;  /* 0x0000e200ff207b82 */ /* 0x000ee20000000a00 */
[----:B------:R-:W-:Y:S02]  /*0440*/  CS2R R8, SRZ ;  /* 0x0000000000087805 */ /* 0x000fe4000001ff00 */
[----:B-1----:R-:W-:Y:S01]  /*0450*/  CS2R R12, SRZ ;  /* 0x00000000000c7805 */ /* 0x002fe2000001ff00 */
[----:B------:R-:W5:Y:S04]  /*0460*/  @!P3 LDG.E.64 R14, desc[UR16][R24.64] ;  /* 0x00000010180eb981 */ /* 0x000f68000c1e1b00 */
[----:B------:R-:W5:Y:S01]  /*0470*/  @!P2 LDG.E.64 R16, desc[UR16][R26.64] ;  /* 0x000000101a10a981 */ /* 0x000f62000c1e1b00 */
[----:B------:R-:W1:Y:S01]  /*0480*/  LDC.64 R6, c[0x0][0x3b0] ;  /* 0x0000ec00ff067b82 */ /* 0x000e620000000a00 */
[----:B--2---:R-:W-:Y:S01]  /*0490*/  @!P6 IMAD.WIDE.U32 R22, R11, 0x8, R2 ;  /* 0x000000080b16e825 */ /* 0x004fe200078e0002 */
[----:B------:R-:W-:Y:S01]  /*04a0*/  CS2R R10, SRZ ;  /* 0x00000000000a7805 */ /* 0x000fe2000001ff00 */
[----:B------:R2:W5:Y:S05]  /*04b0*/  @!P1 LDG.E.64 R8, desc[UR16][R28.64] ;  /* 0x000000101c089981 */ /* 0x00056a000c1e1b00 */
[----:B0-----:R-:W0:Y:S01]  /*04c0*/  LDC.64 R20, c[0x0][0x3b8] ;  /* 0x0000ee00ff147b82 */ /* 0x001e220000000a00 */
[----:B------:R-:W5:Y:S04]  /*04d0*/  @!P6 LDG.E.64 R12, desc[UR16][R22.64] ;  /* 0x00000010160ce981 */ /* 0x000f68000c1e1b00 */
[----:B------:R4:W5:Y:S03]  /*04e0*/  @!P0 LDG.E.64 R10, desc[UR16][R30.64] ;  /* 0x000000101e0a8981 */ /* 0x000966000c1e1b00 */
[----:B--2---:R-:W2:Y:S01]  /*04f0*/  LDC.64 R28, c[0x0][0x3c8] ;  /* 0x0000f200ff1c7b82 */ /* 0x004ea20000000a00 */
[----:B---3--:R-:W-:Y:S04]  /*0500*/  STL.64 [R1], R32 ;  /* 0x0000002001007387 */ /* 0x008fe80000100a00 */
[----:B------:R-:W-:Y:S03]  /*0510*/  STL.64 [R1+0x8], R42 ;  /* 0x0000082a01007387 */ /* 0x000fe60000100a00 */
[----:B----4-:R-:W3:Y:S01]  /*0520*/  LDC.64 R30, c[0x0][0x3c0] ;  /* 0x0000f000ff1e7b82 */ /* 0x010ee20000000a00 */
[----:B------:R-:W-:Y:S04]  /*0530*/  STL.64 [R1+0x10], R44 ;  /* 0x0000102c01007387 */ /* 0x000fe80000100a00 */
[----:B------:R4:W-:Y:S03]  /*0540*/  STL.64 [R1+0x18], R34 ;  /* 0x0000182201007387 */ /* 0x0009e60000100a00 */
[----:B------:R-:W2:Y:S08]  /*0550*/  LDC.64 R26, c[0x0][0x3d0] ;  /* 0x0000f400ff1a7b82 */ /* 0x000eb00000000a00 */
[----:B------:R-:W2:Y:S08]  /*0560*/  LDC.64 R24, c[0x0][0x3d8] ;  /* 0x0000f600ff187b82 */ /* 0x000eb00000000a00 */
[----:B------:R-:W2:Y:S08]  /*0570*/  LDC.64 R22, c[0x0][0x3e0] ;  /* 0x0000f800ff167b82 */ /* 0x000eb00000000a00 */
[----:B----4-:R-:W4:Y:S08]  /*0580*/  LDC.64 R34, c[0x0][0x3f0] ;  /* 0x0000fc00ff227b82 */ /* 0x010f300000000a00 */
[----:B------:R-:W4:Y:S08]  /*0590*/  LDC.64 R32, c[0x0][0x3f8] ;  /* 0x0000fe00ff207b82 */ /* 0x000f300000000a00 */
[----:B------:R-:W4:Y:S08]  /*05a0*/  LDC.64 R42, c[0x0][0x400] ;  /* 0x00010000ff2a7b82 */ /* 0x000f300000000a00 */
[----:B------:R-:W4:Y:S01]  /*05b0*/  LDC.64 R44, c[0x0][0x408] ;  /* 0x00010200ff2c7b82 */ /* 0x000f220000000a00 */
[----:B-1----:R1:W-:Y:S07]  /*05c0*/  STL.64 [R1+0x28], R6 ;  /* 0x0000280601007387 */ /* 0x0023ee0000100a00 */
[----:B------:R-:W4:Y:S01]  /*05d0*/  LDC.64 R2, c[0x0][0x3a8] ;  /* 0x0000ea00ff027b82 */ /* 0x000f220000000a00 */
[----:B0-----:R-:W-:Y:S07]  /*05e0*/  STL.64 [R1+0x30], R20 ;  /* 0x0000301401007387 */ /* 0x001fee0000100a00 */
[----:B-1----:R-:W0:Y:S01]  /*05f0*/  LDC.64 R6, c[0x0][0x410] ;  /* 0x00010400ff067b82 */ /* 0x002e220000000a00 */
[----:B---3--:R-:W-:Y:S04]  /*0600*/  STL.64 [R1+0x38], R30 ;  /* 0x0000381e01007387 */ /* 0x008fe80000100a00 */
[----:B--2---:R-:W-:Y:S04]  /*0610*/  STL.64 [R1+0x40], R28 ;  /* 0x0000401c01007387 */ /* 0x004fe80000100a00 */
[----:B------:R-:W-:Y:S04]  /*0620*/  STL.64 [R1+0x48], R26 ;  /* 0x0000481a01007387 */ /* 0x000fe80000100a00 */
[----:B------:R-:W-:Y:S04]  /*0630*/  STL.64 [R1+0x50], R24 ;  /* 0x0000501801007387 */ /* 0x000fe80000100a00 */
[----:B------:R-:W-:Y:S04]  /*0640*/  STL.64 [R1+0x58], R22 ;  /* 0x0000581601007387 */ /* 0x000fe80000100a00 */
[----:B------:R-:W-:Y:S04]  /*0650*/  STL.64 [R1+0x60], R38 ;  /* 0x0000602601007387 */ /* 0x000fe80000100a00 */
[----:B----4-:R-:W-:Y:S04]  /*0660*/  STL.64 [R1+0x68], R34 ;  /* 0x0000682201007387 */ /* 0x010fe80000100a00 */
[----:B------:R-:W-:Y:S04]  /*0670*/  STL.64 [R1+0x70], R32 ;  /* 0x0000702001007387 */ /* 0x000fe80000100a00 */
[----:B------:R-:W-:Y:S04]  /*0680*/  STL.64 [R1+0x78], R42 ;  /* 0x0000782a01007387 */ /* 0x000fe80000100a00 */
[----:B------:R-:W-:Y:S01]  /*0690*/  STL.64 [R1+0x80], R44 ;  /* 0x0000802c01007387 */ /* 0x000fe20000100a00 */
[----:B------:R-:W-:Y:S01]  /*06a0*/  UISETP.GT.U32.AND UP0, UPT, UR14, 0x1, UPT ;  /* 0x000000010e00788c */ /* 0x000fe2000bf04070 */
[----:B------:R-:W-:-:S03]  /*06b0*/  ISETP.GE.U32.AND P0, PT, R5, UR7, PT ;  /* 0x0000000705007c0c */ /* 0x000fc6000bf06070 */
[----:B------:R-:W-:Y:S01]  /*06c0*/  UISETP.GT.AND.EX UP0, UPT, UR15, URZ, UPT, UP0 ;  /* 0x000000ff0f00728c */ /* 0x000fe2000bf04300 */
[----:B------:R1:W-:Y:S03]  /*06d0*/  STL.64 [R1+0x20], R2 ;  /* 0x0000200201007387 */ /* 0x0003e60000100a00 */
[----:B------:R-:W-:Y:S01]  /*06e0*/  USEL UR20, UR14, 0x1, UP0 ;  /* 0x000000010e147887 */ /* 0x000fe20008000000 */
[----:B------:R-:W-:Y:S01]  /*06f0*/  BSSY.RECONVERGENT B0, `(.L_x_8211) ;  /* 0x000014c000007945 */ /* 0x000fe20003800200 */
[----:B------:R-:W-:Y:S02]  /*0700*/  USEL UR19, UR15, URZ, UP0 ;  /* 0x000000ff0f137287 */ /* 0x000fe40008000000 */
[----:B------:R-:W-:Y:S02]  /*0710*/  ULOP3.LUT UR18, UR20, 0x7, URZ, 0xc0, !UPT ;  /* 0x0000000714127892 */ /* 0x000fe4000f8ec0ff */
[----:B------:R-:W-:Y:S01]  /*0720*/  ULOP3.LUT UR11, UR20, 0x3, URZ, 0xc0, !UPT ;  /* 0x00000003140b7892 */ /* 0x000fe2000f8ec0ff */
[----:B0-----:R0:W-:Y:S01]  /*0730*/  STL.64 [R1+0x88], R6 ;  /* 0x0000880601007387 */ /* 0x0011e20000100a00 */
[----:B-1----:R-:W-:Y:S01]  /*0740*/  IMAD.U32 R2, RZ, RZ, UR22 ;  /* 0x00000016ff027e24 */ /* 0x002fe2000f8e00ff */
[----:B------:R-:W-:Y:S01]  /*0750*/  MOV R3, UR23 ;  /* 0x0000001700037c02 */ /* 0x000fe20008000f00 */
[----:B------:R-:W-:-:S02]  /*0760*/  VIADD R0, R1, 0x30 ;  /* 0x0000003001007836 */ /* 0x000fc40000000000 */
[----:B------:R-:W-:Y:S02]  /*0770*/  IMAD.U32 R4, RZ, RZ, UR12 ;  /* 0x0000000cff047e24 */ /* 0x000fe4000f8e00ff */
[----:B0-----:R-:W-:Y:S01]  /*0780*/  IMAD.U32 R7, RZ, RZ, UR13 ;  /* 0x0000000dff077e24 */ /* 0x001fe2000f8e00ff */
        /* <DEDUP_REMOVED lines=9> */
.L_x_8213:
[----:B------:R-:W-:Y:S01]  /*0820*/  UISETP.NE.U32.AND UP0, UPT, UR14, URZ, UPT ;  /* 0x000000ff0e00728c */ /* 0x000fe2000bf05070 */
[----:B------:R-:W-:Y:S01]  /*0830*/  CS2R R28, SRZ ;  /* 0x00000000001c7805 */ /* 0x000fe2000001ff00 */
[----:B------:R-:W-:Y:S02]  /*0840*/  UISETP.GE.U32.AND UP1, UPT, UR14, 0x1, UPT ;  /* 0x000000010e00788c */ /* 0x000fe4000bf26070 */
[----:B------:R-:W-:Y:S02]  /*0850*/  UISETP.NE.AND.EX UP0, UPT, UR15, URZ, UPT, UP0 ;  /* 0x000000ff0f00728c */ /* 0x000fe4000bf05300 */
[----:B------:R-:W-:-:S04]  /*0860*/  UISETP.GE.AND.EX UP1, UPT, UR15, URZ, UPT, UP1 ;  /* 0x000000ff0f00728c */ /* 0x000fc8000bf26310 */
[----:B------:R-:W-:-:S09]  /*0870*/  UPLOP3.LUT UP0, UPT, UP0, UP1, UPT, 0x2f, 0xf2 ;  /* 0x0000000000f2789c */ /* 0x000fd20000702577 */
[----:B------:R-:W-:Y:S05]  /*0880*/  BRA.U UP0, `(.L_x_8214) ;  /* 0x0000000d00587547 */ /* 0x000fea000b800000 */
[----:B------:R-:W-:Y:S01]  /*0890*/  UISETP.GE.U32.AND UP1, UPT, UR14, 0x8, UPT ;  /* 0x000000080e00788c */ /* 0x000fe2000bf26070 */
[----:B------:R-:W-:Y:S01]  /*08a0*/  CS2R R28, SRZ ;  /* 0x00000000001c7805 */ /* 0x000fe2000001ff00 */
[----:B------:R-:W-:Y:S02]  /*08b0*/  UISETP.NE.U32.AND UP0, UPT, UR18, URZ, UPT ;  /* 0x000000ff1200728c */ /* 0x000fe4000bf05070 */
[----:B------:R-:W-:Y:S02]  /*08c0*/  UISETP.GE.U32.AND.EX UP1, UPT, UR15, URZ, UPT, UP1 ;  /* 0x000000ff0f00728c */ /* 0x000fe4000bf26110 */
[----:B------:R-:W-:Y:S01]  /*08d0*/  UISETP.NE.AND.EX UP0, UPT, URZ, URZ, UPT, UP0 ;  /* 0x000000ffff00728c */ /* 0x000fe2000bf05300 */
[----:B------:R-:W-:Y:S01]  /*08e0*/  UMOV UR4, URZ ;  /* 0x000000ff00047c82 */ /* 0x000fe20008000000 */
[----:B------:R-:W-:-:S05]  /*08f0*/  UMOV UR5, URZ ;  /* 0x000000ff00057c82 */ /* 0x000fca0008000000 */
[----:B------:R-:W-:Y:S05]  /*0900*/  BRA.U !UP1, `(.L_x_8215) ;  /* 0x0000000509647547 */ /* 0x000fea000b800000 */
[----:B------:R-:W0:Y:S01]  /*0910*/  LDCU.64 UR8, c[0x0][0x3a0] ;  /* 0x00007400ff0877ac */ /* 0x000e220008000a00 */
[----:B------:R-:W-:Y:S01]  /*0920*/  IMAD.MOV.U32 R6, RZ, RZ, R0 ;  /* 0x000000ffff067224 */ /* 0x000fe200078e0000 */
[----:B------:R-:W-:Y:S01]  /*0930*/  CS2R R28, SRZ ;  /* 0x00000000001c7805 */ /* 0x000fe2000001ff00 */
[----:B------:R-:W1:Y:S01]  /*0940*/  LDCU.64 UR26, c[0x0][0x398] ;  /* 0x00007300ff1a77ac */ /* 0x000e620008000a00 */
[----:B------:R-:W2:Y:S01]  /*0950*/  LDCU.64 UR28, c[0x0][0x3e8] ;  /* 0x00007d00ff1c77ac */ /* 0x000ea20008000a00 */
[----:B------:R-:W-:Y:S02]  /*0960*/  ULOP3.LUT UR4, UR20, 0xfffffff8, URZ, 0xc0, !UPT ;  /* 0xfffffff814047892 */ /* 0x000fe4000f8ec0ff */
[----:B------:R-:W-:Y:S01]  /*0970*/  ULOP3.LUT UR5, UR19, 0x7fffffff, URZ, 0xc0, !UPT ;  /* 0x7fffffff13057892 */ /* 0x000fe2000f8ec0ff */
[----:B0----5:R-:W-:Y:S02]  /*0980*/  IMAD R23, R19, UR8, RZ ;  /* 0x0000000813177c24 */ /* 0x021fe4000f8e02ff */
[----:B------:R-:W-:-:S04]  /*0990*/  IMAD.WIDE.U32 R20, R18, UR8, RZ ;  /* 0x0000000812147c25 */ /* 0x000fc8000f8e00ff */
[----:B------:R-:W-:Y:S01]  /*09a0*/  UMOV UR10, UR5 ;  /* 0x00000005000a7c82 */ /* 0x000fe20008000000 */
[----:B------:R-:W-:Y:S01]  /*09b0*/  IMAD R23, R18, UR9, R23 ;  /* 0x0000000912177c24 */ /* 0x000fe2000f8e0217 */
[C---:B-1----:R-:W-:Y:S01]  /*09c0*/  LEA R38, P0, R20.reuse, UR26, 0x3 ;  /* 0x0000001a14267c11 */ /* 0x042fe2000f8018ff */
[----:B--2---:R-:W-:Y:S02]  /*09d0*/  USHF.L.U64.HI UR24, UR28, 0x3, UR29 ;  /* 0x000000031c187899 */ /* 0x004fe4000801021d */
[----:B------:R-:W-:Y:S01]  /*09e0*/  IMAD.IADD R39, R21, 0x1, R23 ;  /* 0x0000000115277824 */ /* 0x000fe200078e0217 */
[----:B------:R-:W-:Y:S02]  /*09f0*/  USHF.L.U32 UR22, UR28, 0x3, URZ ;  /* 0x000000031c167899 */ /* 0x000fe400080006ff */
[----:B------:R-:W-:Y:S02]  /*0a00*/  USHF.L.U64.HI UR8, UR28, 0x6, UR29 ;  /* 0x000000061c087899 */ /* 0x000fe4000801021d */
[----:B------:R-:W-:Y:S01]  /*0a10*/  LEA.HI.X R39, R20, UR27, R39, 0x3, P0 ;  /* 0x0000001b14277c11 */ /* 0x000fe200080f1c27 */
[----:B------:R-:W-:-:S09]  /*0a20*/  UMOV UR9, UR4 ;  /* 0x0000000400097c82 */ /* 0x000fd20008000000 */
.L_x_8216:
        /* <DEDUP_REMOVED lines=17> */
[----:B------:R-:W-:Y:S02]  /*0b40*/  IADD3 R35, PT, PT, R35, R27, RZ ;  /* 0x0000001b23237210 */ /* 0x000fe40007ffe0ff */
[----:B------:R-:W2:Y:S01]  /*0b50*/  LDL.64 R26, [R6+0x8] ;  /* 0x00000800061a7983 */ /* 0x000ea20000100a00 */
[-C--:B------:R-:W-:Y:S02]  /*0b60*/  IMAD R45, R23, R20.reuse, R45 ;  /* 0x00000014172d7224 */ /* 0x080fe400078e022d */
[----:B------:R-:W-:Y:S01]  /*0b70*/  IMAD.WIDE.U32 R34, R22, R20, R34 ;  /* 0x0000001416227225 */ /* 0x000fe200078e0022 */
[----:B------:R-:W-:Y:S01]  /*0b80*/  IADD3 R20, P0, PT, R42, UR22, RZ ;  /* 0x000000162a147c10 */ /* 0x000fe2000ff1e0ff */
[----:B------:R-:W3:Y:S03]  /*0b90*/  LDL.64 R22, [R6+0x10] ;  /* 0x0000100006167983 */ /* 0x000ee60000100a00 */
        /* <DEDUP_REMOVED lines=8> */
[----:B------:R-:W-:Y:S01]  /*0c20*/  IMAD.IADD R31, R31, 0x1, R33 ;  /* 0x000000011f1f7824 */ /* 0x000fe200078e0221 */
[----:B------:R-:W-:Y:S01]  /*0c30*/  IADD3.X R33, PT, PT, R21, UR24, RZ, P0, !PT ;  /* 0x0000001815217c10 */ /* 0x000fe200087fe4ff */
[----:B--2---:R-:W-:-:S04]  /*0c40*/  IMAD R35, R29, R26, RZ ;  /* 0x0000001a1d237224 */ /* 0x004fc800078e02ff */
[-C--:B------:R-:W-:Y:S01]  /*0c50*/  IMAD R35, R27, R28.reuse, R35 ;  /* 0x0000001c1b237224 */ /* 0x080fe200078e0223 */
[----:B------:R-:W2:Y:S01]  /*0c60*/  LDG.E.64 R20, desc[UR16][R32.64] ;  /* 0x0000001020147981 */ /* 0x000ea2000c1e1b00 */
[----:B------:R-:W-:Y:S01]  /*0c70*/  IMAD.WIDE.U32 R26, R26, R28, R30 ;  /* 0x0000001c1a1a7225 */ /* 0x000fe200078e001e */
[----:B------:R-:W-:Y:S02]  /*0c80*/  IADD3 R30, P0, PT, R32, UR22, RZ ;  /* 0x00000016201e7c10 */ /* 0x000fe4000ff1e0ff */
[----:B------:R-:W2:Y:S01]  /*0c90*/  LDL.64 R28, [R6+0x18] ;  /* 0x00001800061c7983 */ /* 0x000ea20000100a00 */
[----:B------:R-:W-:Y:S01]  /*0ca0*/  IMAD.IADD R27, R27, 0x1, R35 ;  /* 0x000000011b1b7824 */ /* 0x000fe200078e0223 */
[----:B------:R-:W-:Y:S01]  /*0cb0*/  IADD3.X R31, PT, PT, R33, UR24, RZ, P0, !PT ;  /* 0x00000018211f7c10 */ /* 0x000fe200087fe4ff */
[----:B---3--:R-:W-:Y:S01]  /*0cc0*/  IMAD R35, R25, R22, RZ ;  /* 0x0000001619237224 */ /* 0x008fe200078e02ff */
[----:B------:R-:W-:-:S03]  /*0cd0*/  IADD3 R44, P0, PT, R30, UR22, RZ ;  /* 0x000000161e2c7c10 */ /* 0x000fc6000ff1e0ff */
[-C--:B------:R-:W-:Y:S02]  /*0ce0*/  IMAD R35, R23, R24.reuse, R35 ;  /* 0x0000001817237224 */ /* 0x080fe400078e0223 */
[----:B------:R-:W-:Y:S02]  /*0cf0*/  IMAD.WIDE.U32 R22, R22, R24, R26 ;  /* 0x0000001816167225 */ /* 0x000fe400078e001a */
[----:B------:R0:W3:Y:S04]  /*0d00*/  LDL.64 R26, [R6+0x20] ;  /* 0x00002000061a7983 */ /* 0x0000e80000100a00 */
[----:B------:R-:W3:Y:S01]  /*0d10*/  LDG.E.64 R24, desc[UR16][R30.64] ;  /* 0x000000101e187981 */ /* 0x000ee2000c1e1b00 */
[----:B------:R-:W-:-:S05]  /*0d20*/  IADD3.X R45, PT, PT, R31, UR24, RZ, P0, !PT ;  /* 0x000000181f2d7c10 */ /* 0x000fca00087fe4ff */
[----:B------:R-:W5:Y:S01]  /*0d30*/  LDG.E.64 R32, desc[UR16][R44.64] ;  /* 0x000000102c207981 */ /* 0x000f62000c1e1b00 */
[----:B------:R-:W-:Y:S01]  /*0d40*/  IMAD.IADD R23, R23, 0x1, R35 ;  /* 0x0000000117177824 */ /* 0x000fe200078e0223 */
[----:B------:R-:W-:-:S04]  /*0d50*/  UIADD3 UR9, UP1, UPT, UR9, -0x8, URZ ;  /* 0xfffffff809097890 */ /* 0x000fc8000ff3e0ff */
[----:B------:R-:W-:Y:S02]  /*0d60*/  UIADD3.X UR10, UPT, UPT, UR10, -0x1, URZ, UP1, !UPT ;  /* 0xffffffff0a0a7890 */ /* 0x000fe40008ffe4ff */
[----:B------:R-:W-:-:S04]  /*0d70*/  UISETP.NE.U32.AND UP1, UPT, UR9, URZ, UPT ;  /* 0x000000ff0900728c */ /* 0x000fc8000bf25070 */
[----:B------:R-:W-:Y:S01]  /*0d80*/  UISETP.NE.AND.EX UP1, UPT, UR10, URZ, UPT, UP1 ;  /* 0x000000ff0a00728c */ /* 0x000fe2000bf25310 */
[----:B0-----:R-:W-:Y:S02]  /*0d90*/  VIADD R6, R6, 0x40 ;  /* 0x0000004006067836 */ /* 0x001fe40000000000 */
[----:B--2---:R-:W-:-:S04]  /*0da0*/  IMAD R21, R21, R28, RZ ;  /* 0x0000001c15157224 */ /* 0x004fc800078e02ff */
[-C--:B------:R-:W-:Y:S02]  /*0db0*/  IMAD R29, R29, R20.reuse, R21 ;  /* 0x000000141d1d7224 */ /* 0x080fe400078e0215 */
[----:B------:R-:W-:-:S05]  /*0dc0*/  IMAD.WIDE.U32 R20, R28, R20, R22 ;  /* 0x000000141c147225 */ /* 0x000fca00078e0016 */
[----:B------:R-:W-:Y:S01]  /*0dd0*/  IADD3 R21, PT, PT, R21, R29, RZ ;  /* 0x0000001d15157210 */ /* 0x000fe20007ffe0ff */
        /* <DEDUP_REMOVED lines=12> */
.L_x_8215:
[----:B------:R-:W-:Y:S05]  /*0ea0*/  BRA.U !UP0, `(.L_x_8214) ;  /* 0x0000000508d07547 */ /* 0x000fea000b800000 */
[----:B------:R-:W-:Y:S02]  /*0eb0*/  UISETP.GE.U32.AND UP0, UPT, UR18, 0x4, UPT ;  /* 0x000000041200788c */ /* 0x000fe4000bf06070 */
[----:B------:R-:W-:Y:S02]  /*0ec0*/  UISETP.NE.U32.AND UP1, UPT, UR11, URZ, UPT ;  /* 0x000000ff0b00728c */ /* 0x000fe4000bf25070 */
[----:B------:R-:W-:Y:S02]  /*0ed0*/  UISETP.GE.U32.AND.EX UP0, UPT, URZ, URZ, UPT, UP0 ;  /* 0x000000ffff00728c */ /* 0x000fe4000bf06100 */
[----:B------:R-:W-:Y:S01]  /*0ee0*/  UISETP.NE.AND.EX UP1, UPT, URZ, URZ, UPT, UP1 ;  /* 0x000000ffff00728c */ /* 0x000fe2000bf25310 */
[----:B------:R-:W0:Y:S06]  /*0ef0*/  LDCU.64 UR26, c[0x0][0x3e8] ;  /* 0x00007d00ff1a77ac */ /* 0x000e2c0008000a00 */
[----:B------:R-:W-:Y:S05]  /*0f00*/  BRA.U !UP0, `(.L_x_8217) ;  /* 0x0000000108c47547 */ /* 0x000fea000b800000 */
[----:B------:R-:W1:Y:S01]  /*0f10*/  LDCU.64 UR8, c[0x0][0x3a0] ;  /* 0x00007400ff0877ac */ /* 0x000e620008000a00 */
[----:B------:R-:W2:Y:S01]  /*0f20*/  LDCU.64 UR28, c[0x0][0x398] ;  /* 0x00007300ff1c77ac */ /* 0x000ea20008000a00 */
[----:B0-----:R-:W-:Y:S01]  /*0f30*/  UIMAD.WIDE.U32 UR24, UR26, 0x8, URZ ;  /* 0x000000081a1878a5 */ /* 0x001fe2000f8e00ff */
[----:B-1---5:R-:W-:Y:S02]  /*0f40*/  IMAD R23, R19, UR8, RZ ;  /* 0x0000000813177c24 */ /* 0x022fe4000f8e02ff */
[----:B------:R-:W-:Y:S01]  /*0f50*/  IMAD.WIDE.U32 R20, R18, UR8, RZ ;  /* 0x0000000812147c25 */ /* 0x000fe2000f8e00ff */
[----:B------:R-:W-:-:S03]  /*0f60*/  UIMAD UR8, UR5, UR26, URZ ;  /* 0x0000001a050872a4 */ /* 0x000fc6000f8e02ff */
[----:B------:R-:W-:Y:S01]  /*0f70*/  IMAD R23, R18, UR9, R23 ;  /* 0x0000000912177c24 */ /* 0x000fe2000f8e0217 */
[----:B------:R-:W-:Y:S02]  /*0f80*/  UIMAD UR8, UR4, UR27, UR8 ;  /* 0x0000001b040872a4 */ /* 0x000fe4000f8e0208 */
[----:B------:R-:W-:Y:S02]  /*0f90*/  ULEA UR9, UR4, UR21, 0x3 ;  /* 0x0000001504097291 */ /* 0x000fe4000f8e18ff */
[----:B------:R-:W-:Y:S01]  /*0fa0*/  IADD3 R21, PT, PT, R21, R23, RZ ;  /* 0x0000001715157210 */ /* 0x000fe20007ffe0ff */
[----:B------:R-:W-:-:S04]  /*0fb0*/  IMAD.U32 R23, RZ, RZ, UR4 ;  /* 0x00000004ff177e24 */ /* 0x000fc8000f8e00ff */
[----:B------:R-:W-:Y:S02]  /*0fc0*/  IMAD.WIDE.U32 R20, R23, UR26, R20 ;  /* 0x0000001a17147c25 */ /* 0x000fe4000f8e0014 */
[----:B------:R-:W3:Y:S02]  /*0fd0*/  LDL.64 R38, [UR9+0x20] ;  /* 0x00002009ff267983 */ /* 0x000ee40008100a00 */
[----:B------:R-:W-:Y:S01]  /*0fe0*/  VIADD R21, R21, UR8 ;  /* 0x0000000815157c36 */ /* 0x000fe20008000000 */
[C---:B--2---:R-:W-:Y:S01]  /*0ff0*/  LEA R42, P0, R20.reuse, UR28, 0x3 ;  /* 0x0000001c142a7c11 */ /* 0x044fe2000f8018ff */
[----:B------:R-:W-:Y:S01]  /*1000*/  USHF.L.U32 UR8, UR27, 0x3, URZ ;  /* 0x000000031b087899 */ /* 0x000fe200080006ff */
[----:B------:R-:W2:Y:S02]  /*1010*/  LDL.64 R22, [UR9+0x28] ;  /* 0x00002809ff167983 */ /* 0x000ea40008100a00 */
[----:B------:R-:W-:Y:S01]  /*1020*/  LEA.HI.X R43, R20, UR29, R21, 0x3, P0 ;  /* 0x0000001d142b7c11 */ /* 0x000fe200080f1c15 */
[----:B------:R-:W-:Y:S01]  /*1030*/  UIADD3 UR8, UPT, UPT, UR25, UR8, URZ ;  /* 0x0000000819087290 */ /* 0x000fe2000fffe0ff */
[----:B------:R-:W-:Y:S01]  /*1040*/  IADD3 R44, P0, PT, R42, UR24, RZ ;  /* 0x000000182a2c7c10 */ /* 0x000fe2000ff1e0ff */
[----:B------:R-:W4:Y:S04]  /*1050*/  LDL.64 R30, [UR9+0x30] ;  /* 0x00003009ff1e7983 */ /* 0x000f280008100a00 */
[----:B------:R-:W3:Y:S01]  /*1060*/  LDG.E.64 R20, desc[UR16][R42.64] ;  /* 0x000000102a147981 */ /* 0x000ee2000c1e1b00 */
[----:B------:R-:W-:-:S02]  /*1070*/  IADD3.X R45, PT, PT, R43, UR8, RZ, P0, !PT ;  /* 0x000000082b2d7c10 */ /* 0x000fc400087fe4ff */
        /* <DEDUP_REMOVED lines=25> */
[----:B------:R-:W-:-:S07]  /*1210*/  IMAD.IADD R29, R29, 0x1, R23 ;  /* 0x000000011d1d7824 */ /* 0x000fce00078e0217 */
.L_x_8217:
        /* <DEDUP_REMOVED lines=8> */
[----:B0-----:R-:W-:Y:S01]  /*12a0*/  MOV R27, UR26 ;  /* 0x0000001a001b7c02 */ /* 0x001fe20008000f00 */
[----:B------:R-:W-:Y:S01]  /*12b0*/  IMAD.U32 R25, RZ, RZ, UR26 ;  /* 0x0000001aff197e24 */ /* 0x000fe2000f8e00ff */
[----:B------:R-:W0:Y:S01]  /*12c0*/  LDCU.64 UR24, c[0x0][0x398] ;  /* 0x00007300ff1877ac */ /* 0x000e220008000a00 */
[----:B------:R-:W-:Y:S02]  /*12d0*/  IMAD.U32 R6, RZ, RZ, UR27 ;  /* 0x0000001bff067e24 */ /* 0x000fe4000f8e00ff */
[----:B-1---5:R-:W-:Y:S02]  /*12e0*/  IMAD R23, R19, UR8, RZ ;  /* 0x0000000813177c24 */ /* 0x022fe4000f8e02ff */
[----:B------:R-:W-:Y:S01]  /*12f0*/  IMAD.WIDE.U32 R20, R18, UR8, RZ ;  /* 0x0000000812147c25 */ /* 0x000fe2000f8e00ff */
[----:B------:R-:W-:-:S03]  /*1300*/  UIMAD UR8, UR5, UR26, URZ ;  /* 0x0000001a050872a4 */ /* 0x000fc6000f8e02ff */
[----:B------:R-:W-:Y:S01]  /*1310*/  IMAD R23, R18, UR9, R23 ;  /* 0x0000000912177c24 */ /* 0x000fe2000f8e0217 */
[----:B------:R-:W-:Y:S02]  /*1320*/  UIMAD UR8, UR4, UR27, UR8 ;  /* 0x0000001b040872a4 */ /* 0x000fe4000f8e0208 */
[----:B------:R-:W-:Y:S01]  /*1330*/  ULEA UR9, UR4, UR21, 0x3 ;  /* 0x0000001504097291 */ /* 0x000fe2000f8e18ff */
[----:B------:R-:W-:Y:S02]  /*1340*/  IMAD.IADD R21, R21, 0x1, R23 ;  /* 0x0000000115157824 */ /* 0x000fe400078e0217 */
[----:B------:R-:W-:-:S04]  /*1350*/  IMAD.U32 R23, RZ, RZ, UR4 ;  /* 0x00000004ff177e24 */ /* 0x000fc8000f8e00ff */
[----:B------:R-:W-:-:S04]  /*1360*/  IMAD.WIDE.U32 R20, R23, UR26, R20 ;  /* 0x0000001a17147c25 */ /* 0x000fc8000f8e0014 */
[----:B------:R-:W-:Y:S01]  /*1370*/  VIADD R21, R21, UR8 ;  /* 0x0000000815157c36 */ /* 0x000fe20008000000 */
[----:B0-----:R-:W-:-:S04]  /*1380*/  LEA R30, P0, R20, UR24, 0x3 ;  /* 0x00000018141e7c11 */ /* 0x001fc8000f8018ff */
        /* <DEDUP_REMOVED lines=17> */
.L_x_8218:
[----:B------:R-:W-:Y:S05]  /*14a0*/  BRA.U UP0, `(.L_x_8214) ;  /* 0x0000000100507547 */ /* 0x000fea000b800000 */
[----:B------:R-:W1:Y:S01]  /*14b0*/  LDCU.64 UR8, c[0x0][0x3a0] ;  /* 0x00007400ff0877ac */ /* 0x000e620008000a00 */
[----:B------:R-:W2:Y:S01]  /*14c0*/  LDCU.64 UR24, c[0x0][0x398] ;  /* 0x00007300ff1877ac */ /* 0x000ea20008000a00 */
[----:B0-----:R-:W-:-:S04]  /*14d0*/  UIMAD UR5, UR5, UR26, URZ ;  /* 0x0000001a050572a4 */ /* 0x001fc8000f8e02ff */
[----:B------:R-:W-:Y:S01]  /*14e0*/  UIMAD UR5, UR4, UR27, UR5 ;  /* 0x0000001b040572a4 */ /* 0x000fe2000f8e0205 */
[----:B-1---5:R-:W-:Y:S02]  /*14f0*/  IMAD R23, R19, UR8, RZ ;  /* 0x0000000813177c24 */ /* 0x022fe4000f8e02ff */
[----:B------:R-:W-:-:S04]  /*1500*/  IMAD.WIDE.U32 R20, R18, UR8, RZ ;  /* 0x0000000812147c25 */ /* 0x000fc8000f8e00ff */
[----:B------:R-:W-:-:S05]  /*1510*/  IMAD R23, R18, UR9, R23 ;  /* 0x0000000912177c24 */ /* 0x000fca000f8e0217 */
[----:B------:R-:W-:Y:S01]  /*1520*/  IADD3 R21, PT, PT, R21, R23, RZ ;  /* 0x0000001715157210 */ /* 0x000fe20007ffe0ff */
[----:B------:R-:W-:Y:S01]  /*1530*/  IMAD.U32 R23, RZ, RZ, UR4 ;  /* 0x00000004ff177e24 */ /* 0x000fe2000f8e00ff */
[----:B------:R-:W-:-:S03]  /*1540*/  ULEA UR4, UR4, UR21, 0x3 ;  /* 0x0000001504047291 */ /* 0x000fc6000f8e18ff */
[----:B------:R-:W-:-:S04]  /*1550*/  IMAD.WIDE.U32 R20, R23, UR26, R20 ;  /* 0x0000001a17147c25 */ /* 0x000fc8000f8e0014 */
[----:B------:R-:W-:Y:S01]  /*1560*/  VIADD R21, R21, UR5 ;  /* 0x0000000515157c36 */ /* 0x000fe20008000000 */
[----:B--2---:R-:W-:-:S04]  /*1570*/  LEA R22, P0, R20, UR24, 0x3 ;  /* 0x0000001814167c11 */ /* 0x004fc8000f8018ff */
[----:B------:R-:W-:Y:S02]  /*1580*/  LEA.HI.X R23, R20, UR25, R21, 0x3, P0 ;  /* 0x0000001914177c11 */ /* 0x000fe400080f1c15 */
[----:B------:R-:W2:Y:S04]  /*1590*/  LDL.64 R20, [UR4+0x20] ;  /* 0x00002004ff147983 */ /* 0x000ea80008100a00 */
[----:B------:R-:W2:Y:S02]  /*15a0*/  LDG.E.64 R22, desc[UR16][R22.64] ;  /* 0x0000001016167981 */ /* 0x000ea4000c1e1b00 */
[----:B--2---:R-:W-:Y:S02]  /*15b0*/  IMAD R25, R23, R20, RZ ;  /* 0x0000001417197224 */ /* 0x004fe400078e02ff */
[----:B------:R-:W-:-:S04]  /*15c0*/  IMAD.WIDE.U32 R28, R20, R22, R28 ;  /* 0x00000016141c7225 */ /* 0x000fc800078e001c */
[----:B------:R-:W-:-:S04]  /*15d0*/  IMAD R25, R21, R22, R25 ;  /* 0x0000001615197224 */ /* 0x000fc800078e0219 */
[----:B------:R-:W-:-:S07]  /*15e0*/  IMAD.IADD R29, R29, 0x1, R25 ;  /* 0x000000011d1d7824 */ /* 0x000fce00078e0219 */
.L_x_8214:
[----:B------:R-:W1:Y:S01]  /*15f0*/  LDC.64 R20, c[0x0][0x3f8] ;  /* 0x0000fe00ff147b82 */ /* 0x000e620000000a00 */
[----:B------:R-:W-:Y:S01]  /*1600*/  IMAD.U32 R25, RZ, RZ, UR12 ;  /* 0x0000000cff197e24 */ /* 0x000fe2000f8e00ff */
[----:B------:R-:W-:Y:S01]  /*1610*/  MOV R24, UR12 ;  /* 0x0000000c00187c02 */ /* 0x000fe20008000f00 */
[----:B------:R-:W-:-:S05]  /*1620*/  IMAD.U32 R6, RZ, RZ, UR13 ;  /* 0x0000000dff067e24 */ /* 0x000fca000f8e00ff */
[----:B------:R-:W2:Y:S01]  /*1630*/  LDC R26, c[0x0][0x3f8] ;  /* 0x0000fe00ff1a7b82 */ /* 0x000ea20000000800 */
[----:B-1----:R-:W-:-:S04]  /*1640*/  ISETP.GE.U32.AND P0, PT, R20, 0x1, PT ;  /* 0x000000011400780c */ /* 0x002fc80003f06070 */
[----:B------:R-:W-:-:S13]  /*1650*/  ISETP.GE.AND.EX P0, PT, R21, RZ, PT, P0 ;  /* 0x000000ff1500720c */ /* 0x000fda0003f06300 */
[----:B--2---:R-:W-:Y:S05]  /*1660*/  @!P0 BRA `(.L_x_8219) ;  /* 0x0000000000808947 */ /* 0x004fea0003800000 */
[----:B------:R-:W-:Y:S01]  /*1670*/  BSSY.RECONVERGENT B1, `(.L_x_8219) ;  /* 0x000001f000017945 */ /* 0x000fe20003800200 */
[----:B------:R-:W-:Y:S01]  /*1680*/  IMAD.MOV.U32 R32, RZ, RZ, R26 ;  /* 0x000000ffff207224 */ /* 0x000fe200078e001a */
[----:B------:R-:W-:Y:S01]  /*1690*/  MOV R30, UR13 ;  /* 0x0000000d001e7c02 */ /* 0x000fe20008000f00 */
[----:B------:R-:W-:Y:S02]  /*16a0*/  IMAD.U32 R31, RZ, RZ, UR23 ;  /* 0x00000017ff1f7e24 */ /* 0x000fe4000f8e00ff */
[----:B------:R-:W-:-:S07]  /*16b0*/  IMAD.U32 R27, RZ, RZ, UR12 ;  /* 0x0000000cff1b7e24 */ /* 0x000fce000f8e00ff */
.L_x_8220:
[--C-:B------:R-:W-:Y:S02]  /*16c0*/  SHF.R.U64 R35, R32, 0x1, R31.reuse ;  /* 0x0000000120237819 */ /* 0x100fe4000000121f */
[----:B------:R-:W-:-:S03]  /*16d0*/  SHF.R.U32.HI R38, RZ, 0x1, R31 ;  /* 0x00000001ff267819 */ /* 0x000fc6000001161f */
[C---:B------:R-:W-:Y:S01]  /*16e0*/  IMAD.SHL.U32 R34, R35.reuse, 0x8, RZ ;  /* 0x0000000823227824 */ /* 0x040fe200078e00ff */
[----:B------:R-:W-:-:S04]  /*16f0*/  SHF.L.U64.HI R33, R35, 0x3, R38 ;  /* 0x0000000323217819 */ /* 0x000fc80000010226 */
[----:B------:R-:W-:-:S05]  /*1700*/  IADD3 R20, P1, PT, R27, R34, RZ ;  /* 0x000000221b147210 */ /* 0x000fca0007f3e0ff */
[----:B------:R-:W-:-:S05]  /*1710*/  IMAD.X R21, R30, 0x1, R33, P1 ;  /* 0x000000011e157824 */ /* 0x000fca00008e0621 */
[----:B------:R1:W2:Y:S02]  /*1720*/  LDG.E.64 R22, desc[UR16][R20.64] ;  /* 0x0000001014167981 */ /* 0x0002a4000c1e1b00 */
[----:B-1----:R-:W-:-:S05]  /*1730*/  IADD3 R20, P3, PT, R20, 0x8, RZ ;  /* 0x0000000814147810 */ /* 0x002fca0007f7e0ff */
[----:B------:R-:W-:Y:S01]  /*1740*/  IMAD.X R21, RZ, RZ, R21, P3 ;  /* 0x000000ffff157224 */ /* 0x000fe200018e0615 */
[----:B--2--5:R-:W-:Y:S02]  /*1750*/  ISETP.GE.U32.AND P1, PT, R22, R28, PT ;  /* 0x0000001c1600720c */ /* 0x024fe40003f26070 */
[----:B------:R-:W-:Y:S02]  /*1760*/  LOP3.LUT R22, RZ, R38, RZ, 0x33, !PT ;  /* 0x00000026ff167212 */ /* 0x000fe400078e33ff */
[----:B------:R-:W-:Y:S02]  /*1770*/  ISETP.GE.AND.EX P1, PT, R23, R29, PT, P1 ;  /* 0x0000001d1700720c */ /* 0x000fe40003f26310 */
[----:B------:R-:W-:Y:S02]  /*1780*/  LOP3.LUT R23, RZ, R35, RZ, 0x33, !PT ;  /* 0x00000023ff177212 */ /* 0x000fe400078e33ff */
[----:B------:R-:W-:Y:S02]  /*1790*/  SEL R27, R20, R27, !P1 ;  /* 0x0000001b141b7207 */ /* 0x000fe40004800000 */
[----:B------:R-:W-:-:S02]  /*17a0*/  IADD3 R32, P2, PT, R32, R23, RZ ;  /* 0x0000001720207210 */ /* 0x000fc40007f5e0ff */
[----:B------:R-:W-:Y:S02]  /*17b0*/  SEL R30, R21, R30, !P1 ;  /* 0x0000001e151e7207 */ /* 0x000fe40004800000 */
[----:B------:R-:W-:Y:S01]  /*17c0*/  SEL R32, R32, R35, !P1 ;  /* 0x0000002320207207 */ /* 0x000fe20004800000 */
[----:B------:R-:W-:Y:S01]  /*17d0*/  IMAD.X R31, R31, 0x1, R22, P2 ;  /* 0x000000011f1f7824 */ /* 0x000fe200010e0616 */
[----:B------:R-:W-:Y:S02]  /*17e0*/  IADD3 R22, P4, P5, R25, 0x8, R34 ;  /* 0x0000000819167810 */ /* 0x000fe40007d9e022 */
[----:B------:R-:W-:Y:S02]  /*17f0*/  ISETP.GT.U32.AND P2, PT, R32, RZ, PT ;  /* 0x000000ff2000720c */ /* 0x000fe40003f44070 */
[----:B------:R-:W-:Y:S02]  /*1800*/  SEL R31, R31, R38, !P1 ;  /* 0x000000261f1f7207 */ /* 0x000fe40004800000 */
[----:B------:R-:W-:-:S02]  /*1810*/  IADD3.X R33, PT, PT, R6, RZ, R33, P4, P5 ;  /* 0x000000ff06217210 */ /* 0x000fc400027ea421 */
[----:B------:R-:W-:Y:S02]  /*1820*/  ISETP.GT.AND.EX P2, PT, R31, RZ, PT, P2 ;  /* 0x000000ff1f00720c */ /* 0x000fe40003f44320 */
[----:B------:R-:W-:Y:S02]  /*1830*/  SEL R25, R22, R25, !P1 ;  /* 0x0000001916197207 */ /* 0x000fe40004800000 */
[----:B------:R-:W-:-:S09]  /*1840*/  SEL R6, R33, R6, !P1 ;  /* 0x0000000621067207 */ /* 0x000fd20004800000 */
[----:B------:R-:W-:Y:S05]  /*1850*/  @P2 BRA `(.L_x_8220) ;  /* 0xfffffffc00982947 */ /* 0x000fea000383ffff */
[----:B0-----:R-:W-:Y:S05]  /*1860*/  BSYNC.RECONVERGENT B1 ;  /* 0x0000000000017941 */ /* 0x001fea0003800200 */
.L_x_8219:
[----:B------:R-:W-:Y:S01]  /*1870*/  MOV R27, UR13 ;  /* 0x0000000d001b7c02 */ /* 0x000fe20008000f00 */
[----:B------:R-:W-:Y:S06]  /*1880*/  @!P0 BRA `(.L_x_8221) ;  /* 0x0000000000808947 */ /* 0x000fec0003800000 */
[----:B------:R-:W-:Y:S01]  /*1890*/  BSSY.RECONVERGENT B1, `(.L_x_8221) ;  /* 0x000001f000017945 */ /* 0x000fe20003800200 */
[----:B------:R-:W-:Y:S02]  /*18a0*/  IMAD.MOV.U32 R32, RZ, RZ, R26 ;  /* 0x000000ffff207224 */ /* 0x000fe400078e001a */
[----:B------:R-:W-:Y:S02]  /*18b0*/  IMAD.U32 R31, RZ, RZ, UR23 ;  /* 0x00000017ff1f7e24 */ /* 0x000fe4000f8e00ff */
[----:B------:R-:W-:Y:S02]  /*18c0*/  IMAD.U32 R30, RZ, RZ, UR12 ;  /* 0x0000000cff1e7e24 */ /* 0x000fe4000f8e00ff */
[----:B------:R-:W-:-:S07]  /*18d0*/  IMAD.U32 R26, RZ, RZ, UR13 ;  /* 0x0000000dff1a7e24 */ /* 0x000fce000f8e00ff */
.L_x_8222:
[--C-:B------:R-:W-:Y:S02]  /*18e0*/  SHF.R.U64 R39, R32, 0x1, R31.reuse ;  /* 0x0000000120277819 */ /* 0x100fe4000000121f */
[----:B------:R-:W-:Y:S02]  /*18f0*/  SHF.R.U32.HI R34, RZ, 0x1, R31 ;  /* 0x00000001ff227819 */ /* 0x000fe4000001161f */
[C---:B------:R-:W-:Y:S02]  /*1900*/  SHF.L.U32 R35, R39.reuse, 0x3, RZ ;  /* 0x0000000327237819 */ /* 0x040fe400000006ff */
[----:B------:R-:W-:Y:S02]  /*1910*/  SHF.L.U64.HI R33, R39, 0x3, R34 ;  /* 0x0000000327217819 */ /* 0x000fe40000010222 */
[----:B------:R-:W-:-:S05]  /*1920*/  IADD3 R20, P0, PT, R30, R35, RZ ;  /* 0x000000231e147210 */ /* 0x000fca0007f1e0ff */
[----:B------:R-:W-:-:S05]  /*1930*/  IMAD.X R21, R26, 0x1, R33, P0 ;  /* 0x000000011a157824 */ /* 0x000fca00000e0621 */
        /* <DEDUP_REMOVED lines=20> */
[----:B0-----:R-:W-:Y:S05]  /*1a80*/  BSYNC.RECONVERGENT B1 ;  /* 0x0000000000017941 */ /* 0x001fea0003800200 */
.L_x_8221:
[----:B------:R-:W1:Y:S01]  /*1a90*/  LDCU.64 UR4, c[0x0][0x3f0] ;  /* 0x00007e00ff0477ac */ /* 0x000e620008000a00 */
[----:B------:R-:W-:Y:S01]  /*1aa0*/  IADD3 R20, P0, PT, -R25, R24, RZ ;  /* 0x0000001819147210 */ /* 0x000fe20007f1e1ff */
[----:B-----5:R-:W-:Y:S01]  /*1ab0*/  IMAD.SHL.U32 R24, R18, 0x8, RZ ;  /* 0x0000000812187824 */ /* 0x020fe200078e00ff */
[----:B0-----:R-:W0:Y:S02]  /*1ac0*/  LDCU.128 UR24, c[0x0][0x400] ;  /* 0x00008000ff1877ac */ /* 0x001e240008000c00 */
[----:B------:R-:W-:-:S04]  /*1ad0*/  IADD3.X R27, PT, PT, ~R6, R27, RZ, P0, !PT ;  /* 0x0000001b061b7210 */ /* 0x000fc800007fe5ff */
[--C-:B------:R-:W-:Y:S02]  /*1ae0*/  SHF.R.S64 R20, R20, 0x3, R27.reuse ;  /* 0x0000000314147819 */ /* 0x100fe4000000101b */
[----:B------:R-:W-:Y:S02]  /*1af0*/  SHF.R.S32.HI R21, RZ, 0x3, R27 ;  /* 0x00000003ff157819 */ /* 0x000fe4000001141b */
[----:B-1----:R-:W-:Y:S02]  /*1b00*/  IADD3 R22, P1, PT, R25, -UR4, RZ ;  /* 0x8000000419167c10 */ /* 0x002fe4000ff3e0ff */
[----:B------:R-:W-:Y:S02]  /*1b10*/  SHF.L.U64.HI R25, R18, 0x3, R19 ;  /* 0x0000000312197819 */ /* 0x000fe40000010213 */
[----:B------:R-:W-:Y:S02]  /*1b20*/  IADD3.X R23, PT, PT, R6, ~UR5, RZ, P1, !PT ;  /* 0x8000000506177c10 */ /* 0x000fe40008ffe4ff */
[----:B0-----:R-:W-:-:S02]  /*1b30*/  IADD3 R18, P0, PT, R24, UR24, RZ ;  /* 0x0000001818127c10 */ /* 0x001fc4000ff1e0ff */
[----:B------:R-:W-:Y:S02]  /*1b40*/  IADD3 R24, P1, PT, R24, UR26, RZ ;  /* 0x0000001a18187c10 */ /* 0x000fe4000ff3e0ff */
[C---:B------:R-:W-:Y:S02]  /*1b50*/  IADD3.X R19, PT, PT, R25.reuse, UR25, RZ, P0, !PT ;  /* 0x0000001919137c10 */ /* 0x040fe400087fe4ff */
[--C-:B------:R-:W-:Y:S02]  /*1b60*/  SHF.R.S64 R22, R22, 0x3, R23.reuse ;  /* 0x0000000316167819 */ /* 0x100fe40000001017 */
[----:B------:R-:W-:Y:S01]  /*1b70*/  IADD3.X R25, PT, PT, R25, UR27, RZ, P1, !PT ;  /* 0x0000001b19197c10 */ /* 0x000fe20008ffe4ff */
[----:B------:R0:W-:Y:S01]  /*1b80*/  STG.E.64 desc[UR16][R18.64], R20 ;  /* 0x0000001412007986 */ /* 0x0001e2000c101b10 */
[----:B------:R-:W-:-:S05]  /*1b90*/  SHF.R.S32.HI R23, RZ, 0x3, R23 ;  /* 0x00000003ff177819 */ /* 0x000fca0000011417 */
[----:B------:R0:W-:Y:S02]  /*1ba0*/  STG.E.64 desc[UR16][R24.64], R22 ;  /* 0x0000001618007986 */ /* 0x0001e4000c101b10 */
.L_x_8212:
[----:B------:R-:W-:Y:S05]  /*1bb0*/  BSYNC.RECONVERGENT B0 ;  /* 0x0000000000007941 */ /* 0x000fea0003800200 */
.L_x_8211:
        /* <DEDUP_REMOVED lines=12> */
.L_x_8225:
[----:B------:R-:W-:Y:S01]  /*1c80*/  UISETP.NE.U32.AND UP0, UPT, UR14, URZ, UPT ;  /* 0x000000ff0e00728c */ /* 0x000fe2000bf05070 */
[----:B0-----:R-:W-:-:S03]  /*1c90*/  CS2R R24, SRZ ;  /* 0x0000000000187805 */ /* 0x001fc6000001ff00 */
[----:B------:R-:W-:-:S09]  /*1ca0*/  UISETP.NE.AND.EX UP0, UPT, UR15, URZ, UPT, UP0 ;  /* 0x000000ff0f00728c */ /* 0x000fd2000bf05300 */
[----:B------:R-:W-:Y:S05]  /*1cb0*/  BRA.U !UP0, `(.L_x_8226) ;  /* 0x0000000d08587547 */ /* 0x000fea000b800000 */
[----:B------:R-:W-:-:S04]  /*1cc0*/  UISETP.GE.U32.AND UP0, UPT, UR14, 0x1, UPT ;  /* 0x000000010e00788c */ /* 0x000fc8000bf06070 */
[----:B------:R-:W-:-:S09]  /*1cd0*/  UISETP.GE.AND.EX UP0, UPT, UR15, URZ, UPT, UP0 ;  /* 0x000000ff0f00728c */ /* 0x000fd2000bf06300 */
[----:B------:R-:W-:Y:S05]  /*1ce0*/  BRA.U !UP0, `(.L_x_8226) ;  /* 0x0000000d084c7547 */ /* 0x000fea000b800000 */
[----:B------:R-:W-:Y:S01]  /*1cf0*/  UISETP.GE.U32.AND UP0, UPT, UR14, 0x8, UPT ;  /* 0x000000080e00788c */ /* 0x000fe2000bf06070 */
[----:B------:R-:W-:Y:S01]  /*1d00*/  CS2R R24, SRZ ;  /* 0x0000000000187805 */ /* 0x000fe2000001ff00 */
[----:B------:R-:W-:Y:S02]  /*1d10*/  UISETP.NE.U32.AND UP2, UPT, UR18, URZ, UPT ;  /* 0x000000ff1200728c */ /* 0x000fe4000bf45070 */
[----:B------:R-:W-:Y:S01]  /*1d20*/  UISETP.GE.U32.AND.EX UP1, UPT, UR15, URZ, UPT, UP0 ;  /* 0x000000ff0f00728c */ /* 0x000fe2000bf26100 */
[----:B------:R-:W-:Y:S01]  /*1d30*/  UMOV UR4, URZ ;  /* 0x000000ff00047c82 */ /* 0x000fe20008000000 */
[----:B------:R-:W-:Y:S01]  /*1d40*/  UISETP.NE.AND.EX UP0, UPT, URZ, URZ, UPT, UP2 ;  /* 0x000000ffff00728c */ /* 0x000fe2000bf05320 */
[----:B------:R-:W0:Y:S01]  /*1d50*/  LDCU.64 UR22, c[0x0][0x3a0] ;  /* 0x00007400ff1677ac */ /* 0x000e220008000a00 */
[----:B------:R-:W-:-:S05]  /*1d60*/  UMOV UR5, URZ ;  /* 0x000000ff00057c82 */ /* 0x000fca0008000000 */
[----:B------:R-:W-:Y:S05]  /*1d70*/  BRA.U !UP1, `(.L_x_8227) ;  /* 0x0000000509607547 */ /* 0x000fea000b800000 */
[----:B------:R-:W1:Y:S01]  /*1d80*/  LDCU.64 UR8, c[0x0][0x398] ;  /* 0x00007300ff0877ac */ /* 0x000e620008000a00 */
[----:B0----5:R-:W-:Y:S01]  /*1d90*/  IMAD R21, R37, UR22, RZ ;  /* 0x0000001625157c24 */ /* 0x021fe2000f8e02ff */
[----:B------:R-:W-:Y:S01]  /*1da0*/  CS2R R24, SRZ ;  /* 0x0000000000187805 */ /* 0x000fe2000001ff00 */
[C---:B------:R-:W-:Y:S01]  /*1db0*/  IMAD.WIDE.U32 R18, R36.reuse, UR22, RZ ;  /* 0x0000001624127c25 */ /* 0x040fe2000f8e00ff */
[----:B------:R-:W0:Y:S03]  /*1dc0*/  LDCU.64 UR24, c[0x0][0x3e8] ;  /* 0x00007d00ff1877ac */ /* 0x000e260008000a00 */
[----:B------:R-:W-:Y:S01]  /*1dd0*/  IMAD R21, R36, UR23, R21 ;  /* 0x0000001724157c24 */ /* 0x000fe2000f8e0215 */
[----:B------:R-:W-:Y:S01]  /*1de0*/  ULOP3.LUT UR4, UR20, 0xfffffff8, URZ, 0xc0, !UPT ;  /* 0xfffffff814047892 */ /* 0x000fe2000f8ec0ff */
[----:B------:R-:W-:Y:S01]  /*1df0*/  IMAD.MOV.U32 R6, RZ, RZ, R0 ;  /* 0x000000ffff067224 */ /* 0x000fe200078e0000 */
[----:B------:R-:W-:Y:S01]  /*1e00*/  ULOP3.LUT UR5, UR19, 0x7fffffff, URZ, 0xc0, !UPT ;  /* 0x7fffffff13057892 */ /* 0x000fe2000f8ec0ff */
[----:B------:R-:W-:Y:S01]  /*1e10*/  IMAD.IADD R21, R19, 0x1, R21 ;  /* 0x0000000113157824 */ /* 0x000fe200078e0215 */
[----:B-1----:R-:W-:-:S03]  /*1e20*/  LEA R42, P0, R18, UR8, 0x3 ;  /* 0x00000008122a7c11 */ /* 0x002fc6000f8018ff */
[----:B------:R-:W-:Y:S01]  /*1e30*/  UMOV UR8, UR4 ;  /* 0x0000000400087c82 */ /* 0x000fe20008000000 */
[----:B------:R-:W-:Y:S01]  /*1e40*/  LEA.HI.X R43, R18, UR9, R21, 0x3, P0 ;  /* 0x00000009122b7c11 */ /* 0x000fe200080f1c15 */
[----:B0-----:R-:W-:Y:S02]  /*1e50*/  USHF.L.U64.HI UR26, UR24, 0x3, UR25 ;  /* 0x00000003181a7899 */ /* 0x001fe40008010219 */
[----:B------:R-:W-:Y:S02]  /*1e60*/  USHF.L.U32 UR27, UR24, 0x3, URZ ;  /* 0x00000003181b7899 */ /* 0x000fe400080006ff */
[----:B------:R-:W-:Y:S01]  /*1e70*/  USHF.L.U64.HI UR10, UR24, 0x6, UR25 ;  /* 0x00000006180a7899 */ /* 0x000fe20008010219 */
[----:B------:R-:W-:-:S11]  /*1e80*/  UMOV UR9, UR5 ;  /* 0x0000000500097c82 */ /* 0x000fd60008000000 */
.L_x_8228:
        /* <DEDUP_REMOVED lines=14> */
[----:B------:R-:W2:Y:S02]  /*1f70*/  LDL.64 R22, [R6] ;  /* 0x0000000006167983 */ /* 0x000ea40000100a00 */
[----:B------:R-:W-:Y:S01]  /*1f80*/  IMAD.IADD R29, R29, 0x1, R27 ;  /* 0x000000011d1d7824 */ /* 0x000fe200078e021b */
[----:B------:R-:W-:-:S02]  /*1f90*/  IADD3.X R27, PT, PT, R45, UR26, RZ, P0, !PT ;  /* 0x0000001a2d1b7c10 */ /* 0x000fc400087fe4ff */
        /* <DEDUP_REMOVED lines=8> */
[----:B------:R-:W-:-:S03]  /*2020*/  IADD3 R19, PT, PT, R19, R39, RZ ;  /* 0x0000002713137210 */ /* 0x000fc60007ffe0ff */
        /* <DEDUP_REMOVED lines=18> */
[----:B------:R-:W2:Y:S04]  /*2150*/  LDL.64 R18, [R6+0x28] ;  /* 0x0000280006127983 */ /* 0x000ea80000100a00 */
[----:B------:R0:W3:Y:S04]  /*2160*/  LDL.64 R28, [R6+0x20] ;  /* 0x00002000061c7983 */ /* 0x0000e80000100a00 */
[----:B------:R-:W3:Y:S01]  /*2170*/  LDG.E.64 R24, desc[UR16][R30.64] ;  /* 0x000000101e187981 */ /* 0x000ee2000c1e1b00 */
[----:B------:R-:W-:-:S06]  /*2180*/  IADD3.X R33, PT, PT, R31, UR26, RZ, P0, !PT ;  /* 0x0000001a1f217c10 */ /* 0x000fcc00087fe4ff */
        /* <DEDUP_REMOVED lines=9> */
[----:B------:R-:W-:-:S04]  /*2220*/  IMAD R23, R27, R22, R23 ;  /* 0x000000161b177224 */ /* 0x000fc800078e0217 */
[----:B------:R-:W-:Y:S02]  /*2230*/  IMAD.IADD R21, R21, 0x1, R23 ;  /* 0x0000000115157824 */ /* 0x000fe400078e0217 */
[----:B---3--:R-:W-:Y:S02]  /*2240*/  IMAD R23, R25, R28, RZ ;  /* 0x0000001c19177224 */ /* 0x008fe400078e02ff */
[----:B------:R-:W-:-:S04]  /*2250*/  IMAD.WIDE.U32 R20, R28, R24, R20 ;  /* 0x000000181c147225 */ /* 0x000fc800078e0014 */
[----:B------:R-:W-:Y:S02]  /*2260*/  IMAD R23, R29, R24, R23 ;  /* 0x000000181d177224 */ /* 0x000fe400078e0217 */
[----:B------:R-:W-:-:S03]  /*2270*/  IMAD.U32 R27, RZ, RZ, UR24 ;  /* 0x00000018ff1b7e24 */ /* 0x000fc6000f8e00ff */
[----:B------:R-:W-:Y:S01]  /*2280*/  IADD3 R21, PT, PT, R21, R23, RZ ;  /* 0x0000001715157210 */ /* 0x000fe20007ffe0ff */
[----:B--2---:R-:W-:Y:S01]  /*2290*/  IMAD R23, R33, R18, RZ ;  /* 0x0000001221177224 */ /* 0x004fe200078e02ff */
[----:B------:R-:W-:-:S03]  /*22a0*/  LEA R42, P0, R27, R42, 0x6 ;  /* 0x0000002a1b2a7211 */ /* 0x000fc600078030ff */
[-C--:B------:R-:W-:Y:S02]  /*22b0*/  IMAD R23, R19, R32.reuse, R23 ;  /* 0x0000002013177224 */ /* 0x080fe400078e0217 */
[----:B------:R-:W-:Y:S01]  /*22c0*/  IMAD.WIDE.U32 R24, R18, R32, R20 ;  /* 0x0000002012187225 */ /* 0x000fe200078e0014 */
[----:B------:R-:W-:-:S03]  /*22d0*/  IADD3.X R43, PT, PT, R43, UR10, RZ, P0, !PT ;  /* 0x0000000a2b2b7c10 */ /* 0x000fc600087fe4ff */
[----:B------:R-:W-:Y:S01]  /*22e0*/  IMAD.IADD R25, R25, 0x1, R23 ;  /* 0x0000000119197824 */ /* 0x000fe200078e0217 */
[----:B------:R-:W-:Y:S06]  /*22f0*/  BRA.U UP1, `(.L_x_8228) ;  /* 0xfffffff901e47547 */ /* 0x000fec000b83ffff */
.L_x_8227:
[----:B------:R-:W-:Y:S05]  /*2300*/  BRA.U !UP0, `(.L_x_8226) ;  /* 0x0000000508c47547 */ /* 0x000fea000b800000 */
[----:B------:R-:W-:Y:S02]  /*2310*/  UISETP.GE.U32.AND UP0, UPT, UR18, 0x4, UPT ;  /* 0x000000041200788c */ /* 0x000fe4000bf06070 */
[----:B------:R-:W-:Y:S02]  /*2320*/  UISETP.NE.U32.AND UP1, UPT, UR11, URZ, UPT ;  /* 0x000000ff0b00728c */ /* 0x000fe4000bf25070 */
[----:B------:R-:W-:Y:S02]  /*2330*/  UISETP.GE.U32.AND.EX UP0, UPT, URZ, URZ, UPT, UP0 ;  /* 0x000000ffff00728c */ /* 0x000fe4000bf06100 */
[----:B------:R-:W-:Y:S01]  /*2340*/  UISETP.NE.AND.EX UP1, UPT, URZ, URZ, UPT, UP1 ;  /* 0x000000ffff00728c */ /* 0x000fe2000bf25310 */
[----:B------:R-:W1:Y:S06]  /*2350*/  LDCU.64 UR24, c[0x0][0x3e8] ;  /* 0x00007d00ff1877ac */ /* 0x000e6c0008000a00 */
[----:B------:R-:W-:Y:S05]  /*2360*/  BRA.U !UP0, `(.L_x_8229) ;  /* 0x0000000108c07547 */ /* 0x000fea000b800000 */
[----:B0----5:R-:W-:Y:S01]  /*2370*/  IMAD R21, R37, UR22, RZ ;  /* 0x0000001625157c24 */ /* 0x021fe2000f8e02ff */
[----:B------:R-:W0:Y:S01]  /*2380*/  LDCU.64 UR28, c[0x0][0x398] ;  /* 0x00007300ff1c77ac */ /* 0x000e220008000a00 */
[----:B------:R-:W-:Y:S01]  /*2390*/  IMAD.WIDE.U32 R18, R36, UR22, RZ ;  /* 0x0000001624127c25 */ /* 0x000fe2000f8e00ff */
[----:B-1----:R-:W-:-:S03]  /*23a0*/  UIMAD UR8, UR5, UR24, URZ ;  /* 0x00000018050872a4 */ /* 0x002fc6000f8e02ff */
[----:B------:R-:W-:Y:S01]  /*23b0*/  IMAD R21, R36, UR23, R21 ;  /* 0x0000001724157c24 */ /* 0x000fe2000f8e0215 */
[----:B------:R-:W-:Y:S02]  /*23c0*/  ULEA UR9, UR4, UR21, 0x3 ;  /* 0x0000001504097291 */ /* 0x000fe4000f8e18ff */
[----:B------:R-:W-:Y:S01]  /*23d0*/  UIMAD UR8, UR4, UR25, UR8 ;  /* 0x00000019040872a4 */ /* 0x000fe2000f8e0208 */
[----:B------:R-:W-:Y:S01]  /*23e0*/  IMAD.IADD R19, R21, 0x1, R19 ;  /* 0x0000000115137824 */ /* 0x000fe200078e0213 */
[----:B------:R-:W-:Y:S01]  /*23f0*/  MOV R21, UR4 ;  /* 0x0000000400157c02 */ /* 0x000fe20008000f00 */
[----:B------:R-:W-:-:S04]  /*2400*/  UIMAD.WIDE.U32 UR26, UR24, 0x8, URZ ;  /* 0x00000008181a78a5 */ /* 0x000fc8000f8e00ff */
        /* <DEDUP_REMOVED lines=36> */
[----:B------:R-:W-:-:S05]  /*2650*/  IMAD.WIDE.U32 R24, R42, R30, R28 ;  /* 0x0000001e2a187225 */ /* 0x000fca00078e001c */
[----:B------:R-:W-:-:S07]  /*2660*/  IADD3 R25, PT, PT, R25, R21, RZ ;  /* 0x0000001519197210 */ /* 0x000fce0007ffe0ff */
.L_x_8229:
[----:B------:R-:W-:Y:S05]  /*2670*/  BRA.U !UP1, `(.L_x_8226) ;  /* 0x0000000109e87547 */ /* 0x000fea000b800000 */
[----:B------:R-:W-:Y:S02]  /*2680*/  UISETP.NE.U32.AND UP1, UPT, UR11, 0x1, UPT ;  /* 0x000000010b00788c */ /* 0x000fe4000bf25070 */
[----:B------:R-:W-:Y:S02]  /*2690*/  ULOP3.LUT UR8, UR20, 0x1, URZ, 0xc0, !UPT ;  /* 0x0000000114087892 */ /* 0x000fe4000f8ec0ff */
[----:B------:R-:W-:Y:S02]  /*26a0*/  UISETP.NE.AND.EX UP1, UPT, URZ, URZ, UPT, UP1 ;  /* 0x000000ffff00728c */ /* 0x000fe4000bf25310 */
[----:B------:R-:W-:-:S04]  /*26b0*/  UISETP.NE.U32.AND UP0, UPT, UR8, 0x1, UPT ;  /* 0x000000010800788c */ /* 0x000fc8000bf05070 */
[----:B------:R-:W-:-:S03]  /*26c0*/  UISETP.NE.U32.AND.EX UP0, UPT, URZ, URZ, UPT, UP0 ;  /* 0x000000ffff00728c */ /* 0x000fc6000bf05100 */
[----:B------:R-:W-:Y:S08]  /*26d0*/  BRA.U !UP1, `(.L_x_8230) ;  /* 0x0000000109807547 */ /* 0x000ff0000b800000 */
[----:B0----5:R-:W-:Y:S01]  /*26e0*/  IMAD R21, R37, UR22, RZ ;  /* 0x0000001625157c24 */ /* 0x021fe2000f8e02ff */
[----:B------:R-:W0:Y:S01]  /*26f0*/  LDCU.64 UR26, c[0x0][0x398] ;  /* 0x00007300ff1a77ac */ /* 0x000e220008000a00 */
[C---:B------:R-:W-:Y:S01]  /*2700*/  IMAD.WIDE.U32 R18, R36.reuse, UR22, RZ ;  /* 0x0000001624127c25 */ /* 0x040fe2000f8e00ff */
[----:B-1----:R-:W-:Y:S01]  /*2710*/  MOV R23, UR24 ;  /* 0x0000001800177c02 */ /* 0x002fe20008000f00 */
[----:B------:R-:W-:Y:S02]  /*2720*/  UIMAD UR8, UR5, UR24, URZ ;  /* 0x00000018050872a4 */ /* 0x000fe4000f8e02ff */
[----:B------:R-:W-:Y:S01]  /*2730*/  IMAD R21, R36, UR23, R21 ;  /* 0x0000001724157c24 */ /* 0x000fe2000f8e0215 */
[----:B------:R-:W-:Y:S01]  /*2740*/  ULEA UR9, UR4, UR21, 0x3 ;  /* 0x0000001504097291 */ /* 0x000fe2000f8e18ff */
[----:B------:R-:W-:Y:S01]  /*2750*/  IMAD.U32 R27, RZ, RZ, UR24 ;  /* 0x00000018ff1b7e24 */ /* 0x000fe2000f8e00ff */
[----:B------:R-:W-:Y:S01]  /*2760*/  UIMAD UR8, UR4, UR25, UR8 ;  /* 0x00000019040872a4 */ /* 0x000fe2000f8e0208 */
[----:B------:R-:W-:-:S02]  /*2770*/  IMAD.IADD R19, R21, 0x1, R19 ;  /* 0x0000000115137824 */ /* 0x000fc400078e0213 */
[----:B------:R-:W-:Y:S02]  /*2780*/  IMAD.U32 R21, RZ, RZ, UR4 ;  /* 0x00000004ff157e24 */ /* 0x000fe4000f8e00ff */
[----:B------:R-:W-:Y:S02]  /*2790*/  IMAD.U32 R6, RZ, RZ, UR25 ;  /* 0x00000019ff067e24 */ /* 0x000fe4000f8e00ff */
        /* <DEDUP_REMOVED lines=20> */
.L_x_8230:
[----:B------:R-:W-:Y:S05]  /*28e0*/  BRA.U UP0, `(.L_x_8226) ;  /* 0x00000001004c7547 */ /* 0x000fea000b800000 */
[----:B0----5:R-:W-:Y:S01]  /*28f0*/  IMAD R21, R37, UR22, RZ ;  /* 0x0000001625157c24 */ /* 0x021fe2000f8e02ff */
[----:B------:R-:W0:Y:S01]  /*2900*/  LDCU.64 UR8, c[0x0][0x398] ;  /* 0x00007300ff0877ac */ /* 0x000e220008000a00 */
[----:B------:R-:W-:Y:S01]  /*2910*/  IMAD.WIDE.U32 R18, R36, UR22, RZ ;  /* 0x0000001624127c25 */ /* 0x000fe2000f8e00ff */
[----:B-1----:R-:W-:-:S03]  /*2920*/  UIMAD UR5, UR5, UR24, URZ ;  /* 0x00000018050572a4 */ /* 0x002fc6000f8e02ff */
[----:B------:R-:W-:Y:S01]  /*2930*/  IMAD R21, R36, UR23, R21 ;  /* 0x0000001724157c24 */ /* 0x000fe2000f8e0215 */
[----:B------:R-:W-:-:S03]  /*2940*/  UIMAD UR5, UR4, UR25, UR5 ;  /* 0x00000019040572a4 */ /* 0x000fc6000f8e0205 */
[----:B------:R-:W-:Y:S01]  /*2950*/  IMAD.IADD R19, R21, 0x1, R19 ;  /* 0x0000000115137824 */ /* 0x000fe200078e0213 */
[----:B------:R-:W-:Y:S01]  /*2960*/  MOV R21, UR4 ;  /* 0x0000000400157c02 */ /* 0x000fe20008000f00 */
[----:B------:R-:W-:-:S04]  /*2970*/  ULEA UR4, UR4, UR21, 0x3 ;  /* 0x0000001504047291 */ /* 0x000fc8000f8e18ff */
[----:B------:R-:W-:-:S04]  /*2980*/  IMAD.WIDE.U32 R18, R21, UR24, R18 ;  /* 0x0000001815127c25 */ /* 0x000fc8000f8e0012 */
[----:B------:R-:W-:Y:S01]  /*2990*/  VIADD R19, R19, UR5 ;  /* 0x0000000513137c36 */ /* 0x000fe20008000000 */
[----:B0-----:R-:W-:-:S04]  /*29a0*/  LEA R20, P0, R18, UR8, 0x3 ;  /* 0x0000000812147c11 */ /* 0x001fc8000f8018ff */
[----:B------:R-:W-:Y:S02]  /*29b0*/  LEA.HI.X R21, R18, UR9, R19, 0x3, P0 ;  /* 0x0000000912157c11 */ /* 0x000fe400080f1c13 */
[----:B------:R-:W2:Y:S04]  /*29c0*/  LDL.64 R18, [UR4+0x20] ;  /* 0x00002004ff127983 */ /* 0x000ea80008100a00 */
[----:B------:R-:W2:Y:S02]  /*29d0*/  LDG.E.64 R20, desc[UR16][R20.64] ;  /* 0x0000001014147981 */ /* 0x000ea4000c1e1b00 */
[----:B--2---:R-:W-:Y:S02]  /*29e0*/  IMAD R23, R21, R18, RZ ;  /* 0x0000001215177224 */ /* 0x004fe400078e02ff */
[----:B------:R-:W-:-:S04]  /*29f0*/  IMAD.WIDE.U32 R24, R18, R20, R24 ;  /* 0x0000001412187225 */ /* 0x000fc800078e0018 */
[----:B------:R-:W-:-:S04]  /*2a00*/  IMAD R23, R19, R20, R23 ;  /* 0x0000001413177224 */ /* 0x000fc800078e0217 */
[----:B------:R-:W-:-:S07]  /*2a10*/  IMAD.IADD R25, R25, 0x1, R23 ;  /* 0x0000000119197824 */ /* 0x000fce00078e0217 */
.L_x_8226:
[----:B-----5:R-:W2:Y:S01]  /*2a20*/  LDC.64 R18, c[0x0][0x3f8] ;  /* 0x0000fe00ff127b82 */ /* 0x020ea20000000a00 */
[----:B------:R-:W-:Y:S01]  /*2a30*/  IMAD.U32 R23, RZ, RZ, UR12 ;  /* 0x0000000cff177e24 */ /* 0x000fe2000f8e00ff */
[----:B------:R-:W-:Y:S01]  /*2a40*/  MOV R6, UR13 ;  /* 0x0000000d00067c02 */ /* 0x000fe20008000f00 */
[----:B------:R-:W-:-:S05]  /*2a50*/  IMAD.U32 R22, RZ, RZ, UR12 ;  /* 0x0000000cff167e24 */ /* 0x000fca000f8e00ff */
[----:B------:R-:W3:Y:S08]  /*2a60*/  LDC R26, c[0x0][0x3f8] ;  /* 0x0000fe00ff1a7b82 */ /* 0x000ef00000000800 */
[----:B------:R-:W4:Y:S01]  /*2a70*/  LDC R31, c[0x0][0x3fc] ;  /* 0x0000ff00ff1f7b82 */ /* 0x000f220000000800 */
[----:B--2---:R-:W-:-:S04]  /*2a80*/  ISETP.GE.U32.AND P0, PT, R18, 0x1, PT ;  /* 0x000000011200780c */ /* 0x004fc80003f06070 */
[----:B------:R-:W-:-:S13]  /*2a90*/  ISETP.GE.AND.EX P0, PT, R19, RZ, PT, P0 ;  /* 0x000000ff1300720c */ /* 0x000fda0003f06300 */
[----:B---34-:R-:W-:Y:S05]  /*2aa0*/  @!P0 BRA `(.L_x_8231) ;  /* 0x0000000000888947 */ /* 0x018fea0003800000 */
[----:B------:R-:W-:Y:S01]  /*2ab0*/  BSSY.RECONVERGENT B1, `(.L_x_8231) ;  /* 0x0000021000017945 */ /* 0x000fe20003800200 */
[----:B------:R-:W-:Y:S01]  /*2ac0*/  IMAD.MOV.U32 R30, RZ, RZ, R26 ;  /* 0x000000ffff1e7224 */ /* 0x000fe200078e001a */
[----:B------:R-:W-:Y:S01]  /*2ad0*/  MOV R23, UR12 ;  /* 0x0000000c00177c02 */ /* 0x000fe20008000f00 */
[----:B------:R-:W-:Y:S02]  /*2ae0*/  IMAD.MOV.U32 R29, RZ, RZ, R31 ;  /* 0x000000ffff1d7224 */ /* 0x000fe400078e001f */
[----:B------:R-:W-:Y:S02]  /*2af0*/  IMAD.U32 R27, RZ, RZ, UR12 ;  /* 0x0000000cff1b7e24 */ /* 0x000fe4000f8e00ff */
[----:B------:R-:W-:Y:S02]  /*2b00*/  IMAD.U32 R28, RZ, RZ, UR13 ;  /* 0x0000000dff1c7e24 */ /* 0x000fe4000f8e00ff */
[----:B------:R-:W-:-:S07]  /*2b10*/  IMAD.U32 R6, RZ, RZ, UR13 ;  /* 0x0000000dff067e24 */ /* 0x000fce000f8e00ff */
.L_x_8232:
[--C-:B------:R-:W-:Y:S02]  /*2b20*/  SHF.R.U64 R35, R30, 0x1, R29.reuse ;  /* 0x000000011e237819 */ /* 0x100fe4000000121d */
[----:B------:R-:W-:-:S03]  /*2b30*/  SHF.R.U32.HI R34, RZ, 0x1, R29 ;  /* 0x00000001ff227819 */ /* 0x000fc6000001161d */
[C---:B------:R-:W-:Y:S01]  /*2b40*/  IMAD.SHL.U32 R32, R35.reuse, 0x8, RZ ;  /* 0x0000000823207824 */ /* 0x040fe200078e00ff */
[----:B------:R-:W-:-:S04]  /*2b50*/  SHF.L.U64.HI R33, R35, 0x3, R34 ;  /* 0x0000000323217819 */ /* 0x000fc80000010222 */
[----:B------:R-:W-:-:S05]  /*2b60*/  IADD3 R18, P1, PT, R27, R32, RZ ;  /* 0x000000201b127210 */ /* 0x000fca0007f3e0ff */
[----:B------:R-:W-:-:S05]  /*2b70*/  IMAD.X R19, R28, 0x1, R33, P1 ;  /* 0x000000011c137824 */ /* 0x000fca00008e0621 */
[----:B------:R2:W3:Y:S02]  /*2b80*/  LDG.E.64 R20, desc[UR16][R18.64] ;  /* 0x0000001012147981 */ /* 0x0004e4000c1e1b00 */
[----:B--2---:R-:W-:-:S04]  /*2b90*/  IADD3 R18, P3, PT, R18, 0x8, RZ ;  /* 0x0000000812127810 */ /* 0x004fc80007f7e0ff */
[----:B------:R-:W-:Y:S02]  /*2ba0*/  IADD3.X R19, PT, PT, RZ, R19, RZ, P3, !PT ;  /* 0x00000013ff137210 */ /* 0x000fe40001ffe4ff */
[----:B---3--:R-:W-:Y:S02]  /*2bb0*/  ISETP.GE.U32.AND P1, PT, R20, R24, PT ;  /* 0x000000181400720c */ /* 0x008fe40003f26070 */
[----:B------:R-:W-:Y:S02]  /*2bc0*/  LOP3.LUT R20, RZ, R34, RZ, 0x33, !PT ;  /* 0x00000022ff147212 */ /* 0x000fe400078e33ff */
[----:B------:R-:W-:Y:S02]  /*2bd0*/  ISETP.GE.AND.EX P1, PT, R21, R25, PT, P1 ;  /* 0x000000191500720c */ /* 0x000fe40003f26310 */
[----:B------:R-:W-:Y:S02]  /*2be0*/  LOP3.LUT R21, RZ, R35, RZ, 0x33, !PT ;  /* 0x00000023ff157212 */ /* 0x000fe400078e33ff */
[----:B------:R-:W-:-:S02]  /*2bf0*/  SEL R27, R18, R27, !P1 ;  /* 0x0000001b121b7207 */ /* 0x000fc40004800000 */
[----:B------:R-:W-:Y:S02]  /*2c00*/  IADD3 R30, P2, PT, R30, R21, RZ ;  /* 0x000000151e1e7210 */ /* 0x000fe40007f5e0ff */
[----:B------:R-:W-:Y:S02]  /*2c10*/  SEL R28, R19, R28, !P1 ;  /* 0x0000001c131c7207 */ /* 0x000fe40004800000 */
[----:B------:R-:W-:Y:S01]  /*2c20*/  SEL R30, R30, R35, !P1 ;  /* 0x000000231e1e7207 */ /* 0x000fe20004800000 */
[----:B------:R-:W-:Y:S01]  /*2c30*/  IMAD.X R29, R29, 0x1, R20, P2 ;  /* 0x000000011d1d7824 */ /* 0x000fe200010e0614 */
[----:B------:R-:W-:Y:S02]  /*2c40*/  IADD3 R20, P4, P5, R23, 0x8, R32 ;  /* 0x0000000817147810 */ /* 0x000fe40007d9e020 */
[----:B------:R-:W-:Y:S02]  /*2c50*/  ISETP.GT.U32.AND P2, PT, R30, RZ, PT ;  /* 0x000000ff1e00720c */ /* 0x000fe40003f44070 */
[----:B------:R-:W-:-:S02]  /*2c60*/  SEL R29, R29, R34, !P1 ;  /* 0x000000221d1d7207 */ /* 0x000fc40004800000 */
[----:B------:R-:W-:Y:S02]  /*2c70*/  IADD3.X R33, PT, PT, R6, RZ, R33, P4, P5 ;  /* 0x000000ff06217210 */ /* 0x000fe400027ea421 */
[----:B------:R-:W-:Y:S02]  /*2c80*/  ISETP.GT.AND.EX P2, PT, R29, RZ, PT, P2 ;  /* 0x000000ff1d00720c */ /* 0x000fe40003f44320 */
[----:B------:R-:W-:Y:S02]  /*2c90*/  SEL R23, R20, R23, !P1 ;  /* 0x0000001714177207 */ /* 0x000fe40004800000 */
[----:B------:R-:W-:-:S09]  /*2ca0*/  SEL R6, R33, R6, !P1 ;  /* 0x0000000621067207 */ /* 0x000fd20004800000 */
[----:B------:R-:W-:Y:S05]  /*2cb0*/  @P2 BRA `(.L_x_8232) ;  /* 0xfffffffc00982947 */ /* 0x000fea000383ffff */
[----:B01----:R-:W-:Y:S05]  /*2cc0*/  BSYNC.RECONVERGENT B1 ;  /* 0x0000000000017941 */ /* 0x003fea0003800200 */
.L_x_8231:
[----:B------:R-:W-:Y:S01]  /*2cd0*/  IMAD.U32 R27, RZ, RZ, UR13 ;  /* 0x0000000dff1b7e24 */ /* 0x000fe2000f8e00ff */
[----:B------:R-:W-:Y:S06]  /*2ce0*/  @!P0 BRA `(.L_x_8233) ;  /* 0x0000000000808947 */ /* 0x000fec0003800000 */
[----:B------:R-:W-:Y:S01]  /*2cf0*/  BSSY.RECONVERGENT B1, `(.L_x_8233) ;  /* 0x000001f000017945 */ /* 0x000fe20003800200 */
[----:B------:R-:W-:Y:S01]  /*2d00*/  IMAD.U32 R29, RZ, RZ, UR12 ;  /* 0x0000000cff1d7e24 */ /* 0x000fe2000f8e00ff */
[----:B------:R-:W-:Y:S01]  /*2d10*/  MOV R27, UR13 ;  /* 0x0000000d001b7c02 */ /* 0x000fe20008000f00 */
[----:B------:R-:W-:Y:S02]  /*2d20*/  IMAD.U32 R28, RZ, RZ, UR13 ;  /* 0x0000000dff1c7e24 */ /* 0x000fe4000f8e00ff */
[----:B------:R-:W-:-:S07]  /*2d30*/  IMAD.U32 R22, RZ, RZ, UR12 ;  /* 0x0000000cff167e24 */ /* 0x000fce000f8e00ff */
.L_x_8234:
        /* <DEDUP_REMOVED lines=26> */
[----:B01----:R-:W-:Y:S05]  /*2ee0*/  BSYNC.RECONVERGENT B1 ;  /* 0x0000000000017941 */ /* 0x003fea0003800200 */
.L_x_8233:
[----:B------:R-:W2:Y:S01]  /*2ef0*/  LDCU.64 UR4, c[0x0][0x3f0] ;  /* 0x00007e00ff0477ac */ /* 0x000ea20008000a00 */
[----:B------:R-:W-:Y:S02]  /*2f00*/  IADD3 R20, P0, PT, -R23, R22, RZ ;  /* 0x0000001617147210 */ /* 0x000fe40007f1e1ff */
[C---:B------:R-:W-:Y:S01]  /*2f10*/  SHF.L.U32 R24, R36.reuse, 0x3, RZ ;  /* 0x0000000324187819 */ /* 0x040fe200000006ff */
[----:B-1----:R-:W1:Y:S01]  /*2f20*/  LDCU.128 UR24, c[0x0][0x400] ;  /* 0x00008000ff1877ac */ /* 0x002e620008000c00 */
[----:B------:R-:W-:Y:S01]  /*2f30*/  SHF.L.U64.HI R36, R36, 0x3, R37 ;  /* 0x0000000324247819 */ /* 0x000fe20000010225 */
        /* <DEDUP_REMOVED lines=8> */
[--C-:B------:R-:W-:Y:S02]  /*2fc0*/  SHF.R.S64 R22, R23, 0x3, R6.reuse ;  /* 0x0000000317167819 */ /* 0x100fe40000001006 */
[----:B------:R-:W-:Y:S01]  /*2fd0*/  IADD3.X R25, PT, PT, R36, UR27, RZ, P1, !PT ;  /* 0x0000001b24197c10 */ /* 0x000fe20008ffe4ff */
[----:B------:R1:W-:Y:S01]  /*2fe0*/  STG.E.64 desc[UR16][R18.64], R20 ;  /* 0x0000001412007986 */ /* 0x0003e2000c101b10 */
[----:B------:R-:W-:-:S05]  /*2ff0*/  SHF.R.S32.HI R23, RZ, 0x3, R6 ;  /* 0x00000003ff177819 */ /* 0x000fca0000011406 */
[----:B------:R1:W-:Y:S02]  /*3000*/  STG.E.64 desc[UR16][R24.64], R22 ;  /* 0x0000001618007986 */ /* 0x0003e4000c101b10 */
.L_x_8224:
[----:B0-----:R-:W-:Y:S05]  /*3010*/  BSYNC.RECONVERGENT B0 ;  /* 0x0000000000007941 */ /* 0x001fea0003800200 */
.L_x_8223:
[----:B------:R-:W-:Y:S01]  /*3020*/  VIADD R6, R5, 0x100 ;  /* 0x0000010005067836 */ /* 0x000fe20000000000 */
[----:B------:R-:W0:Y:S01]  /*3030*/  LDCU.64 UR22, c[0x0][0x3f8] ;  /* 0x00007f00ff1677ac */ /* 0x000e220008000a00 */
[----:B------:R-:W-:Y:S03]  /*3040*/  BSSY.RECONVERGENT B0, `(.L_x_8235) ;  /* 0x0000136000007945 */ /* 0x000fe60003800200 */
[----:B------:R-:W-:-:S13]  /*3050*/  ISETP.GE.AND P0, PT, R6, UR7, PT ;  /* 0x0000000706007c0c */ /* 0x000fda000bf06270 */
[----:B------:R-:W-:Y:S05]  /*3060*/  @P0 BRA `(.L_x_8236) ;  /* 0x0000001000cc0947 */ /* 0x000fea0003800000 */
[----:B------:R-:W2:Y:S02]  /*3070*/  LDCU.64 UR4, c[0x0][0x388] ;  /* 0x00007100ff0477ac */ /* 0x000ea40008000a00 */
[----:B--2---:R-:W-:-:S04]  /*3080*/  UISETP.NE.U32.AND UP0, UPT, UR4, URZ, UPT ;  /* 0x000000ff0400728c */ /* 0x004fc8000bf05070 */
[----:B------:R-:W-:-:S09]  /*3090*/  UISETP.NE.AND.EX UP0, UPT, UR5, URZ, UPT, UP0 ;  /* 0x000000ff0500728c */ /* 0x000fd2000bf05300 */
[----:B------:R-:W-:Y:S05]  /*30a0*/  BRA.U !UP0, `(.L_x_8237) ;  /* 0x0000000108107547 */ /* 0x000fea000b800000 */
[----:B-1---5:R-:W-:-:S04]  /*30b0*/  LEA R18, P0, R40, UR4, 0x3 ;  /* 0x0000000428127c11 */ /* 0x022fc8000f8018ff */
[----:B------:R-:W-:-:S06]  /*30c0*/  LEA.HI.X R19, R40, UR5, R41, 0x3, P0 ;  /* 0x0000000528137c11 */ /* 0x000fcc00080f1c29 */
[----:B------:R-:W5:Y:S01]  /*30d0*/  LDG.E.64 R18, desc[UR16][R18.64] ;  /* 0x0000001012127981 */ /* 0x000f62000c1e1b00 */
[----:B------:R-:W-:Y:S05]  /*30e0*/  BRA `(.L_x_8238) ;  /* 0x0000000c00307947 */ /* 0x000fea0003800000 */
.L_x_8237:
[----:B------:R-:W-:Y:S01]  /*30f0*/  UISETP.NE.U32.AND UP0, UPT, UR14, URZ, UPT ;  /* 0x000000ff0e00728c */ /* 0x000fe2000bf05070 */
[----:B-1---5:R-:W-:-:S03]  /*3100*/  CS2R R18, SRZ ;  /* 0x0000000000127805 */ /* 0x022fc6000001ff00 */
[----:B------:R-:W-:-:S09]  /*3110*/  UISETP.NE.AND.EX UP0, UPT, UR15, URZ, UPT, UP0 ;  /* 0x000000ff0f00728c */ /* 0x000fd2000bf05300 */
[----:B------:R-:W-:Y:S05]  /*3120*/  BRA.U !UP0, `(.L_x_8238) ;  /* 0x0000000d08207547 */ /* 0x000fea000b800000 */
[----:B------:R-:W1:Y:S01]  /*3130*/  LDCU.64 UR4, c[0x0][0x3a0] ;  /* 0x00007400ff0477ac */ /* 0x000e620008000a00 */
[----:B------:R-:W-:-:S04]  /*3140*/  UISETP.GE.U32.AND UP0, UPT, UR14, 0x1, UPT ;  /* 0x000000010e00788c */ /* 0x000fc8000bf06070 */
[----:B------:R-:W-:Y:S01]  /*3150*/  UISETP.GE.AND.EX UP0, UPT, UR15, URZ, UPT, UP0 ;  /* 0x000000ff0f00728c */ /* 0x000fe2000bf06300 */
[----:B-1----:R-:W-:-:S04]  /*3160*/  IMAD R21, R41, UR4, RZ ;  /* 0x0000000429157c24 */ /* 0x002fc8000f8e02ff */
[----:B------:R-:W-:-:S04]  /*3170*/  IMAD R23, R40, UR5, R21 ;  /* 0x0000000528177c24 */ /* 0x000fc8000f8e0215 */
[----:B------:R-:W-:Y:S05]  /*3180*/  BRA.U !UP0, `(.L_x_8238) ;  /* 0x0000000d08087547 */ /* 0x000fea000b800000 */
[----:B------:R-:W-:Y:S01]  /*3190*/  UISETP.GE.U32.AND UP1, UPT, UR14, 0x8, UPT ;  /* 0x000000080e00788c */ /* 0x000fe2000bf26070 */
[----:B------:R-:W-:Y:S01]  /*31a0*/  IMAD.WIDE.U32 R20, R40, UR4, RZ ;  /* 0x0000000428147c25 */ /* 0x000fe2000f8e00ff */
[----:B------:R-:W-:Y:S01]  /*31b0*/  UISETP.NE.U32.AND UP0, UPT, UR18, URZ, UPT ;  /* 0x000000ff1200728c */ /* 0x000fe2000bf05070 */
[----:B------:R-:W-:Y:S01]  /*31c0*/  CS2R R18, SRZ ;  /* 0x0000000000127805 */ /* 0x000fe2000001ff00 */
[----:B------:R-:W-:Y:S01]  /*31d0*/  UISETP.GE.U32.AND.EX UP1, UPT, UR15, URZ, UPT, UP1 ;  /* 0x000000ff0f00728c */ /* 0x000fe2000bf26110 */
[----:B------:R-:W-:Y:S01]  /*31e0*/  IMAD.MOV.U32 R6, RZ, RZ, RZ ;  /* 0x000000ffff067224 */ /* 0x000fe200078e00ff */
[----:B------:R-:W-:Y:S01]  /*31f0*/  IADD3 R23, PT, PT, R21, R23, RZ ;  /* 0x0000001715177210 */ /* 0x000fe20007ffe0ff */
[----:B------:R-:W-:Y:S01]  /*3200*/  IMAD.MOV.U32 R39, RZ, RZ, RZ ;  /* 0x000000ffff277224 */ /* 0x000fe200078e00ff */
[----:B------:R-:W-:-:S05]  /*3210*/  UISETP.NE.AND.EX UP0, UPT, URZ, URZ, UPT, UP0 ;  /* 0x000000ffff00728c */ /* 0x000fca000bf05300 */
[----:B------:R-:W-:Y:S06]  /*3220*/  BRA.U !UP1, `(.L_x_8239) ;  /* 0x0000000509507547 */ /* 0x000fec000b800000 */
[----:B------:R-:W1:Y:S01]  /*3230*/  LDCU.64 UR24, c[0x0][0x398] ;  /* 0x00007300ff1877ac */ /* 0x000e620008000a00 */
[----:B------:R-:W-:Y:S01]  /*3240*/  IMAD.MOV.U32 R36, RZ, RZ, R0 ;  /* 0x000000ffff247224 */ /* 0x000fe200078e0000 */
[----:B------:R-:W-:Y:S01]  /*3250*/  CS2R R18, SRZ ;  /* 0x0000000000127805 */ /* 0x000fe2000001ff00 */
[----:B------:R-:W2:Y:S01]  /*3260*/  LDCU.64 UR26, c[0x0][0x3e8] ;  /* 0x00007d00ff1a77ac */ /* 0x000ea20008000a00 */
[----:B------:R-:W-:Y:S02]  /*3270*/  ULOP3.LUT UR5, UR20, 0xfffffff8, URZ, 0xc0, !UPT ;  /* 0xfffffff814057892 */ /* 0x000fe4000f8ec0ff */
[----:B------:R-:W-:-:S04]  /*3280*/  ULOP3.LUT UR8, UR19, 0x7fffffff, URZ, 0xc0, !UPT ;  /* 0x7fffffff13087892 */ /* 0x000fc8000f8ec0ff */
[----:B------:R-:W-:Y:S02]  /*3290*/  IMAD.U32 R6, RZ, RZ, UR5 ;  /* 0x00000005ff067e24 */ /* 0x000fe4000f8e00ff */
[----:B------:R-:W-:Y:S01]  /*32a0*/  IMAD.U32 R39, RZ, RZ, UR8 ;  /* 0x00000008ff277e24 */ /* 0x000fe2000f8e00ff */
[----:B-1----:R-:W-:-:S04]  /*32b0*/  LEA R42, P0, R20, UR24, 0x3 ;  /* 0x00000018142a7c11 */ /* 0x002fc8000f8018ff */
[----:B------:R-:W-:Y:S01]  /*32c0*/  LEA.HI.X R43, R20, UR25, R23, 0x3, P0 ;  /* 0x00000019142b7c11 */ /* 0x000fe200080f1c17 */
[----:B--2---:R-:W-:Y:S02]  /*32d0*/  USHF.L.U64.HI UR9, UR26, 0x3, UR27 ;  /* 0x000000031a097899 */ /* 0x004fe4000801021b */
[----:B------:R-:W-:Y:S02]  /*32e0*/  USHF.L.U32 UR10, UR26, 0x3, URZ ;  /* 0x000000031a0a7899 */ /* 0x000fe400080006ff */
[----:B------:R-:W-:-:S12]  /*32f0*/  USHF.L.U64.HI UR4, UR26, 0x6, UR27 ;  /* 0x000000061a047899 */ /* 0x000fd8000801021b */
.L_x_8240:
[----:B------:R-:W2:Y:S04]  /*3300*/  LDL.64 R26, [R36+-0x10] ;  /* 0xfffff000241a7983 */ /* 0x000ea80000100a00 */
[----:B------:R-:W2:Y:S01]  /*3310*/  LDG.E.64 R24, desc[UR16][R42.64] ;  /* 0x000000102a187981 */ /* 0x000ea2000c1e1b00 */
[----:B------:R-:W-:-:S03]  /*3320*/  IADD3 R34, P0, PT, R42, UR10, RZ ;  /* 0x0000000a2a227c10 */ /* 0x000fc6000ff1e0ff */
[----:B------:R-:W3:Y:S01]  /*3330*/  LDL.64 R30, [R36+-0x8] ;  /* 0xfffff800241e7983 */ /* 0x000ee20000100a00 */
[----:B------:R-:W-:Y:S02]  /*3340*/  IADD3.X R35, PT, PT, R43, UR9, RZ, P0, !PT ;  /* 0x000000092b237c10 */ /* 0x000fe400087fe4ff */
[----:B------:R-:W-:-:S03]  /*3350*/  IADD3 R32, P0, PT, R34, UR10, RZ ;  /* 0x0000000a22207c10 */ /* 0x000fc6000ff1e0ff */
[----:B------:R-:W3:Y:S01]  /*3360*/  LDG.E.64 R28, desc[UR16][R34.64] ;  /* 0x00000010221c7981 */ /* 0x000ee2000c1e1b00 */
[----:B------:R-:W-:Y:S01]  /*3370*/  IADD3.X R33, PT, PT, R35, UR9, RZ, P0, !PT ;  /* 0x0000000923217c10 */ /* 0x000fe200087fe4ff */
[----:B--2---:R-:W-:Y:S02]  /*3380*/  IMAD R25, R25, R26, RZ ;  /* 0x0000001a19197224 */ /* 0x004fe400078e02ff */
[----:B------:R-:W2:Y:S01]  /*3390*/  LDL.64 R34, [R36+0x8] ;  /* 0x0000080024227983 */ /* 0x000ea20000100a00 */
[----:B------:R-:W-:-:S04]  /*33a0*/  IMAD.WIDE.U32 R18, R26, R24, R18 ;  /* 0x000000181a127225 */ /* 0x000fc800078e0012 */
[----:B------:R-:W-:Y:S02]  /*33b0*/  IMAD R37, R27, R24, R25 ;  /* 0x000000181b257224 */ /* 0x000fe400078e0219 */
[----:B------:R-:W4:Y:S04]  /*33c0*/  LDG.E.64 R24, desc[UR16][R32.64] ;  /* 0x0000001020187981 */ /* 0x000f28000c1e1b00 */
[----:B------:R-:W4:Y:S01]  /*33d0*/  LDL.64 R26, [R36] ;  /* 0x00000000241a7983 */ /* 0x000f220000100a00 */
[----:B------:R-:W-:Y:S01]  /*33e0*/  IADD3 R44, P0, PT, R32, UR10, RZ ;  /* 0x0000000a202c7c10 */ /* 0x000fe2000ff1e0ff */
[----:B------:R-:W-:-:S03]  /*33f0*/  IMAD.IADD R19, R19, 0x1, R37 ;  /* 0x0000000113137824 */ /* 0x000fc600078e0225 */
[----:B------:R-:W-:Y:S01]  /*3400*/  IADD3.X R45, PT, PT, R33, UR9, RZ, P0, !PT ;  /* 0x00000009212d7c10 */ /* 0x000fe200087fe4ff */
[----:B---3--:R-:W-:Y:S02]  /*3410*/  IMAD R29, R29, R30, RZ ;  /* 0x0000001e1d1d7224 */ /* 0x008fe400078e02ff */
[-C--:B------:R-:W-:Y:S02]  /*3420*/  IMAD.WIDE.U32 R18, R30, R28.reuse, R18 ;  /* 0x0000001c1e127225 */ /* 0x080fe400078e0012 */
[----:B------:R-:W2:Y:S02]  /*3430*/  LDG.E.64 R32, desc[UR16][R44.64] ;  /* 0x000000102c207981 */ /* 0x000ea4000c1e1b00 */
[----:B------:R-:W-:Y:S01]  /*3440*/  IMAD R29, R31, R28, R29 ;  /* 0x0000001c1f1d7224 */ /* 0x000fe200078e021d */
[----:B------:R-:W-:-:S04]  /*3450*/  IADD3 R28, P0, PT, R44, UR10, RZ ;  /* 0x0000000a2c1c7c10 */ /* 0x000fc8000ff1e0ff */
[----:B------:R-:W-:Y:S02]  /*3460*/  IADD3 R19, PT, PT, R19, R29, RZ ;  /* 0x0000001d13137210 */ /* 0x000fe40007ffe0ff */
[----:B------:R-:W-:Y:S01]  /*3470*/  IADD3.X R29, PT, PT, R45, UR9, RZ, P0, !PT ;  /* 0x000000092d1d7c10 */ /* 0x000fe200087fe4ff */
[----:B----4-:R-:W-:Y:S02]  /*3480*/  IMAD R31, R25, R26, RZ ;  /* 0x0000001a191f7224 */ /* 0x010fe400078e02ff */
[----:B------:R-:W-:-:S04]  /*3490*/  IMAD.WIDE.U32 R18, R26, R24, R18 ;  /* 0x000000181a127225 */ /* 0x000fc800078e0012 */
[----:B------:R-:W-:Y:S02]  /*34a0*/  IMAD R31, R27, R24, R31 ;  /* 0x000000181b1f7224 */ /* 0x000fe400078e021f */
[----:B------:R1:W3:Y:S04]  /*34b0*/  LDG.E.64 R24, desc[UR16][R28.64] ;  /* 0x000000101c187981 */ /* 0x0002e8000c1e1b00 */
[----:B------:R-:W3:Y:S01]  /*34c0*/  LDL.64 R26, [R36+0x10] ;  /* 0x00001000241a7983 */ /* 0x000ee20000100a00 */
[----:B------:R-:W-:Y:S01]  /*34d0*/  IMAD.IADD R19, R19, 0x1, R31 ;  /* 0x0000000113137824 */ /* 0x000fe200078e021f */
[----:B------:R-:W-:Y:S01]  /*34e0*/  IADD3 R30, P0, PT, R28, UR10, RZ ;  /* 0x0000000a1c1e7c10 */ /* 0x000fe2000ff1e0ff */
[----:B--2---:R-:W-:Y:S02]  /*34f0*/  IMAD R31, R33, R34, RZ ;  /* 0x00000022211f7224 */ /* 0x004fe400078e02ff */
[----:B------:R-:W-:-:S04]  /*3500*/  IMAD.WIDE.U32 R18, R34, R32, R18 ;  /* 0x0000002022127225 */ /* 0x000fc800078e0012 */
[----:B------:R-:W-:Y:S01]  /*3510*/  IMAD R33, R35, R32, R31 ;  /* 0x0000002023217224 */ /* 0x000fe200078e021f */
[----:B------:R-:W-:Y:S01]  /*3520*/  IADD3.X R31, PT, PT, R29, UR9, RZ, P0, !PT ;  /* 0x000000091d1f7c10 */ /* 0x000fe200087fe4ff */
[----:B------:R-:W2:Y:S01]  /*3530*/  LDL.64 R34, [R36+0x18] ;  /* 0x0000180024227983 */ /* 0x000ea20000100a00 */
[----:B------:R-:W-:Y:S01]  /*3540*/  IADD3 R44, P0, PT, R30, UR10, RZ ;  /* 0x0000000a1e2c7c10 */ /* 0x000fe2000ff1e0ff */
[----:B------:R-:W-:Y:S02]  /*3550*/  IMAD.IADD R19, R19, 0x1, R33 ;  /* 0x0000000113137824 */ /* 0x000fe400078e0221 */
[----:B------:R-:W2:Y:S01]  /*3560*/  LDG.E.64 R32, desc[UR16][R30.64] ;  /* 0x000000101e207981 */ /* 0x000ea2000c1e1b00 */
[----:B------:R-:W-:Y:S02]  /*3570*/  IADD3.X R45, PT, PT, R31, UR9, RZ, P0, !PT ;  /* 0x000000091f2d7c10 */ /* 0x000fe400087fe4ff */
[----:B-1----:R-:W-:-:S04]  /*3580*/  IADD3 R28, P0, PT, R44, UR10, RZ ;  /* 0x0000000a2c1c7c10 */ /* 0x002fc8000ff1e0ff */
[----:B------:R-:W-:Y:S01]  /*3590*/  IADD3.X R29, PT, PT, R45, UR9, RZ, P0, !PT ;  /* 0x000000092d1d7c10 */ /* 0x000fe200087fe4ff */
[----:B------:R-:W4:Y:S05]  /*35a0*/  LDL.64 R30, [R36+0x28] ;  /* 0x00002800241e7983 */ /* 0x000f2a0000100a00 */
[----:B------:R-:W4:Y:S01]  /*35b0*/  LDG.E.64 R28, desc[UR16][R28.64] ;  /* 0x000000101c1c7981 */ /* 0x000f22000c1e1b00 */
[----:B---3--:R-:W-:Y:S02]  /*35c0*/  IMAD R37, R25, R26, RZ ;  /* 0x0000001a19257224 */ /* 0x008fe400078e02ff */
[----:B------:R-:W-:-:S04]  /*35d0*/  IMAD.WIDE.U32 R18, R26, R24, R18 ;  /* 0x000000181a127225 */ /* 0x000fc800078e0012 */
[----:B------:R-:W-:Y:S02]  /*35e0*/  IMAD R37, R27, R24, R37 ;  /* 0x000000181b257224 */ /* 0x000fe400078e0225 */
[----:B------:R-:W3:Y:S04]  /*35f0*/  LDG.E.64 R24, desc[UR16][R44.64] ;  /* 0x000000102c187981 */ /* 0x000ee8000c1e1b00 */
[----:B------:R1:W3:Y:S01]  /*3600*/  LDL.64 R26, [R36+0x20] ;  /* 0x00002000241a7983 */ /* 0x0002e20000100a00 */
[----:B------:R-:W-:Y:S02]  /*3610*/  IMAD.IADD R19, R19, 0x1, R37 ;  /* 0x0000000113137824 */ /* 0x000fe400078e0225 */
[----:B--2---:R-:W-:Y:S02]  /*3620*/  IMAD R33, R33, R34, RZ ;  /* 0x0000002221217224 */ /* 0x004fe400078e02ff */
[----:B------:R-:W-:Y:S01]  /*3630*/  IMAD.WIDE.U32 R18, R34, R32, R18 ;  /* 0x0000002022127225 */ /* 0x000fe200078e0012 */
[----:B------:R-:W-:-:S03]  /*3640*/  UIADD3 UR5, UP1, UPT, UR5, -0x8, URZ ;  /* 0xfffffff805057890 */ /* 0x000fc6000ff3e0ff */
[----:B------:R-:W-:Y:S01]  /*3650*/  IMAD R33, R35, R32, R33 ;  /* 0x0000002023217224 */ /* 0x000fe200078e0221 */
[----:B------:R-:W-:-:S03]  /*3660*/  UIADD3.X UR8, UPT, UPT, UR8, -0x1, URZ, UP1, !UPT ;  /* 0xffffffff08087890 */ /* 0x000fc60008ffe4ff */
[----:B------:R-:W-:Y:S01]  /*3670*/  IMAD.IADD R19, R19, 0x1, R33 ;  /* 0x0000000113137824 */ /* 0x000fe200078e0221 */
[----:B------:R-:W-:-:S04]  /*3680*/  UISETP.NE.U32.AND UP1, UPT, UR5, URZ, UPT ;  /* 0x000000ff0500728c */ /* 0x000fc8000bf25070 */
[----:B------:R-:W-:Y:S01]  /*3690*/  UISETP.NE.AND.EX UP1, UPT, UR8, URZ, UPT, UP1 ;  /* 0x000000ff0800728c */ /* 0x000fe2000bf25310 */
[----:B-1----:R-:W-:Y:S02]  /*36a0*/  VIADD R36, R36, 0x40 ;  /* 0x0000004024247836 */ /* 0x002fe40000000000 */
[----:B---3--:R-:W-:Y:S02]  /*36b0*/  IMAD R25, R25, R26, RZ ;  /* 0x0000001a19197224 */ /* 0x008fe400078e02ff */
[----:B------:R-:W-:-:S04]  /*36c0*/  IMAD.WIDE.U32 R18, R26, R24, R18 ;  /* 0x000000181a127225 */ /* 0x000fc800078e0012 */
[----:B------:R-:W-:Y:S02]  /*36d0*/  IMAD R25, R27, R24, R25 ;  /* 0x000000181b197224 */ /* 0x000fe400078e0219 */
[----:B------:R-:W-:-:S03]  /*36e0*/  IMAD.U32 R27, RZ, RZ, UR26 ;  /* 0x0000001aff1b7e24 */ /* 0x000fc6000f8e00ff */
[----:B------:R-:W-:Y:S01]  /*36f0*/  IADD3 R19, PT, PT, R19, R25, RZ ;  /* 0x0000001913137210 */ /* 0x000fe20007ffe0ff */
[----:B----4-:R-:W-:Y:S01]  /*3700*/  IMAD R25, R29, R30, RZ ;  /* 0x0000001e1d197224 */ /* 0x010fe200078e02ff */
[----:B------:R-:W-:-:S03]  /*3710*/  LEA R42, P0, R27, R42, 0x6 ;  /* 0x0000002a1b2a7211 */ /* 0x000fc600078030ff */
[-C--:B------:R-:W-:Y:S02]  /*3720*/  IMAD R25, R31, R28.reuse, R25 ;  /* 0x0000001c1f197224 */ /* 0x080fe400078e0219 */
[----:B------:R-:W-:Y:S01]  /*3730*/  IMAD.WIDE.U32 R18, R30, R28, R18 ;  /* 0x0000001c1e127225 */ /* 0x000fe200078e0012 */
[----:B------:R-:W-:-:S03]  /*3740*/  IADD3.X R43, PT, PT, R43, UR4, RZ, P0, !PT ;  /* 0x000000042b2b7c10 */ /* 0x000fc600087fe4ff */
[----:B------:R-:W-:Y:S01]  /*3750*/  IMAD.IADD R19, R19, 0x1, R25 ;  /* 0x0000000113137824 */ /* 0x000fe200078e0219 */
[----:B------:R-:W-:Y:S06]  /*3760*/  BRA.U UP1, `(.L_x_8240) ;  /* 0xfffffff901e47547 */ /* 0x000fec000b83ffff */
.L_x_8239:
[----:B------:R-:W-:Y:S05]  /*3770*/  BRA.U !UP0, `(.L_x_8238) ;  /* 0x00000005088c7547 */ /* 0x000fea000b800000 */
[----:B------:R-:W1:Y:S01]  /*3780*/  LDC.64 R24, c[0x0][0x3e8] ;  /* 0x0000fa00ff187b82 */ /* 0x000e620000000a00 */
[----:B------:R-:W-:Y:S02]  /*3790*/  UISETP.GE.U32.AND UP0, UPT, UR18, 0x4, UPT ;  /* 0x000000041200788c */ /* 0x000fe4000bf06070 */
[----:B------:R-:W-:Y:S02]  /*37a0*/  UISETP.NE.U32.AND UP1, UPT, UR11, URZ, UPT ;  /* 0x000000ff0b00728c */ /* 0x000fe4000bf25070 */
[----:B------:R-:W-:Y:S02]  /*37b0*/  UISETP.GE.U32.AND.EX UP0, UPT, URZ, URZ, UPT, UP0 ;  /* 0x000000ffff00728c */ /* 0x000fe4000bf06100 */
[----:B------:R-:W-:-:S07]  /*37c0*/  UISETP.NE.AND.EX UP1, UPT, URZ, URZ, UPT, UP1 ;  /* 0x000000ffff00728c */ /* 0x000fce000bf25310 */
[----:B------:R-:W-:Y:S05]  /*37d0*/  BRA.U !UP0, `(.L_x_8241) ;  /* 0x0000000108b07547 */ /* 0x000fea000b800000 */
[----:B------:R-:W2:Y:S01]  /*37e0*/  LDCU.64 UR4, c[0x0][0x398] ;  /* 0x00007300ff0477ac */ /* 0x000ea20008000a00 */
[-C--:B-1----:R-:W-:Y:S01]  /*37f0*/  IMAD R26, R39, R24.reuse, RZ ;  /* 0x00000018271a7224 */ /* 0x082fe200078e02ff */
[C---:B------:R-:W-:Y:S01]  /*3800*/  LEA R42, R6.reuse, R1, 0x3 ;  /* 0x00000001062a7211 */ /* 0x040fe200078e18ff */
[----:B------:R-:W-:Y:S02]  /*3810*/  IMAD.MOV.U32 R22, RZ, RZ, R20 ;  /* 0x000000ffff167224 */ /* 0x000fe400078e0014 */
[C---:B------:R-:W-:Y:S02]  /*3820*/  IMAD R27, R6.reuse, R25, R26 ;  /* 0x00000019061b7224 */ /* 0x040fe400078e021a */
[----:B------:R-:W-:Y:S01]  /*3830*/  IMAD.WIDE.U32 R28, R6, R24, R22 ;  /* 0x00000018061c7225 */ /* 0x000fe200078e0016 */
[----:B------:R-:W3:Y:S03]  /*3840*/  LDL.64 R36, [R42+0x28] ;  /* 0x000028002a247983 */ /* 0x000ee60000100a00 */
[----:B------:R-:W-:-:S02]  /*3850*/  IMAD.IADD R29, R29, 0x1, R27 ;  /* 0x000000011d1d7824 */ /* 0x000fc400078e021b */
[----:B------:R-:W-:-:S04]  /*3860*/  IMAD.WIDE.U32 R26, R24, 0x8, RZ ;  /* 0x00000008181a7825 */ /* 0x000fc800078e00ff */
[----:B------:R-:W-:Y:S01]  /*3870*/  IMAD.SHL.U32 R43, R25, 0x8, RZ ;  /* 0x00000008192b7824 */ /* 0x000fe200078e00ff */
[----:B--2---:R-:W-:-:S03]  /*3880*/  LEA R44, P0, R28, UR4, 0x3 ;  /* 0x000000041c2c7c11 */ /* 0x004fc6000f8018ff */
[----:B------:R-:W-:Y:S01]  /*3890*/  IMAD.IADD R43, R27, 0x1, R43 ;  /* 0x000000011b2b7824 */ /* 0x000fe200078e022b */
[----:B------:R-:W-:Y:S02]  /*38a0*/  LEA.HI.X R45, R28, UR5, R29, 0x3, P0 ;  /* 0x000000051c2d7c11 */ /* 0x000fe400080f1c1d */
[----:B------:R-:W2:Y:S01]  /*38b0*/  LDL.64 R28, [R42+0x20] ;  /* 0x000020002a1c7983 */ /* 0x000ea20000100a00 */
[----:B------:R-:W-:-:S03]  /*38c0*/  IADD3 R30, P0, PT, R44, R26, RZ ;  /* 0x0000001a2c1e7210 */ /* 0x000fc60007f1e0ff */
[----:B------:R-:W2:Y:S02]  /*38d0*/  LDG.E.64 R32, desc[UR16][R44.64] ;  /* 0x000000102c207981 */ /* 0x000ea4000c1e1b00 */
[----:B------:R-:W-:-:S05]  /*38e0*/  IMAD.X R31, R45, 0x1, R43, P0 ;  /* 0x000000012d1f7824 */ /* 0x000fca00000e062b */
[----:B------:R-:W3:Y:S01]  /*38f0*/  LDG.E.64 R34, desc[UR16][R30.64] ;  /* 0x000000101e227981 */ /* 0x000ee2000c1e1b00 */
[----:B--2---:R-:W-:Y:S02]  /*3900*/  IMAD R27, R33, R28, RZ ;  /* 0x0000001c211b7224 */ /* 0x004fe400078e02ff */
[----:B------:R-:W-:Y:S01]  /*3910*/  IMAD.WIDE.U32 R18, R28, R32, R18 ;  /* 0x000000201c127225 */ /* 0x000fe200078e0012 */
[----:B------:R-:W-:-:S03]  /*3920*/  IADD3 R28, P0, PT, R30, R26, RZ ;  /* 0x0000001a1e1c7210 */ /* 0x000fc60007f1e0ff */
[----:B------:R-:W-:Y:S02]  /*3930*/  IMAD R27, R29, R32, R27 ;  /* 0x000000201d1b7224 */ /* 0x000fe400078e021b */
[----:B---3--:R-:W-:Y:S02]  /*3940*/  IMAD R33, R35, R36, RZ ;  /* 0x0000002423217224 */ /* 0x008fe400078e02ff */
[----:B------:R-:W-:Y:S01]  /*3950*/  IMAD.X R29, R31, 0x1, R43, P0 ;  /* 0x000000011f1d7824 */ /* 0x000fe200000e062b */
[----:B------:R-:W-:Y:S02]  /*3960*/  IADD3 R19, PT, PT, R19, R27, RZ ;  /* 0x0000001b13137210 */ /* 0x000fe40007ffe0ff */
[----:B------:R-:W-:Y:S01]  /*3970*/  IADD3 R26, P1, PT, R28, R26, RZ ;  /* 0x0000001a1c1a7210 */ /* 0x000fe20007f3e0ff */
[-C--:B------:R-:W-:Y:S01]  /*3980*/  IMAD R33, R37, R34.reuse, R33 ;  /* 0x0000002225217224 */ /* 0x080fe200078e0221 */
[----:B------:R-:W2:Y:S01]  /*3990*/  LDG.E.64 R30, desc[UR16][R28.64] ;  /* 0x000000101c1e7981 */ /* 0x000ea2000c1e1b00 */
[----:B------:R-:W-:-:S03]  /*39a0*/  IMAD.WIDE.U32 R18, R36, R34, R18 ;  /* 0x0000002224127225 */ /* 0x000fc600078e0012 */
[----:B------:R-:W2:Y:S01]  /*39b0*/  LDL.64 R34, [R42+0x30] ;  /* 0x000030002a227983 */ /* 0x000ea20000100a00 */
[----:B------:R-:W-:-:S03]  /*39c0*/  IMAD.X R27, R29, 0x1, R43, P1 ;  /* 0x000000011d1b7824 */ /* 0x000fc600008e062b */
[----:B------:R-:W3:Y:S04]  /*39d0*/  LDL.64 R36, [R42+0x38] ;  /* 0x000038002a247983 */ /* 0x000ee80000100a00 */
[----:B------:R-:W3:Y:S01]  /*39e0*/  LDG.E.64 R26, desc[UR16][R26.64] ;  /* 0x000000101a1a7981 */ /* 0x000ee2000c1e1b00 */
[----:B------:R-:W-:Y:S01]  /*39f0*/  IMAD.IADD R19, R19, 0x1, R33 ;  /* 0x0000000113137824 */ /* 0x000fe200078e0221 */
        /* <DEDUP_REMOVED lines=10> */
.L_x_8241:
[----:B------:R-:W-:Y:S05]  /*3aa0*/  BRA.U !UP1, `(.L_x_8238) ;  /* 0x0000000109c07547 */ /* 0x000fea000b800000 */
[----:B------:R-:W-:Y:S02]  /*3ab0*/  UISETP.NE.U32.AND UP0, UPT, UR11, 0x1, UPT ;  /* 0x000000010b00788c */ /* 0x000fe4000bf05070 */
[----:B------:R-:W-:Y:S02]  /*3ac0*/  ULOP3.LUT UR4, UR20, 0x1, URZ, 0xc0, !UPT ;  /* 0x0000000114047892 */ /* 0x000fe4000f8ec0ff */
[----:B------:R-:W-:Y:S02]  /*3ad0*/  UISETP.NE.AND.EX UP0, UPT, URZ, URZ, UPT, UP0 ;  /* 0x000000ffff00728c */ /* 0x000fe4000bf05300 */
[----:B------:R-:W-:-:S04]  /*3ae0*/  UISETP.NE.U32.AND UP1, UPT, UR4, 0x1, UPT ;  /* 0x000000010400788c */ /* 0x000fc8000bf25070 */
[----:B------:R-:W-:-:S03]  /*3af0*/  UISETP.NE.U32.AND.EX UP1, UPT, URZ, URZ, UPT, UP1 ;  /* 0x000000ffff00728c */ /* 0x000fc6000bf25110 */
[----:B------:R-:W-:Y:S08]  /*3b00*/  BRA.U !UP0, `(.L_x_8242) ;  /* 0x0000000108687547 */ /* 0x000ff0000b800000 */
[----:B------:R-:W2:Y:S01]  /*3b10*/  LDCU.64 UR4, c[0x0][0x398] ;  /* 0x00007300ff0477ac */ /* 0x000ea20008000a00 */
[-C--:B-1----:R-:W-:Y:S01]  /*3b20*/  IMAD R28, R39, R24.reuse, RZ ;  /* 0x00000018271c7224 */ /* 0x082fe200078e02ff */
[C---:B------:R-:W-:Y:S01]  /*3b30*/  LEA R36, R6.reuse, R1, 0x3 ;  /* 0x0000000106247211 */ /* 0x040fe200078e18ff */
[----:B------:R-:W-:Y:S02]  /*3b40*/  IMAD.MOV.U32 R26, RZ, RZ, R20 ;  /* 0x000000ffff1a7224 */ /* 0x000fe400078e0014 */
[----:B------:R-:W-:Y:S02]  /*3b50*/  IMAD.MOV.U32 R27, RZ, RZ, R23 ;  /* 0x000000ffff1b7224 */ /* 0x000fe400078e0017 */
[C---:B------:R-:W-:Y:S02]  /*3b60*/  IMAD R29, R6.reuse, R25, R28 ;  /* 0x00000019061d7224 */ /* 0x040fe400078e021c */
[----:B------:R-:W-:-:S04]  /*3b70*/  IMAD.WIDE.U32 R26, R6, R24, R26 ;  /* 0x00000018061a7225 */ /* 0x000fc800078e001a */
[----:B------:R-:W-:Y:S01]  /*3b80*/  IMAD.IADD R29, R27, 0x1, R29 ;  /* 0x000000011b1d7824 */ /* 0x000fe200078e021d */
[----:B--2---:R-:W-:-:S04]  /*3b90*/  LEA R34, P0, R26, UR4, 0x3 ;  /* 0x000000041a227c11 */ /* 0x004fc8000f8018ff */
        /* <DEDUP_REMOVED lines=17> */
.L_x_8242:
[----:B------:R-:W-:Y:S05]  /*3cb0*/  BRA.U UP1, `(.L_x_8238) ;  /* 0x00000001013c7547 */ /* 0x000fea000b800000 */
[----:B------:R-:W2:Y:S01]  /*3cc0*/  LDCU.64 UR4, c[0x0][0x398] ;  /* 0x00007300ff0477ac */ /* 0x000ea20008000a00 */
[-C--:B-1----:R-:W-:Y:S02]  /*3cd0*/  IMAD R39, R39, R24.reuse, RZ ;  /* 0x0000001827277224 */ /* 0x082fe400078e02ff */
[----:B------:R-:W-:Y:S02]  /*3ce0*/  IMAD.MOV.U32 R21, RZ, RZ, R23 ;  /* 0x000000ffff157224 */ /* 0x000fe400078e0017 */
[C---:B------:R-:W-:Y:S02]  /*3cf0*/  IMAD R39, R6.reuse, R25, R39 ;  /* 0x0000001906277224 */ /* 0x040fe400078e0227 */
[----:B------:R-:W-:-:S04]  /*3d00*/  IMAD.WIDE.U32 R20, R6, R24, R20 ;  /* 0x0000001806147225 */ /* 0x000fc800078e0014 */
[----:B------:R-:W-:Y:S01]  /*3d10*/  IMAD.U32 R6, R6, 0x8, R1 ;  /* 0x0000000806067824 */ /* 0x000fe200078e0001 */
[----:B------:R-:W-:Y:S02]  /*3d20*/  IADD3 R21, PT, PT, R21, R39, RZ ;  /* 0x0000002715157210 */ /* 0x000fe40007ffe0ff */
[----:B--2---:R-:W-:-:S04]  /*3d30*/  LEA R22, P0, R20, UR4, 0x3 ;  /* 0x0000000414167c11 */ /* 0x004fc8000f8018ff */
[----:B------:R-:W-:Y:S02]  /*3d40*/  LEA.HI.X R23, R20, UR5, R21, 0x3, P0 ;  /* 0x0000000514177c11 */ /* 0x000fe400080f1c15 */
[----:B------:R-:W2:Y:S04]  /*3d50*/  LDL.64 R20, [R6+0x20] ;  /* 0x0000200006147983 */ /* 0x000ea80000100a00 */
[----:B------:R-:W2:Y:S02]  /*3d60*/  LDG.E.64 R22, desc[UR16][R22.64] ;  /* 0x0000001016167981 */ /* 0x000ea4000c1e1b00 */
[----:B--2---:R-:W-:Y:S02]  /*3d70*/  IMAD R25, R23, R20, RZ ;  /* 0x0000001417197224 */ /* 0x004fe400078e02ff */
[----:B------:R-:W-:-:S04]  /*3d80*/  IMAD.WIDE.U32 R18, R20, R22, R18 ;  /* 0x0000001614127225 */ /* 0x000fc800078e0012 */
[----:B------:R-:W-:-:S04]  /*3d90*/  IMAD R25, R21, R22, R25 ;  /* 0x0000001615197224 */ /* 0x000fc800078e0219 */
[----:B------:R-:W-:-:S07]  /*3da0*/  IMAD.IADD R19, R19, 0x1, R25 ;  /* 0x0000000113137824 */ /* 0x000fce00078e0219 */
.L_x_8238:
[----:B------:R-:W2:Y:S01]  /*3db0*/  LDC.64 R20, c[0x0][0x3f8] ;  /* 0x0000fe00ff147b82 */ /* 0x000ea20000000a00 */
[----:B-1----:R-:W-:Y:S01]  /*3dc0*/  IMAD.U32 R24, RZ, RZ, UR12 ;  /* 0x0000000cff187e24 */ /* 0x002fe2000f8e00ff */
[----:B------:R-:W-:Y:S01]  /*3dd0*/  MOV R25, UR13 ;  /* 0x0000000d00197c02 */ /* 0x000fe20008000f00 */
[----:B------:R-:W-:Y:S02]  /*3de0*/  IMAD.U32 R27, RZ, RZ, UR12 ;  /* 0x0000000cff1b7e24 */ /* 0x000fe4000f8e00ff */
[----:B------:R-:W-:Y:S01]  /*3df0*/  IMAD.U32 R6, RZ, RZ, UR13 ;  /* 0x0000000dff067e24 */ /* 0x000fe2000f8e00ff */
[----:B--2---:R-:W-:-:S04]  /*3e00*/  ISETP.GE.U32.AND P0, PT, R20, 0x1, PT ;  /* 0x000000011400780c */ /* 0x004fc80003f06070 */
[----:B------:R-:W-:-:S13]  /*3e10*/  ISETP.GE.AND.EX P0, PT, R21, RZ, PT, P0 ;  /* 0x000000ff1500720c */ /* 0x000fda0003f06300 */
[----:B------:R-:W-:Y:S05]  /*3e20*/  @!P0 BRA `(.L_x_8243) ;  /* 0x0000000000888947 */ /* 0x000fea0003800000 */
[----:B------:R-:W-:Y:S01]  /*3e30*/  BSSY.RECONVERGENT B1, `(.L_x_8243) ;  /* 0x0000021000017945 */ /* 0x000fe20003800200 */
[----:B0-----:R-:W-:Y:S01]  /*3e40*/  IMAD.U32 R35, RZ, RZ, UR22 ;  /* 0x00000016ff237e24 */ /* 0x001fe2000f8e00ff */
[----:B------:R-:W-:Y:S01]  /*3e50*/  MOV R34, UR13 ;  /* 0x0000000d00227c02 */ /* 0x000fe20008000f00 */
[----:B------:R-:W-:Y:S02]  /*3e60*/  IMAD.U32 R36, RZ, RZ, UR23 ;  /* 0x00000017ff247e24 */ /* 0x000fe4000f8e00ff */
[----:B------:R-:W-:Y:S02]  /*3e70*/  IMAD.U32 R32, RZ, RZ, UR12 ;  /* 0x0000000cff207e24 */ /* 0x000fe4000f8e00ff */
[----:B------:R-:W-:Y:S02]  /*3e80*/  IMAD.U32 R24, RZ, RZ, UR12 ;  /* 0x0000000cff187e24 */ /* 0x000fe4000f8e00ff */
[----:B------:R-:W-:-:S07]  /*3e90*/  IMAD.U32 R6, RZ, RZ, UR13 ;  /* 0x0000000dff067e24 */ /* 0x000fce000f8e00ff */
.L_x_8244:
        /* <DEDUP_REMOVED lines=19> */
[----:B------:R-:W-:Y:S02]  /*3fd0*/  IADD3.X R23, PT, PT, R6, RZ, R31, P4, P5 ;  /* 0x000000ff06177210 */ /* 0x000fe400027ea41f */
[----:B------:R-:W-:Y:S02]  /*3fe0*/  ISETP.GT.AND.EX P2, PT, R36, RZ, PT, P2 ;  /* 0x000000ff2400720c */ /* 0x000fe40003f44320 */
[----:B------:R-:W-:Y:S02]  /*3ff0*/  SEL R24, R29, R24, !P1 ;  /* 0x000000181d187207 */ /* 0x000fe40004800000 */
[----:B------:R-:W-:Y:S02]  /*4000*/  SEL R6, R23, R6, !P1 ;  /* 0x0000000617067207 */ /* 0x000fe40004800000 */
[----:B------:R-:W-:-:S02]  /*4010*/  SEL R32, R20, R32, !P1 ;  /* 0x0000002014207207 */ /* 0x000fc40004800000 */
[----:B------:R-:W-:-:S05]  /*4020*/  SEL R34, R21, R34, !P1 ;  /* 0x0000002215227207 */ /* 0x000fca0004800000 */
[----:B------:R-:W-:Y:S05]  /*4030*/  @P2 BRA `(.L_x_8244) ;  /* 0xfffffffc00982947 */ /* 0x000fea000383ffff */
[----:B------:R-:W-:Y:S05]  /*4040*/  BSYNC.RECONVERGENT B1 ;  /* 0x0000000000017941 */ /* 0x000fea0003800200 */
.L_x_8243:
        /* <DEDUP_REMOVED lines=8> */
.L_x_8246:
        /* <DEDUP_REMOVED lines=27> */
.L_x_8245:
[----:B------:R-:W1:Y:S01]  /*4280*/  LDCU.64 UR4, c[0x0][0x3f0] ;  /* 0x00007e00ff0477ac */ /* 0x000e620008000a00 */
[----:B-----5:R-:W-:Y:S01]  /*4290*/  IADD3 R18, P0, PT, -R24, R27, RZ ;  /* 0x0000001b18127210 */ /* 0x020fe20007f1e1ff */
[----:B------:R-:W2:Y:S04]  /*42a0*/  LDCU.128 UR24, c[0x0][0x400] ;  /* 0x00008000ff1877ac */ /* 0x000ea80008000c00 */
[----:B------:R-:W-:-:S05]  /*42b0*/  IMAD.X R25, R25, 0x1, ~R6, P0 ;  /* 0x0000000119197824 */ /* 0x000fca00000e0e06 */
[--C-:B------:R-:W-:Y:S02]  /*42c0*/  SHF.R.S64 R18, R18, 0x3, R25.reuse ;  /* 0x0000000312127819 */ /* 0x100fe40000001019 */
[----:B------:R-:W-:Y:S02]  /*42d0*/  SHF.R.S32.HI R19, RZ, 0x3, R25 ;  /* 0x00000003ff137819 */ /* 0x000fe40000011419 */
[----:B-1----:R-:W-:Y:S01]  /*42e0*/  IADD3 R22, P1, PT, R24, -UR4, RZ ;  /* 0x8000000418167c10 */ /* 0x002fe2000ff3e0ff */
[C---:B------:R-:W-:Y:S01]  /*42f0*/  IMAD.SHL.U32 R24, R40.reuse, 0x8, RZ ;  /* 0x0000000828187824 */ /* 0x040fe200078e00ff */
[----:B------:R-:W-:Y:S02]  /*4300*/  SHF.L.U64.HI R40, R40, 0x3, R41 ;  /* 0x0000000328287819 */ /* 0x000fe40000010229 */
[----:B------:R-:W-:Y:S02]  /*4310*/  IADD3.X R23, PT, PT, R6, ~UR5, RZ, P1, !PT ;  /* 0x8000000506177c10 */ /* 0x000fe40008ffe4ff */
[----:B--2---:R-:W-:-:S02]  /*4320*/  IADD3 R20, P0, PT, R24, UR24, RZ ;  /* 0x0000001818147c10 */ /* 0x004fc4000ff1e0ff */
[----:B------:R-:W-:Y:S02]  /*4330*/  IADD3 R24, P1, PT, R24, UR26, RZ ;  /* 0x0000001a18187c10 */ /* 0x000fe4000ff3e0ff */
[----:B------:R-:W-:Y:S02]  /*4340*/  IADD3.X R21, PT, PT, R40, UR25, RZ, P0, !PT ;  /* 0x0000001928157c10 */ /* 0x000fe400087fe4ff */
[--C-:B------:R-:W-:Y:S02]  /*4350*/  SHF.R.S64 R22, R22, 0x3, R23.reuse ;  /* 0x0000000316167819 */ /* 0x100fe40000001017 */
[----:B------:R-:W-:Y:S01]  /*4360*/  IADD3.X R25, PT, PT, R40, UR27, RZ, P1, !PT ;  /* 0x0000001b28197c10 */ /* 0x000fe20008ffe4ff */
[----:B------:R2:W-:Y:S01]  /*4370*/  STG.E.64 desc[UR16][R20.64], R18 ;  /* 0x0000001214007986 */ /* 0x0005e2000c101b10 */
[----:B------:R-:W-:-:S05]  /*4380*/  SHF.R.S32.HI R23, RZ, 0x3, R23 ;  /* 0x00000003ff177819 */ /* 0x000fca0000011417 */
[----:B------:R2:W-:Y:S02]  /*4390*/  STG.E.64 desc[UR16][R24.64], R22 ;  /* 0x0000001618007986 */ /* 0x0005e4000c101b10 */
.L_x_8236:
[----:B0-----:R-:W-:Y:S05]  /*43a0*/  BSYNC.RECONVERGENT B0 ;  /* 0x0000000000007941 */ /* 0x001fea0003800200 */
.L_x_8235:
        /* <DEDUP_REMOVED lines=12> */
.L_x_8249:
[----:B------:R-:W-:Y:S01]  /*4470*/  UISETP.NE.U32.AND UP0, UPT, UR14, URZ, UPT ;  /* 0x000000ff0e00728c */ /* 0x000fe2000bf05070 */
[----:B------:R-:W-:-:S03]  /*4480*/  CS2R R30, SRZ ;  /* 0x00000000001e7805 */ /* 0x000fc6000001ff00 */
[----:B------:R-:W-:-:S09]  /*4490*/  UISETP.NE.AND.EX UP0, UPT, UR15, URZ, UPT, UP0 ;  /* 0x000000ff0f00728c */ /* 0x000fd2000bf05300 */
[----:B------:R-:W-:Y:S05]  /*44a0*/  BRA.U !UP0, `(.L_x_8250) ;  /* 0x0000000d08247547 */ /* 0x000fea000b800000 */
[----:B------:R-:W1:Y:S01]  /*44b0*/  LDCU.64 UR8, c[0x0][0x3a0] ;  /* 0x00007400ff0877ac */ /* 0x000e620008000a00 */
[----:B------:R-:W-:-:S04]  /*44c0*/  UISETP.GE.U32.AND UP0, UPT, UR14, 0x1, UPT ;  /* 0x000000010e00788c */ /* 0x000fc8000bf06070 */
[----:B------:R-:W-:Y:S01]  /*44d0*/  UISETP.GE.AND.EX UP0, UPT, UR15, URZ, UPT, UP0 ;  /* 0x000000ff0f00728c */ /* 0x000fe2000bf06300 */
[----:B-12--5:R-:W-:-:S04]  /*44e0*/  IMAD R19, R15, UR8, RZ ;  /* 0x000000080f137c24 */ /* 0x026fc8000f8e02ff */
[----:B------:R-:W-:-:S04]  /*44f0*/  IMAD R21, R14, UR9, R19 ;  /* 0x000000090e157c24 */ /* 0x000fc8000f8e0213 */
[----:B------:R-:W-:Y:S05]  /*4500*/  BRA.U !UP0, `(.L_x_8250) ;  /* 0x0000000d080c7547 */ /* 0x000fea000b800000 */
[----:B------:R-:W-:Y:S01]  /*4510*/  UISETP.GE.U32.AND UP1, UPT, UR14, 0x8, UPT ;  /* 0x000000080e00788c */ /* 0x000fe2000bf26070 */
[----:B------:R-:W-:Y:S01]  /*4520*/  IMAD.WIDE.U32 R18, R14, UR8, RZ ;  /* 0x000000080e127c25 */ /* 0x000fe2000f8e00ff */
[----:B------:R-:W-:Y:S01]  /*4530*/  UISETP.NE.U32.AND UP0, UPT, UR18, URZ, UPT ;  /* 0x000000ff1200728c */ /* 0x000fe2000bf05070 */
[----:B------:R-:W-:Y:S01]  /*4540*/  CS2R R30, SRZ ;  /* 0x00000000001e7805 */ /* 0x000fe2000001ff00 */
[----:B------:R-:W-:Y:S02]  /*4550*/  UISETP.GE.U32.AND.EX UP1, UPT, UR15, URZ, UPT, UP1 ;  /* 0x000000ff0f00728c */ /* 0x000fe4000bf26110 */
[----:B------:R-:W-:Y:S01]  /*4560*/  IADD3 R21, PT, PT, R19, R21, RZ ;  /* 0x0000001513157210 */ /* 0x000fe20007ffe0ff */
[----:B------:R-:W-:Y:S01]  /*4570*/  UMOV UR4, URZ ;  /* 0x000000ff00047c82 */ /* 0x000fe20008000000 */
[----:B------:R-:W-:Y:S01]  /*4580*/  UISETP.NE.AND.EX UP0, UPT, URZ, URZ, UPT, UP0 ;  /* 0x000000ffff00728c */ /* 0x000fe2000bf05300 */
[----:B------:R-:W-:-:S04]  /*4590*/  UMOV UR5, URZ ;  /* 0x000000ff00057c82 */ /* 0x000fc80008000000 */
[----:B------:R-:W-:Y:S06]  /*45a0*/  BRA.U !UP1, `(.L_x_8251) ;  /* 0x0000000509507547 */ /* 0x000fec000b800000 */
[----:B------:R-:W0:Y:S01]  /*45b0*/  LDCU.64 UR8, c[0x0][0x398] ;  /* 0x00007300ff0877ac */ /* 0x000e220008000a00 */
[----:B------:R-:W-:Y:S01]  /*45c0*/  IMAD.MOV.U32 R6, RZ, RZ, R0 ;  /* 0x000000ffff067224 */ /* 0x000fe200078e0000 */
[----:B------:R-:W-:Y:S01]  /*45d0*/  CS2R R30, SRZ ;  /* 0x00000000001e7805 */ /* 0x000fe2000001ff00 */
[----:B------:R-:W1:Y:S01]  /*45e0*/  LDCU.64 UR24, c[0x0][0x3e8] ;  /* 0x00007d00ff1877ac */ /* 0x000e620008000a00 */
[----:B------:R-:W-:Y:S02]  /*45f0*/  ULOP3.LUT UR4, UR20, 0xfffffff8, URZ, 0xc0, !UPT ;  /* 0xfffffff814047892 */ /* 0x000fe4000f8ec0ff */
[----:B------:R-:W-:Y:S01]  /*4600*/  ULOP3.LUT UR5, UR19, 0x7fffffff, URZ, 0xc0, !UPT ;  /* 0x7fffffff13057892 */ /* 0x000fe2000f8ec0ff */
[----:B0-----:R-:W-:-:S04]  /*4610*/  LEA R42, P0, R18, UR8, 0x3 ;  /* 0x00000008122a7c11 */ /* 0x001fc8000f8018ff */
[----:B------:R-:W-:Y:S01]  /*4620*/  UMOV UR8, UR4 ;  /* 0x0000000400087c82 */ /* 0x000fe20008000000 */
[----:B------:R-:W-:Y:S01]  /*4630*/  LEA.HI.X R43, R18, UR9, R21, 0x3, P0 ;  /* 0x00000009122b7c11 */ /* 0x000fe200080f1c15 */
[----:B-1----:R-:W-:Y:S02]  /*4640*/  USHF.L.U64.HI UR26, UR24, 0x3, UR25 ;  /* 0x00000003181a7899 */ /* 0x002fe40008010219 */
[----:B------:R-:W-:Y:S02]  /*4650*/  USHF.L.U32 UR27, UR24, 0x3, URZ ;  /* 0x00000003181b7899 */ /* 0x000fe400080006ff */
[----:B------:R-:W-:Y:S01]  /*4660*/  USHF.L.U64.HI UR10, UR24, 0x6, UR25 ;  /* 0x00000006180a7899 */ /* 0x000fe20008010219 */
[----:B------:R-:W-:-:S11]  /*4670*/  UMOV UR9, UR5 ;  /* 0x0000000500097c82 */ /* 0x000fd60008000000 */
.L_x_8252:
        /* <DEDUP_REMOVED lines=8> */
[----:B------:R-:W-:-:S05]  /*4700*/  IADD3.X R45, PT, PT, R25, UR26, RZ, P0, !PT ;  /* 0x0000001a192d7c10 */ /* 0x000fca00087fe4ff */
[----:B------:R-:W4:Y:S01]  /*4710*/  LDG.E.64 R24, desc[UR16][R44.64] ;  /* 0x000000102c187981 */ /* 0x000f22000c1e1b00 */
[----:B------:R-:W-:-:S04]  /*4720*/  IADD3 R22, P0, PT, R44, UR27, RZ ;  /* 0x0000001b2c167c10 */ /* 0x000fc8000ff1e0ff */
[----:B------:R-:W-:Y:S01]  /*4730*/  IADD3.X R23, PT, PT, R45, UR26, RZ, P0, !PT ;  /* 0x0000001a2d177c10 */ /* 0x000fe200087fe4ff */
[----:B--2---:R-:W-:Y:S02]  /*4740*/  IMAD R33, R33, R40, RZ ;  /* 0x0000002821217224 */ /* 0x004fe400078e02ff */
[-C--:B------:R-:W-:Y:S02]  /*4750*/  IMAD.WIDE.U32 R36, R40, R32.reuse, R30 ;  /* 0x0000002028247225 */ /* 0x080fe400078e001e */
[----:B------:R-:W2:Y:S02]  /*4760*/  LDG.E.64 R30, desc[UR16][R22.64] ;  /* 0x00000010161e7981 */ /* 0x000ea4000c1e1b00 */
[----:B------:R-:W-:Y:S02]  /*4770*/  IMAD R41, R41, R32, R33 ;  /* 0x0000002029297224 */ /* 0x000fe400078e0221 */
[----:B------:R-:W2:Y:S02]  /*4780*/  LDL.64 R32, [R6+0x8] ;  /* 0x0000080006207983 */ /* 0x000ea40000100a00 */
[----:B------:R-:W-:-:S02]  /*4790*/  IMAD.IADD R37, R37, 0x1, R41 ;  /* 0x0000000125257824 */ /* 0x000fc400078e0229 */
[----:B---3--:R-:W-:Y:S01]  /*47a0*/  IMAD R29, R29, R34, RZ ;  /* 0x000000221d1d7224 */ /* 0x008fe200078e02ff */
[----:B------:R-:W3:Y:S03]  /*47b0*/  LDL.64 R40, [R6+0x10] ;  /* 0x0000100006287983 */ /* 0x000ee60000100a00 */
[-C--:B------:R-:W-:Y:S02]  /*47c0*/  IMAD R35, R35, R28.reuse, R29 ;  /* 0x0000001c23237224 */ /* 0x080fe400078e021d */
[----:B------:R-:W-:Y:S01]  /*47d0*/  IMAD.WIDE.U32 R28, R34, R28, R36 ;  /* 0x0000001c221c7225 */ /* 0x000fe200078e0024 */
[----:B------:R-:W-:-:S03]  /*47e0*/  IADD3 R34, P0, PT, R22, UR27, RZ ;  /* 0x0000001b16227c10 */ /* 0x000fc6000ff1e0ff */
[----:B------:R-:W-:Y:S01]  /*47f0*/  IMAD.IADD R29, R29, 0x1, R35 ;  /* 0x000000011d1d7824 */ /* 0x000fe200078e0223 */
[----:B------:R-:W-:Y:S01]  /*4800*/  IADD3.X R35, PT, PT, R23, UR26, RZ, P0, !PT ;  /* 0x0000001a17237c10 */ /* 0x000fe200087fe4ff */
[----:B----4-:R-:W-:Y:S01]  /*4810*/  IMAD R25, R25, R26, RZ ;  /* 0x0000001a19197224 */ /* 0x010fe200078e02ff */
[----:B------:R-:W-:-:S03]  /*4820*/  IADD3 R36, P0, PT, R34, UR27, RZ ;  /* 0x0000001b22247c10 */ /* 0x000fc6000ff1e0ff */
[----:B------:R0:W3:Y:S01]  /*4830*/  LDG.E.64 R22, desc[UR16][R34.64] ;  /* 0x0000001022167981 */ /* 0x0000e2000c1e1b00 */
[-C--:B------:R-:W-:Y:S01]  /*4840*/  IMAD R25, R27, R24.reuse, R25 ;  /* 0x000000181b197224 */ /* 0x080fe200078e0219 */
[----:B------:R-:W-:Y:S01]  /*4850*/  IADD3.X R37, PT, PT, R35, UR26, RZ, P0, !PT ;  /* 0x0000001a23257c10 */ /* 0x000fe200087fe4ff */
[----:B------:R-:W-:Y:S01]  /*4860*/  IMAD.WIDE.U32 R28, R26, R24, R28 ;  /* 0x000000181a1c7225 */ /* 0x000fe200078e001c */
[----:B------:R-:W-:Y:S01]  /*4870*/  IADD3 R44, P0, PT, R36, UR27, RZ ;  /* 0x0000001b242c7c10 */ /* 0x000fe2000ff1e0ff */
[----:B------:R-:W4:Y:S02]  /*4880*/  LDL.64 R26, [R6+0x18] ;  /* 0x00001800061a7983 */ /* 0x000f240000100a00 */
[----:B------:R-:W-:Y:S02]  /*4890*/  IMAD.IADD R29, R29, 0x1, R25 ;  /* 0x000000011d1d7824 */ /* 0x000fe400078e0219 */
[----:B------:R-:W4:Y:S01]  /*48a0*/  LDG.E.64 R24, desc[UR16][R36.64] ;  /* 0x0000001024187981 */ /* 0x000f22000c1e1b00 */
[----:B------:R-:W-:-:S02]  /*48b0*/  IADD3.X R45, PT, PT, R37, UR26, RZ, P0, !PT ;  /* 0x0000001a252d7c10 */ /* 0x000fc400087fe4ff */
[----:B0-----:R-:W-:-:S04]  /*48c0*/  IADD3 R34, P0, PT, R44, UR27, RZ ;  /* 0x0000001b2c227c10 */ /* 0x001fc8000ff1e0ff */
[----:B------:R-:W-:Y:S01]  /*48d0*/  IADD3.X R35, PT, PT, R45, UR26, RZ, P0, !PT ;  /* 0x0000001a2d237c10 */ /* 0x000fe200087fe4ff */
[----:B------:R-:W5:Y:S05]  /*48e0*/  LDL.64 R36, [R6+0x28] ;  /* 0x0000280006247983 */ /* 0x000f6a0000100a00 */
[----:B------:R-:W5:Y:S01]  /*48f0*/  LDG.E.64 R34, desc[UR16][R34.64] ;  /* 0x0000001022227981 */ /* 0x000f62000c1e1b00 */
[----:B--2---:R-:W-:Y:S02]  /*4900*/  IMAD R39, R31, R32, RZ ;  /* 0x000000201f277224 */ /* 0x004fe400078e02ff */
[----:B------:R-:W-:-:S04]  /*4910*/  IMAD.WIDE.U32 R28, R32, R30, R28 ;  /* 0x0000001e201c7225 */ /* 0x000fc800078e001c */
[----:B------:R-:W-:Y:S02]  /*4920*/  IMAD R39, R33, R30, R39 ;  /* 0x0000001e21277224 */ /* 0x000fe400078e0227 */
[----:B------:R-:W2:Y:S04]  /*4930*/  LDG.E.64 R30, desc[UR16][R44.64] ;  /* 0x000000102c1e7981 */ /* 0x000ea8000c1e1b00 */
[----:B------:R0:W2:Y:S01]  /*4940*/  LDL.64 R32, [R6+0x20] ;  /* 0x0000200006207983 */ /* 0x0000a20000100a00 */
[----:B------:R-:W-:Y:S01]  /*4950*/  IADD3 R29, PT, PT, R29, R39, RZ ;  /* 0x000000271d1d7210 */ /* 0x000fe20007ffe0ff */
        /* <DEDUP_REMOVED lines=18> */
[----:B------:R-:W-:-:S04]  /*4a80*/  IMAD R25, R33, R30, R25 ;  /* 0x0000001e21197224 */ /* 0x000fc800078e0219 */
[----:B------:R-:W-:Y:S02]  /*4a90*/  IMAD.IADD R23, R23, 0x1, R25 ;  /* 0x0000000117177824 */ /* 0x000fe400078e0219 */
[----:B-----5:R-:W-:Y:S02]  /*4aa0*/  IMAD R25, R35, R36, RZ ;  /* 0x0000002423197224 */ /* 0x020fe400078e02ff */
[----:B------:R-:W-:-:S04]  /*4ab0*/  IMAD.WIDE.U32 R30, R36, R34, R22 ;  /* 0x00000022241e7225 */ /* 0x000fc800078e0016 */
[----:B------:R-:W-:-:S05]  /*4ac0*/  IMAD R25, R37, R34, R25 ;  /* 0x0000002225197224 */ /* 0x000fca00078e0219 */
[----:B------:R-:W-:Y:S01]  /*4ad0*/  IADD3 R31, PT, PT, R31, R25, RZ ;  /* 0x000000191f1f7210 */ /* 0x000fe20007ffe0ff */
[----:B------:R-:W-:Y:S06]  /*4ae0*/  BRA.U UP1, `(.L_x_8252) ;  /* 0xfffffff901e47547 */ /* 0x000fec000b83ffff */
.L_x_8251:
[----:B------:R-:W-:Y:S05]  /*4af0*/  BRA.U !UP0, `(.L_x_8250) ;  /* 0x0000000508907547 */ /* 0x000fea000b800000 */
[----:B------:R-:W0:Y:S01]  /*4b00*/  LDC.64 R22, c[0x0][0x3e8] ;  /* 0x0000fa00ff167b82 */ /* 0x000e220000000a00 */
[----:B------:R-:W-:Y:S02]  /*4b10*/  UISETP.GE.U32.AND UP1, UPT, UR18, 0x4, UPT ;  /* 0x000000041200788c */ /* 0x000fe4000bf26070 */
[----:B------:R-:W-:Y:S02]  /*4b20*/  UISETP.NE.U32.AND UP0, UPT, UR11, URZ, UPT ;  /* 0x000000ff0b00728c */ /* 0x000fe4000bf05070 */
[----:B------:R-:W-:Y:S02]  /*4b30*/  UISETP.GE.U32.AND.EX UP1, UPT, URZ, URZ, UPT, UP1 ;  /* 0x000000ffff00728c */ /* 0x000fe4000bf26110 */
[----:B------:R-:W-:-:S07]  /*4b40*/  UISETP.NE.AND.EX UP0, UPT, URZ, URZ, UPT, UP0 ;  /* 0x000000ffff00728c */ /* 0x000fce000bf05300 */
[----:B------:R-:W-:Y:S05]  /*4b50*/  BRA.U !UP1, `(.L_x_8253) ;  /* 0x0000000109b07547 */ /* 0x000fea000b800000 */
[----:B------:R-:W1:Y:S01]  /*4b60*/  LDCU.64 UR24, c[0x0][0x398] ;  /* 0x00007300ff1877ac */ /* 0x000e620008000a00 */
[C---:B0-----:R-:W-:Y:S02]  /*4b70*/  IMAD R6, R22.reuse, UR5, RZ ;  /* 0x0000000516067c24 */ /* 0x041fe4000f8e02ff */
[----:B------:R-:W-:Y:S01]  /*4b80*/  IMAD.MOV.U32 R20, RZ, RZ, R18 ;  /* 0x000000ffff147224 */ /* 0x000fe200078e0012 */
[----:B------:R-:W-:Y:S02]  /*4b90*/  ULEA UR8, UR4, UR21, 0x3 ;  /* 0x0000001504087291 */ /* 0x000fe4000f8e18ff */
[----:B------:R-:W-:Y:S02]  /*4ba0*/  IMAD R27, R23, UR4, R6 ;  /* 0x00000004171b7c24 */ /* 0x000fe4000f8e0206 */
[----:B------:R-:W-:-:S04]  /*4bb0*/  IMAD.WIDE.U32 R24, R22, UR4, R20 ;  /* 0x0000000416187c25 */ /* 0x000fc8000f8e0014 */
[----:B------:R-:W-:Y:S02]  /*4bc0*/  IMAD.IADD R25, R25, 0x1, R27 ;  /* 0x0000000119197824 */ /* 0x000fe400078e021b */
[----:B------:R-:W-:Y:S01]  /*4bd0*/  IMAD.WIDE.U32 R34, R22, 0x8, RZ ;  /* 0x0000000816227825 */ /* 0x000fe200078e00ff */
[----:B------:R-:W2:Y:S03]  /*4be0*/  LDL.64 R42, [UR8+0x20] ;  /* 0x00002008ff2a7983 */ /* 0x000ea60008100a00 */
[----:B------:R-:W-:Y:S01]  /*4bf0*/  IMAD.SHL.U32 R27, R23, 0x8, RZ ;  /* 0x00000008171b7824 */ /* 0x000fe200078e00ff */
[----:B-1----:R-:W-:-:S04]  /*4c00*/  LEA R36, P0, R24, UR24, 0x3 ;  /* 0x0000001818247c11 */ /* 0x002fc8000f8018ff */
[----:B------:R-:W-:Y:S02]  /*4c10*/  LEA.HI.X R37, R24, UR25, R25, 0x3, P0 ;  /* 0x0000001918257c11 */ /* 0x000fe400080f1c19 */
[----:B------:R-:W-:Y:S01]  /*4c20*/  IADD3 R35, PT, PT, R35, R27, RZ ;  /* 0x0000001b23237210 */ /* 0x000fe20007ffe0ff */
[----:B------:R-:W3:Y:S01]  /*4c30*/  LDL.64 R24, [UR8+0x28] ;  /* 0x00002808ff187983 */ /* 0x000ee20008100a00 */
[----:B------:R-:W-:-:S03]  /*4c40*/  IADD3 R28, P0, PT, R36, R34, RZ ;  /* 0x00000022241c7210 */ /* 0x000fc60007f1e0ff */
[----:B------:R-:W2:Y:S02]  /*4c50*/  LDG.E.64 R40, desc[UR16][R36.64] ;  /* 0x0000001024287981 */ /* 0x000ea4000c1e1b00 */
[----:B------:R-:W-:Y:S01]  /*4c60*/  IMAD.X R29, R37, 0x1, R35, P0 ;  /* 0x00000001251d7824 */ /* 0x000fe200000e0623 */
[----:B------:R-:W-:-:S04]  /*4c70*/  IADD3 R44, P0, PT, R28, R34, RZ ;  /* 0x000000221c2c7210 */ /* 0x000fc80007f1e0ff */
[----:B------:R-:W3:Y:S01]  /*4c80*/  LDG.E.64 R26, desc[UR16][R28.64] ;  /* 0x000000101c1a7981 */ /* 0x000ee2000c1e1b00 */
[--C-:B------:R-:W-:Y:S01]  /*4c90*/  IMAD.X R45, R29, 0x1, R35.reuse, P0 ;  /* 0x000000011d2d7824 */ /* 0x100fe200000e0623 */
[----:B------:R-:W-:Y:S02]  /*4ca0*/  IADD3 R34, P0, PT, R44, R34, RZ ;  /* 0x000000222c227210 */ /* 0x000fe40007f1e0ff */
[----:B------:R-:W4:Y:S04]  /*4cb0*/  LDL.64 R36, [UR8+0x38] ;  /* 0x00003808ff247983 */ /* 0x000f280008100a00 */
[----:B------:R-:W5:Y:S01]  /*4cc0*/  LDG.E.64 R32, desc[UR16][R44.64] ;  /* 0x000000102c207981 */ /* 0x000f62000c1e1b00 */
[----:B------:R-:W-:-:S03]  /*4cd0*/  IMAD.X R35, R45, 0x1, R35, P0 ;  /* 0x000000012d237824 */ /* 0x000fc600000e0623 */
[----:B------:R-:W5:Y:S04]  /*4ce0*/  LDL.64 R28, [UR8+0x30] ;  /* 0x00003008ff1c7983 */ /* 0x000f680008100a00 */
        /* <DEDUP_REMOVED lines=11> */
[----:B-----5:R-:W-:-:S04]  /*4da0*/  IMAD R27, R33, R28, RZ ;  /* 0x0000001c211b7224 */ /* 0x020fc800078e02ff */
[-C--:B------:R-:W-:Y:S02]  /*4db0*/  IMAD R27, R29, R32.reuse, R27 ;  /* 0x000000201d1b7224 */ /* 0x080fe400078e021b */
[----:B------:R-:W-:-:S04]  /*4dc0*/  IMAD.WIDE.U32 R28, R28, R32, R24 ;  /* 0x000000201c1c7225 */ /* 0x000fc800078e0018 */
[----:B----4-:R-:W-:Y:S02]  /*4dd0*/  IMAD R25, R35, R36, RZ ;  /* 0x0000002423197224 */ /* 0x010fe400078e02ff */
[----:B------:R-:W-:Y:S02]  /*4de0*/  IMAD.IADD R29, R29, 0x1, R27 ;  /* 0x000000011d1d7824 */ /* 0x000fe400078e021b */
[-C--:B------:R-:W-:Y:S02]  /*4df0*/  IMAD R25, R37, R34.reuse, R25 ;  /* 0x0000002225197224 */ /* 0x080fe400078e0219 */
[----:B------:R-:W-:-:S04]  /*4e00*/  IMAD.WIDE.U32 R30, R36, R34, R28 ;  /* 0x00000022241e7225 */ /* 0x000fc800078e001c */
[----:B------:R-:W-:-:S07]  /*4e10*/  IMAD.IADD R31, R31, 0x1, R25 ;  /* 0x000000011f1f7824 */ /* 0x000fce00078e0219 */
.L_x_8253:
        /* <DEDUP_REMOVED lines=8> */
[C---:B0-----:R-:W-:Y:S02]  /*4ea0*/  IMAD R6, R22.reuse, UR5, RZ ;  /* 0x0000000516067c24 */ /* 0x041fe4000f8e02ff */
[----:B------:R-:W-:Y:S01]  /*4eb0*/  IMAD.MOV.U32 R24, RZ, RZ, R18 ;  /* 0x000000ffff187224 */ /* 0x000fe200078e0012 */
[----:B------:R-:W-:Y:S01]  /*4ec0*/  ULEA UR8, UR4, UR21, 0x3 ;  /* 0x0000001504087291 */ /* 0x000fe2000f8e18ff */
[----:B------:R-:W-:Y:S02]  /*4ed0*/  IMAD.MOV.U32 R25, RZ, RZ, R21 ;  /* 0x000000ffff197224 */ /* 0x000fe400078e0015 */
[----:B------:R-:W-:Y:S02]  /*4ee0*/  IMAD R27, R23, UR4, R6 ;  /* 0x00000004171b7c24 */ /* 0x000fe4000f8e0206 */
[----:B------:R-:W-:-:S04]  /*4ef0*/  IMAD.WIDE.U32 R24, R22, UR4, R24 ;  /* 0x0000000416187c25 */ /* 0x000fc8000f8e0018 */
[----:B------:R-:W2:Y:S01]  /*4f00*/  LDL.64 R28, [UR8+0x28] ;  /* 0x00002808ff1c7983 */ /* 0x000ea20008100a00 */
[----:B------:R-:W-:Y:S02]  /*4f10*/  IADD3 R27, PT, PT, R25, R27, RZ ;  /* 0x0000001b191b7210 */ /* 0x000fe40007ffe0ff */
[----:B-1----:R-:W-:-:S04]  /*4f20*/  LEA R34, P0, R24, UR24, 0x3 ;  /* 0x0000001818227c11 */ /* 0x002fc8000f8018ff */
[----:B------:R-:W-:Y:S02]  /*4f30*/  LEA.HI.X R35, R24, UR25, R27, 0x3, P0 ;  /* 0x0000001918237c11 */ /* 0x000fe400080f1c1b */
[C---:B------:R-:W-:Y:S01]  /*4f40*/  LEA R32, P0, R22.reuse, R34, 0x3 ;  /* 0x0000002216207211 */ /* 0x040fe200078018ff */
[----:B------:R-:W3:Y:S04]  /*4f50*/  LDL.64 R24, [UR8+0x20] ;  /* 0x00002008ff187983 */ /* 0x000ee80008100a00 */
[----:B------:R-:W3:Y:S01]  /*4f60*/  LDG.E.64 R26, desc[UR16][R34.64] ;  /* 0x00000010221a7981 */ /* 0x000ee2000c1e1b00 */
[----:B------:R-:W-:-:S06]  /*4f70*/  LEA.HI.X R33, R22, R35, R23, 0x3, P0 ;  /* 0x0000002316217211 */ /* 0x000fcc00000f1c17 */
[----:B------:R-:W2:Y:S01]  /*4f80*/  LDG.E.64 R32, desc[UR16][R32.64] ;  /* 0x0000001020207981 */ /* 0x000ea2000c1e1b00 */
        /* <DEDUP_REMOVED lines=10> */
.L_x_8254:
[----:B------:R-:W-:Y:S05]  /*5030*/  BRA.U UP0, `(.L_x_8250) ;  /* 0x0000000100407547 */ /* 0x000fea000b800000 */
[----:B------:R-:W1:Y:S01]  /*5040*/  LDCU.64 UR8, c[0x0][0x398] ;  /* 0x00007300ff0877ac */ /* 0x000e620008000a00 */
[C---:B0-----:R-:W-:Y:S02]  /*5050*/  IMAD R6, R22.reuse, UR5, RZ ;  /* 0x0000000516067c24 */ /* 0x041fe4000f8e02ff */
[----:B------:R-:W-:Y:S02]  /*5060*/  IMAD.MOV.U32 R19, RZ, RZ, R21 ;  /* 0x000000ffff137224 */ /* 0x000fe400078e0015 */
[----:B------:R-:W-:Y:S02]  /*5070*/  IMAD R23, R23, UR4, R6 ;  /* 0x0000000417177c24 */ /* 0x000fe4000f8e0206 */
[----:B------:R-:W-:-:S04]  /*5080*/  IMAD.WIDE.U32 R18, R22, UR4, R18 ;  /* 0x0000000416127c25 */ /* 0x000fc8000f8e0012 */
[----:B------:R-:W-:Y:S01]  /*5090*/  IMAD.U32 R6, RZ, RZ, UR4 ;  /* 0x00000004ff067e24 */ /* 0x000fe2000f8e00ff */
[----:B------:R-:W-:-:S03]  /*50a0*/  IADD3 R19, PT, PT, R19, R23, RZ ;  /* 0x0000001713137210 */ /* 0x000fc60007ffe0ff */
        /* <DEDUP_REMOVED lines=9> */
.L_x_8250:
[----:B-12--5:R-:W1:Y:S01]  /*5140*/  LDC.64 R18, c[0x0][0x3f8] ;  /* 0x0000fe00ff127b82 */ /* 0x026e620000000a00 */
[----:B0-----:R-:W-:Y:S01]  /*5150*/  IMAD.U32 R22, RZ, RZ, UR12 ;  /* 0x0000000cff167e24 */ /* 0x001fe2000f8e00ff */
[----:B------:R-:W-:Y:S01]  /*5160*/  MOV R23, UR13 ;  /* 0x0000000d00177c02 */ /* 0x000fe20008000f00 */
[----:B------:R-:W-:Y:S02]  /*5170*/  IMAD.U32 R25, RZ, RZ, UR12 ;  /* 0x0000000cff197e24 */ /* 0x000fe4000f8e00ff */
[----:B------:R-:W-:Y:S01]  /*5180*/  IMAD.U32 R6, RZ, RZ, UR13 ;  /* 0x0000000dff067e24 */ /* 0x000fe2000f8e00ff */
[----:B-1----:R-:W-:-:S04]  /*5190*/  ISETP.GE.U32.AND P0, PT, R18, 0x1, PT ;  /* 0x000000011200780c */ /* 0x002fc80003f06070 */
[----:B------:R-:W-:-:S13]  /*51a0*/  ISETP.GE.AND.EX P0, PT, R19, RZ, PT, P0 ;  /* 0x000000ff1300720c */ /* 0x000fda0003f06300 */
[----:B------:R-:W-:Y:S05]  /*51b0*/  @!P0 BRA `(.L_x_8255) ;  /* 0x0000000000888947 */ /* 0x000fea0003800000 */
[----:B------:R-:W-:Y:S01]  /*51c0*/  BSSY.RECONVERGENT B1, `(.L_x_8255) ;  /* 0x0000021000017945 */ /* 0x000fe20003800200 */
[----:B------:R-:W-:Y:S01]  /*51d0*/  IMAD.U32 R35, RZ, RZ, UR22 ;  /* 0x00000016ff237e24 */ /* 0x000fe2000f8e00ff */
[----:B------:R-:W-:Y:S01]  /*51e0*/  MOV R34, UR13 ;  /* 0x0000000d00227c02 */ /* 0x000fe20008000f00 */
[----:B------:R-:W-:Y:S02]  /*51f0*/  IMAD.U32 R36, RZ, RZ, UR23 ;  /* 0x00000017ff247e24 */ /* 0x000fe4000f8e00ff */
[----:B------:R-:W-:Y:S02]  /*5200*/  IMAD.U32 R32, RZ, RZ, UR12 ;  /* 0x0000000cff207e24 */ /* 0x000fe4000f8e00ff */
[----:B------:R-:W-:Y:S02]  /*5210*/  IMAD.U32 R22, RZ, RZ, UR12 ;  /* 0x0000000cff167e24 */ /* 0x000fe4000f8e00ff */
[----:B------:R-:W-:-:S07]  /*5220*/  IMAD.U32 R6, RZ, RZ, UR13 ;  /* 0x0000000dff067e24 */ /* 0x000fce000f8e00ff */
.L_x_8256:
        /* <DEDUP_REMOVED lines=27> */
.L_x_8255:
        /* <DEDUP_REMOVED lines=8> */
.L_x_8258:
        /* <DEDUP_REMOVED lines=27> */
.L_x_8257:
[----:B------:R-:W0:Y:S01]  /*5610*/  LDCU.64 UR4, c[0x0][0x3f0] ;  /* 0x00007e00ff0477ac */ /* 0x000e220008000a00 */
[----:B------:R-:W-:Y:S02]  /*5620*/  IADD3 R25, P0, PT, -R22, R25, RZ ;  /* 0x0000001916197210 */ /* 0x000fe40007f1e1ff */
[----:B------:R-:W-:Y:S01]  /*5630*/  SHF.L.U64.HI R24, R14, 0x3, R15 ;  /* 0x000000030e187819 */ /* 0x000fe2000001020f */
[----:B------:R-:W1:Y:S02]  /*5640*/  LDCU.128 UR24, c[0x0][0x400] ;  /* 0x00008000ff1877ac */ /* 0x000e640008000c00 */
[----:B------:R-:W-:-:S05]  /*5650*/  IMAD.X R26, R23, 0x1, ~R6, P0 ;  /* 0x00000001171a7824 */ /* 0x000fca00000e0e06 */
[----:B------:R-:W-:Y:S02]  /*5660*/  SHF.R.S32.HI R15, RZ, 0x3, R26 ;  /* 0x00000003ff0f7819 */ /* 0x000fe4000001141a */
[----:B0-----:R-:W-:Y:S02]  /*5670*/  IADD3 R20, P1, PT, R22, -UR4, RZ ;  /* 0x8000000416147c10 */ /* 0x001fe4000ff3e0ff */
[----:B------:R-:W-:Y:S02]  /*5680*/  SHF.L.U32 R22, R14, 0x3, RZ ;  /* 0x000000030e167819 */ /* 0x000fe400000006ff */
[----:B------:R-:W-:Y:S02]  /*5690*/  IADD3.X R21, PT, PT, R6, ~UR5, RZ, P1, !PT ;  /* 0x8000000506157c10 */ /* 0x000fe40008ffe4ff */
[C---:B-1----:R-:W-:Y:S02]  /*56a0*/  IADD3 R18, P0, PT, R22.reuse, UR24, RZ ;  /* 0x0000001816127c10 */ /* 0x042fe4000ff1e0ff */
[----:B------:R-:W-:-:S02]  /*56b0*/  IADD3 R22, P1, PT, R22, UR26, RZ ;  /* 0x0000001a16167c10 */ /* 0x000fc4000ff3e0ff */
[----:B------:R-:W-:Y:S02]  /*56c0*/  SHF.R.S64 R14, R25, 0x3, R26 ;  /* 0x00000003190e7819 */ /* 0x000fe4000000101a */
[----:B------:R-:W-:Y:S02]  /*56d0*/  IADD3.X R19, PT, PT, R24, UR25, RZ, P0, !PT ;  /* 0x0000001918137c10 */ /* 0x000fe400087fe4ff */
[--C-:B------:R-:W-:Y:S02]  /*56e0*/  SHF.R.S64 R20, R20, 0x3, R21.reuse ;  /* 0x0000000314147819 */ /* 0x100fe40000001015 */
[----:B------:R-:W-:Y:S01]  /*56f0*/  IADD3.X R23, PT, PT, R24, UR27, RZ, P1, !PT ;  /* 0x0000001b18177c10 */ /* 0x000fe20008ffe4ff */
[----:B------:R0:W-:Y:S01]  /*5700*/  STG.E.64 desc[UR16][R18.64], R14 ;  /* 0x0000000e12007986 */ /* 0x0001e2000c101b10 */
[----:B------:R-:W-:-:S05]  /*5710*/  SHF.R.S32.HI R21, RZ, 0x3, R21 ;  /* 0x00000003ff157819 */ /* 0x000fca0000011415 */
[----:B------:R0:W-:Y:S02]  /*5720*/  STG.E.64 desc[UR16][R22.64], R20 ;  /* 0x0000001416007986 */ /* 0x0001e4000c101b10 */
.L_x_8248:
[----:B------:R-:W-:Y:S05]  /*5730*/  BSYNC.RECONVERGENT B0 ;  /* 0x0000000000007941 */ /* 0x000fea0003800200 */
.L_x_8247:
[----:B------:R-:W-:Y:S01]  /*5740*/  VIADD R6, R5, 0x200 ;  /* 0x0000020005067836 */ /* 0x000fe20000000000 */
[----:B------:R-:W-:Y:S04]  /*5750*/  BSSY.RECONVERGENT B0, `(.L_x_8259) ;  /* 0x0000139000007945 */ /* 0x000fe80003800200 */
[----:B------:R-:W-:-:S13]  /*5760*/  ISETP.GE.AND P0, PT, R6, UR7, PT ;  /* 0x0000000706007c0c */ /* 0x000fda000bf06270 */
[----:B------:R-:W-:Y:S05]  /*5770*/  @P0 BRA `(.L_x_8260) ;  /* 0x0000001000d80947 */ /* 0x000fea0003800000 */
[----:B------:R-:W3:Y:S02]  /*5780*/  LDCU.64 UR4, c[0x0][0x388] ;  /* 0x00007100ff0477ac */ /* 0x000ee40008000a00 */
[----:B---3--:R-:W-:-:S04]  /*5790*/  UISETP.NE.U32.AND UP0, UPT, UR4, URZ, UPT ;  /* 0x000000ff0400728c */ /* 0x008fc8000bf05070 */
[----:B------:R-:W-:-:S09]  /*57a0*/  UISETP.NE.AND.EX UP0, UPT, UR5, URZ, UPT, UP0 ;  /* 0x000000ff0500728c */ /* 0x000fd2000bf05300 */
[----:B------:R-:W-:Y:S05]  /*57b0*/  BRA.U !UP0, `(.L_x_8261) ;  /* 0x0000000108107547 */ /* 0x000fea000b800000 */
[----:B012--5:R-:W-:-:S04]  /*57c0*/  LEA R22, P0, R16, UR4, 0x3 ;  /* 0x0000000410167c11 */ /* 0x027fc8000f8018ff */
[----:B------:R-:W-:-:S06]  /*57d0*/  LEA.HI.X R23, R16, UR5, R17, 0x3, P0 ;  /* 0x0000000510177c11 */ /* 0x000fcc00080f1c11 */
[----:B------:R-:W5:Y:S01]  /*57e0*/  LDG.E.64 R22, desc[UR16][R22.64] ;  /* 0x0000001016167981 */ /* 0x000f62000c1e1b00 */
[----:B------:R-:W-:Y:S05]  /*57f0*/  BRA `(.L_x_8262) ;  /* 0x0000000c003c7947 */ /* 0x000fea0003800000 */
.L_x_8261:
[----:B------:R-:W-:Y:S01]  /*5800*/  UISETP.NE.U32.AND UP0, UPT, UR14, URZ, UPT ;  /* 0x000000ff0e00728c */ /* 0x000fe2000bf05070 */
[----:B012---:R-:W-:-:S03]  /*5810*/  CS2R R22, SRZ ;  /* 0x0000000000167805 */ /* 0x007fc6000001ff00 */
        /* <DEDUP_REMOVED lines=9> */
[----:B------:R-:W-:-:S04]  /*58b0*/  IMAD.WIDE.U32 R14, R16, UR4, RZ ;  /* 0x00000004100e7c25 */ /* 0x000fc8000f8e00ff */
[----:B------:R-:W-:Y:S01]  /*58c0*/  HFMA2 R41, -RZ, RZ, 0, 0 ;  /* 0x00000000ff297431 */ /* 0x000fe200000001ff */
[----:B------:R-:W-:Y:S01]  /*58d0*/  UISETP.NE.U32.AND UP2, UPT, UR18, URZ, UPT ;  /* 0x000000ff1200728c */ /* 0x000fe2000bf45070 */
[----:B------:R-:W-:Y:S01]  /*58e0*/  CS2R R22, SRZ ;  /* 0x0000000000167805 */ /* 0x000fe2000001ff00 */
[----:B------:R-:W-:Y:S01]  /*58f0*/  UISETP.GE.U32.AND.EX UP1, UPT, UR15, URZ, UPT, UP0 ;  /* 0x000000ff0f00728c */ /* 0x000fe2000bf26100 */
[----:B------:R-:W-:Y:S01]  /*5900*/  IMAD.MOV.U32 R6, RZ, RZ, RZ ;  /* 0x000000ffff067224 */ /* 0x000fe200078e00ff */
[----:B------:R-:W-:Y:S01]  /*5910*/  UISETP.NE.AND.EX UP0, UPT, URZ, URZ, UPT, UP2 ;  /* 0x000000ffff00728c */ /* 0x000fe2000bf05320 */
[----:B------:R-:W-:Y:S01]  /*5920*/  IMAD.IADD R19, R15, 0x1, R19 ;  /* 0x000000010f137824 */ /* 0x000fe200078e0213 */
[----:B------:R-:W0:Y:S05]  /*5930*/  LDCU.64 UR24, c[0x0][0x3e8] ;  /* 0x00007d00ff1877ac */ /* 0x000e2a0008000a00 */
[----:B------:R-:W-:Y:S05]  /*5940*/  BRA.U !UP1, `(.L_x_8263) ;  /* 0x0000000509547547 */ /* 0x000fea000b800000 */
[----:B------:R-:W1:Y:S01]  /*5950*/  LDCU.64 UR8, c[0x0][0x398] ;  /* 0x00007300ff0877ac */ /* 0x000e620008000a00 */
[----:B------:R-:W-:Y:S01]  /*5960*/  IMAD.MOV.U32 R39, RZ, RZ, R0 ;  /* 0x000000ffff277224 */ /* 0x000fe200078e0000 */
[----:B------:R-:W-:Y:S01]  /*5970*/  CS2R R22, SRZ ;  /* 0x0000000000167805 */ /* 0x000fe2000001ff00 */
[----:B------:R-:W-:Y:S02]  /*5980*/  ULOP3.LUT UR5, UR20, 0xfffffff8, URZ, 0xc0, !UPT ;  /* 0xfffffff814057892 */ /* 0x000fe4000f8ec0ff */
[----:B0-----:R-:W-:Y:S02]  /*5990*/  UIMAD.WIDE.U32 UR26, UR24, 0x8, URZ ;  /* 0x00000008181a78a5 */ /* 0x001fe4000f8e00ff */
[----:B------:R-:W-:Y:S02]  /*59a0*/  USHF.L.U32 UR4, UR25, 0x3, URZ ;  /* 0x0000000319047899 */ /* 0x000fe400080006ff */
[----:B------:R-:W-:Y:S01]  /*59b0*/  IMAD.U32 R6, RZ, RZ, UR5 ;  /* 0x00000005ff067e24 */ /* 0x000fe2000f8e00ff */
[----:B------:R-:W-:-:S02]  /*59c0*/  USHF.L.U64.HI UR10, UR24, 0x6, UR25 ;  /* 0x00000006180a7899 */ /* 0x000fc40008010219 */
[----:B------:R-:W-:Y:S01]  /*59d0*/  UIADD3 UR4, UPT, UPT, UR27, UR4, URZ ;  /* 0x000000041b047290 */ /* 0x000fe2000fffe0ff */
[----:B-1----:R-:W-:Y:S01]  /*59e0*/  LEA R40, P0, R14, UR8, 0x3 ;  /* 0x000000080e287c11 */ /* 0x002fe2000f8018ff */
[----:B------:R-:W-:-:S03]  /*59f0*/  ULOP3.LUT UR8, UR19, 0x7fffffff, URZ, 0xc0, !UPT ;  /* 0x7fffffff13087892 */ /* 0x000fc6000f8ec0ff */
[----:B------:R-:W-:-:S03]  /*5a00*/  LEA.HI.X R43, R14, UR9, R19, 0x3, P0 ;  /* 0x000000090e2b7c11 */ /* 0x000fc600080f1c13 */
[----:B------:R-:W-:-:S07]  /*5a10*/  MOV R41, UR8 ;  /* 0x0000000800297c02 */ /* 0x000fce0008000f00 */
.L_x_8264:
        /* <DEDUP_REMOVED lines=17> */
[----:B------:R-:W2:Y:S01]  /*5b30*/  LDL.64 R32, [R39+0x8] ;  /* 0x0000080027207983 */ /* 0x000ea20000100a00 */
[----:B---3--:R-:W-:Y:S01]  /*5b40*/  IMAD R29, R29, R34, RZ ;  /* 0x000000221d1d7224 */ /* 0x008fe200078e02ff */
[----:B------:R-:W-:Y:S01]  /*5b50*/  IADD3 R44, P0, PT, R20, UR26, RZ ;  /* 0x0000001a142c7c10 */ /* 0x000fe2000ff1e0ff */
        /* <DEDUP_REMOVED lines=8> */
[----:B------:R-:W3:Y:S01]  /*5be0*/  LDG.E.64 R20, desc[UR16][R44.64] ;  /* 0x000000102c147981 */ /* 0x000ee2000c1e1b00 */
[----:B------:R-:W-:Y:S01]  /*5bf0*/  IMAD.WIDE.U32 R28, R26, R24, R28 ;  /* 0x000000181a1c7225 */ /* 0x000fe200078e001c */
[----:B------:R-:W-:-:S03]  /*5c00*/  IADD3.X R35, PT, PT, R45, UR4, RZ, P0, !PT ;  /* 0x000000042d237c10 */ /* 0x000fc600087fe4ff */
[----:B------:R-:W-:Y:S01]  /*5c10*/  IMAD R25, R27, R24, R25 ;  /* 0x000000181b197224 */ /* 0x000fe200078e0219 */
[----:B------:R-:W-:Y:S01]  /*5c20*/  IADD3 R36, P0, PT, R34, UR26, RZ ;  /* 0x0000001a22247c10 */ /* 0x000fe2000ff1e0ff */
[----:B------:R-:W4:Y:S03]  /*5c30*/  LDL.64 R26, [R39+0x18] ;  /* 0x00001800271a7983 */ /* 0x000f260000100a00 */
[----:B------:R-:W-:Y:S02]  /*5c40*/  IADD3 R29, PT, PT, R29, R25, RZ ;  /* 0x000000191d1d7210 */ /* 0x000fe40007ffe0ff */
[----:B------:R0:W4:Y:S01]  /*5c50*/  LDG.E.64 R24, desc[UR16][R34.64] ;  /* 0x0000001022187981 */ /* 0x000122000c1e1b00 */
[----:B------:R-:W-:Y:S02]  /*5c60*/  IADD3.X R37, PT, PT, R35, UR4, RZ, P0, !PT ;  /* 0x0000000423257c10 */ /* 0x000fe400087fe4ff */
[----:B0-----:R-:W-:-:S04]  /*5c70*/  IADD3 R34, P0, PT, R36, UR26, RZ ;  /* 0x0000001a24227c10 */ /* 0x001fc8000ff1e0ff */
[----:B------:R-:W-:-:S06]  /*5c80*/  IADD3.X R35, PT, PT, R37, UR4, RZ, P0, !PT ;  /* 0x0000000425237c10 */ /* 0x000fcc00087fe4ff */
[----:B------:R-:W5:Y:S01]  /*5c90*/  LDG.E.64 R34, desc[UR16][R34.64] ;  /* 0x0000001022227981 */ /* 0x000f62000c1e1b00 */
[----:B--2---:R-:W-:Y:S02]  /*5ca0*/  IMAD R31, R31, R32, RZ ;  /* 0x000000201f1f7224 */ /* 0x004fe400078e02ff */
[----:B------:R-:W-:-:S04]  /*5cb0*/  IMAD.WIDE.U32 R28, R32, R30, R28 ;  /* 0x0000001e201c7225 */ /* 0x000fc800078e001c */
[----:B------:R-:W-:Y:S02]  /*5cc0*/  IMAD R45, R33, R30, R31 ;  /* 0x0000001e212d7224 */ /* 0x000fe400078e021f */
[----:B------:R-:W2:Y:S04]  /*5cd0*/  LDG.E.64 R30, desc[UR16][R36.64] ;  /* 0x00000010241e7981 */ /* 0x000ea8000c1e1b00 */
[----:B------:R-:W2:Y:S04]  /*5ce0*/  LDL.64 R32, [R39+0x20] ;  /* 0x0000200027207983 */ /* 0x000ea80000100a00 */
[----:B------:R0:W5:Y:S01]  /*5cf0*/  LDL.64 R36, [R39+0x28] ;  /* 0x0000280027247983 */ /* 0x0001620000100a00 */
        /* <DEDUP_REMOVED lines=26> */
.L_x_8263:
        /* <DEDUP_REMOVED lines=8> */
[----:B0-----:R-:W-:Y:S02]  /*5f20*/  IMAD R25, R41, UR24, RZ ;  /* 0x0000001829197c24 */ /* 0x001fe4000f8e02ff */
[C---:B------:R-:W-:Y:S02]  /*5f30*/  IMAD.U32 R39, R6.reuse, 0x8, R1 ;  /* 0x0000000806277824 */ /* 0x040fe400078e0001 */
[----:B------:R-:W-:-:S03]  /*5f40*/  IMAD.WIDE.U32 R20, R6, UR24, R18 ;  /* 0x0000001806147c25 */ /* 0x000fc6000f8e0012 */
[----:B------:R-:W2:Y:S01]  /*5f50*/  LDL.64 R36, [R39+0x20] ;  /* 0x0000200027247983 */ /* 0x000ea20000100a00 */
[----:B------:R-:W-:-:S03]  /*5f60*/  IMAD R25, R6, UR25, R25 ;  /* 0x0000001906197c24 */ /* 0x000fc6000f8e0219 */
[----:B------:R-:W3:Y:S01]  /*5f70*/  LDL.64 R28, [R39+0x30] ;  /* 0x00003000271c7983 */ /* 0x000ee20000100a00 */
[----:B------:R-:W-:Y:S01]  /*5f80*/  IMAD.IADD R21, R21, 0x1, R25 ;  /* 0x0000000115157824 */ /* 0x000fe200078e0219 */
[----:B-1----:R-:W-:Y:S01]  /*5f90*/  LEA R42, P0, R20, UR4, 0x3 ;  /* 0x00000004142a7c11 */ /* 0x002fe2000f8018ff */
[----:B------:R-:W-:-:S03]  /*5fa0*/  USHF.L.U64.HI UR4, UR24, 0x3, UR25 ;  /* 0x0000000318047899 */ /* 0x000fc60008010219 */
[----:B------:R-:W-:Y:S01]  /*5fb0*/  LEA.HI.X R43, R20, UR5, R21, 0x3, P0 ;  /* 0x00000005142b7c11 */ /* 0x000fe200080f1c15 */
[----:B------:R-:W-:Y:S01]  /*5fc0*/  USHF.L.U32 UR5, UR24, 0x3, URZ ;  /* 0x0000000318057899 */ /* 0x000fe200080006ff */
[----:B------:R-:W4:Y:S04]  /*5fd0*/  LDL.64 R20, [R39+0x28] ;  /* 0x0000280027147983 */ /* 0x000f280000100a00 */
[----:B------:R-:W2:Y:S01]  /*5fe0*/  LDG.E.64 R34, desc[UR16][R42.64] ;  /* 0x000000102a227981 */ /* 0x000ea2000c1e1b00 */
[----:B------:R-:W-:-:S04]  /*5ff0*/  IADD3 R44, P0, PT, R42, UR5, RZ ;  /* 0x000000052a2c7c10 */ /* 0x000fc8000ff1e0ff */
[----:B------:R-:W-:Y:S02]  /*6000*/  IADD3.X R45, PT, PT, R43, UR4, RZ, P0, !PT ;  /* 0x000000042b2d7c10 */ /* 0x000fe400087fe4ff */
[----:B------:R-:W-:-:S03]  /*6010*/  IADD3 R26, P0, PT, R44, UR5, RZ ;  /* 0x000000052c1a7c10 */ /* 0x000fc6000ff1e0ff */
[----:B------:R-:W4:Y:S01]  /*6020*/  LDG.E.64 R24, desc[UR16][R44.64] ;  /* 0x000000102c187981 */ /* 0x000f22000c1e1b00 */
[----:B------:R-:W-:Y:S02]  /*6030*/  IADD3.X R27, PT, PT, R45, UR4, RZ, P0, !PT ;  /* 0x000000042d1b7c10 */ /* 0x000fe400087fe4ff */
[----:B------:R-:W-:Y:S01]  /*6040*/  IADD3 R30, P0, PT, R26, UR5, RZ ;  /* 0x000000051a1e7c10 */ /* 0x000fe2000ff1e0ff */
[----:B------:R-:W5:Y:S04]  /*6050*/  LDL.64 R42, [R39+0x38] ;  /* 0x00003800272a7983 */ /* 0x000f680000100a00 */
[----:B------:R-:W3:Y:S01]  /*6060*/  LDG.E.64 R32, desc[UR16][R26.64] ;  /* 0x000000101a207981 */ /* 0x000ee2000c1e1b00 */
[----:B------:R-:W-:-:S06]  /*6070*/  IADD3.X R31, PT, PT, R27, UR4, RZ, P0, !PT ;  /* 0x000000041b1f7c10 */ /* 0x000fcc00087fe4ff */
[----:B------:R-:W5:Y:S01]  /*6080*/  LDG.E.64 R30, desc[UR16][R30.64] ;  /* 0x000000101e1e7981 */ /* 0x000f62000c1e1b00 */
        /* <DEDUP_REMOVED lines=13> */
[----:B-----5:R-:W-:Y:S02]  /*6160*/  IMAD R21, R31, R42, RZ ;  /* 0x0000002a1f157224 */ /* 0x020fe400078e02ff */
[----:B------:R-:W-:Y:S02]  /*6170*/  IMAD.IADD R29, R29, 0x1, R23 ;  /* 0x000000011d1d7824 */ /* 0x000fe400078e0217 */
[-C--:B------:R-:W-:Y:S02]  /*6180*/  IMAD R21, R43, R30.reuse, R21 ;  /* 0x0000001e2b157224 */ /* 0x080fe400078e0215 */
[----:B------:R-:W-:-:S04]  /*6190*/  IMAD.WIDE.U32 R22, R42, R30, R28 ;  /* 0x0000001e2a167225 */ /* 0x000fc800078e001c */
[----:B------:R-:W-:-:S07]  /*61a0*/  IMAD.IADD R23, R23, 0x1, R21 ;  /* 0x0000000117177824 */ /* 0x000fce00078e0215 */
.L_x_8265:
        /* <DEDUP_REMOVED lines=9> */
[----:B0-----:R-:W-:Y:S01]  /*6240*/  IMAD R25, R41, UR24, RZ ;  /* 0x0000001829197c24 */ /* 0x001fe2000f8e02ff */
[----:B------:R-:W-:Y:S01]  /*6250*/  MOV R29, UR24 ;  /* 0x00000018001d7c02 */ /* 0x000fe20008000f00 */
[----:B------:R-:W-:Y:S02]  /*6260*/  IMAD.MOV.U32 R21, RZ, RZ, R19 ;  /* 0x000000ffff157224 */ /* 0x000fe400078e0013 */
[C---:B------:R-:W-:Y:S02]  /*6270*/  IMAD R25, R6.reuse, UR25, R25 ;  /* 0x0000001906197c24 */ /* 0x040fe4000f8e0219 */
[----:B------:R-:W-:-:S04]  /*6280*/  IMAD.WIDE.U32 R20, R6, UR24, R20 ;  /* 0x0000001806147c25 */ /* 0x000fc8000f8e0014 */
[----:B------:R-:W-:Y:S02]  /*6290*/  IMAD.IADD R25, R21, 0x1, R25 ;  /* 0x0000000115197824 */ /* 0x000fe400078e0219 */
[----:B------:R-:W-:Y:S02]  /*62a0*/  IMAD.U32 R32, R6, 0x8, R1 ;  /* 0x0000000806207824 */ /* 0x000fe400078e0001 */
[----:B------:R-:W-:Y:S01]  /*62b0*/  IMAD.U32 R27, RZ, RZ, UR24 ;  /* 0x00000018ff1b7e24 */ /* 0x000fe2000f8e00ff */
[----:B-1----:R-:W-:Y:S01]  /*62c0*/  LEA R30, P0, R20, UR4, 0x3 ;  /* 0x00000004141e7c11 */ /* 0x002fe2000f8018ff */
[----:B------:R-:W-:-:S03]  /*62d0*/  IMAD.U32 R26, RZ, RZ, UR25 ;  /* 0x00000019ff1a7e24 */ /* 0x000fc6000f8e00ff */
[----:B------:R-:W-:Y:S02]  /*62e0*/  LEA.HI.X R31, R20, UR5, R25, 0x3, P0 ;  /* 0x00000005141f7c11 */ /* 0x000fe400080f1c19 */
[----:B------:R-:W-:Y:S01]  /*62f0*/  LEA R28, P0, R29, R30, 0x3 ;  /* 0x0000001e1d1c7211 */ /* 0x000fe200078018ff */
[----:B------:R-:W2:Y:S04]  /*6300*/  LDL.64 R20, [R32+0x20] ;  /* 0x0000200020147983 */ /* 0x000ea80000100a00 */
[----:B------:R-:W2:Y:S01]  /*6310*/  LDG.E.64 R24, desc[UR16][R30.64] ;  /* 0x000000101e187981 */ /* 0x000ea2000c1e1b00 */
[----:B------:R-:W-:-:S03]  /*6320*/  LEA.HI.X R29, R27, R31, R26, 0x3, P0 ;  /* 0x0000001f1b1d7211 */ /* 0x000fc600000f1c1a */
[----:B------:R-:W3:Y:S04]  /*6330*/  LDL.64 R26, [R32+0x28] ;  /* 0x00002800201a7983 */ /* 0x000ee80000100a00 */
        /* <DEDUP_REMOVED lines=11> */
.L_x_8266:
[----:B------:R-:W-:Y:S05]  /*63f0*/  BRA.U UP1, `(.L_x_8262) ;  /* 0x00000001013c7547 */ /* 0x000fea000b800000 */
[----:B------:R-:W1:Y:S01]  /*6400*/  LDCU.64 UR4, c[0x0][0x398] ;  /* 0x00007300ff0477ac */ /* 0x000e620008000a00 */
[----:B0-----:R-:W-:Y:S02]  /*6410*/  IMAD R41, R41, UR24, RZ ;  /* 0x0000001829297c24 */ /* 0x001fe4000f8e02ff */
[----:B------:R-:W-:Y:S02]  /*6420*/  IMAD.MOV.U32 R15, RZ, RZ, R19 ;  /* 0x000000ffff0f7224 */ /* 0x000fe400078e0013 */
[C---:B------:R-:W-:Y:S02]  /*6430*/  IMAD R41, R6.reuse, UR25, R41 ;  /* 0x0000001906297c24 */ /* 0x040fe4000f8e0229 */
[C---:B------:R-:W-:Y:S01]  /*6440*/  IMAD.WIDE.U32 R14, R6.reuse, UR24, R14 ;  /* 0x00000018060e7c25 */ /* 0x040fe2000f8e000e */
[----:B------:R-:W-:-:S03]  /*6450*/  LEA R6, R6, R1, 0x3 ;  /* 0x0000000106067211 */ /* 0x000fc600078e18ff */
[----:B------:R-:W-:Y:S01]  /*6460*/  IMAD.IADD R15, R15, 0x1, R41 ;  /* 0x000000010f0f7824 */ /* 0x000fe200078e0229 */
        /* <DEDUP_REMOVED lines=8> */
.L_x_8262:
[----:B-----5:R-:W1:Y:S01]  /*64f0*/  LDC.64 R14, c[0x0][0x3f8] ;  /* 0x0000fe00ff0e7b82 */ /* 0x020e620000000a00 */
[----:B------:R-:W-:Y:S01]  /*6500*/  IMAD.U32 R20, RZ, RZ, UR12 ;  /* 0x0000000cff147e24 */ /* 0x000fe2000f8e00ff */
        /* <DEDUP_REMOVED lines=13> */
.L_x_8268:
        /* <DEDUP_REMOVED lines=9> */
[----:B------:R-:W-:Y:S02]  /*6670*/  IADD3 R27, P4, P5, R20, 0x8, R27 ;  /* 0x00000008141b7810 */ /* 0x000fe40007d9e01b */
[----:B-1----:R-:W-:-:S05]  /*6680*/  IADD3 R14, P3, PT, R14, 0x8, RZ ;  /* 0x000000080e0e7810 */ /* 0x002fca0007f7e0ff */
        /* <DEDUP_REMOVED lines=15> */
[----:B0-----:R-:W-:Y:S05]  /*6780*/  BSYNC.RECONVERGENT B1 ;  /* 0x0000000000017941 */ /* 0x001fea0003800200 */
.L_x_8267:
[----:B------:R-:W-:Y:S05]  /*6790*/  @!P0 BRA `(.L_x_8269) ;  /* 0x0000000000888947 */ /* 0x000fea0003800000 */
[----:B------:R-:W-:Y:S01]  /*67a0*/  BSSY.RECONVERGENT B1, `(.L_x_8269) ;  /* 0x0000021000017945 */ /* 0x000fe20003800200 */
[----:B------:R-:W-:Y:S01]  /*67b0*/  MOV R33, UR22 ;  /* 0x0000001600217c02 */ /* 0x000fe20008000f00 */
[----:B------:R-:W-:Y:S01]  /*67c0*/  IMAD.U32 R34, RZ, RZ, UR23 ;  /* 0x00000017ff227e24 */ /* 0x000fe2000f8e00ff */
[----:B------:R-:W-:Y:S01]  /*67d0*/  MOV R25, UR12 ;  /* 0x0000000c00197c02 */ /* 0x000fe20008000f00 */
[----:B------:R-:W-:Y:S02]  /*67e0*/  IMAD.U32 R29, RZ, RZ, UR12 ;  /* 0x0000000cff1d7e24 */ /* 0x000fe4000f8e00ff */
[----:B------:R-:W-:Y:S02]  /*67f0*/  IMAD.U32 R31, RZ, RZ, UR13 ;  /* 0x0000000dff1f7e24 */ /* 0x000fe4000f8e00ff */
[----:B------:R-:W-:-:S07]  /*6800*/  IMAD.U32 R21, RZ, RZ, UR13 ;  /* 0x0000000dff157e24 */ /* 0x000fce000f8e00ff */
.L_x_8270:
        /* <DEDUP_REMOVED lines=27> */
.L_x_8269:
[----:B------:R-:W1:Y:S01]  /*69c0*/  LDCU.64 UR4, c[0x0][0x3f0] ;  /* 0x00007e00ff0477ac */ /* 0x000e620008000a00 */
[----:B------:R-:W-:Y:S02]  /*69d0*/  IADD3 R14, P0, PT, -R20, R25, RZ ;  /* 0x00000019140e7210 */ /* 0x000fe40007f1e1ff */
[----:B------:R-:W-:Y:S01]  /*69e0*/  SHF.L.U64.HI R22, R16, 0x3, R17 ;  /* 0x0000000310167819 */ /* 0x000fe20000010211 */
[----:B0-----:R-:W0:Y:S02]  /*69f0*/  LDCU.128 UR24, c[0x0][0x400] ;  /* 0x00008000ff1877ac */ /* 0x001e240008000c00 */
[----:B------:R-:W-:-:S05]  /*6a00*/  IMAD.X R21, R21, 0x1, ~R6, P0 ;  /* 0x0000000115157824 */ /* 0x000fca00000e0e06 */
[--C-:B------:R-:W-:Y:S02]  /*6a10*/  SHF.R.S64 R14, R14, 0x3, R21.reuse ;  /* 0x000000030e0e7819 */ /* 0x100fe40000001015 */
[----:B------:R-:W-:Y:S02]  /*6a20*/  SHF.R.S32.HI R15, RZ, 0x3, R21 ;  /* 0x00000003ff0f7819 */ /* 0x000fe40000011415 */
[----:B-1----:R-:W-:Y:S01]  /*6a30*/  IADD3 R18, P1, PT, R20, -UR4, RZ ;  /* 0x8000000414127c10 */ /* 0x002fe2000ff3e0ff */
[----:B------:R-:W-:-:S03]  /*6a40*/  IMAD.SHL.U32 R20, R16, 0x8, RZ ;  /* 0x0000000810147824 */ /* 0x000fc600078e00ff */
[----:B------:R-:W-:Y:S02]  /*6a50*/  IADD3.X R19, PT, PT, R6, ~UR5, RZ, P1, !PT ;  /* 0x8000000506137c10 */ /* 0x000fe40008ffe4ff */
[C---:B0-----:R-:W-:Y:S02]  /*6a60*/  IADD3 R16, P0, PT, R20.reuse, UR24, RZ ;  /* 0x0000001814107c10 */ /* 0x041fe4000ff1e0ff */
[----:B------:R-:W-:Y:S02]  /*6a70*/  IADD3 R20, P1, PT, R20, UR26, RZ ;  /* 0x0000001a14147c10 */ /* 0x000fe4000ff3e0ff */
[----:B------:R-:W-:Y:S02]  /*6a80*/  IADD3.X R17, PT, PT, R22, UR25, RZ, P0, !PT ;  /* 0x0000001916117c10 */ /* 0x000fe400087fe4ff */
[--C-:B------:R-:W-:Y:S02]  /*6a90*/  SHF.R.S64 R18, R18, 0x3, R19.reuse ;  /* 0x0000000312127819 */ /* 0x100fe40000001013 */
[----:B------:R-:W-:Y:S01]  /*6aa0*/  IADD3.X R21, PT, PT, R22, UR27, RZ, P1, !PT ;  /* 0x0000001b16157c10 */ /* 0x000fe20008ffe4ff */
[----:B------:R3:W-:Y:S01]  /*6ab0*/  STG.E.64 desc[UR16][R16.64], R14 ;  /* 0x0000000e10007986 */ /* 0x0007e2000c101b10 */
[----:B------:R-:W-:-:S05]  /*6ac0*/  SHF.R.S32.HI R19, RZ, 0x3, R19 ;  /* 0x00000003ff137819 */ /* 0x000fca0000011413 */
[----:B------:R3:W-:Y:S02]  /*6ad0*/  STG.E.64 desc[UR16][R20.64], R18 ;  /* 0x0000001214007986 */ /* 0x0007e4000c101b10 */
.L_x_8260:
[----:B------:R-:W-:Y:S05]  /*6ae0*/  BSYNC.RECONVERGENT B0 ;  /* 0x0000000000007941 */ /* 0x000fea0003800200 */
.L_x_8259:
[----:B------:R-:W-:Y:S01]  /*6af0*/  IADD3 R6, PT, PT, R5, 0x280, RZ ;  /* 0x0000028005067810 */ /* 0x000fe20007ffe0ff */
[----:B------:R-:W-:Y:S03]  /*6b00*/  BSSY.RECONVERGENT B0, `(.L_x_8271) ;  /* 0x0000139000007945 */ /* 0x000fe60003800200 */
[----:B------:R-:W-:-:S13]  /*6b10*/  ISETP.GE.AND P0, PT, R6, UR7, PT ;  /* 0x0000000706007c0c */ /* 0x000fda000bf06270 */
[----:B------:R-:W-:Y:S05]  /*6b20*/  @P0 BRA `(.L_x_8272) ;  /* 0x0000001000d80947 */ /* 0x000fea0003800000 */
[----:B------:R-:W4:Y:S02]  /*6b30*/  LDCU.64 UR4, c[0x0][0x388] ;  /* 0x00007100ff0477ac */ /* 0x000f240008000a00 */
[----:B----4-:R-:W-:-:S04]  /*6b40*/  UISETP.NE.U32.AND UP0, UPT, UR4, URZ, UPT ;  /* 0x000000ff0400728c */ /* 0x010fc8000bf05070 */
[----:B------:R-:W-:-:S09]  /*6b50*/  UISETP.NE.AND.EX UP0, UPT, UR5, URZ, UPT, UP0 ;  /* 0x000000ff0500728c */ /* 0x000fd2000bf05300 */
[----:B------:R-:W-:Y:S05]  /*6b60*/  BRA.U !UP0, `(.L_x_8273) ;  /* 0x0000000108107547 */ /* 0x000fea000b800000 */
[----:B-----5:R-:W-:-:S04]  /*6b70*/  LEA R36, P0, R8, UR4, 0x3 ;  /* 0x0000000408247c11 */ /* 0x020fc8000f8018ff */
[----:B------:R-:W-:-:S06]  /*6b80*/  LEA.HI.X R37, R8, UR5, R9, 0x3, P0 ;  /* 0x0000000508257c11 */ /* 0x000fcc00080f1c09 */
[----:B------:R-:W5:Y:S01]  /*6b90*/  LDG.E.64 R36, desc[UR16][R36.64] ;  /* 0x0000001024247981 */ /* 0x000f62000c1e1b00 */
[----:B------:R-:W-:Y:S05]  /*6ba0*/  BRA `(.L_x_8274) ;  /* 0x0000000c003c7947 */ /* 0x000fea0003800000 */
.L_x_8273:
[----:B------:R-:W-:Y:S01]  /*6bb0*/  UISETP.NE.U32.AND UP0, UPT, UR14, URZ, UPT ;  /* 0x000000ff0e00728c */ /* 0x000fe2000bf05070 */
[----:B-----5:R-:W-:-:S03]  /*6bc0*/  CS2R R36, SRZ ;  /* 0x0000000000247805 */ /* 0x020fc6000001ff00 */
[----:B------:R-:W-:-:S09]  /*6bd0*/  UISETP.NE.AND.EX UP0, UPT, UR15, URZ, UPT, UP0 ;  /* 0x000000ff0f00728c */ /* 0x000fd2000bf05300 */
[----:B------:R-:W-:Y:S05]  /*6be0*/  BRA.U !UP0, `(.L_x_8274) ;  /* 0x0000000d082c7547 */ /* 0x000fea000b800000 */
[----:B------:R-:W0:Y:S01]  /*6bf0*/  LDCU.64 UR4, c[0x0][0x3a0] ;  /* 0x00007400ff0477ac */ /* 0x000e220008000a00 */
[----:B------:R-:W-:-:S04]  /*6c00*/  UISETP.GE.U32.AND UP0, UPT, UR14, 0x1, UPT ;  /* 0x000000010e00788c */ /* 0x000fc8000bf06070 */
[----:B------:R-:W-:Y:S01]  /*6c10*/  UISETP.GE.AND.EX UP0, UPT, UR15, URZ, UPT, UP0 ;  /* 0x000000ff0f00728c */ /* 0x000fe2000bf06300 */
[----:B0--3--:R-:W-:-:S04]  /*6c20*/  IMAD R15, R9, UR4, RZ ;  /* 0x00000004090f7c24 */ /* 0x009fc8000f8e02ff */
        /* <DEDUP_REMOVED lines=8> */
[----:B------:R-:W-:Y:S01]  /*6cb0*/  UISETP.NE.AND.EX UP0, UPT, URZ, URZ, UPT, UP2 ;  /* 0x000000ffff00728c */ /* 0x000fe2000bf05320 */
[----:B------:R-:W-:Y:S01]  /*6cc0*/  IMAD.MOV.U32 R41, RZ, RZ, RZ ;  /* 0x000000ffff297224 */ /* 0x000fe200078e00ff */
[----:B------:R-:W0:Y:S01]  /*6cd0*/  LDCU.64 UR24, c[0x0][0x3e8] ;  /* 0x00007d00ff1877ac */ /* 0x000e220008000a00 */
[----:B------:R-:W-:-:S04]  /*6ce0*/  IMAD.IADD R17, R15, 0x1, R17 ;  /* 0x000000010f117824 */ /* 0x000fc800078e0211 */
[----:B------:R-:W-:Y:S05]  /*6cf0*/  BRA.U !UP1, `(.L_x_8275) ;  /* 0x0000000509547547 */ /* 0x000fea000b800000 */
[----:B------:R-:W3:Y:S01]  /*6d00*/  LDCU.64 UR8, c[0x0][0x398] ;  /* 0x00007300ff0877ac */ /* 0x000ee20008000a00 */
[----:B------:R-:W-:Y:S02]  /*6d10*/  MOV R39, R0 ;  /* 0x0000000000277202 */ /* 0x000fe40000000f00 */
[----:B------:R-:W-:Y:S01]  /*6d20*/  CS2R R36, SRZ ;  /* 0x0000000000247805 */ /* 0x000fe2000001ff00 */
[----:B------:R-:W-:Y:S02]  /*6d30*/  ULOP3.LUT UR5, UR20, 0xfffffff8, URZ, 0xc0, !UPT ;  /* 0xfffffff814057892 */ /* 0x000fe4000f8ec0ff */
[----:B0-----:R-:W-:Y:S02]  /*6d40*/  UIMAD.WIDE.U32 UR26, UR24, 0x8, URZ ;  /* 0x00000008181a78a5 */ /* 0x001fe4000f8e00ff */
[----:B------:R-:W-:Y:S02]  /*6d50*/  USHF.L.U32 UR4, UR25, 0x3, URZ ;  /* 0x0000000319047899 */ /* 0x000fe400080006ff */
[----:B------:R-:W-:Y:S01]  /*6d60*/  IMAD.U32 R6, RZ, RZ, UR5 ;  /* 0x00000005ff067e24 */ /* 0x000fe2000f8e00ff */
[----:B------:R-:W-:-:S02]  /*6d70*/  USHF.L.U64.HI UR10, UR24, 0x6, UR25 ;  /* 0x00000006180a7899 */ /* 0x000fc40008010219 */
[----:B------:R-:W-:Y:S01]  /*6d80*/  UIADD3 UR4, UPT, UPT, UR27, UR4, URZ ;  /* 0x000000041b047290 */ /* 0x000fe2000fffe0ff */
[----:B---3--:R-:W-:Y:S01]  /*6d90*/  LEA R40, P0, R14, UR8, 0x3 ;  /* 0x000000080e287c11 */ /* 0x008fe2000f8018ff */
[----:B------:R-:W-:-:S03]  /*6da0*/  ULOP3.LUT UR8, UR19, 0x7fffffff, URZ, 0xc0, !UPT ;  /* 0x7fffffff13087892 */ /* 0x000fc6000f8ec0ff */
[----:B------:R-:W-:-:S03]  /*6db0*/  LEA.HI.X R43, R14, UR9, R17, 0x3, P0 ;  /* 0x000000090e2b7c11 */ /* 0x000fc600080f1c11 */
[----:B------:R-:W-:-:S07]  /*6dc0*/  IMAD.U32 R41, RZ, RZ, UR8 ;  /* 0x00000008ff297e24 */ /* 0x000fce000f8e00ff */
.L_x_8276:
[----:B------:R-:W-:Y:S01]  /*6dd0*/  IMAD.MOV.U32 R42, RZ, RZ, R40 ;  /* 0x000000ffff2a7224 */ /* 0x000fe200078e0028 */
[----:B------:R-:W3:Y:S01]  /*6de0*/  LDL.64 R32, [R39+-0x10] ;  /* 0xfffff00027207983 */ /* 0x000ee20000100a00 */
[----:B-12---:R-:W-:-:S03]  /*6df0*/  IADD3 R18, P0, PT, R40, UR26, RZ ;  /* 0x0000001a28127c10 */ /* 0x006fc6000ff1e0ff */
[----:B------:R-:W3:Y:S01]  /*6e00*/  LDG.E.64 R34, desc[UR16][R42.64] ;  /* 0x000000102a227981 */ /* 0x000ee2000c1e1b00 */
[----:B------:R-:W-:Y:S02]  /*6e10*/  IADD3.X R19, PT, PT, R43, UR4, RZ, P0, !PT ;  /* 0x000000042b137c10 */ /* 0x000fe400087fe4ff */
[----:B------:R-:W-:Y:S01]  /*6e20*/  IADD3 R44, P0, PT, R18, UR26, RZ ;  /* 0x0000001a122c7c10 */ /* 0x000fe2000ff1e0ff */
[----:B------:R-:W2:Y:S04]  /*6e30*/  LDL.64 R28, [R39+-0x8] ;  /* 0xfffff800271c7983 */ /* 0x000ea80000100a00 */
[----:B------:R-:W2:Y:S01]  /*6e40*/  LDG.E.64 R30, desc[UR16][R18.64] ;  /* 0x00000010121e7981 */ /* 0x000ea2000c1e1b00 */
[----:B------:R-:W-:Y:S02]  /*6e50*/  IADD3.X R45, PT, PT, R19, UR4, RZ, P0, !PT ;  /* 0x00000004132d7c10 */ /* 0x000fe400087fe4ff */
[----:B------:R-:W-:Y:S01]  /*6e60*/  IADD3 R22, P0, PT, R44, UR26, RZ ;  /* 0x0000001a2c167c10 */ /* 0x000fe2000ff1e0ff */
[----:B------:R-:W4:Y:S04]  /*6e70*/  LDL.64 R20, [R39] ;  /* 0x0000000027147983 */ /* 0x000f280000100a00 */
[----:B------:R-:W4:Y:S01]  /*6e80*/  LDG.E.64 R24, desc[UR16][R44.64] ;  /* 0x000000102c187981 */ /* 0x000f22000c1e1b00 */
[----:B------:R-:W-:-:S03]  /*6e90*/  IADD3.X R23, PT, PT, R45, UR4, RZ, P0, !PT ;  /* 0x000000042d177c10 */ /* 0x000fc600087fe4ff */
[----:B------:R-:W5:Y:S04]  /*6ea0*/  LDL.64 R18, [R39+0x8] ;  /* 0x0000080027127983 */ /* 0x000f680000100a00 */
[----:B------:R-:W5:Y:S04]  /*6eb0*/  LDG.E.64 R26, desc[UR16][R22.64] ;  /* 0x00000010161a7981 */ /* 0x000f68000c1e1b00 */
[----:B------:R-:W5:Y:S01]  /*6ec0*/  LDL.64 R44, [R39+0x28] ;  /* 0x00002800272c7983 */ /* 0x000f620000100a00 */
[----:B---3--:R-:W-:Y:S02]  /*6ed0*/  IMAD R35, R35, R32, RZ ;  /* 0x0000002023237224 */ /* 0x008fe400078e02ff */
[----:B------:R-:W-:Y:S01]  /*6ee0*/  IMAD.WIDE.U32 R36, R32, R34, R36 ;  /* 0x0000002220247225 */ /* 0x000fe200078e0024 */
[----:B------:R-:W-:-:S03]  /*6ef0*/  IADD3 R32, P0, PT, R22, UR26, RZ ;  /* 0x0000001a16207c10 */ /* 0x000fc6000ff1e0ff */
[----:B------:R-:W-:Y:S01]  /*6f00*/  IMAD R35, R33, R34, R35 ;  /* 0x0000002221237224 */ /* 0x000fe200078e0223 */
[----:B------:R-:W-:-:S04]  /*6f10*/  IADD3.X R33, PT, PT, R23, UR4, RZ, P0, !PT ;  /* 0x0000000417217c10 */ /* 0x000fc800087fe4ff */
[----:B------:R-:W-:Y:S01]  /*6f20*/  IADD3 R37, PT, PT, R37, R35, RZ ;  /* 0x0000002325257210 */ /* 0x000fe20007ffe0ff */
[----:B--2---:R-:W-:Y:S01]  /*6f30*/  IMAD R35, R31, R28, RZ ;  /* 0x0000001c1f237224 */ /* 0x004fe200078e02ff */
[----:B------:R5:W2:Y:S03]  /*6f40*/  LDG.E.64 R22, desc[UR16][R32.64] ;  /* 0x0000001020167981 */ /* 0x000aa6000c1e1b00 */
[-C--:B------:R-:W-:Y:S02]  /*6f50*/  IMAD R35, R29, R30.reuse, R35 ;  /* 0x0000001e1d237224 */ /* 0x080fe400078e0223 */
[----:B------:R-:W-:Y:S01]  /*6f60*/  IMAD.WIDE.U32 R28, R28, R30, R36 ;  /* 0x0000001e1c1c7225 */ /* 0x000fe200078e0024 */
[----:B------:R-:W-:Y:S01]  /*6f70*/  IADD3 R34, P0, PT, R32, UR26, RZ ;  /* 0x0000001a20227c10 */ /* 0x000fe2000ff1e0ff */
[----:B------:R-:W2:Y:S02]  /*6f80*/  LDL.64 R30, [R39+0x10] ;  /* 0x00001000271e7983 */ /* 0x000ea40000100a00 */
[----:B----4-:R-:W-:-:S02]  /*6f90*/  IMAD R37, R25, R20, RZ ;  /* 0x0000001419257224 */ /* 0x010fc400078e02ff */
[----:B------:R-:W-:Y:S01]  /*6fa0*/  IMAD.IADD R29, R29, 0x1, R35 ;  /* 0x000000011d1d7824 */ /* 0x000fe200078e0223 */
[----:B------:R-:W-:Y:S01]  /*6fb0*/  IADD3.X R35, PT, PT, R33, UR4, RZ, P0, !PT ;  /* 0x0000000421237c10 */ /* 0x000fe200087fe4ff */
[-C--:B------:R-:W-:Y:S01]  /*6fc0*/  IMAD R37, R21, R24.reuse, R37 ;  /* 0x0000001815257224 */ /* 0x080fe200078e0225 */
[----:B------:R-:W-:Y:S01]  /*6fd0*/  IADD3 R36, P0, PT, R34, UR26, RZ ;  /* 0x0000001a22247c10 */ /* 0x000fe2000ff1e0ff */
[----:B------:R-:W-:Y:S02]  /*6fe0*/  IMAD.WIDE.U32 R20, R20, R24, R28 ;  /* 0x0000001814147225 */ /* 0x000fe400078e001c */
[----:B------:R-:W3:Y:S02]  /*6ff0*/  LDL.64 R28, [R39+0x18] ;  /* 0x00001800271c7983 */ /* 0x000ee40000100a00 */
[----:B------:R-:W-:Y:S02]  /*7000*/  IMAD.IADD R21, R21, 0x1, R37 ;  /* 0x0000000115157824 */ /* 0x000fe400078e0225 */
[----:B------:R0:W3:Y:S01]  /*7010*/  LDG.E.64 R24, desc[UR16][R34.64] ;  /* 0x0000001022187981 */ /* 0x0000e2000c1e1b00 */
[----:B-----5:R-:W-:Y:S01]  /*7020*/  IMAD R33, R27, R18, RZ ;  /* 0x000000121b217224 */ /* 0x020fe200078e02ff */
[----:B------:R-:W-:-:S03]  /*7030*/  IADD3.X R37, PT, PT, R35, UR4, RZ, P0, !PT ;  /* 0x0000000423257c10 */ /* 0x000fc600087fe4ff */
[-C--:B------:R-:W-:Y:S02]  /*7040*/  IMAD R33, R19, R26.reuse, R33 ;  /* 0x0000001a13217224 */ /* 0x080fe400078e0221 */
[----:B------:R-:W-:Y:S02]  /*7050*/  IMAD.WIDE.U32 R18, R18, R26, R20 ;  /* 0x0000001a12127225 */ /* 0x000fe400078e0014 */
[----:B------:R1:W4:Y:S01]  /*7060*/  LDL.64 R26, [R39+0x20] ;  /* 0x00002000271a7983 */ /* 0x0003220000100a00 */
[----:B0-----:R-:W-:-:S03]  /*7070*/  IADD3 R34, P0, PT, R36, UR26, RZ ;  /* 0x0000001a24227c10 */ /* 0x001fc6000ff1e0ff */
[----:B------:R-:W4:Y:S01]  /*7080*/  LDG.E.64 R20, desc[UR16][R36.64] ;  /* 0x0000001024147981 */ /* 0x000f22000c1e1b00 */
[----:B------:R-:W-:-:S06]  /*7090*/  IADD3.X R35, PT, PT, R37, UR4, RZ, P0, !PT ;  /* 0x0000000425237c10 */ /* 0x000fcc00087fe4ff */
[----:B------:R-:W5:Y:S01]  /*70a0*/  LDG.E.64 R34, desc[UR16][R34.64] ;  /* 0x0000001022227981 */ /* 0x000f62000c1e1b00 */
[----:B------:R-:W-:Y:S01]  /*70b0*/  IMAD.IADD R19, R19, 0x1, R33 ;  /* 0x0000000113137824 */ /* 0x000fe200078e0221 */
[----:B------:R-:W-:-:S04]  /*70c0*/  UIADD3 UR5, UP1, UPT, UR5, -0x8, URZ ;  /* 0xfffffff805057890 */ /* 0x000fc8000ff3e0ff */
[----:B------:R-:W-:Y:S02]  /*70d0*/  UIADD3.X UR8, UPT, UPT, UR8, -0x1, URZ, UP1, !UPT ;  /* 0xffffffff08087890 */ /* 0x000fe40008ffe4ff */
[----:B------:R-:W-:-:S04]  /*70e0*/  UISETP.NE.U32.AND UP1, UPT, UR5, URZ, UPT ;  /* 0x000000ff0500728c */ /* 0x000fc8000bf25070 */
[----:B------:R-:W-:Y:S01]  /*70f0*/  UISETP.NE.AND.EX UP1, UPT, UR8, URZ, UPT, UP1 ;  /* 0x000000ff0800728c */ /* 0x000fe2000bf25310 */
[----:B-1----:R-:W-:Y:S02]  /*7100*/  VIADD R39, R39, 0x40 ;  /* 0x0000004027277836 */ /* 0x002fe40000000000 */
        /* <DEDUP_REMOVED lines=8> */
[----:B----4-:R-:W-:Y:S02]  /*7190*/  IMAD R21, R21, R26, RZ ;  /* 0x0000001a15157224 */ /* 0x010fe400078e02ff */
        /* <DEDUP_REMOVED lines=8> */
[----:B------:R-:W-:-:S04]  /*7220*/  IADD3.X R43, PT, PT, R43, UR10, RZ, P0, !PT ;  /* 0x0000000a2b2b7c10 */ /* 0x000fc800087fe4ff */
[----:B------:R-:W-:Y:S01]  /*7230*/  IADD3 R37, PT, PT, R37, R21, RZ ;  /* 0x0000001525257210 */ /* 0x000fe20007ffe0ff */
[----:B------:R-:W-:Y:S06]  /*7240*/  BRA.U UP1, `(.L_x_8276) ;  /* 0xfffffff901e07547 */ /* 0x000fec000b83ffff */
.L_x_8275:
[----:B------:R-:W-:Y:S05]  /*7250*/  BRA.U !UP0, `(.L_x_8274) ;  /* 0x0000000508907547 */ /* 0x000fea000b800000 */
[----:B------:R-:W-:Y:S02]  /*7260*/  UISETP.GE.U32.AND UP0, UPT, UR18, 0x4, UPT ;  /* 0x000000041200788c */ /* 0x000fe4000bf06070 */
[----:B------:R-:W-:Y:S02]  /*7270*/  UISETP.NE.U32.AND UP1, UPT, UR11, URZ, UPT ;  /* 0x000000ff0b00728c */ /* 0x000fe4000bf25070 */
[----:B------:R-:W-:Y:S02]  /*7280*/  UISETP.GE.U32.AND.EX UP0, UPT, URZ, URZ, UPT, UP0 ;  /* 0x000000ffff00728c */ /* 0x000fe4000bf06100 */
[----:B------:R-:W-:-:S07]  /*7290*/  UISETP.NE.AND.EX UP1, UPT, URZ, URZ, UPT, UP1 ;  /* 0x000000ffff00728c */ /* 0x000fce000bf25310 */
[----:B------:R-:W-:Y:S05]  /*72a0*/  BRA.U !UP0, `(.L_x_8277) ;  /* 0x0000000108ac7547 */ /* 0x000fea000b800000 */
[----:B------:R-:W3:Y:S01]  /*72b0*/  LDCU.64 UR4, c[0x0][0x398] ;  /* 0x00007300ff0477ac */ /* 0x000ee20008000a00 */
[----:B012---:R-:W-:Y:S01]  /*72c0*/  IMAD R21, R41, UR24, RZ ;  /* 0x0000001829157c24 */ /* 0x007fe2000f8e02ff */
[C---:B------:R-:W-:Y:S01]  /*72d0*/  LEA R39, R6.reuse, R1, 0x3 ;  /* 0x0000000106277211 */ /* 0x040fe200078e18ff */
[----:B------:R-:W-:Y:S02]  /*72e0*/  IMAD.MOV.U32 R16, RZ, RZ, R14 ;  /* 0x000000ffff107224 */ /* 0x000fe400078e000e */
[C---:B------:R-:W-:Y:S02]  /*72f0*/  IMAD R21, R6.reuse, UR25, R21 ;  /* 0x0000001906157c24 */ /* 0x040fe4000f8e0215 */
[----:B------:R-:W-:Y:S01]  /*7300*/  IMAD.WIDE.U32 R18, R6, UR24, R16 ;  /* 0x0000001806127c25 */ /* 0x000fe2000f8e0010 */
[----:B------:R-:W2:Y:S03]  /*7310*/  LDL.64 R32, [R39+0x20] ;  /* 0x0000200027207983 */ /* 0x000ea60000100a00 */
[----:B------:R-:W-:Y:S01]  /*7320*/  IMAD.IADD R19, R19, 0x1, R21 ;  /* 0x0000000113137824 */ /* 0x000fe200078e0215 */
[----:B------:R-:W4:Y:S04]  /*7330*/  LDL.64 R26, [R39+0x30] ;  /* 0x00003000271a7983 */ /* 0x000f280000100a00 */
[----:B------:R-:W5:Y:S01]  /*7340*/  LDL.64 R20, [R39+0x28] ;  /* 0x0000280027147983 */ /* 0x000f620000100a00 */
[----:B---3--:R-:W-:Y:S01]  /*7350*/  LEA R34, P0, R18, UR4, 0x3 ;  /* 0x0000000412227c11 */ /* 0x008fe2000f8018ff */
[----:B------:R-:W-:-:S03]  /*7360*/  USHF.L.U64.HI UR4, UR24, 0x3, UR25 ;  /* 0x0000000318047899 */ /* 0x000fc60008010219 */
[----:B------:R-:W-:Y:S01]  /*7370*/  LEA.HI.X R35, R18, UR5, R19, 0x3, P0 ;  /* 0x0000000512237c11 */ /* 0x000fe200080f1c13 */
[----:B------:R-:W-:-:S04]  /*7380*/  USHF.L.U32 UR5, UR24, 0x3, URZ ;  /* 0x0000000318057899 */ /* 0x000fc800080006ff */
[----:B------:R-:W2:Y:S02]  /*7390*/  LDG.E.64 R18, desc[UR16][R34.64] ;  /* 0x0000001022127981 */ /* 0x000ea4000c1e1b00 */
[----:B------:R-:W-:-:S04]  /*73a0*/  IADD3 R42, P0, PT, R34, UR5, RZ ;  /* 0x00000005222a7c10 */ /* 0x000fc8000ff1e0ff */
[----:B------:R-:W-:Y:S02]  /*73b0*/  IADD3.X R43, PT, PT, R35, UR4, RZ, P0, !PT ;  /* 0x00000004232b7c10 */ /* 0x000fe400087fe4ff */
[----:B------:R-:W-:Y:S01]  /*73c0*/  IADD3 R24, P0, PT, R42, UR5, RZ ;  /* 0x000000052a187c10 */ /* 0x000fe2000ff1e0ff */
[----:B------:R-:W3:Y:S04]  /*73d0*/  LDL.64 R34, [R39+0x38] ;  /* 0x0000380027227983 */ /* 0x000ee80000100a00 */
[----:B------:R-:W5:Y:S01]  /*73e0*/  LDG.E.64 R22, desc[UR16][R42.64] ;  /* 0x000000102a167981 */ /* 0x000f62000c1e1b00 */
[----:B------:R-:W-:Y:S02]  /*73f0*/  IADD3.X R25, PT, PT, R43, UR4, RZ, P0, !PT ;  /* 0x000000042b197c10 */ /* 0x000fe400087fe4ff */
[----:B------:R-:W-:-:S03]  /*7400*/  IADD3 R28, P0, PT, R24, UR5, RZ ;  /* 0x00000005181c7c10 */ /* 0x000fc6000ff1e0ff */
[----:B------:R-:W4:Y:S01]  /*7410*/  LDG.E.64 R30, desc[UR16][R24.64] ;  /* 0x00000010181e7981 */ /* 0x000f22000c1e1b00 */
[----:B------:R-:W-:-:S06]  /*7420*/  IADD3.X R29, PT, PT, R25, UR4, RZ, P0, !PT ;  /* 0x00000004191d7c10 */ /* 0x000fcc00087fe4ff */
[----:B------:R-:W3:Y:S01]  /*7430*/  LDG.E.64 R28, desc[UR16][R28.64] ;  /* 0x000000101c1c7981 */ /* 0x000ee2000c1e1b00 */
[----:B------:R-:W-:-:S04]  /*7440*/  IADD3 R6, P0, PT, R6, 0x4, RZ ;  /* 0x0000000406067810 */ /* 0x000fc80007f1e0ff */
[----:B------:R-:W-:Y:S01]  /*7450*/  IADD3.X R41, PT, PT, RZ, R41, RZ, P0, !PT ;  /* 0x00000029ff297210 */ /* 0x000fe200007fe4ff */
[----:B--2---:R-:W-:Y:S02]  /*7460*/  IMAD R19, R19, R32, RZ ;  /* 0x0000002013137224 */ /* 0x004fe400078e02ff */
[----:B------:R-:W-:-:S04]  /*7470*/  IMAD.WIDE.U32 R36, R32, R18, R36 ;  /* 0x0000001220247225 */ /* 0x000fc800078e0024 */
[----:B------:R-:W-:-:S04]  /*7480*/  IMAD R19, R33, R18, R19 ;  /* 0x0000001221137224 */ /* 0x000fc800078e0213 */
[----:B------:R-:W-:Y:S02]  /*7490*/  IMAD.IADD R37, R37, 0x1, R19 ;  /* 0x0000000125257824 */ /* 0x000fe400078e0213 */
[----:B-----5:R-:W-:-:S04]  /*74a0*/  IMAD R19, R23, R20, RZ ;  /* 0x0000001417137224 */ /* 0x020fc800078e02ff */
[-C--:B------:R-:W-:Y:S02]  /*74b0*/  IMAD R19, R21, R22.reuse, R19 ;  /* 0x0000001615137224 */ /* 0x080fe400078e0213 */
[----:B------:R-:W-:-:S04]  /*74c0*/  IMAD.WIDE.U32 R20, R20, R22, R36 ;  /* 0x0000001614147225 */ /* 0x000fc800078e0024 */
[----:B------:R-:W-:Y:S02]  /*74d0*/  IMAD.IADD R21, R21, 0x1, R19 ;  /* 0x0000000115157824 */ /* 0x000fe400078e0213 */
[----:B----4-:R-:W-:-:S04]  /*74e0*/  IMAD R19, R31, R26, RZ ;  /* 0x0000001a1f137224 */ /* 0x010fc800078e02ff */
[-C--:B------:R-:W-:Y:S02]  /*74f0*/  IMAD R19, R27, R30.reuse, R19 ;  /* 0x0000001e1b137224 */ /* 0x080fe400078e0213 */
[----:B------:R-:W-:-:S04]  /*7500*/  IMAD.WIDE.U32 R26, R26, R30, R20 ;  /* 0x0000001e1a1a7225 */ /* 0x000fc800078e0014 */
[----:B---3--:R-:W-:Y:S02]  /*7510*/  IMAD R21, R29, R34, RZ ;  /* 0x000000221d157224 */ /* 0x008fe400078e02ff */
[----:B------:R-:W-:Y:S02]  /*7520*/  IMAD.IADD R27, R27, 0x1, R19 ;  /* 0x000000011b1b7824 */ /* 0x000fe400078e0213 */
[-C--:B------:R-:W-:Y:S02]  /*7530*/  IMAD R21, R35, R28.reuse, R21 ;  /* 0x0000001c23157224 */ /* 0x080fe400078e0215 */
[----:B------:R-:W-:-:S04]  /*7540*/  IMAD.WIDE.U32 R36, R34, R28, R26 ;  /* 0x0000001c22247225 */ /* 0x000fc800078e001a */
[----:B------:R-:W-:-:S07]  /*7550*/  IMAD.IADD R37, R37, 0x1, R21 ;  /* 0x0000000125257824 */ /* 0x000fce00078e0215 */
.L_x_8277:
[----:B------:R-:W-:Y:S05]  /*7560*/  BRA.U !UP1, `(.L_x_8274) ;  /* 0x0000000109cc7547 */ /* 0x000fea000b800000 */
[----:B------:R-:W-:Y:S02]  /*7570*/  UISETP.NE.U32.AND UP0, UPT, UR11, 0x1, UPT ;  /* 0x000000010b00788c */ /* 0x000fe4000bf05070 */
[----:B------:R-:W-:Y:S02]  /*7580*/  ULOP3.LUT UR4, UR20, 0x1, URZ, 0xc0, !UPT ;  /* 0x0000000114047892 */ /* 0x000fe4000f8ec0ff */
[----:B------:R-:W-:Y:S02]  /*7590*/  UISETP.NE.AND.EX UP0, UPT, URZ, URZ, UPT, UP0 ;  /* 0x000000ffff00728c */ /* 0x000fe4000bf05300 */
[----:B------:R-:W-:-:S04]  /*75a0*/  UISETP.NE.U32.AND UP1, UPT, UR4, 0x1, UPT ;  /* 0x000000010400788c */ /* 0x000fc8000bf25070 */
[----:B------:R-:W-:-:S03]  /*75b0*/  UISETP.NE.U32.AND.EX UP1, UPT, URZ, URZ, UPT, UP1 ;  /* 0x000000ffff00728c */ /* 0x000fc6000bf25110 */
[----:B------:R-:W-:Y:S08]  /*75c0*/  BRA.U !UP0, `(.L_x_8278) ;  /* 0x0000000108747547 */ /* 0x000ff0000b800000 */
[----:B------:R-:W3:Y:S01]  /*75d0*/  LDCU.64 UR4, c[0x0][0x398] ;  /* 0x00007300ff0477ac */ /* 0x000ee20008000a00 */
[----:B012---:R-:W-:Y:S01]  /*75e0*/  IMAD R21, R41, UR24, RZ ;  /* 0x0000001829157c24 */ /* 0x007fe2000f8e02ff */
[----:B------:R-:W-:Y:S01]  /*75f0*/  MOV R22, UR25 ;  /* 0x0000001900167c02 */ /* 0x000fe20008000f00 */
[----:B------:R-:W-:Y:S02]  /*7600*/  IMAD.MOV.U32 R18, RZ, RZ, R14 ;  /* 0x000000ffff127224 */ /* 0x000fe400078e000e */
[----:B------:R-:W-:Y:S02]  /*7610*/  IMAD.MOV.U32 R19, RZ, RZ, R17 ;  /* 0x000000ffff137224 */ /* 0x000fe400078e0011 */
[C---:B------:R-:W-:Y:S02]  /*7620*/  IMAD R21, R6.reuse, UR25, R21 ;  /* 0x0000001906157c24 */ /* 0x040fe4000f8e0215 */
[----:B------:R-:W-:-:S04]  /*7630*/  IMAD.WIDE.U32 R18, R6, UR24, R18 ;  /* 0x0000001806127c25 */ /* 0x000fc8000f8e0012 */
[----:B------:R-:W-:Y:S01]  /*7640*/  IMAD.U32 R25, RZ, RZ, UR24 ;  /* 0x00000018ff197e24 */ /* 0x000fe2000f8e00ff */
[----:B------:R-:W-:Y:S01]  /*7650*/  IADD3 R21, PT, PT, R19, R21, RZ ;  /* 0x0000001513157210 */ /* 0x000fe20007ffe0ff */
[----:B------:R-:W-:Y:S02]  /*7660*/  IMAD.U32 R30, R6, 0x8, R1 ;  /* 0x00000008061e7824 */ /* 0x000fe400078e0001 */
[----:B------:R-:W-:Y:S01]  /*7670*/  IMAD.U32 R23, RZ, RZ, UR24 ;  /* 0x00000018ff177e24 */ /* 0x000fe2000f8e00ff */
[----:B---3--:R-:W-:-:S04]  /*7680*/  LEA R28, P0, R18, UR4, 0x3 ;  /* 0x00000004121c7c11 */ /* 0x008fc8000f8018ff */
[----:B------:R-:W-:Y:S02]  /*7690*/  LEA.HI.X R29, R18, UR5, R21, 0x3, P0 ;  /* 0x00000005121d7c11 */ /* 0x000fe400080f1c15 */
[----:B------:R-:W-:Y:S01]  /*76a0*/  LEA R24, P0, R25, R28, 0x3 ;  /* 0x0000001c19187211 */ /* 0x000fe200078018ff */
        /* <DEDUP_REMOVED lines=15> */
.L_x_8278:
[----:B------:R-:W-:Y:S05]  /*77a0*/  BRA.U UP1, `(.L_x_8274) ;  /* 0x00000001013c7547 */ /* 0x000fea000b800000 */
[----:B------:R-:W3:Y:S01]  /*77b0*/  LDCU.64 UR4, c[0x0][0x398] ;  /* 0x00007300ff0477ac */ /* 0x000ee20008000a00 */
[----:B------:R-:W-:Y:S01]  /*77c0*/  MOV R15, R17 ;  /* 0x00000011000f7202 */ /* 0x000fe20000000f00 */
[----:B0-----:R-:W-:Y:S02]  /*77d0*/  IMAD R41, R41, UR24, RZ ;  /* 0x0000001829297c24 */ /* 0x001fe4000f8e02ff */
[----:B------:R-:W-:-:S04]  /*77e0*/  IMAD.WIDE.U32 R14, R6, UR24, R14 ;  /* 0x00000018060e7c25 */ /* 0x000fc8000f8e000e */
[C---:B------:R-:W-:Y:S02]  /*77f0*/  IMAD R41, R6.reuse, UR25, R41 ;  /* 0x0000001906297c24 */ /* 0x040fe4000f8e0229 */
[----:B------:R-:W-:Y:S02]  /*7800*/  IMAD.U32 R6, R6, 0x8, R1 ;  /* 0x0000000806067824 */ /* 0x000fe400078e0001 */
[----:B------:R-:W-:Y:S01]  /*7810*/  IMAD.IADD R15, R15, 0x1, R41 ;  /* 0x000000010f0f7824 */ /* 0x000fe200078e0229 */
[----:B---3--:R-:W-:-:S04]  /*7820*/  LEA R16, P0, R14, UR4, 0x3 ;  /* 0x000000040e107c11 */ /* 0x008fc8000f8018ff */
[----:B------:R-:W-:Y:S02]  /*7830*/  LEA.HI.X R17, R14, UR5, R15, 0x3, P0 ;  /* 0x000000050e117c11 */ /* 0x000fe400080f1c0f */
[----:B------:R-:W1:Y:S04]  /*7840*/  LDL.64 R14, [R6+0x20] ;  /* 0x00002000060e7983 */ /* 0x000e680000100a00 */
[----:B------:R-:W1:Y:S02]  /*7850*/  LDG.E.64 R16, desc[UR16][R16.64] ;  /* 0x0000001010107981 */ /* 0x000e64000c1e1b00 */
[----:B-12---:R-:W-:Y:S02]  /*7860*/  IMAD R19, R17, R14, RZ ;  /* 0x0000000e11137224 */ /* 0x006fe400078e02ff */
[----:B------:R-:W-:-:S04]  /*7870*/  IMAD.WIDE.U32 R36, R14, R16, R36 ;  /* 0x000000100e247225 */ /* 0x000fc800078e0024 */
[----:B------:R-:W-:-:S04]  /*7880*/  IMAD R19, R15, R16, R19 ;  /* 0x000000100f137224 */ /* 0x000fc800078e0213 */
[----:B------:R-:W-:-:S07]  /*7890*/  IMAD.IADD R37, R37, 0x1, R19 ;  /* 0x0000000125257824 */ /* 0x000fce00078e0213 */
.L_x_8274:
[----:B0--3--:R-:W0:Y:S01]  /*78a0*/  LDC.64 R14, c[0x0][0x3f8] ;  /* 0x0000fe00ff0e7b82 */ /* 0x009e220000000a00 */
[----:B-12---:R-:W-:Y:S01]  /*78b0*/  MOV R18, UR12 ;  /* 0x0000000c00127c02 */ /* 0x006fe20008000f00 */
[----:B------:R-:W-:Y:S02]  /*78c0*/  IMAD.U32 R21, RZ, RZ, UR12 ;  /* 0x0000000cff157e24 */ /* 0x000fe4000f8e00ff */
[----:B------:R-:W-:Y:S02]  /*78d0*/  IMAD.U32 R19, RZ, RZ, UR13 ;  /* 0x0000000dff137e24 */ /* 0x000fe4000f8e00ff */
        /* <DEDUP_REMOVED lines=11> */
.L_x_8280:
        /* <DEDUP_REMOVED lines=27> */
.L_x_8279:
        /* <DEDUP_REMOVED lines=8> */
.L_x_8282:
        /* <DEDUP_REMOVED lines=27> */
.L_x_8281:
        /* <DEDUP_REMOVED lines=18> */
.L_x_8272:
[----:B------:R-:W-:Y:S05]  /*7e90*/  BSYNC.RECONVERGENT B0 ;  /* 0x0000000000007941 */ /* 0x000fea0003800200 */
.L_x_8271:
        /* <DEDUP_REMOVED lines=12> */
.L_x_8285:
[----:B------:R-:W-:Y:S01]  /*7f60*/  UISETP.NE.U32.AND UP0, UPT, UR14, URZ, UPT ;  /* 0x000000ff0e00728c */ /* 0x000fe2000bf05070 */
[----:B---345:R-:W-:-:S03]  /*7f70*/  CS2R R16, SRZ ;  /* 0x0000000000107805 */ /* 0x038fc6000001ff00 */
        /* <DEDUP_REMOVED lines=19> */
[----:B------:R-:W3:Y:S01]  /*80b0*/  LDCU.64 UR8, c[0x0][0x398] ;  /* 0x00007300ff0877ac */ /* 0x000ee20008000a00 */
        /* <DEDUP_REMOVED lines=11> */
[----:B------:R-:W-:-:S07]  /*8170*/  MOV R41, UR8 ;  /* 0x0000000800297c02 */ /* 0x000fce0008000f00 */
.L_x_8288:
[----:B------:R-:W-:Y:S01]  /*8180*/  IMAD.MOV.U32 R42, RZ, RZ, R40 ;  /* 0x000000ffff2a7224 */ /* 0x000fe200078e0028 */
[----:B-12---:R-:W2:Y:S04]  /*8190*/  LDL.64 R20, [R39+-0x10] ;  /* 0xfffff00027147983 */ /* 0x006ea80000100a00 */
[----:B------:R-:W2:Y:S01]  /*81a0*/  LDG.E.64 R18, desc[UR16][R42.64] ;  /* 0x000000102a127981 */ /* 0x000ea2000c1e1b00 */
[----:B------:R-:W-:-:S03]  /*81b0*/  IADD3 R34, P0, PT, R40, UR26, RZ ;  /* 0x0000001a28227c10 */ /* 0x000fc6000ff1e0ff */
[----:B------:R-:W3:Y:S01]  /*81c0*/  LDL.64 R26, [R39+-0x8] ;  /* 0xfffff800271a7983 */ /* 0x000ee20000100a00 */
[----:B------:R-:W-:-:S03]  /*81d0*/  IADD3.X R35, PT, PT, R43, UR4, RZ, P0, !PT ;  /* 0x000000042b237c10 */ /* 0x000fc600087fe4ff */
[----:B------:R-:W4:Y:S04]  /*81e0*/  LDL.64 R32, [R39] ;  /* 0x0000000027207983 */ /* 0x000f280000100a00 */
[----:B------:R0:W3:Y:S01]  /*81f0*/  LDG.E.64 R24, desc[UR16][R34.64] ;  /* 0x0000001022187981 */ /* 0x0000e2000c1e1b00 */
[----:B------:R-:W-:-:S04]  /*8200*/  IADD3 R22, P0, PT, R34, UR26, RZ ;  /* 0x0000001a22167c10 */ /* 0x000fc8000ff1e0ff */
[----:B------:R-:W-:-:S05]  /*8210*/  IADD3.X R23, PT, PT, R35, UR4, RZ, P0, !PT ;  /* 0x0000000423177c10 */ /* 0x000fca00087fe4ff */
[----:B------:R-:W4:Y:S01]  /*8220*/  LDG.E.64 R30, desc[UR16][R22.64] ;  /* 0x00000010161e7981 */ /* 0x000f22000c1e1b00 */
[----:B------:R-:W-:-:S04]  /*8230*/  IADD3 R36, P0, PT, R22, UR26, RZ ;  /* 0x0000001a16247c10 */ /* 0x000fc8000ff1e0ff */
[----:B------:R-:W-:Y:S02]  /*8240*/  IADD3.X R37, PT, PT, R23, UR4, RZ, P0, !PT ;  /* 0x0000000417257c10 */ /* 0x000fe400087fe4ff */
[----:B------:R-:W-:Y:S01]  /*8250*/  IADD3 R44, P0, PT, R36, UR26, RZ ;  /* 0x0000001a242c7c10 */ /* 0x000fe2000ff1e0ff */
[----:B------:R-:W5:Y:S03]  /*8260*/  LDL.64 R22, [R39+0x10] ;  /* 0x0000100027167983 */ /* 0x000f660000100a00 */
[----:B------:R-:W-:Y:S02]  /*8270*/  IADD3.X R45, PT, PT, R37, UR4, RZ, P0, !PT ;  /* 0x00000004252d7c10 */ /* 0x000fe400087fe4ff */
[----:B0-----:R-:W-:-:S04]  /*8280*/  IADD3 R34, P0, PT, R44, UR26, RZ ;  /* 0x0000001a2c227c10 */ /* 0x001fc8000ff1e0ff */
[----:B------:R-:W-:Y:S01]  /*8290*/  IADD3.X R35, PT, PT, R45, UR4, RZ, P0, !PT ;  /* 0x000000042d237c10 */ /* 0x000fe200087fe4ff */
[----:B--2---:R-:W-:Y:S02]  /*82a0*/  IMAD R19, R19, R20, RZ ;  /* 0x0000001413137224 */ /* 0x004fe400078e02ff */
[-C--:B------:R-:W-:Y:S02]  /*82b0*/  IMAD.WIDE.U32 R28, R20, R18.reuse, R16 ;  /* 0x00000012141c7225 */ /* 0x080fe400078e0010 */
[----:B------:R-:W2:Y:S02]  /*82c0*/  LDL.64 R16, [R39+0x8] ;  /* 0x0000080027107983 */ /* 0x000ea40000100a00 */
[----:B------:R-:W-:Y:S02]  /*82d0*/  IMAD R21, R21, R18, R19 ;  /* 0x0000001215157224 */ /* 0x000fe400078e0213 */
[----:B------:R0:W2:Y:S02]  /*82e0*/  LDG.E.64 R18, desc[UR16][R36.64] ;  /* 0x0000001024127981 */ /* 0x0000a4000c1e1b00 */
[----:B------:R-:W-:-:S02]  /*82f0*/  IMAD.IADD R29, R29, 0x1, R21 ;  /* 0x000000011d1d7824 */ /* 0x000fc400078e0215 */
[----:B---3--:R-:W-:Y:S01]  /*8300*/  IMAD R25, R25, R26, RZ ;  /* 0x0000001a19197224 */ /* 0x008fe200078e02ff */
[----:B------:R1:W5:Y:S01]  /*8310*/  LDG.E.64 R20, desc[UR16][R44.64] ;  /* 0x000000102c147981 */ /* 0x000362000c1e1b00 */
[----:B------:R-:W-:-:S04]  /*8320*/  IMAD.WIDE.U32 R28, R26, R24, R28 ;  /* 0x000000181a1c7225 */ /* 0x000fc800078e001c */
[----:B------:R-:W-:Y:S01]  /*8330*/  IMAD R25, R27, R24, R25 ;  /* 0x000000181b197224 */ /* 0x000fe200078e0219 */
[----:B0-----:R-:W-:Y:S01]  /*8340*/  IADD3 R36, P0, PT, R34, UR26, RZ ;  /* 0x0000001a22247c10 */ /* 0x001fe2000ff1e0ff */
[----:B------:R-:W3:Y:S02]  /*8350*/  LDL.64 R26, [R39+0x18] ;  /* 0x00001800271a7983 */ /* 0x000ee40000100a00 */
[----:B------:R-:W-:Y:S02]  /*8360*/  IMAD.IADD R29, R29, 0x1, R25 ;  /* 0x000000011d1d7824 */ /* 0x000fe400078e0219 */
[----:B------:R0:W3:Y:S01]  /*8370*/  LDG.E.64 R24, desc[UR16][R34.64] ;  /* 0x0000001022187981 */ /* 0x0000e2000c1e1b00 */
[----:B----4-:R-:W-:Y:S01]  /*8380*/  IMAD R31, R31, R32, RZ ;  /* 0x000000201f1f7224 */ /* 0x010fe200078e02ff */
[----:B------:R-:W-:Y:S01]  /*8390*/  IADD3.X R37, PT, PT, R35, UR4, RZ, P0, !PT ;  /* 0x0000000423257c10 */ /* 0x000fe200087fe4ff */
[----:B------:R-:W-:-:S04]  /*83a0*/  IMAD.WIDE.U32 R28, R32, R30, R28 ;  /* 0x0000001e201c7225 */ /* 0x000fc800078e001c */
[----:B-1----:R-:W-:Y:S02]  /*83b0*/  IMAD R45, R33, R30, R31 ;  /* 0x0000001e212d7224 */ /* 0x002fe400078e021f */
[----:B------:R-:W4:Y:S01]  /*83c0*/  LDG.E.64 R30, desc[UR16][R36.64] ;  /* 0x00000010241e7981 */ /* 0x000f22000c1e1b00 */
[----:B0-----:R-:W-:-:S03]  /*83d0*/  IADD3 R34, P0, PT, R36, UR26, RZ ;  /* 0x0000001a24227c10 */ /* 0x001fc6000ff1e0ff */
[----:B------:R-:W4:Y:S01]  /*83e0*/  LDL.64 R32, [R39+0x20] ;  /* 0x0000200027207983 */ /* 0x000f220000100a00 */
[----:B------:R-:W-:-:S03]  /*83f0*/  IADD3.X R35, PT, PT, R37, UR4, RZ, P0, !PT ;  /* 0x0000000425237c10 */ /* 0x000fc600087fe4ff */
[----:B------:R0:W4:Y:S04]  /*8400*/  LDL.64 R36, [R39+0x28] ;  /* 0x0000280027247983 */ /* 0x0001280000100a00 */
[----:B------:R-:W4:Y:S01]  /*8410*/  LDG.E.64 R34, desc[UR16][R34.64] ;  /* 0x0000001022227981 */ /* 0x000f22000c1e1b00 */
[----:B------:R-:W-:Y:S01]  /*8420*/  IADD3 R29, PT, PT, R29, R45, RZ ;  /* 0x0000002d1d1d7210 */ /* 0x000fe20007ffe0ff */
[----:B------:R-:W-:-:S04]  /*8430*/  UIADD3 UR5, UP1, UPT, UR5, -0x8, URZ ;  /* 0xfffffff805057890 */ /* 0x000fc8000ff3e0ff */
[----:B------:R-:W-:Y:S02]  /*8440*/  UIADD3.X UR8, UPT, UPT, UR8, -0x1, URZ, UP1, !UPT ;  /* 0xffffffff08087890 */ /* 0x000fe40008ffe4ff */
[----:B------:R-:W-:-:S04]  /*8450*/  UISETP.NE.U32.AND UP1, UPT, UR5, URZ, UPT ;  /* 0x000000ff0500728c */ /* 0x000fc8000bf25070 */
[----:B------:R-:W-:Y:S01]  /*8460*/  UISETP.NE.AND.EX UP1, UPT, UR8, URZ, UPT, UP1 ;  /* 0x000000ff0800728c */ /* 0x000fe2000bf25310 */
[----:B0-----:R-:W-:Y:S02]  /*8470*/  VIADD R39, R39, 0x40 ;  /* 0x0000004027277836 */ /* 0x001fe40000000000 */
[----:B--2---:R-:W-:-:S04]  /*8480*/  IMAD R19, R19, R16, RZ ;  /* 0x0000001013137224 */ /* 0x004fc800078e02ff */
[-C--:B------:R-:W-:Y:S02]  /*8490*/  IMAD R19, R17, R18.reuse, R19 ;  /* 0x0000001211137224 */ /* 0x080fe400078e0213 */
[----:B------:R-:W-:-:S04]  /*84a0*/  IMAD.WIDE.U32 R16, R16, R18, R28 ;  /* 0x0000001210107225 */ /* 0x000fc800078e001c */
[----:B------:R-:W-:Y:S02]  /*84b0*/  IMAD.IADD R17, R17, 0x1, R19 ;  /* 0x0000000111117824 */ /* 0x000fe400078e0213 */
[----:B-----5:R-:W-:Y:S02]  /*84c0*/  IMAD R19, R21, R22, RZ ;  /* 0x0000001615137224 */ /* 0x020fe400078e02ff */
        /* <DEDUP_REMOVED lines=10> */
[----:B------:R-:W-:-:S03]  /*8570*/  IMAD.U32 R21, RZ, RZ, UR24 ;  /* 0x00000018ff157e24 */ /* 0x000fc6000f8e00ff */
[----:B------:R-:W-:Y:S01]  /*8580*/  IADD3 R17, PT, PT, R17, R19, RZ ;  /* 0x0000001311117210 */ /* 0x000fe20007ffe0ff */
[----:B------:R-:W-:Y:S01]  /*8590*/  IMAD R19, R35, R36, RZ ;  /* 0x0000002423137224 */ /* 0x000fe200078e02ff */
[----:B------:R-:W-:-:S03]  /*85a0*/  LEA R40, P0, R21, R40, 0x6 ;  /* 0x0000002815287211 */ /* 0x000fc600078030ff */
[-C--:B------:R-:W-:Y:S02]  /*85b0*/  IMAD R19, R37, R34.reuse, R19 ;  /* 0x0000002225137224 */ /* 0x080fe400078e0213 */
[----:B------:R-:W-:Y:S01]  /*85c0*/  IMAD.WIDE.U32 R16, R36, R34, R16 ;  /* 0x0000002224107225 */ /* 0x000fe200078e0010 */
[----:B------:R-:W-:-:S03]  /*85d0*/  IADD3.X R43, PT, PT, R43, UR10, RZ, P0, !PT ;  /* 0x0000000a2b2b7c10 */ /* 0x000fc600087fe4ff */
[----:B------:R-:W-:Y:S01]  /*85e0*/  IMAD.IADD R17, R17, 0x1, R19 ;  /* 0x0000000111117824 */ /* 0x000fe200078e0213 */
[----:B------:R-:W-:Y:S06]  /*85f0*/  BRA.U UP1, `(.L_x_8288) ;  /* 0xfffffff901e07547 */ /* 0x000fec000b83ffff */
.L_x_8287:
[----:B------:R-:W-:Y:S05]  /*8600*/  BRA.U !UP0, `(.L_x_8286) ;  /* 0x0000000508907547 */ /* 0x000fea000b800000 */
[----:B------:R-:W-:Y:S02]  /*8610*/  UISETP.GE.U32.AND UP0, UPT, UR18, 0x4, UPT ;  /* 0x000000041200788c */ /* 0x000fe4000bf06070 */
[----:B------:R-:W-:Y:S02]  /*8620*/  UISETP.NE.U32.AND UP1, UPT, UR11, URZ, UPT ;  /* 0x000000ff0b00728c */ /* 0x000fe4000bf25070 */
[----:B------:R-:W-:Y:S02]  /*8630*/  UISETP.GE.U32.AND.EX UP0, UPT, URZ, URZ, UPT, UP0 ;  /* 0x000000ffff00728c */ /* 0x000fe4000bf06100 */
[----:B------:R-:W-:-:S07]  /*8640*/  UISETP.NE.AND.EX UP1, UPT, URZ, URZ, UPT, UP1 ;  /* 0x000000ffff00728c */ /* 0x000fce000bf25310 */
[----:B------:R-:W-:Y:S05]  /*8650*/  BRA.U !UP0, `(.L_x_8289) ;  /* 0x0000000108ac7547 */ /* 0x000fea000b800000 */
[----:B------:R-:W3:Y:S01]  /*8660*/  LDCU.64 UR4, c[0x0][0x398] ;  /* 0x00007300ff0477ac */ /* 0x000ee20008000a00 */
[----:B------:R-:W-:Y:S01]  /*8670*/  MOV R14, R8 ;  /* 0x00000008000e7202 */ /* 0x000fe20000000f00 */
[----:B012---:R-:W-:Y:S02]  /*8680*/  IMAD R21, R41, UR24, RZ ;  /* 0x0000001829157c24 */ /* 0x007fe4000f8e02ff */
[C---:B------:R-:W-:Y:S02]  /*8690*/  IMAD.U32 R39, R6.reuse, 0x8, R1 ;  /* 0x0000000806277824 */ /* 0x040fe400078e0001 */
[----:B------:R-:W-:-:S03]  /*86a0*/  IMAD.WIDE.U32 R18, R6, UR24, R14 ;  /* 0x0000001806127c25 */ /* 0x000fc6000f8e000e */
[----:B------:R-:W2:Y:S01]  /*86b0*/  LDL.64 R28, [R39+0x20] ;  /* 0x00002000271c7983 */ /* 0x000ea20000100a00 */
[----:B------:R-:W-:-:S03]  /*86c0*/  IMAD R21, R6, UR25, R21 ;  /* 0x0000001906157c24 */ /* 0x000fc6000f8e0215 */
[----:B------:R-:W4:Y:S01]  /*86d0*/  LDL.64 R24, [R39+0x28] ;  /* 0x0000280027187983 */ /* 0x000f220000100a00 */
[----:B------:R-:W-:-:S03]  /*86e0*/  IMAD.IADD R19, R19, 0x1, R21 ;  /* 0x0000000113137824 */ /* 0x000fc600078e0215 */
[----:B------:R-:W5:Y:S01]  /*86f0*/  LDL.64 R20, [R39+0x30] ;  /* 0x0000300027147983 */ /* 0x000f620000100a00 */
[----:B---3--:R-:W-:Y:S01]  /*8700*/  LEA R36, P0, R18, UR4, 0x3 ;  /* 0x0000000412247c11 */ /* 0x008fe2000f8018ff */
[----:B------:R-:W-:-:S03]  /*8710*/  USHF.L.U64.HI UR4, UR24, 0x3, UR25 ;  /* 0x0000000318047899 */ /* 0x000fc60008010219 */
[----:B------:R-:W-:Y:S01]  /*8720*/  LEA.HI.X R37, R18, UR5, R19, 0x3, P0 ;  /* 0x0000000512257c11 */ /* 0x000fe200080f1c13 */
[----:B------:R-:W-:Y:S01]  /*8730*/  USHF.L.U32 UR5, UR24, 0x3, URZ ;  /* 0x0000000318057899 */ /* 0x000fe200080006ff */
[----:B------:R-:W3:Y:S04]  /*8740*/  LDL.64 R18, [R39+0x38] ;  /* 0x0000380027127983 */ /* 0x000ee80000100a00 */
[----:B------:R-:W2:Y:S01]  /*8750*/  LDG.E.64 R30, desc[UR16][R36.64] ;  /* 0x00000010241e7981 */ /* 0x000ea2000c1e1b00 */
[----:B------:R-:W-:-:S04]  /*8760*/  IADD3 R42, P0, PT, R36, UR5, RZ ;  /* 0x00000005242a7c10 */ /* 0x000fc8000ff1e0ff */
[----:B------:R-:W-:Y:S02]  /*8770*/  IADD3.X R43, PT, PT, R37, UR4, RZ, P0, !PT ;  /* 0x00000004252b7c10 */ /* 0x000fe400087fe4ff */
[----:B------:R-:W-:-:S03]  /*8780*/  IADD3 R34, P0, PT, R42, UR5, RZ ;  /* 0x000000052a227c10 */ /* 0x000fc6000ff1e0ff */
[----:B------:R-:W4:Y:S01]  /*8790*/  LDG.E.64 R26, desc[UR16][R42.64] ;  /* 0x000000102a1a7981 */ /* 0x000f22000c1e1b00 */
[----:B------:R-:W-:Y:S02]  /*87a0*/  IADD3.X R35, PT, PT, R43, UR4, RZ, P0, !PT ;  /* 0x000000042b237c10 */ /* 0x000fe400087fe4ff */
[----:B------:R-:W-:-:S03]  /*87b0*/  IADD3 R32, P0, PT, R34, UR5, RZ ;  /* 0x0000000522207c10 */ /* 0x000fc6000ff1e0ff */
[----:B------:R-:W5:Y:S01]  /*87c0*/  LDG.E.64 R22, desc[UR16][R34.64] ;  /* 0x0000001022167981 */ /* 0x000f62000c1e1b00 */
[----:B------:R-:W-:-:S06]  /*87d0*/  IADD3.X R33, PT, PT, R35, UR4, RZ, P0, !PT ;  /* 0x0000000423217c10 */ /* 0x000fcc00087fe4ff */
[----:B------:R-:W3:Y:S01]  /*87e0*/  LDG.E.64 R32, desc[UR16][R32.64] ;  /* 0x0000001020207981 */ /* 0x000ee2000c1e1b00 */
        /* <DEDUP_REMOVED lines=13> */
[----:B---3--:R-:W-:Y:S02]  /*88c0*/  IMAD R23, R33, R18, RZ ;  /* 0x0000001221177224 */ /* 0x008fe400078e02ff */
[----:B------:R-:W-:Y:S02]  /*88d0*/  IMAD.IADD R21, R21, 0x1, R17 ;  /* 0x0000000115157824 */ /* 0x000fe400078e0211 */
[-C--:B------:R-:W-:Y:S02]  /*88e0*/  IMAD R23, R19, R32.reuse, R23 ;  /* 0x0000002013177224 */ /* 0x080fe400078e0217 */
[----:B------:R-:W-:-:S04]  /*88f0*/  IMAD.WIDE.U32 R16, R18, R32, R20 ;  /* 0x0000002012107225 */ /* 0x000fc800078e0014 */
[----:B------:R-:W-:-:S07]  /*8900*/  IMAD.IADD R17, R17, 0x1, R23 ;  /* 0x0000000111117824 */ /* 0x000fce00078e0217 */
.L_x_8289:
        /* <DEDUP_REMOVED lines=8> */
[----:B-12---:R-:W-:Y:S01]  /*8990*/  MOV R18, R8 ;  /* 0x0000000800127202 */ /* 0x006fe20000000f00 */
[----:B0-----:R-:W-:Y:S02]  /*89a0*/  IMAD R21, R41, UR24, RZ ;  /* 0x0000001829157c24 */ /* 0x001fe4000f8e02ff */
[----:B------:R-:W-:Y:S02]  /*89b0*/  IMAD.MOV.U32 R19, RZ, RZ, R15 ;  /* 0x000000ffff137224 */ /* 0x000fe400078e000f */
[C---:B------:R-:W-:Y:S02]  /*89c0*/  IMAD R21, R6.reuse, UR25, R21 ;  /* 0x0000001906157c24 */ /* 0x040fe4000f8e0215 */
[----:B------:R-:W-:-:S04]  /*89d0*/  IMAD.WIDE.U32 R18, R6, UR24, R18 ;  /* 0x0000001806127c25 */ /* 0x000fc8000f8e0012 */
[----:B------:R-:W-:Y:S01]  /*89e0*/  IMAD.IADD R21, R19, 0x1, R21 ;  /* 0x0000000113157824 */ /* 0x000fe200078e0215 */
[----:B------:R-:W-:Y:S01]  /*89f0*/  MOV R19, UR24 ;  /* 0x0000001800137c02 */ /* 0x000fe20008000f00 */
[----:B------:R-:W-:Y:S01]  /*8a00*/  IMAD.U32 R28, R6, 0x8, R1 ;  /* 0x00000008061c7824 */ /* 0x000fe200078e0001 */
[----:B---3--:R-:W-:-:S04]  /*8a10*/  LEA R26, P0, R18, UR4, 0x3 ;  /* 0x00000004121a7c11 */ /* 0x008fc8000f8018ff */
[----:B------:R-:W2:Y:S01]  /*8a20*/  LDL.64 R22, [R28+0x20] ;  /* 0x000020001c167983 */ /* 0x000ea20000100a00 */
[----:B------:R-:W-:Y:S01]  /*8a30*/  LEA.HI.X R27, R18, UR5, R21, 0x3, P0 ;  /* 0x00000005121b7c11 */ /* 0x000fe200080f1c15 */
[----:B------:R-:W-:Y:S01]  /*8a40*/  IMAD.U32 R21, RZ, RZ, UR24 ;  /* 0x00000018ff157e24 */ /* 0x000fe2000f8e00ff */
[----:B------:R-:W-:Y:S01]  /*8a50*/  LEA R20, P0, R19, R26, 0x3 ;  /* 0x0000001a13147211 */ /* 0x000fe200078018ff */
[----:B------:R-:W-:Y:S02]  /*8a60*/  IMAD.U32 R18, RZ, RZ, UR25 ;  /* 0x00000019ff127e24 */ /* 0x000fe4000f8e00ff */
[----:B------:R-:W2:Y:S03]  /*8a70*/  LDG.E.64 R24, desc[UR16][R26.64] ;  /* 0x000000101a187981 */ /* 0x000ea6000c1e1b00 */
[----:B------:R-:W-:Y:S02]  /*8a80*/  LEA.HI.X R21, R21, R27, R18, 0x3, P0 ;  /* 0x0000001b15157211 */ /* 0x000fe400000f1c12 */
        /* <DEDUP_REMOVED lines=12> */
.L_x_8290:
[----:B------:R-:W-:Y:S05]  /*8b50*/  BRA.U UP1, `(.L_x_8286) ;  /* 0x00000001013c7547 */ /* 0x000fea000b800000 */
[----:B------:R-:W3:Y:S01]  /*8b60*/  LDCU.64 UR4, c[0x0][0x398] ;  /* 0x00007300ff0477ac */ /* 0x000ee20008000a00 */
[----:B0-----:R-:W-:Y:S02]  /*8b70*/  IMAD R41, R41, UR24, RZ ;  /* 0x0000001829297c24 */ /* 0x001fe4000f8e02ff */
[----:B------:R-:W-:Y:S02]  /*8b80*/  IMAD.MOV.U32 R9, RZ, RZ, R15 ;  /* 0x000000ffff097224 */ /* 0x000fe400078e000f */
[C---:B------:R-:W-:Y:S02]  /*8b90*/  IMAD R41, R6.reuse, UR25, R41 ;  /* 0x0000001906297c24 */ /* 0x040fe4000f8e0229 */
[C---:B------:R-:W-:Y:S01]  /*8ba0*/  IMAD.WIDE.U32 R8, R6.reuse, UR24, R8 ;  /* 0x0000001806087c25 */ /* 0x040fe2000f8e0008 */
[----:B------:R-:W-:-:S03]  /*8bb0*/  LEA R6, R6, R1, 0x3 ;  /* 0x0000000106067211 */ /* 0x000fc600078e18ff */
        /* <DEDUP_REMOVED lines=9> */
.L_x_8286:
[----:B------:R-:W3:Y:S01]  /*8c50*/  LDC.64 R8, c[0x0][0x3f8] ;  /* 0x0000fe00ff087b82 */ /* 0x000ee20000000a00 */
[----:B-12---:R-:W-:Y:S01]  /*8c60*/  IMAD.U32 R18, RZ, RZ, UR12 ;  /* 0x0000000cff127e24 */ /* 0x006fe2000f8e00ff */
[----:B------:R-:W-:Y:S01]  /*8c70*/  MOV R19, UR13 ;  /* 0x0000000d00137c02 */ /* 0x000fe20008000f00 */
[----:B------:R-:W-:Y:S02]  /*8c80*/  IMAD.U32 R21, RZ, RZ, UR12 ;  /* 0x0000000cff157e24 */ /* 0x000fe4000f8e00ff */
[----:B------:R-:W-:Y:S01]  /*8c90*/  IMAD.U32 R6, RZ, RZ, UR13 ;  /* 0x0000000dff067e24 */ /* 0x000fe2000f8e00ff */
[----:B---3--:R-:W-:-:S04]  /*8ca0*/  ISETP.GE.U32.AND P0, PT, R8, 0x1, PT ;  /* 0x000000010800780c */ /* 0x008fc80003f06070 */
        /* <DEDUP_REMOVED lines=9> */
.L_x_8292:
        /* <DEDUP_REMOVED lines=12> */
[----:B--2--5:R-:W-:Y:S02]  /*8e00*/  ISETP.GE.U32.AND P1, PT, R14, R16, PT ;  /* 0x000000100e00720c */ /* 0x024fe40003f26070 */
        /* <DEDUP_REMOVED lines=14> */
.L_x_8291:
        /* <DEDUP_REMOVED lines=8> */
.L_x_8294:
        /* <DEDUP_REMOVED lines=27> */
.L_x_8293:
[----:B------:R-:W1:Y:S01]  /*9120*/  LDCU.64 UR4, c[0x0][0x3f0] ;  /* 0x00007e00ff0477ac */ /* 0x000e620008000a00 */
[----:B------:R-:W-:Y:S01]  /*9130*/  IADD3 R8, P0, PT, -R18, R21, RZ ;  /* 0x0000001512087210 */ /* 0x000fe20007f1e1ff */
[C---:B-----5:R-:W-:Y:S01]  /*9140*/  IMAD.SHL.U32 R16, R10.reuse, 0x8, RZ ;  /* 0x000000080a107824 */ /* 0x060fe200078e00ff */
        /* <DEDUP_REMOVED lines=10> */
[--C-:B------:R-:W-:Y:S02]  /*91f0*/  SHF.R.S64 R14, R14, 0x3, R15.reuse ;  /* 0x000000030e0e7819 */ /* 0x100fe4000000100f */
[----:B------:R-:W-:Y:S01]  /*9200*/  IADD3.X R17, PT, PT, R17, UR27, RZ, P1, !PT ;  /* 0x0000001b11117c10 */ /* 0x000fe20008ffe4ff */
[----:B------:R0:W-:Y:S01]  /*9210*/  STG.E.64 desc[UR16][R10.64], R8 ;  /* 0x000000080a007986 */ /* 0x0001e2000c101b10 */
[----:B------:R-:W-:-:S05]  /*9220*/  SHF.R.S32.HI R15, RZ, 0x3, R15 ;  /* 0x00000003ff0f7819 */ /* 0x000fca000001140f */
[----:B------:R0:W-:Y:S02]  /*9230*/  STG.E.64 desc[UR16][R16.64], R14 ;  /* 0x0000000e10007986 */ /* 0x0001e4000c101b10 */
.L_x_8284:
[----:B------:R-:W-:Y:S05]  /*9240*/  BSYNC.RECONVERGENT B0 ;  /* 0x0000000000007941 */ /* 0x000fea0003800200 */
.L_x_8283:
[----:B------:R-:W-:Y:S01]  /*9250*/  IADD3 R6, PT, PT, R5, 0x380, RZ ;  /* 0x0000038005067810 */ /* 0x000fe20007ffe0ff */
[----:B------:R-:W-:Y:S03]  /*9260*/  BSSY.RECONVERGENT B0, `(.L_x_8295) ;  /* 0x0000133000007945 */ /* 0x000fe60003800200 */
        /* <DEDUP_REMOVED lines=10> */
.L_x_8297:
        /* <DEDUP_REMOVED lines=22> */
[----:B------:R-:W-:Y:S01]  /*9470*/  CS2R R14, SRZ ;  /* 0x00000000000e7805 */ /* 0x000fe2000001ff00 */
[----:B------:R-:W-:Y:S02]  /*9480*/  ULOP3.LUT UR5, UR20, 0xfffffff8, URZ, 0xc0, !UPT ;  /* 0xfffffff814057892 */ /* 0x000fe4000f8ec0ff */
[----:B------:R-:W-:Y:S02]  /*9490*/  ULOP3.LUT UR8, UR19, 0x7fffffff, URZ, 0xc0, !UPT ;  /* 0x7fffffff13087892 */ /* 0x000fe4000f8ec0ff */
[----:B0-----:R-:W-:Y:S02]  /*94a0*/  UIMAD.WIDE.U32 UR26, UR24, 0x8, URZ ;  /* 0x00000008181a78a5 */ /* 0x001fe4000f8e00ff */
[----:B------:R-:W-:Y:S01]  /*94b0*/  USHF.L.U32 UR4, UR25, 0x3, URZ ;  /* 0x0000000319047899 */ /* 0x000fe200080006ff */
[----:B------:R-:W-:Y:S01]  /*94c0*/  MOV R6, UR5 ;  /* 0x0000000500067c02 */ /* 0x000fe20008000f00 */
[----:B------:R-:W-:Y:S01]  /*94d0*/  IMAD.U32 R39, RZ, RZ, UR8 ;  /* 0x00000008ff277e24 */ /* 0x000fe2000f8e00ff */
[----:B------:R-:W-:-:S02]  /*94e0*/  USHF.L.U64.HI UR9, UR24, 0x6, UR25 ;  /* 0x0000000618097899 */ /* 0x000fc40008010219 */
[----:B------:R-:W-:Y:S01]  /*94f0*/  UIADD3 UR4, UPT, UPT, UR27, UR4, URZ ;  /* 0x000000041b047290 */ /* 0x000fe2000fffe0ff */
[----:B---3--:R-:W-:-:S04]  /*9500*/  LEA R36, P0, R8, UR28, 0x3 ;  /* 0x0000001c08247c11 */ /* 0x008fc8000f8018ff */
[----:B------:R-:W-:-:S09]  /*9510*/  LEA.HI.X R37, R8, UR29, R11, 0x3, P0 ;  /* 0x0000001d08257c11 */ /* 0x000fd200080f1c0b */
.L_x_8300:
[----:B------:R-:W-:Y:S01]  /*9520*/  IADD3 R32, P0, PT, R36, UR26, RZ ;  /* 0x0000001a24207c10 */ /* 0x000fe2000ff1e0ff */
[----:B------:R-:W3:Y:S04]  /*9530*/  LDL.64 R26, [R0+-0x10] ;  /* 0xfffff000001a7983 */ /* 0x000ee80000100a00 */
[----:B-12---:R-:W3:Y:S01]  /*9540*/  LDG.E.64 R24, desc[UR16][R36.64] ;  /* 0x0000001024187981 */ /* 0x006ee2000c1e1b00 */
[----:B------:R-:W-:Y:S02]  /*9550*/  IADD3.X R33, PT, PT, R37, UR4, RZ, P0, !PT ;  /* 0x0000000425217c10 */ /* 0x000fe400087fe4ff */
[----:B------:R-:W-:Y:S01]  /*9560*/  IADD3 R40, P0, PT, R32, UR26, RZ ;  /* 0x0000001a20287c10 */ /* 0x000fe2000ff1e0ff */
[----:B------:R-:W2:Y:S04]  /*9570*/  LDL.64 R22, [R0+-0x8] ;  /* 0xfffff80000167983 */ /* 0x000ea80000100a00 */
[----:B------:R0:W2:Y:S01]  /*9580*/  LDG.E.64 R20, desc[UR16][R32.64] ;  /* 0x0000001020147981 */ /* 0x0000a2000c1e1b00 */
[----:B------:R-:W-:-:S03]  /*9590*/  IADD3.X R41, PT, PT, R33, UR4, RZ, P0, !PT ;  /* 0x0000000421297c10 */ /* 0x000fc600087fe4ff */
[----:B------:R-:W4:Y:S04]  /*95a0*/  LDL.64 R18, [R0] ;  /* 0x0000000000127983 */ /* 0x000f280000100a00 */
[----:B------:R-:W4:Y:S01]  /*95b0*/  LDG.E.64 R16, desc[UR16][R40.64] ;  /* 0x0000001028107981 */ /* 0x000f22000c1e1b00 */
[----:B------:R-:W-:-:S03]  /*95c0*/  IADD3 R34, P0, PT, R40, UR26, RZ ;  /* 0x0000001a28227c10 */ /* 0x000fc6000ff1e0ff */
[----:B------:R-:W5:Y:S01]  /*95d0*/  LDL.64 R28, [R0+0x8] ;  /* 0x00000800001c7983 */ /* 0x000f620000100a00 */
[----:B------:R-:W-:Y:S02]  /*95e0*/  IADD3.X R35, PT, PT, R41, UR4, RZ, P0, !PT ;  /* 0x0000000429237c10 */ /* 0x000fe400087fe4ff */
[----:B------:R-:W-:-:S03]  /*95f0*/  IADD3 R42, P0, PT, R34, UR26, RZ ;  /* 0x0000001a222a7c10 */ /* 0x000fc6000ff1e0ff */
[----:B------:R2:W5:Y:S01]  /*9600*/  LDG.E.64 R30, desc[UR16][R34.64] ;  /* 0x00000010221e7981 */ /* 0x000562000c1e1b00 */
[----:B------:R-:W-:Y:S02]  /*9610*/  IADD3.X R43, PT, PT, R35, UR4, RZ, P0, !PT ;  /* 0x00000004232b7c10 */ /* 0x000fe400087fe4ff */
[----:B0-----:R-:W-:Y:S01]  /*9620*/  IADD3 R32, P0, PT, R42, UR26, RZ ;  /* 0x0000001a2a207c10 */ /* 0x001fe2000ff1e0ff */
[----:B---3--:R-:W-:Y:S02]  /*9630*/  IMAD R25, R25, R26, RZ ;  /* 0x0000001a19197224 */ /* 0x008fe400078e02ff */
[----:B------:R-:W-:-:S04]  /*9640*/  IMAD.WIDE.U32 R14, R26, R24, R14 ;  /* 0x000000181a0e7225 */ /* 0x000fc800078e000e */
[----:B------:R-:W-:Y:S02]  /*9650*/  IMAD R33, R27, R24, R25 ;  /* 0x000000181b217224 */ /* 0x000fe400078e0219 */
[----:B------:R-:W3:Y:S01]  /*9660*/  LDL.64 R24, [R0+0x10] ;  /* 0x0000100000187983 */ /* 0x000ee20000100a00 */
[----:B--2---:R-:W-:-:S03]  /*9670*/  IMAD R35, R21, R22, RZ ;  /* 0x0000001615237224 */ /* 0x004fc600078e02ff */
[----:B------:R4:W3:Y:S01]  /*9680*/  LDG.E.64 R26, desc[UR16][R42.64] ;  /* 0x000000102a1a7981 */ /* 0x0008e2000c1e1b00 */
[----:B------:R-:W-:Y:S01]  /*9690*/  IMAD.IADD R15, R15, 0x1, R33 ;  /* 0x000000010f0f7824 */ /* 0x000fe200078e0221 */
[----:B------:R-:W-:Y:S01]  /*96a0*/  IADD3.X R33, PT, PT, R43, UR4, RZ, P0, !PT ;  /* 0x000000042b217c10 */ /* 0x000fe200087fe4ff */
[-C--:B------:R-:W-:Y:S01]  /*96b0*/  IMAD R35, R23, R20.reuse, R35 ;  /* 0x0000001417237224 */ /* 0x080fe200078e0223 */
[----:B------:R-:W-:Y:S01]  /*96c0*/  IADD3 R40, P0, PT, R32, UR26, RZ ;  /* 0x0000001a20287c10 */ /* 0x000fe2000ff1e0ff */
[----:B------:R-:W-:Y:S02]  /*96d0*/  IMAD.WIDE.U32 R14, R22, R20, R14 ;  /* 0x00000014160e7225 */ /* 0x000fe400078e000e */
[----:B------:R-:W2:Y:S01]  /*96e0*/  LDL.64 R20, [R0+0x18] ;  /* 0x0000180000147983 */ /* 0x000ea20000100a00 */
[----:B------:R-:W-:Y:S01]  /*96f0*/  IADD3.X R41, PT, PT, R33, UR4, RZ, P0, !PT ;  /* 0x0000000421297c10 */ /* 0x000fe200087fe4ff */
[----:B------:R-:W-:Y:S02]  /*9700*/  IMAD.IADD R15, R15, 0x1, R35 ;  /* 0x000000010f0f7824 */ /* 0x000fe400078e0223 */
[----:B------:R-:W2:Y:S01]  /*9710*/  LDG.E.64 R22, desc[UR16][R32.64] ;  /* 0x0000001020167981 */ /* 0x000ea2000c1e1b00 */
[----:B----4-:R-:W-:Y:S01]  /*9720*/  IMAD R43, R17, R18, RZ ;  /* 0x00000012112b7224 */ /* 0x010fe200078e02ff */
[----:B------:R-:W-:Y:S01]  /*9730*/  IADD3 R34, P0, PT, R40, UR26, RZ ;  /* 0x0000001a28227c10 */ /* 0x000fe2000ff1e0ff */
[----:B------:R-:W-:-:S04]  /*9740*/  IMAD.WIDE.U32 R14, R18, R16, R14 ;  /* 0x00000010120e7225 */ /* 0x000fc800078e000e */
[----:B------:R-:W-:Y:S02]  /*9750*/  IMAD R43, R19, R16, R43 ;  /* 0x00000010132b7224 */ /* 0x000fe400078e022b */
[----:B------:R-:W4:Y:S04]  /*9760*/  LDL.64 R16, [R0+0x20] ;  /* 0x0000200000107983 */ /* 0x000f280000100a00 */
[----:B------:R-:W4:Y:S01]  /*9770*/  LDG.E.64 R18, desc[UR16][R40.64] ;  /* 0x0000001028127981 */ /* 0x000f22000c1e1b00 */
[----:B------:R-:W-:-:S03]  /*9780*/  IADD3.X R35, PT, PT, R41, UR4, RZ, P0, !PT ;  /* 0x0000000429237c10 */ /* 0x000fc600087fe4ff */
[----:B------:R0:W4:Y:S04]  /*9790*/  LDL.64 R32, [R0+0x28] ;  /* 0x0000280000207983 */ /* 0x0001280000100a00 */
[----:B------:R-:W4:Y:S01]  /*97a0*/  LDG.E.64 R34, desc[UR16][R34.64] ;  /* 0x0000001022227981 */ /* 0x000f22000c1e1b00 */
        /* <DEDUP_REMOVED lines=9> */
[----:B0-----:R-:W-:Y:S02]  /*9840*/  VIADD R0, R0, 0x40 ;  /* 0x0000004000007836 */ /* 0x001fe40000000000 */
[----:B---3--:R-:W-:Y:S02]  /*9850*/  IMAD R27, R27, R24, RZ ;  /* 0x000000181b1b7224 */ /* 0x008fe400078e02ff */
[----:B------:R-:W-:-:S04]  /*9860*/  IMAD.WIDE.U32 R14, R24, R26, R14 ;  /* 0x0000001a180e7225 */ /* 0x000fc800078e000e */
[----:B------:R-:W-:-:S04]  /*9870*/  IMAD R27, R25, R26, R27 ;  /* 0x0000001a191b7224 */ /* 0x000fc800078e021b */
[----:B------:R-:W-:Y:S02]  /*9880*/  IMAD.IADD R15, R15, 0x1, R27 ;  /* 0x000000010f0f7824 */ /* 0x000fe400078e021b */
[----:B--2---:R-:W-:Y:S02]  /*9890*/  IMAD R23, R23, R20, RZ ;  /* 0x0000001417177224 */ /* 0x004fe400078e02ff */
[----:B------:R-:W-:-:S04]  /*98a0*/  IMAD.WIDE.U32 R14, R20, R22, R14 ;  /* 0x00000016140e7225 */ /* 0x000fc800078e000e */
[----:B------:R-:W-:-:S04]  /*98b0*/  IMAD R23, R21, R22, R23 ;  /* 0x0000001615177224 */ /* 0x000fc800078e0217 */
[----:B------:R-:W-:Y:S02]  /*98c0*/  IMAD.IADD R15, R15, 0x1, R23 ;  /* 0x000000010f0f7824 */ /* 0x000fe400078e0217 */
[----:B----4-:R-:W-:-:S04]  /*98d0*/  IMAD R19, R19, R16, RZ ;  /* 0x0000001013137224 */ /* 0x010fc800078e02ff */
[-C--:B------:R-:W-:Y:S02]  /*98e0*/  IMAD R19, R17, R18.reuse, R19 ;  /* 0x0000001211137224 */ /* 0x080fe400078e0213 */
[----:B------:R-:W-:-:S04]  /*98f0*/  IMAD.WIDE.U32 R16, R16, R18, R14 ;  /* 0x0000001210107225 */ /* 0x000fc800078e000e */
[----:B------:R-:W-:Y:S01]  /*9900*/  IMAD R15, R35, R32, RZ ;  /* 0x00000020230f7224 */ /* 0x000fe200078e02ff */
[----:B------:R-:W-:Y:S01]  /*9910*/  IADD3 R17, PT, PT, R17, R19, RZ ;  /* 0x0000001311117210 */ /* 0x000fe20007ffe0ff */
[----:B------:R-:W-:Y:S02]  /*9920*/  IMAD.U32 R21, RZ, RZ, UR24 ;  /* 0x00000018ff157e24 */ /* 0x000fe4000f8e00ff */
[-C--:B------:R-:W-:Y:S02]  /*9930*/  IMAD R19, R33, R34.reuse, R15 ;  /* 0x0000002221137224 */ /* 0x080fe400078e020f */
[----:B------:R-:W-:Y:S01]  /*9940*/  IMAD.WIDE.U32 R14, R32, R34, R16 ;  /* 0x00000022200e7225 */ /* 0x000fe200078e0010 */
[----:B------:R-:W-:-:S03]  /*9950*/  LEA R36, P0, R21, R36, 0x6 ;  /* 0x0000002415247211 */ /* 0x000fc600078030ff */
[----:B------:R-:W-:Y:S01]  /*9960*/  IMAD.IADD R15, R15, 0x1, R19 ;  /* 0x000000010f0f7824 */ /* 0x000fe200078e0213 */
[----:B------:R-:W-:Y:S01]  /*9970*/  IADD3.X R37, PT, PT, R37, UR9, RZ, P0, !PT ;  /* 0x0000000925257c10 */ /* 0x000fe200087fe4ff */
[----:B------:R-:W-:Y:S08]  /*9980*/  BRA.U UP1, `(.L_x_8300) ;  /* 0xfffffff901e47547 */ /* 0x000ff0000b83ffff */
.L_x_8299:
        /* <DEDUP_REMOVED lines=14> */
[----:B------:R-:W-:Y:S01]  /*9a70*/  IMAD.IADD R17, R17, 0x1, R19 ;  /* 0x0000000111117824 */ /* 0x000fe200078e0213 */
[----:B---3--:R-:W-:Y:S01]  /*9a80*/  LEA R24, P0, R16, UR4, 0x3 ;  /* 0x0000000410187c11 */ /* 0x008fe2000f8018ff */
[----:B------:R-:W-:-:S03]  /*9a90*/  USHF.L.U64.HI UR4, UR24, 0x3, UR25 ;  /* 0x0000000318047899 */ /* 0x000fc60008010219 */
[----:B------:R-:W-:Y:S01]  /*9aa0*/  LEA.HI.X R25, R16, UR5, R17, 0x3, P0 ;  /* 0x0000000510197c11 */ /* 0x000fe200080f1c11 */
[----:B------:R-:W-:Y:S01]  /*9ab0*/  USHF.L.U32 UR5, UR24, 0x3, URZ ;  /* 0x0000000318057899 */ /* 0x000fe200080006ff */
[----:B------:R-:W3:Y:S04]  /*9ac0*/  LDL.64 R16, [R0+0x20] ;  /* 0x0000200000107983 */ /* 0x000ee80000100a00 */
[----:B------:R-:W3:Y:S01]  /*9ad0*/  LDG.E.64 R18, desc[UR16][R24.64] ;  /* 0x0000001018127981 */ /* 0x000ee2000c1e1b00 */
[----:B------:R-:W-:-:S04]  /*9ae0*/  IADD3 R32, P0, PT, R24, UR5, RZ ;  /* 0x0000000518207c10 */ /* 0x000fc8000ff1e0ff */
[----:B------:R-:W-:Y:S02]  /*9af0*/  IADD3.X R33, PT, PT, R25, UR4, RZ, P0, !PT ;  /* 0x0000000419217c10 */ /* 0x000fe400087fe4ff */
[----:B------:R-:W-:-:S03]  /*9b00*/  IADD3 R34, P0, PT, R32, UR5, RZ ;  /* 0x0000000520227c10 */ /* 0x000fc6000ff1e0ff */
[----:B------:R-:W2:Y:S01]  /*9b10*/  LDG.E.64 R22, desc[UR16][R32.64] ;  /* 0x0000001020167981 */ /* 0x000ea2000c1e1b00 */
[----:B------:R-:W-:Y:S02]  /*9b20*/  IADD3.X R35, PT, PT, R33, UR4, RZ, P0, !PT ;  /* 0x0000000421237c10 */ /* 0x000fe400087fe4ff */
[----:B------:R-:W-:Y:S01]  /*9b30*/  IADD3 R26, P0, PT, R34, UR5, RZ ;  /* 0x00000005221a7c10 */ /* 0x000fe2000ff1e0ff */
[----:B------:R-:W5:Y:S04]  /*9b40*/  LDL.64 R24, [R0+0x38] ;  /* 0x0000380000187983 */ /* 0x000f680000100a00 */
[----:B------:R-:W4:Y:S01]  /*9b50*/  LDG.E.64 R30, desc[UR16][R34.64] ;  /* 0x00000010221e7981 */ /* 0x000f22000c1e1b00 */
[----:B------:R-:W-:-:S06]  /*9b60*/  IADD3.X R27, PT, PT, R35, UR4, RZ, P0, !PT ;  /* 0x00000004231b7c10 */ /* 0x000fcc00087fe4ff */
[----:B------:R-:W5:Y:S01]  /*9b70*/  LDG.E.64 R26, desc[UR16][R26.64] ;  /* 0x000000101a1a7981 */ /* 0x000f62000c1e1b00 */
[----:B------:R-:W-:-:S05]  /*9b80*/  IADD3 R6, P0, PT, R6, 0x4, RZ ;  /* 0x0000000406067810 */ /* 0x000fca0007f1e0ff */
[----:B------:R-:W-:Y:S02]  /*9b90*/  IMAD.X R39, RZ, RZ, R39, P0 ;  /* 0x000000ffff277224 */ /* 0x000fe400000e0627 */
[----:B---3--:R-:W-:Y:S02]  /*9ba0*/  IMAD R19, R19, R16, RZ ;  /* 0x0000001013137224 */ /* 0x008fe400078e02ff */
[----:B------:R-:W-:-:S04]  /*9bb0*/  IMAD.WIDE.U32 R14, R16, R18, R14 ;  /* 0x00000012100e7225 */ /* 0x000fc800078e000e */
[----:B------:R-:W-:Y:S02]  /*9bc0*/  IMAD R19, R17, R18, R19 ;  /* 0x0000001211137224 */ /* 0x000fe400078e0213 */
[----:B--2---:R-:W-:Y:S02]  /*9bd0*/  IMAD R17, R23, R20, RZ ;  /* 0x0000001417117224 */ /* 0x004fe400078e02ff */
        /* <DEDUP_REMOVED lines=12> */
.L_x_8301:
        /* <DEDUP_REMOVED lines=8> */
[----:B------:R-:W-:Y:S01]  /*9d20*/  MOV R16, R8 ;  /* 0x0000000800107202 */ /* 0x000fe20000000f00 */
[----:B012---:R-:W-:Y:S02]  /*9d30*/  IMAD R19, R39, UR24, RZ ;  /* 0x0000001827137c24 */ /* 0x007fe4000f8e02ff */
        /* <DEDUP_REMOVED lines=26> */
.L_x_8302:
        /* <DEDUP_REMOVED lines=10> */
[----:B------:R-:W3:Y:S04]  /*9f80*/  LDL.64 R8, [R6+0x20] ;  /* 0x0000200006087983 */ /* 0x000ee80000100a00 */
[----:B------:R-:W3:Y:S02]  /*9f90*/  LDG.E.64 R10, desc[UR16][R10.64] ;  /* 0x000000100a0a7981 */ /* 0x000ee4000c1e1b00 */
[----:B---3--:R-:W-:Y:S02]  /*9fa0*/  IMAD R17, R11, R8, RZ ;  /* 0x000000080b117224 */ /* 0x008fe400078e02ff */
[----:B------:R-:W-:-:S04]  /*9fb0*/  IMAD.WIDE.U32 R14, R8, R10, R14 ;  /* 0x0000000a080e7225 */ /* 0x000fc800078e000e */
[----:B------:R-:W-:-:S04]  /*9fc0*/  IMAD R17, R9, R10, R17 ;  /* 0x0000000a09117224 */ /* 0x000fc800078e0211 */
[----:B------:R-:W-:-:S07]  /*9fd0*/  IMAD.IADD R15, R15, 0x1, R17 ;  /* 0x000000010f0f7824 */ /* 0x000fce00078e0211 */
.L_x_8298:
[----:B------:R-:W3:Y:S01]  /*9fe0*/  LDC.64 R8, c[0x0][0x3f8] ;  /* 0x0000fe00ff087b82 */ /* 0x000ee20000000a00 */
[----:B------:R-:W-:Y:S01]  /*9ff0*/  IMAD.U32 R6, RZ, RZ, UR12 ;  /* 0x0000000cff067e24 */ /* 0x000fe2000f8e00ff */
        /* <DEDUP_REMOVED lines=8> */
[----:B-12---:R-:W-:Y:S01]  /*a080*/  MOV R22, UR12 ;  /* 0x0000000c00167c02 */ /* 0x006fe20008000f00 */
[----:B------:R-:W-:Y:S02]  /*a090*/  IMAD.U32 R26, RZ, RZ, UR23 ;  /* 0x00000017ff1a7e24 */ /* 0x000fe4000f8e00ff */
[----:B------:R-:W-:Y:S02]  /*a0a0*/  IMAD.U32 R24, RZ, RZ, UR13 ;  /* 0x0000000dff187e24 */ /* 0x000fe4000f8e00ff */
[----:B------:R-:W-:Y:S02]  /*a0b0*/  IMAD.U32 R6, RZ, RZ, UR12 ;  /* 0x0000000cff067e24 */ /* 0x000fe4000f8e00ff */
[----:B------:R-:W-:-:S07]  /*a0c0*/  IMAD.U32 R0, RZ, RZ, UR13 ;  /* 0x0000000dff007e24 */ /* 0x000fce000f8e00ff */
.L_x_8304:
        /* <DEDUP_REMOVED lines=9> */
[----:B------:R-:W-:-:S05]  /*a160*/  IADD3 R10, P2, PT, R27, R10, RZ ;  /* 0x0000000a1b0a7210 */ /* 0x000fca0007f5e0ff */
[----:B------:R-:W-:Y:S01]  /*a170*/  IMAD.X R16, R26, 0x1, R16, P2 ;  /* 0x000000011a107824 */ /* 0x000fe200010e0610 */
[----:B-1----:R-:W-:-:S05]  /*a180*/  IADD3 R8, P3, PT, R8, 0x8, RZ ;  /* 0x0000000808087810 */ /* 0x002fca0007f7e0ff */
[----:B------:R-:W-:Y:S01]  /*a190*/  IMAD.X R9, RZ, RZ, R9, P3 ;  /* 0x000000ffff097224 */ /* 0x000fe200018e0609 */
[----:B--2--5:R-:W-:-:S04]  /*a1a0*/  ISETP.GE.U32.AND P1, PT, R18, R14, PT ;  /* 0x0000000e1200720c */ /* 0x024fc80003f26070 */
[----:B------:R-:W-:Y:S02]  /*a1b0*/  ISETP.GE.AND.EX P1, PT, R19, R15, PT, P1 ;  /* 0x0000000f1300720c */ /* 0x000fe40003f26310 */
[----:B------:R-:W-:Y:S02]  /*a1c0*/  IADD3 R19, P4, P5, R6, 0x8, R21 ;  /* 0x0000000806137810 */ /* 0x000fe40007d9e015 */
[----:B------:R-:W-:Y:S02]  /*a1d0*/  SEL R27, R10, R25, !P1 ;  /* 0x000000190a1b7207 */ /* 0x000fe40004800000 */
[----:B------:R-:W-:Y:S02]  /*a1e0*/  SEL R26, R16, R20, !P1 ;  /* 0x00000014101a7207 */ /* 0x000fe40004800000 */
[----:B------:R-:W-:Y:S02]  /*a1f0*/  ISETP.GT.U32.AND P2, PT, R27, RZ, PT ;  /* 0x000000ff1b00720c */ /* 0x000fe40003f44070 */
        /* <DEDUP_REMOVED lines=8> */
.L_x_8303:
[----:B------:R-:W-:Y:S05]  /*a280*/  @!P0 BRA `(.L_x_8305) ;  /* 0x0000000000788947 */ /* 0x000fea0003800000 */
[----:B------:R-:W-:Y:S01]  /*a290*/  BSSY.RECONVERGENT B1, `(.L_x_8305) ;  /* 0x000001d000017945 */ /* 0x000fe20003800200 */
[----:B------:R-:W-:Y:S01]  /*a2a0*/  MOV R17, UR12 ;  /* 0x0000000c00117c02 */ /* 0x000fe20008000f00 */
[----:B------:R-:W-:-:S07]  /*a2b0*/  IMAD.U32 R11, RZ, RZ, UR13 ;  /* 0x0000000dff0b7e24 */ /* 0x000fce000f8e00ff */
.L_x_8306:
[--C-:B-12---:R-:W-:Y:S02]  /*a2c0*/  SHF.R.U64 R23, R2, 0x1, R3.reuse ;  /* 0x0000000102177819 */ /* 0x106fe40000001203 */
        /* <DEDUP_REMOVED lines=8> */
[----:B------:R-:W-:-:S04]  /*a350*/  IADD3 R2, P1, PT, R2, R21, RZ ;  /* 0x0000001502027210 */ /* 0x000fc80007f3e0ff */
[----:B------:R-:W-:Y:S02]  /*a360*/  IADD3.X R3, PT, PT, R3, R10, RZ, P1, !PT ;  /* 0x0000000a03037210 */ /* 0x000fe40000ffe4ff */
[----:B------:R-:W-:Y:S02]  /*a370*/  IADD3 R10, P3, P4, R17, 0x8, R16 ;  /* 0x00000008110a7810 */ /* 0x000fe40007c7e010 */
[----:B--2--5:R-:W-:-:S04]  /*a380*/  ISETP.GE.U32.AND P0, PT, R14, R18, PT ;  /* 0x000000120e00720c */ /* 0x024fc80003f06070 */
[----:B------:R-:W-:Y:S02]  /*a390*/  ISETP.GE.AND.EX P0, PT, R15, R19, PT, P0 ;  /* 0x000000130f00720c */ /* 0x000fe40003f06300 */
[----:B------:R-:W-:Y:S02]  /*a3a0*/  IADD3 R19, P2, PT, R8, 0x8, RZ ;  /* 0x0000000808137810 */ /* 0x000fe40007f5e0ff */
[----:B------:R-:W-:Y:S02]  /*a3b0*/  SEL R2, R23, R2, !P0 ;  /* 0x0000000217027207 */ /* 0x000fe40004000000 */
[----:B------:R-:W-:Y:S01]  /*a3c0*/  SEL R3, R22, R3, !P0 ;  /* 0x0000000316037207 */ /* 0x000fe20004000000 */
[----:B------:R-:W-:Y:S01]  /*a3d0*/  IMAD.X R16, RZ, RZ, R9, P2 ;  /* 0x000000ffff107224 */ /* 0x000fe200010e0609 */
        /* <DEDUP_REMOVED lines=9> */
.L_x_8305:
[----:B------:R-:W3:Y:S01]  /*a470*/  LDCU.64 UR4, c[0x0][0x3f0] ;  /* 0x00007e00ff0477ac */ /* 0x000ee20008000a00 */
[----:B------:R-:W-:Y:S01]  /*a480*/  IADD3 R2, P0, PT, -R6, R17, RZ ;  /* 0x0000001106027210 */ /* 0x000fe20007f1e1ff */
[C---:B------:R-:W-:Y:S01]  /*a490*/  IMAD.SHL.U32 R10, R12.reuse, 0x8, RZ ;  /* 0x000000080c0a7824 */ /* 0x040fe200078e00ff */
[----:B------:R-:W-:Y:S01]  /*a4a0*/  SHF.L.U64.HI R12, R12, 0x3, R13 ;  /* 0x000000030c0c7819 */ /* 0x000fe2000001020d */
[----:B0-----:R-:W0:Y:S02]  /*a4b0*/  LDCU.128 UR24, c[0x0][0x400] ;  /* 0x00008000ff1877ac */ /* 0x001e240008000c00 */
[----:B------:R-:W-:-:S05]  /*a4c0*/  IMAD.X R11, R11, 0x1, ~R0, P0 ;  /* 0x000000010b0b7824 */ /* 0x000fca00000e0e00 */
[--C-:B------:R-:W-:Y:S02]  /*a4d0*/  SHF.R.S64 R2, R2, 0x3, R11.reuse ;  /* 0x0000000302027819 */ /* 0x100fe4000000100b */
[----:B------:R-:W-:Y:S02]  /*a4e0*/  SHF.R.S32.HI R3, RZ, 0x3, R11 ;  /* 0x00000003ff037819 */ /* 0x000fe4000001140b */
[----:B---3--:R-:W-:-:S04]  /*a4f0*/  IADD3 R8, P1, PT, R6, -UR4, RZ ;  /* 0x8000000406087c10 */ /* 0x008fc8000ff3e0ff */
        /* <DEDUP_REMOVED lines=9> */
.L_x_8296:
[----:B------:R-:W-:Y:S05]  /*a590*/  BSYNC.RECONVERGENT B0 ;  /* 0x0000000000007941 */ /* 0x000fea0003800200 */
.L_x_8295:
[----:B------:R-:W-:Y:S01]  /*a5a0*/  ISETP.GE.U32.AND P0, PT, R5, UR7, PT ;  /* 0x0000000705007c0c */ /* 0x000fe2000bf06070 */
[----:B------:R-:W-:Y:S04]  /*a5b0*/  BSSY.RECONVERGENT B0, `(.L_x_8307) ;  /* 0x0000033000007945 */ /* 0x000fe80003800200 */
[----:B------:R-:W-:Y:S08]  /*a5c0*/  BSSY.RELIABLE B1, `(.L_x_8308) ;  /* 0x000002b000017945 */ /* 0x000ff00003800100 */
[----:B------:R-:W-:Y:S05]  /*a5d0*/  @P0 BRA `(.L_x_8309) ;  /* 0x0000000000300947 */ /* 0x000fea0003800000 */
[----:B0-----:R-:W0:Y:S01]  /*a5e0*/  LDC.64 R2, c[0x0][0x418] ;  /* 0x00010600ff027b82 */ /* 0x001e220000000a00 */
[----:B------:R-:W-:-:S05]  /*a5f0*/  IADD3 R5, PT, PT, R5, UR6, RZ ;  /* 0x0000000605057c10 */ /* 0x000fca000fffe0ff */
[----:B0-----:R-:W-:-:S04]  /*a600*/  IMAD.WIDE.U32 R2, R5, 0x8, R2 ;  /* 0x0000000805027825 */ /* 0x001fc800078e0002 */
[----:B------:R-:W-:Y:S01]  /*a610*/  IMAD.MOV.U32 R5, RZ, RZ, R38 ;  /* 0x000000ffff057224 */ /* 0x000fe200078e0026 */
[----:B------:R0:W-:Y:S04]  /*a620*/  STG.E.64 desc[UR16][R2.64], RZ ;  /* 0x000000ff02007986 */ /* 0x0001e8000c101b10 */
[----:B------:R-:W-:-:S13]  /*a630*/  ISETP.GE.AND P0, PT, R5, UR7, PT ;  /* 0x0000000705007c0c */ /* 0x000fda000bf06270 */
[----:B0-----:R-:W-:Y:S05]  /*a640*/  @P0 BRA `(.L_x_8310) ;  /* 0x0000000000300947 */ /* 0x001fea0003800000 */
[----:B------:R-:W0:Y:S01]  /*a650*/  LDC.64 R2, c[0x0][0x418] ;  /* 0x00010600ff027b82 */ /* 0x000e220000000a00 */
[C---:B------:R-:W-:Y:S02]  /*a660*/  VIADD R7, R5.reuse, UR6 ;  /* 0x0000000605077c36 */ /* 0x040fe40008000000 */
[----:B------:R-:W-:Y:S02]  /*a670*/  VIADD R5, R5, 0x80 ;  /* 0x0000008005057836 */ /* 0x000fe40000000000 */
[----:B0-----:R-:W-:-:S05]  /*a680*/  IMAD.WIDE.U32 R2, R7, 0x8, R2 ;  /* 0x0000000807027825 */ /* 0x001fca00078e0002 */
[----:B------:R0:W-:Y:S02]  /*a690*/  STG.E.64 desc[UR16][R2.64], RZ ;  /* 0x000000ff02007986 */ /* 0x0001e4000c101b10 */
.L_x_8309:
[----:B------:R-:W-:-:S13]  /*a6a0*/  ISETP.GE.AND P0, PT, R5, UR7, PT ;  /* 0x0000000705007c0c */ /* 0x000fda000bf06270 */
[----:B------:R-:W-:Y:S05]  /*a6b0*/  @P0 BRA `(.L_x_8311) ;  /* 0x0000000000300947 */ /* 0x000fea0003800000 */
[----:B0-----:R-:W0:Y:S01]  /*a6c0*/  LDC.64 R2, c[0x0][0x418] ;  /* 0x00010600ff027b82 */ /* 0x001e220000000a00 */
[C---:B------:R-:W-:Y:S01]  /*a6d0*/  IADD3 R7, PT, PT, R5.reuse, UR6, RZ ;  /* 0x0000000605077c10 */ /* 0x040fe2000fffe0ff */
[----:B------:R-:W-:-:S04]  /*a6e0*/  VIADD R5, R5, 0x80 ;  /* 0x0000008005057836 */ /* 0x000fc80000000000 */
[----:B0-----:R-:W-:-:S05]  /*a6f0*/  IMAD.WIDE.U32 R2, R7, 0x8, R2 ;  /* 0x0000000807027825 */ /* 0x001fca00078e0002 */
[----:B------:R0:W-:Y:S02]  /*a700*/  STG.E.64 desc[UR16][R2.64], RZ ;  /* 0x000000ff02007986 */ /* 0x0001e4000c101b10 */
.L_x_8310:
[----:B------:R-:W-:-:S13]  /*a710*/  ISETP.GE.AND P0, PT, R5, UR7, PT ;  /* 0x0000000705007c0c */ /* 0x000fda000bf06270 */
[----:B------:R-:W-:Y:S05]  /*a720*/  @P0 BRA `(.L_x_8312) ;  /* 0x0000000000300947 */ /* 0x000fea0003800000 */
[----:B0-----:R-:W0:Y:S01]  /*a730*/  LDC.64 R2, c[0x0][0x418] ;  /* 0x00010600ff027b82 */ /* 0x001e220000000a00 */
[C---:B------:R-:W-:Y:S02]  /*a740*/  VIADD R7, R5.reuse, UR6 ;  /* 0x0000000605077c36 */ /* 0x040fe40008000000 */
[----:B------:R-:W-:Y:S02]  /*a750*/  VIADD R5, R5, 0x80 ;  /* 0x0000008005057836 */ /* 0x000fe40000000000 */
[----:B0-----:R-:W-:-:S05]  /*a760*/  IMAD.WIDE.U32 R2, R7, 0x8, R2 ;  /* 0x0000000807027825 */ /* 0x001fca00078e0002 */
[----:B------:R0:W-:Y:S02]  /*a770*/  STG.E.64 desc[UR16][R2.64], RZ ;  /* 0x000000ff02007986 */ /* 0x0001e4000c101b10 */
.L_x_8311:
[----:B------:R-:W-:-:S13]  /*a780*/  ISETP.GE.AND P0, PT, R5, UR7, PT ;  /* 0x0000000705007c0c */ /* 0x000fda000bf06270 */
[----:B------:R-:W-:Y:S05]  /*a790*/  @P0 BRA `(.L_x_8313) ;  /* 0x0000000000340947 */ /* 0x000fea0003800000 */
[----:B0-----:R-:W0:Y:S01]  /*a7a0*/  LDC.64 R2, c[0x0][0x418] ;  /* 0x00010600ff027b82 */ /* 0x001e220000000a00 */
[C---:B------:R-:W-:Y:S01]  /*a7b0*/  IADD3 R7, PT, PT, R5.reuse, UR6, RZ ;  /* 0x0000000605077c10 */ /* 0x040fe2000fffe0ff */
[----:B------:R-:W-:-:S04]  /*a7c0*/  VIADD R5, R5, 0x80 ;  /* 0x0000008005057836 */ /* 0x000fc80000000000 */
[----:B0-----:R-:W-:-:S05]  /*a7d0*/  IMAD.WIDE.U32 R2, R7, 0x8, R2 ;  /* 0x0000000807027825 */ /* 0x001fca00078e0002 */
[----:B------:R0:W-:Y:S02]  /*a7e0*/  STG.E.64 desc[UR16][R2.64], RZ ;  /* 0x000000ff02007986 */ /* 0x0001e4000c101b10 */
.L_x_8312:
[----:B------:R-:W-:-:S13]  /*a7f0*/  ISETP.GE.AND P0, PT, R5, UR7, PT ;  /* 0x0000000705007c0c */ /* 0x000fda000bf06270 */
[----:B------:R-:W-:Y:S05]  /*a800*/  @P0 BREAK.RELIABLE B1 ;  /* 0x0000000000010942 */ /* 0x000fea0003800100 */
[----:B------:R-:W-:Y:S05]  /*a810*/  @P0 BRA `(.L_x_8314) ;  /* 0x0000000000300947 */ /* 0x000fea0003800000 */
[----:B0-----:R-:W0:Y:S01]  /*a820*/  LDC.64 R2, c[0x0][0x418] ;  /* 0x00010600ff027b82 */ /* 0x001e220000000a00 */
[C---:B------:R-:W-:Y:S02]  /*a830*/  VIADD R7, R5.reuse, UR6 ;  /* 0x0000000605077c36 */ /* 0x040fe40008000000 */
[----:B------:R-:W-:Y:S02]  /*a840*/  VIADD R5, R5, 0x80 ;  /* 0x0000008005057836 */ /* 0x000fe40000000000 */
[----:B0-----:R-:W-:-:S05]  /*a850*/  IMAD.WIDE.U32 R2, R7, 0x8, R2 ;  /* 0x0000000807027825 */ /* 0x001fca00078e0002 */
[----:B------:R0:W-:Y:S02]  /*a860*/  STG.E.64 desc[UR16][R2.64], RZ ;  /* 0x000000ff02007986 */ /* 0x0001e4000c101b10 */
.L_x_8313:
[----:B------:R-:W-:Y:S05]  /*a870*/  BSYNC.RELIABLE B1 ;  /* 0x0000000000017941 */ /* 0x000fea0003800100 */
.L_x_8308:
[----:B------:R-:W-:-:S13]  /*a880*/  ISETP.GE.AND P0, PT, R5, UR7, PT ;  /* 0x0000000705007c0c */ /* 0x000fda000bf06270 */
[----:B0-----:R-:W0:Y:S01]  /*a890*/  @!P0 LDC.64 R2, c[0x0][0x418] ;  /* 0x00010600ff028b82 */ /* 0x001e220000000a00 */
[C---:B------:R-:W-:Y:S01]  /*a8a0*/  @!P0 IADD3 R7, PT, PT, R5.reuse, UR6, RZ ;  /* 0x0000000605078c10 */ /* 0x040fe2000fffe0ff */
[----:B------:R-:W-:-:S04]  /*a8b0*/  @!P0 VIADD R5, R5, 0x80 ;  /* 0x0000008005058836 */ /* 0x000fc80000000000 */
[----:B0-----:R-:W-:-:S05]  /*a8c0*/  @!P0 IMAD.WIDE.U32 R2, R7, 0x8, R2 ;  /* 0x0000000807028825 */ /* 0x001fca00078e0002 */
[----:B------:R0:W-:Y:S02]  /*a8d0*/  @!P0 STG.E.64 desc[UR16][R2.64], RZ ;  /* 0x000000ff02008986 */ /* 0x0001e4000c101b10 */
.L_x_8314:
[----:B------:R-:W-:Y:S05]  /*a8e0*/  BSYNC.RECONVERGENT B0 ;  /* 0x0000000000007941 */ /* 0x000fea0003800200 */
.L_x_8307:
[----:B------:R-:W-:Y:S05]  /*a8f0*/  WARPSYNC.ALL ;  /* 0x0000000000007948 */ /* 0x000fea0003800000 */
[----:B------:R-:W-:-:S13]  /*a900*/  ISETP.GE.AND P0, PT, R5, UR7, PT ;  /* 0x0000000705007c0c */ /* 0x000fda000bf06270 */
[----:B------:R-:W-:Y:S05]  /*a910*/  @P0 EXIT ;  /* 0x000000000000094d */ /* 0x000fea0003800000 */
[----:B0-----:R-:W0:Y:S01]  /*a920*/  LDC.64 R2, c[0x0][0x418] ;  /* 0x00010600ff027b82 */ /* 0x001e220000000a00 */
[----:B------:R-:W-:-:S04]  /*a930*/  VIADD R5, R5, UR6 ;  /* 0x0000000605057c36 */ /* 0x000fc80008000000 */
[----:B0-----:R-:W-:-:S05]  /*a940*/  IMAD.WIDE.U32 R2, R5, 0x8, R2 ;  /* 0x0000000805027825 */ /* 0x001fca00078e0002 */
[----:B------:R-:W-:Y:S01]  /*a950*/  STG.E.64 desc[UR16][R2.64], RZ ;  /* 0x000000ff02007986 */ /* 0x000fe2000c101b10 */
[----:B------:R-:W-:Y:S05]  /*a960*/  EXIT ;  /* 0x000000000000794d */ /* 0x000fea0003800000 */
.L_x_8210:
[----:B------:R-:W0:Y:S01]  /*a970*/  S2R R5, SR_TID.X ;  /* 0x0000000000057919 */ /* 0x000e220000002100 */
[----:B------:R-:W1:Y:S01]  /*a980*/  LDCU.64 UR4, c[0x0][0x420] ;  /* 0x00008400ff0477ac */ /* 0x000e620008000a00 */
[----:B------:R-:W2:Y:S01]  /*a990*/  LDC.64 R28, c[0x0][0x388] ;  /* 0x0000e200ff1c7b82 */ /* 0x000ea20000000a00 */
[----:B------:R-:W3:Y:S01]  /*a9a0*/  LDCU.64 UR22, c[0x0][0x388] ;  /* 0x00007100ff1677ac */ /* 0x000ee20008000a00 */
[----:B------:R-:W4:Y:S06]  /*a9b0*/  LDCU.64 UR24, c[0x0][0x390] ;  /* 0x00007200ff1877ac */ /* 0x000f2c0008000a00 */
[----:B------:R-:W4:Y:S01]  /*a9c0*/  LDC.64 R30, c[0x0][0x390] ;  /* 0x0000e400ff1e7b82 */ /* 0x000f220000000a00 */
[----:B------:R-:W4:Y:S01]  /*a9d0*/  LDCU.64 UR14, c[0x0][0x3f8] ;  /* 0x00007f00ff0e77ac */ /* 0x000f220008000a00 */
[----:B------:R-:W4:Y:S06]  /*a9e0*/  LDCU.64 UR18, c[0x0][0x3f0] ;  /* 0x00007e00ff1277ac */ /* 0x000f2c0008000a00 */
[----:B------:R-:W4:Y:S01]  /*a9f0*/  LDC.64 R32, c[0x0][0x398] ;  /* 0x0000e600ff207b82 */ /* 0x000f220000000a00 */
[----:B-1----:R-:W-:-:S07]  /*aa00*/  UIMAD.WIDE.U32 UR4, UR6, 0x8, UR4 ;  /* 0x00000008060478a5 */ /* 0x002fce000f8e0004 */
[----:B------:R-:W1:Y:S01]  /*aa10*/  LDC.64 R34, c[0x0][0x3a0] ;  /* 0x0000e800ff227b82 */ /* 0x000e620000000a00 */
[----:B------:R-:W-:Y:S01]  /*aa20*/  MOV R3, UR5 ;  /* 0x0000000500037c02 */ /* 0x000fe20008000f00 */
[----:B------:R-:W-:-:S04]  /*aa30*/  IMAD.U32 R2, RZ, RZ, UR4 ;  /* 0x00000004ff027e24 */ /* 0x000fc8000f8e00ff */
[----:B0-----:R-:W-:Y:S01]  /*aa40*/  IMAD.WIDE.U32 R2, R5, 0x10, R2 ;  /* 0x0000001005027825 */ /* 0x001fe200078e0002 */
[----:B---3--:R-:W-:Y:S01]  /*aa50*/  ISETP.NE.U32.AND P0, PT, RZ, UR22, PT ;  /* 0x00000016ff007c0c */ /* 0x008fe2000bf05070 */
[----:B------:R-:W0:Y:S03]  /*aa60*/  LDC.64 R36, c[0x0][0x3a8] ;  /* 0x0000ea00ff247b82 */ /* 0x000e260000000a00 */
[----:B------:R-:W3:Y:S01]  /*aa70*/  LDG.E.128 R24, desc[UR16][R2.64] ;  /* 0x0000001002187981 */ /* 0x000ee2000c1e1d00 */
[----:B------:R-:W-:-:S03]  /*aa80*/  ISETP.NE.AND.EX P0, PT, RZ, UR23, PT, P0 ;  /* 0x00000017ff007c0c */ /* 0x000fc6000bf05300 */
[----:B--2---:R2:W-:Y:S01]  /*aa90*/  STL.64 [R1+0x90], R28 ;  /* 0x0000901c01007387 */ /* 0x0045e20000100a00 */
[----:B------:R-:W3:Y:S03]  /*aaa0*/  LDC.64 R38, c[0x0][0x3b0] ;  /* 0x0000ec00ff267b82 */ /* 0x000ee60000000a00 */
[----:B----4-:R4:W-:Y:S04]  /*aab0*/  STL.64 [R1+0x98], R30 ;  /* 0x0000981e01007387 */ /* 0x0109e80000100a00 */
[----:B------:R4:W-:Y:S01]  /*aac0*/  STL.64 [R1+0xa0], R32 ;  /* 0x0000a02001007387 */ /* 0x0009e20000100a00 */
[----:B------:R-:W3:Y:S03]  /*aad0*/  LDC.64 R8, c[0x0][0x3b8] ;  /* 0x0000ee00ff087b82 */ /* 0x000ee60000000a00 */
[----:B-1----:R1:W-:Y:S04]  /*aae0*/  STL.64 [R1+0xa8], R34 ;  /* 0x0000a82201007387 */ /* 0x0023e80000100a00 */
[----:B------:R-:W5:Y:S01]  /*aaf0*/  LDG.E.128 R20, desc[UR16][R2.64+0x800] ;  /* 0x0008001002147981 */ /* 0x000f62000c1e1d00 */
[----:B------:R-:W3:Y:S03]  /*ab00*/  LDC.64 R6, c[0x0][0x3c0] ;  /* 0x0000f000ff067b82 */ /* 0x000ee60000000a00 */
[----:B0-----:R0:W-:Y:S04]  /*ab10*/  STL.64 [R1+0xb0], R36 ;  /* 0x0000b02401007387 */ /* 0x0011e80000100a00 */
[----:B------:R-:W5:Y:S01]  /*ab20*/  LDG.E.128 R16, desc[UR16][R2.64+0x1000] ;  /* 0x0010001002107981 */ /* 0x000f62000c1e1d00 */
[----:B------:R-:W3:Y:S03]  /*ab30*/  LDC.64 R40, c[0x0][0x3d8] ;  /* 0x0000f600ff287b82 */ /* 0x000ee60000000a00 */
[----:B------:R0:W5:Y:S05]  /*ab40*/  LDG.E.128 R12, desc[UR16][R2.64+0x1800] ;  /* 0x00180010020c7981 */ /* 0x00016a000c1e1d00 */
[----:B------:R-:W3:Y:S08]  /*ab50*/  LDC.64 R42, c[0x0][0x3e0] ;  /* 0x0000f800ff2a7b82 */ /* 0x000ef00000000a00 */
[----:B--2---:R-:W2:Y:S08]  /*ab60*/  LDC.64 R28, c[0x0][0x3e8] ;  /* 0x0000fa00ff1c7b82 */ /* 0x004eb00000000a00 */
[----:B----4-:R-:W4:Y:S08]  /*ab70*/  LDC.64 R30, c[0x0][0x3f0] ;  /* 0x0000fc00ff1e7b82 */ /* 0x010f300000000a00 */
[----:B------:R-:W4:Y:S08]  /*ab80*/  LDC.64 R32, c[0x0][0x3f8] ;  /* 0x0000fe00ff207b82 */ /* 0x000f300000000a00 */
[----:B-1----:R-:W1:Y:S08]  /*ab90*/  LDC.64 R34, c[0x0][0x400] ;  /* 0x00010000ff227b82 */ /* 0x002e700000000a00 */
[----:B------:R-:W1:Y:S08]  /*aba0*/  LDC.64 R44, c[0x0][0x408] ;  /* 0x00010200ff2c7b82 */ /* 0x000e700000000a00 */
[----:B0-----:R-:W0:Y:S01]  /*abb0*/  LDC.64 R36, c[0x0][0x410] ;  /* 0x00010400ff247b82 */ /* 0x001e220000000a00 */
[----:B------:R-:W-:-:S07]  /*abc0*/  UISETP.GT.U32.AND UP0, UPT, UR24, 0x1, UPT ;  /* 0x000000011800788c */ /* 0x000fce000bf04070 */
[----:B------:R-:W0:Y:S08]  /*abd0*/  LDC.64 R4, c[0x0][0x3c8] ;  /* 0x0000f200ff047b82 */ /* 0x000e300000000a00 */
[----:B------:R-:W0:Y:S01]  /*abe0*/  LDC.64 R2, c[0x0][0x3d0] ;  /* 0x0000f400ff027b82 */ /* 0x000e220000000a00 */
[----:B---3--:R-:W-:-:S04]  /*abf0*/  @P0 LEA R10, P1, R24, UR22, 0x3 ;  /* 0x00000016180a0c11 */ /* 0x008fc8000f8218ff */
[----:B------:R-:W-:-:S06]  /*ac00*/  @P0 LEA.HI.X R11, R24, UR23, R25, 0x3, P1 ;  /* 0x00000017180b0c11 */ /* 0x000fcc00088f1c19 */
[----:B------:R-:W5:Y:S01]  /*ac10*/  @P0 LDG.E.64 R10, desc[UR16][R10.64] ;  /* 0x000000100a0a0981 */ /* 0x000f62000c1e1b00 */
[----:B------:R-:W-:-:S03]  /*ac20*/  UISETP.GT.AND.EX UP0, UPT, UR25, URZ, UPT, UP0 ;  /* 0x000000ff1900728c */ /* 0x000fc6000bf04300 */
[----:B------:R-:W-:Y:S04]  /*ac30*/  STL.64 [R1+0xb8], R38 ;  /* 0x0000b82601007387 */ /* 0x000fe80000100a00 */
[----:B------:R-:W-:Y:S04]  /*ac40*/  STL.64 [R1+0xc0], R8 ;  /* 0x0000c00801007387 */ /* 0x000fe80000100a00 */
[----:B------:R-:W-:Y:S04]  /*ac50*/  STL.64 [R1+0xc8], R6 ;  /* 0x0000c80601007387 */ /* 0x000fe80000100a00 */
[----:B------:R-:W-:Y:S04]  /*ac60*/  STL.64 [R1+0xe0], R40 ;  /* 0x0000e02801007387 */ /* 0x000fe80000100a00 */
[----:B------:R-:W-:Y:S04]  /*ac70*/  STL.64 [R1+0xe8], R42 ;  /* 0x0000e82a01007387 */ /* 0x000fe80000100a00 */
[----:B--2---:R-:W-:Y:S04]  /*ac80*/  STL.64 [R1+0xf0], R28 ;  /* 0x0000f01c01007387 */ /* 0x004fe80000100a00 */
[----:B----4-:R-:W-:Y:S04]  /*ac90*/  STL.64 [R1+0xf8], R30 ;  /* 0x0000f81e01007387 */ /* 0x010fe80000100a00 */
[----:B------:R-:W-:Y:S04]  /*aca0*/  STL.64 [R1+0x100], R32 ;  /* 0x0001002001007387 */ /* 0x000fe80000100a00 */
[----:B-1----:R-:W-:Y:S04]  /*acb0*/  STL.64 [R1+0x108], R34 ;  /* 0x0001082201007387 */ /* 0x002fe80000100a00 */
[----:B------:R-:W-:Y:S04]  /*acc0*/  STL.64 [R1+0x110], R44 ;  /* 0x0001102c01007387 */ /* 0x000fe80000100a00 */
[----:B0-----:R-:W-:Y:S01]  /*acd0*/  STL.64 [R1+0x118], R36 ;  /* 0x0001182401007387 */ /* 0x001fe20000100a00 */
[----:B------:R-:W-:-:S04]  /*ace0*/  USEL UR7, UR24, 0x1, UP0 ;  /* 0x0000000118077887 */ /* 0x000fc80008000000 */
[----:B------:R-:W-:Y:S01]  /*acf0*/  ULOP3.LUT UR4, UR7, 0x3, URZ, 0xc0, !UPT ;  /* 0x0000000307047892 */ /* 0x000fe2000f8ec0ff */
[----:B------:R0:W-:Y:S03]  /*ad00*/  STL.64 [R1+0xd0], R4 ;  /* 0x0000d00401007387 */ /* 0x0001e60000100a00 */
[----:B------:R-:W-:Y:S01]  /*ad10*/  UIADD3 URZ, UP1, UPT, UR4, -0x1, URZ ;  /* 0xffffffff04ff7890 */ /* 0x000fe2000ff3e0ff */
[----:B------:R1:W-:Y:S01]  /*ad20*/  STL.64 [R1+0xd8], R2 ;  /* 0x0000d80201007387 */ /* 0x0003e20000100a00 */
[----:B------:R-:W-:Y:S01]  /*ad30*/  UIADD3 UR8, UPT, UPT, UR8, 0xc0, URZ ;  /* 0x000000c008087890 */ /* 0x000fe2000fffe0ff */
[----:B------:R-:W-:Y:S01]  /*ad40*/  IMAD.U32 R0, RZ, RZ, UR14 ;  /* 0x0000000eff007e24 */ /* 0x000fe2000f8e00ff */
[----:B------:R-:W-:Y:S02]  /*ad50*/  USEL UR9, UR25, URZ, UP0 ;  /* 0x000000ff19097287 */ /* 0x000fe40008000000 */
[----:B------:R-:W-:Y:S01]  /*ad60*/  UIADD3.X UR13, UPT, UPT, URZ, -0x1, URZ, UP1, !UPT ;  /* 0xffffffffff0d7890 */ /* 0x000fe20008ffe4ff */
[----:B0-----:R-:W-:Y:S01]  /*ad70*/  MOV R4, UR19 ;  /* 0x0000001300047c02 */ /* 0x001fe20008000f00 */
[----:B-1----:R-:W-:-:S02]  /*ad80*/  IMAD.U32 R3, RZ, RZ, UR15 ;  /* 0x0000000fff037e24 */ /* 0x002fc4000f8e00ff */
[----:B------:R-:W-:Y:S01]  /*ad90*/  IMAD.U32 R2, RZ, RZ, UR18 ;  /* 0x00000012ff027e24 */ /* 0x000fe2000f8e00ff */
[----:B------:R-:W-:Y:S07]  /*ada0*/  @P0 BRA `(.L_x_8315) ;  /* 0x0000000c00440947 */ /* 0x000fee0003800000 */
[----:B------:R-:W-:Y:S01]  /*adb0*/  UISETP.NE.U32.AND UP0, UPT, UR24, URZ, UPT ;  /* 0x000000ff1800728c */ /* 0x000fe2000bf05070 */
[----:B-----5:R-:W-:Y:S01]  /*adc0*/  CS2R R10, SRZ ;  /* 0x00000000000a7805 */ /* 0x020fe2000001ff00 */
[----:B------:R-:W-:Y:S02]  /*add0*/  UISETP.GE.U32.AND UP1, UPT, UR24, 0x1, UPT ;  /* 0x000000011800788c */ /* 0x000fe4000bf26070 */
[----:B------:R-:W-:Y:S02]  /*ade0*/  UISETP.NE.AND.EX UP0, UPT, UR25, URZ, UPT, UP0 ;  /* 0x000000ff1900728c */ /* 0x000fe4000bf05300 */
[----:B------:R-:W-:-:S04]  /*adf0*/  UISETP.GE.AND.EX UP1, UPT, UR25, URZ, UPT, UP1 ;  /* 0x000000ff1900728c */ /* 0x000fc8000bf26310 */
[----:B------:R-:W-:-:S09]  /*ae00*/  UPLOP3.LUT UP0, UPT, UP0, UP1, UPT, 0x2f, 0xf2 ;  /* 0x0000000000f2789c */ /* 0x000fd20000702577 */
[----:B------:R-:W-:Y:S05]  /*ae10*/  BRA.U UP0, `(.L_x_8315) ;  /* 0x0000000d00287547 */ /* 0x000fea000b800000 */
[----:B------:R-:W0:Y:S01]  /*ae20*/  LDCU.64 UR4, c[0x0][0x3a0] ;  /* 0x00007400ff0477ac */ /* 0x000e220008000a00 */
[----:B------:R-:W-:Y:S01]  /*ae30*/  IMAD.MOV.U32 R6, RZ, RZ, RZ ;  /* 0x000000ffff067224 */ /* 0x000fe200078e00ff */
[----:B------:R-:W-:Y:S01]  /*ae40*/  CS2R R10, SRZ ;  /* 0x00000000000a7805 */ /* 0x000fe2000001ff00 */
[----:B------:R-:W-:Y:S02]  /*ae50*/  UISETP.GE.U32.AND UP1, UPT, UR24, 0x8, UPT ;  /* 0x000000081800788c */ /* 0x000fe4000bf26070 */
[----:B------:R-:W-:Y:S02]  /*ae60*/  ULOP3.LUT UR21, UR7, 0x7, URZ, 0xc0, !UPT ;  /* 0x0000000707157892 */ /* 0x000fe4000f8ec0ff */
[----:B------:R-:W-:Y:S02]  /*ae70*/  UISETP.GE.U32.AND.EX UP1, UPT, UR25, URZ, UPT, UP1 ;  /* 0x000000ff1900728c */ /* 0x000fe4000bf26110 */
[----:B------:R-:W-:-:S04]  /*ae80*/  UISETP.NE.U32.AND UP0, UPT, UR21, URZ, UPT ;  /* 0x000000ff1500728c */ /* 0x000fc8000bf05070 */
[----:B------:R-:W-:Y:S01]  /*ae90*/  UISETP.NE.AND.EX UP0, UPT, URZ, URZ, UPT, UP0 ;  /* 0x000000ffff00728c */ /* 0x000fe2000bf05300 */
[----:B0-----:R-:W-:Y:S02]  /*aea0*/  IMAD R5, R25, UR4, RZ ;  /* 0x0000000419057c24 */ /* 0x001fe4000f8e02ff */
[----:B------:R-:W-:-:S04]  /*aeb0*/  IMAD.WIDE.U32 R8, R24, UR4, RZ ;  /* 0x0000000418087c25 */ /* 0x000fc8000f8e00ff */
[----:B------:R-:W-:Y:S02]  /*aec0*/  IMAD R29, R24, UR5, R5 ;  /* 0x00000005181d7c24 */ /* 0x000fe4000f8e0205 */
[----:B------:R-:W-:Y:S02]  /*aed0*/  IMAD.MOV.U32 R5, RZ, RZ, RZ ;  /* 0x000000ffff057224 */ /* 0x000fe400078e00ff */
[----:B------:R-:W-:Y:S01]  /*aee0*/  IMAD.IADD R29, R9, 0x1, R29 ;  /* 0x00000001091d7824 */ /* 0x000fe200078e021d */
[----:B------:R-:W-:Y:S06]  /*aef0*/  BRA.U !UP1, `(.L_x_8316) ;  /* 0x0000000509547547 */ /* 0x000fec000b800000 */
[----:B------:R-:W0:Y:S01]  /*af00*/  LDCU.64 UR14, c[0x0][0x398] ;  /* 0x00007300ff0e77ac */ /* 0x000e220008000a00 */
[----:B------:R-:W-:Y:S01]  /*af10*/  CS2R R10, SRZ ;  /* 0x00000000000a7805 */ /* 0x000fe2000001ff00 */
[----:B------:R-:W1:Y:S01]  /*af20*/  LDCU.64 UR18, c[0x0][0x3e8] ;  /* 0x00007d00ff1277ac */ /* 0x000e620008000a00 */
[----:B------:R-:W-:Y:S02]  /*af30*/  ULOP3.LUT UR11, UR7, 0xfffffff8, URZ, 0xc0, !UPT ;  /* 0xfffffff8070b7892 */ /* 0x000fe4000f8ec0ff */
[----:B------:R-:W-:Y:S01]  /*af40*/  ULOP3.LUT UR12, UR9, 0x7fffffff, URZ, 0xc0, !UPT ;  /* 0x7fffffff090c7892 */ /* 0x000fe2000f8ec0ff */
[----:B------:R-:W-:-:S03]  /*af50*/  UMOV UR4, UR8 ;  /* 0x0000000800047c82 */ /* 0x000fc60008000000 */
[----:B------:R-:W-:Y:S02]  /*af60*/  MOV R6, UR11 ;  /* 0x0000000b00067c02 */ /* 0x000fe40008000f00 */
[----:B------:R-:W-:Y:S01]  /*af70*/  IMAD.U32 R5, RZ, RZ, UR12 ;  /* 0x0000000cff057e24 */ /* 0x000fe2000f8e00ff */
[----:B0-----:R-:W-:-:S04]  /*af80*/  LEA R42, P1, R8, UR14, 0x3 ;  /* 0x0000000e082a7c11 */ /* 0x001fc8000f8218ff */
[----:B------:R-:W-:Y:S01]  /*af90*/  LEA.HI.X R7, R8, UR15, R29, 0x3, P1 ;  /* 0x0000000f08077c11 */ /* 0x000fe200088f1c1d */
[----:B-1----:R-:W-:Y:S02]  /*afa0*/  USHF.L.U64.HI UR20, UR18, 0x3, UR19 ;  /* 0x0000000312147899 */ /* 0x002fe40008010213 */
[----:B------:R-:W-:Y:S02]  /*afb0*/  USHF.L.U32 UR14, UR18, 0x3, URZ ;  /* 0x00000003120e7899 */ /* 0x000fe400080006ff */
[----:B------:R-:W-:-:S12]  /*afc0*/  USHF.L.U64.HI UR5, UR18, 0x6, UR19 ;  /* 0x0000000612057899 */ /* 0x000fd80008010213 */
.L_x_8317:
[----:B------:R-:W-:Y:S01]  /*afd0*/  IMAD.MOV.U32 R43, RZ, RZ, R7 ;  /* 0x000000ffff2b7224 */ /* 0x000fe200078e0007 */
[----:B------:R-:W2:Y:S04]  /*afe0*/  LDL.64 R34, [UR4+-0x10] ;  /* 0xfffff004ff227983 */ /* 0x000ea80008100a00 */
[----:B------:R-:W2:Y:S01]  /*aff0*/  LDG.E.64 R32, desc[UR16][R42.64] ;  /* 0x000000102a207981 */ /* 0x000ea2000c1e1b00 */
[----:B------:R-:W-:-:S03]  /*b000*/  IADD3 R40, P1, PT, R42, UR14, RZ ;  /* 0x0000000e2a287c10 */ /* 0x000fc6000ff3e0ff */
[----:B------:R-:W3:Y:S01]  /*b010*/  LDL.64 R36, [UR4+-0x8] ;  /* 0xfffff804ff247983 */ /* 0x000ee20008100a00 */
[----:B------:R-:W-:-:S05]  /*b020*/  IADD3.X R41, PT, PT, R7, UR20, RZ, P1, !PT ;  /* 0x0000001407297c10 */ /* 0x000fca0008ffe4ff */
[----:B------:R-:W3:Y:S01]  /*b030*/  LDG.E.64 R30, desc[UR16][R40.64] ;  /* 0x00000010281e7981 */ /* 0x000ee2000c1e1b00 */
[----:B------:R-:W-:-:S04]  /*b040*/  IADD3 R38, P1, PT, R40, UR14, RZ ;  /* 0x0000000e28267c10 */ /* 0x000fc8000ff3e0ff */
[----:B------:R-:W-:Y:S01]  /*b050*/  IADD3.X R39, PT, PT, R41, UR20, RZ, P1, !PT ;  /* 0x0000001429277c10 */ /* 0x000fe20008ffe4ff */
[----:B--2---:R-:W-:Y:S01]  /*b060*/  IMAD R33, R33, R34, RZ ;  /* 0x0000002221217224 */ /* 0x004fe200078e02ff */
[----:B------:R-:W2:Y:S01]  /*b070*/  LDL.64 R40, [UR4+0x8] ;  /* 0x00000804ff287983 */ /* 0x000ea20008100a00 */
[----:B------:R-:W-:-:S04]  /*b080*/  IMAD.WIDE.U32 R10, R34, R32, R10 ;  /* 0x00000020220a7225 */ /* 0x000fc800078e000a */
[----:B------:R-:W-:Y:S02]  /*b090*/  IMAD R45, R35, R32, R33 ;  /* 0x00000020232d7224 */ /* 0x000fe400078e0221 */
[----:B------:R-:W4:Y:S04]  /*b0a0*/  LDG.E.64 R32, desc[UR16][R38.64] ;  /* 0x0000001026207981 */ /* 0x000f28000c1e1b00 */
[----:B------:R-:W4:Y:S01]  /*b0b0*/  LDL.64 R34, [UR4] ;  /* 0x00000004ff227983 */ /* 0x000f220008100a00 */
[----:B------:R-:W-:Y:S01]  /*b0c0*/  IADD3 R44, P1, PT, R38, UR14, RZ ;  /* 0x0000000e262c7c10 */ /* 0x000fe2000ff3e0ff */
[----:B------:R-:W-:Y:S02]  /*b0d0*/  IMAD.IADD R11, R11, 0x1, R45 ;  /* 0x000000010b0b7824 */ /* 0x000fe400078e022d */
[----:B---3--:R-:W-:Y:S01]  /*b0e0*/  IMAD R31, R31, R36, RZ ;  /* 0x000000241f1f7224 */ /* 0x008fe200078e02ff */
[----:B------:R-:W-:-:S03]  /*b0f0*/  IADD3.X R45, PT, PT, R39, UR20, RZ, P1, !PT ;  /* 0x00000014272d7c10 */ /* 0x000fc60008ffe4ff */
[-C--:B------:R-:W-:Y:S02]  /*b100*/  IMAD R37, R37, R30.reuse, R31 ;  /* 0x0000001e25257224 */ /* 0x080fe400078e021f */
[----:B------:R-:W-:Y:S02]  /*b110*/  IMAD.WIDE.U32 R30, R36, R30, R10 ;  /* 0x0000001e241e7225 */ /* 0x000fe400078e000a */
[----:B------:R-:W2:Y:S01]  /*b120*/  LDG.E.64 R10, desc[UR16][R44.64] ;  /* 0x000000102c0a7981 */ /* 0x000ea2000c1e1b00 */
[----:B------:R-:W-:Y:S02]  /*b130*/  IADD3 R36, P1, PT, R44, UR14, RZ ;  /* 0x0000000e2c247c10 */ /* 0x000fe4000ff3e0ff */
[----:B------:R-:W-:Y:S02]  /*b140*/  IADD3 R31, PT, PT, R31, R37, RZ ;  /* 0x000000251f1f7210 */ /* 0x000fe40007ffe0ff */
[----:B------:R-:W-:Y:S01]  /*b150*/  IADD3.X R37, PT, PT, R45, UR20, RZ, P1, !PT ;  /* 0x000000142d257c10 */ /* 0x000fe20008ffe4ff */
[----:B----4-:R-:W-:-:S02]  /*b160*/  IMAD R39, R33, R34, RZ ;  /* 0x0000002221277224 */ /* 0x010fc400078e02ff */
[----:B------:R-:W-:-:S04]  /*b170*/  IMAD.WIDE.U32 R30, R34, R32, R30 ;  /* 0x00000020221e7225 */ /* 0x000fc800078e001e */
[----:B------:R-:W-:Y:S02]  /*b180*/  IMAD R39, R35, R32, R39 ;  /* 0x0000002023277224 */ /* 0x000fe400078e0227 */
[----:B------:R0:W3:Y:S04]  /*b190*/  LDG.E.64 R32, desc[UR16][R36.64] ;  /* 0x0000001024207981 */ /* 0x0000e8000c1e1b00 */
[----:B------:R-:W3:Y:S01]  /*b1a0*/  LDL.64 R34, [UR4+0x10] ;  /* 0x00001004ff227983 */ /* 0x000ee20008100a00 */
[----:B--2---:R-:W-:Y:S01]  /*b1b0*/  IMAD R11, R11, R40, RZ ;  /* 0x000000280b0b7224 */ /* 0x004fe200078e02ff */
[----:B------:R-:W-:Y:S01]  /*b1c0*/  IADD3 R38, P1, PT, R36, UR14, RZ ;  /* 0x0000000e24267c10 */ /* 0x000fe2000ff3e0ff */
[----:B------:R-:W-:Y:S02]  /*b1d0*/  IMAD.IADD R31, R31, 0x1, R39 ;  /* 0x000000011f1f7824 */ /* 0x000fe400078e0227 */
[-C--:B------:R-:W-:Y:S01]  /*b1e0*/  IMAD R11, R41, R10.reuse, R11 ;  /* 0x0000000a290b7224 */ /* 0x080fe200078e020b */
[----:B------:R-:W-:Y:S01]  /*b1f0*/  IADD3.X R39, PT, PT, R37, UR20, RZ, P1, !PT ;  /* 0x0000001425277c10 */ /* 0x000fe20008ffe4ff */
[----:B------:R-:W-:-:S02]  /*b200*/  IMAD.WIDE.U32 R30, R40, R10, R30 ;  /* 0x0000000a281e7225 */ /* 0x000fc400078e001e */
[----:B------:R-:W2:Y:S02]  /*b210*/  LDL.64 R40, [UR4+0x18] ;  /* 0x00001804ff287983 */ /* 0x000ea40008100a00 */
[----:B------:R-:W-:Y:S02]  /*b220*/  IMAD.IADD R31, R31, 0x1, R11 ;  /* 0x000000011f1f7824 */ /* 0x000fe400078e020b */
[----:B------:R-:W2:Y:S01]  /*b230*/  LDG.E.64 R10, desc[UR16][R38.64] ;  /* 0x00000010260a7981 */ /* 0x000ea2000c1e1b00 */
[----:B------:R-:W-:-:S04]  /*b240*/  IADD3 R44, P1, PT, R38, UR14, RZ ;  /* 0x0000000e262c7c10 */ /* 0x000fc8000ff3e0ff */
[----:B------:R-:W-:Y:S02]  /*b250*/  IADD3.X R45, PT, PT, R39, UR20, RZ, P1, !PT ;  /* 0x00000014272d7c10 */ /* 0x000fe40008ffe4ff */
[----:B0-----:R-:W-:Y:S01]  /*b260*/  IADD3 R36, P1, PT, R44, UR14, RZ ;  /* 0x0000000e2c247c10 */ /* 0x001fe2000ff3e0ff */
[----:B------:R-:W4:Y:S03]  /*b270*/  LDL.64 R38, [UR4+0x28] ;  /* 0x00002804ff267983 */ /* 0x000f260008100a00 */
[----:B------:R-:W-:-:S06]  /*b280*/  IADD3.X R37, PT, PT, R45, UR20, RZ, P1, !PT ;  /* 0x000000142d257c10 */ /* 0x000fcc0008ffe4ff */
[----:B------:R-:W4:Y:S01]  /*b290*/  LDG.E.64 R36, desc[UR16][R36.64] ;  /* 0x0000001024247981 */ /* 0x000f22000c1e1b00 */
[----:B---3--:R-:W-:Y:S02]  /*b2a0*/  IMAD R43, R33, R34, RZ ;  /* 0x00000022212b7224 */ /* 0x008fe400078e02ff */
[----:B------:R-:W-:-:S04]  /*b2b0*/  IMAD.WIDE.U32 R30, R34, R32, R30 ;  /* 0x00000020221e7225 */ /* 0x000fc800078e001e */
[----:B------:R-:W-:Y:S02]  /*b2c0*/  IMAD R43, R35, R32, R43 ;  /* 0x00000020232b7224 */ /* 0x000fe400078e022b */
[----:B------:R-:W3:Y:S04]  /*b2d0*/  LDG.E.64 R32, desc[UR16][R44.64] ;  /* 0x000000102c207981 */ /* 0x000ee8000c1e1b00 */
[----:B------:R-:W3:Y:S01]  /*b2e0*/  LDL.64 R34, [UR4+0x20] ;  /* 0x00002004ff227983 */ /* 0x000ee20008100a00 */
[----:B--2---:R-:W-:Y:S02]  /*b2f0*/  IMAD R11, R11, R40, RZ ;  /* 0x000000280b0b7224 */ /* 0x004fe400078e02ff */
[----:B------:R-:W-:Y:S02]  /*b300*/  IMAD.IADD R31, R31, 0x1, R43 ;  /* 0x000000011f1f7824 */ /* 0x000fe400078e022b */
[----:B------:R-:W-:-:S02]  /*b310*/  IMAD R41, R41, R10, R11 ;  /* 0x0000000a29297224 */ /* 0x000fc400078e020b */
[----:B------:R-:W-:Y:S01]  /*b320*/  IMAD.WIDE.U32 R10, R40, R10, R30 ;  /* 0x0000000a280a7225 */ /* 0x000fe200078e001e */
[----:B------:R-:W-:-:S04]  /*b330*/  UIADD3 UR11, UP1, UPT, UR11, -0x8, URZ ;  /* 0xfffffff80b0b7890 */ /* 0x000fc8000ff3e0ff */
[----:B------:R-:W-:Y:S01]  /*b340*/  IADD3 R11, PT, PT, R11, R41, RZ ;  /* 0x000000290b0b7210 */ /* 0x000fe20007ffe0ff */
[----:B------:R-:W-:Y:S02]  /*b350*/  UIADD3.X UR12, UPT, UPT, UR12, -0x1, URZ, UP1, !UPT ;  /* 0xffffffff0c0c7890 */ /* 0x000fe40008ffe4ff */
[----:B------:R-:W-:-:S04]  /*b360*/  UISETP.NE.U32.AND UP1, UPT, UR11, URZ, UPT ;  /* 0x000000ff0b00728c */ /* 0x000fc8000bf25070 */
[----:B------:R-:W-:Y:S02]  /*b370*/  UISETP.NE.AND.EX UP1, UPT, UR12, URZ, UPT, UP1 ;  /* 0x000000ff0c00728c */ /* 0x000fe4000bf25310 */
[----:B------:R-:W-:Y:S01]  /*b380*/  UIADD3 UR4, UPT, UPT, UR4, 0x40, URZ ;  /* 0x0000004004047890 */ /* 0x000fe2000fffe0ff */
        /* <DEDUP_REMOVED lines=12> */
.L_x_8316:
        /* <DEDUP_REMOVED lines=10> */
[----:B0-----:R-:W-:Y:S02]  /*b4f0*/  IMAD R7, R5, R30, RZ ;  /* 0x0000001e05077224 */ /* 0x001fe400078e02ff */
[----:B------:R-:W-:-:S04]  /*b500*/  IMAD.HI.U32 R45, R30, 0x8, RZ ;  /* 0x000000081e2d7827 */ /* 0x000fc800078e00ff */
[----:B------:R-:W-:-:S04]  /*b510*/  IMAD.WIDE.U32 R32, R6, R30, R28 ;  /* 0x0000001e06207225 */ /* 0x000fc800078e001c */
[----:B------:R-:W-:Y:S02]  /*b520*/  IMAD R7, R6, R31, R7 ;  /* 0x0000001f06077224 */ /* 0x000fe400078e0207 */
[----:B------:R-:W-:Y:S02]  /*b530*/  IMAD.SHL.U32 R34, R31, 0x8, RZ ;  /* 0x000000081f227824 */ /* 0x000fe400078e00ff */
[----:B------:R-:W-:Y:S01]  /*b540*/  IMAD.IADD R33, R33, 0x1, R7 ;  /* 0x0000000121217824 */ /* 0x000fe200078e0207 */
[----:B-1----:R-:W-:Y:S01]  /*b550*/  LEA R38, P1, R32, UR14, 0x3 ;  /* 0x0000000e20267c11 */ /* 0x002fe2000f8218ff */
[----:B------:R-:W-:Y:S01]  /*b560*/  IMAD.SHL.U32 R43, R30, 0x8, RZ ;  /* 0x000000081e2b7824 */ /* 0x000fe200078e00ff */
[----:B------:R-:W-:Y:S01]  /*b570*/  IADD3 R45, PT, PT, R45, R34, RZ ;  /* 0x000000222d2d7210 */ /* 0x000fe20007ffe0ff */
[----:B------:R-:W-:Y:S01]  /*b580*/  IMAD.U32 R7, R6, 0x8, R1 ;  /* 0x0000000806077824 */ /* 0x000fe200078e0001 */
[----:B------:R-:W-:Y:S02]  /*b590*/  LEA.HI.X R39, R32, UR15, R33, 0x3, P1 ;  /* 0x0000000f20277c11 */ /* 0x000fe400088f1c21 */
[----:B------:R-:W-:-:S02]  /*b5a0*/  IADD3 R36, P1, PT, R38, R43, RZ ;  /* 0x0000002b26247210 */ /* 0x000fc40007f3e0ff */
[----:B------:R-:W2:Y:S04]  /*b5b0*/  LDL.64 R32, [R7+0xb0] ;  /* 0x0000b00007207983 */ /* 0x000ea80000100a00 */
[----:B------:R-:W2:Y:S01]  /*b5c0*/  LDG.E.64 R34, desc[UR16][R38.64] ;  /* 0x0000001026227981 */ /* 0x000ea2000c1e1b00 */
[----:B------:R-:W-:-:S03]  /*b5d0*/  IMAD.X R37, R39, 0x1, R45, P1 ;  /* 0x0000000127257824 */ /* 0x000fc600008e062d */
[----:B------:R-:W3:Y:S04]  /*b5e0*/  LDL.64 R40, [R7+0xb8] ;  /* 0x0000b80007287983 */ /* 0x000ee80000100a00 */
[----:B------:R-:W3:Y:S01]  /*b5f0*/  LDG.E.64 R38, desc[UR16][R36.64] ;  /* 0x0000001024267981 */ /* 0x000ee2000c1e1b00 */
[----:B--2---:R-:W-:Y:S02]  /*b600*/  IMAD R35, R35, R32, RZ ;  /* 0x0000002023237224 */ /* 0x004fe400078e02ff */
[----:B------:R-:W-:-:S04]  /*b610*/  IMAD.WIDE.U32 R10, R32, R34, R10 ;  /* 0x00000022200a7225 */ /* 0x000fc800078e000a */
[----:B------:R-:W-:Y:S01]  /*b620*/  IMAD R35, R33, R34, R35 ;  /* 0x0000002221237224 */ /* 0x000fe200078e0223 */
[----:B------:R-:W-:-:S03]  /*b630*/  IADD3 R32, P1, PT, R36, R43, RZ ;  /* 0x0000002b24207210 */ /* 0x000fc60007f3e0ff */
[----:B------:R-:W-:Y:S02]  /*b640*/  IMAD.IADD R11, R11, 0x1, R35 ;  /* 0x000000010b0b7824 */ /* 0x000fe400078e0223 */
[----:B---3--:R-:W-:Y:S01]  /*b650*/  IMAD R35, R39, R40, RZ ;  /* 0x0000002827237224 */ /* 0x008fe200078e02ff */
[----:B------:R-:W-:Y:S01]  /*b660*/  IADD3.X R33, PT, PT, R37, R45, RZ, P1, !PT ;  /* 0x0000002d25217210 */ /* 0x000fe20000ffe4ff */
[----:B------:R-:W-:-:S04]  /*b670*/  IMAD.WIDE.U32 R10, R40, R38, R10 ;  /* 0x00000026280a7225 */ /* 0x000fc800078e000a */
[----:B------:R-:W-:Y:S01]  /*b680*/  IMAD R37, R41, R38, R35 ;  /* 0x0000002629257224 */ /* 0x000fe200078e0223 */
[----:B------:R-:W-:Y:S01]  /*b690*/  IADD3 R38, P1, PT, R32, R43, RZ ;  /* 0x0000002b20267210 */ /* 0x000fe20007f3e0ff */
[----:B------:R-:W2:Y:S04]  /*b6a0*/  LDL.64 R34, [R7+0xc0] ;  /* 0x0000c00007227983 */ /* 0x000ea80000100a00 */
[----:B------:R-:W2:Y:S01]  /*b6b0*/  LDG.E.64 R40, desc[UR16][R32.64] ;  /* 0x0000001020287981 */ /* 0x000ea2000c1e1b00 */
        /* <DEDUP_REMOVED lines=14> */
.L_x_8318:
[----:B------:R-:W-:Y:S05]  /*b7a0*/  BRA.U !UP1, `(.L_x_8315) ;  /* 0x0000000109c47547 */ /* 0x000fea000b800000 */
[----:B------:R-:W-:Y:S02]  /*b7b0*/  UIADD3 UR4, UPT, UPT, UR4, -0x1, URZ ;  /* 0xffffffff04047890 */ /* 0x000fe4000fffe0ff */
[----:B------:R-:W-:Y:S02]  /*b7c0*/  ULOP3.LUT UR5, UR7, 0x1, URZ, 0xc0, !UPT ;  /* 0x0000000107057892 */ /* 0x000fe4000f8ec0ff */
[----:B------:R-:W-:Y:S02]  /*b7d0*/  UISETP.NE.U32.AND UP0, UPT, UR4, URZ, UPT ;  /* 0x000000ff0400728c */ /* 0x000fe4000bf05070 */
[----:B------:R-:W-:Y:S02]  /*b7e0*/  UISETP.NE.U32.AND UP1, UPT, UR5, 0x1, UPT ;  /* 0x000000010500788c */ /* 0x000fe4000bf25070 */
[----:B------:R-:W-:Y:S02]  /*b7f0*/  UISETP.NE.AND.EX UP0, UPT, UR13, URZ, UPT, UP0 ;  /* 0x000000ff0d00728c */ /* 0x000fe4000bf05300 */
        /* <DEDUP_REMOVED lines=8> */
[----:B------:R-:W-:Y:S01]  /*b880*/  IMAD.U32 R42, R6, 0x8, R1 ;  /* 0x00000008062a7824 */ /* 0x000fe200078e0001 */
[----:B------:R-:W-:Y:S02]  /*b890*/  IADD3 R7, PT, PT, R33, R7, RZ ;  /* 0x0000000721077210 */ /* 0x000fe40007ffe0ff */
[C---:B-1----:R-:W-:Y:S02]  /*b8a0*/  LEA R40, P1, R32.reuse, UR4, 0x3 ;  /* 0x0000000420287c11 */ /* 0x042fe4000f8218ff */
[----:B------:R-:W2:Y:S02]  /*b8b0*/  LDL.64 R34, [R42+0xb0] ;  /* 0x0000b0002a227983 */ /* 0x000ea40000100a00 */
[----:B------:R-:W-:Y:S02]  /*b8c0*/  LEA.HI.X R41, R32, UR5, R7, 0x3, P1 ;  /* 0x0000000520297c11 */ /* 0x000fe400088f1c07 */
[C---:B------:R-:W-:Y:S01]  /*b8d0*/  LEA R38, P1, R30.reuse, R40, 0x3 ;  /* 0x000000281e267211 */ /* 0x040fe200078218ff */
        /* <DEDUP_REMOVED lines=14> */
.L_x_8319:
[----:B------:R-:W-:Y:S05]  /*b9c0*/  BRA.U UP1, `(.L_x_8315) ;  /* 0x00000001013c7547 */ /* 0x000fea000b800000 */
[----:B------:R-:W1:Y:S01]  /*b9d0*/  LDCU.64 UR4, c[0x0][0x398] ;  /* 0x00007300ff0477ac */ /* 0x000e620008000a00 */
[-C--:B0-----:R-:W-:Y:S02]  /*b9e0*/  IMAD R5, R5, R30.reuse, RZ ;  /* 0x0000001e05057224 */ /* 0x081fe400078e02ff */
[----:B------:R-:W-:Y:S02]  /*b9f0*/  IMAD.MOV.U32 R9, RZ, RZ, R29 ;  /* 0x000000ffff097224 */ /* 0x000fe400078e001d */
[C---:B------:R-:W-:Y:S02]  /*ba00*/  IMAD R5, R6.reuse, R31, R5 ;  /* 0x0000001f06057224 */ /* 0x040fe400078e0205 */
[----:B------:R-:W-:-:S04]  /*ba10*/  IMAD.WIDE.U32 R8, R6, R30, R8 ;  /* 0x0000001e06087225 */ /* 0x000fc800078e0008 */
[----:B------:R-:W-:Y:S02]  /*ba20*/  IMAD.IADD R5, R9, 0x1, R5 ;  /* 0x0000000109057824 */ /* 0x000fe400078e0205 */
[----:B------:R-:W-:Y:S01]  /*ba30*/  IMAD.U32 R6, R6, 0x8, R1 ;  /* 0x0000000806067824 */ /* 0x000fe200078e0001 */
[----:B-1----:R-:W-:-:S05]  /*ba40*/  LEA R28, P1, R8, UR4, 0x3 ;  /* 0x00000004081c7c11 */ /* 0x002fca000f8218ff */
[----:B------:R-:W2:Y:S01]  /*ba50*/  LDL.64 R6, [R6+0xb0] ;  /* 0x0000b00006067983 */ /* 0x000ea20000100a00 */
[----:B------:R-:W-:-:S05]  /*ba60*/  LEA.HI.X R29, R8, UR5, R5, 0x3, P1 ;  /* 0x00000005081d7c11 */ /* 0x000fca00088f1c05 */
[----:B------:R-:W2:Y:S02]  /*ba70*/  LDG.E.64 R8, desc[UR16][R28.64] ;  /* 0x000000101c087981 */ /* 0x000ea4000c1e1b00 */
[----:B--2---:R-:W-:Y:S02]  /*ba80*/  IMAD R5, R9, R6, RZ ;  /* 0x0000000609057224 */ /* 0x004fe400078e02ff */
[----:B------:R-:W-:-:S04]  /*ba90*/  IMAD.WIDE.U32 R10, R6, R8, R10 ;  /* 0x00000008060a7225 */ /* 0x000fc800078e000a */
[----:B------:R-:W-:-:S05]  /*baa0*/  IMAD R5, R7, R8, R5 ;  /* 0x0000000807057224 */ /* 0x000fca00078e0205 */
[----:B------:R-:W-:-:S07]  /*bab0*/  IADD3 R11, PT, PT, R11, R5, RZ ;  /* 0x000000050b0b7210 */ /* 0x000fce0007ffe0ff */
.L_x_8315:
[----:B------:R-:W1:Y:S01]  /*bac0*/  LDCU.64 UR4, c[0x0][0x3f8] ;  /* 0x00007f00ff0477ac */ /* 0x000e620008000a00 */
[----:B------:R-:W2:Y:S01]  /*bad0*/  LDCU.64 UR12, c[0x0][0x3f0] ;  /* 0x00007e00ff0c77ac */ /* 0x000ea20008000a00 */
[----:B------:R-:W3:Y:S01]  /*bae0*/  LDCU.64 UR20, c[0x0][0x3f0] ;  /* 0x00007e00ff1477ac */ /* 0x000ee20008000a00 */
[----:B-1----:R-:W-:-:S04]  /*baf0*/  UISETP.GE.U32.AND UP0, UPT, UR4, 0x1, UPT ;  /* 0x000000010400788c */ /* 0x002fc8000bf06070 */
[----:B------:R-:W-:Y:S01]  /*bb00*/  UISETP.GE.AND.EX UP0, UPT, UR5, URZ, UPT, UP0 ;  /* 0x000000ff0500728c */ /* 0x000fe2000bf06300 */
[----:B--2---:R-:W-:Y:S01]  /*bb10*/  IMAD.U32 R29, RZ, RZ, UR12 ;  /* 0x0000000cff1d7e24 */ /* 0x004fe2000f8e00ff */
[----:B------:R-:W-:Y:S01]  /*bb20*/  MOV R5, UR13 ;  /* 0x0000000d00057c02 */ /* 0x000fe20008000f00 */
[----:B0-----:R-:W-:Y:S02]  /*bb30*/  IMAD.U32 R30, RZ, RZ, UR12 ;  /* 0x0000000cff1e7e24 */ /* 0x001fe4000f8e00ff */
[----:B------:R-:W-:-:S04]  /*bb40*/  IMAD.U32 R28, RZ, RZ, UR13 ;  /* 0x0000000dff1c7e24 */ /* 0x000fc8000f8e00ff */
[----:B---3--:R-:W-:Y:S05]  /*bb50*/  BRA.U !UP0, `(.L_x_8320) ;  /* 0x0000000108847547 */ /* 0x008fea000b800000 */
[----:B------:R-:W0:Y:S01]  /*bb60*/  LDCU.64 UR4, c[0x0][0x3f8] ;  /* 0x00007f00ff0477ac */ /* 0x000e220008000a00 */
[----:B------:R-:W-:Y:S01]  /*bb70*/  BSSY.RECONVERGENT B0, `(.L_x_8320) ;  /* 0x000001f000007945 */ /* 0x000fe20003800200 */
[----:B------:R-:W-:Y:S01]  /*bb80*/  IMAD.U32 R31, RZ, RZ, UR12 ;  /* 0x0000000cff1f7e24 */ /* 0x000fe2000f8e00ff */
[----:B------:R-:W-:Y:S01]  /*bb90*/  MOV R32, UR13 ;  /* 0x0000000d00207c02 */ /* 0x000fe20008000f00 */
[----:B0-----:R-:W-:Y:S02]  /*bba0*/  IMAD.U32 R38, RZ, RZ, UR4 ;  /* 0x00000004ff267e24 */ /* 0x001fe4000f8e00ff */
[----:B------:R-:W-:-:S07]  /*bbb0*/  IMAD.U32 R39, RZ, RZ, UR5 ;  /* 0x00000005ff277e24 */ /* 0x000fce000f8e00ff */
.L_x_8321:
        /* <DEDUP_REMOVED lines=27> */
.L_x_8320:
[----:B------:R-:W-:Y:S05]  /*bd70*/  BRA.U !UP0, `(.L_x_8322) ;  /* 0x0000000108847547 */ /* 0x000fea000b800000 */
[----:B------:R-:W0:Y:S01]  /*bd80*/  LDCU.64 UR4, c[0x0][0x3f8] ;  /* 0x00007f00ff0477ac */ /* 0x000e220008000a00 */
[----:B------:R-:W-:Y:S01]  /*bd90*/  BSSY.RECONVERGENT B0, `(.L_x_8322) ;  /* 0x000001f000007945 */ /* 0x000fe20003800200 */
[----:B------:R-:W-:Y:S02]  /*bda0*/  IMAD.U32 R32, RZ, RZ, UR12 ;  /* 0x0000000cff207e24 */ /* 0x000fe4000f8e00ff */
[----:B------:R-:W-:Y:S02]  /*bdb0*/  IMAD.U32 R31, RZ, RZ, UR13 ;  /* 0x0000000dff1f7e24 */ /* 0x000fe4000f8e00ff */
[----:B0-----:R-:W-:Y:S01]  /*bdc0*/  IMAD.U32 R38, RZ, RZ, UR4 ;  /* 0x00000004ff267e24 */ /* 0x001fe2000f8e00ff */
[----:B------:R-:W-:-:S07]  /*bdd0*/  MOV R39, UR5 ;  /* 0x0000000500277c02 */ /* 0x000fce0008000f00 */
.L_x_8323:
        /* <DEDUP_REMOVED lines=27> */
.L_x_8322:
[----:B------:R-:W0:Y:S01]  /*bf90*/  LDCU.128 UR12, c[0x0][0x400] ;  /* 0x00008000ff0c77ac */ /* 0x000e220008000c00 */
[C---:B------:R-:W-:Y:S01]  /*bfa0*/  IADD3 R8, P1, PT, -R29.reuse, R30, RZ ;  /* 0x0000001e1d087210 */ /* 0x040fe20007f3e1ff */
[C---:B------:R-:W-:Y:S01]  /*bfb0*/  IMAD.SHL.U32 R7, R24.reuse, 0x8, RZ ;  /* 0x0000000818077824 */ /* 0x040fe200078e00ff */
[----:B-----5:R-:W-:Y:S02]  /*bfc0*/  IADD3 R10, P3, PT, R29, -UR20, RZ ;  /* 0x800000141d0a7c10 */ /* 0x020fe4000ff7e0ff */
[----:B------:R-:W-:Y:S01]  /*bfd0*/  SHF.L.U64.HI R25, R24, 0x3, R25 ;  /* 0x0000000318197819 */ /* 0x000fe20000010219 */
[----:B------:R-:W-:Y:S01]  /*bfe0*/  IMAD.X R9, R28, 0x1, ~R5, P1 ;  /* 0x000000011c097824 */ /* 0x000fe200008e0e05 */
[----:B------:R-:W-:-:S04]  /*bff0*/  IADD3.X R5, PT, PT, R5, ~UR21, RZ, P3, !PT ;  /* 0x8000001505057c10 */ /* 0x000fc80009ffe4ff */
[--C-:B------:R-:W-:Y:S02]  /*c000*/  SHF.R.S64 R8, R8, 0x3, R9.reuse ;  /* 0x0000000308087819 */ /* 0x100fe40000001009 */
[----:B------:R-:W-:Y:S02]  /*c010*/  SHF.R.S32.HI R9, RZ, 0x3, R9 ;  /* 0x00000003ff097819 */ /* 0x000fe40000011409 */
[--C-:B------:R-:W-:Y:S02]  /*c020*/  SHF.R.S64 R10, R10, 0x3, R5.reuse ;  /* 0x000000030a0a7819 */ /* 0x100fe40000001005 */
[----:B------:R-:W-:Y:S02]  /*c030*/  SHF.R.S32.HI R11, RZ, 0x3, R5 ;  /* 0x00000003ff0b7819 */ /* 0x000fe40000011405 */
[C---:B0-----:R-:W-:Y:S02]  /*c040*/  IADD3 R6, P2, PT, R7.reuse, UR12, RZ ;  /* 0x0000000c07067c10 */ /* 0x041fe4000ff5e0ff */
[----:B------:R-:W-:-:S02]  /*c050*/  IADD3 R24, P1, PT, R7, UR14, RZ ;  /* 0x0000000e07187c10 */ /* 0x000fc4000ff3e0ff */
[C---:B------:R-:W-:Y:S02]  /*c060*/  IADD3.X R7, PT, PT, R25.reuse, UR13, RZ, P2, !PT ;  /* 0x0000000d19077c10 */ /* 0x040fe400097fe4ff */
[----:B------:R-:W-:-:S03]  /*c070*/  IADD3.X R25, PT, PT, R25, UR15, RZ, P1, !PT ;  /* 0x0000000f19197c10 */ /* 0x000fc60008ffe4ff */
[----:B------:R0:W-:Y:S04]  /*c080*/  STG.E.64 desc[UR16][R6.64], R8 ;  /* 0x0000000806007986 */ /* 0x0001e8000c101b10 */
[----:B------:R0:W-:Y:S01]  /*c090*/  STG.E.64 desc[UR16][R24.64], R10 ;  /* 0x0000000a18007986 */ /* 0x0001e2000c101b10 */
[----:B------:R-:W-:Y:S05]  /*c0a0*/  @!P0 BRA `(.L_x_8324) ;  /* 0x0000000000108947 */ /* 0x000fea0003800000 */
[----:B------:R-:W-:-:S04]  /*c0b0*/  LEA R40, P1, R26, UR22, 0x3 ;  /* 0x000000161a287c11 */ /* 0x000fc8000f8218ff */
[----:B------:R-:W-:-:S06]  /*c0c0*/  LEA.HI.X R41, R26, UR23, R27, 0x3, P1 ;  /* 0x000000171a297c11 */ /* 0x000fcc00088f1c1b */
[----:B------:R-:W5:Y:S01]  /*c0d0*/  LDG.E.64 R40, desc[UR16][R40.64] ;  /* 0x0000001028287981 */ /* 0x000f62000c1e1b00 */
[----:B------:R-:W-:Y:S05]  /*c0e0*/  BRA `(.L_x_8325) ;  /* 0x0000000c00547947 */ /* 0x000fea0003800000 */
.L_x_8324:
[----:B------:R-:W-:Y:S01]  /*c0f0*/  UISETP.NE.U32.AND UP2, UPT, UR24, URZ, UPT ;  /* 0x000000ff1800728c */ /* 0x000fe2000bf45070 */
[----:B------:R-:W-:Y:S01]  /*c100*/  CS2R R40, SRZ ;  /* 0x0000000000287805 */ /* 0x000fe2000001ff00 */
[----:B------:R-:W-:Y:S02]  /*c110*/  UISETP.GE.U32.AND UP1, UPT, UR24, 0x1, UPT ;  /* 0x000000011800788c */ /* 0x000fe4000bf26070 */
[----:B------:R-:W-:Y:S02]  /*c120*/  UISETP.NE.AND.EX UP2, UPT, UR25, URZ, UPT, UP2 ;  /* 0x000000ff1900728c */ /* 0x000fe4000bf45320 */
[----:B------:R-:W-:-:S04]  /*c130*/  UISETP.GE.AND.EX UP1, UPT, UR25, URZ, UPT, UP1 ;  /* 0x000000ff1900728c */ /* 0x000fc8000bf26310 */
[----:B------:R-:W-:-:S09]  /*c140*/  UPLOP3.LUT UP1, UPT, UP2, UP1, UPT, 0x2f, 0xf2 ;  /* 0x0000000000f2789c */ /* 0x000fd20001722577 */
[----:B------:R-:W-:Y:S05]  /*c150*/  BRA.U UP1, `(.L_x_8325) ;  /* 0x0000000d01387547 */ /* 0x000fea000b800000 */
[----:B------:R-:W1:Y:S01]  /*c160*/  LDCU.64 UR12, c[0x0][0x3a0] ;  /* 0x00007400ff0c77ac */ /* 0x000e620008000a00 */
[----:B------:R-:W-:Y:S01]  /*c170*/  CS2R R40, SRZ ;  /* 0x0000000000287805 */ /* 0x000fe2000001ff00 */
[----:B------:R-:W-:Y:S02]  /*c180*/  UISETP.GE.U32.AND UP2, UPT, UR24, 0x8, UPT ;  /* 0x000000081800788c */ /* 0x000fe4000bf46070 */
[----:B------:R-:W-:Y:S02]  /*c190*/  ULOP3.LUT UR29, UR7, 0x7, URZ, 0xc0, !UPT ;  /* 0x00000007071d7892 */ /* 0x000fe4000f8ec0ff */
[----:B------:R-:W-:Y:S02]  /*c1a0*/  UISETP.GE.U32.AND.EX UP2, UPT, UR25, URZ, UPT, UP2 ;  /* 0x000000ff1900728c */ /* 0x000fe4000bf46120 */
[----:B------:R-:W-:Y:S01]  /*c1b0*/  UISETP.NE.U32.AND UP1, UPT, UR29, URZ, UPT ;  /* 0x000000ff1d00728c */ /* 0x000fe2000bf25070 */
[----:B------:R-:W-:Y:S01]  /*c1c0*/  UMOV UR4, URZ ;  /* 0x000000ff00047c82 */ /* 0x000fe20008000000 */
[----:B------:R-:W-:-:S02]  /*c1d0*/  UMOV UR5, URZ ;  /* 0x000000ff00057c82 */ /* 0x000fc40008000000 */
[----:B------:R-:W-:Y:S01]  /*c1e0*/  UISETP.NE.AND.EX UP1, UPT, URZ, URZ, UPT, UP1 ;  /* 0x000000ffff00728c */ /* 0x000fe2000bf25310 */
[----:B-1----:R-:W-:Y:S02]  /*c1f0*/  IMAD R5, R27, UR12, RZ ;  /* 0x0000000c1b057c24 */ /* 0x002fe4000f8e02ff */
[----:B0-----:R-:W-:-:S04]  /*c200*/  IMAD.WIDE.U32 R8, R26, UR12, RZ ;  /* 0x0000000c1a087c25 */ /* 0x001fc8000f8e00ff */
[----:B------:R-:W-:-:S04]  /*c210*/  IMAD R5, R26, UR13, R5 ;  /* 0x0000000d1a057c24 */ /* 0x000fc8000f8e0205 */
[----:B------:R-:W-:Y:S01]  /*c220*/  IMAD.IADD R7, R9, 0x1, R5 ;  /* 0x0000000109077824 */ /* 0x000fe200078e0205 */
[----:B------:R-:W-:Y:S06]  /*c230*/  BRA.U !UP2, `(.L_x_8326) ;  /* 0x000000050a547547 */ /* 0x000fec000b800000 */
[----:B------:R-:W0:Y:S01]  /*c240*/  LDCU.64 UR12, c[0x0][0x398] ;  /* 0x00007300ff0c77ac */ /* 0x000e220008000a00 */
[----:B------:R-:W-:Y:S01]  /*c250*/  CS2R R40, SRZ ;  /* 0x0000000000287805 */ /* 0x000fe2000001ff00 */
[----:B------:R-:W1:Y:S01]  /*c260*/  LDCU.64 UR26, c[0x0][0x3e8] ;  /* 0x00007d00ff1a77ac */ /* 0x000e620008000a00 */
[----:B------:R-:W-:Y:S02]  /*c270*/  ULOP3.LUT UR4, UR7, 0xfffffff8, URZ, 0xc0, !UPT ;  /* 0xfffffff807047892 */ /* 0x000fe4000f8ec0ff */
[----:B------:R-:W-:-:S05]  /*c280*/  ULOP3.LUT UR5, UR9, 0x7fffffff, URZ, 0xc0, !UPT ;  /* 0x7fffffff09057892 */ /* 0x000fca000f8ec0ff */
[----:B------:R-:W-:Y:S01]  /*c290*/  UMOV UR11, UR4 ;  /* 0x00000004000b7c82 */ /* 0x000fe20008000000 */
[----:B0-----:R-:W-:Y:S01]  /*c2a0*/  LEA R42, P1, R8, UR12, 0x3 ;  /* 0x0000000c082a7c11 */ /* 0x001fe2000f8218ff */
[----:B------:R-:W-:-:S03]  /*c2b0*/  UMOV UR12, UR5 ;  /* 0x00000005000c7c82 */ /* 0x000fc60008000000 */
[----:B------:R-:W-:Y:S01]  /*c2c0*/  LEA.HI.X R5, R8, UR13, R7, 0x3, P1 ;  /* 0x0000000d08057c11 */ /* 0x000fe200088f1c07 */
[----:B-1----:R-:W-:Y:S02]  /*c2d0*/  USHF.L.U64.HI UR19, UR26, 0x3, UR27 ;  /* 0x000000031a137899 */ /* 0x002fe4000801021b */
[----:B------:R-:W-:Y:S02]  /*c2e0*/  USHF.L.U32 UR28, UR26, 0x3, URZ ;  /* 0x000000031a1c7899 */ /* 0x000fe400080006ff */
[----:B------:R-:W-:Y:S01]  /*c2f0*/  USHF.L.U64.HI UR18, UR26, 0x6, UR27 ;  /* 0x000000061a127899 */ /* 0x000fe2000801021b */
[----:B------:R-:W-:-:S11]  /*c300*/  UMOV UR13, UR8 ;  /* 0x00000008000d7c82 */ /* 0x000fd60008000000 */
.L_x_8327:
[----:B------:R-:W-:Y:S01]  /*c310*/  MOV R43, R5 ;  /* 0x00000005002b7202 */ /* 0x000fe20000000f00 */
[----:B------:R-:W2:Y:S01]  /*c320*/  LDL.64 R36, [UR13+-0x10] ;  /* 0xfffff00dff247983 */ /* 0x000ea20008100a00 */
[----:B------:R-:W-:-:S03]  /*c330*/  IADD3 R44, P1, PT, R42, UR28, RZ ;  /* 0x0000001c2a2c7c10 */ /* 0x000fc6000ff3e0ff */
[----:B------:R-:W2:Y:S01]  /*c340*/  LDG.E.64 R38, desc[UR16][R42.64] ;  /* 0x000000102a267981 */ /* 0x000ea2000c1e1b00 */
[----:B------:R-:W-:Y:S02]  /*c350*/  IADD3.X R45, PT, PT, R5, UR19, RZ, P1, !PT ;  /* 0x00000013052d7c10 */ /* 0x000fe40008ffe4ff */
[----:B------:R-:W-:Y:S01]  /*c360*/  IADD3 R8, P1, PT, R44, UR28, RZ ;  /* 0x0000001c2c087c10 */ /* 0x000fe2000ff3e0ff */
[----:B------:R-:W3:Y:S04]  /*c370*/  LDL.64 R32, [UR13+-0x8] ;  /* 0xfffff80dff207983 */ /* 0x000ee80008100a00 */
[----:B------:R-:W3:Y:S01]  /*c380*/  LDG.E.64 R34, desc[UR16][R44.64] ;  /* 0x000000102c227981 */ /* 0x000ee2000c1e1b00 */
[----:B------:R-:W-:Y:S02]  /*c390*/  IADD3.X R9, PT, PT, R45, UR19, RZ, P1, !PT ;  /* 0x000000132d097c10 */ /* 0x000fe40008ffe4ff */
[----:B------:R-:W-:Y:S01]  /*c3a0*/  IADD3 R24, P1, PT, R8, UR28, RZ ;  /* 0x0000001c08187c10 */ /* 0x000fe2000ff3e0ff */
[----:B------:R-:W4:Y:S04]  /*c3b0*/  LDL.64 R10, [UR13] ;  /* 0x0000000dff0a7983 */ /* 0x000f280008100a00 */
[----:B------:R-:W4:Y:S01]  /*c3c0*/  LDG.E.64 R28, desc[UR16][R8.64] ;  /* 0x00000010081c7981 */ /* 0x000f22000c1e1b00 */
[----:B------:R-:W-:-:S03]  /*c3d0*/  IADD3.X R25, PT, PT, R9, UR19, RZ, P1, !PT ;  /* 0x0000001309197c10 */ /* 0x000fc60008ffe4ff */
[----:B------:R-:W5:Y:S04]  /*c3e0*/  LDL.64 R44, [UR13+0x28] ;  /* 0x0000280dff2c7983 */ /* 0x000f680008100a00 */
[----:B------:R-:W5:Y:S04]  /*c3f0*/  LDG.E.64 R30, desc[UR16][R24.64] ;  /* 0x00000010181e7981 */ /* 0x000f68000c1e1b00 */
[----:B------:R-:W5:Y:S01]  /*c400*/  LDL.64 R8, [UR13+0x8] ;  /* 0x0000080dff087983 */ /* 0x000f620008100a00 */
[----:B--2---:R-:W-:Y:S02]  /*c410*/  IMAD R39, R39, R36, RZ ;  /* 0x0000002427277224 */ /* 0x004fe400078e02ff */
[----:B------:R-:W-:Y:S01]  /*c420*/  IMAD.WIDE.U32 R40, R36, R38, R40 ;  /* 0x0000002624287225 */ /* 0x000fe200078e0028 */
[----:B------:R-:W-:-:S03]  /*c430*/  IADD3 R36, P1, PT, R24, UR28, RZ ;  /* 0x0000001c18247c10 */ /* 0x000fc6000ff3e0ff */
[----:B------:R-:W-:Y:S01]  /*c440*/  IMAD R39, R37, R38, R39 ;  /* 0x0000002625277224 */ /* 0x000fe200078e0227 */
[----:B------:R-:W-:-:S03]  /*c450*/  IADD3.X R37, PT, PT, R25, UR19, RZ, P1, !PT ;  /* 0x0000001319257c10 */ /* 0x000fc60008ffe4ff */
[----:B------:R-:W-:Y:S01]  /*c460*/  IMAD.IADD R41, R41, 0x1, R39 ;  /* 0x0000000129297824 */ /* 0x000fe200078e0227 */
[----:B------:R-:W2:Y:S01]  /*c470*/  LDL.64 R24, [UR13+0x10] ;  /* 0x0000100dff187983 */ /* 0x000ea20008100a00 */
[----:B---3--:R-:W-:Y:S01]  /*c480*/  IMAD R39, R35, R32, RZ ;  /* 0x0000002023277224 */ /* 0x008fe200078e02ff */
[----:B------:R-:W-:-:S03]  /*c490*/  IADD3 R38, P1, PT, R36, UR28, RZ ;  /* 0x0000001c24267c10 */ /* 0x000fc6000ff3e0ff */
[-C--:B------:R-:W-:Y:S02]  /*c4a0*/  IMAD R39, R33, R34.reuse, R39 ;  /* 0x0000002221277224 */ /* 0x080fe400078e0227 */
[----:B------:R-:W-:Y:S02]  /*c4b0*/  IMAD.WIDE.U32 R32, R32, R34, R40 ;  /* 0x0000002220207225 */ /* 0x000fe400078e0028 */
[----:B------:R5:W2:Y:S02]  /*c4c0*/  LDG.E.64 R34, desc[UR16][R36.64] ;  /* 0x0000001024227981 */ /* 0x000aa4000c1e1b00 */
[----:B------:R-:W-:Y:S01]  /*c4d0*/  IMAD.IADD R33, R33, 0x1, R39 ;  /* 0x0000000121217824 */ /* 0x000fe200078e0227 */
[----:B------:R-:W-:Y:S01]  /*c4e0*/  IADD3.X R39, PT, PT, R37, UR19, RZ, P1, !PT ;  /* 0x0000001325277c10 */ /* 0x000fe20008ffe4ff */
[----:B----4-:R-:W-:Y:S01]  /*c4f0*/  IMAD R41, R29, R10, RZ ;  /* 0x0000000a1d297224 */ /* 0x010fe200078e02ff */
[----:B------:R-:W-:-:S03]  /*c500*/  IADD3 R40, P1, PT, R38, UR28, RZ ;  /* 0x0000001c26287c10 */ /* 0x000fc6000ff3e0ff */
[-C--:B------:R-:W-:Y:S02]  /*c510*/  IMAD R41, R11, R28.reuse, R41 ;  /* 0x0000001c0b297224 */ /* 0x080fe400078e0229 */
[----:B------:R-:W-:Y:S02]  /*c520*/  IMAD.WIDE.U32 R10, R10, R28, R32 ;  /* 0x0000001c0a0a7225 */ /* 0x000fe400078e0020 */
[----:B------:R-:W3:Y:S04]  /*c530*/  LDL.64 R28, [UR13+0x18] ;  /* 0x0000180dff1c7983 */ /* 0x000ee80008100a00 */
[----:B------:R0:W3:Y:S01]  /*c540*/  LDG.E.64 R32, desc[UR16][R38.64] ;  /* 0x0000001026207981 */ /* 0x0000e2000c1e1b00 */
[----:B------:R-:W-:Y:S01]  /*c550*/  IMAD.IADD R11, R11, 0x1, R41 ;  /* 0x000000010b0b7824 */ /* 0x000fe200078e0229 */
[----:B------:R-:W-:Y:S01]  /*c560*/  IADD3.X R41, PT, PT, R39, UR19, RZ, P1, !PT ;  /* 0x0000001327297c10 */ /* 0x000fe20008ffe4ff */
[----:B-----5:R-:W-:-:S04]  /*c570*/  IMAD R37, R31, R8, RZ ;  /* 0x000000081f257224 */ /* 0x020fc800078e02ff */
[-C--:B------:R-:W-:Y:S02]  /*c580*/  IMAD R37, R9, R30.reuse, R37 ;  /* 0x0000001e09257224 */ /* 0x080fe400078e0225 */
[----:B------:R-:W-:Y:S01]  /*c590*/  IMAD.WIDE.U32 R8, R8, R30, R10 ;  /* 0x0000001e08087225 */ /* 0x000fe200078e000a */
[----:B0-----:R-:W-:Y:S01]  /*c5a0*/  IADD3 R38, P1, PT, R40, UR28, RZ ;  /* 0x0000001c28267c10 */ /* 0x001fe2000ff3e0ff */
[----:B------:R-:W4:Y:S04]  /*c5b0*/  LDL.64 R10, [UR13+0x20] ;  /* 0x0000200dff0a7983 */ /* 0x000f280008100a00 */
[----:B------:R-:W4:Y:S01]  /*c5c0*/  LDG.E.64 R30, desc[UR16][R40.64] ;  /* 0x00000010281e7981 */ /* 0x000f22000c1e1b00 */
[----:B------:R-:W-:-:S06]  /*c5d0*/  IADD3.X R39, PT, PT, R41, UR19, RZ, P1, !PT ;  /* 0x0000001329277c10 */ /* 0x000fcc0008ffe4ff */
[----:B------:R-:W5:Y:S01]  /*c5e0*/  LDG.E.64 R38, desc[UR16][R38.64] ;  /* 0x0000001026267981 */ /* 0x000f62000c1e1b00 */
[----:B------:R-:W-:Y:S01]  /*c5f0*/  IADD3 R9, PT, PT, R9, R37, RZ ;  /* 0x0000002509097210 */ /* 0x000fe20007ffe0ff */
[----:B------:R-:W-:-:S04]  /*c600*/  UIADD3 UR11, UP2, UPT, UR11, -0x8, URZ ;  /* 0xfffffff80b0b7890 */ /* 0x000fc8000ff5e0ff */
[----:B------:R-:W-:Y:S02]  /*c610*/  UIADD3.X UR12, UPT, UPT, UR12, -0x1, URZ, UP2, !UPT ;  /* 0xffffffff0c0c7890 */ /* 0x000fe400097fe4ff */
[----:B------:R-:W-:-:S04]  /*c620*/  UISETP.NE.U32.AND UP2, UPT, UR11, URZ, UPT ;  /* 0x000000ff0b00728c */ /* 0x000fc8000bf45070 */
[----:B------:R-:W-:Y:S02]  /*c630*/  UISETP.NE.AND.EX UP2, UPT, UR12, URZ, UPT, UP2 ;  /* 0x000000ff0c00728c */ /* 0x000fe4000bf45320 */
[----:B------:R-:W-:Y:S01]  /*c640*/  UIADD3 UR13, UPT, UPT, UR13, 0x40, URZ ;  /* 0x000000400d0d7890 */ /* 0x000fe2000fffe0ff */
        /* <DEDUP_REMOVED lines=11> */
[----:B------:R-:W-:Y:S01]  /*c700*/  IMAD.IADD R11, R11, 0x1, R25 ;  /* 0x000000010b0b7824 */ /* 0x000fe200078e0219 */
[----:B------:R-:W-:Y:S01]  /*c710*/  MOV R25, UR26 ;  /* 0x0000001a00197c02 */ /* 0x000fe20008000f00 */
[----:B-----5:R-:W-:Y:S02]  /*c720*/  IMAD R9, R39, R44, RZ ;  /* 0x0000002c27097224 */ /* 0x020fe400078e02ff */
[----:B------:R-:W-:Y:S01]  /*c730*/  IMAD.WIDE.U32 R40, R44, R38, R10 ;  /* 0x000000262c287225 */ /* 0x000fe200078e000a */
[----:B------:R-:W-:-:S03]  /*c740*/  LEA R42, P1, R25, R42, 0x6 ;  /* 0x0000002a192a7211 */ /* 0x000fc600078230ff */
[----:B------:R-:W-:Y:S01]  /*c750*/  IMAD R9, R45, R38, R9 ;  /* 0x000000262d097224 */ /* 0x000fe200078e0209 */
[----:B------:R-:W-:-:S03]  /*c760*/  IADD3.X R5, PT, PT, R5, UR18, RZ, P1, !PT ;  /* 0x0000001205057c10 */ /* 0x000fc60008ffe4ff */
[----:B------:R-:W-:Y:S01]  /*c770*/  IMAD.IADD R41, R41, 0x1, R9 ;  /* 0x0000000129297824 */ /* 0x000fe200078e0209 */
[----:B------:R-:W-:Y:S06]  /*c780*/  BRA.U UP2, `(.L_x_8327) ;  /* 0xfffffff902e07547 */ /* 0x000fec000b83ffff */
.L_x_8326:
        /* <DEDUP_REMOVED lines=8> */
[----:B------:R-:W1:Y:S01]  /*c810*/  LDCU UR12, c[0x0][0x3a0] ;  /* 0x00007400ff0c77ac */ /* 0x000e620008000800 */
[C---:B0-----:R-:W-:Y:S02]  /*c820*/  IMAD R10, R8.reuse, UR5, RZ ;  /* 0x00000005080a7c24 */ /* 0x041fe4000f8e02ff */
[----:B------:R-:W-:Y:S01]  /*c830*/  IMAD.WIDE.U32 R32, R8, 0x8, RZ ;  /* 0x0000000808207825 */ /* 0x000fe200078e00ff */
[----:B------:R-:W0:Y:S03]  /*c840*/  LDCU.64 UR18, c[0x0][0x398] ;  /* 0x00007300ff1277ac */ /* 0x000e260008000a00 */
[----:B------:R-:W-:Y:S02]  /*c850*/  IMAD R5, R9, UR4, R10 ;  /* 0x0000000409057c24 */ /* 0x000fe4000f8e020a */
[----:B-1----:R-:W-:Y:S01]  /*c860*/  IMAD R6, R26, UR12, RZ ;  /* 0x0000000c1a067c24 */ /* 0x002fe2000f8e02ff */
[----:B------:R-:W-:-:S03]  /*c870*/  ULEA UR12, UR4, UR10, 0x3 ;  /* 0x0000000a040c7291 */ /* 0x000fc6000f8e18ff */
[----:B------:R-:W-:-:S04]  /*c880*/  IMAD.WIDE.U32 R10, R8, UR4, R6 ;  /* 0x00000004080a7c25 */ /* 0x000fc8000f8e0006 */
[----:B------:R-:W-:Y:S01]  /*c890*/  IMAD.IADD R5, R11, 0x1, R5 ;  /* 0x000000010b057824 */ /* 0x000fe200078e0205 */
[C---:B0-----:R-:W-:Y:S01]  /*c8a0*/  LEA R38, P1, R10.reuse, UR18, 0x3 ;  /* 0x000000120a267c11 */ /* 0x041fe2000f8218ff */
[----:B------:R-:W-:Y:S01]  /*c8b0*/  IMAD.SHL.U32 R11, R9, 0x8, RZ ;  /* 0x00000008090b7824 */ /* 0x000fe200078e00ff */
[----:B------:R-:W2:Y:S02]  /*c8c0*/  LDL.64 R30, [UR12+0xb0] ;  /* 0x0000b00cff1e7983 */ /* 0x000ea40008100a00 */
[----:B------:R-:W-:Y:S02]  /*c8d0*/  LEA.HI.X R39, R10, UR19, R5, 0x3, P1 ;  /* 0x000000130a277c11 */ /* 0x000fe400088f1c05 */
[----:B------:R-:W-:Y:S01]  /*c8e0*/  IADD3 R5, PT, PT, R33, R11, RZ ;  /* 0x0000000b21057210 */ /* 0x000fe20007ffe0ff */
[----:B------:R-:W3:Y:S01]  /*c8f0*/  LDL.64 R24, [UR12+0xb8] ;  /* 0x0000b80cff187983 */ /* 0x000ee20008100a00 */
[----:B------:R-:W-:-:S03]  /*c900*/  IADD3 R44, P1, PT, R38, R32, RZ ;  /* 0x00000020262c7210 */ /* 0x000fc60007f3e0ff */
[----:B------:R-:W2:Y:S02]  /*c910*/  LDG.E.64 R10, desc[UR16][R38.64] ;  /* 0x00000010260a7981 */ /* 0x000ea4000c1e1b00 */
[--C-:B------:R-:W-:Y:S01]  /*c920*/  IMAD.X R45, R39, 0x1, R5.reuse, P1 ;  /* 0x00000001272d7824 */ /* 0x100fe200008e0605 */
[-C--:B------:R-:W-:Y:S01]  /*c930*/  IADD3 R42, P1, PT, R44, R32.reuse, RZ ;  /* 0x000000202c2a7210 */ /* 0x080fe20007f3e0ff */
[----:B------:R-:W4:Y:S04]  /*c940*/  LDL.64 R34, [UR12+0xc0] ;  /* 0x0000c00cff227983 */ /* 0x000f280008100a00 */
[----:B------:R-:W3:Y:S01]  /*c950*/  LDG.E.64 R28, desc[UR16][R44.64] ;  /* 0x000000102c1c7981 */ /* 0x000ee2000c1e1b00 */
[----:B------:R-:W-:Y:S01]  /*c960*/  IMAD.X R43, R45, 0x1, R5, P1 ;  /* 0x000000012d2b7824 */ /* 0x000fe200008e0605 */
[----:B------:R-:W-:-:S02]  /*c970*/  IADD3 R32, P1, PT, R42, R32, RZ ;  /* 0x000000202a207210 */ /* 0x000fc40007f3e0ff */
[----:B------:R-:W5:Y:S04]  /*c980*/  LDL.64 R38, [UR12+0xc8] ;  /* 0x0000c80cff267983 */ /* 0x000f680008100a00 */
[----:B------:R-:W4:Y:S01]  /*c990*/  LDG.E.64 R36, desc[UR16][R42.64] ;  /* 0x000000102a247981 */ /* 0x000f22000c1e1b00 */
[----:B------:R-:W-:-:S06]  /*c9a0*/  IMAD.X R33, R43, 0x1, R5, P1 ;  /* 0x000000012b217824 */ /* 0x000fcc00008e0605 */
[----:B------:R-:W5:Y:S01]  /*c9b0*/  LDG.E.64 R32, desc[UR16][R32.64] ;  /* 0x0000001020207981 */ /* 0x000f62000c1e1b00 */
        /* <DEDUP_REMOVED lines=18> */
.L_x_8328:
        /* <DEDUP_REMOVED lines=9> */
[----:B------:R-:W1:Y:S01]  /*cb70*/  LDCU UR11, c[0x0][0x3a0] ;  /* 0x00007400ff0b77ac */ /* 0x000e620008000800 */
[----:B------:R-:W-:Y:S01]  /*cb80*/  MOV R11, R7 ;  /* 0x00000007000b7202 */ /* 0x000fe20000000f00 */
[----:B0-----:R-:W-:Y:S01]  /*cb90*/  IMAD R24, R8, UR5, RZ ;  /* 0x0000000508187c24 */ /* 0x001fe2000f8e02ff */
[----:B------:R-:W0:Y:S03]  /*cba0*/  LDCU.64 UR12, c[0x0][0x398] ;  /* 0x00007300ff0c77ac */ /* 0x000e260008000a00 */
[----:B------:R-:W-:Y:S02]  /*cbb0*/  IMAD R5, R9, UR4, R24 ;  /* 0x0000000409057c24 */ /* 0x000fe4000f8e0218 */
[----:B-1----:R-:W-:Y:S01]  /*cbc0*/  IMAD R10, R26, UR11, RZ ;  /* 0x0000000b1a0a7c24 */ /* 0x002fe2000f8e02ff */
[----:B------:R-:W-:-:S03]  /*cbd0*/  ULEA UR11, UR4, UR10, 0x3 ;  /* 0x0000000a040b7291 */ /* 0x000fc6000f8e18ff */
[----:B------:R-:W-:-:S04]  /*cbe0*/  IMAD.WIDE.U32 R10, R8, UR4, R10 ;  /* 0x00000004080a7c25 */ /* 0x000fc8000f8e000a */
[----:B------:R-:W-:Y:S01]  /*cbf0*/  IMAD.IADD R5, R11, 0x1, R5 ;  /* 0x000000010b057824 */ /* 0x000fe200078e0205 */
[C---:B0-----:R-:W-:Y:S01]  /*cc00*/  LEA R32, P1, R10.reuse, UR12, 0x3 ;  /* 0x0000000c0a207c11 */ /* 0x041fe2000f8218ff */
[----:B------:R-:W2:Y:S03]  /*cc10*/  LDL.64 R28, [UR11+0xb0] ;  /* 0x0000b00bff1c7983 */ /* 0x000ea60008100a00 */
[----:B------:R-:W-:Y:S02]  /*cc20*/  LEA.HI.X R33, R10, UR13, R5, 0x3, P1 ;  /* 0x0000000d0a217c11 */ /* 0x000fe400088f1c05 */
[C---:B------:R-:W-:Y:S01]  /*cc30*/  LEA R24, P1, R8.reuse, R32, 0x3 ;  /* 0x0000002008187211 */ /* 0x040fe200078218ff */
[----:B------:R-:W3:Y:S04]  /*cc40*/  LDL.64 R10, [UR11+0xb8] ;  /* 0x0000b80bff0a7983 */ /* 0x000ee80008100a00 */
[----:B------:R-:W2:Y:S01]  /*cc50*/  LDG.E.64 R30, desc[UR16][R32.64] ;  /* 0x00000010201e7981 */ /* 0x000ea2000c1e1b00 */
[----:B------:R-:W-:-:S06]  /*cc60*/  LEA.HI.X R25, R8, R33, R9, 0x3, P1 ;  /* 0x0000002108197211 */ /* 0x000fcc00008f1c09 */
        /* <DEDUP_REMOVED lines=11> */
.L_x_8329:
[----:B------:R-:W-:Y:S05]  /*cd20*/  BRA.U UP1, `(.L_x_8325) ;  /* 0x0000000101447547 */ /* 0x000fea000b800000 */
[----:B------:R-:W1:Y:S01]  /*cd30*/  LDCU UR11, c[0x0][0x3a0] ;  /* 0x00007400ff0b77ac */ /* 0x000e620008000800 */
[----:B0-----:R-:W-:Y:S01]  /*cd40*/  IMAD R10, R8, UR5, RZ ;  /* 0x00000005080a7c24 */ /* 0x001fe2000f8e02ff */
[----:B------:R-:W0:Y:S03]  /*cd50*/  LDCU.64 UR12, c[0x0][0x398] ;  /* 0x00007300ff0c77ac */ /* 0x000e260008000a00 */
[----:B------:R-:W-:Y:S02]  /*cd60*/  IMAD R5, R9, UR4, R10 ;  /* 0x0000000409057c24 */ /* 0x000fe4000f8e020a */
[----:B-1----:R-:W-:-:S04]  /*cd70*/  IMAD R6, R26, UR11, RZ ;  /* 0x0000000b1a067c24 */ /* 0x002fc8000f8e02ff */
[----:B------:R-:W-:Y:S01]  /*cd80*/  IMAD.WIDE.U32 R8, R8, UR4, R6 ;  /* 0x0000000408087c25 */ /* 0x000fe2000f8e0006 */
[----:B------:R-:W-:-:S03]  /*cd90*/  MOV R6, UR4 ;  /* 0x0000000400067c02 */ /* 0x000fc60008000f00 */
[----:B------:R-:W-:Y:S01]  /*cda0*/  IMAD.IADD R5, R9, 0x1, R5 ;  /* 0x0000000109057824 */ /* 0x000fe200078e0205 */
[----:B0-----:R-:W-:Y:S01]  /*cdb0*/  LEA R10, P1, R8, UR12, 0x3 ;  /* 0x0000000c080a7c11 */ /* 0x001fe2000f8218ff */
        /* <DEDUP_REMOVED lines=8> */
.L_x_8325:
[----:B------:R-:W0:Y:S02]  /*ce40*/  LDCU.64 UR26, c[0x0][0x3f0] ;  /* 0x00007e00ff1a77ac */ /* 0x000e240008000a00 */
[----:B0-----:R-:W-:Y:S01]  /*ce50*/  MOV R9, UR26 ;  /* 0x0000001a00097c02 */ /* 0x001fe20008000f00 */
[----:B------:R-:W-:Y:S02]  /*ce60*/  IMAD.U32 R24, RZ, RZ, UR26 ;  /* 0x0000001aff187e24 */ /* 0x000fe4000f8e00ff */
[----:B------:R-:W-:Y:S02]  /*ce70*/  IMAD.U32 R8, RZ, RZ, UR27 ;  /* 0x0000001bff087e24 */ /* 0x000fe4000f8e00ff */
[----:B------:R-:W-:Y:S01]  /*ce80*/  IMAD.U32 R5, RZ, RZ, UR27 ;  /* 0x0000001bff057e24 */ /* 0x000fe2000f8e00ff */
[----:B------:R-:W-:Y:S06]  /*ce90*/  BRA.U !UP0, `(.L_x_8330) ;  /* 0x00000001088c7547 */ /* 0x000fec000b800000 */
[----:B------:R-:W0:Y:S01]  /*cea0*/  LDCU.64 UR4, c[0x0][0x3f8] ;  /* 0x00007f00ff0477ac */ /* 0x000e220008000a00 */
[----:B------:R-:W-:Y:S01]  /*ceb0*/  BSSY.RECONVERGENT B0, `(.L_x_8330) ;  /* 0x0000021000007945 */ /* 0x000fe20003800200 */
[----:B------:R-:W-:Y:S01]  /*cec0*/  MOV R31, UR26 ;  /* 0x0000001a001f7c02 */ /* 0x000fe20008000f00 */
[----:B------:R-:W-:Y:S01]  /*ced0*/  IMAD.U32 R33, RZ, RZ, UR27 ;  /* 0x0000001bff217e24 */ /* 0x000fe2000f8e00ff */
[----:B------:R-:W-:Y:S01]  /*cee0*/  MOV R9, UR26 ;  /* 0x0000001a00097c02 */ /* 0x000fe20008000f00 */
[----:B------:R-:W-:Y:S02]  /*cef0*/  IMAD.U32 R5, RZ, RZ, UR27 ;  /* 0x0000001bff057e24 */ /* 0x000fe4000f8e00ff */
[----:B0-----:R-:W-:Y:S02]  /*cf00*/  IMAD.U32 R36, RZ, RZ, UR4 ;  /* 0x00000004ff247e24 */ /* 0x001fe4000f8e00ff */
[----:B------:R-:W-:-:S07]  /*cf10*/  IMAD.U32 R35, RZ, RZ, UR5 ;  /* 0x00000005ff237e24 */ /* 0x000fce000f8e00ff */
.L_x_8331:
        /* <DEDUP_REMOVED lines=27> */
.L_x_8330:
[----:B------:R-:W-:Y:S05]  /*d0d0*/  BRA.U !UP0, `(.L_x_8332) ;  /* 0x00000001088c7547 */ /* 0x000fea000b800000 */
        /* <DEDUP_REMOVED lines=8> */
.L_x_8333:
        /* <DEDUP_REMOVED lines=27> */
.L_x_8332:
[----:B------:R-:W0:Y:S01]  /*d310*/  LDCU.64 UR4, c[0x0][0x400] ;  /* 0x00008000ff0477ac */ /* 0x000e220008000a00 */
[C---:B------:R-:W-:Y:S02]  /*d320*/  IADD3 R11, P1, PT, -R9.reuse, R24, RZ ;  /* 0x00000018090b7210 */ /* 0x040fe40007f3e1ff */
[----:B------:R-:W-:Y:S02]  /*d330*/  SHF.L.U32 R25, R26, 0x3, RZ ;  /* 0x000000031a197819 */ /* 0x000fe400000006ff */
[----:B------:R-:W-:Y:S01]  /*d340*/  IADD3 R10, P3, PT, R9, -UR20, RZ ;  /* 0x80000014090a7c10 */ /* 0x000fe2000ff7e0ff */
[----:B------:R-:W-:Y:S01]  /*d350*/  IMAD.X R28, R8, 0x1, ~R5, P1 ;  /* 0x00000001081c7824 */ /* 0x000fe200008e0e05 */
[----:B------:R-:W-:Y:S02]  /*d360*/  SHF.L.U64.HI R26, R26, 0x3, R27 ;  /* 0x000000031a1a7819 */ /* 0x000fe4000001021b */
[----:B------:R-:W-:Y:S02]  /*d370*/  IADD3 R24, P4, PT, R25, UR14, RZ ;  /* 0x0000000e19187c10 */ /* 0x000fe4000ff9e0ff */
[----:B------:R-:W-:-:S02]  /*d380*/  IADD3.X R5, PT, PT, R5, ~UR21, RZ, P3, !PT ;  /* 0x8000001505057c10 */ /* 0x000fc40009ffe4ff */
[--C-:B------:R-:W-:Y:S02]  /*d390*/  SHF.R.S64 R8, R11, 0x3, R28.reuse ;  /* 0x000000030b087819 */ /* 0x100fe4000000101c */
[----:B------:R-:W-:Y:S02]  /*d3a0*/  SHF.R.S32.HI R9, RZ, 0x3, R28 ;  /* 0x00000003ff097819 */ /* 0x000fe4000001141c */
[----:B------:R-:W-:Y:S02]  /*d3b0*/  SHF.R.S64 R10, R10, 0x3, R5 ;  /* 0x000000030a0a7819 */ /* 0x000fe40000001005 */
[----:B0-----:R-:W-:Y:S02]  /*d3c0*/  IADD3 R6, P2, PT, R25, UR4, RZ ;  /* 0x0000000419067c10 */ /* 0x001fe4000ff5e0ff */
[C---:B------:R-:W-:Y:S02]  /*d3d0*/  IADD3.X R25, PT, PT, R26.reuse, UR15, RZ, P4, !PT ;  /* 0x0000000f1a197c10 */ /* 0x040fe4000a7fe4ff */
[----:B------:R-:W-:-:S02]  /*d3e0*/  IADD3.X R7, PT, PT, R26, UR5, RZ, P2, !PT ;  /* 0x000000051a077c10 */ /* 0x000fc400097fe4ff */
[----:B------:R-:W-:-:S03]  /*d3f0*/  SHF.R.S32.HI R11, RZ, 0x3, R5 ;  /* 0x00000003ff0b7819 */ /* 0x000fc60000011405 */
[----:B------:R0:W-:Y:S04]  /*d400*/  STG.E.64 desc[UR16][R6.64], R8 ;  /* 0x0000000806007986 */ /* 0x0001e8000c101b10 */
[----:B------:R0:W-:Y:S01]  /*d410*/  STG.E.64 desc[UR16][R24.64], R10 ;  /* 0x0000000a18007986 */ /* 0x0001e2000c101b10 */
[----:B------:R-:W-:Y:S05]  /*d420*/  @!P0 BRA `(.L_x_8334) ;  /* 0x0000000000108947 */ /* 0x000fea0003800000 */
[----:B0-----:R-:W-:-:S04]  /*d430*/  LEA R10, P1, R20, UR22, 0x3 ;  /* 0x00000016140a7c11 */ /* 0x001fc8000f8218ff */
[----:B------:R-:W-:-:S06]  /*d440*/  LEA.HI.X R11, R20, UR23, R21, 0x3, P1 ;  /* 0x00000017140b7c11 */ /* 0x000fcc00088f1c15 */
[----:B------:R-:W5:Y:S01]  /*d450*/  LDG.E.64 R10, desc[UR16][R10.64] ;  /* 0x000000100a0a7981 */ /* 0x000f62000c1e1b00 */
[----:B------:R-:W-:Y:S05]  /*d460*/  BRA `(.L_x_8335) ;  /* 0x0000000c006c7947 */ /* 0x000fea0003800000 */
.L_x_8334:
[----:B------:R-:W-:Y:S01]  /*d470*/  UISETP.NE.U32.AND UP2, UPT, UR24, URZ, UPT ;  /* 0x000000ff1800728c */ /* 0x000fe2000bf45070 */
[----:B0-----:R-:W-:Y:S01]  /*d480*/  CS2R R10, SRZ ;  /* 0x00000000000a7805 */ /* 0x001fe2000001ff00 */
[----:B------:R-:W-:Y:S02]  /*d490*/  UISETP.GE.U32.AND UP1, UPT, UR24, 0x1, UPT ;  /* 0x000000011800788c */ /* 0x000fe4000bf26070 */
[----:B------:R-:W-:Y:S02]  /*d4a0*/  UISETP.NE.AND.EX UP2, UPT, UR25, URZ, UPT, UP2 ;  /* 0x000000ff1900728c */ /* 0x000fe4000bf45320 */
[----:B------:R-:W-:-:S04]  /*d4b0*/  UISETP.GE.AND.EX UP1, UPT, UR25, URZ, UPT, UP1 ;  /* 0x000000ff1900728c */ /* 0x000fc8000bf26310 */
[----:B------:R-:W-:-:S09]  /*d4c0*/  UPLOP3.LUT UP1, UPT, UP2, UP1, UPT, 0x2f, 0xf2 ;  /* 0x0000000000f2789c */ /* 0x000fd20001722577 */
[----:B------:R-:W-:Y:S05]  /*d4d0*/  BRA.U UP1, `(.L_x_8335) ;  /* 0x0000000d01507547 */ /* 0x000fea000b800000 */
[----:B------:R-:W0:Y:S01]  /*d4e0*/  LDCU.64 UR12, c[0x0][0x3a0] ;  /* 0x00007400ff0c77ac */ /* 0x000e220008000a00 */
        /* <DEDUP_REMOVED lines=8> */
[----:B0-----:R-:W-:Y:S02]  /*d570*/  IMAD R5, R21, UR12, RZ ;  /* 0x0000000c15057c24 */ /* 0x001fe4000f8e02ff */
[----:B------:R-:W-:-:S04]  /*d580*/  IMAD.WIDE.U32 R6, R20, UR12, RZ ;  /* 0x0000000c14067c25 */ /* 0x000fc8000f8e00ff */
        /* <DEDUP_REMOVED lines=9> */
[----:B0----5:R-:W-:Y:S01]  /*d620*/  LEA R40, P1, R6, UR12, 0x3 ;  /* 0x0000000c06287c11 */ /* 0x021fe2000f8218ff */
[----:B------:R-:W-:-:S03]  /*d630*/  UMOV UR12, UR5 ;  /* 0x00000005000c7c82 */ /* 0x000fc60008000000 */
[----:B------:R-:W-:Y:S01]  /*d640*/  LEA.HI.X R5, R6, UR13, R5, 0x3, P1 ;  /* 0x0000000d06057c11 */ /* 0x000fe200088f1c05 */
[----:B-1----:R-:W-:Y:S02]  /*d650*/  USHF.L.U64.HI UR19, UR28, 0x3, UR29 ;  /* 0x000000031c137899 */ /* 0x002fe4000801021d */
[----:B------:R-:W-:Y:S02]  /*d660*/  USHF.L.U32 UR30, UR28, 0x3, URZ ;  /* 0x000000031c1e7899 */ /* 0x000fe400080006ff */
[----:B------:R-:W-:Y:S01]  /*d670*/  USHF.L.U64.HI UR18, UR28, 0x6, UR29 ;  /* 0x000000061c127899 */ /* 0x000fe2000801021d */
[----:B------:R-:W-:-:S11]  /*d680*/  UMOV UR13, UR8 ;  /* 0x00000008000d7c82 */ /* 0x000fd60008000000 */
.L_x_8337:
[----:B------:R-:W-:Y:S01]  /*d690*/  IMAD.MOV.U32 R41, RZ, RZ, R5 ;  /* 0x000000ffff297224 */ /* 0x000fe200078e0005 */
[----:B------:R-:W2:Y:S01]  /*d6a0*/  LDL.64 R30, [UR13+-0x10] ;  /* 0xfffff00dff1e7983 */ /* 0x000ea20008100a00 */
[----:B------:R-:W-:-:S03]  /*d6b0*/  IADD3 R34, P1, PT, R40, UR30, RZ ;  /* 0x0000001e28227c10 */ /* 0x000fc6000ff3e0ff */
[----:B------:R-:W2:Y:S01]  /*d6c0*/  LDG.E.64 R32, desc[UR16][R40.64] ;  /* 0x0000001028207981 */ /* 0x000ea2000c1e1b00 */
[----:B------:R-:W-:Y:S02]  /*d6d0*/  IADD3.X R35, PT, PT, R5, UR19, RZ, P1, !PT ;  /* 0x0000001305237c10 */ /* 0x000fe40008ffe4ff */
[----:B------:R-:W-:Y:S01]  /*d6e0*/  IADD3 R42, P1, PT, R34, UR30, RZ ;  /* 0x0000001e222a7c10 */ /* 0x000fe2000ff3e0ff */
[----:B------:R-:W3:Y:S04]  /*d6f0*/  LDL.64 R26, [UR13+-0x8] ;  /* 0xfffff80dff1a7983 */ /* 0x000ee80008100a00 */
[----:B------:R-:W3:Y:S01]  /*d700*/  LDG.E.64 R6, desc[UR16][R34.64] ;  /* 0x0000001022067981 */ /* 0x000ee2000c1e1b00 */
[----:B------:R-:W-:-:S03]  /*d710*/  IADD3.X R43, PT, PT, R35, UR19, RZ, P1, !PT ;  /* 0x00000013232b7c10 */ /* 0x000fc60008ffe4ff */
[----:B------:R-:W4:Y:S04]  /*d720*/  LDL.64 R8, [UR13] ;  /* 0x0000000dff087983 */ /* 0x000f280008100a00 */
[----:B------:R0:W4:Y:S01]  /*d730*/  LDG.E.64 R38, desc[UR16][R42.64] ;  /* 0x000000102a267981 */ /* 0x000122000c1e1b00 */
[----:B------:R-:W-:-:S03]  /*d740*/  IADD3 R28, P1, PT, R42, UR30, RZ ;  /* 0x0000001e2a1c7c10 */ /* 0x000fc6000ff3e0ff */
[----:B------:R-:W5:Y:S01]  /*d750*/  LDL.64 R34, [UR13+0x8] ;  /* 0x0000080dff227983 */ /* 0x000f620008100a00 */
[----:B------:R-:W-:-:S05]  /*d760*/  IADD3.X R29, PT, PT, R43, UR19, RZ, P1, !PT ;  /* 0x000000132b1d7c10 */ /* 0x000fca0008ffe4ff */
[----:B------:R-:W5:Y:S01]  /*d770*/  LDG.E.64 R36, desc[UR16][R28.64] ;  /* 0x000000101c247981 */ /* 0x000f62000c1e1b00 */
[----:B--2---:R-:W-:Y:S02]  /*d780*/  IMAD R33, R33, R30, RZ ;  /* 0x0000001e21217224 */ /* 0x004fe400078e02ff */
[----:B------:R-:W-:Y:S01]  /*d790*/  IMAD.WIDE.U32 R24, R30, R32, R10 ;  /* 0x000000201e187225 */ /* 0x000fe200078e000a */
[----:B------:R-:W-:-:S03]  /*d7a0*/  IADD3 R10, P1, PT, R28, UR30, RZ ;  /* 0x0000001e1c0a7c10 */ /* 0x000fc6000ff3e0ff */
[----:B------:R-:W-:Y:S01]  /*d7b0*/  IMAD R33, R31, R32, R33 ;  /* 0x000000201f217224 */ /* 0x000fe200078e0221 */
[----:B------:R-:W-:Y:S01]  /*d7c0*/  IADD3.X R11, PT, PT, R29, UR19, RZ, P1, !PT ;  /* 0x000000131d0b7c10 */ /* 0x000fe20008ffe4ff */
[----:B------:R-:W2:Y:S01]  /*d7d0*/  LDL.64 R30, [UR13+0x10] ;  /* 0x0000100dff1e7983 */ /* 0x000ea20008100a00 */
[----:B------:R-:W-:Y:S02]  /*d7e0*/  IADD3 R44, P1, PT, R10, UR30, RZ ;  /* 0x0000001e0a2c7c10 */ /* 0x000fe4000ff3e0ff */
[----:B------:R-:W-:Y:S02]  /*d7f0*/  IADD3 R25, PT, PT, R25, R33, RZ ;  /* 0x0000002119197210 */ /* 0x000fe40007ffe0ff */
[----:B------:R-:W2:Y:S01]  /*d800*/  LDG.E.64 R32, desc[UR16][R10.64] ;  /* 0x000000100a207981 */ /* 0x000ea2000c1e1b00 */
[----:B---3--:R-:W-:Y:S01]  /*d810*/  IMAD R7, R7, R26, RZ ;  /* 0x0000001a07077224 */ /* 0x008fe200078e02ff */
[----:B------:R-:W-:-:S03]  /*d820*/  IADD3.X R45, PT, PT, R11, UR19, RZ, P1, !PT ;  /* 0x000000130b2d7c10 */ /* 0x000fc60008ffe4ff */
[-C--:B------:R-:W-:Y:S02]  /*d830*/  IMAD R41, R27, R6.reuse, R7 ;  /* 0x000000061b297224 */ /* 0x080fe400078e0207 */
[----:B------:R-:W-:Y:S01]  /*d840*/  IMAD.WIDE.U32 R6, R26, R6, R24 ;  /* 0x000000061a067225 */ /* 0x000fe200078e0018 */
[----:B0-----:R-:W-:Y:S01]  /*d850*/  IADD3 R42, P1, PT, R44, UR30, RZ ;  /* 0x0000001e2c2a7c10 */ /* 0x001fe2000ff3e0ff */
[----:B------:R-:W3:Y:S02]  /*d860*/  LDL.64 R26, [UR13+0x18] ;  /* 0x0000180dff1a7983 */ /* 0x000ee40008100a00 */
[----:B------:R-:W-:Y:S02]  /*d870*/  IMAD.IADD R7, R7, 0x1, R41 ;  /* 0x0000000107077824 */ /* 0x000fe400078e0229 */
[----:B------:R-:W3:Y:S01]  /*d880*/  LDG.E.64 R28, desc[UR16][R44.64] ;  /* 0x000000102c1c7981 */ /* 0x000ee2000c1e1b00 */
[----:B----4-:R-:W-:Y:S01]  /*d890*/  IMAD R41, R39, R8, RZ ;  /* 0x0000000827297224 */ /* 0x010fe200078e02ff */
[----:B------:R-:W-:-:S02]  /*d8a0*/  IADD3.X R43, PT, PT, R45, UR19, RZ, P1, !PT ;  /* 0x000000132d2b7c10 */ /* 0x000fc40008ffe4ff */
[----:B------:R-:W4:Y:S01]  /*d8b0*/  LDL.64 R10, [UR13+0x20] ;  /* 0x0000200dff0a7983 */ /* 0x000f220008100a00 */
[-C--:B------:R-:W-:Y:S02]  /*d8c0*/  IMAD R41, R9, R38.reuse, R41 ;  /* 0x0000002609297224 */ /* 0x080fe400078e0229 */
[----:B------:R-:W-:Y:S01]  /*d8d0*/  IMAD.WIDE.U32 R38, R8, R38, R6 ;  /* 0x0000002608267225 */ /* 0x000fe200078e0006 */
[----:B------:R-:W4:Y:S01]  /*d8e0*/  LDG.E.64 R24, desc[UR16][R42.64] ;  /* 0x000000102a187981 */ /* 0x000f22000c1e1b00 */
[----:B------:R-:W-:-:S03]  /*d8f0*/  IADD3 R6, P1, PT, R42, UR30, RZ ;  /* 0x0000001e2a067c10 */ /* 0x000fc6000ff3e0ff */
[----:B------:R-:W4:Y:S01]  /*d900*/  LDL.64 R8, [UR13+0x28] ;  /* 0x0000280dff087983 */ /* 0x000f220008100a00 */
[----:B------:R-:W-:-:S06]  /*d910*/  IADD3.X R7, PT, PT, R43, UR19, RZ, P1, !PT ;  /* 0x000000132b077c10 */ /* 0x000fcc0008ffe4ff */
[----:B------:R-:W4:Y:S01]  /*d920*/  LDG.E.64 R6, desc[UR16][R6.64] ;  /* 0x0000001006067981 */ /* 0x000f22000c1e1b00 */
[----:B-----5:R-:W-:Y:S02]  /*d930*/  IMAD R37, R37, R34, RZ ;  /* 0x0000002225257224 */ /* 0x020fe400078e02ff */
[----:B------:R-:W-:Y:S02]  /*d940*/  IMAD.IADD R39, R39, 0x1, R41 ;  /* 0x0000000127277824 */ /* 0x000fe400078e0229 */
[-C--:B------:R-:W-:Y:S02]  /*d950*/  IMAD R37, R35, R36.reuse, R37 ;  /* 0x0000002423257224 */ /* 0x080fe400078e0225 */
[----:B------:R-:W-:-:S04]  /*d960*/  IMAD.WIDE.U32 R34, R34, R36, R38 ;  /* 0x0000002422227225 */ /* 0x000fc800078e0026 */
[----:B------:R-:W-:Y:S01]  /*d970*/  IMAD.IADD R35, R35, 0x1, R37 ;  /* 0x0000000123237824 */ /* 0x000fe200078e0225 */
[----:B------:R-:W-:-:S04]  /*d980*/  UIADD3 UR11, UP2, UPT, UR11, -0x8, URZ ;  /* 0xfffffff80b0b7890 */ /* 0x000fc8000ff5e0ff */
[----:B------:R-:W-:Y:S02]  /*d990*/  UIADD3.X UR12, UPT, UPT, UR12, -0x1, URZ, UP2, !UPT ;  /* 0xffffffff0c0c7890 */ /* 0x000fe400097fe4ff */
[----:B------:R-:W-:-:S04]  /*d9a0*/  UISETP.NE.U32.AND UP2, UPT, UR11, URZ, UPT ;  /* 0x000000ff0b00728c */ /* 0x000fc8000bf45070 */
[----:B------:R-:W-:Y:S02]  /*d9b0*/  UISETP.NE.AND.EX UP2, UPT, UR12, URZ, UPT, UP2 ;  /* 0x000000ff0c00728c */ /* 0x000fe4000bf45320 */
[----:B------:R-:W-:Y:S01]  /*d9c0*/  UIADD3 UR13, UPT, UPT, UR13, 0x40, URZ ;  /* 0x000000400d0d7890 */ /* 0x000fe2000fffe0ff */
[----:B--2---:R-:W-:-:S04]  /*d9d0*/  IMAD R33, R33, R30, RZ ;  /* 0x0000001e21217224 */ /* 0x004fc800078e02ff */
[-C--:B------:R-:W-:Y:S02]  /*d9e0*/  IMAD R33, R31, R32.reuse, R33 ;  /* 0x000000201f217224 */ /* 0x080fe400078e0221 */
[----:B------:R-:W-:-:S05]  /*d9f0*/  IMAD.WIDE.U32 R30, R30, R32, R34 ;  /* 0x000000201e1e7225 */ /* 0x000fca00078e0022 */
        /* <DEDUP_REMOVED lines=17> */
.L_x_8336:
[----:B------:R-:W-:Y:S05]  /*db10*/  BRA.U !UP1, `(.L_x_8335) ;  /* 0x0000000509c07547 */ /* 0x000fea000b800000 */
[----:B------:R-:W0:Y:S01]  /*db20*/  LDC.64 R8, c[0x0][0x3e8] ;  /* 0x0000fa00ff087b82 */ /* 0x000e220000000a00 */
[----:B------:R-:W1:Y:S01]  /*db30*/  LDCU.64 UR28, c[0x0][0x3a0] ;  /* 0x00007400ff1c77ac */ /* 0x000e620008000a00 */
[----:B------:R-:W-:Y:S02]  /*db40*/  UISETP.GE.U32.AND UP2, UPT, UR31, 0x4, UPT ;  /* 0x000000041f00788c */ /* 0x000fe4000bf46070 */
[----:B------:R-:W-:Y:S02]  /*db50*/  ULOP3.LUT UR11, UR7, 0x3, URZ, 0xc0, !UPT ;  /* 0x00000003070b7892 */ /* 0x000fe4000f8ec0ff */
[----:B------:R-:W-:Y:S02]  /*db60*/  UISETP.GE.U32.AND.EX UP2, UPT, URZ, URZ, UPT, UP2 ;  /* 0x000000ffff00728c */ /* 0x000fe4000bf46120 */
[----:B------:R-:W-:-:S04]  /*db70*/  UISETP.NE.U32.AND UP1, UPT, UR11, URZ, UPT ;  /* 0x000000ff0b00728c */ /* 0x000fc8000bf25070 */
[----:B------:R-:W-:Y:S01]  /*db80*/  UISETP.NE.AND.EX UP1, UPT, URZ, URZ, UPT, UP1 ;  /* 0x000000ffff00728c */ /* 0x000fe2000bf25310 */
[----:B-1----:R-:W-:Y:S02]  /*db90*/  IMAD.WIDE.U32 R6, R20, UR28, RZ ;  /* 0x0000001c14067c25 */ /* 0x002fe4000f8e00ff */
[----:B------:R-:W-:Y:S08]  /*dba0*/  BRA.U !UP2, `(.L_x_8338) ;  /* 0x000000010abc7547 */ /* 0x000ff0000b800000 */
[----:B------:R-:W-:Y:S01]  /*dbb0*/  IMAD R5, R21, UR28, RZ ;  /* 0x0000001c15057c24 */ /* 0x000fe2000f8e02ff */
[----:B------:R-:W1:Y:S01]  /*dbc0*/  LDCU.64 UR18, c[0x0][0x398] ;  /* 0x00007300ff1277ac */ /* 0x000e620008000a00 */
[----:B0-----:R-:W-:Y:S02]  /*dbd0*/  IMAD R24, R8, UR5, RZ ;  /* 0x0000000508187c24 */ /* 0x001fe4000f8e02ff */
[----:B------:R-:W-:Y:S01]  /*dbe0*/  IMAD R5, R20, UR29, R5 ;  /* 0x0000001d14057c24 */ /* 0x000fe2000f8e0205 */
[----:B------:R-:W-:Y:S01]  /*dbf0*/  ULEA UR12, UR4, UR10, 0x3 ;  /* 0x0000000a040c7291 */ /* 0x000fe2000f8e18ff */
[----:B------:R-:W-:-:S04]  /*dc00*/  IMAD.WIDE.U32 R32, R8, 0x8, RZ ;  /* 0x0000000808207825 */ /* 0x000fc800078e00ff */
[----:B------:R-:W-:Y:S02]  /*dc10*/  IMAD.IADD R25, R7, 0x1, R5 ;  /* 0x0000000107197824 */ /* 0x000fe400078e0205 */
[----:B------:R-:W-:Y:S02]  /*dc20*/  IMAD R5, R9, UR4, R24 ;  /* 0x0000000409057c24 */ /* 0x000fe4000f8e0218 */
[----:B------:R-:W-:Y:S01]  /*dc30*/  IMAD.MOV.U32 R24, RZ, RZ, R6 ;  /* 0x000000ffff187224 */ /* 0x000fe200078e0006 */
[----:B------:R-:W2:Y:S03]  /*dc40*/  LDL.64 R28, [UR12+0xb0] ;  /* 0x0000b00cff1c7983 */ /* 0x000ea60008100a00 */
[----:B------:R-:W-:-:S04]  /*dc50*/  IMAD.WIDE.U32 R24, R8, UR4, R24 ;  /* 0x0000000408187c25 */ /* 0x000fc8000f8e0018 */
[----:B------:R-:W-:Y:S01]  /*dc60*/  IMAD.IADD R5, R25, 0x1, R5 ;  /* 0x0000000119057824 */ /* 0x000fe200078e0205 */
[C---:B-1----:R-:W-:Y:S02]  /*dc70*/  LEA R36, P1, R24.reuse, UR18, 0x3 ;  /* 0x0000001218247c11 */ /* 0x042fe4000f8218ff */
[----:B------:R-:W-:Y:S02]  /*dc80*/  SHF.L.U32 R25, R9, 0x3, RZ ;  /* 0x0000000309197819 */ /* 0x000fe400000006ff */
[----:B------:R-:W-:Y:S02]  /*dc90*/  LEA.HI.X R37, R24, UR19, R5, 0x3, P1 ;  /* 0x0000001318257c11 */ /* 0x000fe400088f1c05 */
[-C--:B------:R-:W-:Y:S01]  /*dca0*/  IADD3 R42, P1, PT, R36, R32.reuse, RZ ;  /* 0x00000020242a7210 */ /* 0x080fe20007f3e0ff */
[----:B------:R-:W-:Y:S02]  /*dcb0*/  IMAD.IADD R5, R33, 0x1, R25 ;  /* 0x0000000121057824 */ /* 0x000fe400078e0219 */
[----:B------:R-:W2:Y:S02]  /*dcc0*/  LDG.E.64 R30, desc[UR16][R36.64] ;  /* 0x00000010241e7981 */ /* 0x000ea4000c1e1b00 */
[--C-:B------:R-:W-:Y:S01]  /*dcd0*/  IMAD.X R43, R37, 0x1, R5.reuse, P1 ;  /* 0x00000001252b7824 */ /* 0x100fe200008e0605 */
[-C--:B-----5:R-:W-:Y:S01]  /*dce0*/  IADD3 R40, P1, PT, R42, R32.reuse, RZ ;  /* 0x000000202a287210 */ /* 0x0a0fe20007f3e0ff */
[----:B------:R-:W3:Y:S04]  /*dcf0*/  LDL.64 R24, [UR12+0xb8] ;  /* 0x0000b80cff187983 */ /* 0x000ee80008100a00 */
[----:B------:R-:W3:Y:S01]  /*dd00*/  LDG.E.64 R26, desc[UR16][R42.64] ;  /* 0x000000102a1a7981 */ /* 0x000ee2000c1e1b00 */
[----:B------:R-:W-:Y:S01]  /*dd10*/  IMAD.X R41, R43, 0x1, R5, P1 ;  /* 0x000000012b297824 */ /* 0x000fe200008e0605 */
[----:B------:R-:W-:-:S02]  /*dd20*/  IADD3 R38, P1, PT, R40, R32, RZ ;  /* 0x0000002028267210 */ /* 0x000fc40007f3e0ff */
[----:B------:R-:W4:Y:S02]  /*dd30*/  LDL.64 R32, [UR12+0xc0] ;  /* 0x0000c00cff207983 */ /* 0x000f240008100a00 */
[----:B------:R-:W-:Y:S02]  /*dd40*/  IADD3.X R39, PT, PT, R41, R5, RZ, P1, !PT ;  /* 0x0000000529277210 */ /* 0x000fe40000ffe4ff */
[----:B------:R-:W4:Y:S04]  /*dd50*/  LDG.E.64 R34, desc[UR16][R40.64] ;  /* 0x0000001028227981 */ /* 0x000f28000c1e1b00 */
[----:B------:R-:W4:Y:S04]  /*dd60*/  LDL.64 R36, [UR12+0xc8] ;  /* 0x0000c80cff247983 */ /* 0x000f280008100a00 */
        /* <DEDUP_REMOVED lines=19> */
.L_x_8338:
        /* <DEDUP_REMOVED lines=9> */
[----:B------:R-:W-:Y:S01]  /*df30*/  IMAD R5, R21, UR28, RZ ;  /* 0x0000001c15057c24 */ /* 0x000fe2000f8e02ff */
[----:B------:R-:W1:Y:S01]  /*df40*/  LDCU.64 UR12, c[0x0][0x398] ;  /* 0x00007300ff0c77ac */ /* 0x000e620008000a00 */
[----:B0-----:R-:W-:Y:S02]  /*df50*/  IMAD R24, R8, UR5, RZ ;  /* 0x0000000508187c24 */ /* 0x001fe4000f8e02ff */
[----:B------:R-:W-:Y:S01]  /*df60*/  IMAD R5, R20, UR29, R5 ;  /* 0x0000001d14057c24 */ /* 0x000fe2000f8e0205 */
[----:B------:R-:W-:-:S03]  /*df70*/  ULEA UR11, UR4, UR10, 0x3 ;  /* 0x0000000a040b7291 */ /* 0x000fc6000f8e18ff */
[----:B------:R-:W-:Y:S02]  /*df80*/  IMAD.IADD R25, R7, 0x1, R5 ;  /* 0x0000000107197824 */ /* 0x000fe400078e0205 */
[----:B------:R-:W-:Y:S02]  /*df90*/  IMAD R5, R9, UR4, R24 ;  /* 0x0000000409057c24 */ /* 0x000fe4000f8e0218 */
[----:B------:R-:W-:Y:S02]  /*dfa0*/  IMAD.MOV.U32 R24, RZ, RZ, R6 ;  /* 0x000000ffff187224 */ /* 0x000fe400078e0006 */
[----:B------:R-:W2:Y:S02]  /*dfb0*/  LDL.64 R28, [UR11+0xb0] ;  /* 0x0000b00bff1c7983 */ /* 0x000ea40008100a00 */
[----:B------:R-:W-:-:S04]  /*dfc0*/  IMAD.WIDE.U32 R24, R8, UR4, R24 ;  /* 0x0000000408187c25 */ /* 0x000fc8000f8e0018 */
[----:B------:R-:W-:Y:S01]  /*dfd0*/  IMAD.IADD R5, R25, 0x1, R5 ;  /* 0x0000000119057824 */ /* 0x000fe200078e0205 */
[----:B-1----:R-:W-:-:S04]  /*dfe0*/  LEA R30, P1, R24, UR12, 0x3 ;  /* 0x0000000c181e7c11 */ /* 0x002fc8000f8218ff */
        /* <DEDUP_REMOVED lines=16> */
.L_x_8339:
[----:B------:R-:W-:Y:S05]  /*e0f0*/  BRA.U UP1, `(.L_x_8335) ;  /* 0x0000000101487547 */ /* 0x000fea000b800000 */
[----:B------:R-:W1:Y:S01]  /*e100*/  LDCU.64 UR12, c[0x0][0x398] ;  /* 0x00007300ff0c77ac */ /* 0x000e620008000a00 */
[----:B------:R-:W-:Y:S02]  /*e110*/  IMAD R5, R21, UR28, RZ ;  /* 0x0000001c15057c24 */ /* 0x000fe4000f8e02ff */
[----:B0-----:R-:W-:Y:S02]  /*e120*/  IMAD R24, R8, UR5, RZ ;  /* 0x0000000508187c24 */ /* 0x001fe4000f8e02ff */
[----:B------:R-:W-:-:S04]  /*e130*/  IMAD R5, R20, UR29, R5 ;  /* 0x0000001d14057c24 */ /* 0x000fc8000f8e0205 */
[----:B------:R-:W-:Y:S02]  /*e140*/  IMAD.IADD R7, R7, 0x1, R5 ;  /* 0x0000000107077824 */ /* 0x000fe400078e0205 */
[----:B------:R-:W-:Y:S02]  /*e150*/  IMAD R5, R9, UR4, R24 ;  /* 0x0000000409057c24 */ /* 0x000fe4000f8e0218 */
[----:B------:R-:W-:-:S04]  /*e160*/  IMAD.WIDE.U32 R8, R8, UR4, R6 ;  /* 0x0000000408087c25 */ /* 0x000fc8000f8e0006 */
[----:B------:R-:W-:Y:S01]  /*e170*/  IMAD.U32 R6, RZ, RZ, UR4 ;  /* 0x00000004ff067e24 */ /* 0x000fe2000f8e00ff */
[----:B------:R-:W-:Y:S02]  /*e180*/  IADD3 R5, PT, PT, R9, R5, RZ ;  /* 0x0000000509057210 */ /* 0x000fe40007ffe0ff */
[----:B-1----:R-:W-:Y:S01]  /*e190*/  LEA R24, P1, R8, UR12, 0x3 ;  /* 0x0000000c08187c11 */ /* 0x002fe2000f8218ff */
        /* <DEDUP_REMOVED lines=8> */
.L_x_8335:
[----:B0-----:R-:W-:Y:S01]  /*e220*/  IMAD.U32 R9, RZ, RZ, UR26 ;  /* 0x0000001aff097e24 */ /* 0x001fe2000f8e00ff */
[----:B------:R-:W-:Y:S01]  /*e230*/  MOV R26, UR26 ;  /* 0x0000001a001a7c02 */ /* 0x000fe20008000f00 */
        /* <DEDUP_REMOVED lines=8> */
[----:B------:R-:W-:Y:S01]  /*e2c0*/  IMAD.U32 R9, RZ, RZ, UR26 ;  /* 0x0000001aff097e24 */ /* 0x000fe2000f8e00ff */
[----:B0-----:R-:W-:Y:S01]  /*e2d0*/  MOV R36, UR4 ;  /* 0x0000000400247c02 */ /* 0x001fe20008000f00 */
[----:B------:R-:W-:-:S07]  /*e2e0*/  IMAD.U32 R35, RZ, RZ, UR5 ;  /* 0x00000005ff237e24 */ /* 0x000fce000f8e00ff */
.L_x_8341:
        /* <DEDUP_REMOVED lines=27> */
.L_x_8340:
        /* <DEDUP_REMOVED lines=9> */
.L_x_8343:
        /* <DEDUP_REMOVED lines=27> */
.L_x_8342:
[----:B------:R-:W0:Y:S01]  /*e6e0*/  LDCU.64 UR4, c[0x0][0x400] ;  /* 0x00008000ff0477ac */ /* 0x000e220008000a00 */
[C---:B------:R-:W-:Y:S01]  /*e6f0*/  IADD3 R7, P1, PT, -R9.reuse, R26, RZ ;  /* 0x0000001a09077210 */ /* 0x040fe20007f3e1ff */
[C---:B------:R-:W-:Y:S01]  /*e700*/  IMAD.SHL.U32 R6, R20.reuse, 0x8, RZ ;  /* 0x0000000814067824 */ /* 0x040fe200078e00ff */
[----:B------:R-:W-:Y:S02]  /*e710*/  IADD3 R9, P3, PT, R9, -UR20, RZ ;  /* 0x8000001409097c10 */ /* 0x000fe4000ff7e0ff */
[C---:B------:R-:W-:Y:S02]  /*e720*/  IADD3.X R8, PT, PT, ~R5.reuse, R8, RZ, P1, !PT ;  /* 0x0000000805087210 */ /* 0x040fe40000ffe5ff */
[----:B------:R-:W-:Y:S02]  /*e730*/  SHF.L.U64.HI R21, R20, 0x3, R21 ;  /* 0x0000000314157819 */ /* 0x000fe40000010215 */
[----:B------:R-:W-:Y:S02]  /*e740*/  IADD3.X R24, PT, PT, R5, ~UR21, RZ, P3, !PT ;  /* 0x8000001505187c10 */ /* 0x000fe40009ffe4ff */
[----:B------:R-:W-:-:S02]  /*e750*/  IADD3 R20, P4, PT, R6, UR14, RZ ;  /* 0x0000000e06147c10 */ /* 0x000fc4000ff9e0ff */
[----:B0----5:R-:W-:Y:S02]  /*e760*/  IADD3 R10, P2, PT, R6, UR4, RZ ;  /* 0x00000004060a7c10 */ /* 0x021fe4000ff5e0ff */
[--C-:B------:R-:W-:Y:S02]  /*e770*/  SHF.R.S64 R6, R7, 0x3, R8.reuse ;  /* 0x0000000307067819 */ /* 0x100fe40000001008 */
[----:B------:R-:W-:Y:S02]  /*e780*/  SHF.R.S32.HI R7, RZ, 0x3, R8 ;  /* 0x00000003ff077819 */ /* 0x000fe40000011408 */
[----:B------:R-:W-:Y:S02]  /*e790*/  IADD3.X R11, PT, PT, R21, UR5, RZ, P2, !PT ;  /* 0x00000005150b7c10 */ /* 0x000fe400097fe4ff */
[--C-:B------:R-:W-:Y:S02]  /*e7a0*/  SHF.R.S64 R8, R9, 0x3, R24.reuse ;  /* 0x0000000309087819 */ /* 0x100fe40000001018 */
[----:B------:R-:W-:Y:S01]  /*e7b0*/  IADD3.X R21, PT, PT, R21, UR15, RZ, P4, !PT ;  /* 0x0000000f15157c10 */ /* 0x000fe2000a7fe4ff */
[----:B------:R0:W-:Y:S01]  /*e7c0*/  STG.E.64 desc[UR16][R10.64], R6 ;  /* 0x000000060a007986 */ /* 0x0001e2000c101b10 */
[----:B------:R-:W-:-:S05]  /*e7d0*/  SHF.R.S32.HI R9, RZ, 0x3, R24 ;  /* 0x00000003ff097819 */ /* 0x000fca0000011418 */
[----:B------:R0:W-:Y:S01]  /*e7e0*/  STG.E.64 desc[UR16][R20.64], R8 ;  /* 0x0000000814007986 */ /* 0x0001e2000c101b10 */
[----:B------:R-:W-:Y:S05]  /*e7f0*/  @!P0 BRA `(.L_x_8344) ;  /* 0x0000000000108947 */ /* 0x000fea0003800000 */
[----:B0-----:R-:W-:-:S04]  /*e800*/  LEA R20, P1, R22, UR22, 0x3 ;  /* 0x0000001616147c11 */ /* 0x001fc8000f8218ff */
[----:B------:R-:W-:-:S06]  /*e810*/  LEA.HI.X R21, R22, UR23, R23, 0x3, P1 ;  /* 0x0000001716157c11 */ /* 0x000fcc00088f1c17 */
[----:B------:R-:W5:Y:S01]  /*e820*/  LDG.E.64 R20, desc[UR16][R20.64] ;  /* 0x0000001014147981 */ /* 0x000f62000c1e1b00 */
[----:B------:R-:W-:Y:S05]  /*e830*/  BRA `(.L_x_8345) ;  /* 0x0000000c00907947 */ /* 0x000fea0003800000 */
.L_x_8344:
        /* <DEDUP_REMOVED lines=16> */
[----:B------:R-:W1:Y:S01]  /*e940*/  LDCU.64 UR28, c[0x0][0x3e8] ;  /* 0x00007d00ff1c77ac */ /* 0x000e620008000a00 */
[----:B0-----:R-:W-:Y:S02]  /*e950*/  IMAD R5, R23, UR12, RZ ;  /* 0x0000000c17057c24 */ /* 0x001fe4000f8e02ff */
[----:B------:R-:W-:-:S04]  /*e960*/  IMAD.WIDE.U32 R6, R22, UR12, RZ ;  /* 0x0000000c16067c25 */ /* 0x000fc8000f8e00ff */
[----:B------:R-:W-:-:S04]  /*e970*/  IMAD R5, R22, UR13, R5 ;  /* 0x0000000d16057c24 */ /* 0x000fc8000f8e0205 */
[----:B------:R-:W-:Y:S01]  /*e980*/  IMAD.IADD R5, R7, 0x1, R5 ;  /* 0x0000000107057824 */ /* 0x000fe200078e0205 */
[----:B------:R-:W-:Y:S06]  /*e990*/  BRA.U !UP1, `(.L_x_8346) ;  /* 0x0000000509547547 */ /* 0x000fec000b800000 */
[----:B------:R-:W0:Y:S01]  /*e9a0*/  LDCU.64 UR12, c[0x0][0x398] ;  /* 0x00007300ff0c77ac */ /* 0x000e220008000a00 */
[----:B------:R-:W-:Y:S01]  /*e9b0*/  CS2R R20, SRZ ;  /* 0x0000000000147805 */ /* 0x000fe2000001ff00 */
[----:B-1----:R-:W-:Y:S02]  /*e9c0*/  USHF.L.U32 UR11, UR29, 0x3, URZ ;  /* 0x000000031d0b7899 */ /* 0x002fe400080006ff */
[----:B------:R-:W-:Y:S02]  /*e9d0*/  ULOP3.LUT UR4, UR7, 0xfffffff8, URZ, 0xc0, !UPT ;  /* 0xfffffff807047892 */ /* 0x000fe4000f8ec0ff */
[----:B------:R-:W-:Y:S02]  /*e9e0*/  ULOP3.LUT UR5, UR9, 0x7fffffff, URZ, 0xc0, !UPT ;  /* 0x7fffffff09057892 */ /* 0x000fe4000f8ec0ff */
[----:B------:R-:W-:Y:S02]  /*e9f0*/  UIMAD.WIDE.U32 UR30, UR28, 0x8, URZ ;  /* 0x000000081c1e78a5 */ /* 0x000fe4000f8e00ff */
[----:B------:R-:W-:-:S02]  /*ea00*/  USHF.L.U64.HI UR19, UR28, 0x6, UR29 ;  /* 0x000000061c137899 */ /* 0x000fc4000801021d */
[----:B------:R-:W-:-:S03]  /*ea10*/  UIADD3 UR18, UPT, UPT, UR31, UR11, URZ ;  /* 0x0000000b1f127290 */ /* 0x000fc6000fffe0ff */
[----:B------:R-:W-:Y:S01]  /*ea20*/  UMOV UR11, UR4 ;  /* 0x00000004000b7c82 */ /* 0x000fe20008000000 */
[----:B0-----:R-:W-:Y:S01]  /*ea30*/  LEA R40, P1, R6, UR12, 0x3 ;  /* 0x0000000c06287c11 */ /* 0x001fe2000f8218ff */
[----:B------:R-:W-:-:S03]  /*ea40*/  UMOV UR12, UR5 ;  /* 0x00000005000c7c82 */ /* 0x000fc60008000000 */
[----:B------:R-:W-:Y:S01]  /*ea50*/  LEA.HI.X R5, R6, UR13, R5, 0x3, P1 ;  /* 0x0000000d06057c11 */ /* 0x000fe200088f1c05 */
[----:B------:R-:W-:-:S08]  /*ea60*/  UMOV UR13, UR8 ;  /* 0x00000008000d7c82 */ /* 0x000fd00008000000 */
.L_x_8347:
[----:B------:R-:W-:Y:S01]  /*ea70*/  IMAD.MOV.U32 R41, RZ, RZ, R5 ;  /* 0x000000ffff297224 */ /* 0x000fe200078e0005 */
[----:B------:R-:W2:Y:S01]  /*ea80*/  LDL.64 R30, [UR13+-0x10] ;  /* 0xfffff00dff1e7983 */ /* 0x000ea20008100a00 */
[----:B------:R-:W-:-:S03]  /*ea90*/  IADD3 R34, P1, PT, R40, UR30, RZ ;  /* 0x0000001e28227c10 */ /* 0x000fc6000ff3e0ff */
[----:B------:R-:W2:Y:S01]  /*eaa0*/  LDG.E.64 R32, desc[UR16][R40.64] ;  /* 0x0000001028207981 */ /* 0x000ea2000c1e1b00 */
[----:B------:R-:W-:-:S03]  /*eab0*/  IADD3.X R35, PT, PT, R5, UR18, RZ, P1, !PT ;  /* 0x0000001205237c10 */ /* 0x000fc60008ffe4ff */
[----:B------:R-:W3:Y:S01]  /*eac0*/  LDL.64 R26, [UR13+-0x8] ;  /* 0xfffff80dff1a7983 */ /* 0x000ee20008100a00 */
[----:B------:R-:W-:-:S03]  /*ead0*/  IADD3 R42, P1, PT, R34, UR30, RZ ;  /* 0x0000001e222a7c10 */ /* 0x000fc6000ff3e0ff */
        /* <DEDUP_REMOVED lines=14> */
[----:B------:R-:W-:Y:S01]  /*ebc0*/  IADD3 R44, P1, PT, R20, UR30, RZ ;  /* 0x0000001e142c7c10 */ /* 0x000fe2000ff3e0ff */
[----:B------:R-:W-:Y:S02]  /*ebd0*/  IMAD.IADD R25, R25, 0x1, R33 ;  /* 0x0000000119197824 */ /* 0x000fe400078e0221 */
[----:B------:R-:W2:Y:S01]  /*ebe0*/  LDG.E.64 R32, desc[UR16][R20.64] ;  /* 0x0000001014207981 */ /* 0x000ea2000c1e1b00 */
[----:B---3--:R-:W-:Y:S01]  /*ebf0*/  IMAD R9, R9, R26, RZ ;  /* 0x0000001a09097224 */ /* 0x008fe200078e02ff */
[----:B------:R-:W-:-:S03]  /*ec00*/  IADD3.X R45, PT, PT, R21, UR18, RZ, P1, !PT ;  /* 0x00000012152d7c10 */ /* 0x000fc60008ffe4ff */
[-C--:B------:R-:W-:Y:S02]  /*ec10*/  IMAD R41, R27, R8.reuse, R9 ;  /* 0x000000081b297224 */ /* 0x080fe400078e0209 */
[----:B------:R-:W-:Y:S01]  /*ec20*/  IMAD.WIDE.U32 R8, R26, R8, R24 ;  /* 0x000000081a087225 */ /* 0x000fe200078e0018 */
[----:B------:R-:W3:Y:S01]  /*ec30*/  LDG.E.64 R28, desc[UR16][R44.64] ;  /* 0x000000102c1c7981 */ /* 0x000ee2000c1e1b00 */
[----:B0-----:R-:W-:-:S03]  /*ec40*/  IADD3 R42, P1, PT, R44, UR30, RZ ;  /* 0x0000001e2c2a7c10 */ /* 0x001fc6000ff3e0ff */
[----:B------:R-:W3:Y:S01]  /*ec50*/  LDL.64 R26, [UR13+0x18] ;  /* 0x0000180dff1a7983 */ /* 0x000ee20008100a00 */
[----:B------:R-:W-:Y:S01]  /*ec60*/  IADD3 R9, PT, PT, R9, R41, RZ ;  /* 0x0000002909097210 */ /* 0x000fe20007ffe0ff */
[----:B----4-:R-:W-:Y:S01]  /*ec70*/  IMAD R41, R39, R10, RZ ;  /* 0x0000000a27297224 */ /* 0x010fe200078e02ff */
[----:B------:R-:W-:Y:S01]  /*ec80*/  IADD3.X R43, PT, PT, R45, UR18, RZ, P1, !PT ;  /* 0x000000122d2b7c10 */ /* 0x000fe20008ffe4ff */
[----:B------:R-:W4:Y:S02]  /*ec90*/  LDL.64 R20, [UR13+0x20] ;  /* 0x0000200dff147983 */ /* 0x000f240008100a00 */
        /* <DEDUP_REMOVED lines=19> */
[----:B------:R-:W-:-:S04]  /*edd0*/  IMAD.WIDE.U32 R30, R30, R32, R34 ;  /* 0x000000201e1e7225 */ /* 0x000fc800078e0022 */
[----:B------:R-:W-:Y:S02]  /*ede0*/  IMAD.IADD R31, R31, 0x1, R33 ;  /* 0x000000011f1f7824 */ /* 0x000fe400078e0221 */
[----:B---3--:R-:W-:-:S04]  /*edf0*/  IMAD R29, R29, R26, RZ ;  /* 0x0000001a1d1d7224 */ /* 0x008fc800078e02ff */
[-C--:B------:R-:W-:Y:S02]  /*ee00*/  IMAD R29, R27, R28.reuse, R29 ;  /* 0x0000001c1b1d7224 */ /* 0x080fe400078e021d */
[----:B------:R-:W-:-:S04]  /*ee10*/  IMAD.WIDE.U32 R26, R26, R28, R30 ;  /* 0x0000001c1a1a7225 */ /* 0x000fc800078e001e */
[----:B----4-:R-:W-:Y:S01]  /*ee20*/  IMAD R25, R25, R20, RZ ;  /* 0x0000001419197224 */ /* 0x010fe200078e02ff */
[----:B------:R-:W-:-:S03]  /*ee30*/  IADD3 R27, PT, PT, R27, R29, RZ ;  /* 0x0000001d1b1b7210 */ /* 0x000fc60007ffe0ff */
        /* <DEDUP_REMOVED lines=11> */
.L_x_8346:
[----:B------:R-:W-:Y:S05]  /*eef0*/  BRA.U !UP2, `(.L_x_8345) ;  /* 0x000000050ae07547 */ /* 0x000fea000b800000 */
[----:B------:R-:W-:Y:S02]  /*ef00*/  UISETP.GE.U32.AND UP2, UPT, UR32, 0x4, UPT ;  /* 0x000000042000788c */ /* 0x000fe4000bf46070 */
[----:B------:R-:W-:Y:S02]  /*ef10*/  ULOP3.LUT UR13, UR7, 0x3, URZ, 0xc0, !UPT ;  /* 0x00000003070d7892 */ /* 0x000fe4000f8ec0ff */
[----:B------:R-:W-:Y:S02]  /*ef20*/  UISETP.GE.U32.AND.EX UP2, UPT, URZ, URZ, UPT, UP2 ;  /* 0x000000ffff00728c */ /* 0x000fe4000bf46120 */
[----:B------:R-:W-:-:S04]  /*ef30*/  UISETP.NE.U32.AND UP1, UPT, UR13, URZ, UPT ;  /* 0x000000ff0d00728c */ /* 0x000fc8000bf25070 */
[----:B------:R-:W-:-:S03]  /*ef40*/  UISETP.NE.AND.EX UP1, UPT, URZ, URZ, UPT, UP1 ;  /* 0x000000ffff00728c */ /* 0x000fc6000bf25310 */
[----:B------:R-:W-:Y:S08]  /*ef50*/  BRA.U !UP2, `(.L_x_8348) ;  /* 0x000000010ac47547 */ /* 0x000ff0000b800000 */
[----:B------:R-:W0:Y:S01]  /*ef60*/  LDCU.64 UR18, c[0x0][0x3a0] ;  /* 0x00007400ff1277ac */ /* 0x000e220008000a00 */
[----:B------:R-:W-:Y:S01]  /*ef70*/  IMAD.MOV.U32 R8, RZ, RZ, R6 ;  /* 0x000000ffff087224 */ /* 0x000fe200078e0006 */
[----:B------:R-:W2:Y:S01]  /*ef80*/  LDCU UR12, c[0x0][0x3ec] ;  /* 0x00007d80ff0c77ac */ /* 0x000ea20008000800 */
[----:B------:R-:W3:Y:S01]  /*ef90*/  LDCU.64 UR30, c[0x0][0x398] ;  /* 0x00007300ff1e77ac */ /* 0x000ee20008000a00 */
[----:B-1----:R-:W-:Y:S01]  /*efa0*/  UIMAD UR11, UR5, UR28, URZ ;  /* 0x0000001c050b72a4 */ /* 0x002fe2000f8e02ff */
[----:B0-----:R-:W-:Y:S01]  /*efb0*/  IMAD R5, R23, UR18, RZ ;  /* 0x0000001217057c24 */ /* 0x001fe2000f8e02ff */
[----:B------:R-:W-:-:S03]  /*efc0*/  ULEA UR18, UR4, UR10, 0x3 ;  /* 0x0000000a04127291 */ /* 0x000fc6000f8e18ff */
[----:B------:R-:W-:Y:S01]  /*efd0*/  IMAD R5, R22, UR19, R5 ;  /* 0x0000001316057c24 */ /* 0x000fe2000f8e0205 */
[----:B--2---:R-:W-:Y:S02]  /*efe0*/  UIMAD UR11, UR4, UR12, UR11 ;  /* 0x0000000c040b72a4 */ /* 0x004fe4000f8e020b */
[----:B------:R-:W-:Y:S02]  /*eff0*/  USHF.L.U32 UR19, UR28, 0x3, URZ ;  /* 0x000000031c137899 */ /* 0x000fe400080006ff */
[----:B------:R-:W-:Y:S01]  /*f000*/  IADD3 R9, PT, PT, R7, R5, RZ ;  /* 0x0000000507097210 */ /* 0x000fe20007ffe0ff */
[----:B------:R-:W-:Y:S01]  /*f010*/  IMAD.U32 R5, RZ, RZ, UR4 ;  /* 0x00000004ff057e24 */ /* 0x000fe2000f8e00ff */
[----:B------:R-:W2:Y:S03]  /*f020*/  LDL.64 R10, [UR18+0xb0] ;  /* 0x0000b012ff0a7983 */ /* 0x000ea60008100a00 */
[----:B------:R-:W-:Y:S01]  /*f030*/  IMAD.WIDE.U32 R8, R5, UR28, R8 ;  /* 0x0000001c05087c25 */ /* 0x000fe2000f8e0008 */
[----:B------:R-:W4:Y:S03]  /*f040*/  LDL.64 R32, [UR18+0xb8] ;  /* 0x0000b812ff207983 */ /* 0x000f260008100a00 */
[----:B------:R-:W-:Y:S01]  /*f050*/  VIADD R5, R9, UR11 ;  /* 0x0000000b09057c36 */ /* 0x000fe20008000000 */
[C---:B---3--:R-:W-:Y:S01]  /*f060*/  LEA R24, P1, R8.reuse, UR30, 0x3 ;  /* 0x0000001e08187c11 */ /* 0x048fe2000f8218ff */
[----:B------:R-:W-:Y:S01]  /*f070*/  USHF.L.U64.HI UR11, UR28, 0x3, UR12 ;  /* 0x000000031c0b7899 */ /* 0x000fe2000801020c */
[----:B------:R-:W3:Y:S02]  /*f080*/  LDL.64 R28, [UR18+0xc0] ;  /* 0x0000c012ff1c7983 */ /* 0x000ee40008100a00 */
[----:B------:R-:W-:-:S02]  /*f090*/  LEA.HI.X R25, R8, UR31, R5, 0x3, P1 ;  /* 0x0000001f08197c11 */ /* 0x000fc400088f1c05 */
[----:B------:R-:W-:-:S03]  /*f0a0*/  IADD3 R36, P1, PT, R24, UR19, RZ ;  /* 0x0000001318247c10 */ /* 0x000fc6000ff3e0ff */
[----:B------:R-:W2:Y:S01]  /*f0b0*/  LDG.E.64 R8, desc[UR16][R24.64] ;  /* 0x0000001018087981 */ /* 0x000ea2000c1e1b00 */
[----:B------:R-:W-:Y:S02]  /*f0c0*/  IADD3.X R37, PT, PT, R25, UR11, RZ, P1, !PT ;  /* 0x0000000b19257c10 */ /* 0x000fe40008ffe4ff */
[----:B------:R-:W-:-:S03]  /*f0d0*/  IADD3 R38, P1, PT, R36, UR19, RZ ;  /* 0x0000001324267c10 */ /* 0x000fc6000ff3e0ff */
[----:B------:R-:W4:Y:S01]  /*f0e0*/  LDG.E.64 R34, desc[UR16][R36.64] ;  /* 0x0000001024227981 */ /* 0x000f22000c1e1b00 */
[----:B------:R-:W-:Y:S02]  /*f0f0*/  IADD3.X R39, PT, PT, R37, UR11, RZ, P1, !PT ;  /* 0x0000000b25277c10 */ /* 0x000fe40008ffe4ff */
[----:B------:R-:W-:Y:S01]  /*f100*/  IADD3 R26, P1, PT, R38, UR19, RZ ;  /* 0x00000013261a7c10 */ /* 0x000fe2000ff3e0ff */
[----:B------:R-:W5:Y:S04]  /*f110*/  LDL.64 R24, [UR18+0xc8] ;  /* 0x0000c812ff187983 */ /* 0x000f680008100a00 */
[----:B------:R-:W3:Y:S01]  /*f120*/  LDG.E.64 R30, desc[UR16][R38.64] ;  /* 0x00000010261e7981 */ /* 0x000ee2000c1e1b00 */
[----:B------:R-:W-:-:S06]  /*f130*/  IADD3.X R27, PT, PT, R39, UR11, RZ, P1, !PT ;  /* 0x0000000b271b7c10 */ /* 0x000fcc0008ffe4ff */
[----:B------:R-:W5:Y:S01]  /*f140*/  LDG.E.64 R26, desc[UR16][R26.64] ;  /* 0x000000101a1a7981 */ /* 0x000f62000c1e1b00 */
[----:B------:R-:W-:-:S04]  /*f150*/  UIADD3 UR4, UP2, UPT, UR4, 0x4, URZ ;  /* 0x0000000404047890 */ /* 0x000fc8000ff5e0ff */
[----:B------:R-:W-:Y:S01]  /*f160*/  UIADD3.X UR5, UPT, UPT, URZ, UR5, URZ, UP2, !UPT ;  /* 0x00000005ff057290 */ /* 0x000fe200097fe4ff */
[----:B--2---:R-:W-:Y:S02]  /*f170*/  IMAD R5, R9, R10, RZ ;  /* 0x0000000a09057224 */ /* 0x004fe400078e02ff */
[----:B------:R-:W-:-:S04]  /*f180*/  IMAD.WIDE.U32 R20, R10, R8, R20 ;  /* 0x000000080a147225 */ /* 0x000fc800078e0014 */
[----:B------:R-:W-:-:S05]  /*f190*/  IMAD R5, R11, R8, R5 ;  /* 0x000000080b057224 */ /* 0x000fca00078e0205 */
[----:B------:R-:W-:Y:S01]  /*f1a0*/  IADD3 R21, PT, PT, R21, R5, RZ ;  /* 0x0000000515157210 */ /* 0x000fe20007ffe0ff */
[----:B----4-:R-:W-:-:S04]  /*f1b0*/  IMAD R5, R35, R32, RZ ;  /* 0x0000002023057224 */ /* 0x010fc800078e02ff */
[-C--:B------:R-:W-:Y:S02]  /*f1c0*/  IMAD R5, R33, R34.reuse, R5 ;  /* 0x0000002221057224 */ /* 0x080fe400078e0205 */
[----:B------:R-:W-:-:S04]  /*f1d0*/  IMAD.WIDE.U32 R32, R32, R34, R20 ;  /* 0x0000002220207225 */ /* 0x000fc800078e0014 */
        /* <DEDUP_REMOVED lines=8> */
[----:B------:R-:W-:-:S07]  /*f260*/  IMAD.IADD R21, R21, 0x1, R9 ;  /* 0x0000000115157824 */ /* 0x000fce00078e0209 */
.L_x_8348:
        /* <DEDUP_REMOVED lines=9> */
[----:B------:R-:W0:Y:S01]  /*f300*/  LDCU.64 UR30, c[0x0][0x3a0] ;  /* 0x00007400ff1e77ac */ /* 0x000e220008000a00 */
[----:B------:R-:W-:Y:S01]  /*f310*/  IMAD.MOV.U32 R8, RZ, RZ, R6 ;  /* 0x000000ffff087224 */ /* 0x000fe200078e0006 */
[----:B-1----:R-:W-:Y:S01]  /*f320*/  MOV R25, UR28 ;  /* 0x0000001c00197c02 */ /* 0x002fe20008000f00 */
[----:B------:R-:W1:Y:S01]  /*f330*/  LDCU UR18, c[0x0][0x3ec] ;  /* 0x00007d80ff1277ac */ /* 0x000e620008000800 */
[----:B------:R-:W2:Y:S01]  /*f340*/  LDCU.64 UR12, c[0x0][0x398] ;  /* 0x00007300ff0c77ac */ /* 0x000ea20008000a00 */
[----:B------:R-:W-:Y:S02]  /*f350*/  UIMAD UR11, UR5, UR28, URZ ;  /* 0x0000001c050b72a4 */ /* 0x000fe4000f8e02ff */
[----:B------:R-:W-:Y:S01]  /*f360*/  ULEA UR10, UR4, UR10, 0x3 ;  /* 0x0000000a040a7291 */ /* 0x000fe2000f8e18ff */
[----:B0-----:R-:W-:-:S04]  /*f370*/  IMAD R5, R23, UR30, RZ ;  /* 0x0000001e17057c24 */ /* 0x001fc8000f8e02ff */
[----:B------:R-:W-:Y:S01]  /*f380*/  IMAD R5, R22, UR31, R5 ;  /* 0x0000001f16057c24 */ /* 0x000fe2000f8e0205 */
[----:B-1----:R-:W-:-:S03]  /*f390*/  UIMAD UR11, UR4, UR18, UR11 ;  /* 0x00000012040b72a4 */ /* 0x002fc6000f8e020b */
[----:B------:R-:W3:Y:S01]  /*f3a0*/  LDL.64 R10, [UR10+0xb0] ;  /* 0x0000b00aff0a7983 */ /* 0x000ee20008100a00 */
[----:B------:R-:W-:Y:S01]  /*f3b0*/  IADD3 R9, PT, PT, R7, R5, RZ ;  /* 0x0000000507097210 */ /* 0x000fe20007ffe0ff */
[----:B------:R-:W-:-:S04]  /*f3c0*/  IMAD.U32 R5, RZ, RZ, UR4 ;  /* 0x00000004ff057e24 */ /* 0x000fc8000f8e00ff */
[----:B------:R-:W-:-:S04]  /*f3d0*/  IMAD.WIDE.U32 R8, R5, UR28, R8 ;  /* 0x0000001c05087c25 */ /* 0x000fc8000f8e0008 */
[----:B------:R-:W-:Y:S01]  /*f3e0*/  VIADD R5, R9, UR11 ;  /* 0x0000000b09057c36 */ /* 0x000fe20008000000 */
[----:B--2---:R-:W-:-:S04]  /*f3f0*/  LEA R26, P1, R8, UR12, 0x3 ;  /* 0x0000000c081a7c11 */ /* 0x004fc8000f8218ff */
[----:B------:R-:W-:Y:S01]  /*f400*/  LEA.HI.X R27, R8, UR13, R5, 0x3, P1 ;  /* 0x0000000d081b7c11 */ /* 0x000fe200088f1c05 */
[----:B------:R-:W-:Y:S01]  /*f410*/  IMAD.U32 R5, RZ, RZ, UR28 ;  /* 0x0000001cff057e24 */ /* 0x000fe2000f8e00ff */
[----:B------:R-:W-:Y:S01]  /*f420*/  LEA R24, P1, R25, R26, 0x3 ;  /* 0x0000001a19187211 */ /* 0x000fe200078218ff */
[----:B------:R-:W-:Y:S02]  /*f430*/  IMAD.U32 R8, RZ, RZ, UR18 ;  /* 0x00000012ff087e24 */ /* 0x000fe4000f8e00ff */
[----:B------:R-:W3:Y:S03]  /*f440*/  LDG.E.64 R28, desc[UR16][R26.64] ;  /* 0x000000101a1c7981 */ /* 0x000ee6000c1e1b00 */
[----:B------:R-:W-:Y:S02]  /*f450*/  LEA.HI.X R25, R5, R27, R8, 0x3, P1 ;  /* 0x0000001b05197211 */ /* 0x000fe400008f1c08 */
[----:B------:R-:W2:Y:S04]  /*f460*/  LDL.64 R8, [UR10+0xb8] ;  /* 0x0000b80aff087983 */ /* 0x000ea80008100a00 */
        /* <DEDUP_REMOVED lines=10> */
[----:B------:R-:W-:-:S07]  /*f510*/  IADD3 R21, PT, PT, R21, R5, RZ ;  /* 0x0000000515157210 */ /* 0x000fce0007ffe0ff */
.L_x_8349:
[----:B------:R-:W-:Y:S05]  /*f520*/  BRA.U UP1, `(.L_x_8345) ;  /* 0x0000000101547547 */ /* 0x000fea000b800000 */
[----:B------:R-:W0:Y:S01]  /*f530*/  LDCU.64 UR18, c[0x0][0x3a0] ;  /* 0x00007400ff1277ac */ /* 0x000e220008000a00 */
[----:B------:R-:W-:Y:S01]  /*f540*/  IMAD.U32 R9, RZ, RZ, UR4 ;  /* 0x00000004ff097e24 */ /* 0x000fe2000f8e00ff */
[----:B------:R-:W2:Y:S01]  /*f550*/  LDCU UR10, c[0x0][0x3ec] ;  /* 0x00007d80ff0a77ac */ /* 0x000ea20008000800 */
[----:B------:R-:W3:Y:S01]  /*f560*/  LDCU.64 UR12, c[0x0][0x398] ;  /* 0x00007300ff0c77ac */ /* 0x000ee20008000a00 */
[----:B-1----:R-:W-:Y:S01]  /*f570*/  UIMAD UR5, UR5, UR28, URZ ;  /* 0x0000001c050572a4 */ /* 0x002fe2000f8e02ff */
[----:B0-----:R-:W-:-:S04]  /*f580*/  IMAD R5, R23, UR18, RZ ;  /* 0x0000001217057c24 */ /* 0x001fc8000f8e02ff */
[----:B------:R-:W-:Y:S01]  /*f590*/  IMAD R5, R22, UR19, R5 ;  /* 0x0000001316057c24 */ /* 0x000fe2000f8e0205 */
[----:B--2---:R-:W-:-:S03]  /*f5a0*/  UIMAD UR5, UR4, UR10, UR5 ;  /* 0x0000000a040572a4 */ /* 0x004fc6000f8e0205 */
[----:B------:R-:W-:Y:S02]  /*f5b0*/  IMAD.IADD R7, R7, 0x1, R5 ;  /* 0x0000000107077824 */ /* 0x000fe400078e0205 */
[----:B------:R-:W-:-:S04]  /*f5c0*/  IMAD.WIDE.U32 R8, R9, UR28, R6 ;  /* 0x0000001c09087c25 */ /* 0x000fc8000f8e0006 */
[----:B------:R-:W-:Y:S01]  /*f5d0*/  IMAD.U32 R6, RZ, RZ, UR4 ;  /* 0x00000004ff067e24 */ /* 0x000fe2000f8e00ff */
[----:B------:R-:W-:Y:S02]  /*f5e0*/  IADD3 R5, PT, PT, R9, UR5, RZ ;  /* 0x0000000509057c10 */ /* 0x000fe4000fffe0ff */
[----:B---3--:R-:W-:Y:S01]  /*f5f0*/  LEA R10, P1, R8, UR12, 0x3 ;  /* 0x0000000c080a7c11 */ /* 0x008fe2000f8218ff */
        /* <DEDUP_REMOVED lines=8> */
.L_x_8345:
[----:B------:R-:W-:Y:S01]  /*f680*/  IMAD.U32 R9, RZ, RZ, UR26 ;  /* 0x0000001aff097e24 */ /* 0x000fe2000f8e00ff */
        /* <DEDUP_REMOVED lines=12> */
.L_x_8351:
        /* <DEDUP_REMOVED lines=26> */
[----:B-1----:R-:W-:Y:S05]  /*f8f0*/  BSYNC.RECONVERGENT B0 ;  /* 0x0000000000007941 */ /* 0x002fea0003800200 */
.L_x_8350:
        /* <DEDUP_REMOVED lines=9> */
.L_x_8353:
        /* <DEDUP_REMOVED lines=26> */
[----:B-1----:R-:W-:Y:S05]  /*fb30*/  BSYNC.RECONVERGENT B0 ;  /* 0x0000000000007941 */ /* 0x002fea0003800200 */
.L_x_8352:
[----:B------:R-:W0:Y:S01]  /*fb40*/  LDCU.64 UR4, c[0x0][0x400] ;  /* 0x00008000ff0477ac */ /* 0x000e220008000a00 */
[C---:B-----5:R-:W-:Y:S01]  /*fb50*/  IMAD.SHL.U32 R20, R22.reuse, 0x8, RZ ;  /* 0x0000000816147824 */ /* 0x060fe200078e00ff */
[C---:B------:R-:W-:Y:S02]  /*fb60*/  IADD3 R6, P1, PT, -R9.reuse, R24, RZ ;  /* 0x0000001809067210 */ /* 0x040fe40007f3e1ff */
[----:B------:R-:W-:Y:S02]  /*fb70*/  IADD3 R9, P3, PT, R9, -UR20, RZ ;  /* 0x8000001409097c10 */ /* 0x000fe4000ff7e0ff */
[----:B------:R-:W-:Y:S02]  /*fb80*/  SHF.L.U64.HI R23, R22, 0x3, R23 ;  /* 0x0000000316177819 */ /* 0x000fe40000010217 */
[C---:B------:R-:W-:Y:S02]  /*fb90*/  IADD3.X R7, PT, PT, ~R5.reuse, R8, RZ, P1, !PT ;  /* 0x0000000805077210 */ /* 0x040fe40000ffe5ff */
[----:B------:R-:W-:-:S02]  /*fba0*/  IADD3.X R22, PT, PT, R5, ~UR21, RZ, P3, !PT ;  /* 0x8000001505167c10 */ /* 0x000fc40009ffe4ff */
[--C-:B------:R-:W-:Y:S02]  /*fbb0*/  SHF.R.S64 R6, R6, 0x3, R7.reuse ;  /* 0x0000000306067819 */ /* 0x100fe40000001007 */
[----:B------:R-:W-:Y:S02]  /*fbc0*/  SHF.R.S32.HI R7, RZ, 0x3, R7 ;  /* 0x00000003ff077819 */ /* 0x000fe40000011407 */
[----:B------:R-:W-:Y:S02]  /*fbd0*/  SHF.R.S64 R8, R9, 0x3, R22 ;  /* 0x0000000309087819 */ /* 0x000fe40000001016 */
[C---:B0-----:R-:W-:Y:S02]  /*fbe0*/  IADD3 R10, P2, PT, R20.reuse, UR4, RZ ;  /* 0x00000004140a7c10 */ /* 0x041fe4000ff5e0ff */
[----:B------:R-:W-:Y:S02]  /*fbf0*/  IADD3 R20, P4, PT, R20, UR14, RZ ;  /* 0x0000000e14147c10 */ /* 0x000fe4000ff9e0ff */
[----:B------:R-:W-:-:S02]  /*fc00*/  IADD3.X R11, PT, PT, R23, UR5, RZ, P2, !PT ;  /* 0x00000005170b7c10 */ /* 0x000fc400097fe4ff */
[----:B------:R-:W-:Y:S02]  /*fc10*/  IADD3.X R21, PT, PT, R23, UR15, RZ, P4, !PT ;  /* 0x0000000f17157c10 */ /* 0x000fe4000a7fe4ff */
[----:B------:R-:W-:Y:S01]  /*fc20*/  SHF.R.S32.HI R9, RZ, 0x3, R22 ;  /* 0x00000003ff097819 */ /* 0x000fe20000011416 */
[----:B------:R0:W-:Y:S04]  /*fc30*/  STG.E.64 desc[UR16][R10.64], R6 ;  /* 0x000000060a007986 */ /* 0x0001e8000c101b10 */
[----:B------:R0:W-:Y:S01]  /*fc40*/  STG.E.64 desc[UR16][R20.64], R8 ;  /* 0x0000000814007986 */ /* 0x0001e2000c101b10 */
[----:B------:R-:W-:Y:S05]  /*fc50*/  @!P0 BRA `(.L_x_8354) ;  /* 0x0000000000108947 */ /* 0x000fea0003800000 */
[----:B------:R-:W-:-:S04]  /*fc60*/  LEA R24, P1, R16, UR22, 0x3 ;  /* 0x0000001610187c11 */ /* 0x000fc8000f8218ff */
[----:B------:R-:W-:-:S06]  /*fc70*/  LEA.HI.X R25, R16, UR23, R17, 0x3, P1 ;  /* 0x0000001710197c11 */ /* 0x000fcc00088f1c11 */
[----:B------:R-:W5:Y:S01]  /*fc80*/  LDG.E.64 R24, desc[UR16][R24.64] ;  /* 0x0000001018187981 */ /* 0x000f62000c1e1b00 */
[----:B------:R-:W-:Y:S05]  /*fc90*/  BRA `(.L_x_8355) ;  /* 0x0000000c00487947 */ /* 0x000fea0003800000 */
.L_x_8354:
[----:B------:R-:W-:Y:S01]  /*fca0*/  UISETP.NE.U32.AND UP2, UPT, UR24, URZ, UPT ;  /* 0x000000ff1800728c */ /* 0x000fe2000bf45070 */
[----:B------:R-:W-:Y:S01]  /*fcb0*/  CS2R R24, SRZ ;  /* 0x0000000000187805 */ /* 0x000fe2000001ff00 */
[----:B------:R-:W-:Y:S02]  /*fcc0*/  UISETP.GE.U32.AND UP1, UPT, UR24, 0x1, UPT ;  /* 0x000000011800788c */ /* 0x000fe4000bf26070 */
[----:B------:R-:W-:Y:S02]  /*fcd0*/  UISETP.NE.AND.EX UP2, UPT, UR25, URZ, UPT, UP2 ;  /* 0x000000ff1900728c */ /* 0x000fe4000bf45320 */
[----:B------:R-:W-:-:S04]  /*fce0*/  UISETP.GE.AND.EX UP1, UPT, UR25, URZ, UPT, UP1 ;  /* 0x000000ff1900728c */ /* 0x000fc8000bf26310 */
[----:B------:R-:W-:-:S09]  /*fcf0*/  UPLOP3.LUT UP1, UPT, UP2, UP1, UPT, 0x2f, 0xf2 ;  /* 0x0000000000f2789c */ /* 0x000fd20001722577 */
[----:B------:R-:W-:Y:S05]  /*fd00*/  BRA.U UP1, `(.L_x_8355) ;  /* 0x0000000d012c7547 */ /* 0x000fea000b800000 */
[----:B------:R-:W2:Y:S01]  /*fd10*/  LDCU.64 UR4, c[0x0][0x3a0] ;  /* 0x00007400ff0477ac */ /* 0x000ea20008000a00 */
[----:B0-----:R-:W-:Y:S02]  /*fd20*/  CS2R R6, SRZ ;  /* 0x0000000000067805 */ /* 0x001fe4000001ff00 */
[----:B------:R-:W-:Y:S01]  /*fd30*/  CS2R R24, SRZ ;  /* 0x0000000000187805 */ /* 0x000fe2000001ff00 */
[----:B------:R-:W-:Y:S02]  /*fd40*/  UISETP.GE.U32.AND UP1, UPT, UR24, 0x8, UPT ;  /* 0x000000081800788c */ /* 0x000fe4000bf26070 */
[----:B------:R-:W-:Y:S02]  /*fd50*/  ULOP3.LUT UR30, UR7, 0x7, URZ, 0xc0, !UPT ;  /* 0x00000007071e7892 */ /* 0x000fe4000f8ec0ff */
[----:B------:R-:W-:Y:S02]  /*fd60*/  UISETP.GE.U32.AND.EX UP1, UPT, UR25, URZ, UPT, UP1 ;  /* 0x000000ff1900728c */ /* 0x000fe4000bf26110 */
[----:B------:R-:W-:Y:S01]  /*fd70*/  UISETP.NE.U32.AND UP2, UPT, UR30, URZ, UPT ;  /* 0x000000ff1e00728c */ /* 0x000fe2000bf45070 */
[----:B------:R-:W0:Y:S03]  /*fd80*/  LDCU.64 UR12, c[0x0][0x3e8] ;  /* 0x00007d00ff0c77ac */ /* 0x000e260008000a00 */
[----:B------:R-:W-:Y:S01]  /*fd90*/  UISETP.NE.AND.EX UP2, UPT, URZ, URZ, UPT, UP2 ;  /* 0x000000ffff00728c */ /* 0x000fe2000bf45320 */
[----:B--2---:R-:W-:-:S02]  /*fda0*/  IMAD R5, R17, UR4, RZ ;  /* 0x0000000411057c24 */ /* 0x004fc4000f8e02ff */
[----:B------:R-:W-:-:S04]  /*fdb0*/  IMAD.WIDE.U32 R10, R16, UR4, RZ ;  /* 0x00000004100a7c25 */ /* 0x000fc8000f8e00ff */
[----:B------:R-:W-:-:S04]  /*fdc0*/  IMAD R5, R16, UR5, R5 ;  /* 0x0000000510057c24 */ /* 0x000fc8000f8e0205 */
[----:B------:R-:W-:Y:S01]  /*fdd0*/  IMAD.IADD R9, R11, 0x1, R5 ;  /* 0x000000010b097824 */ /* 0x000fe200078e0205 */
[----:B0-----:R-:W-:Y:S06]  /*fde0*/  BRA.U !UP1, `(.L_x_8356) ;  /* 0x0000000509547547 */ /* 0x001fec000b800000 */
[----:B-1----:R-:W0:Y:S01]  /*fdf0*/  LDCU.64 UR28, c[0x0][0x398] ;  /* 0x00007300ff1c77ac */ /* 0x002e220008000a00 */
[----:B------:R-:W-:Y:S01]  /*fe00*/  CS2R R24, SRZ ;  /* 0x0000000000187805 */ /* 0x000fe2000001ff00 */
[----:B------:R-:W-:Y:S02]  /*fe10*/  ULOP3.LUT UR10, UR7, 0xfffffff8, URZ, 0xc0, !UPT ;  /* 0xfffffff8070a7892 */ /* 0x000fe4000f8ec0ff */
[----:B------:R-:W-:Y:S02]  /*fe20*/  ULOP3.LUT UR11, UR9, 0x7fffffff, URZ, 0xc0, !UPT ;  /* 0x7fffffff090b7892 */ /* 0x000fe4000f8ec0ff */
[----:B------:R-:W-:Y:S02]  /*fe30*/  USHF.L.U32 UR4, UR13, 0x3, URZ ;  /* 0x000000030d047899 */ /* 0x000fe400080006ff */
[----:B------:R-:W-:Y:S01]  /*fe40*/  UIMAD.WIDE.U32 UR18, UR12, 0x8, URZ ;  /* 0x000000080c1278a5 */ /* 0x000fe2000f8e00ff */
[----:B------:R-:W-:Y:S02]  /*fe50*/  IMAD.U32 R6, RZ, RZ, UR10 ;  /* 0x0000000aff067e24 */ /* 0x000fe4000f8e00ff */
[----:B------:R-:W-:Y:S01]  /*fe60*/  IMAD.U32 R7, RZ, RZ, UR11 ;  /* 0x0000000bff077e24 */ /* 0x000fe2000f8e00ff */
[----:B------:R-:W-:-:S03]  /*fe70*/  UIADD3 UR5, UPT, UPT, UR19, UR4, URZ ;  /* 0x0000000413057290 */ /* 0x000fc6000fffe0ff */
[----:B------:R-:W-:Y:S01]  /*fe80*/  UMOV UR4, UR8 ;  /* 0x0000000800047c82 */ /* 0x000fe20008000000 */
[----:B0-----:R-:W-:Y:S01]  /*fe90*/  LEA R42, P1, R10, UR28, 0x3 ;  /* 0x0000001c0a2a7c11 */ /* 0x001fe2000f8218ff */
[----:B------:R-:W-:-:S03]  /*fea0*/  USHF.L.U64.HI UR28, UR12, 0x6, UR13 ;  /* 0x000000060c1c7899 */ /* 0x000fc6000801020d */
[----:B------:R-:W-:-:S09]  /*feb0*/  LEA.HI.X R5, R10, UR29, R9, 0x3, P1 ;  /* 0x0000001d0a057c11 */ /* 0x000fd200088f1c09 */
.L_x_8357:
[----:B------:R-:W-:Y:S01]  /*fec0*/  MOV R43, R5 ;  /* 0x00000005002b7202 */ /* 0x000fe20000000f00 */
[----:B------:R-:W2:Y:S04]  /*fed0*/  LDL.64 R20, [UR4+-0x10] ;  /* 0xfffff004ff147983 */ /* 0x000ea80008100a00 */
[----:B------:R-:W2:Y:S01]  /*fee0*/  LDG.E.64 R22, desc[UR16][R42.64] ;  /* 0x000000102a167981 */ /* 0x000ea2000c1e1b00 */
[----:B------:R-:W-:-:S03]  /*fef0*/  IADD3 R38, P1, PT, R42, UR18, RZ ;  /* 0x000000122a267c10 */ /* 0x000fc6000ff3e0ff */
[----:B------:R-:W3:Y:S01]  /*ff00*/  LDL.64 R30, [UR4+-0x8] ;  /* 0xfffff804ff1e7983 */ /* 0x000ee20008100a00 */
[----:B------:R-:W-:-:S03]  /*ff10*/  IADD3.X R39, PT, PT, R5, UR5, RZ, P1, !PT ;  /* 0x0000000505277c10 */ /* 0x000fc60008ffe4ff */
[----:B------:R-:W4:Y:S04]  /*ff20*/  LDL.64 R36, [UR4] ;  /* 0x00000004ff247983 */ /* 0x000f280008100a00 */
[----:B------:R0:W3:Y:S01]  /*ff30*/  LDG.E.64 R28, desc[UR16][R38.64] ;  /* 0x00000010261c7981 */ /* 0x0000e2000c1e1b00 */
[----:B------:R-:W-:-:S04]  /*ff40*/  IADD3 R26, P1, PT, R38, UR18, RZ ;  /* 0x00000012261a7c10 */ /* 0x000fc8000ff3e0ff */
[----:B------:R-:W-:-:S05]  /*ff50*/  IADD3.X R27, PT, PT, R39, UR5, RZ, P1, !PT ;  /* 0x00000005271b7c10 */ /* 0x000fca0008ffe4ff */
[----:B------:R-:W4:Y:S01]  /*ff60*/  LDG.E.64 R34, desc[UR16][R26.64] ;  /* 0x000000101a227981 */ /* 0x000f22000c1e1b00 */
[----:B------:R-:W-:-:S04]  /*ff70*/  IADD3 R44, P1, PT, R26, UR18, RZ ;  /* 0x000000121a2c7c10 */ /* 0x000fc8000ff3e0ff */
[----:B------:R-:W-:Y:S02]  /*ff80*/  IADD3.X R45, PT, PT, R27, UR5, RZ, P1, !PT ;  /* 0x000000051b2d7c10 */ /* 0x000fe40008ffe4ff */
[----:B0-----:R-:W-:Y:S01]  /*ff90*/  IADD3 R38, P1, PT, R44, UR18, RZ ;  /* 0x000000122c267c10 */ /* 0x001fe2000ff3e0ff */
[----:B------:R-:W5:Y:S03]  /*ffa0*/  LDL.64 R26, [UR4+0x10] ;  /* 0x00001004ff1a7983 */ /* 0x000f660008100a00 */
[----:B------:R-:W-:Y:S02]  /*ffb0*/  IADD3.X R39, PT, PT, R45, UR5, RZ, P1, !PT ;  /* 0x000000052d277c10 */ /* 0x000fe40008ffe4ff */
[----:B------:R-:W-:-:S04]  /*ffc0*/  IADD3 R40, P1, PT, R38, UR18, RZ ;  /* 0x0000001226287c10 */ /* 0x000fc8000ff3e0ff */
[----:B------:R-:W-:Y:S01]  /*ffd0*/  IADD3.X R41, PT, PT, R39, UR5, RZ, P1, !PT ;  /* 0x0000000527297c10 */ /* 0x000fe20008ffe4ff */
[----:B--2---:R-:W-:Y:S02]  /*ffe0*/  IMAD R23, R23, R20, RZ ;  /* 0x0000001417177224 */ /* 0x004fe400078e02ff */
[----:B------:R-:W-:-:S04]  /*fff0*/  IMAD.WIDE.U32 R32, R20, R22, R24 ;  /* 0x0000001614207225 */ /* 0x000fc800078e0018 */
[----:B------:R-:W-:Y:S02]  /*10000*/  IMAD R25, R21, R22, R23 ;  /* 0x0000001615197224 */ /* 0x000fe400078e0217 */
[----:B------:R-:W2:Y:S04]  /*10010*/  LDL.64 R20, [UR4+0x8] ;  /* 0x00000804ff147983 */ /* 0x000ea80008100a00 */
[----:B------:R0:W2:Y:S01]  /*10020*/  LDG.E.64 R22, desc[UR16][R44.64] ;  /* 0x000000102c167981 */ /* 0x0000a2000c1e1b00 */
[----:B------:R-:W-:Y:S02]  /*10030*/  IMAD.IADD R33, R33, 0x1, R25 ;  /* 0x0000000121217824 */ /* 0x000fe400078e0219 */
[----:B---3--:R-:W-:Y:S01]  /*10040*/  IMAD R29, R29, R30, RZ ;  /* 0x0000001e1d1d7224 */ /* 0x008fe200078e02ff */
[----:B------:R1:W5:Y:S01]  /*10050*/  LDG.E.64 R24, desc[UR16][R38.64] ;  /* 0x0000001026187981 */ /* 0x000362000c1e1b00 */
[----:B------:R-:W-:-:S04]  /*10060*/  IMAD.WIDE.U32 R32, R30, R28, R32 ;  /* 0x0000001c1e207225 */ /* 0x000fc800078e0020 */
[----:B------:R-:W-:Y:S01]  /*10070*/  IMAD R29, R31, R28, R29 ;  /* 0x0000001c1f1d7224 */ /* 0x000fe200078e021d */
[----:B0-----:R-:W-:Y:S01]  /*10080*/  IADD3 R44, P1, PT, R40, UR18, RZ ;  /* 0x00000012282c7c10 */ /* 0x001fe2000ff3e0ff */
[----:B------:R-:W3:Y:S02]  /*10090*/  LDL.64 R30, [UR4+0x18] ;  /* 0x00001804ff1e7983 */ /* 0x000ee40008100a00 */
        /* <DEDUP_REMOVED lines=8> */
[----:B------:R-:W4:Y:S01]  /*10120*/  LDL.64 R36, [UR4+0x20] ;  /* 0x00002004ff247983 */ /* 0x000f220008100a00 */
[----:B------:R-:W-:-:S03]  /*10130*/  IADD3.X R39, PT, PT, R45, UR5, RZ, P1, !PT ;  /* 0x000000052d277c10 */ /* 0x000fc60008ffe4ff */
[----:B------:R-:W4:Y:S04]  /*10140*/  LDL.64 R40, [UR4+0x28] ;  /* 0x00002804ff287983 */ /* 0x000f280008100a00 */
[----:B------:R-:W4:Y:S01]  /*10150*/  LDG.E.64 R38, desc[UR16][R38.64] ;  /* 0x0000001026267981 */ /* 0x000f22000c1e1b00 */
        /* <DEDUP_REMOVED lines=10> */
[----:B-----5:R-:W-:-:S04]  /*10200*/  IMAD R23, R25, R26, RZ ;  /* 0x0000001a19177224 */ /* 0x020fc800078e02ff */
[-C--:B------:R-:W-:Y:S02]  /*10210*/  IMAD R23, R27, R24.reuse, R23 ;  /* 0x000000181b177224 */ /* 0x080fe400078e0217 */
[----:B------:R-:W-:-:S04]  /*10220*/  IMAD.WIDE.U32 R20, R26, R24, R20 ;  /* 0x000000181a147225 */ /* 0x000fc800078e0014 */
        /* <DEDUP_REMOVED lines=10> */
[----:B------:R-:W-:Y:S02]  /*102d0*/  IMAD R21, R39, R40, RZ ;  /* 0x0000002827157224 */ /* 0x000fe400078e02ff */
[----:B------:R-:W-:Y:S01]  /*102e0*/  IMAD.WIDE.U32 R24, R40, R38, R34 ;  /* 0x0000002628187225 */ /* 0x000fe200078e0022 */
[----:B------:R-:W-:-:S03]  /*102f0*/  LEA R42, P1, R23, R42, 0x6 ;  /* 0x0000002a172a7211 */ /* 0x000fc600078230ff */
[----:B------:R-:W-:Y:S01]  /*10300*/  IMAD R21, R41, R38, R21 ;  /* 0x0000002629157224 */ /* 0x000fe200078e0215 */
[----:B------:R-:W-:-:S03]  /*10310*/  IADD3.X R5, PT, PT, R5, UR28, RZ, P1, !PT ;  /* 0x0000001c05057c10 */ /* 0x000fc60008ffe4ff */
[----:B------:R-:W-:Y:S01]  /*10320*/  IMAD.IADD R25, R25, 0x1, R21 ;  /* 0x0000000119197824 */ /* 0x000fe200078e0215 */
[----:B------:R-:W-:Y:S06]  /*10330*/  BRA.U UP1, `(.L_x_8357) ;  /* 0xfffffff901e07547 */ /* 0x000fec000b83ffff */
.L_x_8356:
        /* <DEDUP_REMOVED lines=8> */
[----:B------:R-:W-:Y:S02]  /*103c0*/  IMAD R5, R7, UR12, RZ ;  /* 0x0000000c07057c24 */ /* 0x000fe4000f8e02ff */
[----:B------:R-:W-:Y:S01]  /*103d0*/  IMAD.MOV.U32 R8, RZ, RZ, R10 ;  /* 0x000000ffff087224 */ /* 0x000fe200078e000a */
[----:B------:R-:W-:Y:S02]  /*103e0*/  USHF.L.U64.HI UR5, UR12, 0x3, UR13 ;  /* 0x000000030c057899 */ /* 0x000fe4000801020d */
[C---:B------:R-:W-:Y:S02]  /*103f0*/  IMAD R5, R6.reuse, UR13, R5 ;  /* 0x0000000d06057c24 */ /* 0x040fe4000f8e0205 */
[----:B------:R-:W-:-:S04]  /*10400*/  IMAD.WIDE.U32 R20, R6, UR12, R8 ;  /* 0x0000000c06147c25 */ /* 0x000fc8000f8e0008 */
[----:B------:R-:W-:Y:S01]  /*10410*/  IMAD.IADD R21, R21, 0x1, R5 ;  /* 0x0000000115157824 */ /* 0x000fe200078e0205 */
[----:B------:R-:W-:-:S05]  /*10420*/  LEA R5, R6, R1, 0x3 ;  /* 0x0000000106057211 */ /* 0x000fca00078e18ff */
[----:B------:R-:W2:Y:S01]  /*10430*/  LDL.64 R32, [R5+0xb0] ;  /* 0x0000b00005207983 */ /* 0x000ea20000100a00 */
[C---:B0-----:R-:W-:Y:S01]  /*10440*/  LEA R38, P1, R20.reuse, UR10, 0x3 ;  /* 0x0000000a14267c11 */ /* 0x041fe2000f8218ff */
[----:B------:R-:W-:Y:S02]  /*10450*/  USHF.L.U32 UR10, UR12, 0x3, URZ ;  /* 0x000000030c0a7899 */ /* 0x000fe400080006ff */
[----:B------:R-:W3:Y:S01]  /*10460*/  LDL.64 R28, [R5+0xb8] ;  /* 0x0000b800051c7983 */ /* 0x000ee20000100a00 */
[----:B------:R-:W-:-:S03]  /*10470*/  LEA.HI.X R39, R20, UR11, R21, 0x3, P1 ;  /* 0x0000000b14277c11 */ /* 0x000fc600088f1c15 */
[----:B------:R-:W-:Y:S01]  /*10480*/  IADD3 R40, P1, PT, R38, UR10, RZ ;  /* 0x0000000a26287c10 */ /* 0x000fe2000ff3e0ff */
[----:B------:R-:W4:Y:S04]  /*10490*/  LDL.64 R22, [R5+0xc0] ;  /* 0x0000c00005167983 */ /* 0x000f280000100a00 */
[----:B------:R-:W2:Y:S01]  /*104a0*/  LDG.E.64 R34, desc[UR16][R38.64] ;  /* 0x0000001026227981 */ /* 0x000ea2000c1e1b00 */
[----:B------:R-:W-:Y:S02]  /*104b0*/  IADD3.X R41, PT, PT, R39, UR5, RZ, P1, !PT ;  /* 0x0000000527297c10 */ /* 0x000fe40008ffe4ff */
[----:B------:R-:W-:Y:S01]  /*104c0*/  IADD3 R42, P1, PT, R40, UR10, RZ ;  /* 0x0000000a282a7c10 */ /* 0x000fe2000ff3e0ff */
[----:B------:R4:W5:Y:S04]  /*104d0*/  LDL.64 R20, [R5+0xc8] ;  /* 0x0000c80005147983 */ /* 0x0009680000100a00 */
[----:B------:R-:W3:Y:S01]  /*104e0*/  LDG.E.64 R30, desc[UR16][R40.64] ;  /* 0x00000010281e7981 */ /* 0x000ee2000c1e1b00 */
[----:B------:R-:W-:-:S02]  /*104f0*/  IADD3.X R43, PT, PT, R41, UR5, RZ, P1, !PT ;  /* 0x00000005292b7c10 */ /* 0x000fc40008ffe4ff */
[----:B------:R-:W-:-:S03]  /*10500*/  IADD3 R36, P1, PT, R42, UR10, RZ ;  /* 0x0000000a2a247c10 */ /* 0x000fc6000ff3e0ff */
[----:B------:R-:W4:Y:S01]  /*10510*/  LDG.E.64 R26, desc[UR16][R42.64] ;  /* 0x000000102a1a7981 */ /* 0x000f22000c1e1b00 */
[----:B------:R-:W-:-:S06]  /*10520*/  IADD3.X R37, PT, PT, R43, UR5, RZ, P1, !PT ;  /* 0x000000052b257c10 */ /* 0x000fcc0008ffe4ff */
[----:B------:R-:W5:Y:S01]  /*10530*/  LDG.E.64 R36, desc[UR16][R36.64] ;  /* 0x0000001024247981 */ /* 0x000f62000c1e1b00 */
        /* <DEDUP_REMOVED lines=18> */
.L_x_8358:
        /* <DEDUP_REMOVED lines=10> */
[----:B------:R-:W-:Y:S02]  /*10700*/  IMAD R5, R7, UR12, RZ ;  /* 0x0000000c07057c24 */ /* 0x000fe4000f8e02ff */
[----:B------:R-:W-:Y:S02]  /*10710*/  IMAD.MOV.U32 R20, RZ, RZ, R10 ;  /* 0x000000ffff147224 */ /* 0x000fe400078e000a */
[----:B------:R-:W-:Y:S02]  /*10720*/  IMAD.MOV.U32 R21, RZ, RZ, R9 ;  /* 0x000000ffff157224 */ /* 0x000fe400078e0009 */
[C---:B------:R-:W-:Y:S02]  /*10730*/  IMAD R5, R6.reuse, UR13, R5 ;  /* 0x0000000d06057c24 */ /* 0x040fe4000f8e0205 */
[----:B------:R-:W-:-:S04]  /*10740*/  IMAD.WIDE.U32 R20, R6, UR12, R20 ;  /* 0x0000000c06147c25 */ /* 0x000fc8000f8e0014 */
[----:B------:R-:W-:Y:S01]  /*10750*/  IMAD.U32 R23, RZ, RZ, UR12 ;  /* 0x0000000cff177e24 */ /* 0x000fe2000f8e00ff */
[----:B------:R-:W-:Y:S01]  /*10760*/  IADD3 R5, PT, PT, R21, R5, RZ ;  /* 0x0000000515057210 */ /* 0x000fe20007ffe0ff */
[----:B------:R-:W-:Y:S01]  /*10770*/  IMAD.U32 R32, R6, 0x8, R1 ;  /* 0x0000000806207824 */ /* 0x000fe200078e0001 */
[----:B0-----:R-:W-:-:S04]  /*10780*/  LEA R30, P1, R20, UR4, 0x3 ;  /* 0x00000004141e7c11 */ /* 0x001fc8000f8218ff */
[----:B------:R-:W2:Y:S01]  /*10790*/  LDL.64 R26, [R32+0xb0] ;  /* 0x0000b000201a7983 */ /* 0x000ea20000100a00 */
[----:B------:R-:W-:Y:S01]  /*107a0*/  LEA.HI.X R31, R20, UR5, R5, 0x3, P1 ;  /* 0x00000005141f7c11 */ /* 0x000fe200088f1c05 */
[----:B------:R-:W-:Y:S01]  /*107b0*/  IMAD.U32 R5, RZ, RZ, UR12 ;  /* 0x0000000cff057e24 */ /* 0x000fe2000f8e00ff */
[----:B------:R-:W-:Y:S02]  /*107c0*/  MOV R20, UR13 ;  /* 0x0000000d00147c02 */ /* 0x000fe40008000f00 */
[----:B------:R-:W-:Y:S01]  /*107d0*/  LEA R22, P1, R23, R30, 0x3 ;  /* 0x0000001e17167211 */ /* 0x000fe200078218ff */
[----:B------:R-:W2:Y:S03]  /*107e0*/  LDG.E.64 R28, desc[UR16][R30.64] ;  /* 0x000000101e1c7981 */ /* 0x000ea6000c1e1b00 */
[----:B------:R-:W-:Y:S02]  /*107f0*/  LEA.HI.X R23, R5, R31, R20, 0x3, P1 ;  /* 0x0000001f05177211 */ /* 0x000fe400008f1c14 */
        /* <DEDUP_REMOVED lines=12> */
.L_x_8359:
[----:B------:R-:W-:Y:S05]  /*108c0*/  BRA.U UP1, `(.L_x_8355) ;  /* 0x00000001013c7547 */ /* 0x000fea000b800000 */
[----:B------:R-:W0:Y:S01]  /*108d0*/  LDCU.64 UR4, c[0x0][0x398] ;  /* 0x00007300ff0477ac */ /* 0x000e220008000a00 */
[----:B------:R-:W-:Y:S01]  /*108e0*/  MOV R8, R10 ;  /* 0x0000000a00087202 */ /* 0x000fe20000000f00 */
[----:B------:R-:W-:-:S04]  /*108f0*/  IMAD R7, R7, UR12, RZ ;  /* 0x0000000c07077c24 */ /* 0x000fc8000f8e02ff */
[----:B------:R-:W-:-:S04]  /*10900*/  IMAD.WIDE.U32 R8, R6, UR12, R8 ;  /* 0x0000000c06087c25 */ /* 0x000fc8000f8e0008 */
[C---:B------:R-:W-:Y:S02]  /*10910*/  IMAD R5, R6.reuse, UR13, R7 ;  /* 0x0000000d06057c24 */ /* 0x040fe4000f8e0207 */
[----:B------:R-:W-:Y:S02]  /*10920*/  IMAD.U32 R6, R6, 0x8, R1 ;  /* 0x0000000806067824 */ /* 0x000fe400078e0001 */
[----:B------:R-:W-:Y:S01]  /*10930*/  IMAD.IADD R5, R9, 0x1, R5 ;  /* 0x0000000109057824 */ /* 0x000fe200078e0205 */
[----:B0-----:R-:W-:-:S03]  /*10940*/  LEA R10, P1, R8, UR4, 0x3 ;  /* 0x00000004080a7c11 */ /* 0x001fc6000f8218ff */
[----:B------:R-:W2:Y:S01]  /*10950*/  LDL.64 R6, [R6+0xb0] ;  /* 0x0000b00006067983 */ /* 0x000ea20000100a00 */
[----:B------:R-:W-:-:S05]  /*10960*/  LEA.HI.X R11, R8, UR5, R5, 0x3, P1 ;  /* 0x00000005080b7c11 */ /* 0x000fca00088f1c05 */
[----:B------:R-:W2:Y:S02]  /*10970*/  LDG.E.64 R8, desc[UR16][R10.64] ;  /* 0x000000100a087981 */ /* 0x000ea4000c1e1b00 */
[----:B--2---:R-:W-:Y:S02]  /*10980*/  IMAD R5, R9, R6, RZ ;  /* 0x0000000609057224 */ /* 0x004fe400078e02ff */
[----:B------:R-:W-:-:S04]  /*10990*/  IMAD.WIDE.U32 R24, R6, R8, R24 ;  /* 0x0000000806187225 */ /* 0x000fc800078e0018 */
[----:B------:R-:W-:-:S04]  /*109a0*/  IMAD R5, R7, R8, R5 ;  /* 0x0000000807057224 */ /* 0x000fc800078e0205 */
[----:B------:R-:W-:-:S07]  /*109b0*/  IMAD.IADD R25, R25, 0x1, R5 ;  /* 0x0000000119197824 */ /* 0x000fce00078e0205 */
.L_x_8355:
[C---:B------:R-:W-:Y:S01]  /*109c0*/  SHF.L.U64.HI R22, R16.reuse, 0x3, R17 ;  /* 0x0000000310167819 */ /* 0x040fe20000010211 */
[----:B0-----:R-:W-:Y:S01]  /*109d0*/  IMAD.U32 R11, RZ, RZ, UR26 ;  /* 0x0000001aff0b7e24 */ /* 0x001fe2000f8e00ff */
[----:B------:R-:W-:Y:S01]  /*109e0*/  SHF.L.U32 R16, R16, 0x3, RZ ;  /* 0x0000000310107819 */ /* 0x000fe200000006ff */
[----:B------:R-:W-:Y:S01]  /*109f0*/  IMAD.U32 R20, RZ, RZ, UR26 ;  /* 0x0000001aff147e24 */ /* 0x000fe2000f8e00ff */
[----:B------:R-:W-:Y:S01]  /*10a00*/  MOV R5, UR27 ;  /* 0x0000001b00057c02 */ /* 0x000fe20008000f00 */
[----:B------:R-:W-:Y:S01]  /*10a10*/  IMAD.U32 R10, RZ, RZ, UR27 ;  /* 0x0000001bff0a7e24 */ /* 0x000fe2000f8e00ff */
[----:B------:R-:W0:Y:S01]  /*10a20*/  LDCU.64 UR10, c[0x0][0x400] ;  /* 0x00008000ff0a77ac */ /* 0x000e220008000a00 */
[----:B------:R-:W-:Y:S05]  /*10a30*/  BRA.U !UP0, `(.L_x_8360) ;  /* 0x00000001088c7547 */ /* 0x000fea000b800000 */
[----:B------:R-:W2:Y:S01]  /*10a40*/  LDCU.64 UR4, c[0x0][0x3f8] ;  /* 0x00007f00ff0477ac */ /* 0x000ea20008000a00 */
[----:B------:R-:W-:Y:S01]  /*10a50*/  BSSY.RECONVERGENT B0, `(.L_x_8360) ;  /* 0x0000021000007945 */ /* 0x000fe20003800200 */
[----:B------:R-:W-:Y:S01]  /*10a60*/  IMAD.U32 R27, RZ, RZ, UR26 ;  /* 0x0000001aff1b7e24 */ /* 0x000fe2000f8e00ff */
[----:B------:R-:W-:Y:S01]  /*10a70*/  MOV R29, UR27 ;  /* 0x0000001b001d7c02 */ /* 0x000fe20008000f00 */
[----:B------:R-:W-:Y:S02]  /*10a80*/  IMAD.U32 R11, RZ, RZ, UR26 ;  /* 0x0000001aff0b7e24 */ /* 0x000fe4000f8e00ff */
[----:B------:R-:W-:Y:S02]  /*10a90*/  IMAD.U32 R5, RZ, RZ, UR27 ;  /* 0x0000001bff057e24 */ /* 0x000fe4000f8e00ff */
[----:B--2---:R-:W-:Y:S02]  /*10aa0*/  IMAD.U32 R32, RZ, RZ, UR4 ;  /* 0x00000004ff207e24 */ /* 0x004fe4000f8e00ff */
[----:B------:R-:W-:-:S07]  /*10ab0*/  IMAD.U32 R31, RZ, RZ, UR5 ;  /* 0x00000005ff1f7e24 */ /* 0x000fce000f8e00ff */
.L_x_8361:
        /* <DEDUP_REMOVED lines=26> */
[----:B01----:R-:W-:Y:S05]  /*10c60*/  BSYNC.RECONVERGENT B0 ;  /* 0x0000000000007941 */ /* 0x003fea0003800200 */
.L_x_8360:
[----:B------:R-:W-:Y:S05]  /*10c70*/  BRA.U !UP0, `(.L_x_8362) ;  /* 0x00000001088c7547 */ /* 0x000fea000b800000 */
[----:B------:R-:W2:Y:S01]  /*10c80*/  LDCU.64 UR4, c[0x0][0x3f8] ;  /* 0x00007f00ff0477ac */ /* 0x000ea20008000a00 */
[----:B------:R-:W-:Y:S01]  /*10c90*/  BSSY.RECONVERGENT B0, `(.L_x_8362) ;  /* 0x0000021000007945 */ /* 0x000fe20003800200 */
[----:B------:R-:W-:Y:S01]  /*10ca0*/  IMAD.U32 R28, RZ, RZ, UR26 ;  /* 0x0000001aff1c7e24 */ /* 0x000fe2000f8e00ff */
[----:B------:R-:W-:Y:S01]  /*10cb0*/  MOV R10, UR27 ;  /* 0x0000001b000a7c02 */ /* 0x000fe20008000f00 */
[----:B------:R-:W-:Y:S02]  /*10cc0*/  IMAD.U32 R30, RZ, RZ, UR27 ;  /* 0x0000001bff1e7e24 */ /* 0x000fe4000f8e00ff */
[----:B------:R-:W-:Y:S01]  /*10cd0*/  IMAD.U32 R20, RZ, RZ, UR26 ;  /* 0x0000001aff147e24 */ /* 0x000fe2000f8e00ff */
[----:B--2---:R-:W-:Y:S01]  /*10ce0*/  MOV R32, UR4 ;  /* 0x0000000400207c02 */ /* 0x004fe20008000f00 */
[----:B------:R-:W-:-:S07]  /*10cf0*/  IMAD.U32 R31, RZ, RZ, UR5 ;  /* 0x00000005ff1f7e24 */ /* 0x000fce000f8e00ff */
.L_x_8363:
        /* <DEDUP_REMOVED lines=9> */
[----:B--2---:R-:W-:-:S04]  /*10d90*/  IADD3 R6, P3, PT, R6, 0x8, RZ ;  /* 0x0000000806067810 */ /* 0x004fc80007f7e0ff */
[----:B------:R-:W-:Y:S02]  /*10da0*/  IADD3.X R7, PT, PT, RZ, R7, RZ, P3, !PT ;  /* 0x00000007ff077210 */ /* 0x000fe40001ffe4ff */
[----:B---3-5:R-:W-:Y:S02]  /*10db0*/  ISETP.GE.U32.AND P1, PT, R24, R8, PT ;  /* 0x000000081800720c */ /* 0x028fe40003f26070 */
[----:B------:R-:W-:Y:S02]  /*10dc0*/  IADD3 R8, P2, PT, R32, R17, RZ ;  /* 0x0000001120087210 */ /* 0x000fe40007f5e0ff */
[----:B------:R-:W-:Y:S02]  /*10dd0*/  ISETP.GE.AND.EX P1, PT, R25, R9, PT, P1 ;  /* 0x000000091900720c */ /* 0x000fe40003f26310 */
[----:B------:R-:W-:Y:S01]  /*10de0*/  IADD3 R17, P4, P5, R20, 0x8, R23 ;  /* 0x0000000814117810 */ /* 0x000fe20007d9e017 */
[----:B------:R-:W-:Y:S01]  /*10df0*/  IMAD.X R9, R31, 0x1, R21, P2 ;  /* 0x000000011f097824 */ /* 0x000fe200010e0615 */
[----:B------:R-:W-:-:S02]  /*10e00*/  SEL R32, R29, R8, !P1 ;  /* 0x000000081d207207 */ /* 0x000fc40004800000 */
[----:B------:R-:W-:Y:S02]  /*10e10*/  SEL R20, R20, R17, !P1 ;  /* 0x0000001114147207 */ /* 0x000fe40004800000 */
[----:B------:R-:W-:Y:S02]  /*10e20*/  SEL R31, R26, R9, !P1 ;  /* 0x000000091a1f7207 */ /* 0x000fe40004800000 */
[----:B------:R-:W-:Y:S02]  /*10e30*/  ISETP.GT.U32.AND P2, PT, R32, RZ, PT ;  /* 0x000000ff2000720c */ /* 0x000fe40003f44070 */
[C---:B------:R-:W-:Y:S02]  /*10e40*/  IADD3.X R9, PT, PT, R10.reuse, RZ, R27, P4, P5 ;  /* 0x000000ff0a097210 */ /* 0x040fe400027ea41b */
[----:B------:R-:W-:Y:S02]  /*10e50*/  ISETP.GT.AND.EX P2, PT, R31, RZ, PT, P2 ;  /* 0x000000ff1f00720c */ /* 0x000fe40003f44320 */
[----:B------:R-:W-:-:S02]  /*10e60*/  SEL R10, R10, R9, !P1 ;  /* 0x000000090a0a7207 */ /* 0x000fc40004800000 */
[----:B------:R-:W-:Y:S02]  /*10e70*/  SEL R28, R28, R6, !P1 ;  /* 0x000000061c1c7207 */ /* 0x000fe40004800000 */
[----:B------:R-:W-:-:S07]  /*10e80*/  SEL R30, R30, R7, !P1 ;  /* 0x000000071e1e7207 */ /* 0x000fce0004800000 */
[----:B------:R-:W-:Y:S05]  /*10e90*/  @P2 BRA `(.L_x_8363) ;  /* 0xfffffffc00982947 */ /* 0x000fea000383ffff */
[----:B01----:R-:W-:Y:S05]  /*10ea0*/  BSYNC.RECONVERGENT B0 ;  /* 0x0000000000007941 */ /* 0x003fea0003800200 */
.L_x_8362:
[C---:B------:R-:W-:Y:S02]  /*10eb0*/  IADD3 R6, P1, PT, -R11.reuse, R20, RZ ;  /* 0x000000140b067210 */ /* 0x040fe40007f3e1ff */
[----:B------:R-:W-:Y:S02]  /*10ec0*/  IADD3 R11, P3, PT, R11, -UR20, RZ ;  /* 0x800000140b0b7c10 */ /* 0x000fe4000ff7e0ff */
[----:B0-----:R-:W-:Y:S01]  /*10ed0*/  IADD3 R8, P2, PT, R16, UR10, RZ ;  /* 0x0000000a10087c10 */ /* 0x001fe2000ff5e0ff */
[----:B------:R-:W-:Y:S01]  /*10ee0*/  IMAD.X R7, R10, 0x1, ~R5, P1 ;  /* 0x000000010a077824 */ /* 0x000fe200008e0e05 */
[----:B------:R-:W-:Y:S02]  /*10ef0*/  IADD3.X R20, PT, PT, R5, ~UR21, RZ, P3, !PT ;  /* 0x8000001505147c10 */ /* 0x000fe40009ffe4ff */
[----:B------:R-:W-:Y:S02]  /*10f00*/  IADD3 R16, P4, PT, R16, UR14, RZ ;  /* 0x0000000e10107c10 */ /* 0x000fe4000ff9e0ff */
[----:B------:R-:W-:-:S02]  /*10f10*/  SHF.R.S64 R6, R6, 0x3, R7 ;  /* 0x0000000306067819 */ /* 0x000fc40000001007 */
[C---:B------:R-:W-:Y:S02]  /*10f20*/  IADD3.X R9, PT, PT, R22.reuse, UR11, RZ, P2, !PT ;  /* 0x0000000b16097c10 */ /* 0x040fe400097fe4ff */
[----:B------:R-:W-:Y:S02]  /*10f30*/  SHF.R.S32.HI R7, RZ, 0x3, R7 ;  /* 0x00000003ff077819 */ /* 0x000fe40000011407 */
[--C-:B------:R-:W-:Y:S02]  /*10f40*/  SHF.R.S64 R10, R11, 0x3, R20.reuse ;  /* 0x000000030b0a7819 */ /* 0x100fe40000001014 */
[----:B------:R-:W-:Y:S01]  /*10f50*/  IADD3.X R17, PT, PT, R22, UR15, RZ, P4, !PT ;  /* 0x0000000f16117c10 */ /* 0x000fe2000a7fe4ff */
[----:B------:R0:W-:Y:S01]  /*10f60*/  STG.E.64 desc[UR16][R8.64], R6 ;  /* 0x0000000608007986 */ /* 0x0001e2000c101b10 */
[----:B------:R-:W-:-:S05]  /*10f70*/  SHF.R.S32.HI R11, RZ, 0x3, R20 ;  /* 0x00000003ff0b7819 */ /* 0x000fca0000011414 */
[----:B------:R0:W-:Y:S01]  /*10f80*/  STG.E.64 desc[UR16][R16.64], R10 ;  /* 0x0000000a10007986 */ /* 0x0001e2000c101b10 */
[----:B------:R-:W-:Y:S05]  /*10f90*/  @!P0 BRA `(.L_x_8364) ;  /* 0x0000000000108947 */ /* 0x000fea0003800000 */
[----:B------:R-:W-:-:S04]  /*10fa0*/  LEA R22, P1, R18, UR22, 0x3 ;  /* 0x0000001612167c11 */ /* 0x000fc8000f8218ff */
[----:B------:R-:W-:-:S06]  /*10fb0*/  LEA.HI.X R23, R18, UR23, R19, 0x3, P1 ;  /* 0x0000001712177c11 */ /* 0x000fcc00088f1c13 */
[----:B------:R-:W5:Y:S01]  /*10fc0*/  LDG.E.64 R22, desc[UR16][R22.64] ;  /* 0x0000001016167981 */ /* 0x000f62000c1e1b00 */
[----:B------:R-:W-:Y:S05]  /*10fd0*/  BRA `(.L_x_8365) ;  /* 0x0000000c00487947 */ /* 0x000fea0003800000 */
.L_x_8364:
        /* <DEDUP_REMOVED lines=21> */
[----:B------:R-:W0:Y:S01]  /*11130*/  LDCU.64 UR30, c[0x0][0x398] ;  /* 0x00007300ff1e77ac */ /* 0x000e220008000a00 */
[----:B------:R-:W-:Y:S01]  /*11140*/  CS2R R22, SRZ ;  /* 0x0000000000167805 */ /* 0x000fe2000001ff00 */
[----:B------:R-:W-:Y:S02]  /*11150*/  ULOP3.LUT UR12, UR7, 0xfffffff8, URZ, 0xc0, !UPT ;  /* 0xfffffff8070c7892 */ /* 0x000fe4000f8ec0ff */
[----:B------:R-:W-:Y:S02]  /*11160*/  ULOP3.LUT UR13, UR9, 0x7fffffff, URZ, 0xc0, !UPT ;  /* 0x7fffffff090d7892 */ /* 0x000fe4000f8ec0ff */
[----:B------:R-:W-:Y:S02]  /*11170*/  USHF.L.U32 UR4, UR19, 0x3, URZ ;  /* 0x0000000313047899 */ /* 0x000fe400080006ff */
[----:B-1----:R-:W-:Y:S01]  /*11180*/  UIMAD.WIDE.U32 UR28, UR18, 0x8, URZ ;  /* 0x00000008121c78a5 */ /* 0x002fe2000f8e00ff */
[----:B------:R-:W-:Y:S01]  /*11190*/  IMAD.U32 R6, RZ, RZ, UR12 ;  /* 0x0000000cff067e24 */ /* 0x000fe2000f8e00ff */
[----:B------:R-:W-:-:S02]  /*111a0*/  MOV R7, UR13 ;  /* 0x0000000d00077c02 */ /* 0x000fc40008000f00 */
[----:B------:R-:W-:-:S03]  /*111b0*/  UIADD3 UR5, UPT, UPT, UR29, UR4, URZ ;  /* 0x000000041d057290 */ /* 0x000fc6000fffe0ff */
[----:B------:R-:W-:Y:S01]  /*111c0*/  UMOV UR4, UR8 ;  /* 0x0000000800047c82 */ /* 0x000fe20008000000 */
[----:B0-----:R-:W-:Y:S01]  /*111d0*/  LEA R40, P1, R8, UR30, 0x3 ;  /* 0x0000001e08287c11 */ /* 0x001fe2000f8218ff */
[----:B------:R-:W-:-:S03]  /*111e0*/  USHF.L.U64.HI UR30, UR18, 0x6, UR19 ;  /* 0x00000006121e7899 */ /* 0x000fc60008010213 */
[----:B------:R-:W-:-:S09]  /*111f0*/  LEA.HI.X R5, R8, UR31, R11, 0x3, P1 ;  /* 0x0000001f08057c11 */ /* 0x000fd200088f1c0b */
.L_x_8367:
[----:B------:R-:W-:Y:S01]  /*11200*/  IMAD.MOV.U32 R41, RZ, RZ, R5 ;  /* 0x000000ffff297224 */ /* 0x000fe200078e0005 */
[----:B------:R-:W2:Y:S01]  /*11210*/  LDL.64 R30, [UR4+-0x10] ;  /* 0xfffff004ff1e7983 */ /* 0x000ea20008100a00 */
[----:B------:R-:W-:-:S03]  /*11220*/  IADD3 R32, P1, PT, R40, UR28, RZ ;  /* 0x0000001c28207c10 */ /* 0x000fc6000ff3e0ff */
[----:B------:R-:W2:Y:S01]  /*11230*/  LDG.E.64 R28, desc[UR16][R40.64] ;  /* 0x00000010281c7981 */ /* 0x000ea2000c1e1b00 */
[----:B------:R-:W-:-:S03]  /*11240*/  IADD3.X R33, PT, PT, R5, UR5, RZ, P1, !PT ;  /* 0x0000000505217c10 */ /* 0x000fc60008ffe4ff */
[----:B-----5:R-:W3:Y:S01]  /*11250*/  LDL.64 R24, [UR4+-0x8] ;  /* 0xfffff804ff187983 */ /* 0x020ee20008100a00 */
[----:B------:R-:W-:-:S03]  /*11260*/  IADD3 R44, P1, PT, R32, UR28, RZ ;  /* 0x0000001c202c7c10 */ /* 0x000fc6000ff3e0ff */
[----:B------:R-:W3:Y:S01]  /*11270*/  LDG.E.64 R38, desc[UR16][R32.64] ;  /* 0x0000001020267981 */ /* 0x000ee2000c1e1b00 */
[----:B------:R-:W-:-:S03]  /*11280*/  IADD3.X R45, PT, PT, R33, UR5, RZ, P1, !PT ;  /* 0x00000005212d7c10 */ /* 0x000fc60008ffe4ff */
[----:B------:R-:W4:Y:S04]  /*11290*/  LDL.64 R20, [UR4] ;  /* 0x00000004ff147983 */ /* 0x000f280008100a00 */
[----:B------:R0:W4:Y:S01]  /*112a0*/  LDG.E.64 R16, desc[UR16][R44.64] ;  /* 0x000000102c107981 */ /* 0x000122000c1e1b00 */
[----:B------:R-:W-:-:S03]  /*112b0*/  IADD3 R42, P1, PT, R44, UR28, RZ ;  /* 0x0000001c2c2a7c10 */ /* 0x000fc6000ff3e0ff */
[----:B------:R-:W4:Y:S01]  /*112c0*/  LDL.64 R34, [UR4+0x8] ;  /* 0x00000804ff227983 */ /* 0x000f220008100a00 */
        /* <DEDUP_REMOVED lines=8> */
[----:B------:R-:W4:Y:S03]  /*11350*/  LDL.64 R26, [UR4+0x18] ;  /* 0x00001804ff1a7983 */ /* 0x000f260008100a00 */
[----:B------:R-:W-:Y:S01]  /*11360*/  IADD3.X R43, PT, PT, R45, UR5, RZ, P1, !PT ;  /* 0x000000052d2b7c10 */ /* 0x000fe20008ffe4ff */
[----:B--2---:R-:W-:Y:S02]  /*11370*/  IMAD R29, R29, R30, RZ ;  /* 0x0000001e1d1d7224 */ /* 0x004fe400078e02ff */
[----:B------:R-:W-:-:S04]  /*11380*/  IMAD.WIDE.U32 R22, R30, R28, R22 ;  /* 0x0000001c1e167225 */ /* 0x000fc800078e0016 */
[----:B------:R-:W-:Y:S02]  /*11390*/  IMAD R29, R31, R28, R29 ;  /* 0x0000001c1f1d7224 */ /* 0x000fe400078e021d */
[----:B------:R-:W2:Y:S02]  /*113a0*/  LDL.64 R30, [UR4+0x10] ;  /* 0x00001004ff1e7983 */ /* 0x000ea40008100a00 */
[----:B------:R-:W-:Y:S02]  /*113b0*/  IMAD.IADD R23, R23, 0x1, R29 ;  /* 0x0000000117177824 */ /* 0x000fe400078e021d */
[----:B---3--:R-:W-:-:S04]  /*113c0*/  IMAD R29, R39, R24, RZ ;  /* 0x00000018271d7224 */ /* 0x008fc800078e02ff */
[-C--:B------:R-:W-:Y:S02]  /*113d0*/  IMAD R25, R25, R38.reuse, R29 ;  /* 0x0000002619197224 */ /* 0x080fe400078e021d */
[----:B------:R-:W3:Y:S01]  /*113e0*/  LDG.E.64 R28, desc[UR16][R44.64] ;  /* 0x000000102c1c7981 */ /* 0x000ee2000c1e1b00 */
[----:B------:R-:W-:-:S03]  /*113f0*/  IMAD.WIDE.U32 R38, R24, R38, R22 ;  /* 0x0000002618267225 */ /* 0x000fc600078e0016 */
[----:B------:R-:W3:Y:S01]  /*11400*/  LDL.64 R22, [UR4+0x20] ;  /* 0x00002004ff167983 */ /* 0x000ee20008100a00 */
[----:B------:R-:W-:Y:S02]  /*11410*/  IMAD.IADD R39, R39, 0x1, R25 ;  /* 0x0000000127277824 */ /* 0x000fe400078e0219 */
[----:B----4-:R-:W-:Y:S01]  /*11420*/  IMAD R41, R17, R20, RZ ;  /* 0x0000001411297224 */ /* 0x010fe200078e02ff */
[----:B------:R-:W4:Y:S01]  /*11430*/  LDG.E.64 R24, desc[UR16][R42.64] ;  /* 0x000000102a187981 */ /* 0x000f22000c1e1b00 */
[----:B------:R-:W-:-:S04]  /*11440*/  IMAD.WIDE.U32 R38, R20, R16, R38 ;  /* 0x0000001014267225 */ /* 0x000fc800078e0026 */
[----:B------:R-:W-:Y:S01]  /*11450*/  IMAD R41, R21, R16, R41 ;  /* 0x0000001015297224 */ /* 0x000fe200078e0229 */
[----:B------:R-:W-:Y:S01]  /*11460*/  IADD3 R16, P1, PT, R42, UR28, RZ ;  /* 0x0000001c2a107c10 */ /* 0x000fe2000ff3e0ff */
[----:B------:R-:W4:Y:S03]  /*11470*/  LDL.64 R20, [UR4+0x28] ;  /* 0x00002804ff147983 */ /* 0x000f260008100a00 */
        /* <DEDUP_REMOVED lines=32> */
.L_x_8366:
        /* <DEDUP_REMOVED lines=12> */
[----:B------:R-:W-:-:S05]  /*11740*/  IMAD.WIDE.U32 R16, R6, UR18, R10 ;  /* 0x0000001206107c25 */ /* 0x000fca000f8e000a */
[----:B------:R-:W-:Y:S01]  /*11750*/  IADD3 R17, PT, PT, R17, R5, RZ ;  /* 0x0000000511117210 */ /* 0x000fe20007ffe0ff */
[----:B------:R-:W-:Y:S01]  /*11760*/  IMAD.U32 R5, R6, 0x8, R1 ;  /* 0x0000000806057824 */ /* 0x000fe200078e0001 */
[----:B0-----:R-:W-:Y:S01]  /*11770*/  LEA R28, P1, R16, UR12, 0x3 ;  /* 0x0000000c101c7c11 */ /* 0x001fe2000f8218ff */
[----:B------:R-:W-:-:S03]  /*11780*/  USHF.L.U32 UR12, UR18, 0x3, URZ ;  /* 0x00000003120c7899 */ /* 0x000fc600080006ff */
[----:B-----5:R-:W2:Y:S01]  /*11790*/  LDL.64 R24, [R5+0xb8] ;  /* 0x0000b80005187983 */ /* 0x020ea20000100a00 */
[----:B------:R-:W-:-:S03]  /*117a0*/  LEA.HI.X R29, R16, UR13, R17, 0x3, P1 ;  /* 0x0000000d101d7c11 */ /* 0x000fc600088f1c11 */
[----:B------:R-:W3:Y:S01]  /*117b0*/  LDL.64 R16, [R5+0xb0] ;  /* 0x0000b00005107983 */ /* 0x000ee20000100a00 */
[----:B------:R-:W-:-:S03]  /*117c0*/  IADD3 R36, P1, PT, R28, UR12, RZ ;  /* 0x0000000c1c247c10 */ /* 0x000fc6000ff3e0ff */
[----:B------:R-:W3:Y:S01]  /*117d0*/  LDG.E.64 R20, desc[UR16][R28.64] ;  /* 0x000000101c147981 */ /* 0x000ee2000c1e1b00 */
[----:B------:R-:W-:Y:S02]  /*117e0*/  IADD3.X R37, PT, PT, R29, UR5, RZ, P1, !PT ;  /* 0x000000051d257c10 */ /* 0x000fe40008ffe4ff */
[----:B------:R-:W-:Y:S01]  /*117f0*/  IADD3 R38, P1, PT, R36, UR12, RZ ;  /* 0x0000000c24267c10 */ /* 0x000fe2000ff3e0ff */
[----:B------:R-:W4:Y:S04]  /*11800*/  LDL.64 R32, [R5+0xc0] ;  /* 0x0000c00005207983 */ /* 0x000f280000100a00 */
[----:B------:R-:W2:Y:S01]  /*11810*/  LDG.E.64 R26, desc[UR16][R36.64] ;  /* 0x00000010241a7981 */ /* 0x000ea2000c1e1b00 */
[----:B------:R-:W-:Y:S02]  /*11820*/  IADD3.X R39, PT, PT, R37, UR5, RZ, P1, !PT ;  /* 0x0000000525277c10 */ /* 0x000fe40008ffe4ff */
[----:B------:R-:W-:Y:S01]  /*11830*/  IADD3 R30, P1, PT, R38, UR12, RZ ;  /* 0x0000000c261e7c10 */ /* 0x000fe2000ff3e0ff */
[----:B------:R4:W4:Y:S04]  /*11840*/  LDL.64 R28, [R5+0xc8] ;  /* 0x0000c800051c7983 */ /* 0x0009280000100a00 */
[----:B------:R-:W4:Y:S01]  /*11850*/  LDG.E.64 R34, desc[UR16][R38.64] ;  /* 0x0000001026227981 */ /* 0x000f22000c1e1b00 */
[----:B------:R-:W-:-:S06]  /*11860*/  IADD3.X R31, PT, PT, R39, UR5, RZ, P1, !PT ;  /* 0x00000005271f7c10 */ /* 0x000fcc0008ffe4ff */
[----:B------:R-:W4:Y:S01]  /*11870*/  LDG.E.64 R30, desc[UR16][R30.64] ;  /* 0x000000101e1e7981 */ /* 0x000f22000c1e1b00 */
        /* <DEDUP_REMOVED lines=16> */
[----:B------:R-:W-:-:S04]  /*11980*/  IMAD.WIDE.U32 R22, R28, R30, R32 ;  /* 0x0000001e1c167225 */ /* 0x000fc800078e0020 */
[----:B------:R-:W-:-:S07]  /*11990*/  IMAD.IADD R23, R23, 0x1, R17 ;  /* 0x0000000117177824 */ /* 0x000fce00078e0211 */
.L_x_8368:
        /* <DEDUP_REMOVED lines=10> */
[----:B------:R-:W-:Y:S01]  /*11a40*/  MOV R17, R11 ;  /* 0x0000000b00117202 */ /* 0x000fe20000000f00 */
[----:B------:R-:W-:Y:S02]  /*11a50*/  IMAD R5, R7, UR18, RZ ;  /* 0x0000001207057c24 */ /* 0x000fe4000f8e02ff */
[----:B------:R-:W-:Y:S02]  /*11a60*/  IMAD.MOV.U32 R16, RZ, RZ, R8 ;  /* 0x000000ffff107224 */ /* 0x000fe400078e0008 */
[C---:B------:R-:W-:Y:S02]  /*11a70*/  IMAD R5, R6.reuse, UR19, R5 ;  /* 0x0000001306057c24 */ /* 0x040fe4000f8e0205 */
[----:B------:R-:W-:-:S04]  /*11a80*/  IMAD.WIDE.U32 R16, R6, UR18, R16 ;  /* 0x0000001206107c25 */ /* 0x000fc8000f8e0010 */
[----:B------:R-:W-:Y:S02]  /*11a90*/  IMAD.IADD R5, R17, 0x1, R5 ;  /* 0x0000000111057824 */ /* 0x000fe400078e0205 */
[----:B------:R-:W-:Y:S02]  /*11aa0*/  IMAD.U32 R21, RZ, RZ, UR18 ;  /* 0x00000012ff157e24 */ /* 0x000fe4000f8e00ff */
[----:B------:R-:W-:Y:S01]  /*11ab0*/  IMAD.U32 R30, R6, 0x8, R1 ;  /* 0x00000008061e7824 */ /* 0x000fe200078e0001 */
[----:B0-----:R-:W-:-:S04]  /*11ac0*/  LEA R28, P1, R16, UR4, 0x3 ;  /* 0x00000004101c7c11 */ /* 0x001fc8000f8218ff */
[----:B-----5:R-:W2:Y:S01]  /*11ad0*/  LDL.64 R24, [R30+0xb0] ;  /* 0x0000b0001e187983 */ /* 0x020ea20000100a00 */
        /* <DEDUP_REMOVED lines=18> */
.L_x_8369:
[----:B------:R-:W-:Y:S05]  /*11c00*/  BRA.U UP1, `(.L_x_8365) ;  /* 0x00000001013c7547 */ /* 0x000fea000b800000 */
[----:B------:R-:W0:Y:S01]  /*11c10*/  LDCU.64 UR4, c[0x0][0x398] ;  /* 0x00007300ff0477ac */ /* 0x000e220008000a00 */
[----:B------:R-:W-:Y:S02]  /*11c20*/  IMAD R7, R7, UR18, RZ ;  /* 0x0000001207077c24 */ /* 0x000fe4000f8e02ff */
[----:B------:R-:W-:Y:S02]  /*11c30*/  IMAD.MOV.U32 R9, RZ, RZ, R11 ;  /* 0x000000ffff097224 */ /* 0x000fe400078e000b */
[C---:B------:R-:W-:Y:S02]  /*11c40*/  IMAD R5, R6.reuse, UR19, R7 ;  /* 0x0000001306057c24 */ /* 0x040fe4000f8e0207 */
[----:B------:R-:W-:-:S04]  /*11c50*/  IMAD.WIDE.U32 R8, R6, UR18, R8 ;  /* 0x0000001206087c25 */ /* 0x000fc8000f8e0008 */
[----:B------:R-:W-:Y:S02]  /*11c60*/  IMAD.IADD R5, R9, 0x1, R5 ;  /* 0x0000000109057824 */ /* 0x000fe400078e0205 */
[----:B------:R-:W-:Y:S01]  /*11c70*/  IMAD.U32 R6, R6, 0x8, R1 ;  /* 0x0000000806067824 */ /* 0x000fe200078e0001 */
[----:B0-----:R-:W-:-:S05]  /*11c80*/  LEA R10, P1, R8, UR4, 0x3 ;  /* 0x00000004080a7c11 */ /* 0x001fca000f8218ff */
[----:B------:R-:W2:Y:S01]  /*11c90*/  LDL.64 R6, [R6+0xb0] ;  /* 0x0000b00006067983 */ /* 0x000ea20000100a00 */
[----:B------:R-:W-:-:S05]  /*11ca0*/  LEA.HI.X R11, R8, UR5, R5, 0x3, P1 ;  /* 0x00000005080b7c11 */ /* 0x000fca00088f1c05 */
[----:B------:R-:W2:Y:S02]  /*11cb0*/  LDG.E.64 R8, desc[UR16][R10.64] ;  /* 0x000000100a087981 */ /* 0x000ea4000c1e1b00 */
[----:B--2---:R-:W-:Y:S02]  /*11cc0*/  IMAD R5, R9, R6, RZ ;  /* 0x0000000609057224 */ /* 0x004fe400078e02ff */
[----:B------:R-:W-:-:S04]  /*11cd0*/  IMAD.WIDE.U32 R22, R6, R8, R22 ;  /* 0x0000000806167225 */ /* 0x000fc800078e0016 */
[----:B------:R-:W-:-:S05]  /*11ce0*/  IMAD R5, R7, R8, R5 ;  /* 0x0000000807057224 */ /* 0x000fca00078e0205 */
[----:B------:R-:W-:-:S07]  /*11cf0*/  IADD3 R23, PT, PT, R23, R5, RZ ;  /* 0x0000000517177210 */ /* 0x000fce0007ffe0ff */
.L_x_8365:
[C---:B------:R-:W-:Y:S01]  /*11d00*/  SHF.L.U64.HI R20, R18.reuse, 0x3, R19 ;  /* 0x0000000312147819 */ /* 0x040fe20000010213 */
[----:B------:R-:W-:Y:S01]  /*11d10*/  IMAD.SHL.U32 R18, R18, 0x8, RZ ;  /* 0x0000000812127824 */ /* 0x000fe200078e00ff */
[----:B0-----:R-:W-:Y:S01]  /*11d20*/  MOV R16, UR26 ;  /* 0x0000001a00107c02 */ /* 0x001fe20008000f00 */
[----:B------:R-:W-:Y:S01]  /*11d30*/  IMAD.U32 R11, RZ, RZ, UR26 ;  /* 0x0000001aff0b7e24 */ /* 0x000fe2000f8e00ff */
[----:B------:R-:W0:Y:S01]  /*11d40*/  LDCU.64 UR12, c[0x0][0x3f8] ;  /* 0x00007f00ff0c77ac */ /* 0x000e220008000a00 */
[----:B------:R-:W-:Y:S02]  /*11d50*/  IMAD.U32 R5, RZ, RZ, UR27 ;  /* 0x0000001bff057e24 */ /* 0x000fe4000f8e00ff */
[----:B------:R-:W-:Y:S01]  /*11d60*/  IMAD.U32 R10, RZ, RZ, UR27 ;  /* 0x0000001bff0a7e24 */ /* 0x000fe2000f8e00ff */
[----:B------:R-:W-:Y:S06]  /*11d70*/  BRA.U !UP0, `(.L_x_8370) ;  /* 0x0000000108887547 */ /* 0x000fec000b800000 */
[----:B------:R-:W-:Y:S01]  /*11d80*/  BSSY.RECONVERGENT B0, `(.L_x_8370) ;  /* 0x0000021000007945 */ /* 0x000fe20003800200 */
[----:B0-----:R-:W-:Y:S01]  /*11d90*/  IMAD.U32 R30, RZ, RZ, UR12 ;  /* 0x0000000cff1e7e24 */ /* 0x001fe2000f8e00ff */
[----:B-----5:R-:W-:Y:S01]  /*11da0*/  MOV R25, UR26 ;  /* 0x0000001a00197c02 */ /* 0x020fe20008000f00 */
[----:B------:R-:W-:Y:S02]  /*11db0*/  IMAD.U32 R29, RZ, RZ, UR13 ;  /* 0x0000000dff1d7e24 */ /* 0x000fe4000f8e00ff */
[----:B------:R-:W-:Y:S02]  /*11dc0*/  IMAD.U32 R27, RZ, RZ, UR27 ;  /* 0x0000001bff1b7e24 */ /* 0x000fe4000f8e00ff */
[----:B------:R-:W-:Y:S02]  /*11dd0*/  IMAD.U32 R11, RZ, RZ, UR26 ;  /* 0x0000001aff0b7e24 */ /* 0x000fe4000f8e00ff */
[----:B------:R-:W-:-:S07]  /*11de0*/  IMAD.U32 R5, RZ, RZ, UR27 ;  /* 0x0000001bff057e24 */ /* 0x000fce000f8e00ff */
.L_x_8371:
        /* <DEDUP_REMOVED lines=27> */
.L_x_8370:
[----:B------:R-:W-:Y:S05]  /*11fa0*/  BRA.U !UP0, `(.L_x_8372) ;  /* 0x0000000108887547 */ /* 0x000fea000b800000 */
[----:B------:R-:W-:Y:S01]  /*11fb0*/  BSSY.RECONVERGENT B0, `(.L_x_8372) ;  /* 0x0000021000007945 */ /* 0x000fe20003800200 */
[----:B0-----:R-:W-:Y:S01]  /*11fc0*/  MOV R30, UR12 ;  /* 0x0000000c001e7c02 */ /* 0x001fe20008000f00 */
[----:B------:R-:W-:Y:S01]  /*11fd0*/  IMAD.U32 R29, RZ, RZ, UR13 ;  /* 0x0000000dff1d7e24 */ /* 0x000fe2000f8e00ff */
[----:B------:R-:W-:Y:S01]  /*11fe0*/  MOV R16, UR26 ;  /* 0x0000001a00107c02 */ /* 0x000fe20008000f00 */
[----:B------:R-:W-:Y:S02]  /*11ff0*/  IMAD.U32 R26, RZ, RZ, UR26 ;  /* 0x0000001aff1a7e24 */ /* 0x000fe4000f8e00ff */
[----:B------:R-:W-:Y:S02]  /*12000*/  IMAD.U32 R28, RZ, RZ, UR27 ;  /* 0x0000001bff1c7e24 */ /* 0x000fe4000f8e00ff */
[----:B------:R-:W-:-:S07]  /*12010*/  IMAD.U32 R10, RZ, RZ, UR27 ;  /* 0x0000001bff0a7e24 */ /* 0x000fce000f8e00ff */
.L_x_8373:
        /* <DEDUP_REMOVED lines=26> */
[----:B-1----:R-:W-:Y:S05]  /*121c0*/  BSYNC.RECONVERGENT B0 ;  /* 0x0000000000007941 */ /* 0x002fea0003800200 */
.L_x_8372:
[C---:B------:R-:W-:Y:S02]  /*121d0*/  IADD3 R6, P1, PT, -R11.reuse, R16, RZ ;  /* 0x000000100b067210 */ /* 0x040fe40007f3e1ff */
[----:B------:R-:W-:Y:S02]  /*121e0*/  IADD3 R11, P3, PT, R11, -UR20, RZ ;  /* 0x800000140b0b7c10 */ /* 0x000fe4000ff7e0ff */
[----:B------:R-:W-:Y:S01]  /*121f0*/  IADD3 R8, P2, PT, R18, UR10, RZ ;  /* 0x0000000a12087c10 */ /* 0x000fe2000ff5e0ff */
        /* <DEDUP_REMOVED lines=16> */
.L_x_8374:
[----:B------:R-:W-:Y:S01]  /*12300*/  UISETP.NE.U32.AND UP2, UPT, UR24, URZ, UPT ;  /* 0x000000ff1800728c */ /* 0x000fe2000bf45070 */
[----:B------:R-:W-:Y:S01]  /*12310*/  CS2R R36, SRZ ;  /* 0x0000000000247805 */ /* 0x000fe2000001ff00 */
[----:B------:R-:W-:Y:S02]  /*12320*/  UISETP.GE.U32.AND UP1, UPT, UR24, 0x1, UPT ;  /* 0x000000011800788c */ /* 0x000fe4000bf26070 */
[----:B------:R-:W-:Y:S02]  /*12330*/  UISETP.NE.AND.EX UP2, UPT, UR25, URZ, UPT, UP2 ;  /* 0x000000ff1900728c */ /* 0x000fe4000bf45320 */
[----:B------:R-:W-:-:S04]  /*12340*/  UISETP.GE.AND.EX UP1, UPT, UR25, URZ, UPT, UP1 ;  /* 0x000000ff1900728c */ /* 0x000fc8000bf26310 */
[----:B------:R-:W-:-:S09]  /*12350*/  UPLOP3.LUT UP1, UPT, UP2, UP1, UPT, 0x2f, 0xf2 ;  /* 0x0000000000f2789c */ /* 0x000fd20001722577 */
[----:B------:R-:W-:Y:S05]  /*12360*/  BRA.U UP1, `(.L_x_8375) ;  /* 0x0000000d012c7547 */ /* 0x000fea000b800000 */
[----:B------:R-:W3:Y:S01]  /*12370*/  LDCU.64 UR4, c[0x0][0x3a0] ;  /* 0x00007400ff0477ac */ /* 0x000ee20008000a00 */
[----:B--2---:R-:W-:Y:S02]  /*12380*/  CS2R R6, SRZ ;  /* 0x0000000000067805 */ /* 0x004fe4000001ff00 */
[----:B------:R-:W-:Y:S01]  /*12390*/  CS2R R36, SRZ ;  /* 0x0000000000247805 */ /* 0x000fe2000001ff00 */
[----:B------:R-:W-:Y:S02]  /*123a0*/  UISETP.GE.U32.AND UP1, UPT, UR24, 0x8, UPT ;  /* 0x000000081800788c */ /* 0x000fe4000bf26070 */
[----:B------:R-:W-:Y:S02]  /*123b0*/  ULOP3.LUT UR34, UR7, 0x7, URZ, 0xc0, !UPT ;  /* 0x0000000707227892 */ /* 0x000fe4000f8ec0ff */
[----:B------:R-:W-:Y:S02]  /*123c0*/  UISETP.GE.U32.AND.EX UP1, UPT, UR25, URZ, UPT, UP1 ;  /* 0x000000ff1900728c */ /* 0x000fe4000bf26110 */
[----:B------:R-:W-:Y:S01]  /*123d0*/  UISETP.NE.U32.AND UP2, UPT, UR34, URZ, UPT ;  /* 0x000000ff2200728c */ /* 0x000fe2000bf45070 */
[----:B-1----:R-:W1:Y:S03]  /*123e0*/  LDCU.64 UR28, c[0x0][0x3e8] ;  /* 0x00007d00ff1c77ac */ /* 0x002e660008000a00 */
[----:B------:R-:W-:Y:S01]  /*123f0*/  UISETP.NE.AND.EX UP2, UPT, URZ, URZ, UPT, UP2 ;  /* 0x000000ffff00728c */ /* 0x000fe2000bf45320 */
[----:B---3--:R-:W-:-:S02]  /*12400*/  IMAD R5, R13, UR4, RZ ;  /* 0x000000040d057c24 */ /* 0x008fc4000f8e02ff */
[----:B------:R-:W-:-:S04]  /*12410*/  IMAD.WIDE.U32 R8, R12, UR4, RZ ;  /* 0x000000040c087c25 */ /* 0x000fc8000f8e00ff */
[----:B------:R-:W-:-:S04]  /*12420*/  IMAD R5, R12, UR5, R5 ;  /* 0x000000050c057c24 */ /* 0x000fc8000f8e0205 */
[----:B------:R-:W-:Y:S01]  /*12430*/  IMAD.IADD R11, R9, 0x1, R5 ;  /* 0x00000001090b7824 */ /* 0x000fe200078e0205 */
[----:B-1----:R-:W-:Y:S06]  /*12440*/  BRA.U !UP1, `(.L_x_8376) ;  /* 0x0000000509547547 */ /* 0x002fec000b800000 */
[----:B------:R-:W1:Y:S01]  /*12450*/  LDCU.64 UR32, c[0x0][0x398] ;  /* 0x00007300ff2077ac */ /* 0x000e620008000a00 */
[----:B------:R-:W-:Y:S01]  /*12460*/  CS2R R36, SRZ ;  /* 0x0000000000247805 */ /* 0x000fe2000001ff00 */
[----:B------:R-:W-:Y:S02]  /*12470*/  ULOP3.LUT UR18, UR7, 0xfffffff8, URZ, 0xc0, !UPT ;  /* 0xfffffff807127892 */ /* 0x000fe4000f8ec0ff */
[----:B------:R-:W-:Y:S02]  /*12480*/  ULOP3.LUT UR19, UR9, 0x7fffffff, URZ, 0xc0, !UPT ;  /* 0x7fffffff09137892 */ /* 0x000fe4000f8ec0ff */
[----:B------:R-:W-:Y:S02]  /*12490*/  USHF.L.U32 UR4, UR29, 0x3, URZ ;  /* 0x000000031d047899 */ /* 0x000fe400080006ff */
[----:B------:R-:W-:Y:S01]  /*124a0*/  UIMAD.WIDE.U32 UR30, UR28, 0x8, URZ ;  /* 0x000000081c1e78a5 */ /* 0x000fe2000f8e00ff */
[----:B------:R-:W-:Y:S01]  /*124b0*/  MOV R6, UR18 ;  /* 0x0000001200067c02 */ /* 0x000fe20008000f00 */
[----:B------:R-:W-:-:S02]  /*124c0*/  IMAD.U32 R7, RZ, RZ, UR19 ;  /* 0x00000013ff077e24 */ /* 0x000fc4000f8e00ff */
[----:B------:R-:W-:-:S03]  /*124d0*/  UIADD3 UR5, UPT, UPT, UR31, UR4, URZ ;  /* 0x000000041f057290 */ /* 0x000fc6000fffe0ff */
[----:B------:R-:W-:Y:S01]  /*124e0*/  UMOV UR4, UR8 ;  /* 0x0000000800047c82 */ /* 0x000fe20008000000 */
[----:B-1----:R-:W-:Y:S01]  /*124f0*/  LEA R42, P1, R8, UR32, 0x3 ;  /* 0x00000020082a7c11 */ /* 0x002fe2000f8218ff */
[----:B------:R-:W-:-:S03]  /*12500*/  USHF.L.U64.HI UR32, UR28, 0x6, UR29 ;  /* 0x000000061c207899 */ /* 0x000fc6000801021d */
[----:B------:R-:W-:-:S09]  /*12510*/  LEA.HI.X R5, R8, UR33, R11, 0x3, P1 ;  /* 0x0000002108057c11 */ /* 0x000fd200088f1c0b */
.L_x_8377:
[----:B------:R-:W-:Y:S01]  /*12520*/  IMAD.MOV.U32 R43, RZ, RZ, R5 ;  /* 0x000000ffff2b7224 */ /* 0x000fe200078e0005 */
[----:B------:R-:W2:Y:S04]  /*12530*/  LDL.64 R32, [UR4+-0x10] ;  /* 0xfffff004ff207983 */ /* 0x000ea80008100a00 */
[----:B------:R-:W2:Y:S01]  /*12540*/  LDG.E.64 R34, desc[UR16][R42.64] ;  /* 0x000000102a227981 */ /* 0x000ea2000c1e1b00 */
[----:B------:R-:W-:-:S03]  /*12550*/  IADD3 R26, P1, PT, R42, UR30, RZ ;  /* 0x0000001e2a1a7c10 */ /* 0x000fc6000ff3e0ff */
[----:B------:R-:W3:Y:S01]  /*12560*/  LDL.64 R20, [UR4+-0x8] ;  /* 0xfffff804ff147983 */ /* 0x000ee20008100a00 */
[----:B------:R-:W-:-:S03]  /*12570*/  IADD3.X R27, PT, PT, R5, UR5, RZ, P1, !PT ;  /* 0x00000005051b7c10 */ /* 0x000fc60008ffe4ff */
[----:B-----5:R-:W4:Y:S04]  /*12580*/  LDL.64 R22, [UR4] ;  /* 0x00000004ff167983 */ /* 0x020f280008100a00 */
[----:B------:R-:W3:Y:S01]  /*12590*/  LDG.E.64 R24, desc[UR16][R26.64] ;  /* 0x000000101a187981 */ /* 0x000ee2000c1e1b00 */
[----:B------:R-:W-:-:S03]  /*125a0*/  IADD3 R44, P1, PT, R26, UR30, RZ ;  /* 0x0000001e1a2c7c10 */ /* 0x000fc6000ff3e0ff */
[----:B------:R-:W4:Y:S01]  /*125b0*/  LDL.64 R30, [UR4+0x8] ;  /* 0x00000804ff1e7983 */ /* 0x000f220008100a00 */
[----:B------:R-:W-:Y:S02]  /*125c0*/  IADD3.X R45, PT, PT, R27, UR5, RZ, P1, !PT ;  /* 0x000000051b2d7c10 */ /* 0x000fe40008ffe4ff */
[----:B------:R-:W-:-:S03]  /*125d0*/  IADD3 R28, P1, PT, R44, UR30, RZ ;  /* 0x0000001e2c1c7c10 */ /* 0x000fc6000ff3e0ff */
[----:B------:R1:W4:Y:S01]  /*125e0*/  LDG.E.64 R18, desc[UR16][R44.64] ;  /* 0x000000102c127981 */ /* 0x000322000c1e1b00 */
[----:B------:R-:W-:Y:S02]  /*125f0*/  IADD3.X R29, PT, PT, R45, UR5, RZ, P1, !PT ;  /* 0x000000052d1d7c10 */ /* 0x000fe40008ffe4ff */
[----:B------:R-:W-:Y:S01]  /*12600*/  IADD3 R38, P1, PT, R28, UR30, RZ ;  /* 0x0000001e1c267c10 */ /* 0x000fe2000ff3e0ff */
[----:B------:R-:W4:Y:S04]  /*12610*/  LDL.64 R26, [UR4+0x10] ;  /* 0x00001004ff1a7983 */ /* 0x000f280008100a00 */
[----:B------:R-:W4:Y:S01]  /*12620*/  LDG.E.64 R16, desc[UR16][R28.64] ;  /* 0x000000101c107981 */ /* 0x000f22000c1e1b00 */
[----:B------:R-:W-:Y:S02]  /*12630*/  IADD3.X R39, PT, PT, R29, UR5, RZ, P1, !PT ;  /* 0x000000051d277c10 */ /* 0x000fe40008ffe4ff */
[----:B------:R-:W-:-:S03]  /*12640*/  IADD3 R40, P1, PT, R38, UR30, RZ ;  /* 0x0000001e26287c10 */ /* 0x000fc6000ff3e0ff */
[----:B------:R3:W4:Y:S01]  /*12650*/  LDG.E.64 R28, desc[UR16][R38.64] ;  /* 0x00000010261c7981 */ /* 0x000722000c1e1b00 */
[----:B------:R-:W-:Y:S02]  /*12660*/  IADD3.X R41, PT, PT, R39, UR5, RZ, P1, !PT ;  /* 0x0000000527297c10 */ /* 0x000fe40008ffe4ff */
[----:B-1----:R-:W-:-:S04]  /*12670*/  IADD3 R44, P1, PT, R40, UR30, RZ ;  /* 0x0000001e282c7c10 */ /* 0x002fc8000ff3e0ff */
[----:B------:R-:W-:Y:S01]  /*12680*/  IADD3.X R45, PT, PT, R41, UR5, RZ, P1, !PT ;  /* 0x00000005292d7c10 */ /* 0x000fe20008ffe4ff */
[----:B--2---:R-:W-:Y:S02]  /*12690*/  IMAD R35, R35, R32, RZ ;  /* 0x0000002023237224 */ /* 0x004fe400078e02ff */
[----:B------:R-:W-:-:S04]  /*126a0*/  IMAD.WIDE.U32 R36, R32, R34, R36 ;  /* 0x0000002220247225 */ /* 0x000fc800078e0024 */
[----:B------:R-:W-:Y:S02]  /*126b0*/  IMAD R35, R33, R34, R35 ;  /* 0x0000002221237224 */ /* 0x000fe400078e0223 */
[----:B------:R1:W2:Y:S02]  /*126c0*/  LDG.E.64 R32, desc[UR16][R40.64] ;  /* 0x0000001028207981 */ /* 0x0002a4000c1e1b00 */
[----:B------:R-:W-:Y:S02]  /*126d0*/  IMAD.IADD R37, R37, 0x1, R35 ;  /* 0x0000000125257824 */ /* 0x000fe400078e0223 */
[----:B------:R-:W2:Y:S01]  /*126e0*/  LDL.64 R34, [UR4+0x18] ;  /* 0x00001804ff227983 */ /* 0x000ea20008100a00 */
[----:B---3--:R-:W-:-:S04]  /*126f0*/  IMAD R39, R25, R20, RZ ;  /* 0x0000001419277224 */ /* 0x008fc800078e02ff */
[-C--:B------:R-:W-:Y:S01]  /*12700*/  IMAD R39, R21, R24.reuse, R39 ;  /* 0x0000001815277224 */ /* 0x080fe200078e0227 */
[----:B-1----:R-:W-:Y:S01]  /*12710*/  IADD3 R40, P1, PT, R44, UR30, RZ ;  /* 0x0000001e2c287c10 */ /* 0x002fe2000ff3e0ff */
[----:B------:R-:W-:Y:S02]  /*12720*/  IMAD.WIDE.U32 R20, R20, R24, R36 ;  /* 0x0000001814147225 */ /* 0x000fe400078e0024 */
[----:B------:R-:W3:Y:S04]  /*12730*/  LDG.E.64 R24, desc[UR16][R44.64] ;  /* 0x000000102c187981 */ /* 0x000ee8000c1e1b00 */
[----:B------:R-:W3:Y:S01]  /*12740*/  LDL.64 R36, [UR4+0x20] ;  /* 0x00002004ff247983 */ /* 0x000ee20008100a00 */
[----:B------:R-:W-:-:S03]  /*12750*/  IADD3.X R41, PT, PT, R45, UR5, RZ, P1, !PT ;  /* 0x000000052d297c10 */ /* 0x000fc60008ffe4ff */
[----:B------:R-:W3:Y:S04]  /*12760*/  LDL.64 R44, [UR4+0x28] ;  /* 0x00002804ff2c7983 */ /* 0x000ee80008100a00 */
[----:B------:R-:W3:Y:S01]  /*12770*/  LDG.E.64 R40, desc[UR16][R40.64] ;  /* 0x0000001028287981 */ /* 0x000ee2000c1e1b00 */
        /* <DEDUP_REMOVED lines=34> */
.L_x_8376:
        /* <DEDUP_REMOVED lines=9> */
[----:B------:R-:W-:Y:S01]  /*12a30*/  IMAD R5, R7, UR28, RZ ;  /* 0x0000001c07057c24 */ /* 0x000fe2000f8e02ff */
[----:B------:R-:W-:-:S03]  /*12a40*/  USHF.L.U64.HI UR5, UR28, 0x3, UR29 ;  /* 0x000000031c057899 */ /* 0x000fc6000801021d */
[----:B------:R-:W-:-:S04]  /*12a50*/  IMAD.WIDE.U32 R16, R6, UR28, R10 ;  /* 0x0000001c06107c25 */ /* 0x000fc8000f8e000a */
[----:B------:R-:W-:-:S04]  /*12a60*/  IMAD R5, R6, UR29, R5 ;  /* 0x0000001d06057c24 */ /* 0x000fc8000f8e0205 */
[----:B------:R-:W-:Y:S02]  /*12a70*/  IMAD.IADD R17, R17, 0x1, R5 ;  /* 0x0000000111117824 */ /* 0x000fe400078e0205 */
[----:B------:R-:W-:Y:S01]  /*12a80*/  IMAD.U32 R5, R6, 0x8, R1 ;  /* 0x0000000806057824 */ /* 0x000fe200078e0001 */
[----:B-1----:R-:W-:Y:S01]  /*12a90*/  LEA R20, P1, R16, UR18, 0x3 ;  /* 0x0000001210147c11 */ /* 0x002fe2000f8218ff */
[----:B------:R-:W-:-:S03]  /*12aa0*/  USHF.L.U32 UR18, UR28, 0x3, URZ ;  /* 0x000000031c127899 */ /* 0x000fc600080006ff */
[----:B------:R-:W2:Y:S01]  /*12ab0*/  LDL.64 R18, [R5+0xb0] ;  /* 0x0000b00005127983 */ /* 0x000ea20000100a00 */
[----:B------:R-:W-:Y:S02]  /*12ac0*/  LEA.HI.X R21, R16, UR19, R17, 0x3, P1 ;  /* 0x0000001310157c11 */ /* 0x000fe400088f1c11 */
[----:B------:R-:W-:Y:S01]  /*12ad0*/  IADD3 R32, P1, PT, R20, UR18, RZ ;  /* 0x0000001214207c10 */ /* 0x000fe2000ff3e0ff */
[----:B------:R-:W3:Y:S04]  /*12ae0*/  LDL.64 R28, [R5+0xb8] ;  /* 0x0000b800051c7983 */ /* 0x000ee80000100a00 */
[----:B------:R-:W2:Y:S01]  /*12af0*/  LDG.E.64 R16, desc[UR16][R20.64] ;  /* 0x0000001014107981 */ /* 0x000ea2000c1e1b00 */
[----:B------:R-:W-:Y:S02]  /*12b00*/  IADD3.X R33, PT, PT, R21, UR5, RZ, P1, !PT ;  /* 0x0000000515217c10 */ /* 0x000fe40008ffe4ff */
[----:B------:R-:W-:Y:S01]  /*12b10*/  IADD3 R34, P1, PT, R32, UR18, RZ ;  /* 0x0000001220227c10 */ /* 0x000fe2000ff3e0ff */
[----:B-----5:R-:W4:Y:S04]  /*12b20*/  LDL.64 R24, [R5+0xc0] ;  /* 0x0000c00005187983 */ /* 0x020f280000100a00 */
[----:B------:R1:W3:Y:S01]  /*12b30*/  LDG.E.64 R30, desc[UR16][R32.64] ;  /* 0x00000010201e7981 */ /* 0x0002e2000c1e1b00 */
[----:B------:R-:W-:-:S02]  /*12b40*/  IADD3.X R35, PT, PT, R33, UR5, RZ, P1, !PT ;  /* 0x0000000521237c10 */ /* 0x000fc40008ffe4ff */
[----:B------:R-:W-:Y:S01]  /*12b50*/  IADD3 R22, P1, PT, R34, UR18, RZ ;  /* 0x0000001222167c10 */ /* 0x000fe2000ff3e0ff */
[----:B------:R4:W4:Y:S04]  /*12b60*/  LDL.64 R20, [R5+0xc8] ;  /* 0x0000c80005147983 */ /* 0x0009280000100a00 */
[----:B------:R-:W4:Y:S01]  /*12b70*/  LDG.E.64 R26, desc[UR16][R34.64] ;  /* 0x00000010221a7981 */ /* 0x000f22000c1e1b00 */
[----:B------:R-:W-:-:S06]  /*12b80*/  IADD3.X R23, PT, PT, R35, UR5, RZ, P1, !PT ;  /* 0x0000000523177c10 */ /* 0x000fcc0008ffe4ff */
[----:B------:R-:W4:Y:S01]  /*12b90*/  LDG.E.64 R22, desc[UR16][R22.64] ;  /* 0x0000001016167981 */ /* 0x000f22000c1e1b00 */
[----:B------:R-:W-:-:S05]  /*12ba0*/  IADD3 R6, P1, PT, R6, 0x4, RZ ;  /* 0x0000000406067810 */ /* 0x000fca0007f3e0ff */
[----:B------:R-:W-:Y:S02]  /*12bb0*/  IMAD.X R7, RZ, RZ, R7, P1 ;  /* 0x000000ffff077224 */ /* 0x000fe400008e0607 */
[----:B--2---:R-:W-:Y:S02]  /*12bc0*/  IMAD R17, R17, R18, RZ ;  /* 0x0000001211117224 */ /* 0x004fe400078e02ff */
[----:B-1----:R-:W-:-:S04]  /*12bd0*/  IMAD.WIDE.U32 R32, R18, R16, R36 ;  /* 0x0000001012207225 */ /* 0x002fc800078e0024 */
[----:B------:R-:W-:-:S04]  /*12be0*/  IMAD R17, R19, R16, R17 ;  /* 0x0000001013117224 */ /* 0x000fc800078e0211 */
        /* <DEDUP_REMOVED lines=11> */
[----:B------:R-:W-:-:S04]  /*12ca0*/  IMAD.WIDE.U32 R36, R20, R22, R24 ;  /* 0x0000001614247225 */ /* 0x000fc800078e0018 */
[----:B------:R-:W-:-:S07]  /*12cb0*/  IMAD.IADD R37, R37, 0x1, R17 ;  /* 0x0000000125257824 */ /* 0x000fce00078e0211 */
.L_x_8378:
        /* <DEDUP_REMOVED lines=11> */
[----:B------:R-:W-:Y:S01]  /*12d70*/  IMAD R5, R7, UR28, RZ ;  /* 0x0000001c07057c24 */ /* 0x000fe2000f8e02ff */
[----:B-----5:R-:W-:Y:S01]  /*12d80*/  MOV R23, UR28 ;  /* 0x0000001c00177c02 */ /* 0x020fe20008000f00 */
[----:B------:R-:W-:Y:S02]  /*12d90*/  IMAD.MOV.U32 R17, RZ, RZ, R11 ;  /* 0x000000ffff117224 */ /* 0x000fe400078e000b */
[C---:B------:R-:W-:Y:S02]  /*12da0*/  IMAD R5, R6.reuse, UR29, R5 ;  /* 0x0000001d06057c24 */ /* 0x040fe4000f8e0205 */
[----:B------:R-:W-:-:S04]  /*12db0*/  IMAD.WIDE.U32 R16, R6, UR28, R16 ;  /* 0x0000001c06107c25 */ /* 0x000fc8000f8e0010 */
[----:B------:R-:W-:Y:S02]  /*12dc0*/  IMAD.IADD R5, R17, 0x1, R5 ;  /* 0x0000000111057824 */ /* 0x000fe400078e0205 */
[----:B------:R-:W-:Y:S01]  /*12dd0*/  IMAD.U32 R26, R6, 0x8, R1 ;  /* 0x00000008061a7824 */ /* 0x000fe200078e0001 */
[----:B-1----:R-:W-:-:S04]  /*12de0*/  LEA R24, P1, R16, UR4, 0x3 ;  /* 0x0000000410187c11 */ /* 0x002fc8000f8218ff */
        /* <DEDUP_REMOVED lines=19> */
.L_x_8379:
[----:B------:R-:W-:Y:S05]  /*12f20*/  BRA.U UP1, `(.L_x_8375) ;  /* 0x00000001013c7547 */ /* 0x000fea000b800000 */
[----:B------:R-:W1:Y:S01]  /*12f30*/  LDCU.64 UR4, c[0x0][0x398] ;  /* 0x00007300ff0477ac */ /* 0x000e620008000a00 */
[----:B------:R-:W-:Y:S02]  /*12f40*/  IMAD R7, R7, UR28, RZ ;  /* 0x0000001c07077c24 */ /* 0x000fe4000f8e02ff */
[----:B------:R-:W-:Y:S02]  /*12f50*/  IMAD.MOV.U32 R9, RZ, RZ, R11 ;  /* 0x000000ffff097224 */ /* 0x000fe400078e000b */
[C---:B------:R-:W-:Y:S02]  /*12f60*/  IMAD R5, R6.reuse, UR29, R7 ;  /* 0x0000001d06057c24 */ /* 0x040fe4000f8e0207 */
[C---:B------:R-:W-:Y:S01]  /*12f70*/  IMAD.WIDE.U32 R8, R6.reuse, UR28, R8 ;  /* 0x0000001c06087c25 */ /* 0x040fe2000f8e0008 */
[----:B------:R-:W-:-:S03]  /*12f80*/  LEA R6, R6, R1, 0x3 ;  /* 0x0000000106067211 */ /* 0x000fc600078e18ff */
[----:B------:R-:W-:-:S03]  /*12f90*/  IMAD.IADD R5, R9, 0x1, R5 ;  /* 0x0000000109057824 */ /* 0x000fc600078e0205 */
        /* <DEDUP_REMOVED lines=8> */
.L_x_8375:
[C---:B-----5:R-:W-:Y:S01]  /*13020*/  SHF.L.U64.HI R22, R12.reuse, 0x3, R13 ;  /* 0x000000030c167819 */ /* 0x060fe2000001020d */
[----:B------:R-:W-:Y:S01]  /*13030*/  IMAD.SHL.U32 R12, R12, 0x8, RZ ;  /* 0x000000080c0c7824 */ /* 0x000fe200078e00ff */
[----:B------:R-:W-:Y:S01]  /*13040*/  MOV R16, UR26 ;  /* 0x0000001a00107c02 */ /* 0x000fe20008000f00 */
[----:B--2---:R-:W-:Y:S02]  /*13050*/  IMAD.U32 R11, RZ, RZ, UR26 ;  /* 0x0000001aff0b7e24 */ /* 0x004fe4000f8e00ff */
[----:B------:R-:W-:Y:S02]  /*13060*/  IMAD.U32 R10, RZ, RZ, UR27 ;  /* 0x0000001bff0a7e24 */ /* 0x000fe4000f8e00ff */
[----:B------:R-:W-:Y:S01]  /*13070*/  IMAD.U32 R5, RZ, RZ, UR27 ;  /* 0x0000001bff057e24 */ /* 0x000fe2000f8e00ff */
[----:B------:R-:W-:Y:S06]  /*13080*/  BRA.U !UP0, `(.L_x_8380) ;  /* 0x0000000108887547 */ /* 0x000fec000b800000 */
[----:B------:R-:W-:Y:S01]  /*13090*/  BSSY.RECONVERGENT B0, `(.L_x_8380) ;  /* 0x0000021000007945 */ /* 0x000fe20003800200 */
[----:B0-----:R-:W-:Y:S01]  /*130a0*/  IMAD.U32 R26, RZ, RZ, UR12 ;  /* 0x0000000cff1a7e24 */ /* 0x001fe2000f8e00ff */
[----:B------:R-:W-:Y:S01]  /*130b0*/  MOV R25, UR13 ;  /* 0x0000000d00197c02 */ /* 0x000fe20008000f00 */
[----:B------:R-:W-:Y:S01]  /*130c0*/  IMAD.U32 R21, RZ, RZ, UR26 ;  /* 0x0000001aff157e24 */ /* 0x000fe2000f8e00ff */
[----:B------:R-:W-:Y:S01]  /*130d0*/  MOV R5, UR27 ;  /* 0x0000001b00057c02 */ /* 0x000fe20008000f00 */
[----:B------:R-:W-:Y:S02]  /*130e0*/  IMAD.U32 R23, RZ, RZ, UR27 ;  /* 0x0000001bff177e24 */ /* 0x000fe4000f8e00ff */
[----:B------:R-:W-:-:S07]  /*130f0*/  IMAD.U32 R11, RZ, RZ, UR26 ;  /* 0x0000001aff0b7e24 */ /* 0x000fce000f8e00ff */
.L_x_8381:
        /* <DEDUP_REMOVED lines=27> */
.L_x_8380:
[----:B------:R-:W-:Y:S05]  /*132b0*/  BRA.U !UP0, `(.L_x_8382) ;  /* 0x0000000108887547 */ /* 0x000fea000b800000 */
[----:B------:R-:W-:Y:S01]  /*132c0*/  BSSY.RECONVERGENT B0, `(.L_x_8382) ;  /* 0x0000021000007945 */ /* 0x000fe20003800200 */
[----:B0-----:R-:W-:Y:S01]  /*132d0*/  IMAD.U32 R26, RZ, RZ, UR12 ;  /* 0x0000000cff1a7e24 */ /* 0x001fe2000f8e00ff */
[----:B------:R-:W-:Y:S01]  /*132e0*/  MOV R24, UR27 ;  /* 0x0000001b00187c02 */ /* 0x000fe20008000f00 */
[----:B------:R-:W-:Y:S02]  /*132f0*/  IMAD.U32 R25, RZ, RZ, UR13 ;  /* 0x0000000dff197e24 */ /* 0x000fe4000f8e00ff */
[----:B------:R-:W-:Y:S02]  /*13300*/  IMAD.U32 R20, RZ, RZ, UR26 ;  /* 0x0000001aff147e24 */ /* 0x000fe4000f8e00ff */
[----:B------:R-:W-:Y:S02]  /*13310*/  IMAD.U32 R16, RZ, RZ, UR26 ;  /* 0x0000001aff107e24 */ /* 0x000fe4000f8e00ff */
[----:B------:R-:W-:-:S07]  /*13320*/  IMAD.U32 R10, RZ, RZ, UR27 ;  /* 0x0000001bff0a7e24 */ /* 0x000fce000f8e00ff */
.L_x_8383:
        /* <DEDUP_REMOVED lines=27> */
.L_x_8382:
        /* <DEDUP_REMOVED lines=19> */
.L_x_8384:
        /* <DEDUP_REMOVED lines=11> */
[----:B-1----:R-:W-:Y:S02]  /*136c0*/  ULOP3.LUT UR28, UR7, 0x7, URZ, 0xc0, !UPT ;  /* 0x00000007071c7892 */ /* 0x002fe4000f8ec0ff */
[----:B------:R-:W-:Y:S02]  /*136d0*/  UISETP.GE.U32.AND.EX UP1, UPT, UR25, URZ, UPT, UP1 ;  /* 0x000000ff1900728c */ /* 0x000fe4000bf26110 */
[----:B------:R-:W-:Y:S01]  /*136e0*/  UISETP.NE.U32.AND UP2, UPT, UR28, URZ, UPT ;  /* 0x000000ff1c00728c */ /* 0x000fe2000bf45070 */
[----:B------:R-:W1:Y:S03]  /*136f0*/  LDCU.64 UR18, c[0x0][0x3e8] ;  /* 0x00007d00ff1277ac */ /* 0x000e660008000a00 */
[----:B------:R-:W-:Y:S01]  /*13700*/  UISETP.NE.AND.EX UP2, UPT, URZ, URZ, UPT, UP2 ;  /* 0x000000ffff00728c */ /* 0x000fe2000bf45320 */
[----:B---3--:R-:W-:-:S02]  /*13710*/  IMAD R5, R15, UR4, RZ ;  /* 0x000000040f057c24 */ /* 0x008fc4000f8e02ff */
[----:B------:R-:W-:-:S04]  /*13720*/  IMAD.WIDE.U32 R8, R14, UR4, RZ ;  /* 0x000000040e087c25 */ /* 0x000fc8000f8e00ff */
[----:B------:R-:W-:-:S05]  /*13730*/  IMAD R5, R14, UR5, R5 ;  /* 0x000000050e057c24 */ /* 0x000fca000f8e0205 */
[----:B------:R-:W-:Y:S01]  /*13740*/  IADD3 R11, PT, PT, R9, R5, RZ ;  /* 0x00000005090b7210 */ /* 0x000fe20007ffe0ff */
[----:B-1----:R-:W-:Y:S06]  /*13750*/  BRA.U !UP1, `(.L_x_8386) ;  /* 0x0000000509507547 */ /* 0x002fec000b800000 */
[----:B------:R-:W1:Y:S01]  /*13760*/  LDCU.64 UR24, c[0x0][0x398] ;  /* 0x00007300ff1877ac */ /* 0x000e620008000a00 */
[----:B------:R-:W-:Y:S01]  /*13770*/  CS2R R20, SRZ ;  /* 0x0000000000147805 */ /* 0x000fe2000001ff00 */
[----:B------:R-:W-:Y:S02]  /*13780*/  ULOP3.LUT UR5, UR7, 0xfffffff8, URZ, 0xc0, !UPT ;  /* 0xfffffff807057892 */ /* 0x000fe4000f8ec0ff */
[----:B------:R-:W-:Y:S02]  /*13790*/  ULOP3.LUT UR9, UR9, 0x7fffffff, URZ, 0xc0, !UPT ;  /* 0x7fffffff09097892 */ /* 0x000fe4000f8ec0ff */
[----:B------:R-:W-:Y:S02]  /*137a0*/  UIMAD.WIDE.U32 UR22, UR18, 0x8, URZ ;  /* 0x00000008121678a5 */ /* 0x000fe4000f8e00ff */
[----:B------:R-:W-:Y:S01]  /*137b0*/  USHF.L.U32 UR4, UR19, 0x3, URZ ;  /* 0x0000000313047899 */ /* 0x000fe200080006ff */
[----:B------:R-:W-:Y:S02]  /*137c0*/  IMAD.U32 R6, RZ, RZ, UR5 ;  /* 0x00000005ff067e24 */ /* 0x000fe4000f8e00ff */
[----:B------:R-:W-:Y:S01]  /*137d0*/  IMAD.U32 R7, RZ, RZ, UR9 ;  /* 0x00000009ff077e24 */ /* 0x000fe2000f8e00ff */
[----:B------:R-:W-:Y:S01]  /*137e0*/  UIADD3 UR4, UPT, UPT, UR23, UR4, URZ ;  /* 0x0000000417047290 */ /* 0x000fe2000fffe0ff */
[----:B-1----:R-:W-:Y:S01]  /*137f0*/  LEA R40, P0, R8, UR24, 0x3 ;  /* 0x0000001808287c11 */ /* 0x002fe2000f8018ff */
[----:B------:R-:W-:-:S03]  /*13800*/  USHF.L.U64.HI UR24, UR18, 0x6, UR19 ;  /* 0x0000000612187899 */ /* 0x000fc60008010213 */
[----:B------:R-:W-:-:S09]  /*13810*/  LEA.HI.X R5, R8, UR25, R11, 0x3, P0 ;  /* 0x0000001908057c11 */ /* 0x000fd200080f1c0b */
.L_x_8387:
[----:B------:R-:W-:Y:S01]  /*13820*/  IMAD.MOV.U32 R41, RZ, RZ, R5 ;  /* 0x000000ffff297224 */ /* 0x000fe200078e0005 */
[----:B------:R-:W2:Y:S01]  /*13830*/  LDL.64 R22, [UR8+-0x10] ;  /* 0xfffff008ff167983 */ /* 0x000ea20008100a00 */
[----:B------:R-:W-:-:S03]  /*13840*/  IADD3 R26, P0, PT, R40, UR22, RZ ;  /* 0x00000016281a7c10 */ /* 0x000fc6000ff1e0ff */
[----:B------:R-:W2:Y:S01]  /*13850*/  LDG.E.64 R18, desc[UR16][R40.64] ;  /* 0x0000001028127981 */ /* 0x000ea2000c1e1b00 */
[----:B------:R-:W-:-:S03]  /*13860*/  IADD3.X R27, PT, PT, R5, UR4, RZ, P0, !PT ;  /* 0x00000004051b7c10 */ /* 0x000fc600087fe4ff */
[----:B------:R-:W3:Y:S04]  /*13870*/  LDL.64 R16, [UR8+-0x8] ;  /* 0xfffff808ff107983 */ /* 0x000ee80008100a00 */
[----:B------:R-:W3:Y:S01]  /*13880*/  LDG.E.64 R12, desc[UR16][R26.64] ;  /* 0x000000101a0c7981 */ /* 0x000ee2000c1e1b00 */
[----:B------:R-:W-:-:S03]  /*13890*/  IADD3 R38, P0, PT, R26, UR22, RZ ;  /* 0x000000161a267c10 */ /* 0x000fc6000ff1e0ff */
[----:B------:R-:W4:Y:S01]  /*138a0*/  LDL.64 R34, [UR8] ;  /* 0x00000008ff227983 */ /* 0x000f220008100a00 */
[----:B------:R-:W-:Y:S02]  /*138b0*/  IADD3.X R39, PT, PT, R27, UR4, RZ, P0, !PT ;  /* 0x000000041b277c10 */ /* 0x000fe400087fe4ff */
[----:B------:R-:W-:Y:S01]  /*138c0*/  IADD3 R42, P0, PT, R38, UR22, RZ ;  /* 0x00000016262a7c10 */ /* 0x000fe2000ff1e0ff */
[----:B------:R-:W5:Y:S04]  /*138d0*/  LDL.64 R30, [UR8+0x8] ;  /* 0x00000808ff1e7983 */ /* 0x000f680008100a00 */
[----:B------:R-:W4:Y:S01]  /*138e0*/  LDG.E.64 R36, desc[UR16][R38.64] ;  /* 0x0000001026247981 */ /* 0x000f22000c1e1b00 */
[----:B------:R-:W-:Y:S02]  /*138f0*/  IADD3.X R43, PT, PT, R39, UR4, RZ, P0, !PT ;  /* 0x00000004272b7c10 */ /* 0x000fe400087fe4ff */
[----:B------:R-:W-:Y:S01]  /*13900*/  IADD3 R24, P0, PT, R42, UR22, RZ ;  /* 0x000000162a187c10 */ /* 0x000fe2000ff1e0ff */
[----:B------:R-:W5:Y:S04]  /*13910*/  LDL.64 R26, [UR8+0x10] ;  /* 0x00001008ff1a7983 */ /* 0x000f680008100a00 */
[----:B------:R1:W5:Y:S01]  /*13920*/  LDG.E.64 R32, desc[UR16][R42.64] ;  /* 0x000000102a207981 */ /* 0x000362000c1e1b00 */
[----:B------:R-:W-:-:S02]  /*13930*/  IADD3.X R25, PT, PT, R43, UR4, RZ, P0, !PT ;  /* 0x000000042b197c10 */ /* 0x000fc400087fe4ff */
[----:B------:R-:W-:-:S03]  /*13940*/  IADD3 R44, P0, PT, R24, UR22, RZ ;  /* 0x00000016182c7c10 */ /* 0x000fc6000ff1e0ff */
[----:B------:R-:W5:Y:S01]  /*13950*/  LDG.E.64 R28, desc[UR16][R24.64] ;  /* 0x00000010181c7981 */ /* 0x000f62000c1e1b00 */
[----:B------:R-:W-:Y:S02]  /*13960*/  IADD3.X R45, PT, PT, R25, UR4, RZ, P0, !PT ;  /* 0x00000004192d7c10 */ /* 0x000fe400087fe4ff */
[----:B-1----:R-:W-:-:S03]  /*13970*/  IADD3 R42, P0, PT, R44, UR22, RZ ;  /* 0x000000162c2a7c10 */ /* 0x002fc6000ff1e0ff */
[----:B------:R-:W5:Y:S01]  /*13980*/  LDG.E.64 R24, desc[UR16][R44.64] ;  /* 0x000000102c187981 */ /* 0x000f62000c1e1b00 */
[----:B------:R-:W-:Y:S01]  /*13990*/  IADD3.X R43, PT, PT, R45, UR4, RZ, P0, !PT ;  /* 0x000000042d2b7c10 */ /* 0x000fe200087fe4ff */
[----:B--2---:R-:W-:Y:S02]  /*139a0*/  IMAD R19, R19, R22, RZ ;  /* 0x0000001613137224 */ /* 0x004fe400078e02ff */
[-C--:B------:R-:W-:Y:S02]  /*139b0*/  IMAD.WIDE.U32 R38, R22, R18.reuse, R20 ;  /* 0x0000001216267225 */ /* 0x080fe400078e0014 */
[----:B------:R-:W2:Y:S02]  /*139c0*/  LDG.E.64 R20, desc[UR16][R42.64] ;  /* 0x000000102a147981 */ /* 0x000ea4000c1e1b00 */
[----:B------:R-:W-:Y:S02]  /*139d0*/  IMAD R19, R23, R18, R19 ;  /* 0x0000001217137224 */ /* 0x000fe400078e0213 */
[----:B------:R-:W2:Y:S01]  /*139e0*/  LDL.64 R22, [UR8+0x18] ;  /* 0x00001808ff167983 */ /* 0x000ea20008100a00 */
[----:B---3--:R-:W-:-:S02]  /*139f0*/  IMAD R41, R13, R16, RZ ;  /* 0x000000100d297224 */ /* 0x008fc400078e02ff */
[----:B------:R-:W-:Y:S02]  /*13a00*/  IADD3 R39, PT, PT, R39, R19, RZ ;  /* 0x0000001327277210 */ /* 0x000fe40007ffe0ff */
[-C--:B------:R-:W-:Y:S01]  /*13a10*/  IMAD R41, R17, R12.reuse, R41 ;  /* 0x0000000c11297224 */ /* 0x080fe200078e0229 */
[----:B------:R-:W3:Y:S01]  /*13a20*/  LDL.64 R18, [UR8+0x20] ;  /* 0x00002008ff127983 */ /* 0x000ee20008100a00 */
[----:B------:R-:W-:Y:S01]  /*13a30*/  IMAD.WIDE.U32 R38, R16, R12, R38 ;  /* 0x0000000c10267225 */ /* 0x000fe200078e0026 */
[----:B------:R-:W-:Y:S02]  /*13a40*/  IADD3 R12, P0, PT, R42, UR22, RZ ;  /* 0x000000162a0c7c10 */ /* 0x000fe4000ff1e0ff */
[----:B------:R-:W3:Y:S02]  /*13a50*/  LDL.64 R16, [UR8+0x28] ;  /* 0x00002808ff107983 */ /* 0x000ee40008100a00 */
[----:B------:R-:W-:-:S06]  /*13a60*/  IADD3.X R13, PT, PT, R43, UR4, RZ, P0, !PT ;  /* 0x000000042b0d7c10 */ /* 0x000fcc00087fe4ff */
[----:B------:R-:W3:Y:S01]  /*13a70*/  LDG.E.64 R12, desc[UR16][R12.64] ;  /* 0x000000100c0c7981 */ /* 0x000ee2000c1e1b00 */
        /* <DEDUP_REMOVED lines=34> */
.L_x_8386:
        /* <DEDUP_REMOVED lines=8> */
[----:B------:R-:W-:Y:S02]  /*13d20*/  IMAD R5, R7, UR18, RZ ;  /* 0x0000001207057c24 */ /* 0x000fe4000f8e02ff */
[----:B------:R-:W-:Y:S01]  /*13d30*/  IMAD.MOV.U32 R10, RZ, RZ, R8 ;  /* 0x000000ffff0a7224 */ /* 0x000fe200078e0008 */
[----:B------:R-:W-:Y:S02]  /*13d40*/  USHF.L.U64.HI UR5, UR18, 0x3, UR19 ;  /* 0x0000000312057899 */ /* 0x000fe40008010213 */
[C---:B------:R-:W-:Y:S02]  /*13d50*/  IMAD R5, R6.reuse, UR19, R5 ;  /* 0x0000001306057c24 */ /* 0x040fe4000f8e0205 */
[----:B------:R-:W-:-:S04]  /*13d60*/  IMAD.WIDE.U32 R12, R6, UR18, R10 ;  /* 0x00000012060c7c25 */ /* 0x000fc8000f8e000a */
[----:B------:R-:W-:Y:S02]  /*13d70*/  IMAD.IADD R13, R13, 0x1, R5 ;  /* 0x000000010d0d7824 */ /* 0x000fe400078e0205 */
[----:B------:R-:W-:Y:S01]  /*13d80*/  IMAD.U32 R5, R6, 0x8, R1 ;  /* 0x0000000806057824 */ /* 0x000fe200078e0001 */
[----:B-1----:R-:W-:Y:S01]  /*13d90*/  LEA R28, P0, R12, UR8, 0x3 ;  /* 0x000000080c1c7c11 */ /* 0x002fe2000f8018ff */
[----:B------:R-:W-:-:S03]  /*13da0*/  USHF.L.U32 UR8, UR18, 0x3, URZ ;  /* 0x0000000312087899 */ /* 0x000fc600080006ff */
[----:B------:R-:W2:Y:S01]  /*13db0*/  LDL.64 R22, [R5+0xb0] ;  /* 0x0000b00005167983 */ /* 0x000ea20000100a00 */
[----:B------:R-:W-:-:S03]  /*13dc0*/  LEA.HI.X R29, R12, UR9, R13, 0x3, P0 ;  /* 0x000000090c1d7c11 */ /* 0x000fc600080f1c0d */
[----:B------:R-:W3:Y:S01]  /*13dd0*/  LDL.64 R16, [R5+0xb8] ;  /* 0x0000b80005107983 */ /* 0x000ee20000100a00 */
[----:B------:R-:W-:-:S03]  /*13de0*/  IADD3 R32, P0, PT, R28, UR8, RZ ;  /* 0x000000081c207c10 */ /* 0x000fc6000ff1e0ff */
[----:B------:R-:W2:Y:S01]  /*13df0*/  LDG.E.64 R12, desc[UR16][R28.64] ;  /* 0x000000101c0c7981 */ /* 0x000ea2000c1e1b00 */
[----:B------:R-:W-:Y:S02]  /*13e00*/  IADD3.X R33, PT, PT, R29, UR5, RZ, P0, !PT ;  /* 0x000000051d217c10 */ /* 0x000fe400087fe4ff */
[----:B------:R-:W-:Y:S01]  /*13e10*/  IADD3 R34, P0, PT, R32, UR8, RZ ;  /* 0x0000000820227c10 */ /* 0x000fe2000ff1e0ff */
[----:B------:R-:W4:Y:S04]  /*13e20*/  LDL.64 R24, [R5+0xc0] ;  /* 0x0000c00005187983 */ /* 0x000f280000100a00 */
[----:B------:R-:W3:Y:S01]  /*13e30*/  LDG.E.64 R18, desc[UR16][R32.64] ;  /* 0x0000001020127981 */ /* 0x000ee2000c1e1b00 */
[----:B------:R-:W-:Y:S02]  /*13e40*/  IADD3.X R35, PT, PT, R33, UR5, RZ, P0, !PT ;  /* 0x0000000521237c10 */ /* 0x000fe400087fe4ff */
[----:B------:R-:W-:Y:S01]  /*13e50*/  IADD3 R30, P0, PT, R34, UR8, RZ ;  /* 0x00000008221e7c10 */ /* 0x000fe2000ff1e0ff */
[----:B------:R4:W5:Y:S04]  /*13e60*/  LDL.64 R28, [R5+0xc8] ;  /* 0x0000c800051c7983 */ /* 0x0009680000100a00 */
[----:B------:R-:W4:Y:S01]  /*13e70*/  LDG.E.64 R26, desc[UR16][R34.64] ;  /* 0x00000010221a7981 */ /* 0x000f22000c1e1b00 */
[----:B------:R-:W-:-:S06]  /*13e80*/  IADD3.X R31, PT, PT, R35, UR5, RZ, P0, !PT ;  /* 0x00000005231f7c10 */ /* 0x000fcc00087fe4ff */
        /* <DEDUP_REMOVED lines=17> */
[----:B------:R-:W-:-:S05]  /*13fa0*/  IMAD.WIDE.U32 R20, R28, R30, R24 ;  /* 0x0000001e1c147225 */ /* 0x000fca00078e0018 */
[----:B------:R-:W-:-:S07]  /*13fb0*/  IADD3 R21, PT, PT, R21, R13, RZ ;  /* 0x0000000d15157210 */ /* 0x000fce0007ffe0ff */
.L_x_8388:
        /* <DEDUP_REMOVED lines=10> */
[----:B------:R-:W-:Y:S01]  /*14060*/  IMAD R5, R7, UR18, RZ ;  /* 0x0000001207057c24 */ /* 0x000fe2000f8e02ff */
[C---:B------:R-:W-:Y:S01]  /*14070*/  LEA R26, R6.reuse, R1, 0x3 ;  /* 0x00000001061a7211 */ /* 0x040fe200078e18ff */
[----:B------:R-:W-:Y:S02]  /*14080*/  IMAD.MOV.U32 R12, RZ, RZ, R8 ;  /* 0x000000ffff0c7224 */ /* 0x000fe400078e0008 */
[----:B------:R-:W-:Y:S02]  /*14090*/  IMAD.MOV.U32 R13, RZ, RZ, R11 ;  /* 0x000000ffff0d7224 */ /* 0x000fe400078e000b */
[C---:B------:R-:W-:Y:S02]  /*140a0*/  IMAD R5, R6.reuse, UR19, R5 ;  /* 0x0000001306057c24 */ /* 0x040fe4000f8e0205 */
[----:B------:R-:W-:-:S04]  /*140b0*/  IMAD.WIDE.U32 R12, R6, UR18, R12 ;  /* 0x00000012060c7c25 */ /* 0x000fc8000f8e000c */
[----:B------:R-:W-:Y:S02]  /*140c0*/  IMAD.IADD R5, R13, 0x1, R5 ;  /* 0x000000010d057824 */ /* 0x000fe400078e0205 */
[----:B------:R-:W-:Y:S02]  /*140d0*/  IMAD.U32 R17, RZ, RZ, UR18 ;  /* 0x00000012ff117e24 */ /* 0x000fe4000f8e00ff */
[----:B------:R-:W-:Y:S01]  /*140e0*/  IMAD.U32 R24, RZ, RZ, UR19 ;  /* 0x00000013ff187e24 */ /* 0x000fe2000f8e00ff */
[----:B-1----:R-:W-:-:S04]  /*140f0*/  LEA R18, P0, R12, UR4, 0x3 ;  /* 0x000000040c127c11 */ /* 0x002fc8000f8018ff */
[----:B------:R-:W-:Y:S01]  /*14100*/  LEA.HI.X R19, R12, UR5, R5, 0x3, P0 ;  /* 0x000000050c137c11 */ /* 0x000fe200080f1c05 */
[----:B------:R-:W-:Y:S01]  /*14110*/  IMAD.U32 R5, RZ, RZ, UR18 ;  /* 0x00000012ff057e24 */ /* 0x000fe2000f8e00ff */
[----:B------:R-:W2:Y:S01]  /*14120*/  LDL.64 R12, [R26+0xb0] ;  /* 0x0000b0001a0c7983 */ /* 0x000ea20000100a00 */
[----:B------:R-:W-:-:S03]  /*14130*/  LEA R16, P0, R17, R18, 0x3 ;  /* 0x0000001211107211 */ /* 0x000fc600078018ff */
        /* <DEDUP_REMOVED lines=14> */
.L_x_8389:
[----:B------:R-:W-:Y:S05]  /*14220*/  BRA.U UP1, `(.L_x_8385) ;  /* 0x00000001013c7547 */ /* 0x000fea000b800000 */
[----:B------:R-:W1:Y:S01]  /*14230*/  LDCU.64 UR4, c[0x0][0x398] ;  /* 0x00007300ff0477ac */ /* 0x000e620008000a00 */
[----:B------:R-:W-:Y:S02]  /*14240*/  IMAD R7, R7, UR18, RZ ;  /* 0x0000001207077c24 */ /* 0x000fe4000f8e02ff */
[----:B------:R-:W-:Y:S02]  /*14250*/  IMAD.MOV.U32 R9, RZ, RZ, R11 ;  /* 0x000000ffff097224 */ /* 0x000fe400078e000b */
[C---:B------:R-:W-:Y:S02]  /*14260*/  IMAD R5, R6.reuse, UR19, R7 ;  /* 0x0000001306057c24 */ /* 0x040fe4000f8e0207 */
[----:B------:R-:W-:-:S04]  /*14270*/  IMAD.WIDE.U32 R8, R6, UR18, R8 ;  /* 0x0000001206087c25 */ /* 0x000fc8000f8e0008 */
[----:B------:R-:W-:Y:S01]  /*14280*/  IMAD.U32 R6, R6, 0x8, R1 ;  /* 0x0000000806067824 */ /* 0x000fe200078e0001 */
[----:B------:R-:W-:-:S05]  /*14290*/  IADD3 R5, PT, PT, R9, R5, RZ ;  /* 0x0000000509057210 */ /* 0x000fca0007ffe0ff */
        /* <DEDUP_REMOVED lines=8> */
.L_x_8385:
[----:B--2---:R-:W2:Y:S01]  /*14320*/  S2R R10, SR_TID.X ;  /* 0x00000000000a7919 */ /* 0x004ea20000002100 */
[----:B------:R-:W-:Y:S01]  /*14330*/  IMAD.U32 R9, RZ, RZ, UR26 ;  /* 0x0000001aff097e24 */ /* 0x000fe2000f8e00ff */
[----:B------:R-:W-:Y:S01]  /*14340*/  MOV R12, UR26 ;  /* 0x0000001a000c7c02 */ /* 0x000fe20008000f00 */
        /* <DEDUP_REMOVED lines=10> */
.L_x_8391:
        /* <DEDUP_REMOVED lines=9> */
[----:B------:R-:W-:-:S05]  /*14480*/  IADD3 R11, P1, PT, R26, R11, RZ ;  /* 0x0000000b1a0b7210 */ /* 0x000fca0007f3e0ff */
[----:B------:R-:W-:Y:S01]  /*14490*/  IMAD.X R13, R27, 0x1, R13, P1 ;  /* 0x000000011b0d7824 */ /* 0x000fe200008e060d */
[----:B---3-5:R-:W-:Y:S02]  /*144a0*/  ISETP.GE.U32.AND P0, PT, R16, R20, PT ;  /* 0x000000141000720c */ /* 0x028fe40003f06070 */
[----:B------:R-:W-:Y:S02]  /*144b0*/  IADD3 R16, P3, P4, R9, 0x8, R18 ;  /* 0x0000000809107810 */ /* 0x000fe40007c7e012 */
[----:B------:R-:W-:-:S04]  /*144c0*/  ISETP.GE.AND.EX P0, PT, R17, R21, PT, P0 ;  /* 0x000000151100720c */ /* 0x000fc80003f06300 */
[----:B------:R-:W-:Y:S02]  /*144d0*/  SEL R26, R11, R24, !P0 ;  /* 0x000000180b1a7207 */ /* 0x000fe40004000000 */
[----:B------:R-:W-:Y:S02]  /*144e0*/  SEL R27, R13, R19, !P0 ;  /* 0x000000130d1b7207 */ /* 0x000fe40004000000 */
[----:B------:R-:W-:Y:S02]  /*144f0*/  ISETP.GT.U32.AND P1, PT, R26, RZ, PT ;  /* 0x000000ff1a00720c */ /* 0x000fe40003f24070 */
[----:B------:R-:W-:Y:S02]  /*14500*/  IADD3 R11, P2, PT, R6, 0x8, RZ ;  /* 0x00000008060b7810 */ /* 0x000fe40007f5e0ff */
[----:B------:R-:W-:Y:S02]  /*14510*/  ISETP.GT.AND.EX P1, PT, R27, RZ, PT, P1 ;  /* 0x000000ff1b00720c */ /* 0x000fe40003f24310 */
[----:B------:R-:W-:-:S02]  /*14520*/  IADD3.X R6, PT, PT, R5, RZ, R22, P3, P4 ;  /* 0x000000ff05067210 */ /* 0x000fc40001fe8416 */
[----:B------:R-:W-:Y:S02]  /*14530*/  IADD3.X R7, PT, PT, RZ, R7, RZ, P2, !PT ;  /* 0x00000007ff077210 */ /* 0x000fe400017fe4ff */
[----:B------:R-:W-:Y:S02]  /*14540*/  SEL R9, R16, R9, !P0 ;  /* 0x0000000910097207 */ /* 0x000fe40004000000 */
[----:B------:R-:W-:Y:S02]  /*14550*/  SEL R5, R6, R5, !P0 ;  /* 0x0000000506057207 */ /* 0x000fe40004000000 */
[----:B------:R-:W-:Y:S02]  /*14560*/  SEL R23, R11, R23, !P0 ;  /* 0x000000170b177207 */ /* 0x000fe40004000000 */
[----:B------:R-:W-:Y:S01]  /*14570*/  SEL R25, R7, R25, !P0 ;  /* 0x0000001907197207 */ /* 0x000fe20004000000 */
[----:B------:R-:W-:Y:S06]  /*14580*/  @P1 BRA `(.L_x_8391) ;  /* 0xfffffffc00981947 */ /* 0x000fec000383ffff */
[----:B-1----:R-:W-:Y:S05]  /*14590*/  BSYNC.RECONVERGENT B0 ;  /* 0x0000000000007941 */ /* 0x002fea0003800200 */
.L_x_8390:
[----:B------:R-:W-:Y:S05]  /*145a0*/  BRA.U !UP0, `(.L_x_8392) ;  /* 0x0000000108787547 */ /* 0x000fea000b800000 */
[----:B------:R-:W-:Y:S01]  /*145b0*/  BSSY.RECONVERGENT B0, `(.L_x_8392) ;  /* 0x000001d000007945 */ /* 0x000fe20003800200 */
[----:B------:R-:W-:Y:S02]  /*145c0*/  IMAD.U32 R12, RZ, RZ, UR26 ;  /* 0x0000001aff0c7e24 */ /* 0x000fe4000f8e00ff */
[----:B------:R-:W-:-:S07]  /*145d0*/  IMAD.U32 R8, RZ, RZ, UR27 ;  /* 0x0000001bff087e24 */ /* 0x000fce000f8e00ff */
.L_x_8393:
[--C-:B------:R-:W-:Y:S02]  /*145e0*/  SHF.R.U64 R23, R0, 0x1, R3.reuse ;  /* 0x0000000100177819 */ /* 0x100fe40000001203 */
[----:B------:R-:W-:-:S03]  /*145f0*/  SHF.R.U32.HI R18, RZ, 0x1, R3 ;  /* 0x00000001ff127819 */ /* 0x000fc60000011603 */
[C---:B------:R-:W-:Y:S01]  /*14600*/  IMAD.SHL.U32 R13, R23.reuse, 0x8, RZ ;  /* 0x00000008170d7824 */ /* 0x040fe200078e00ff */
[----:B------:R-:W-:-:S04]  /*14610*/  SHF.L.U64.HI R19, R23, 0x3, R18 ;  /* 0x0000000317137819 */ /* 0x000fc80000010212 */
[----:B------:R-:W-:-:S04]  /*14620*/  IADD3 R6, P0, PT, R2, R13, RZ ;  /* 0x0000000d02067210 */ /* 0x000fc80007f1e0ff */
[----:B------:R-:W-:-:S05]  /*14630*/  IADD3.X R7, PT, PT, R4, R19, RZ, P0, !PT ;  /* 0x0000001304077210 */ /* 0x000fca00007fe4ff */
[----:B------:R-:W3:Y:S01]  /*14640*/  LDG.E.64 R16, desc[UR16][R6.64] ;  /* 0x0000001006107981 */ /* 0x000ee2000c1e1b00 */
[----:B------:R-:W-:-:S04]  /*14650*/  LOP3.LUT R11, RZ, R23, RZ, 0x33, !PT ;  /* 0x00000017ff0b7212 */ /* 0x000fc800078e33ff */
[----:B------:R-:W-:Y:S02]  /*14660*/  IADD3 R0, P1, PT, R0, R11, RZ ;  /* 0x0000000b00007210 */ /* 0x000fe40007f3e0ff */
[----:B------:R-:W-:-:S04]  /*14670*/  IADD3 R11, P3, P4, R12, 0x8, R13 ;  /* 0x000000080c0b7810 */ /* 0x000fc80007c7e00d */
[----:B------:R-:W-:Y:S02]  /*14680*/  IADD3.X R13, PT, PT, R8, RZ, R19, P3, P4 ;  /* 0x000000ff080d7210 */ /* 0x000fe40001fe8413 */
[----:B---3-5:R-:W-:Y:S02]  /*14690*/  ISETP.GE.U32.AND P0, PT, R20, R16, PT ;  /* 0x000000101400720c */ /* 0x028fe40003f06070 */
[----:B------:R-:W-:Y:S02]  /*146a0*/  LOP3.LUT R16, RZ, R18, RZ, 0x33, !PT ;  /* 0x00000012ff107212 */ /* 0x000fe400078e33ff */
[----:B------:R-:W-:Y:S02]  /*146b0*/  ISETP.GE.AND.EX P0, PT, R21, R17, PT, P0 ;  /* 0x000000111500720c */ /* 0x000fe40003f06300 */
[----:B------:R-:W-:Y:S01]  /*146c0*/  IADD3 R17, P2, PT, R6, 0x8, RZ ;  /* 0x0000000806117810 */ /* 0x000fe20007f5e0ff */
[----:B------:R-:W-:Y:S01]  /*146d0*/  IMAD.X R3, R3, 0x1, R16, P1 ;  /* 0x0000000103037824 */ /* 0x000fe200008e0610 */
[----:B------:R-:W-:-:S02]  /*146e0*/  SEL R0, R23, R0, !P0 ;  /* 0x0000000017007207 */ /* 0x000fc40004000000 */
[----:B------:R-:W-:Y:S01]  /*146f0*/  SEL R12, R12, R11, !P0 ;  /* 0x0000000b0c0c7207 */ /* 0x000fe20004000000 */
[----:B------:R-:W-:Y:S01]  /*14700*/  IMAD.X R7, RZ, RZ, R7, P2 ;  /* 0x000000ffff077224 */ /* 0x000fe200010e0607 */
[----:B------:R-:W-:Y:S02]  /*14710*/  SEL R3, R18, R3, !P0 ;  /* 0x0000000312037207 */ /* 0x000fe40004000000 */
[----:B------:R-:W-:Y:S02]  /*14720*/  ISETP.GT.U32.AND P1, PT, R0, RZ, PT ;  /* 0x000000ff0000720c */ /* 0x000fe40003f24070 */
[----:B------:R-:W-:Y:S02]  /*14730*/  SEL R8, R8, R13, !P0 ;  /* 0x0000000d08087207 */ /* 0x000fe40004000000 */
[----:B------:R-:W-:Y:S02]  /*14740*/  ISETP.GT.AND.EX P1, PT, R3, RZ, PT, P1 ;  /* 0x000000ff0300720c */ /* 0x000fe40003f24310 */
[----:B------:R-:W-:-:S02]  /*14750*/  SEL R2, R2, R17, !P0 ;  /* 0x0000001102027207 */ /* 0x000fc40004000000 */
[----:B------:R-:W-:-:S09]  /*14760*/  SEL R4, R4, R7, !P0 ;  /* 0x0000000704047207 */ /* 0x000fd20004000000 */
[----:B------:R-:W-:Y:S05]  /*14770*/  @P1 BRA `(.L_x_8393) ;  /* 0xfffffffc00981947 */ /* 0x000fea000383ffff */
[----:B01----:R-:W-:Y:S05]  /*14780*/  BSYNC.RECONVERGENT B0 ;  /* 0x0000000000007941 */ /* 0x003fea0003800200 */
.L_x_8392:
[----:B------:R-:W3:Y:S01]  /*14790*/  LDCU.64 UR4, c[0x0][0x418] ;  /* 0x00008300ff0477ac */ /* 0x000ee20008000a00 */
[C---:B------:R-:W-:Y:S01]  /*147a0*/  IADD3 R12, P0, PT, -R9.reuse, R12, RZ ;  /* 0x0000000c090c7210 */ /* 0x040fe20007f1e1ff */
[C---:B------:R-:W-:Y:S01]  /*147b0*/  IMAD.SHL.U32 R0, R14.reuse, 0x8, RZ ;  /* 0x000000080e007824 */ /* 0x040fe200078e00ff */
[----:B------:R-:W-:Y:S02]  /*147c0*/  IADD3 R4, P2, PT, R9, -UR20, RZ ;  /* 0x8000001409047c10 */ /* 0x000fe4000ff5e0ff */
[----:B------:R-:W-:Y:S02]  /*147d0*/  SHF.L.U64.HI R14, R14, 0x3, R15 ;  /* 0x000000030e0e7819 */ /* 0x000fe4000001020f */
[----:B------:R-:W-:-:S04]  /*147e0*/  IADD3 R6, P1, PT, R0, UR10, RZ ;  /* 0x0000000a00067c10 */ /* 0x000fc8000ff3e0ff */
[----:B------:R-:W-:Y:S01]  /*147f0*/  IADD3.X R7, PT, PT, R14, UR11, RZ, P1, !PT ;  /* 0x0000000b0e077c10 */ /* 0x000fe20008ffe4ff */
[----:B---3--:R-:W-:-:S06]  /*14800*/  UIMAD.WIDE.U32 UR4, UR6, 0x8, UR4 ;  /* 0x00000008060478a5 */ /* 0x008fcc000f8e0004 */
[----:B------:R-:W-:Y:S01]  /*14810*/  MOV R3, UR5 ;  /* 0x0000000500037c02 */ /* 0x000fe20008000f00 */
[----:B------:R-:W-:-:S04]  /*14820*/  IMAD.U32 R2, RZ, RZ, UR4 ;  /* 0x00000004ff027e24 */ /* 0x000fc8000f8e00ff */
[----:B--2---:R-:W-:-:S04]  /*14830*/  IMAD.WIDE.U32 R10, R10, 0x10, R2 ;  /* 0x000000100a0a7825 */ /* 0x004fc800078e0002 */
[----:B------:R-:W-:Y:S01]  /*14840*/  IMAD.X R3, R8, 0x1, ~R5, P0 ;  /* 0x0000000108037824 */ /* 0x000fe200000e0e05 */
[----:B------:R-:W-:Y:S02]  /*14850*/  IADD3.X R5, PT, PT, R5, ~UR21, RZ, P2, !PT ;  /* 0x8000001505057c10 */ /* 0x000fe400097fe4ff */
[----:B------:R-:W-:Y:S02]  /*14860*/  IADD3 R8, P0, PT, R0, UR14, RZ ;  /* 0x0000000e00087c10 */ /* 0x000fe4000ff1e0ff */
[--C-:B------:R-:W-:Y:S02]  /*14870*/  SHF.R.S64 R2, R12, 0x3, R3.reuse ;  /* 0x000000030c027819 */ /* 0x100fe40000001003 */
[----:B------:R-:W-:Y:S02]  /*14880*/  SHF.R.S32.HI R3, RZ, 0x3, R3 ;  /* 0x00000003ff037819 */ /* 0x000fe40000011403 */
[--C-:B------:R-:W-:Y:S02]  /*14890*/  SHF.R.S64 R4, R4, 0x3, R5.reuse ;  /* 0x0000000304047819 */ /* 0x100fe40000001005 */
[----:B------:R-:W-:Y:S01]  /*148a0*/  IADD3.X R9, PT, PT, R14, UR15, RZ, P0, !PT ;  /* 0x0000000f0e097c10 */ /* 0x000fe200087fe4ff */
[----:B------:R-:W-:Y:S01]  /*148b0*/  STG.E.64 desc[UR16][R6.64], R2 ;  /* 0x0000000206007986 */ /* 0x000fe2000c101b10 */
[----:B------:R-:W-:-:S05]  /*148c0*/  SHF.R.S32.HI R5, RZ, 0x3, R5 ;  /* 0x00000003ff057819 */ /* 0x000fca0000011405 */
[----:B------:R-:W-:Y:S04]  /*148d0*/  STG.E.64 desc[UR16][R8.64], R4 ;  /* 0x0000000408007986 */ /* 0x000fe8000c101b10 */
[----:B------:R-:W-:Y:S04]  /*148e0*/  STG.E.128 desc[UR16][R10.64], RZ ;  /* 0x000000ff0a007986 */ /* 0x000fe8000c101d10 */
[----:B------:R-:W-:Y:S04]  /*148f0*/  STG.E.128 desc[UR16][R10.64+0x800], RZ ;  /* 0x000800ff0a007986 */ /* 0x000fe8000c101d10 */
[----:B------:R-:W-:Y:S04]  /*14900*/  STG.E.128 desc[UR16][R10.64+0x1000], RZ ;  /* 0x001000ff0a007986 */ /* 0x000fe8000c101d10 */
[----:B------:R-:W-:Y:S01]  /*14910*/  STG.E.128 desc[UR16][R10.64+0x1800], RZ ;  /* 0x001800ff0a007986 */ /* 0x000fe2000c101d10 */
[----:B01----:R-:W-:Y:S05]  /*14920*/  EXIT ;  /* 0x000000000000794d */ /* 0x003fea0003800000 */
.L_x_8394:
        /* <DEDUP_REMOVED lines=13> */
.L_x_19044:


//--------------------- .text._ZN2at6native29vectorized_elementwise_kernelILi4EZZNS0_73_GLOBAL__N__c8866d80_35_SparseBinaryOpIntersectionKernel_cu_b2145a98_327142_sparse_binary_op_intersection_kernel_implINS2_18CUDAKernelLauncherENS2_36CUDAValueSelectionIntersectionKernelINS2_9LhsProjOpEEElLl8EEEvRNS_6TensorERKS8_SB_RKSt6vectorIlSaIlEERKSt8optionalIS8_ESK_bbENKUlvE3_clEvEUllE_St5arrayIPcLm2EEEEviT0_T1_ --------------------------
	.section	.text._ZN2at6native29vectorized_elementwise_kernelILi4EZZNS0_73_GLOBAL__N__c8866d80_35_SparseBinaryOpIntersectionKernel_cu_b2145a98_327142_sparse_binary_op_intersection_kernel_implINS2_18CUDAKernelLauncherENS2_36CUDAValueSelectionIntersectionKernelINS2_9LhsProjOpEEElLl8EEEvRNS_6TensorERKS8_SB_RKSt6vectorIlSaIlEERKSt8optionalIS8_ESK_bbENKUlvE3_clEvEUllE_St5arrayIPcLm2EEEEviT0_T1_,"ax",@progbits
	.align	128
        .global         _ZN2at6native29vectorized_elementwise_kernelILi4EZZNS0_73_GLOBAL__N__c8866d80_35_SparseBinaryOpIntersectionKernel_cu_b2145a98_327142_sparse_binary_op_intersection_kernel_implINS2_18CUDAKernelLauncherENS2_36CUDAValueSelectionIntersectionKernelINS2_9LhsProjOpEEElLl8EEEvRNS_6TensorERKS8_SB_RKSt6vectorIlSaIlEERKSt8optionalIS8_ESK_bbENKUlvE3_clEvEUllE_St5arrayIPcLm2EEEEviT0_T1_
        .type           _ZN2at6native29vectorized_elementwise_kernelILi4EZZNS0_73_GLOBAL__N__c8866d80_35_SparseBinaryOpIntersectionKernel_cu_b2145a98_327142_sparse_binary_op_intersection_kernel_implINS2_18CUDAKernelLauncherENS2_36CUDAValueSelectionIntersectionKernelINS2_9LhsProjOpEEElLl8EEEvRNS_6TensorERKS8_SB_RKSt6vectorIlSaIlEERKSt8optionalIS8_ESK_bbENKUlvE3_clEvEUllE_St5arrayIPcLm2EEEEviT0_T1_,@function
        .size           _ZN2at6native29vectorized_elementwise_kernelILi4EZZNS0_73_GLOBAL__N__c8866d80_35_SparseBinaryOpIntersectionKernel_cu_b2145a98_327142_sparse_binary_op_intersection_kernel_implINS2_18CUDAKernelLauncherENS2_36CUDAValueSelectionIntersectionKernelINS2_9LhsProjOpEEElLl8EEEvRNS_6TensorERKS8_SB_RKSt6vectorIlSaIlEERKSt8optionalIS8_ESK_bbENKUlvE3_clEvEUllE_St5arrayIPcLm2EEEEviT0_T1_,(.L_x_19045 - _ZN2at6native29vectorized_elementwise_kernelILi4EZZNS0_73_GLOBAL__N__c8866d80_35_SparseBinaryOpIntersectionKernel_cu_b2145a98_327142_sparse_binary_op_intersection_kernel_implINS2_18CUDAKernelLauncherENS2_36CUDAValueSelectionIntersectionKernelINS2_9LhsProjOpEEElLl8EEEvRNS_6TensorERKS8_SB_RKSt6vectorIlSaIlEERKSt8optionalIS8_ESK_bbENKUlvE3_clEvEUllE_St5arrayIPcLm2EEEEviT0_T1_)
        .other          _ZN2at6native29vectorized_elementwise_kernelILi4EZZNS0_73_GLOBAL__N__c8866d80_35_SparseBinaryOpIntersectionKernel_cu_b2145a98_327142_sparse_binary_op_intersection_kernel_implINS2_18CUDAKernelLauncherENS2_36CUDAValueSelectionIntersectionKernelINS2_9LhsProjOpEEElLl8EEEvRNS_6TensorERKS8_SB_RKSt6vectorIlSaIlEERKSt8optionalIS8_ESK_bbENKUlvE3_clEvEUllE_St5arrayIPcLm2EEEEviT0_T1_,@"STO_CUDA_ENTRY STV_DEFAULT"
_ZN2at6native29vectorized_elementwise_kernelILi4EZZNS0_73_GLOBAL__N__c8866d80_35_SparseBinaryOpIntersectionKernel_cu_b2145a98_327142_sparse_binary_op_intersection_kernel_implINS2_18CUDAKernelLauncherENS2_36CUDAValueSelectionIntersectionKernelINS2_9LhsProjOpEEElLl8EEEvRNS_6TensorERKS8_SB_RKSt6vectorIlSaIlEERKSt8optionalIS8_ESK_bbENKUlvE3_clEvEUllE_St5arrayIPcLm2EEEEviT0_T1_:
.text._ZN2at6native29vectorized_elementwise_kernelILi4EZZNS0_73_GLOBAL__N__c8866d80_35_SparseBinaryOpIntersectionKernel_cu_b2145a98_327142_sparse_binary_op_intersection_kernel_implINS2_18CUDAKernelLauncherENS2_36CUDAValueSelectionIntersectionKernelINS2_9LhsProjOpEEElLl8EEEvRNS_6TensorERKS8_SB_RKSt6vectorIlSaIlEERKSt8optionalIS8_ESK_bbENKUlvE3_clEvEUllE_St5arrayIPcLm2EEEEviT0_T1_:
        /* <DEDUP_REMOVED lines=130> */
.L_x_8398:
        /* <DEDUP_REMOVED lines=33> */
.L_x_8401:
        /* <DEDUP_REMOVED lines=71> */
.L_x_8400:
        /* <DEDUP_REMOVED lines=56> */
.L_x_8402:
        /* <DEDUP_REMOVED lines=40> */
.L_x_8403:
        /* <DEDUP_REMOVED lines=21> */
.L_x_8399:
        /* <DEDUP_REMOVED lines=13> */
.L_x_8405:
        /* <DEDUP_REMOVED lines=27> */
.L_x_8404:
[----:B------:R-:W-:Y:S01]  /*1870*/  MOV R27, UR13 ;  /* 0x0000000d001b7c02 */ /* 0x000fe20008000f00 */
[----:B------:R-:W-:Y:S06]  /*1880*/  @!P0 BRA `(.L_x_8406) ;  /* 0x0000000000808947 */ /* 0x000fec0003800000 */
[----:B------:R-:W-:Y:S01]  /*1890*/  BSSY.RECONVERGENT B1, `(.L_x_8406) ;  /* 0x000001f000017945 */ /* 0x000fe20003800200 */
[----:B------:R-:W-:Y:S02]  /*18a0*/  IMAD.MOV.U32 R32, RZ, RZ, R26 ;  /* 0x000000ffff207224 */ /* 0x000fe400078e001a */
[----:B------:R-:W-:Y:S02]  /*18b0*/  IMAD.U32 R31, RZ, RZ, UR23 ;  /* 0x00000017ff1f7e24 */ /* 0x000fe4000f8e00ff */
[----:B------:R-:W-:Y:S02]  /*18c0*/  IMAD.U32 R30, RZ, RZ, UR12 ;  /* 0x0000000cff1e7e24 */ /* 0x000fe4000f8e00ff */
[----:B------:R-:W-:-:S07]  /*18d0*/  IMAD.U32 R26, RZ, RZ, UR13 ;  /* 0x0000000dff1a7e24 */ /* 0x000fce000f8e00ff */
.L_x_8407:
        /* <DEDUP_REMOVED lines=27> */
.L_x_8406:
        /* <DEDUP_REMOVED lines=18> */
.L_x_8397:
[----:B------:R-:W-:Y:S05]  /*1bb0*/  BSYNC.RECONVERGENT B0 ;  /* 0x0000000000007941 */ /* 0x000fea0003800200 */
.L_x_8396:
        /* <DEDUP_REMOVED lines=12> */
.L_x_8410:
        /* <DEDUP_REMOVED lines=33> */
.L_x_8413:
        /* <DEDUP_REMOVED lines=71> */
.L_x_8412:
        /* <DEDUP_REMOVED lines=55> */
.L_x_8414:
        /* <DEDUP_REMOVED lines=39> */
.L_x_8415:
        /* <DEDUP_REMOVED lines=20> */
.L_x_8411:
        /* <DEDUP_REMOVED lines=16> */
.L_x_8417:
        /* <DEDUP_REMOVED lines=27> */
.L_x_8416:
[----:B------:R-:W-:Y:S01]  /*2cd0*/  IMAD.U32 R27, RZ, RZ, UR13 ;  /* 0x0000000dff1b7e24 */ /* 0x000fe2000f8e00ff */
[----:B------:R-:W-:Y:S06]  /*2ce0*/  @!P0 BRA `(.L_x_8418) ;  /* 0x0000000000808947 */ /* 0x000fec0003800000 */
[----:B------:R-:W-:Y:S01]  /*2cf0*/  BSSY.RECONVERGENT B1, `(.L_x_8418) ;  /* 0x000001f000017945 */ /* 0x000fe20003800200 */
[----:B------:R-:W-:Y:S01]  /*2d00*/  IMAD.U32 R29, RZ, RZ, UR12 ;  /* 0x0000000cff1d7e24 */ /* 0x000fe2000f8e00ff */
[----:B------:R-:W-:Y:S01]  /*2d10*/  MOV R27, UR13 ;  /* 0x0000000d001b7c02 */ /* 0x000fe20008000f00 */
[----:B------:R-:W-:Y:S02]  /*2d20*/  IMAD.U32 R28, RZ, RZ, UR13 ;  /* 0x0000000dff1c7e24 */ /* 0x000fe4000f8e00ff */
[----:B------:R-:W-:-:S07]  /*2d30*/  IMAD.U32 R22, RZ, RZ, UR12 ;  /* 0x0000000cff167e24 */ /* 0x000fce000f8e00ff */
.L_x_8419:
        /* <DEDUP_REMOVED lines=27> */
.L_x_8418:
        /* <DEDUP_REMOVED lines=18> */
.L_x_8409:
[----:B0-----:R-:W-:Y:S05]  /*3010*/  BSYNC.RECONVERGENT B0 ;  /* 0x0000000000007941 */ /* 0x001fea0003800200 */
.L_x_8408:
        /* <DEDUP_REMOVED lines=13> */
.L_x_8422:
        /* <DEDUP_REMOVED lines=33> */
.L_x_8425:
        /* <DEDUP_REMOVED lines=71> */
.L_x_8424:
        /* <DEDUP_REMOVED lines=51> */
.L_x_8426:
        /* <DEDUP_REMOVED lines=33> */
.L_x_8427:
        /* <DEDUP_REMOVED lines=16> */
.L_x_8423:
        /* <DEDUP_REMOVED lines=15> */
.L_x_8429:
        /* <DEDUP_REMOVED lines=27> */
.L_x_8428:
        /* <DEDUP_REMOVED lines=8> */
.L_x_8431:
        /* <DEDUP_REMOVED lines=27> */
.L_x_8430:
        /* <DEDUP_REMOVED lines=18> */
.L_x_8421:
[----:B0-----:R-:W-:Y:S05]  /*43a0*/  BSYNC.RECONVERGENT B0 ;  /* 0x0000000000007941 */ /* 0x001fea0003800200 */
.L_x_8420:
        /* <DEDUP_REMOVED lines=12> */
.L_x_8434:
        /* <DEDUP_REMOVED lines=33> */
.L_x_8437:
        /* <DEDUP_REMOVED lines=71> */
.L_x_8436:
        /* <DEDUP_REMOVED lines=51> */
.L_x_8438:
        /* <DEDUP_REMOVED lines=33> */
.L_x_8439:
        /* <DEDUP_REMOVED lines=17> */
.L_x_8435:
        /* <DEDUP_REMOVED lines=15> */
.L_x_8441:
        /* <DEDUP_REMOVED lines=27> */
.L_x_8440:
        /* <DEDUP_REMOVED lines=8> */
.L_x_8443:
        /* <DEDUP_REMOVED lines=27> */
.L_x_8442:
        /* <DEDUP_REMOVED lines=18> */
.L_x_8433:
[----:B------:R-:W-:Y:S05]  /*5730*/  BSYNC.RECONVERGENT B0 ;  /* 0x0000000000007941 */ /* 0x000fea0003800200 */
.L_x_8432:
        /* <DEDUP_REMOVED lines=12> */
.L_x_8446:
        /* <DEDUP_REMOVED lines=34> */
.L_x_8449:
        /* <DEDUP_REMOVED lines=72> */
.L_x_8448:
        /* <DEDUP_REMOVED lines=49> */
.L_x_8450:
        /* <DEDUP_REMOVED lines=36> */
.L_x_8451:
        /* <DEDUP_REMOVED lines=16> */
.L_x_8447:
        /* <DEDUP_REMOVED lines=15> */
.L_x_8453:
        /* <DEDUP_REMOVED lines=27> */
.L_x_8452:
        /* <DEDUP_REMOVED lines=8> */
.L_x_8455:
        /* <DEDUP_REMOVED lines=27> */
.L_x_8454:
        /* <DEDUP_REMOVED lines=18> */
.L_x_8445:
[----:B------:R-:W-:Y:S05]  /*6ae0*/  BSYNC.RECONVERGENT B0 ;  /* 0x0000000000007941 */ /* 0x000fea0003800200 */
.L_x_8444:
        /* <DEDUP_REMOVED lines=12> */
.L_x_8458:
        /* <DEDUP_REMOVED lines=34> */
.L_x_8461:
        /* <DEDUP_REMOVED lines=72> */
.L_x_8460:
        /* <DEDUP_REMOVED lines=49> */
.L_x_8462:
        /* <DEDUP_REMOVED lines=36> */
.L_x_8463:
        /* <DEDUP_REMOVED lines=16> */
.L_x_8459:
        /* <DEDUP_REMOVED lines=15> */
.L_x_8465:
        /* <DEDUP_REMOVED lines=27> */
.L_x_8464:
        /* <DEDUP_REMOVED lines=8> */
.L_x_8467:
        /* <DEDUP_REMOVED lines=27> */
.L_x_8466:
        /* <DEDUP_REMOVED lines=18> */
.L_x_8457:
[----:B------:R-:W-:Y:S05]  /*7e90*/  BSYNC.RECONVERGENT B0 ;  /* 0x0000000000007941 */ /* 0x000fea0003800200 */
.L_x_8456:
        /* <DEDUP_REMOVED lines=12> */
.L_x_8470:
        /* <DEDUP_REMOVED lines=34> */
.L_x_8473:
        /* <DEDUP_REMOVED lines=72> */
.L_x_8472:
        /* <DEDUP_REMOVED lines=49> */
.L_x_8474:
        /* <DEDUP_REMOVED lines=36> */
.L_x_8475:
        /* <DEDUP_REMOVED lines=16> */
.L_x_8471:
        /* <DEDUP_REMOVED lines=15> */
.L_x_8477:
        /* <DEDUP_REMOVED lines=27> */
.L_x_8476:
        /* <DEDUP_REMOVED lines=8> */
.L_x_8479:
        /* <DEDUP_REMOVED lines=27> */
.L_x_8478:
        /* <DEDUP_REMOVED lines=18> */
.L_x_8469:
[----:B------:R-:W-:Y:S05]  /*9240*/  BSYNC.RECONVERGENT B0 ;  /* 0x0000000000007941 */ /* 0x000fea0003800200 */
.L_x_8468:
        /* <DEDUP_REMOVED lines=12> */
.L_x_8482:
        /* <DEDUP_REMOVED lines=33> */
.L_x_8485:
        /* <DEDUP_REMOVED lines=71> */
.L_x_8484:
        /* <DEDUP_REMOVED lines=49> */
.L_x_8486:
        /* <DEDUP_REMOVED lines=36> */
.L_x_8487:
        /* <DEDUP_REMOVED lines=16> */
.L_x_8483:
        /* <DEDUP_REMOVED lines=15> */
.L_x_8489:
        /* <DEDUP_REMOVED lines=27> */
.L_x_8488:
[----:B------:R-:W-:Y:S05]  /*a280*/  @!P0 BRA `(.L_x_8490) ;  /* 0x0000000000788947 */ /* 0x000fea0003800000 */
[----:B------:R-:W-:Y:S01]  /*a290*/  BSSY.RECONVERGENT B1, `(.L_x_8490) ;  /* 0x000001d000017945 */ /* 0x000fe20003800200 */
[----:B------:R-:W-:Y:S01]  /*a2a0*/  MOV R17, UR12 ;  /* 0x0000000c00117c02 */ /* 0x000fe20008000f00 */
[----:B------:R-:W-:-:S07]  /*a2b0*/  IMAD.U32 R11, RZ, RZ, UR13 ;  /* 0x0000000dff0b7e24 */ /* 0x000fce000f8e00ff */
.L_x_8491:
        /* <DEDUP_REMOVED lines=27> */
.L_x_8490:
        /* <DEDUP_REMOVED lines=18> */
.L_x_8481:
[----:B------:R-:W-:Y:S05]  /*a590*/  BSYNC.RECONVERGENT B0 ;  /* 0x0000000000007941 */ /* 0x000fea0003800200 */
.L_x_8480:
        /* <DEDUP_REMOVED lines=16> */
.L_x_8494:
[----:B------:R-:W-:-:S13]  /*a6a0*/  ISETP.GE.AND P0, PT, R5, UR7, PT ;  /* 0x0000000705007c0c */ /* 0x000fda000bf06270 */
[----:B------:R-:W-:Y:S05]  /*a6b0*/  @P0 BRA `(.L_x_8496) ;  /* 0x0000000000300947 */ /* 0x000fea0003800000 */
[----:B0-----:R-:W0:Y:S01]  /*a6c0*/  LDC.64 R2, c[0x0][0x418] ;  /* 0x00010600ff027b82 */ /* 0x001e220000000a00 */
[C---:B------:R-:W-:Y:S01]  /*a6d0*/  IADD3 R7, PT, PT, R5.reuse, UR6, RZ ;  /* 0x0000000605077c10 */ /* 0x040fe2000fffe0ff */
[----:B------:R-:W-:-:S04]  /*a6e0*/  VIADD R5, R5, 0x80 ;  /* 0x0000008005057836 */ /* 0x000fc80000000000 */
[----:B0-----:R-:W-:-:S05]  /*a6f0*/  IMAD.WIDE.U32 R2, R7, 0x8, R2 ;  /* 0x0000000807027825 */ /* 0x001fca00078e0002 */
[----:B------:R0:W-:Y:S02]  /*a700*/  STG.E.64 desc[UR16][R2.64], RZ ;  /* 0x000000ff02007986 */ /* 0x0001e4000c101b10 */
.L_x_8495:
[----:B------:R-:W-:-:S13]  /*a710*/  ISETP.GE.AND P0, PT, R5, UR7, PT ;  /* 0x0000000705007c0c */ /* 0x000fda000bf06270 */
[----:B------:R-:W-:Y:S05]  /*a720*/  @P0 BRA `(.L_x_8497) ;  /* 0x0000000000300947 */ /* 0x000fea0003800000 */
[----:B0-----:R-:W0:Y:S01]  /*a730*/  LDC.64 R2, c[0x0][0x418] ;  /* 0x00010600ff027b82 */ /* 0x001e220000000a00 */
[C---:B------:R-:W-:Y:S02]  /*a740*/  VIADD R7, R5.reuse, UR6 ;  /* 0x0000000605077c36 */ /* 0x040fe40008000000 */
[----:B------:R-:W-:Y:S02]  /*a750*/  VIADD R5, R5, 0x80 ;  /* 0x0000008005057836 */ /* 0x000fe40000000000 */
[----:B0-----:R-:W-:-:S05]  /*a760*/  IMAD.WIDE.U32 R2, R7, 0x8, R2 ;  /* 0x0000000807027825 */ /* 0x001fca00078e0002 */
[----:B------:R0:W-:Y:S02]  /*a770*/  STG.E.64 desc[UR16][R2.64], RZ ;  /* 0x000000ff02007986 */ /* 0x0001e4000c101b10 */
.L_x_8496:
[----:B------:R-:W-:-:S13]  /*a780*/  ISETP.GE.AND P0, PT, R5, UR7, PT ;  /* 0x0000000705007c0c */ /* 0x000fda000bf06270 */
[----:B------:R-:W-:Y:S05]  /*a790*/  @P0 BRA `(.L_x_8498) ;  /* 0x0000000000340947 */ /* 0x000fea0003800000 */
[----:B0-----:R-:W0:Y:S01]  /*a7a0*/  LDC.64 R2, c[0x0][0x418] ;  /* 0x00010600ff027b82 */ /* 0x001e220000000a00 */
[C---:B------:R-:W-:Y:S01]  /*a7b0*/  IADD3 R7, PT, PT, R5.reuse, UR6, RZ ;  /* 0x0000000605077c10 */ /* 0x040fe2000fffe0ff */
[----:B------:R-:W-:-:S04]  /*a7c0*/  VIADD R5, R5, 0x80 ;  /* 0x0000008005057836 */ /* 0x000fc80000000000 */
[----:B0-----:R-:W-:-:S05]  /*a7d0*/  IMAD.WIDE.U32 R2, R7, 0x8, R2 ;  /* 0x0000000807027825 */ /* 0x001fca00078e0002 */
[----:B------:R0:W-:Y:S02]  /*a7e0*/  STG.E.64 desc[UR16][R2.64], RZ ;  /* 0x000000ff02007986 */ /* 0x0001e4000c101b10 */
.L_x_8497:
        /* <DEDUP_REMOVED lines=8> */
.L_x_8498:
[----:B------:R-:W-:Y:S05]  /*a870*/  BSYNC.RELIABLE B1 ;  /* 0x0000000000017941 */ /* 0x000fea0003800100 */
.L_x_8493:
[----:B------:R-:W-:-:S13]  /*a880*/  ISETP.GE.AND P0, PT, R5, UR7, PT ;  /* 0x0000000705007c0c */ /* 0x000fda000bf06270 */
[----:B0-----:R-:W0:Y:S01]  /*a890*/  @!P0 LDC.64 R2, c[0x0][0x418] ;  /* 0x00010600ff028b82 */ /* 0x001e220000000a00 */
[C---:B------:R-:W-:Y:S01]  /*a8a0*/  @!P0 IADD3 R7, PT, PT, R5.reuse, UR6, RZ ;  /* 0x0000000605078c10 */ /* 0x040fe2000fffe0ff */
[----:B------:R-:W-:-:S04]  /*a8b0*/  @!P0 VIADD R5, R5, 0x80 ;  /* 0x0000008005058836 */ /* 0x000fc80000000000 */
[----:B0-----:R-:W-:-:S05]  /*a8c0*/  @!P0 IMAD.WIDE.U32 R2, R7, 0x8, R2 ;  /* 0x0000000807028825 */ /* 0x001fca00078e0002 */
[----:B------:R0:W-:Y:S02]  /*a8d0*/  @!P0 STG.E.64 desc[UR16][R2.64], RZ ;  /* 0x000000ff02008986 */ /* 0x0001e4000c101b10 */
.L_x_8499:
[----:B------:R-:W-:Y:S05]  /*a8e0*/  BSYNC.RECONVERGENT B0 ;  /* 0x0000000000007941 */ /* 0x000fea0003800200 */
.L_x_8492:
        /* <DEDUP_REMOVED lines=8> */
.L_x_8395:
        /* <DEDUP_REMOVED lines=16> */
[----:B------:R-:W3:Y:S01]  /*aa70*/  LDG.E.ENL2.256 R20, R24, desc[UR16][R2.64] ;  /* 0xfe0000100218797e */ /* 0x000ee20008121914 */
[----:B------:R-:W-:-:S03]  /*aa80*/  ISETP.NE.AND.EX P0, PT, RZ, UR23, PT, P0 ;  /* 0x00000017ff007c0c */ /* 0x000fc6000bf05300 */
[----:B--2---:R2:W-:Y:S01]  /*aa90*/  STL.64 [R1+0x90], R28 ;  /* 0x0000901c01007387 */ /* 0x0045e20000100a00 */
[----:B------:R-:W3:Y:S03]  /*aaa0*/  LDC.64 R38, c[0x0][0x3b0] ;  /* 0x0000ec00ff267b82 */ /* 0x000ee60000000a00 */
[----:B----4-:R4:W-:Y:S04]  /*aab0*/  STL.64 [R1+0x98], R30 ;  /* 0x0000981e01007387 */ /* 0x0109e80000100a00 */
[----:B------:R4:W-:Y:S01]  /*aac0*/  STL.64 [R1+0xa0], R32 ;  /* 0x0000a02001007387 */ /* 0x0009e20000100a00 */
[----:B------:R-:W3:Y:S03]  /*aad0*/  LDC.64 R8, c[0x0][0x3b8] ;  /* 0x0000ee00ff087b82 */ /* 0x000ee60000000a00 */
[----:B-1----:R1:W-:Y:S04]  /*aae0*/  STL.64 [R1+0xa8], R34 ;  /* 0x0000a82201007387 */ /* 0x0023e80000100a00 */
[----:B------:R1:W5:Y:S01]  /*aaf0*/  LDG.E.ENL2.256 R12, R16, desc[UR16][R2.64+0x1000] ;  /* 0xfe0080100210797e */ /* 0x000362000812190c */
[----:B------:R-:W3:Y:S03]  /*ab00*/  LDC.64 R6, c[0x0][0x3c0] ;  /* 0x0000f000ff067b82 */ /* 0x000ee60000000a00 */
[----:B0-----:R0:W-:Y:S05]  /*ab10*/  STL.64 [R1+0xb0], R36 ;  /* 0x0000b02401007387 */ /* 0x0011ea0000100a00 */
[----:B------:R-:W3:Y:S08]  /*ab20*/  LDC.64 R40, c[0x0][0x3d8] ;  /* 0x0000f600ff287b82 */ /* 0x000ef00000000a00 */
        /* <DEDUP_REMOVED lines=72> */
.L_x_8502:
        /* <DEDUP_REMOVED lines=72> */
.L_x_8501:
        /* <DEDUP_REMOVED lines=53> */
.L_x_8503:
        /* <DEDUP_REMOVED lines=34> */
.L_x_8504:
        /* <DEDUP_REMOVED lines=16> */
.L_x_8500:
        /* <DEDUP_REMOVED lines=16> */
.L_x_8506:
        /* <DEDUP_REMOVED lines=27> */
.L_x_8505:
[----:B------:R-:W-:Y:S05]  /*bd50*/  BRA.U !UP0, `(.L_x_8507) ;  /* 0x0000000108847547 */ /* 0x000fea000b800000 */
[----:B------:R-:W0:Y:S01]  /*bd60*/  LDCU.64 UR4, c[0x0][0x3f8] ;  /* 0x00007f00ff0477ac */ /* 0x000e220008000a00 */
[----:B------:R-:W-:Y:S01]  /*bd70*/  BSSY.RECONVERGENT B0, `(.L_x_8507) ;  /* 0x000001f000007945 */ /* 0x000fe20003800200 */
[----:B------:R-:W-:Y:S02]  /*bd80*/  IMAD.U32 R32, RZ, RZ, UR12 ;  /* 0x0000000cff207e24 */ /* 0x000fe4000f8e00ff */
[----:B------:R-:W-:Y:S02]  /*bd90*/  IMAD.U32 R31, RZ, RZ, UR13 ;  /* 0x0000000dff1f7e24 */ /* 0x000fe4000f8e00ff */
[----:B0-----:R-:W-:Y:S01]  /*bda0*/  IMAD.U32 R38, RZ, RZ, UR4 ;  /* 0x00000004ff267e24 */ /* 0x001fe2000f8e00ff */
[----:B------:R-:W-:-:S07]  /*bdb0*/  MOV R39, UR5 ;  /* 0x0000000500277c02 */ /* 0x000fce0008000f00 */
.L_x_8508:
        /* <DEDUP_REMOVED lines=27> */
.L_x_8507:
        /* <DEDUP_REMOVED lines=22> */
.L_x_8509:
        /* <DEDUP_REMOVED lines=34> */
.L_x_8512:
        /* <DEDUP_REMOVED lines=72> */
.L_x_8511:
        /* <DEDUP_REMOVED lines=53> */
.L_x_8513:
        /* <DEDUP_REMOVED lines=36> */
.L_x_8514:
        /* <DEDUP_REMOVED lines=18> */
.L_x_8510:
        /* <DEDUP_REMOVED lines=14> */
.L_x_8516:
        /* <DEDUP_REMOVED lines=27> */
.L_x_8515:
        /* <DEDUP_REMOVED lines=9> */
.L_x_8518:
        /* <DEDUP_REMOVED lines=27> */
.L_x_8517:
        /* <DEDUP_REMOVED lines=22> */
.L_x_8519:
        /* <DEDUP_REMOVED lines=34> */
.L_x_8522:
        /* <DEDUP_REMOVED lines=72> */
.L_x_8521:
        /* <DEDUP_REMOVED lines=57> */
.L_x_8523:
        /* <DEDUP_REMOVED lines=37> */
.L_x_8524:
        /* <DEDUP_REMOVED lines=19> */
.L_x_8520:
        /* <DEDUP_REMOVED lines=13> */
.L_x_8526:
        /* <DEDUP_REMOVED lines=27> */
.L_x_8525:
        /* <DEDUP_REMOVED lines=9> */
.L_x_8528:
        /* <DEDUP_REMOVED lines=27> */
.L_x_8527:
        /* <DEDUP_REMOVED lines=22> */
.L_x_8529:
        /* <DEDUP_REMOVED lines=35> */
.L_x_8532:
        /* <DEDUP_REMOVED lines=72> */
.L_x_8531:
        /* <DEDUP_REMOVED lines=56> */
.L_x_8533:
        /* <DEDUP_REMOVED lines=43> */
.L_x_8534:
        /* <DEDUP_REMOVED lines=22> */
.L_x_8530:
        /* <DEDUP_REMOVED lines=13> */
.L_x_8536:
        /* <DEDUP_REMOVED lines=27> */
.L_x_8535:
        /* <DEDUP_REMOVED lines=9> */
.L_x_8538:
        /* <DEDUP_REMOVED lines=27> */
.L_x_8537:
        /* <DEDUP_REMOVED lines=22> */
.L_x_8539:
        /* <DEDUP_REMOVED lines=34> */
.L_x_8542:
        /* <DEDUP_REMOVED lines=72> */
.L_x_8541:
        /* <DEDUP_REMOVED lines=50> */
.L_x_8543:
        /* <DEDUP_REMOVED lines=38> */
.L_x_8544:
        /* <DEDUP_REMOVED lines=16> */
.L_x_8540:
        /* <DEDUP_REMOVED lines=16> */
.L_x_8546:
        /* <DEDUP_REMOVED lines=27> */
.L_x_8545:
        /* <DEDUP_REMOVED lines=9> */
.L_x_8548:
        /* <DEDUP_REMOVED lines=27> */
.L_x_8547:
        /* <DEDUP_REMOVED lines=19> */
.L_x_8549:
        /* <DEDUP_REMOVED lines=34> */
.L_x_8552:
        /* <DEDUP_REMOVED lines=72> */
.L_x_8551:
        /* <DEDUP_REMOVED lines=50> */
.L_x_8553:
        /* <DEDUP_REMOVED lines=38> */
.L_x_8554:
        /* <DEDUP_REMOVED lines=16> */
.L_x_8550:
        /* <DEDUP_REMOVED lines=15> */
.L_x_8556:
        /* <DEDUP_REMOVED lines=27> */
.L_x_8555:
        /* <DEDUP_REMOVED lines=8> */
.L_x_8558:
        /* <DEDUP_REMOVED lines=27> */
.L_x_8557:
        /* <DEDUP_REMOVED lines=19> */
.L_x_8559:
        /* <DEDUP_REMOVED lines=34> */
.L_x_8562:
        /* <DEDUP_REMOVED lines=72> */
.L_x_8561:
        /* <DEDUP_REMOVED lines=50> */
.L_x_8563:
        /* <DEDUP_REMOVED lines=38> */
.L_x_8564:
        /* <DEDUP_REMOVED lines=16> */
.L_x_8560:
        /* <DEDUP_REMOVED lines=14> */
.L_x_8566:
        /* <DEDUP_REMOVED lines=27> */
.L_x_8565:
        /* <DEDUP_REMOVED lines=8> */
.L_x_8568:
        /* <DEDUP_REMOVED lines=27> */
.L_x_8567:
        /* <DEDUP_REMOVED lines=19> */
.L_x_8569:
        /* <DEDUP_REMOVED lines=33> */
.L_x_8572:
        /* <DEDUP_REMOVED lines=72> */
.L_x_8571:
        /* <DEDUP_REMOVED lines=50> */
.L_x_8573:
        /* <DEDUP_REMOVED lines=38> */
.L_x_8574:
        /* <DEDUP_REMOVED lines=16> */
.L_x_8570:
        /* <DEDUP_REMOVED lines=13> */
.L_x_8576:
        /* <DEDUP_REMOVED lines=27> */
.L_x_8575:
[----:B------:R-:W-:Y:S05]  /*14580*/  BRA.U !UP0, `(.L_x_8577) ;  /* 0x0000000108787547 */ /* 0x000fea000b800000 */
[----:B------:R-:W-:Y:S01]  /*14590*/  BSSY.RECONVERGENT B0, `(.L_x_8577) ;  /* 0x000001d000007945 */ /* 0x000fe20003800200 */
[----:B------:R-:W-:Y:S02]  /*145a0*/  IMAD.U32 R12, RZ, RZ, UR26 ;  /* 0x0000001aff0c7e24 */ /* 0x000fe4000f8e00ff */
[----:B------:R-:W-:-:S07]  /*145b0*/  IMAD.U32 R8, RZ, RZ, UR27 ;  /* 0x0000001bff087e24 */ /* 0x000fce000f8e00ff */
.L_x_8578:
        /* <DEDUP_REMOVED lines=27> */
.L_x_8577:
        /* <DEDUP_REMOVED lines=21> */
[----:B------:R-:W-:Y:S04]  /*148c0*/  STG.E.ENL2.256 desc[UR16][R10.64], RZ, RZ ;  /* 0xf80000ff0aff797f */ /* 0x000fe8000f121810 */
[----:B------:R-:W-:Y:S01]  /*148d0*/  STG.E.ENL2.256 desc[UR16][R10.64+0x1000], RZ, RZ ;  /* 0xf80080ff0aff797f */ /* 0x000fe2000f121810 */
[----:B01----:R-:W-:Y:S05]  /*148e0*/  EXIT ;  /* 0x000000000000794d */ /* 0x003fea0003800000 */
.L_x_8579:
        /* <DEDUP_REMOVED lines=9> */
.L_x_19045:


//--------------------- .text._ZN2at6native29vectorized_elementwise_kernelILi8EZZNS0_73_GLOBAL__N__c8866d80_35_SparseBinaryOpIntersectionKernel_cu_b2145a98_327142_sparse_binary_op_intersection_kernel_implINS2_18CUDAKernelLauncherENS2_36CUDAValueSelectionIntersectionKernelINS2_9LhsProjOpEEElLl8EEEvRNS_6TensorERKS8_SB_RKSt6vectorIlSaIlEERKSt8optionalIS8_ESK_bbENKUlvE3_clEvEUllE_St5arrayIPcLm2EEEEviT0_T1_ --------------------------
	.section	.text._ZN2at6native29vectorized_elementwise_kernelILi8EZZNS0_73_GLOBAL__N__c8866d80_35_SparseBinaryOpIntersectionKernel_cu_b2145a98_327142_sparse_binary_op_intersection_kernel_implINS2_18CUDAKernelLauncherENS2_36CUDAValueSelectionIntersectionKernelINS2_9LhsProjOpEEElLl8EEEvRNS_6TensorERKS8_SB_RKSt6vectorIlSaIlEERKSt8optionalIS8_ESK_bbENKUlvE3_clEvEUllE_St5arrayIPcLm2EEEEviT0_T1_,"ax",@progbits
	.align	128
        .global         _ZN2at6native29vectorized_elementwise_kernelILi8EZZNS0_73_GLOBAL__N__c8866d80_35_SparseBinaryOpIntersectionKernel_cu_b2145a98_327142_sparse_binary_op_intersection_kernel_implINS2_18CUDAKernelLauncherENS2_36CUDAValueSelectionIntersectionKernelINS2_9LhsProjOpEEElLl8EEEvRNS_6TensorERKS8_SB_RKSt6vectorIlSaIlEERKSt8optionalIS8_ESK_bbENKUlvE3_clEvEUllE_St5arrayIPcLm2EEEEviT0_T1_
        .type           _ZN2at6native29vectorized_elementwise_kernelILi8EZZNS0_73_GLOBAL__N__c8866d80_35_SparseBinaryOpIntersectionKernel_cu_b2145a98_327142_sparse_binary_op_intersection_kernel_implINS2_18CUDAKernelLauncherENS2_36CUDAValueSelectionIntersectionKernelINS2_9LhsProjOpEEElLl8EEEvRNS_6TensorERKS8_SB_RKSt6vectorIlSaIlEERKSt8optionalIS8_ESK_bbENKUlvE3_clEvEUllE_St5arrayIPcLm2EEEEviT0_T1_,@function
        .size           _ZN2at6native29vectorized_elementwise_kernelILi8EZZNS0_73_GLOBAL__N__c8866d80_35_SparseBinaryOpIntersectionKernel_cu_b2145a98_327142_sparse_binary_op_intersection_kernel_implINS2_18CUDAKernelLauncherENS2_36CUDAValueSelectionIntersectionKernelINS2_9LhsProjOpEEElLl8EEEvRNS_6TensorERKS8_SB_RKSt6vectorIlSaIlEERKSt8optionalIS8_ESK_bbENKUlvE3_clEvEUllE_St5arrayIPcLm2EEEEviT0_T1_,(.L_x_19046 - _ZN2at6native29vectorized_elementwise_kernelILi8EZZNS0_73_GLOBAL__N__c8866d80_35_SparseBinaryOpIntersectionKernel_cu_b2145a98_327142_sparse_binary_op_intersection_kernel_implINS2_18CUDAKernelLauncherENS2_36CUDAValueSelectionIntersectionKernelINS2_9LhsProjOpEEElLl8EEEvRNS_6TensorERKS8_SB_RKSt6vectorIlSaIlEERKSt8optionalIS8_ESK_bbENKUlvE3_clEvEUllE_St5arrayIPcLm2EEEEviT0_T1_)
        .other          _ZN2at6native29vectorized_elementwise_kernelILi8EZZNS0_73_GLOBAL__N__c8866d80_35_SparseBinaryOpIntersectionKernel_cu_b2145a98_327142_sparse_binary_op_intersection_kernel_implINS2_18CUDAKernelLauncherENS2_36CUDAValueSelectionIntersectionKernelINS2_9LhsProjOpEEElLl8EEEvRNS_6TensorERKS8_SB_RKSt6vectorIlSaIlEERKSt8optionalIS8_ESK_bbENKUlvE3_clEvEUllE_St5arrayIPcLm2EEEEviT0_T1_,@"STO_CUDA_ENTRY STV_DEFAULT"
_ZN2at6native29vectorized_elementwise_kernelILi8EZZNS0_73_GLOBAL__N__c8866d80_35_SparseBinaryOpIntersectionKernel_cu_b2145a98_327142_sparse_binary_op_intersection_kernel_implINS2_18CUDAKernelLauncherENS2_36CUDAValueSelectionIntersectionKernelINS2_9LhsProjOpEEElLl8EEEvRNS_6TensorERKS8_SB_RKSt6vectorIlSaIlEERKSt8optionalIS8_ESK_bbENKUlvE3_clEvEUllE_St5arrayIPcLm2EEEEviT0_T1_:
.text._ZN2at6native29vectorized_elementwise_kernelILi8EZZNS0_73_GLOBAL__N__c8866d80_35_SparseBinaryOpIntersectionKernel_cu_b2145a98_327142_sparse_binary_op_intersection_kernel_implINS2_18CUDAKernelLauncherENS2_36CUDAValueSelectionIntersectionKernelINS2_9LhsProjOpEEElLl8EEEvRNS_6TensorERKS8_SB_RKSt6vectorIlSaIlEERKSt8optionalIS8_ESK_bbENKUlvE3_clEvEUllE_St5arrayIPcLm2EEEEviT0_T1_:
        /* <DEDUP_REMOVED lines=130> */
.L_x_8583:
        /* <DEDUP_REMOVED lines=33> */
.L_x_8586:
        /* <DEDUP_REMOVED lines=71> */
.L_x_8585:
        /* <DEDUP_REMOVED lines=56> */
.L_x_8587:
        /* <DEDUP_REMOVED lines=40> */
.L_x_8588:
        /* <DEDUP_REMOVED lines=21> */
.L_x_8584:
        /* <DEDUP_REMOVED lines=13> */
.L_x_8590:
        /* <DEDUP_REMOVED lines=27> */
.L_x_8589:
[----:B------:R-:W-:Y:S01]  /*1870*/  MOV R27, UR13 ;  /* 0x0000000d001b7c02 */ /* 0x000fe20008000f00 */
[----:B------:R-:W-:Y:S06]  /*1880*/  @!P0 BRA `(.L_x_8591) ;  /* 0x0000000000808947 */ /* 0x000fec0003800000 */
[----:B------:R-:W-:Y:S01]  /*1890*/  BSSY.RECONVERGENT B1, `(.L_x_8591) ;  /* 0x000001f000017945 */ /* 0x000fe20003800200 */
[----:B------:R-:W-:Y:S02]  /*18a0*/  IMAD.MOV.U32 R32, RZ, RZ, R26 ;  /* 0x000000ffff207224 */ /* 0x000fe400078e001a */
[----:B------:R-:W-:Y:S02]  /*18b0*/  IMAD.U32 R31, RZ, RZ, UR23 ;  /* 0x00000017ff1f7e24 */ /* 0x000fe4000f8e00ff */
[----:B------:R-:W-:Y:S02]  /*18c0*/  IMAD.U32 R30, RZ, RZ, UR12 ;  /* 0x0000000cff1e7e24 */ /* 0x000fe4000f8e00ff */
[----:B------:R-:W-:-:S07]  /*18d0*/  IMAD.U32 R26, RZ, RZ, UR13 ;  /* 0x0000000dff1a7e24 */ /* 0x000fce000f8e00ff */
.L_x_8592:
        /* <DEDUP_REMOVED lines=27> */
.L_x_8591:
        /* <DEDUP_REMOVED lines=18> */
.L_x_8582:
[----:B------:R-:W-:Y:S05]  /*1bb0*/  BSYNC.RECONVERGENT B0 ;  /* 0x0000000000007941 */ /* 0x000fea0003800200 */
.L_x_8581:
        /* <DEDUP_REMOVED lines=12> */
.L_x_8595:
        /* <DEDUP_REMOVED lines=33> */
.L_x_8598:
        /* <DEDUP_REMOVED lines=71> */
.L_x_8597:
        /* <DEDUP_REMOVED lines=55> */
.L_x_8599:
        /* <DEDUP_REMOVED lines=39> */
.L_x_8600:
        /* <DEDUP_REMOVED lines=20> */
.L_x_8596:
        /* <DEDUP_REMOVED lines=16> */
.L_x_8602:
        /* <DEDUP_REMOVED lines=27> */
.L_x_8601:
[----:B------:R-:W-:Y:S01]  /*2cd0*/  IMAD.U32 R27, RZ, RZ, UR13 ;  /* 0x0000000dff1b7e24 */ /* 0x000fe2000f8e00ff */
[----:B------:R-:W-:Y:S06]  /*2ce0*/  @!P0 BRA `(.L_x_8603) ;  /* 0x0000000000808947 */ /* 0x000fec0003800000 */
[----:B------:R-:W-:Y:S01]  /*2cf0*/  BSSY.RECONVERGENT B1, `(.L_x_8603) ;  /* 0x000001f000017945 */ /* 0x000fe20003800200 */
[----:B------:R-:W-:Y:S01]  /*2d00*/  IMAD.U32 R29, RZ, RZ, UR12 ;  /* 0x0000000cff1d7e24 */ /* 0x000fe2000f8e00ff */
[----:B------:R-:W-:Y:S01]  /*2d10*/  MOV R27, UR13 ;  /* 0x0000000d001b7c02 */ /* 0x000fe20008000f00 */
[----:B------:R-:W-:Y:S02]  /*2d20*/  IMAD.U32 R28, RZ, RZ, UR13 ;  /* 0x0000000dff1c7e24 */ /* 0x000fe4000f8e00ff */
[----:B------:R-:W-:-:S07]  /*2d30*/  IMAD.U32 R22, RZ, RZ, UR12 ;  /* 0x0000000cff167e24 */ /* 0x000fce000f8e00ff */
.L_x_8604:
        /* <DEDUP_REMOVED lines=27> */
.L_x_8603:
        /* <DEDUP_REMOVED lines=18> */
.L_x_8594:
[----:B0-----:R-:W-:Y:S05]  /*3010*/  BSYNC.RECONVERGENT B0 ;  /* 0x0000000000007941 */ /* 0x001fea0003800200 */
.L_x_8593:
        /* <DEDUP_REMOVED lines=13> */
.L_x_8607:
        /* <DEDUP_REMOVED lines=33> */
.L_x_8610:
        /* <DEDUP_REMOVED lines=71> */
.L_x_8609:
        /* <DEDUP_REMOVED lines=51> */
.L_x_8611:
        /* <DEDUP_REMOVED lines=33> */
.L_x_8612:
        /* <DEDUP_REMOVED lines=16> */
.L_x_8608:
        /* <DEDUP_REMOVED lines=15> */
.L_x_8614:
        /* <DEDUP_REMOVED lines=27> */
.L_x_8613:
        /* <DEDUP_REMOVED lines=8> */
.L_x_8616:
        /* <DEDUP_REMOVED lines=27> */
.L_x_8615:
        /* <DEDUP_REMOVED lines=18> */
.L_x_8606:
[----:B0-----:R-:W-:Y:S05]  /*43a0*/  BSYNC.RECONVERGENT B0 ;  /* 0x0000000000007941 */ /* 0x001fea0003800200 */
.L_x_8605:
        /* <DEDUP_REMOVED lines=12> */
.L_x_8619:
        /* <DEDUP_REMOVED lines=33> */
.L_x_8622:
        /* <DEDUP_REMOVED lines=71> */
.L_x_8621:
        /* <DEDUP_REMOVED lines=51> */
.L_x_8623:
        /* <DEDUP_REMOVED lines=33> */
.L_x_8624:
        /* <DEDUP_REMOVED lines=17> */
.L_x_8620:
        /* <DEDUP_REMOVED lines=15> */
.L_x_8626:
        /* <DEDUP_REMOVED lines=27> */
.L_x_8625:
        /* <DEDUP_REMOVED lines=8> */
.L_x_8628:
        /* <DEDUP_REMOVED lines=27> */
.L_x_8627:
        /* <DEDUP_REMOVED lines=18> */
.L_x_8618:
[----:B------:R-:W-:Y:S05]  /*5730*/  BSYNC.RECONVERGENT B0 ;  /* 0x0000000000007941 */ /* 0x000fea0003800200 */
.L_x_8617:
        /* <DEDUP_REMOVED lines=12> */
.L_x_8631:
        /* <DEDUP_REMOVED lines=34> */
.L_x_8634:
        /* <DEDUP_REMOVED lines=72> */
.L_x_8633:
        /* <DEDUP_REMOVED lines=49> */
.L_x_8635:
        /* <DEDUP_REMOVED lines=36> */
.L_x_8636:
        /* <DEDUP_REMOVED lines=16> */
.L_x_8632:
        /* <DEDUP_REMOVED lines=15> */
.L_x_8638:
        /* <DEDUP_REMOVED lines=27> */
.L_x_8637:
        /* <DEDUP_REMOVED lines=8> */
.L_x_8640:
        /* <DEDUP_REMOVED lines=27> */
.L_x_8639:
        /* <DEDUP_REMOVED lines=18> */
.L_x_8630:
[----:B------:R-:W-:Y:S05]  /*6ae0*/  BSYNC.RECONVERGENT B0 ;  /* 0x0000000000007941 */ /* 0x000fea0003800200 */
.L_x_8629:
        /* <DEDUP_REMOVED lines=12> */
.L_x_8643:
        /* <DEDUP_REMOVED lines=34> */
.L_x_8646:
        /* <DEDUP_REMOVED lines=72> */
.L_x_8645:
        /* <DEDUP_REMOVED lines=49> */
.L_x_8647:
        /* <DEDUP_REMOVED lines=36> */
.L_x_8648:
        /* <DEDUP_REMOVED lines=16> */
.L_x_8644:
        /* <DEDUP_REMOVED lines=15> */
.L_x_8650:
        /* <DEDUP_REMOVED lines=27> */
.L_x_8649:
        /* <DEDUP_REMOVED lines=8> */
.L_x_8652:
        /* <DEDUP_REMOVED lines=27> */
.L_x_8651:
        /* <DEDUP_REMOVED lines=18> */
.L_x_8642:
[----:B------:R-:W-:Y:S05]  /*7e90*/  BSYNC.RECONVERGENT B0 ;  /* 0x0000000000007941 */ /* 0x000fea0003800200 */
.L_x_8641:
        /* <DEDUP_REMOVED lines=12> */
.L_x_8655:
        /* <DEDUP_REMOVED lines=34> */
.L_x_8658:
        /* <DEDUP_REMOVED lines=72> */
.L_x_8657:
        /* <DEDUP_REMOVED lines=49> */
.L_x_8659:
        /* <DEDUP_REMOVED lines=36> */
.L_x_8660:
        /* <DEDUP_REMOVED lines=16> */
.L_x_8656:
        /* <DEDUP_REMOVED lines=15> */
.L_x_8662:
        /* <DEDUP_REMOVED lines=27> */
.L_x_8661:
        /* <DEDUP_REMOVED lines=8> */
.L_x_8664:
        /* <DEDUP_REMOVED lines=27> */
.L_x_8663:
        /* <DEDUP_REMOVED lines=18> */
.L_x_8654:
[----:B------:R-:W-:Y:S05]  /*9240*/  BSYNC.RECONVERGENT B0 ;  /* 0x0000000000007941 */ /* 0x000fea0003800200 */
.L_x_8653:
        /* <DEDUP_REMOVED lines=12> */
.L_x_8667:
        /* <DEDUP_REMOVED lines=33> */
.L_x_8670:
        /* <DEDUP_REMOVED lines=71> */
.L_x_8669:
        /* <DEDUP_REMOVED lines=49> */
.L_x_8671:
        /* <DEDUP_REMOVED lines=36> */
.L_x_8672:
        /* <DEDUP_REMOVED lines=16> */
.L_x_8668:
        /* <DEDUP_REMOVED lines=15> */
.L_x_8674:
        /* <DEDUP_REMOVED lines=27> */
.L_x_8673:
[----:B------:R-:W-:Y:S05]  /*a280*/  @!P0 BRA `(.L_x_8675) ;  /* 0x0000000000788947 */ /* 0x000fea0003800000 */
[----:B------:R-:W-:Y:S01]  /*a290*/  BSSY.RECONVERGENT B1, `(.L_x_8675) ;  /* 0x000001d000017945 */ /* 0x000fe20003800200 */
[----:B------:R-:W-:Y:S01]  /*a2a0*/  MOV R17, UR12 ;  /* 0x0000000c00117c02 */ /* 0x000fe20008000f00 */
[----:B------:R-:W-:-:S07]  /*a2b0*/  IMAD.U32 R11, RZ, RZ, UR13 ;  /* 0x0000000dff0b7e24 */ /* 0x000fce000f8e00ff */
.L_x_8676:
        /* <DEDUP_REMOVED lines=27> */
.L_x_8675:
        /* <DEDUP_REMOVED lines=18> */
.L_x_8666:
[----:B------:R-:W-:Y:S05]  /*a590*/  BSYNC.RECONVERGENT B0 ;  /* 0x0000000000007941 */ /* 0x000fea0003800200 */
.L_x_8665:
        /* <DEDUP_REMOVED lines=16> */
.L_x_8679:
[----:B------:R-:W-:-:S13]  /*a6a0*/  ISETP.GE.AND P0, PT, R5, UR7, PT ;  /* 0x0000000705007c0c */ /* 0x000fda000bf06270 */
[----:B------:R-:W-:Y:S05]  /*a6b0*/  @P0 BRA `(.L_x_8681) ;  /* 0x0000000000300947 */ /* 0x000fea0003800000 */
[----:B0-----:R-:W0:Y:S01]  /*a6c0*/  LDC.64 R2, c[0x0][0x418] ;  /* 0x00010600ff027b82 */ /* 0x001e220000000a00 */
[C---:B------:R-:W-:Y:S01]  /*a6d0*/  IADD3 R7, PT, PT, R5.reuse, UR6, RZ ;  /* 0x0000000605077c10 */ /* 0x040fe2000fffe0ff */
[----:B------:R-:W-:-:S04]  /*a6e0*/  VIADD R5, R5, 0x80 ;  /* 0x0000008005057836 */ /* 0x000fc80000000000 */
[----:B0-----:R-:W-:-:S05]  /*a6f0*/  IMAD.WIDE.U32 R2, R7, 0x8, R2 ;  /* 0x0000000807027825 */ /* 0x001fca00078e0002 */
[----:B------:R0:W-:Y:S02]  /*a700*/  STG.E.64 desc[UR16][R2.64], RZ ;  /* 0x000000ff02007986 */ /* 0x0001e4000c101b10 */
.L_x_8680:
[----:B------:R-:W-:-:S13]  /*a710*/  ISETP.GE.AND P0, PT, R5, UR7, PT ;  /* 0x0000000705007c0c */ /* 0x000fda000bf06270 */
[----:B------:R-:W-:Y:S05]  /*a720*/  @P0 BRA `(.L_x_8682) ;  /* 0x0000000000300947 */ /* 0x000fea0003800000 */
[----:B0-----:R-:W0:Y:S01]  /*a730*/  LDC.64 R2, c[0x0][0x418] ;  /* 0x00010600ff027b82 */ /* 0x001e220000000a00 */
[C---:B------:R-:W-:Y:S02]  /*a740*/  VIADD R7, R5.reuse, UR6 ;  /* 0x0000000605077c36 */ /* 0x040fe40008000000 */
[----:B------:R-:W-:Y:S02]  /*a750*/  VIADD R5, R5, 0x80 ;  /* 0x0000008005057836 */ /* 0x000fe40000000000 */
[----:B0-----:R-:W-:-:S05]  /*a760*/  IMAD.WIDE.U32 R2, R7, 0x8, R2 ;  /* 0x0000000807027825 */ /* 0x001fca00078e0002 */
[----:B------:R0:W-:Y:S02]  /*a770*/  STG.E.64 desc[UR16][R2.64], RZ ;  /* 0x000000ff02007986 */ /* 0x0001e4000c101b10 */
.L_x_8681:
[----:B------:R-:W-:-:S13]  /*a780*/  ISETP.GE.AND P0, PT, R5, UR7, PT ;  /* 0x0000000705007c0c */ /* 0x000fda000bf06270 */
[----:B------:R-:W-:Y:S05]  /*a790*/  @P0 BRA `(.L_x_8683) ;  /* 0x0000000000340947 */ /* 0x000fea0003800000 */
[----:B0-----:R-:W0:Y:S01]  /*a7a0*/  LDC.64 R2, c[0x0][0x418] ;  /* 0x00010600ff027b82 */ /* 0x001e220000000a00 */
[C---:B------:R-:W-:Y:S01]  /*a7b0*/  IADD3 R7, PT, PT, R5.reuse, UR6, RZ ;  /* 0x0000000605077c10 */ /* 0x040fe2000fffe0ff */
[----:B------:R-:W-:-:S04]  /*a7c0*/  VIADD R5, R5, 0x80 ;  /* 0x0000008005057836 */ /* 0x000fc80000000000 */
[----:B0-----:R-:W-:-:S05]  /*a7d0*/  IMAD.WIDE.U32 R2, R7, 0x8, R2 ;  /* 0x0000000807027825 */ /* 0x001fca00078e0002 */
[----:B------:R0:W-:Y:S02]  /*a7e0*/  STG.E.64 desc[UR16][R2.64], RZ ;  /* 0x000000ff02007986 */ /* 0x0001e4000c101b10 */
.L_x_8682:
        /* <DEDUP_REMOVED lines=8> */
.L_x_8683:
[----:B------:R-:W-:Y:S05]  /*a870*/  BSYNC.RELIABLE B1 ;  /* 0x0000000000017941 */ /* 0x000fea0003800100 */
.L_x_8678:
[----:B------:R-:W-:-:S13]  /*a880*/  ISETP.GE.AND P0, PT, R5, UR7, PT ;  /* 0x0000000705007c0c */ /* 0x000fda000bf06270 */
[----:B0-----:R-:W0:Y:S01]  /*a890*/  @!P0 LDC.64 R2, c[0x0][0x418] ;  /* 0x00010600ff028b82 */ /* 0x001e220000000a00 */
[C---:B------:R-:W-:Y:S01]  /*a8a0*/  @!P0 IADD3 R7, PT, PT, R5.reuse, UR6, RZ ;  /* 0x0000000605078c10 */ /* 0x040fe2000fffe0ff */
[----:B------:R-:W-:-:S04]  /*a8b0*/  @!P0 VIADD R5, R5, 0x80 ;  /* 0x0000008005058836 */ /* 0x000fc80000000000 */
[----:B0-----:R-:W-:-:S05]  /*a8c0*/  @!P0 IMAD.WIDE.U32 R2, R7, 0x8, R2 ;  /* 0x0000000807028825 */ /* 0x001fca00078e0002 */
[----:B------:R0:W-:Y:S02]  /*a8d0*/  @!P0 STG.E.64 desc[UR16][R2.64], RZ ;  /* 0x000000ff02008986 */ /* 0x0001e4000c101b10 */
.L_x_8684:
[----:B------:R-:W-:Y:S05]  /*a8e0*/  BSYNC.RECONVERGENT B0 ;  /* 0x0000000000007941 */ /* 0x000fea0003800200 */
.L_x_8677:
        /* <DEDUP_REMOVED lines=8> */
.L_x_8580:
        /* <DEDUP_REMOVED lines=100> */
.L_x_8687:
        /* <DEDUP_REMOVED lines=72> */
.L_x_8686:
        /* <DEDUP_REMOVED lines=53> */
.L_x_8688:
        /* <DEDUP_REMOVED lines=34> */
.L_x_8689:
        /* <DEDUP_REMOVED lines=16> */
.L_x_8685:
        /* <DEDUP_REMOVED lines=16> */
.L_x_8691:
        /* <DEDUP_REMOVED lines=27> */
.L_x_8690:
[----:B------:R-:W-:Y:S05]  /*bd50*/  BRA.U !UP0, `(.L_x_8692) ;  /* 0x0000000108847547 */ /* 0x000fea000b800000 */
[----:B------:R-:W0:Y:S01]  /*bd60*/  LDCU.64 UR4, c[0x0][0x3f8] ;  /* 0x00007f00ff0477ac */ /* 0x000e220008000a00 */
[----:B------:R-:W-:Y:S01]  /*bd70*/  BSSY.RECONVERGENT B0, `(.L_x_8692) ;  /* 0x000001f000007945 */ /* 0x000fe20003800200 */
[----:B------:R-:W-:Y:S02]  /*bd80*/  IMAD.U32 R32, RZ, RZ, UR12 ;  /* 0x0000000cff207e24 */ /* 0x000fe4000f8e00ff */
[----:B------:R-:W-:Y:S02]  /*bd90*/  IMAD.U32 R31, RZ, RZ, UR13 ;  /* 0x0000000dff1f7e24 */ /* 0x000fe4000f8e00ff */
[----:B0-----:R-:W-:Y:S01]  /*bda0*/  IMAD.U32 R38, RZ, RZ, UR4 ;  /* 0x00000004ff267e24 */ /* 0x001fe2000f8e00ff */
[----:B------:R-:W-:-:S07]  /*bdb0*/  MOV R39, UR5 ;  /* 0x0000000500277c02 */ /* 0x000fce0008000f00 */
.L_x_8693:
        /* <DEDUP_REMOVED lines=27> */
.L_x_8692:
        /* <DEDUP_REMOVED lines=22> */
.L_x_8694:
        /* <DEDUP_REMOVED lines=34> */
.L_x_8697:
        /* <DEDUP_REMOVED lines=72> */
.L_x_8696:
        /* <DEDUP_REMOVED lines=53> */
.L_x_8698:
        /* <DEDUP_REMOVED lines=36> */
.L_x_8699:
        /* <DEDUP_REMOVED lines=18> */
.L_x_8695:
        /* <DEDUP_REMOVED lines=14> */
.L_x_8701:
        /* <DEDUP_REMOVED lines=27> */
.L_x_8700:
        /* <DEDUP_REMOVED lines=9> */
.L_x_8703:
        /* <DEDUP_REMOVED lines=27> */
.L_x_8702:
        /* <DEDUP_REMOVED lines=22> */
.L_x_8704:
        /* <DEDUP_REMOVED lines=34> */
.L_x_8707:
        /* <DEDUP_REMOVED lines=72> */
.L_x_8706:
        /* <DEDUP_REMOVED lines=57> */
.L_x_8708:
        /* <DEDUP_REMOVED lines=37> */
.L_x_8709:
        /* <DEDUP_REMOVED lines=19> */
.L_x_8705:
        /* <DEDUP_REMOVED lines=13> */
.L_x_8711:
        /* <DEDUP_REMOVED lines=27> */
.L_x_8710:
        /* <DEDUP_REMOVED lines=9> */
.L_x_8713:
        /* <DEDUP_REMOVED lines=27> */
.L_x_8712:
        /* <DEDUP_REMOVED lines=22> */
.L_x_8714:
        /* <DEDUP_REMOVED lines=35> */
.L_x_8717:
        /* <DEDUP_REMOVED lines=72> */
.L_x_8716:
        /* <DEDUP_REMOVED lines=56> */
.L_x_8718:
        /* <DEDUP_REMOVED lines=43> */
.L_x_8719:
        /* <DEDUP_REMOVED lines=22> */
.L_x_8715:
        /* <DEDUP_REMOVED lines=13> */
.L_x_8721:
        /* <DEDUP_REMOVED lines=27> */
.L_x_8720:
        /* <DEDUP_REMOVED lines=9> */
.L_x_8723:
        /* <DEDUP_REMOVED lines=27> */
.L_x_8722:
        /* <DEDUP_REMOVED lines=22> */
.L_x_8724:
        /* <DEDUP_REMOVED lines=34> */
.L_x_8727:
        /* <DEDUP_REMOVED lines=72> */
.L_x_8726:
        /* <DEDUP_REMOVED lines=50> */
.L_x_8728:
        /* <DEDUP_REMOVED lines=38> */
.L_x_8729:
        /* <DEDUP_REMOVED lines=16> */
.L_x_8725:
        /* <DEDUP_REMOVED lines=16> */
.L_x_8731:
        /* <DEDUP_REMOVED lines=27> */
.L_x_8730:
        /* <DEDUP_REMOVED lines=9> */
.L_x_8733:
        /* <DEDUP_REMOVED lines=27> */
.L_x_8732:
        /* <DEDUP_REMOVED lines=19> */
.L_x_8734:
        /* <DEDUP_REMOVED lines=34> */
.L_x_8737:
        /* <DEDUP_REMOVED lines=72> */
.L_x_8736:
        /* <DEDUP_REMOVED lines=50> */
.L_x_8738:
        /* <DEDUP_REMOVED lines=38> */
.L_x_8739:
        /* <DEDUP_REMOVED lines=16> */
.L_x_8735:
        /* <DEDUP_REMOVED lines=15> */
.L_x_8741:
        /* <DEDUP_REMOVED lines=27> */
.L_x_8740:
        /* <DEDUP_REMOVED lines=8> */
.L_x_8743:
        /* <DEDUP_REMOVED lines=27> */
.L_x_8742:
        /* <DEDUP_REMOVED lines=19> */
.L_x_8744:
        /* <DEDUP_REMOVED lines=34> */
.L_x_8747:
        /* <DEDUP_REMOVED lines=72> */
.L_x_8746:
        /* <DEDUP_REMOVED lines=50> */
.L_x_8748:
        /* <DEDUP_REMOVED lines=38> */
.L_x_8749:
        /* <DEDUP_REMOVED lines=16> */
.L_x_8745:
        /* <DEDUP_REMOVED lines=14> */
.L_x_8751:
        /* <DEDUP_REMOVED lines=27> */
.L_x_8750:
        /* <DEDUP_REMOVED lines=8> */
.L_x_8753:
        /* <DEDUP_REMOVED lines=27> */
.L_x_8752:
        /* <DEDUP_REMOVED lines=19> */
.L_x_8754:
        /* <DEDUP_REMOVED lines=33> */
.L_x_8757:
        /* <DEDUP_REMOVED lines=72> */
.L_x_8756:
        /* <DEDUP_REMOVED lines=50> */
.L_x_8758:
        /* <DEDUP_REMOVED lines=38> */
.L_x_8759:
        /* <DEDUP_REMOVED lines=16> */
.L_x_8755:
        /* <DEDUP_REMOVED lines=13> */
.L_x_8761:
        /* <DEDUP_REMOVED lines=27> */
.L_x_8760:
[----:B------:R-:W-:Y:S05]  /*14580*/  BRA.U !UP0, `(.L_x_8762) ;  /* 0x0000000108787547 */ /* 0x000fea000b800000 */
[----:B------:R-:W-:Y:S01]  /*14590*/  BSSY.RECONVERGENT B0, `(.L_x_8762) ;  /* 0x000001d000007945 */ /* 0x000fe20003800200 */
[----:B------:R-:W-:Y:S02]  /*145a0*/  IMAD.U32 R12, RZ, RZ, UR26 ;  /* 0x0000001aff0c7e24 */ /* 0x000fe4000f8e00ff */
[----:B------:R-:W-:-:S07]  /*145b0*/  IMAD.U32 R8, RZ, RZ, UR27 ;  /* 0x0000001bff087e24 */ /* 0x000fce000f8e00ff */
.L_x_8763:
        /* <DEDUP_REMOVED lines=27> */
.L_x_8762:
        /* <DEDUP_REMOVED lines=24> */
.L_x_8764:
        /* <DEDUP_REMOVED lines=9> */
.L_x_19046:


//--------------------- .text._ZN2at6native18elementwise_kernelILi128ELi4EZNS0_15gpu_kernel_implIZZNS0_73_GLOBAL__N__c8866d80_35_SparseBinaryOpIntersectionKernel_cu_b2145a98_327142_sparse_binary_op_intersection_kernel_implINS3_18CUDAKernelLauncherENS3_36CUDAValueSelectionIntersectionKernelINS3_9LhsProjOpEEElLl8EEEvRNS_6TensorERKS9_SC_RKSt6vectorIlSaIlEERKSt8optionalIS9_ESL_bbENKUlvE1_clEvEUllE_EEvRNS_18TensorIteratorBaseERKT_EUliE_EEviT1_ --------------------------
	.section	.text._ZN2at6native18elementwise_kernelILi128ELi4EZNS0_15gpu_kernel_implIZZNS0_73_GLOBAL__N__c8866d80_35_SparseBinaryOpIntersectionKernel_cu_b2145a98_327142_sparse_binary_op_intersection_kernel_implINS3_18CUDAKernelLauncherENS3_36CUDAValueSelectionIntersectionKernelINS3_9LhsProjOpEEElLl8EEEvRNS_6TensorERKS9_SC_RKSt6vectorIlSaIlEERKSt8optionalIS9_ESL_bbENKUlvE1_clEvEUllE_EEvRNS_18TensorIteratorBaseERKT_EUliE_EEviT1_,"ax",@progbits
	.align	128
        .global         _ZN2at6native18elementwise_kernelILi128ELi4EZNS0_15gpu_kernel_implIZZNS0_73_GLOBAL__N__c8866d80_35_SparseBinaryOpIntersectionKernel_cu_b2145a98_327142_sparse_binary_op_intersection_kernel_implINS3_18CUDAKernelLauncherENS3_36CUDAValueSelectionIntersectionKernelINS3_9LhsProjOpEEElLl8EEEvRNS_6TensorERKS9_SC_RKSt6vectorIlSaIlEERKSt8optionalIS9_ESL_bbENKUlvE1_clEvEUllE_EEvRNS_18TensorIteratorBaseERKT_EUliE_EEviT1_
        .type           _ZN2at6native18elementwise_kernelILi128ELi4EZNS0_15gpu_kernel_implIZZNS0_73_GLOBAL__N__c8866d80_35_SparseBinaryOpIntersectionKernel_cu_b2145a98_327142_sparse_binary_op_intersection_kernel_implINS3_18CUDAKernelLauncherENS3_36CUDAValueSelectionIntersectionKernelINS3_9LhsProjOpEEElLl8EEEvRNS_6TensorERKS9_SC_RKSt6vectorIlSaIlEERKSt8optionalIS9_ESL_bbENKUlvE1_clEvEUllE_EEvRNS_18TensorIteratorBaseERKT_EUliE_EEviT1_,@function
        .size           _ZN2at6native18elementwise_kernelILi128ELi4EZNS0_15gpu_kernel_implIZZNS0_73_GLOBAL__N__c8866d80_35_SparseBinaryOpIntersectionKernel_cu_b2145a98_327142_sparse_binary_op_intersection_kernel_implINS3_18CUDAKernelLauncherENS3_36CUDAValueSelectionIntersectionKernelINS3_9LhsProjOpEEElLl8EEEvRNS_6TensorERKS9_SC_RKSt6vectorIlSaIlEERKSt8optionalIS9_ESL_bbENKUlvE1_clEvEUllE_EEvRNS_18TensorIteratorBaseERKT_EUliE_EEviT1_,(.L_x_19047 - _ZN2at6native18elementwise_kernelILi128ELi4EZNS0_15gpu_kernel_implIZZNS0_73_GLOBAL__N__c8866d80_35_SparseBinaryOpIntersectionKernel_cu_b2145a98_327142_sparse_binary_op_intersection_kernel_implINS3_18CUDAKernelLauncherENS3_36CUDAValueSelectionIntersectionKernelINS3_9LhsProjOpEEElLl8EEEvRNS_6TensorERKS9_SC_RKSt6vectorIlSaIlEERKSt8optionalIS9_ESL_bbENKUlvE1_clEvEUllE_EEvRNS_18TensorIteratorBaseERKT_EUliE_EEviT1_)
        .other          _ZN2at6native18elementwise_kernelILi128ELi4EZNS0_15gpu_kernel_implIZZNS0_73_GLOBAL__N__c8866d80_35_SparseBinaryOpIntersectionKernel_cu_b2145a98_327142_sparse_binary_op_intersection_kernel_implINS3_18CUDAKernelLauncherENS3_36CUDAValueSelectionIntersectionKernelINS3_9LhsProjOpEEElLl8EEEvRNS_6TensorERKS9_SC_RKSt6vectorIlSaIlEERKSt8optionalIS9_ESL_bbENKUlvE1_clEvEUllE_EEvRNS_18TensorIteratorBaseERKT_EUliE_EEviT1_,@"STO_CUDA_ENTRY STV_DEFAULT"
_ZN2at6native18elementwise_kernelILi128ELi4EZNS0_15gpu_kernel_implIZZNS0_73_GLOBAL__N__c8866d80_35_SparseBinaryOpIntersectionKernel_cu_b2145a98_327142_sparse_binary_op_intersection_kernel_implINS3_18CUDAKernelLauncherENS3_36CUDAValueSelectionIntersectionKernelINS3_9LhsProjOpEEElLl8EEEvRNS_6TensorERKS9_SC_RKSt6vectorIlSaIlEERKSt8optionalIS9_ESL_bbENKUlvE1_clEvEUllE_EEvRNS_18TensorIteratorBaseERKT_EUliE_EEviT1_:
.text._ZN2at6native18elementwise_kernelILi128ELi4EZNS0_15gpu_kernel_implIZZNS0_73_GLOBAL__N__c8866d80_35_SparseBinaryOpIntersectionKernel_cu_b2145a98_327142_sparse_binary_op_intersection_kernel_implINS3_18CUDAKernelLauncherENS3_36CUDAValueSelectionIntersectionKernelINS3_9LhsProjOpEEElLl8EEEvRNS_6TensorERKS9_SC_RKSt6vectorIlSaIlEERKSt8optionalIS9_ESL_bbENKUlvE1_clEvEUllE_EEvRNS_18TensorIteratorBaseERKT_EUliE_EEviT1_:
        /* <DEDUP_REMOVED lines=324> */
.L_x_8767:
        /* <DEDUP_REMOVED lines=17> */
.L_x_8771:
[----:B------:R0:W5:Y:S01]  /*1550*/  LDG.E.U8 R4, desc[UR36][R6.64] ;  /* 0x0000002406047981 */ /* 0x000162000c1e1100 */
[----:B------:R-:W-:Y:S01]  /*1560*/  MOV R5, RZ ;  /* 0x000000ff00057202 */ /* 0x000fe20000000f00 */
[----:B------:R-:W-:Y:S06]  /*1570*/  BRA `(.L_x_8773) ;  /* 0x0000000c00447947 */ /* 0x000fec0003800000 */
.L_x_8770:
        /* <DEDUP_REMOVED lines=8> */
.L_x_8775:
[----:B------:R-:W2:Y:S02]  /*1600*/  LDG.E R4, desc[UR36][R6.64] ;  /* 0x0000002406047981 */ /* 0x000ea4000c1e1900 */
[----:B--2---:R-:W-:Y:S01]  /*1610*/  SHF.R.S32.HI R5, RZ, 0x1f, R4 ;  /* 0x0000001fff057819 */ /* 0x004fe20000011404 */
[----:B------:R-:W-:Y:S06]  /*1620*/  BRA `(.L_x_8773) ;  /* 0x0000000c00187947 */ /* 0x000fec0003800000 */
.L_x_8774:
[----:B------:R-:W2:Y:S02]  /*1630*/  LDG.E.S16 R4, desc[UR36][R6.64] ;  /* 0x0000002406047981 */ /* 0x000ea4000c1e1700 */
[----:B--2---:R-:W-:Y:S01]  /*1640*/  SHF.R.S32.HI R5, RZ, 0x1f, R4 ;  /* 0x0000001fff057819 */ /* 0x004fe20000011404 */
[----:B------:R-:W-:Y:S06]  /*1650*/  BRA `(.L_x_8773) ;  /* 0x0000000c000c7947 */ /* 0x000fec0003800000 */
.L_x_8769:
        /* <DEDUP_REMOVED lines=9> */
.L_x_8777:
[----:B------:R-:W2:Y:S02]  /*16f0*/  LDG.E.U16 R6, desc[UR36][R6.64] ;  /* 0x0000002406067981 */ /* 0x000ea4000c1e1500 */
[----:B--2---:R-:W-:-:S06]  /*1700*/  HADD2.F32 R4, -RZ, R6.H0_H0 ;  /* 0x20000006ff047230 */ /* 0x004fcc0000004100 */
[----:B------:R-:W0:Y:S01]  /*1710*/  F2I.S64.TRUNC R4, R4 ;  /* 0x0000000400047311 */ /* 0x000e22000020d900 */
[----:B------:R-:W-:Y:S05]  /*1720*/  BRA `(.L_x_8773) ;  /* 0x0000000800d87947 */ /* 0x000fea0003800000 */
.L_x_8776:
        /* <DEDUP_REMOVED lines=9> */
.L_x_8779:
[----:B------:R-:W2:Y:S02]  /*17c0*/  LDG.E.U16 R6, desc[UR36][R6.64] ;  /* 0x0000002406067981 */ /* 0x000ea4000c1e1500 */
[----:B--2---:R-:W-:-:S06]  /*17d0*/  HADD2.F32 R4, -RZ, R6.H0_H0 ;  /* 0x20000006ff047230 */ /* 0x004fcc0000004100 */
[----:B------:R-:W0:Y:S01]  /*17e0*/  F2I.S64.TRUNC R4, R4 ;  /* 0x0000000400047311 */ /* 0x000e22000020d900 */
[----:B------:R-:W-:Y:S05]  /*17f0*/  BRA `(.L_x_8773) ;  /* 0x0000000800a47947 */ /* 0x000fea0003800000 */
.L_x_8778:
[----:B------:R-:W2:Y:S02]  /*1800*/  LDG.E.64 R4, desc[UR36][R6.64] ;  /* 0x0000002406047981 */ /* 0x000ea4000c1e1b00 */
[----:B--2---:R-:W0:Y:S01]  /*1810*/  F2I.S64.F64.TRUNC R4, R4 ;  /* 0x0000000400047311 */ /* 0x004e22000030d900 */
[----:B------:R-:W-:Y:S05]  /*1820*/  BRA `(.L_x_8773) ;  /* 0x0000000800987947 */ /* 0x000fea0003800000 */
.L_x_8768:
        /* <DEDUP_REMOVED lines=13> */
.L_x_8782:
[----:B------:R-:W2:Y:S02]  /*1900*/  LDG.E.64 R4, desc[UR36][R6.64] ;  /* 0x0000002406047981 */ /* 0x000ea4000c1e1b00 */
[----:B--2---:R-:W0:Y:S01]  /*1910*/  F2I.S64.F64.TRUNC R4, R4 ;  /* 0x0000000400047311 */ /* 0x004e22000030d900 */
[----:B------:R-:W-:Y:S05]  /*1920*/  BRA `(.L_x_8773) ;  /* 0x0000000800587947 */ /* 0x000fea0003800000 */
.L_x_8781:
        /* <DEDUP_REMOVED lines=26> */
.L_x_8784:
        /* <DEDUP_REMOVED lines=14> */
.L_x_8783:
[----:B------:R-:W2:Y:S02]  /*1bb0*/  LDG.E.U16 R4, desc[UR36][R6.64] ;  /* 0x0000002406047981 */ /* 0x000ea4000c1e1500 */
[----:B--2---:R-:W-:-:S06]  /*1bc0*/  SHF.L.U32 R4, R4, 0x10, RZ ;  /* 0x0000001004047819 */ /* 0x004fcc00000006ff */
[----:B------:R-:W0:Y:S01]  /*1bd0*/  F2I.S64.TRUNC R4, R4 ;  /* 0x0000000400047311 */ /* 0x000e22000020d900 */
[----:B------:R-:W-:Y:S05]  /*1be0*/  BRA `(.L_x_8773) ;  /* 0x0000000400a87947 */ /* 0x000fea0003800000 */
.L_x_8780:
        /* <DEDUP_REMOVED lines=11> */
.L_x_8787:
        /* <DEDUP_REMOVED lines=21> */
.L_x_8791:
[----:B------:R-:W-:Y:S05]  /*1df0*/  BSYNC.RECONVERGENT B1 ;  /* 0x0000000000017941 */ /* 0x000fea0003800200 */
.L_x_8790:
[----:B------:R-:W-:Y:S02]  /*1e00*/  SHF.L.U32 R0, R0, 0x14, RZ ;  /* 0x0000001400007819 */ /* 0x000fe400000006ff */
[----:B------:R-:W-:-:S04]  /*1e10*/  LEA R3, R3, 0x3b800000, 0x17 ;  /* 0x3b80000003037811 */ /* 0x000fc800078eb8ff */
[----:B------:R-:W-:-:S07]  /*1e20*/  LOP3.LUT R4, R3, R0, R7, 0xfe, !PT ;  /* 0x0000000003047212 */ /* 0x000fce00078efe07 */
.L_x_8789:
[----:B------:R-:W-:Y:S05]  /*1e30*/  BSYNC.RECONVERGENT B0 ;  /* 0x0000000000007941 */ /* 0x000fea0003800200 */
.L_x_8788:
[----:B------:R-:W1:Y:S01]  /*1e40*/  F2I.S64.TRUNC R4, R4 ;  /* 0x0000000400047311 */ /* 0x000e62000020d900 */
[----:B------:R-:W-:Y:S05]  /*1e50*/  BRA `(.L_x_8773) ;  /* 0x00000004000c7947 */ /* 0x000fea0003800000 */
.L_x_8786:
        /* <DEDUP_REMOVED lines=21> */
.L_x_8795:
[----:B------:R-:W-:Y:S05]  /*1fb0*/  BSYNC.RECONVERGENT B1 ;  /* 0x0000000000017941 */ /* 0x000fea0003800200 */
.L_x_8794:
[----:B------:R-:W-:Y:S01]  /*1fc0*/  IMAD.SHL.U32 R0, R0, 0x200000, RZ ;  /* 0x0020000000007824 */ /* 0x000fe200078e00ff */
[----:B------:R-:W-:-:S04]  /*1fd0*/  LEA R3, R3, 0x37800000, 0x17 ;  /* 0x3780000003037811 */ /* 0x000fc800078eb8ff */
[----:B------:R-:W-:-:S07]  /*1fe0*/  LOP3.LUT R4, R3, R0, R7, 0xfe, !PT ;  /* 0x0000000003047212 */ /* 0x000fce00078efe07 */
.L_x_8793:
[----:B------:R-:W-:Y:S05]  /*1ff0*/  BSYNC.RECONVERGENT B0 ;  /* 0x0000000000007941 */ /* 0x000fea0003800200 */
.L_x_8792:
[----:B------:R-:W2:Y:S01]  /*2000*/  F2I.S64.TRUNC R4, R4 ;  /* 0x0000000400047311 */ /* 0x000ea2000020d900 */
[----:B------:R-:W-:Y:S05]  /*2010*/  BRA `(.L_x_8773) ;  /* 0x00000000009c7947 */ /* 0x000fea0003800000 */
.L_x_8785:
[----:B------:R-:W-:-:S09]  /*2020*/  UISETP.NE.AND UP0, UPT, UR4, 0x1c, UPT ;  /* 0x0000001c0400788c */ /* 0x000fd2000bf05270 */
[----:B------:R-:W-:Y:S05]  /*2030*/  BRA.U !UP0, `(.L_x_8796) ;  /* 0x00000001088c7547 */ /* 0x000fea000b800000 */
[----:B------:R-:W-:-:S09]  /*2040*/  UISETP.NE.AND UP0, UPT, UR4, 0x1d, UPT ;  /* 0x0000001d0400788c */ /* 0x000fd2000bf05270 */
[----:B------:R-:W-:Y:S05]  /*2050*/  BRA.U !UP0, `(.L_x_8797) ;  /* 0x00000001087c7547 */ /* 0x000fea000b800000 */
[----:B------:R-:W-:-:S09]  /*2060*/  UISETP.NE.AND UP0, UPT, UR4, 0x2c, UPT ;  /* 0x0000002c0400788c */ /* 0x000fd2000bf05270 */
[----:B------:R-:W-:Y:S05]  /*2070*/  BRA.U !UP0, `(.L_x_8798) ;  /* 0x0000000108487547 */ /* 0x000fea000b800000 */
.L_x_8772:
        /* <DEDUP_REMOVED lines=16> */
.L_x_8799:
[----:B------:R-:W-:Y:S01]  /*2180*/  CS2R R4, SRZ ;  /* 0x0000000000047805 */ /* 0x000fe2000001ff00 */
[----:B------:R-:W-:Y:S06]  /*2190*/  BRA `(.L_x_8773) ;  /* 0x00000000003c7947 */ /* 0x000fec0003800000 */
.L_x_8798:
        /* <DEDUP_REMOVED lines=8> */
.L_x_8801:
[----:B------:R-:W-:Y:S05]  /*2220*/  BSYNC.RECONVERGENT B0 ;  /* 0x0000000000007941 */ /* 0x000fea0003800200 */
.L_x_8800:
[----:B------:R-:W4:Y:S01]  /*2230*/  F2I.S64.TRUNC R4, R4 ;  /* 0x0000000400047311 */ /* 0x000f22000020d900 */
[----:B------:R-:W-:Y:S05]  /*2240*/  BRA `(.L_x_8773) ;  /* 0x0000000000107947 */ /* 0x000fea0003800000 */
.L_x_8797:
[----:B------:R0:W5:Y:S01]  /*2250*/  LDG.E.64 R4, desc[UR36][R6.64] ;  /* 0x0000002406047981 */ /* 0x000162000c1e1b00 */
[----:B------:R-:W-:Y:S05]  /*2260*/  BRA `(.L_x_8773) ;  /* 0x0000000000087947 */ /* 0x000fea0003800000 */
.L_x_8796:
[----:B------:R3:W5:Y:S01]  /*2270*/  LDG.E R4, desc[UR36][R6.64] ;  /* 0x0000002406047981 */ /* 0x000762000c1e1900 */
[----:B------:R-:W-:-:S07]  /*2280*/  HFMA2 R5, -RZ, RZ, 0, 0 ;  /* 0x00000000ff057431 */ /* 0x000fce00000001ff */
.L_x_8773:
        /* <DEDUP_REMOVED lines=11> */
[----:B------:R-:W-:Y:S02]  /*2340*/  ISETP.GE.U32.AND P0, PT, R8, 0x8, PT ;  /* 0x000000080800780c */ /* 0x000fe40003f06070 */
[----:B------:R-:W-:Y:S02]  /*2350*/  CS2R R46, SRZ ;  /* 0x00000000002e7805 */ /* 0x000fe4000001ff00 */
[----:B------:R-:W-:Y:S01]  /*2360*/  ISETP.GE.U32.AND.EX P0, PT, R9, RZ, PT, P0 ;  /* 0x000000ff0900720c */ /* 0x000fe20003f06100 */
[----:B-12-45:R-:W-:Y:S02]  /*2370*/  IMAD R3, R5, UR4, RZ ;  /* 0x0000000405037c24 */ /* 0x036fe4000f8e02ff */
[----:B------:R-:W-:-:S04]  /*2380*/  IMAD.WIDE.U32 R10, R4, UR4, RZ ;  /* 0x00000004040a7c25 */ /* 0x000fc8000f8e00ff */
[----:B------:R-:W-:Y:S01]  /*2390*/  IMAD R3, R4, UR5, R3 ;  /* 0x0000000504037c24 */ /* 0x000fe2000f8e0203 */
[----:B------:R-:W-:-:S03]  /*23a0*/  CS2R R4, SRZ ;  /* 0x0000000000047805 */ /* 0x000fc6000001ff00 */
[----:B------:R-:W-:Y:S02]  /*23b0*/  IMAD.IADD R15, R11, 0x1, R3 ;  /* 0x000000010b0f7824 */ /* 0x000fe400078e0203 */
[----:B------:R-:W-:Y:S05]  /*23c0*/  @!P0 BRA `(.L_x_8803) ;  /* 0x0000000400588947 */ /* 0x000fea0003800000 */
        /* <DEDUP_REMOVED lines=8> */
[----:B------:R-:W-:Y:S02]  /*2450*/  MOV R0, 0x260 ;  /* 0x0000026000007802 */ /* 0x000fe40000000f00 */
[----:B------:R-:W-:-:S02]  /*2460*/  CS2R R46, SRZ ;  /* 0x00000000002e7805 */ /* 0x000fc4000001ff00 */
[----:B------:R-:W-:Y:S01]  /*2470*/  LEA.HI.X R49, R10, R7, R15, 0x3, P0 ;  /* 0x000000070a317211 */ /* 0x000fe200000f1c0f */
[----:B------:R-:W-:Y:S01]  /*2480*/  IMAD.MOV.U32 R50, RZ, RZ, R4 ;  /* 0x000000ffff327224 */ /* 0x000fe200078e0004 */
[----:B------:R-:W-:-:S07]  /*2490*/  MOV R9, R5 ;  /* 0x0000000500097202 */ /* 0x000fce0000000f00 */
.L_x_8804:
[----:B------:R-:W-:Y:S02]  /*24a0*/  IMAD.MOV.U32 R24, RZ, RZ, R3 ;  /* 0x000000ffff187224 */ /* 0x000fe400078e0003 */
        /* <DEDUP_REMOVED lines=8> */
[----:B------:R-:W-:-:S05]  /*2530*/  IADD3 R36, P0, PT, R32, R18, RZ ;  /* 0x0000001220247210 */ /* 0x000fca0007f1e0ff */
[----:B------:R-:W-:Y:S01]  /*2540*/  IMAD.X R37, R33, 0x1, R48, P0 ;  /* 0x0000000121257824 */ /* 0x000fe200000e0630 */
[----:B------:R-:W-:-:S04]  /*2550*/  IADD3 R38, P0, PT, R36, R18, RZ ;  /* 0x0000001224267210 */ /* 0x000fc80007f1e0ff */
[----:B------:R-:W5:Y:S01]  /*2560*/  LDG.E.64 R22, desc[UR36][R36.64] ;  /* 0x0000002424167981 */ /* 0x000f62000c1e1b00 */
[----:B------:R-:W-:Y:S02]  /*2570*/  IADD3.X R39, PT, PT, R37, R48, RZ, P0, !PT ;  /* 0x0000003025277210 */ /* 0x000fe400007fe4ff */
[----:B------:R-:W-:-:S03]  /*2580*/  IADD3 R40, P0, PT, R38, R18, RZ ;  /* 0x0000001226287210 */ /* 0x000fc60007f1e0ff */
[----:B------:R-:W5:Y:S02]  /*2590*/  LDG.E.64 R34, desc[UR36][R38.64] ;  /* 0x0000002426227981 */ /* 0x000f64000c1e1b00 */
[----:B------:R-:W-:Y:S01]  /*25a0*/  IMAD.X R41, R39, 0x1, R48, P0 ;  /* 0x0000000127297824 */ /* 0x000fe200000e0630 */
[----:B------:R-:W-:-:S04]  /*25b0*/  IADD3 R52, P0, PT, R40, R18, RZ ;  /* 0x0000001228347210 */ /* 0x000fc80007f1e0ff */
[----:B------:R1:W5:Y:S01]  /*25c0*/  LDG.E.64 R30, desc[UR36][R40.64] ;  /* 0x00000024281e7981 */ /* 0x000362000c1e1b00 */
        /* <DEDUP_REMOVED lines=10> */
[----:B-1----:R-:W3:Y:S01]  /*2670*/  LDC.64 R40, c[0x0][R0+0x350] ;  /* 0x0000d40000287b82 */ /* 0x002ee20000000a00 */
[----:B------:R-:W-:-:S02]  /*2680*/  IMAD.X R49, R49, 0x1, R16, P1 ;  /* 0x0000000131317824 */ /* 0x000fc400008e0610 */
[----:B------:R-:W-:-:S05]  /*2690*/  ISETP.NE.AND.EX P0, PT, R9, RZ, PT, P0 ;  /* 0x000000ff0900720c */ /* 0x000fca0003f05300 */
[----:B------:R-:W4:Y:S08]  /*26a0*/  LDC.64 R38, c[0x0][R0+0x358] ;  /* 0x0000d60000267b82 */ /* 0x000f300000000a00 */
[----:B------:R-:W5:Y:S08]  /*26b0*/  LDC.64 R36, c[0x0][R0+0x360] ;  /* 0x0000d80000247b82 */ /* 0x000f700000000a00 */
[----:B------:R0:W1:Y:S01]  /*26c0*/  LDC.64 R32, c[0x0][R0+0x368] ;  /* 0x0000da0000207b82 */ /* 0x0000620000000a00 */
[----:B--2---:R-:W-:-:S02]  /*26d0*/  IMAD R45, R45, R42, RZ ;  /* 0x0000002a2d2d7224 */ /* 0x004fc400078e02ff */
[----:B------:R-:W-:-:S04]  /*26e0*/  IMAD.WIDE.U32 R46, R42, R44, R46 ;  /* 0x0000002c2a2e7225 */ /* 0x000fc800078e002e */
[----:B------:R-:W-:Y:S02]  /*26f0*/  IMAD R45, R43, R44, R45 ;  /* 0x0000002c2b2d7224 */ /* 0x000fe400078e022d */
[----:B------:R0:W2:Y:S01]  /*2700*/  LDC.64 R42, c[0x0][R0+0x370] ;  /* 0x0000dc00002a7b82 */ /* 0x0000a20000000a00 */
[----:B---3--:R-:W-:Y:S02]  /*2710*/  IMAD R27, R27, R40, RZ ;  /* 0x000000281b1b7224 */ /* 0x008fe400078e02ff */
[----:B------:R-:W-:Y:S02]  /*2720*/  IMAD.IADD R47, R47, 0x1, R45 ;  /* 0x000000012f2f7824 */ /* 0x000fe400078e022d */
        /* <DEDUP_REMOVED lines=16> */
[----:B------:R-:W-:-:S04]  /*2830*/  IMAD R23, R33, R34, R23 ;  /* 0x0000002221177224 */ /* 0x000fc800078e0217 */
        /* <DEDUP_REMOVED lines=12> */
[----:B------:R-:W-:Y:S01]  /*2900*/  IMAD.IADD R47, R47, 0x1, R21 ;  /* 0x000000012f2f7824 */ /* 0x000fe200078e0215 */
[----:B------:R-:W-:Y:S06]  /*2910*/  @P0 BRA `(.L_x_8804) ;  /* 0xfffffff800e00947 */ /* 0x000fec000383ffff */
[----:B------:R-:W-:Y:S05]  /*2920*/  BSYNC.RECONVERGENT B0 ;  /* 0x0000000000007941 */ /* 0x000fea0003800200 */
.L_x_8803:
        /* <DEDUP_REMOVED lines=8> */
[-C--:B0-----:R-:W-:Y:S02]  /*29b0*/  IMAD R0, R5, R12.reuse, RZ ;  /* 0x0000000c05007224 */ /* 0x081fe400078e02ff */
[----:B------:R-:W-:Y:S02]  /*29c0*/  IMAD.MOV.U32 R14, RZ, RZ, R10 ;  /* 0x000000ffff0e7224 */ /* 0x000fe400078e000a */
[C---:B------:R-:W-:Y:S02]  /*29d0*/  IMAD R3, R4.reuse, R13, R0 ;  /* 0x0000000d04037224 */ /* 0x040fe400078e0200 */
[----:B------:R-:W-:-:S04]  /*29e0*/  IMAD.WIDE.U32 R18, R4, R12, R14 ;  /* 0x0000000c04127225 */ /* 0x000fc800078e000e */
[----:B------:R-:W-:Y:S01]  /*29f0*/  IMAD.SHL.U32 R23, R12, 0x8, RZ ;  /* 0x000000080c177824 */ /* 0x000fe200078e00ff */
[----:B------:R-:W-:Y:S02]  /*2a00*/  IADD3 R0, PT, PT, R19, R3, RZ ;  /* 0x0000000313007210 */ /* 0x000fe40007ffe0ff */
[----:B------:R-:W-:Y:S02]  /*2a10*/  LEA R26, P0, R18, R6, 0x3 ;  /* 0x00000006121a7211 */ /* 0x000fe400078018ff */
[----:B------:R-:W-:Y:S02]  /*2a20*/  SHF.L.U64.HI R3, R12, 0x3, R13 ;  /* 0x000000030c037819 */ /* 0x000fe4000001020d */
[----:B------:R-:W-:Y:S02]  /*2a30*/  LEA.HI.X R27, R18, R7, R0, 0x3, P0 ;  /* 0x00000007121b7211 */ /* 0x000fe400000f1c00 */
[----:B------:R-:W-:-:S03]  /*2a40*/  IADD3 R32, P0, PT, R23, R26, RZ ;  /* 0x0000001a17207210 */ /* 0x000fc60007f1e0ff */
[----:B------:R0:W2:Y:S02]  /*2a50*/  LDG.E.64 R24, desc[UR36][R26.64] ;  /* 0x000000241a187981 */ /* 0x0000a4000c1e1b00 */
        /* <DEDUP_REMOVED lines=31> */
.L_x_8805:
[----:B------:R-:W-:Y:S05]  /*2c50*/  BRA.U !UP0, `(.L_x_8802) ;  /* 0x0000000108bc7547 */ /* 0x000fea000b800000 */
[----:B------:R-:W-:Y:S01]  /*2c60*/  UISETP.NE.U32.AND UP0, UPT, UR45, URZ, UPT ;  /* 0x000000ff2d00728c */ /* 0x000fe2000bf05070 */
[----:B------:R-:W-:-:S03]  /*2c70*/  LOP3.LUT R8, R8, 0x1, RZ, 0xc0, !PT ;  /* 0x0000000108087812 */ /* 0x000fc600078ec0ff */
[----:B------:R-:W-:Y:S01]  /*2c80*/  UISETP.NE.AND.EX UP0, UPT, UR46, URZ, UPT, UP0 ;  /* 0x000000ff2e00728c */ /* 0x000fe2000bf05300 */
[----:B------:R-:W-:-:S04]  /*2c90*/  ISETP.NE.U32.AND P0, PT, R8, 0x1, PT ;  /* 0x000000010800780c */ /* 0x000fc80003f05070 */
[----:B------:R-:W-:-:S04]  /*2ca0*/  ISETP.NE.U32.AND.EX P0, PT, RZ, RZ, PT, P0 ;  /* 0x000000ffff00720c */ /* 0x000fc80003f05100 */
[----:B------:R-:W-:Y:S09]  /*2cb0*/  BRA.U !UP0, `(.L_x_8806) ;  /* 0x0000000108647547 */ /* 0x000ff2000b800000 */
        /* <DEDUP_REMOVED lines=25> */
.L_x_8806:
[----:B------:R-:W-:Y:S05]  /*2e50*/  @P0 BRA `(.L_x_8802) ;  /* 0x00000000003c0947 */ /* 0x000fea0003800000 */
[----:B------:R-:W-:Y:S01]  /*2e60*/  MOV R8, R10 ;  /* 0x0000000a00087202 */ /* 0x000fe20000000f00 */
[-C--:B0-----:R-:W-:Y:S02]  /*2e70*/  IMAD R5, R5, R12.reuse, RZ ;  /* 0x0000000c05057224 */ /* 0x081fe400078e02ff */
[----:B------:R-:W-:Y:S02]  /*2e80*/  IMAD.MOV.U32 R9, RZ, RZ, R15 ;  /* 0x000000ffff097224 */ /* 0x000fe400078e000f */
[C---:B------:R-:W-:Y:S02]  /*2e90*/  IMAD R5, R4.reuse, R13, R5 ;  /* 0x0000000d04057224 */ /* 0x040fe400078e0205 */
[----:B------:R-:W-:-:S04]  /*2ea0*/  IMAD.WIDE.U32 R8, R4, R12, R8 ;  /* 0x0000000c04087225 */ /* 0x000fc800078e0008 */
[----:B------:R-:W-:Y:S01]  /*2eb0*/  IMAD.IADD R0, R9, 0x1, R5 ;  /* 0x0000000109007824 */ /* 0x000fe200078e0205 */
[----:B------:R-:W-:-:S04]  /*2ec0*/  LEA R6, P0, R8, R6, 0x3 ;  /* 0x0000000608067211 */ /* 0x000fc800078018ff */
[----:B------:R-:W-:-:S06]  /*2ed0*/  LEA.HI.X R7, R8, R7, R0, 0x3, P0 ;  /* 0x0000000708077211 */ /* 0x000fcc00000f1c00 */
[----:B------:R-:W2:Y:S01]  /*2ee0*/  LDG.E.64 R6, desc[UR36][R6.64] ;  /* 0x0000002406067981 */ /* 0x000ea2000c1e1b00 */
[----:B------:R-:W-:-:S06]  /*2ef0*/  SHF.L.U32 R4, R4, 0x3, RZ ;  /* 0x0000000304047819 */ /* 0x000fcc00000006ff */
[----:B------:R-:W2:Y:S02]  /*2f00*/  LDC.64 R4, c[0x0][R4+0x5a8] ;  /* 0x00016a0004047b82 */ /* 0x000ea40000000a00 */
[----:B--2---:R-:W-:Y:S02]  /*2f10*/  IMAD R3, R7, R4, RZ ;  /* 0x0000000407037224 */ /* 0x004fe400078e02ff */
[----:B------:R-:W-:-:S04]  /*2f20*/  IMAD.WIDE.U32 R46, R4, R6, R46 ;  /* 0x00000006042e7225 */ /* 0x000fc800078e002e */
[----:B------:R-:W-:-:S04]  /*2f30*/  IMAD R3, R5, R6, R3 ;  /* 0x0000000605037224 */ /* 0x000fc800078e0203 */
[----:B------:R-:W-:-:S07]  /*2f40*/  IMAD.IADD R47, R47, 0x1, R3 ;  /* 0x000000012f2f7824 */ /* 0x000fce00078e0203 */
.L_x_8802:
[----:B------:R-:W3:Y:S01]  /*2f50*/  LDCU.64 UR6, c[0x0][0x580] ;  /* 0x0000b000ff0677ac */ /* 0x000ee20008000a00 */
[----:B------:R-:W-:-:S04]  /*2f60*/  UPRMT UR4, UR41, 0x9910, URZ ;  /* 0x0000991029047896 */ /* 0x000fc800080000ff */
[----:B------:R-:W-:Y:S01]  /*2f70*/  UISETP.GT.AND UP0, UPT, UR4, 0x9, UPT ;  /* 0x000000090400788c */ /* 0x000fe2000bf04270 */
[----:B---3--:R-:W-:-:S05]  /*2f80*/  IADD3 R2, P0, PT, R2, UR6, RZ ;  /* 0x0000000602027c10 */ /* 0x008fca000ff1e0ff */
        /* <DEDUP_REMOVED lines=12> */
.L_x_8810:
[----:B------:R3:W-:Y:S01]  /*3050*/  STG.E.U8 desc[UR36][R2.64], R46 ;  /* 0x0000002e02007986 */ /* 0x0007e2000c101124 */
[----:B------:R-:W-:Y:S05]  /*3060*/  BRA `(.L_x_8812) ;  /* 0x0000000c00387947 */ /* 0x000fea0003800000 */
.L_x_8809:
        /* <DEDUP_REMOVED lines=8> */
.L_x_8814:
[----:B------:R3:W-:Y:S01]  /*30f0*/  STG.E desc[UR36][R2.64], R46 ;  /* 0x0000002e02007986 */ /* 0x0007e2000c101924 */
[----:B------:R-:W-:Y:S05]  /*3100*/  BRA `(.L_x_8812) ;  /* 0x0000000c00107947 */ /* 0x000fea0003800000 */
.L_x_8813:
[----:B------:R3:W-:Y:S01]  /*3110*/  STG.E.U16 desc[UR36][R2.64], R46 ;  /* 0x0000002e02007986 */ /* 0x0007e2000c101524 */
[----:B------:R-:W-:Y:S05]  /*3120*/  BRA `(.L_x_8812) ;  /* 0x0000000c00087947 */ /* 0x000fea0003800000 */
.L_x_8808:
        /* <DEDUP_REMOVED lines=9> */
.L_x_8816:
[----:B------:R-:W3:Y:S02]  /*31c0*/  I2F.S64 R0, R46 ;  /* 0x0000002e00007312 */ /* 0x000ee40000301400 */
[----:B---3--:R-:W-:-:S05]  /*31d0*/  F2FP.F16.F32.PACK_AB R0, RZ, R0 ;  /* 0x00000000ff00723e */ /* 0x008fca00000000ff */
[----:B------:R3:W-:Y:S01]  /*31e0*/  STG.E.U16 desc[UR36][R2.64], R0 ;  /* 0x0000000002007986 */ /* 0x0007e2000c101524 */
[----:B------:R-:W-:Y:S05]  /*31f0*/  BRA `(.L_x_8812) ;  /* 0x0000000800d47947 */ /* 0x000fea0003800000 */
.L_x_8815:
[----:B------:R-:W-:-:S09]  /*3200*/  UISETP.NE.AND UP0, UPT, UR4, 0x7, UPT ;  /* 0x000000070400788c */ /* 0x000fd2000bf05270 */
[----:B------:R-:W-:Y:S05]  /*3210*/  BRA.U !UP0, `(.L_x_8817) ;  /* 0x0000000108347547 */ /* 0x000fea000b800000 */
[----:B------:R-:W-:-:S09]  /*3220*/  UISETP.NE.AND UP0, UPT, UR4, 0x8, UPT ;  /* 0x000000080400788c */ /* 0x000fd2000bf05270 */
[----:B------:R-:W-:Y:S05]  /*3230*/  BRA.U !UP0, `(.L_x_8818) ;  /* 0x0000000108187547 */ /* 0x000fea000b800000 */
[----:B------:R-:W-:-:S09]  /*3240*/  UISETP.NE.AND UP0, UPT, UR4, 0x9, UPT ;  /* 0x000000090400788c */ /* 0x000fd2000bf05270 */
[----:B------:R-:W-:Y:S05]  /*3250*/  BRA.U UP0, `(.L_x_8811) ;  /* 0x00000009002c7547 */ /* 0x000fea000b800000 */
[----:B-12-45:R-:W1:Y:S01]  /*3260*/  I2F.S64 R4, R46 ;  /* 0x0000002e00047312 */ /* 0x036e620000301400 */
[----:B------:R-:W-:-:S05]  /*3270*/  HFMA2 R5, -RZ, RZ, 0, 0 ;  /* 0x00000000ff057431 */ /* 0x000fca00000001ff */
[----:B-1----:R1:W-:Y:S01]  /*3280*/  STG.E.64 desc[UR36][R2.64], R4 ;  /* 0x0000000402007986 */ /* 0x0023e2000c101b24 */
[----:B------:R-:W-:Y:S05]  /*3290*/  BRA `(.L_x_8812) ;  /* 0x0000000800ac7947 */ /* 0x000fea0003800000 */
.L_x_8818:
[----:B------:R-:W1:Y:S02]  /*32a0*/  I2F.S64 R46, R46 ;  /* 0x0000002e002e7312 */ /* 0x000e640000301400 */
[----:B-12-45:R-:W-:-:S04]  /*32b0*/  F2FP.F16.F32.PACK_AB R5, RZ, R46 ;  /* 0x0000002eff05723e */ /* 0x036fc800000000ff */
[----:B------:R-:W-:-:S05]  /*32c0*/  PRMT R5, R5, 0x5410, RZ ;  /* 0x0000541005057816 */ /* 0x000fca00000000ff */
[----:B------:R1:W-:Y:S01]  /*32d0*/  STG.E desc[UR36][R2.64], R5 ;  /* 0x0000000502007986 */ /* 0x0003e2000c101924 */
[----:B------:R-:W-:Y:S05]  /*32e0*/  BRA `(.L_x_8812) ;  /* 0x0000000800987947 */ /* 0x000fea0003800000 */
.L_x_8817:
[----:B-12-45:R-:W1:Y:S02]  /*32f0*/  I2F.F64.S64 R4, R46 ;  /* 0x0000002e00047312 */ /* 0x036e640000301c00 */
[----:B-1----:R1:W-:Y:S01]  /*3300*/  STG.E.64 desc[UR36][R2.64], R4 ;  /* 0x0000000402007986 */ /* 0x0023e2000c101b24 */
[----:B------:R-:W-:Y:S05]  /*3310*/  BRA `(.L_x_8812) ;  /* 0x00000008008c7947 */ /* 0x000fea0003800000 */
.L_x_8807:
        /* <DEDUP_REMOVED lines=13> */
.L_x_8821:
[----:B-12-45:R-:W1:Y:S01]  /*33f0*/  I2F.F64.S64 R4, R46 ;  /* 0x0000002e00047312 */ /* 0x036e620000301c00 */
[----:B------:R-:W-:-:S05]  /*3400*/  CS2R R6, SRZ ;  /* 0x0000000000067805 */ /* 0x000fca000001ff00 */
[----:B-1----:R1:W-:Y:S01]  /*3410*/  STG.E.128 desc[UR36][R2.64], R4 ;  /* 0x0000000402007986 */ /* 0x0023e2000c101d24 */
[----:B------:R-:W-:Y:S05]  /*3420*/  BRA `(.L_x_8812) ;  /* 0x0000000800487947 */ /* 0x000fea0003800000 */
.L_x_8820:
        /* <DEDUP_REMOVED lines=19> */
.L_x_8825:
[----:B------:R-:W-:Y:S05]  /*3560*/  BSYNC.RECONVERGENT B0 ;  /* 0x0000000000007941 */ /* 0x000fea0003800200 */
.L_x_8824:
[----:B------:R-:W-:-:S05]  /*3570*/  LOP3.LUT R5, R0, 0x80, R5, 0xf8, !PT ;  /* 0x0000008000057812 */ /* 0x000fca00078ef805 */
[----:B------:R1:W-:Y:S01]  /*3580*/  STG.E.U8 desc[UR36][R2.64], R5 ;  /* 0x0000000502007986 */ /* 0x0003e2000c101124 */
[----:B------:R-:W-:Y:S05]  /*3590*/  BRA `(.L_x_8812) ;  /* 0x0000000400ec7947 */ /* 0x000fea0003800000 */
.L_x_8823:
[----:B------:R-:W3:Y:S01]  /*35a0*/  I2F.S64 R47, R46 ;  /* 0x0000002e002f7312 */ /* 0x000ee20000301400 */
[----:B------:R-:W-:Y:S01]  /*35b0*/  BSSY.RECONVERGENT B0, `(.L_x_8826) ;  /* 0x000000e000007945 */ /* 0x000fe20003800200 */
[----:B---3--:R-:W-:Y:S02]  /*35c0*/  LOP3.LUT R6, R47, 0x7fffffff, RZ, 0xc0, !PT ;  /* 0x7fffffff2f067812 */ /* 0x008fe400078ec0ff */
[----:B-12-45:R-:W-:Y:S02]  /*35d0*/  SHF.R.U32.HI R5, RZ, 0x18, R47 ;  /* 0x00000018ff057819 */ /* 0x036fe4000001162f */
        /* <DEDUP_REMOVED lines=11> */
.L_x_8827:
[----:B------:R-:W-:Y:S05]  /*3690*/  BSYNC.RECONVERGENT B0 ;  /* 0x0000000000007941 */ /* 0x000fea0003800200 */
.L_x_8826:
[----:B------:R-:W-:-:S05]  /*36a0*/  LOP3.LUT R5, R0, 0x80, R5, 0xf8, !PT ;  /* 0x0000008000057812 */ /* 0x000fca00078ef805 */
[----:B------:R1:W-:Y:S01]  /*36b0*/  STG.E.U8 desc[UR36][R2.64], R5 ;  /* 0x0000000502007986 */ /* 0x0003e2000c101124 */
[----:B------:R-:W-:Y:S05]  /*36c0*/  BRA `(.L_x_8812) ;  /* 0x0000000400a07947 */ /* 0x000fea0003800000 */
.L_x_8822:
[----:B------:R-:W3:Y:S02]  /*36d0*/  I2F.S64 R0, R46 ;  /* 0x0000002e00007312 */ /* 0x000ee40000301400 */
[----:B---3--:R-:W-:-:S05]  /*36e0*/  F2FP.BF16.F32.PACK_AB R0, RZ, R0 ;  /* 0x00000000ff00723e */ /* 0x008fca00000010ff */
[----:B------:R3:W-:Y:S01]  /*36f0*/  STG.E.U16 desc[UR36][R2.64], R0 ;  /* 0x0000000002007986 */ /* 0x0007e2000c101524 */
[----:B------:R-:W-:Y:S05]  /*3700*/  BRA `(.L_x_8812) ;  /* 0x0000000400907947 */ /* 0x000fea0003800000 */
.L_x_8819:
        /* <DEDUP_REMOVED lines=10> */
.L_x_8830:
[----:B-12-45:R-:W1:Y:S01]  /*37b0*/  I2F.S64 R5, R46 ;  /* 0x0000002e00057312 */ /* 0x036e620000301400 */
[----:B------:R-:W-:Y:S01]  /*37c0*/  BSSY.RECONVERGENT B0, `(.L_x_8831) ;  /* 0x0000014000007945 */ /* 0x000fe20003800200 */
[----:B------:R-:W-:Y:S02]  /*37d0*/  MOV R0, 0x80 ;  /* 0x0000008000007802 */ /* 0x000fe40000000f00 */
        /* <DEDUP_REMOVED lines=10> */
.L_x_8833:
[----:B------:R-:W-:-:S04]  /*3880*/  SHF.R.U32.HI R0, RZ, 0x14, R5 ;  /* 0x00000014ff007819 */ /* 0x000fc80000011605 */
[----:B------:R-:W-:-:S04]  /*3890*/  LOP3.LUT R0, R0, 0x1, RZ, 0xc0, !PT ;  /* 0x0000000100007812 */ /* 0x000fc800078ec0ff */
[----:B------:R-:W-:-:S04]  /*38a0*/  IADD3 R0, PT, PT, R5, 0x487ffff, R0 ;  /* 0x0487ffff05007810 */ /* 0x000fc80007ffe000 */
[----:B------:R-:W-:-:S04]  /*38b0*/  SHF.R.U32.HI R0, RZ, 0x14, R0 ;  /* 0x00000014ff007819 */ /* 0x000fc80000011600 */
[----:B------:R-:W-:-:S07]  /*38c0*/  LOP3.LUT R4, R0, 0xff, RZ, 0xc0, !PT ;  /* 0x000000ff00047812 */ /* 0x000fce00078ec0ff */
.L_x_8834:
[----:B------:R-:W-:-:S04]  /*38d0*/  SHF.R.U32.HI R5, RZ, 0x18, R5 ;  /* 0x00000018ff057819 */ /* 0x000fc80000011605 */
[----:B------:R-:W-:-:S04]  /*38e0*/  LOP3.LUT R4, R4, 0x80, R5, 0xf8, !PT ;  /* 0x0000008004047812 */ /* 0x000fc800078ef805 */
[----:B------:R-:W-:-:S07]  /*38f0*/  PRMT R0, R4, 0x7610, R0 ;  /* 0x0000761004007816 */ /* 0x000fce0000000000 */
.L_x_8832:
[----:B------:R-:W-:Y:S05]  /*3900*/  BSYNC.RECONVERGENT B0 ;  /* 0x0000000000007941 */ /* 0x000fea0003800200 */
.L_x_8831:
[----:B------:R1:W-:Y:S01]  /*3910*/  STG.E.U8 desc[UR36][R2.64], R0 ;  /* 0x0000000002007986 */ /* 0x0003e2000c101124 */
[----:B------:R-:W-:Y:S05]  /*3920*/  BRA `(.L_x_8812) ;  /* 0x0000000400087947 */ /* 0x000fea0003800000 */
.L_x_8829:
        /* <DEDUP_REMOVED lines=13> */
.L_x_8837:
[----:B------:R-:W-:-:S04]  /*3a00*/  SHF.R.U32.HI R0, RZ, 0x15, R5 ;  /* 0x00000015ff007819 */ /* 0x000fc80000011605 */
[----:B------:R-:W-:-:S04]  /*3a10*/  LOP3.LUT R0, R0, 0x1, RZ, 0xc0, !PT ;  /* 0x0000000100007812 */ /* 0x000fc800078ec0ff */
[----:B------:R-:W-:-:S04]  /*3a20*/  IADD3 R0, PT, PT, R5, 0x88fffff, R0 ;  /* 0x088fffff05007810 */ /* 0x000fc80007ffe000 */
[----:B------:R-:W-:-:S04]  /*3a30*/  SHF.R.U32.HI R0, RZ, 0x15, R0 ;  /* 0x00000015ff007819 */ /* 0x000fc80000011600 */
[----:B------:R-:W-:-:S07]  /*3a40*/  LOP3.LUT R4, R0, 0xff, RZ, 0xc0, !PT ;  /* 0x000000ff00047812 */ /* 0x000fce00078ec0ff */
.L_x_8838:
[----:B------:R-:W-:-:S04]  /*3a50*/  SHF.R.U32.HI R5, RZ, 0x18, R5 ;  /* 0x00000018ff057819 */ /* 0x000fc80000011605 */
[----:B------:R-:W-:-:S04]  /*3a60*/  LOP3.LUT R4, R4, 0x80, R5, 0xf8, !PT ;  /* 0x0000008004047812 */ /* 0x000fc800078ef805 */
[----:B------:R-:W-:-:S07]  /*3a70*/  PRMT R0, R4, 0x7610, R0 ;  /* 0x0000761004007816 */ /* 0x000fce0000000000 */
.L_x_8836:
[----:B------:R-:W-:Y:S05]  /*3a80*/  BSYNC.RECONVERGENT B0 ;  /* 0x0000000000007941 */ /* 0x000fea0003800200 */
.L_x_8835:
[----:B------:R1:W-:Y:S01]  /*3a90*/  STG.E.U8 desc[UR36][R2.64], R0 ;  /* 0x0000000002007986 */ /* 0x0003e2000c101124 */
[----:B------:R-:W-:Y:S05]  /*3aa0*/  BRA `(.L_x_8812) ;  /* 0x0000000000a87947 */ /* 0x000fea0003800000 */
.L_x_8828:
[----:B------:R-:W-:-:S09]  /*3ab0*/  UISETP.NE.AND UP0, UPT, UR4, 0x1c, UPT ;  /* 0x0000001c0400788c */ /* 0x000fd2000bf05270 */
[----:B------:R-:W-:Y:S05]  /*3ac0*/  BRA.U !UP0, `(.L_x_8839) ;  /* 0x00000001089c7547 */ /* 0x000fea000b800000 */
[----:B------:R-:W-:-:S09]  /*3ad0*/  UISETP.NE.AND UP0, UPT, UR4, 0x1d, UPT ;  /* 0x0000001d0400788c */ /* 0x000fd2000bf05270 */
[----:B------:R-:W-:Y:S05]  /*3ae0*/  BRA.U !UP0, `(.L_x_8840) ;  /* 0x00000001088c7547 */ /* 0x000fea000b800000 */
[----:B------:R-:W-:-:S09]  /*3af0*/  UISETP.NE.AND UP0, UPT, UR4, 0x2c, UPT ;  /* 0x0000002c0400788c */ /* 0x000fd2000bf05270 */
[----:B------:R-:W-:Y:S05]  /*3b00*/  BRA.U !UP0, `(.L_x_8841) ;  /* 0x0000000108447547 */ /* 0x000fea000b800000 */
.L_x_8811:
[----:B------:R-:W-:Y:S01]  /*3b10*/  MOV R0, 0x100 ;  /* 0x0000010000007802 */ /* 0x000fe20000000f00 */
[----:B------:R-:W1:Y:S01]  /*3b20*/  LDCU.64 UR6, c[0x4][0xf0] ;  /* 0x01001e00ff0677ac */ /* 0x000e620008000a00 */
[----:B0-----:R-:W-:Y:S02]  /*3b30*/  HFMA2 R12, -RZ, RZ, 0, 5.9604644775390625e-08 ;  /* 0x00000001ff0c7431 */ /* 0x001fe400000001ff */
[----:B------:R-:W-:Y:S01]  /*3b40*/  IMAD.MOV.U32 R8, RZ, RZ, 0x65 ;  /* 0x00000065ff087424 */ /* 0x000fe200078e00ff */
[----:B------:R0:W3:Y:S01]  /*3b50*/  LDC.64 R2, c[0x4][R0] ;  /* 0x0100000000027b82 */ /* 0x0000e20000000a00 */
[----:B------:R-:W0:Y:S01]  /*3b60*/  LDCU.64 UR8, c[0x4][0xf8] ;  /* 0x01001f00ff0877ac */ /* 0x000e220008000a00 */
[----:B------:R-:W-:Y:S01]  /*3b70*/  IMAD.MOV.U32 R13, RZ, RZ, RZ ;  /* 0x000000ffff0d7224 */ /* 0x000fe200078e00ff */
[----:B------:R-:W0:Y:S01]  /*3b80*/  LDCU.64 UR4, c[0x4][0x8] ;  /* 0x01000100ff0477ac */ /* 0x000e220008000a00 */
[----:B-12-45:R-:W-:Y:S01]  /*3b90*/  IMAD.U32 R4, RZ, RZ, UR6 ;  /* 0x00000006ff047e24 */ /* 0x036fe2000f8e00ff */
[----:B------:R-:W-:Y:S01]  /*3ba0*/  MOV R5, UR7 ;  /* 0x0000000700057c02 */ /* 0x000fe20008000f00 */
[----:B0-----:R-:W-:-:S02]  /*3bb0*/  IMAD.U32 R6, RZ, RZ, UR8 ;  /* 0x00000008ff067e24 */ /* 0x001fc4000f8e00ff */
[----:B------:R-:W-:Y:S01]  /*3bc0*/  IMAD.U32 R7, RZ, RZ, UR9 ;  /* 0x00000009ff077e24 */ /* 0x000fe2000f8e00ff */
[----:B------:R-:W-:Y:S01]  /*3bd0*/  MOV R10, UR4 ;  /* 0x00000004000a7c02 */ /* 0x000fe20008000f00 */
[----:B------:R-:W-:-:S07]  /*3be0*/  IMAD.U32 R11, RZ, RZ, UR5 ;  /* 0x00000005ff0b7e24 */ /* 0x000fce000f8e00ff */
[----:B------:R-:W-:-:S07]  /*3bf0*/  LEPC R20, `(.L_x_8842) ;  /* 0x000000001014794e */ /* 0x000fce0000000000 */
[----:B---3--:R-:W-:Y:S05]  /*3c00*/  CALL.ABS.NOINC R2 ;  /* 0x0000000002007343 */ /* 0x008fea0003c00000 */
.L_x_8842:
[----:B------:R-:W-:Y:S05]  /*3c10*/  BRA `(.L_x_8812) ;  /* 0x00000000004c7947 */ /* 0x000fea0003800000 */
.L_x_8841:
[----:B------:R-:W1:Y:S02]  /*3c20*/  I2F.S64 R46, R46 ;  /* 0x0000002e002e7312 */ /* 0x000e640000301400 */
[----:B-12-45:R-:W-:-:S04]  /*3c30*/  SHF.R.U32.HI R4, RZ, 0x17, R46 ;  /* 0x00000017ff047819 */ /* 0x036fc8000001162e */
        /* <DEDUP_REMOVED lines=10> */
[----:B------:R-:W-:-:S04]  /*3ce0*/  @!P0 IMAD.MOV R0, RZ, RZ, R4 ;  /* 0x000000ffff008224 */ /* 0x000fc800078e0204 */
[----:B------:R-:W-:-:S05]  /*3cf0*/  @P1 IMAD.MOV.U32 R5, RZ, RZ, R0 ;  /* 0x000000ffff051224 */ /* 0x000fca00078e0000 */
[----:B------:R1:W-:Y:S01]  /*3d00*/  STG.E.U8 desc[UR36][R2.64], R5 ;  /* 0x0000000502007986 */ /* 0x0003e2000c101124 */
[----:B------:R-:W-:Y:S05]  /*3d10*/  BRA `(.L_x_8812) ;  /* 0x00000000000c7947 */ /* 0x000fea0003800000 */
.L_x_8840:
[----:B------:R3:W-:Y:S01]  /*3d20*/  STG.E.64 desc[UR36][R2.64], R46 ;  /* 0x0000002e02007986 */ /* 0x0007e2000c101b24 */
[----:B------:R-:W-:Y:S05]  /*3d30*/  BRA `(.L_x_8812) ;  /* 0x0000000000047947 */ /* 0x000fea0003800000 */
.L_x_8839:
[----:B------:R3:W-:Y:S02]  /*3d40*/  STG.E desc[UR36][R2.64], R46 ;  /* 0x0000002e02007986 */ /* 0x0007e4000c101924 */
.L_x_8812:
[----:B------:R-:W-:-:S07]  /*3d50*/  IADD3 R17, PT, PT, R17, 0x80, RZ ;  /* 0x0000008011117810 */ /* 0x000fce0007ffe0ff */
.L_x_8766:
[----:B------:R-:W-:Y:S05]  /*3d60*/  BSYNC.RECONVERGENT B6 ;  /* 0x0000000000067941 */ /* 0x000fea0003800200 */
.L_x_8765:
[----:B------:R-:W0:Y:S01]  /*3d70*/  LDCU UR4, c[0x0][0x380] ;  /* 0x00007000ff0477ac */ /* 0x000e220008000800 */
[----:B------:R-:W-:Y:S01]  /*3d80*/  BSSY.RECONVERGENT B6, `(.L_x_8843) ;  /* 0x00003c3000067945 */ /* 0x000fe20003800200 */
[----:B0-----:R-:W-:-:S13]  /*3d90*/  ISETP.GE.AND P0, PT, R17, UR4, PT ;  /* 0x0000000411007c0c */ /* 0x001fda000bf06270 */
[----:B------:R-:W-:Y:S05]  /*3da0*/  @P0 BRA `(.L_x_8844) ;  /* 0x0000003c00000947 */ /* 0x000fea0003800000 */
[----:B------:R-:W0:Y:S01]  /*3db0*/  LDCU UR4, c[0x0][0x388] ;  /* 0x00007100ff0477ac */ /* 0x000e220008000800 */
[----:B-1-3--:R-:W-:Y:S02]  /*3dc0*/  IMAD.MOV.U32 R0, RZ, RZ, RZ ;  /* 0x000000ffff007224 */ /* 0x00afe400078e00ff */
        /* <DEDUP_REMOVED lines=301> */
.L_x_8845:
        /* <DEDUP_REMOVED lines=17> */
.L_x_8849:
[----:B--2-45:R0:W5:Y:S01]  /*51b0*/  LDG.E.U8 R4, desc[UR36][R6.64] ;  /* 0x0000002406047981 */ /* 0x034162000c1e1100 */
[----:B------:R-:W-:Y:S01]  /*51c0*/  MOV R5, RZ ;  /* 0x000000ff00057202 */ /* 0x000fe20000000f00 */
[----:B------:R-:W-:Y:S06]  /*51d0*/  BRA `(.L_x_8851) ;  /* 0x0000000c00447947 */ /* 0x000fec0003800000 */
.L_x_8848:
        /* <DEDUP_REMOVED lines=8> */
.L_x_8853:
[----:B--2-45:R-:W2:Y:S02]  /*5260*/  LDG.E R4, desc[UR36][R6.64] ;  /* 0x0000002406047981 */ /* 0x034ea4000c1e1900 */
[----:B--2---:R-:W-:Y:S01]  /*5270*/  SHF.R.S32.HI R5, RZ, 0x1f, R4 ;  /* 0x0000001fff057819 */ /* 0x004fe20000011404 */
[----:B------:R-:W-:Y:S06]  /*5280*/  BRA `(.L_x_8851) ;  /* 0x0000000c00187947 */ /* 0x000fec0003800000 */
.L_x_8852:
[----:B--2-45:R-:W2:Y:S02]  /*5290*/  LDG.E.S16 R4, desc[UR36][R6.64] ;  /* 0x0000002406047981 */ /* 0x034ea4000c1e1700 */
[----:B--2---:R-:W-:Y:S01]  /*52a0*/  SHF.R.S32.HI R5, RZ, 0x1f, R4 ;  /* 0x0000001fff057819 */ /* 0x004fe20000011404 */
[----:B------:R-:W-:Y:S06]  /*52b0*/  BRA `(.L_x_8851) ;  /* 0x0000000c000c7947 */ /* 0x000fec0003800000 */
.L_x_8847:
        /* <DEDUP_REMOVED lines=9> */
.L_x_8855:
[----:B------:R-:W2:Y:S02]  /*5350*/  LDG.E.U16 R6, desc[UR36][R6.64] ;  /* 0x0000002406067981 */ /* 0x000ea4000c1e1500 */
[----:B--2-45:R-:W-:-:S06]  /*5360*/  HADD2.F32 R4, -RZ, R6.H0_H0 ;  /* 0x20000006ff047230 */ /* 0x034fcc0000004100 */
[----:B------:R-:W0:Y:S01]  /*5370*/  F2I.S64.TRUNC R4, R4 ;  /* 0x0000000400047311 */ /* 0x000e22000020d900 */
[----:B------:R-:W-:Y:S05]  /*5380*/  BRA `(.L_x_8851) ;  /* 0x0000000800d87947 */ /* 0x000fea0003800000 */
.L_x_8854:
        /* <DEDUP_REMOVED lines=9> */
.L_x_8857:
[----:B------:R-:W2:Y:S02]  /*5420*/  LDG.E.U16 R6, desc[UR36][R6.64] ;  /* 0x0000002406067981 */ /* 0x000ea4000c1e1500 */
[----:B--2-45:R-:W-:-:S06]  /*5430*/  HADD2.F32 R4, -RZ, R6.H0_H0 ;  /* 0x20000006ff047230 */ /* 0x034fcc0000004100 */
[----:B------:R-:W2:Y:S01]  /*5440*/  F2I.S64.TRUNC R4, R4 ;  /* 0x0000000400047311 */ /* 0x000ea2000020d900 */
[----:B------:R-:W-:Y:S05]  /*5450*/  BRA `(.L_x_8851) ;  /* 0x0000000800a47947 */ /* 0x000fea0003800000 */
.L_x_8856:
[----:B--2-45:R-:W2:Y:S02]  /*5460*/  LDG.E.64 R4, desc[UR36][R6.64] ;  /* 0x0000002406047981 */ /* 0x034ea4000c1e1b00 */
[----:B--2---:R-:W4:Y:S01]  /*5470*/  F2I.S64.F64.TRUNC R4, R4 ;  /* 0x0000000400047311 */ /* 0x004f22000030d900 */
[----:B------:R-:W-:Y:S05]  /*5480*/  BRA `(.L_x_8851) ;  /* 0x0000000800987947 */ /* 0x000fea0003800000 */
.L_x_8846:
        /* <DEDUP_REMOVED lines=13> */
.L_x_8860:
[----:B--2-45:R-:W2:Y:S02]  /*5560*/  LDG.E.64 R4, desc[UR36][R6.64] ;  /* 0x0000002406047981 */ /* 0x034ea4000c1e1b00 */
[----:B--2---:R-:W0:Y:S01]  /*5570*/  F2I.S64.F64.TRUNC R4, R4 ;  /* 0x0000000400047311 */ /* 0x004e22000030d900 */
[----:B------:R-:W-:Y:S05]  /*5580*/  BRA `(.L_x_8851) ;  /* 0x0000000800587947 */ /* 0x000fea0003800000 */
.L_x_8859:
[----:B------:R-:W-:-:S09]  /*5590*/  UISETP.NE.AND UP0, UPT, UR4, 0xf, UPT ;  /* 0x0000000f0400788c */ /* 0x000fd2000bf05270 */
[----:B------:R-:W-:Y:S05]  /*55a0*/  BRA.U !UP0, `(.L_x_8861) ;  /* 0x0000000108987547 */ /* 0x000fea000b800000 */
[----:B------:R-:W-:-:S09]  /*55b0*/  UISETP.NE.AND UP0, UPT, UR4, 0x17, UPT ;  /* 0x000000170400788c */ /* 0x000fd2000bf05270 */
[----:B------:R-:W-:Y:S05]  /*55c0*/  BRA.U !UP0, `(.L_x_8862) ;  /* 0x0000000108587547 */ /* 0x000fea000b800000 */
[----:B------:R-:W-:-:S09]  /*55d0*/  UISETP.NE.AND UP0, UPT, UR4, 0x18, UPT ;  /* 0x000000180400788c */ /* 0x000fd2000bf05270 */
[----:B------:R-:W-:Y:S05]  /*55e0*/  BRA.U UP0, `(.L_x_8850) ;  /* 0x0000000500e87547 */ /* 0x000fea000b800000 */
[----:B------:R-:W3:Y:S01]  /*55f0*/  LDG.E.U8 R0, desc[UR36][R6.64] ;  /* 0x0000002406007981 */ /* 0x000ee2000c1e1100 */
[----:B--2-45:R-:W-:Y:S02]  /*5600*/  HFMA2 R5, -RZ, RZ, 0, 1.847743988037109375e-06 ;  /* 0x0000001fff057431 */ /* 0x034fe400000001ff */
[----:B---3--:R-:W-:-:S05]  /*5610*/  IMAD.SHL.U32 R0, R0, 0x1000000, RZ ;  /* 0x0100000000007824 */ /* 0x008fca00078e00ff */
        /* <DEDUP_REMOVED lines=17> */
.L_x_8862:
[----:B--2-45:R-:W2:Y:S02]  /*5730*/  LDG.E.U8 R4, desc[UR36][R6.64] ;  /* 0x0000002406047981 */ /* 0x034ea4000c1e1100 */
        /* <DEDUP_REMOVED lines=13> */
.L_x_8861:
[----:B--2-45:R-:W2:Y:S02]  /*5810*/  LDG.E.U16 R4, desc[UR36][R6.64] ;  /* 0x0000002406047981 */ /* 0x034ea4000c1e1500 */
[----:B--2---:R-:W-:-:S06]  /*5820*/  IMAD.U32 R4, R4, 0x10000, RZ ;  /* 0x0001000004047824 */ /* 0x004fcc00078e00ff */
[----:B------:R-:W0:Y:S01]  /*5830*/  F2I.S64.TRUNC R4, R4 ;  /* 0x0000000400047311 */ /* 0x000e22000020d900 */
[----:B------:R-:W-:Y:S05]  /*5840*/  BRA `(.L_x_8851) ;  /* 0x0000000400a87947 */ /* 0x000fea0003800000 */
.L_x_8858:
        /* <DEDUP_REMOVED lines=9> */
[----:B------:R-:W-:Y:S01]  /*58e0*/  HFMA2 R5, -RZ, RZ, 0, 0 ;  /* 0x00000000ff057431 */ /* 0x000fe200000001ff */
[----:B------:R-:W-:Y:S06]  /*58f0*/  BRA `(.L_x_8851) ;  /* 0x00000004007c7947 */ /* 0x000fec0003800000 */
.L_x_8865:
        /* <DEDUP_REMOVED lines=21> */
.L_x_8869:
[----:B------:R-:W-:Y:S05]  /*5a50*/  BSYNC.RECONVERGENT B1 ;  /* 0x0000000000017941 */ /* 0x000fea0003800200 */
.L_x_8868:
[----:B------:R-:W-:Y:S01]  /*5a60*/  IMAD.SHL.U32 R0, R0, 0x100000, RZ ;  /* 0x0010000000007824 */ /* 0x000fe200078e00ff */
[----:B------:R-:W-:-:S04]  /*5a70*/  LEA R3, R3, 0x3b800000, 0x17 ;  /* 0x3b80000003037811 */ /* 0x000fc800078eb8ff */
[----:B------:R-:W-:-:S07]  /*5a80*/  LOP3.LUT R4, R3, R0, R7, 0xfe, !PT ;  /* 0x0000000003047212 */ /* 0x000fce00078efe07 */
.L_x_8867:
[----:B------:R-:W-:Y:S05]  /*5a90*/  BSYNC.RECONVERGENT B0 ;  /* 0x0000000000007941 */ /* 0x000fea0003800200 */
.L_x_8866:
[----:B------:R-:W0:Y:S01]  /*5aa0*/  F2I.S64.TRUNC R4, R4 ;  /* 0x0000000400047311 */ /* 0x000e22000020d900 */
[----:B------:R-:W-:Y:S05]  /*5ab0*/  BRA `(.L_x_8851) ;  /* 0x00000004000c7947 */ /* 0x000fea0003800000 */
.L_x_8864:
        /* <DEDUP_REMOVED lines=21> */
.L_x_8873:
[----:B------:R-:W-:Y:S05]  /*5c10*/  BSYNC.RECONVERGENT B1 ;  /* 0x0000000000017941 */ /* 0x000fea0003800200 */
.L_x_8872:
[----:B------:R-:W-:Y:S02]  /*5c20*/  SHF.L.U32 R0, R0, 0x15, RZ ;  /* 0x0000001500007819 */ /* 0x000fe400000006ff */
[----:B------:R-:W-:-:S04]  /*5c30*/  LEA R3, R3, 0x37800000, 0x17 ;  /* 0x3780000003037811 */ /* 0x000fc800078eb8ff */
[----:B------:R-:W-:-:S07]  /*5c40*/  LOP3.LUT R4, R3, R0, R7, 0xfe, !PT ;  /* 0x0000000003047212 */ /* 0x000fce00078efe07 */
.L_x_8871:
[----:B------:R-:W-:Y:S05]  /*5c50*/  BSYNC.RECONVERGENT B0 ;  /* 0x0000000000007941 */ /* 0x000fea0003800200 */
.L_x_8870:
[----:B------:R-:W0:Y:S01]  /*5c60*/  F2I.S64.TRUNC R4, R4 ;  /* 0x0000000400047311 */ /* 0x000e22000020d900 */
[----:B------:R-:W-:Y:S05]  /*5c70*/  BRA `(.L_x_8851) ;  /* 0x00000000009c7947 */ /* 0x000fea0003800000 */
.L_x_8863:
        /* <DEDUP_REMOVED lines=12> */
[----:B------:R-:W-:Y:S01]  /*5d40*/  @!P0 MOV R4, 0x7f800001 ;  /* 0x7f80000100048802 */ /* 0x000fe20000000f00 */
[----:B------:R-:W-:-:S07]  /*5d50*/  @P0 IMAD.SHL.U32 R4, R6, 0x800000, RZ ;  /* 0x0080000006040824 */ /* 0x000fce00078e00ff */
.L_x_8877:
[----:B------:R-:W-:Y:S05]  /*5d60*/  BSYNC.RECONVERGENT B0 ;  /* 0x0000000000007941 */ /* 0x000fea0003800200 */
.L_x_8876:
[----:B------:R-:W0:Y:S01]  /*5d70*/  F2I.S64.TRUNC R4, R4 ;  /* 0x0000000400047311 */ /* 0x000e22000020d900 */
[----:B------:R-:W-:Y:S05]  /*5d80*/  BRA `(.L_x_8851) ;  /* 0x0000000000587947 */ /* 0x000fea0003800000 */
.L_x_8850:
[----:B------:R-:W-:Y:S01]  /*5d90*/  MOV R0, 0x100 ;  /* 0x0000010000007802 */ /* 0x000fe20000000f00 */
[----:B------:R-:W2:Y:S01]  /*5da0*/  LDCU.64 UR4, c[0x4][0xf0] ;  /* 0x01001e00ff0477ac */ /* 0x000ea20008000a00 */
[----:B------:R-:W-:Y:S02]  /*5db0*/  HFMA2 R8, -RZ, RZ, 0, 4.64916229248046875e-06 ;  /* 0x0000004eff087431 */ /* 0x000fe400000001ff */
[----:B------:R-:W-:Y:S01]  /*5dc0*/  IMAD.MOV.U32 R12, RZ, RZ, 0x1 ;  /* 0x00000001ff0c7424 */ /* 0x000fe200078e00ff */
[----:B------:R0:W1:Y:S01]  /*5dd0*/  LDC.64 R14, c[0x4][R0] ;  /* 0x01000000000e7b82 */ /* 0x0000620000000a00 */
[----:B------:R-:W3:Y:S01]  /*5de0*/  LDCU.64 UR6, c[0x4][0xf8] ;  /* 0x01001f00ff0677ac */ /* 0x000ee20008000a00 */
[----:B------:R-:W-:Y:S01]  /*5df0*/  MOV R13, RZ ;  /* 0x000000ff000d7202 */ /* 0x000fe20000000f00 */
[----:B------:R-:W0:Y:S01]  /*5e00*/  LDCU.64 UR8, c[0x4][URZ] ;  /* 0x01000000ff0877ac */ /* 0x000e220008000a00 */
[----:B--2-45:R-:W-:Y:S01]  /*5e10*/  MOV R4, UR4 ;  /* 0x0000000400047c02 */ /* 0x034fe20008000f00 */
[----:B------:R-:W-:Y:S01]  /*5e20*/  IMAD.U32 R5, RZ, RZ, UR5 ;  /* 0x00000005ff057e24 */ /* 0x000fe2000f8e00ff */
[----:B---3--:R-:W-:Y:S01]  /*5e30*/  MOV R6, UR6 ;  /* 0x0000000600067c02 */ /* 0x008fe20008000f00 */
[----:B------:R-:W-:Y:S01]  /*5e40*/  IMAD.U32 R7, RZ, RZ, UR7 ;  /* 0x00000007ff077e24 */ /* 0x000fe2000f8e00ff */
[----:B0-----:R-:W-:Y:S01]  /*5e50*/  MOV R10, UR8 ;  /* 0x00000008000a7c02 */ /* 0x001fe20008000f00 */
[----:B------:R-:W-:-:S07]  /*5e60*/  IMAD.U32 R11, RZ, RZ, UR9 ;  /* 0x00000009ff0b7e24 */ /* 0x000fce000f8e00ff */
[----:B------:R-:W-:-:S07]  /*5e70*/  LEPC R20, `(.L_x_8878) ;  /* 0x000000001014794e */ /* 0x000fce0000000000 */
[----:B-1----:R-:W-:Y:S05]  /*5e80*/  CALL.ABS.NOINC R14 ;  /* 0x000000000e007343 */ /* 0x002fea0003c00000 */
.L_x_8878:
[----:B------:R-:W-:Y:S01]  /*5e90*/  CS2R R4, SRZ ;  /* 0x0000000000047805 */ /* 0x000fe2000001ff00 */
[----:B------:R-:W-:Y:S06]  /*5ea0*/  BRA `(.L_x_8851) ;  /* 0x0000000000107947 */ /* 0x000fec0003800000 */
.L_x_8875:
[----:B--2-45:R0:W5:Y:S01]  /*5eb0*/  LDG.E.64 R4, desc[UR36][R6.64] ;  /* 0x0000002406047981 */ /* 0x034162000c1e1b00 */
[----:B------:R-:W-:Y:S05]  /*5ec0*/  BRA `(.L_x_8851) ;  /* 0x0000000000087947 */ /* 0x000fea0003800000 */
.L_x_8874:
[----:B--2-45:R0:W5:Y:S01]  /*5ed0*/  LDG.E R4, desc[UR36][R6.64] ;  /* 0x0000002406047981 */ /* 0x034162000c1e1900 */
[----:B------:R-:W-:-:S07]  /*5ee0*/  IMAD.MOV.U32 R5, RZ, RZ, RZ ;  /* 0x000000ffff057224 */ /* 0x000fce00078e00ff */
.L_x_8851:
        /* <DEDUP_REMOVED lines=14> */
[----:B-12345:R-:W-:Y:S02]  /*5fd0*/  IMAD R3, R5, UR4, RZ ;  /* 0x0000000405037c24 */ /* 0x03efe4000f8e02ff */
[----:B------:R-:W-:-:S04]  /*5fe0*/  IMAD.WIDE.U32 R10, R4, UR4, RZ ;  /* 0x00000004040a7c25 */ /* 0x000fc8000f8e00ff */
[----:B------:R-:W-:Y:S01]  /*5ff0*/  IMAD R3, R4, UR5, R3 ;  /* 0x0000000504037c24 */ /* 0x000fe2000f8e0203 */
[----:B------:R-:W-:-:S04]  /*6000*/  CS2R R4, SRZ ;  /* 0x0000000000047805 */ /* 0x000fc8000001ff00 */
[----:B------:R-:W-:Y:S01]  /*6010*/  IADD3 R15, PT, PT, R11, R3, RZ ;  /* 0x000000030b0f7210 */ /* 0x000fe20007ffe0ff */
[----:B------:R-:W-:Y:S06]  /*6020*/  @!P0 BRA `(.L_x_8880) ;  /* 0x0000000400588947 */ /* 0x000fec0003800000 */
[----:B------:R-:W-:Y:S01]  /*6030*/  LOP3.LUT R5, R9, 0x7fffffff, RZ, 0xc0, !PT ;  /* 0x7fffffff09057812 */ /* 0x000fe200078ec0ff */
[----:B0-----:R-:W-:Y:S01]  /*6040*/  IMAD.SHL.U32 R9, R13, 0x8, RZ ;  /* 0x000000080d097824 */ /* 0x001fe200078e00ff */
[----:B------:R-:W-:Y:S01]  /*6050*/  LOP3.LUT R4, R8, 0xfffffff8, RZ, 0xc0, !PT ;  /* 0xfffffff808047812 */ /* 0x000fe200078ec0ff */
[----:B------:R-:W-:Y:S01]  /*6060*/  IMAD.WIDE.U32 R18, R12, 0x8, RZ ;  /* 0x000000080c127825 */ /* 0x000fe200078e00ff */
[----:B------:R-:W-:-:S03]  /*6070*/  LEA R3, P0, R10, R6, 0x3 ;  /* 0x000000060a037211 */ /* 0x000fc600078018ff */
[----:B------:R-:W-:Y:S01]  /*6080*/  HFMA2 R0, -RZ, RZ, 0, 3.62396240234375e-05 ;  /* 0x00000260ff007431 */ /* 0x000fe200000001ff */
[----:B------:R-:W-:Y:S01]  /*6090*/  BSSY.RECONVERGENT B0, `(.L_x_8880) ;  /* 0x000004f000007945 */ /* 0x000fe20003800200 */
[----:B------:R-:W-:Y:S01]  /*60a0*/  IMAD.IADD R48, R19, 0x1, R9 ;  /* 0x0000000113307824 */ /* 0x000fe200078e0209 */
[----:B------:R-:W-:Y:S02]  /*60b0*/  SHF.L.U64.HI R16, R12, 0x6, R13 ;  /* 0x000000060c107819 */ /* 0x000fe4000001020d */
[----:B------:R-:W-:Y:S02]  /*60c0*/  CS2R R46, SRZ ;  /* 0x00000000002e7805 */ /* 0x000fe4000001ff00 */
[----:B------:R-:W-:Y:S01]  /*60d0*/  LEA.HI.X R49, R10, R7, R15, 0x3, P0 ;  /* 0x000000070a317211 */ /* 0x000fe200000f1c0f */
[----:B------:R-:W-:Y:S01]  /*60e0*/  IMAD.MOV.U32 R9, RZ, RZ, R5 ;  /* 0x000000ffff097224 */ /* 0x000fe200078e0005 */
[----:B------:R-:W-:-:S07]  /*60f0*/  MOV R50, R4 ;  /* 0x0000000400327202 */ /* 0x000fce0000000f00 */
.L_x_8881:
        /* <DEDUP_REMOVED lines=15> */
[----:B------:R-:W5:Y:S01]  /*61f0*/  LDG.E.64 R34, desc[UR36][R38.64] ;  /* 0x0000002426227981 */ /* 0x000f62000c1e1b00 */
[----:B------:R-:W-:Y:S02]  /*6200*/  IADD3.X R41, PT, PT, R39, R48, RZ, P0, !PT ;  /* 0x0000003027297210 */ /* 0x000fe400007fe4ff */
[----:B------:R-:W-:-:S03]  /*6210*/  IADD3 R52, P0, PT, R40, R18, RZ ;  /* 0x0000001228347210 */ /* 0x000fc60007f1e0ff */
[----:B------:R1:W5:Y:S02]  /*6220*/  LDG.E.64 R30, desc[UR36][R40.64] ;  /* 0x00000024281e7981 */ /* 0x000364000c1e1b00 */
        /* <DEDUP_REMOVED lines=11> */
[----:B------:R-:W-:-:S02]  /*62e0*/  IADD3.X R49, PT, PT, R49, R16, RZ, P1, !PT ;  /* 0x0000001031317210 */ /* 0x000fc40000ffe4ff */
[----:B------:R-:W-:-:S05]  /*62f0*/  ISETP.NE.AND.EX P0, PT, R9, RZ, PT, P0 ;  /* 0x000000ff0900720c */ /* 0x000fca0003f05300 */
[----:B------:R-:W4:Y:S08]  /*6300*/  LDC.64 R38, c[0x0][R0+0x358] ;  /* 0x0000d60000267b82 */ /* 0x000f300000000a00 */
        /* <DEDUP_REMOVED lines=40> */
.L_x_8880:
        /* <DEDUP_REMOVED lines=11> */
[----:B------:R-:W-:-:S05]  /*6640*/  IMAD.WIDE.U32 R18, R4, R12, R14 ;  /* 0x0000000c04127225 */ /* 0x000fca00078e000e */
[----:B------:R-:W-:Y:S01]  /*6650*/  IADD3 R0, PT, PT, R19, R3, RZ ;  /* 0x0000000313007210 */ /* 0x000fe20007ffe0ff */
[----:B------:R-:W-:Y:S01]  /*6660*/  IMAD.SHL.U32 R19, R12, 0x8, RZ ;  /* 0x000000080c137824 */ /* 0x000fe200078e00ff */
[----:B------:R-:W-:Y:S02]  /*6670*/  LEA R24, P0, R18, R6, 0x3 ;  /* 0x0000000612187211 */ /* 0x000fe400078018ff */
[----:B------:R-:W-:Y:S02]  /*6680*/  SHF.L.U64.HI R3, R12, 0x3, R13 ;  /* 0x000000030c037819 */ /* 0x000fe4000001020d */
[----:B------:R-:W-:Y:S02]  /*6690*/  LEA.HI.X R25, R18, R7, R0, 0x3, P0 ;  /* 0x0000000712197211 */ /* 0x000fe400000f1c00 */
[----:B------:R-:W-:-:S03]  /*66a0*/  IADD3 R32, P0, PT, R24, R19, RZ ;  /* 0x0000001318207210 */ /* 0x000fc60007f1e0ff */
[----:B------:R0:W2:Y:S01]  /*66b0*/  LDG.E.64 R28, desc[UR36][R24.64] ;  /* 0x00000024181c7981 */ /* 0x0000a2000c1e1b00 */
        /* <DEDUP_REMOVED lines=31> */
.L_x_8882:
        /* <DEDUP_REMOVED lines=32> */
.L_x_8883:
[----:B------:R-:W-:Y:S05]  /*6ab0*/  @P0 BRA `(.L_x_8879) ;  /* 0x00000000003c0947 */ /* 0x000fea0003800000 */
[----:B------:R-:W-:Y:S01]  /*6ac0*/  MOV R8, R10 ;  /* 0x0000000a00087202 */ /* 0x000fe20000000f00 */
[-C--:B0-----:R-:W-:Y:S02]  /*6ad0*/  IMAD R5, R5, R12.reuse, RZ ;  /* 0x0000000c05057224 */ /* 0x081fe400078e02ff */
[----:B------:R-:W-:Y:S02]  /*6ae0*/  IMAD.MOV.U32 R9, RZ, RZ, R15 ;  /* 0x000000ffff097224 */ /* 0x000fe400078e000f */
[C---:B------:R-:W-:Y:S02]  /*6af0*/  IMAD R5, R4.reuse, R13, R5 ;  /* 0x0000000d04057224 */ /* 0x040fe400078e0205 */
[----:B------:R-:W-:-:S05]  /*6b00*/  IMAD.WIDE.U32 R8, R4, R12, R8 ;  /* 0x0000000c04087225 */ /* 0x000fca00078e0008 */
[----:B------:R-:W-:Y:S02]  /*6b10*/  IADD3 R0, PT, PT, R9, R5, RZ ;  /* 0x0000000509007210 */ /* 0x000fe40007ffe0ff */
[----:B------:R-:W-:-:S04]  /*6b20*/  LEA R6, P0, R8, R6, 0x3 ;  /* 0x0000000608067211 */ /* 0x000fc800078018ff */
        /* <DEDUP_REMOVED lines=8> */
.L_x_8879:
        /* <DEDUP_REMOVED lines=16> */
.L_x_8887:
[----:B------:R0:W-:Y:S01]  /*6cb0*/  STG.E.U8 desc[UR36][R2.64], R46 ;  /* 0x0000002e02007986 */ /* 0x0001e2000c101124 */
[----:B------:R-:W-:Y:S05]  /*6cc0*/  BRA `(.L_x_8889) ;  /* 0x0000000c00347947 */ /* 0x000fea0003800000 */
.L_x_8886:
        /* <DEDUP_REMOVED lines=8> */
.L_x_8891:
[----:B------:R0:W-:Y:S01]  /*6d50*/  STG.E desc[UR36][R2.64], R46 ;  /* 0x0000002e02007986 */ /* 0x0001e2000c101924 */
[----:B------:R-:W-:Y:S05]  /*6d60*/  BRA `(.L_x_8889) ;  /* 0x0000000c000c7947 */ /* 0x000fea0003800000 */
.L_x_8890:
[----:B------:R0:W-:Y:S01]  /*6d70*/  STG.E.U16 desc[UR36][R2.64], R46 ;  /* 0x0000002e02007986 */ /* 0x0001e2000c101524 */
[----:B------:R-:W-:Y:S05]  /*6d80*/  BRA `(.L_x_8889) ;  /* 0x0000000c00047947 */ /* 0x000fea0003800000 */
.L_x_8885:
        /* <DEDUP_REMOVED lines=9> */
.L_x_8893:
[----:B------:R-:W0:Y:S02]  /*6e20*/  I2F.S64 R0, R46 ;  /* 0x0000002e00007312 */ /* 0x000e240000301400 */
[----:B0-----:R-:W-:-:S05]  /*6e30*/  F2FP.F16.F32.PACK_AB R0, RZ, R0 ;  /* 0x00000000ff00723e */ /* 0x001fca00000000ff */
[----:B------:R0:W-:Y:S01]  /*6e40*/  STG.E.U16 desc[UR36][R2.64], R0 ;  /* 0x0000000002007986 */ /* 0x0001e2000c101524 */
[----:B------:R-:W-:Y:S05]  /*6e50*/  BRA `(.L_x_8889) ;  /* 0x0000000800d07947 */ /* 0x000fea0003800000 */
.L_x_8892:
        /* <DEDUP_REMOVED lines=10> */
.L_x_8895:
[----:B------:R-:W1:Y:S02]  /*6f00*/  I2F.S64 R46, R46 ;  /* 0x0000002e002e7312 */ /* 0x000e640000301400 */
[----:B-12345:R-:W-:-:S04]  /*6f10*/  F2FP.F16.F32.PACK_AB R5, RZ, R46 ;  /* 0x0000002eff05723e */ /* 0x03efc800000000ff */
[----:B------:R-:W-:-:S05]  /*6f20*/  PRMT R5, R5, 0x5410, RZ ;  /* 0x0000541005057816 */ /* 0x000fca00000000ff */
[----:B------:R0:W-:Y:S01]  /*6f30*/  STG.E desc[UR36][R2.64], R5 ;  /* 0x0000000502007986 */ /* 0x0001e2000c101924 */
[----:B------:R-:W-:Y:S05]  /*6f40*/  BRA `(.L_x_8889) ;  /* 0x0000000800947947 */ /* 0x000fea0003800000 */
.L_x_8894:
[----:B-12345:R-:W0:Y:S02]  /*6f50*/  I2F.F64.S64 R4, R46 ;  /* 0x0000002e00047312 */ /* 0x03ee240000301c00 */
[----:B0-----:R0:W-:Y:S01]  /*6f60*/  STG.E.64 desc[UR36][R2.64], R4 ;  /* 0x0000000402007986 */ /* 0x0011e2000c101b24 */
[----:B------:R-:W-:Y:S05]  /*6f70*/  BRA `(.L_x_8889) ;  /* 0x0000000800887947 */ /* 0x000fea0003800000 */
.L_x_8884:
        /* <DEDUP_REMOVED lines=12> */
.L_x_8899:
        /* <DEDUP_REMOVED lines=18> */
.L_x_8902:
[----:B------:R-:W-:-:S04]  /*7160*/  SHF.R.U32.HI R5, RZ, 0x18, R5 ;  /* 0x00000018ff057819 */ /* 0x000fc80000011605 */
[----:B------:R-:W-:-:S07]  /*7170*/  LOP3.LUT R0, R0, 0x80, R5, 0xf8, !PT ;  /* 0x0000008000007812 */ /* 0x000fce00078ef805 */
.L_x_8901:
[----:B------:R-:W-:Y:S05]  /*7180*/  BSYNC.RECONVERGENT B0 ;  /* 0x0000000000007941 */ /* 0x000fea0003800200 */
.L_x_8900:
[----:B------:R0:W-:Y:S01]  /*7190*/  STG.E.U8 desc[UR36][R2.64], R0 ;  /* 0x0000000002007986 */ /* 0x0001e2000c101124 */
[----:B------:R-:W-:Y:S05]  /*71a0*/  BRA `(.L_x_8889) ;  /* 0x0000000400fc7947 */ /* 0x000fea0003800000 */
.L_x_8898:
        /* <DEDUP_REMOVED lines=18> */
.L_x_8905:
[----:B------:R-:W-:-:S04]  /*72d0*/  SHF.R.U32.HI R5, RZ, 0x18, R5 ;  /* 0x00000018ff057819 */ /* 0x000fc80000011605 */
[----:B------:R-:W-:-:S07]  /*72e0*/  LOP3.LUT R0, R0, 0x80, R5, 0xf8, !PT ;  /* 0x0000008000007812 */ /* 0x000fce00078ef805 */
.L_x_8904:
[----:B------:R-:W-:Y:S05]  /*72f0*/  BSYNC.RECONVERGENT B0 ;  /* 0x0000000000007941 */ /* 0x000fea0003800200 */
.L_x_8903:
[----:B------:R0:W-:Y:S01]  /*7300*/  STG.E.U8 desc[UR36][R2.64], R0 ;  /* 0x0000000002007986 */ /* 0x0001e2000c101124 */
[----:B------:R-:W-:Y:S05]  /*7310*/  BRA `(.L_x_8889) ;  /* 0x0000000400a07947 */ /* 0x000fea0003800000 */
.L_x_8897:
        /* <DEDUP_REMOVED lines=22> */
.L_x_8907:
[----:B------:R0:W-:Y:S01]  /*7480*/  STG.E.64 desc[UR36][R2.64], R46 ;  /* 0x0000002e02007986 */ /* 0x0001e2000c101b24 */
[----:B------:R-:W-:Y:S05]  /*7490*/  BRA `(.L_x_8889) ;  /* 0x0000000400407947 */ /* 0x000fea0003800000 */
.L_x_8906:
[----:B------:R0:W-:Y:S01]  /*74a0*/  STG.E desc[UR36][R2.64], R46 ;  /* 0x0000002e02007986 */ /* 0x0001e2000c101924 */
[----:B------:R-:W-:Y:S05]  /*74b0*/  BRA `(.L_x_8889) ;  /* 0x0000000400387947 */ /* 0x000fea0003800000 */
.L_x_8896:
        /* <DEDUP_REMOVED lines=11> */
.L_x_8909:
[----:B-12345:R-:W0:Y:S01]  /*7570*/  I2F.F64.S64 R4, R46 ;  /* 0x0000002e00047312 */ /* 0x03ee220000301c00 */
[----:B------:R-:W-:-:S05]  /*7580*/  CS2R R6, SRZ ;  /* 0x0000000000067805 */ /* 0x000fca000001ff00 */
[----:B0-----:R0:W-:Y:S01]  /*7590*/  STG.E.128 desc[UR36][R2.64], R4 ;  /* 0x0000000402007986 */ /* 0x0011e2000c101d24 */
[----:B------:R-:W-:Y:S05]  /*75a0*/  BRA `(.L_x_8889) ;  /* 0x0000000000fc7947 */ /* 0x000fea0003800000 */
.L_x_8908:
[----:B------:R-:W-:-:S09]  /*75b0*/  UISETP.NE.AND UP0, UPT, UR4, 0xf, UPT ;  /* 0x0000000f0400788c */ /* 0x000fd2000bf05270 */
[----:B------:R-:W-:Y:S05]  /*75c0*/  BRA.U !UP0, `(.L_x_8910) ;  /* 0x0000000108e87547 */ /* 0x000fea000b800000 */
[----:B------:R-:W-:-:S09]  /*75d0*/  UISETP.NE.AND UP0, UPT, UR4, 0x17, UPT ;  /* 0x000000170400788c */ /* 0x000fd2000bf05270 */
[----:B------:R-:W-:Y:S05]  /*75e0*/  BRA.U !UP0, `(.L_x_8911) ;  /* 0x0000000108907547 */ /* 0x000fea000b800000 */
[----:B------:R-:W-:-:S09]  /*75f0*/  UISETP.NE.AND UP0, UPT, UR4, 0x18, UPT ;  /* 0x000000180400788c */ /* 0x000fd2000bf05270 */
[----:B------:R-:W-:Y:S05]  /*7600*/  BRA.U !UP0, `(.L_x_8912) ;  /* 0x0000000108447547 */ /* 0x000fea000b800000 */
.L_x_8888:
        /* <DEDUP_REMOVED lines=16> */
.L_x_8913:
[----:B------:R-:W-:Y:S05]  /*7710*/  BRA `(.L_x_8889) ;  /* 0x0000000000a07947 */ /* 0x000fea0003800000 */
.L_x_8912:
        /* <DEDUP_REMOVED lines=13> */
.L_x_8915:
[----:B------:R-:W-:Y:S05]  /*77f0*/  BSYNC.RECONVERGENT B0 ;  /* 0x0000000000007941 */ /* 0x000fea0003800200 */
.L_x_8914:
[----:B------:R-:W-:-:S05]  /*7800*/  LOP3.LUT R5, R0, 0x80, R5, 0xf8, !PT ;  /* 0x0000008000057812 */ /* 0x000fca00078ef805 */
[----:B------:R0:W-:Y:S01]  /*7810*/  STG.E.U8 desc[UR36][R2.64], R5 ;  /* 0x0000000502007986 */ /* 0x0001e2000c101124 */
[----:B------:R-:W-:Y:S05]  /*7820*/  BRA `(.L_x_8889) ;  /* 0x00000000005c7947 */ /* 0x000fea0003800000 */
.L_x_8911:
        /* <DEDUP_REMOVED lines=12> */
.L_x_8917:
[----:B------:R-:W-:Y:S01]  /*78f0*/  IMAD.MOV.U32 R0, RZ, RZ, 0x7f ;  /* 0x0000007fff007424 */ /* 0x000fe200078e00ff */
[----:B------:R-:W-:-:S04]  /*7900*/  ISETP.GT.U32.AND P0, PT, R4, 0x7f800000, PT ;  /* 0x7f8000000400780c */ /* 0x000fc80003f04070 */
[----:B------:R-:W-:-:S09]  /*7910*/  SEL R0, R0, 0x7c, P0 ;  /* 0x0000007c00007807 */ /* 0x000fd20000000000 */
.L_x_8918:
[----:B------:R-:W-:Y:S05]  /*7920*/  BSYNC.RECONVERGENT B0 ;  /* 0x0000000000007941 */ /* 0x000fea0003800200 */
.L_x_8916:
[----:B------:R-:W-:-:S04]  /*7930*/  SHF.R.U32.HI R5, RZ, 0x18, R5 ;  /* 0x00000018ff057819 */ /* 0x000fc80000011605 */
[----:B------:R-:W-:-:S05]  /*7940*/  LOP3.LUT R5, R0, 0x80, R5, 0xf8, !PT ;  /* 0x0000008000057812 */ /* 0x000fca00078ef805 */
[----:B------:R0:W-:Y:S01]  /*7950*/  STG.E.U8 desc[UR36][R2.64], R5 ;  /* 0x0000000502007986 */ /* 0x0001e2000c101124 */
[----:B------:R-:W-:Y:S05]  /*7960*/  BRA `(.L_x_8889) ;  /* 0x00000000000c7947 */ /* 0x000fea0003800000 */
.L_x_8910:
[----:B------:R-:W0:Y:S02]  /*7970*/  I2F.S64 R0, R46 ;  /* 0x0000002e00007312 */ /* 0x000e240000301400 */
[----:B0-----:R-:W-:-:S05]  /*7980*/  F2FP.BF16.F32.PACK_AB R0, RZ, R0 ;  /* 0x00000000ff00723e */ /* 0x001fca00000010ff */
[----:B------:R0:W-:Y:S02]  /*7990*/  STG.E.U16 desc[UR36][R2.64], R0 ;  /* 0x0000000002007986 */ /* 0x0001e4000c101524 */
.L_x_8889:
[----:B------:R-:W-:-:S07]  /*79a0*/  IADD3 R17, PT, PT, R17, 0x80, RZ ;  /* 0x0000008011117810 */ /* 0x000fce0007ffe0ff */
.L_x_8844:
[----:B------:R-:W-:Y:S05]  /*79b0*/  BSYNC.RECONVERGENT B6 ;  /* 0x0000000000067941 */ /* 0x000fea0003800200 */
.L_x_8843:
        /* <DEDUP_REMOVED lines=307> */
.L_x_8921:
        /* <DEDUP_REMOVED lines=17> */
.L_x_8925:
[----:B--2-45:R0:W5:Y:S01]  /*8e00*/  LDG.E.U8 R4, desc[UR36][R6.64] ;  /* 0x0000002406047981 */ /* 0x034162000c1e1100 */
[----:B------:R-:W-:Y:S01]  /*8e10*/  MOV R5, RZ ;  /* 0x000000ff00057202 */ /* 0x000fe20000000f00 */
[----:B------:R-:W-:Y:S06]  /*8e20*/  BRA `(.L_x_8927) ;  /* 0x0000000c00447947 */ /* 0x000fec0003800000 */
.L_x_8924:
        /* <DEDUP_REMOVED lines=8> */
.L_x_8929:
[----:B--2-45:R-:W2:Y:S02]  /*8eb0*/  LDG.E R4, desc[UR36][R6.64] ;  /* 0x0000002406047981 */ /* 0x034ea4000c1e1900 */
[----:B--2---:R-:W-:Y:S01]  /*8ec0*/  SHF.R.S32.HI R5, RZ, 0x1f, R4 ;  /* 0x0000001fff057819 */ /* 0x004fe20000011404 */
[----:B------:R-:W-:Y:S06]  /*8ed0*/  BRA `(.L_x_8927) ;  /* 0x0000000c00187947 */ /* 0x000fec0003800000 */
.L_x_8928:
[----:B--2-45:R-:W2:Y:S02]  /*8ee0*/  LDG.E.S16 R4, desc[UR36][R6.64] ;  /* 0x0000002406047981 */ /* 0x034ea4000c1e1700 */
[----:B--2---:R-:W-:Y:S01]  /*8ef0*/  SHF.R.S32.HI R5, RZ, 0x1f, R4 ;  /* 0x0000001fff057819 */ /* 0x004fe20000011404 */
[----:B------:R-:W-:Y:S06]  /*8f00*/  BRA `(.L_x_8927) ;  /* 0x0000000c000c7947 */ /* 0x000fec0003800000 */
.L_x_8923:
        /* <DEDUP_REMOVED lines=9> */
.L_x_8931:
[----:B------:R-:W2:Y:S02]  /*8fa0*/  LDG.E.U16 R6, desc[UR36][R6.64] ;  /* 0x0000002406067981 */ /* 0x000ea4000c1e1500 */
[----:B--2-45:R-:W-:-:S06]  /*8fb0*/  HADD2.F32 R4, -RZ, R6.H0_H0 ;  /* 0x20000006ff047230 */ /* 0x034fcc0000004100 */
[----:B------:R-:W2:Y:S01]  /*8fc0*/  F2I.S64.TRUNC R4, R4 ;  /* 0x0000000400047311 */ /* 0x000ea2000020d900 */
[----:B------:R-:W-:Y:S05]  /*8fd0*/  BRA `(.L_x_8927) ;  /* 0x0000000800d87947 */ /* 0x000fea0003800000 */
.L_x_8930:
        /* <DEDUP_REMOVED lines=9> */
.L_x_8933:
[----:B------:R-:W2:Y:S02]  /*9070*/  LDG.E.U16 R6, desc[UR36][R6.64] ;  /* 0x0000002406067981 */ /* 0x000ea4000c1e1500 */
[----:B--2-45:R-:W-:-:S06]  /*9080*/  HADD2.F32 R4, -RZ, R6.H0_H0 ;  /* 0x20000006ff047230 */ /* 0x034fcc0000004100 */
[----:B------:R-:W4:Y:S01]  /*9090*/  F2I.S64.TRUNC R4, R4 ;  /* 0x0000000400047311 */ /* 0x000f22000020d900 */
[----:B------:R-:W-:Y:S05]  /*90a0*/  BRA `(.L_x_8927) ;  /* 0x0000000800a47947 */ /* 0x000fea0003800000 */
.L_x_8932:
[----:B--2-45:R-:W2:Y:S02]  /*90b0*/  LDG.E.64 R4, desc[UR36][R6.64] ;  /* 0x0000002406047981 */ /* 0x034ea4000c1e1b00 */
[----:B--2---:R-:W0:Y:S01]  /*90c0*/  F2I.S64.F64.TRUNC R4, R4 ;  /* 0x0000000400047311 */ /* 0x004e22000030d900 */
[----:B------:R-:W-:Y:S05]  /*90d0*/  BRA `(.L_x_8927) ;  /* 0x0000000800987947 */ /* 0x000fea0003800000 */
.L_x_8922:
        /* <DEDUP_REMOVED lines=13> */
.L_x_8936:
[----:B--2-45:R-:W2:Y:S02]  /*91b0*/  LDG.E.64 R4, desc[UR36][R6.64] ;  /* 0x0000002406047981 */ /* 0x034ea4000c1e1b00 */
[----:B--2---:R-:W0:Y:S01]  /*91c0*/  F2I.S64.F64.TRUNC R4, R4 ;  /* 0x0000000400047311 */ /* 0x004e22000030d900 */
[----:B------:R-:W-:Y:S05]  /*91d0*/  BRA `(.L_x_8927) ;  /* 0x0000000800587947 */ /* 0x000fea0003800000 */
.L_x_8935:
        /* <DEDUP_REMOVED lines=26> */
.L_x_8938:
        /* <DEDUP_REMOVED lines=14> */
.L_x_8937:
[----:B--2-45:R-:W2:Y:S02]  /*9460*/  LDG.E.U16 R4, desc[UR36][R6.64] ;  /* 0x0000002406047981 */ /* 0x034ea4000c1e1500 */
[----:B--2---:R-:W-:-:S06]  /*9470*/  SHF.L.U32 R4, R4, 0x10, RZ ;  /* 0x0000001004047819 */ /* 0x004fcc00000006ff */
[----:B------:R-:W0:Y:S01]  /*9480*/  F2I.S64.TRUNC R4, R4 ;  /* 0x0000000400047311 */ /* 0x000e22000020d900 */
[----:B------:R-:W-:Y:S05]  /*9490*/  BRA `(.L_x_8927) ;  /* 0x0000000400a87947 */ /* 0x000fea0003800000 */
.L_x_8934:
        /* <DEDUP_REMOVED lines=11> */
.L_x_8941:
        /* <DEDUP_REMOVED lines=21> */
.L_x_8945:
[----:B------:R-:W-:Y:S05]  /*96a0*/  BSYNC.RECONVERGENT B1 ;  /* 0x0000000000017941 */ /* 0x000fea0003800200 */
.L_x_8944:
[----:B------:R-:W-:Y:S02]  /*96b0*/  SHF.L.U32 R0, R0, 0x14, RZ ;  /* 0x0000001400007819 */ /* 0x000fe400000006ff */
[----:B------:R-:W-:-:S04]  /*96c0*/  LEA R3, R3, 0x3b800000, 0x17 ;  /* 0x3b80000003037811 */ /* 0x000fc800078eb8ff */
[----:B------:R-:W-:-:S07]  /*96d0*/  LOP3.LUT R4, R3, R0, R7, 0xfe, !PT ;  /* 0x0000000003047212 */ /* 0x000fce00078efe07 */
.L_x_8943:
[----:B------:R-:W-:Y:S05]  /*96e0*/  BSYNC.RECONVERGENT B0 ;  /* 0x0000000000007941 */ /* 0x000fea0003800200 */
.L_x_8942:
[----:B------:R-:W0:Y:S01]  /*96f0*/  F2I.S64.TRUNC R4, R4 ;  /* 0x0000000400047311 */ /* 0x000e22000020d900 */
[----:B------:R-:W-:Y:S05]  /*9700*/  BRA `(.L_x_8927) ;  /* 0x00000004000c7947 */ /* 0x000fea0003800000 */
.L_x_8940:
        /* <DEDUP_REMOVED lines=21> */
.L_x_8949:
[----:B------:R-:W-:Y:S05]  /*9860*/  BSYNC.RECONVERGENT B1 ;  /* 0x0000000000017941 */ /* 0x000fea0003800200 */
.L_x_8948:
[----:B------:R-:W-:Y:S01]  /*9870*/  IMAD.SHL.U32 R0, R0, 0x200000, RZ ;  /* 0x0020000000007824 */ /* 0x000fe200078e00ff */
[----:B------:R-:W-:-:S04]  /*9880*/  LEA R3, R3, 0x37800000, 0x17 ;  /* 0x3780000003037811 */ /* 0x000fc800078eb8ff */
[----:B------:R-:W-:-:S07]  /*9890*/  LOP3.LUT R4, R3, R0, R7, 0xfe, !PT ;  /* 0x0000000003047212 */ /* 0x000fce00078efe07 */
.L_x_8947:
[----:B------:R-:W-:Y:S05]  /*98a0*/  BSYNC.RECONVERGENT B0 ;  /* 0x0000000000007941 */ /* 0x000fea0003800200 */
.L_x_8946:
[----:B------:R-:W0:Y:S01]  /*98b0*/  F2I.S64.TRUNC R4, R4 ;  /* 0x0000000400047311 */ /* 0x000e22000020d900 */
[----:B------:R-:W-:Y:S05]  /*98c0*/  BRA `(.L_x_8927) ;  /* 0x00000000009c7947 */ /* 0x000fea0003800000 */
.L_x_8939:
        /* <DEDUP_REMOVED lines=14> */
.L_x_8953:
[----:B------:R-:W-:Y:S05]  /*99b0*/  BSYNC.RECONVERGENT B0 ;  /* 0x0000000000007941 */ /* 0x000fea0003800200 */
.L_x_8952:
[----:B------:R-:W0:Y:S01]  /*99c0*/  F2I.S64.TRUNC R4, R4 ;  /* 0x0000000400047311 */ /* 0x000e22000020d900 */
[----:B------:R-:W-:Y:S05]  /*99d0*/  BRA `(.L_x_8927) ;  /* 0x0000000000587947 */ /* 0x000fea0003800000 */
.L_x_8926:
        /* <DEDUP_REMOVED lines=16> */
.L_x_8954:
[----:B------:R-:W-:Y:S01]  /*9ae0*/  CS2R R4, SRZ ;  /* 0x0000000000047805 */ /* 0x000fe2000001ff00 */
[----:B------:R-:W-:Y:S06]  /*9af0*/  BRA `(.L_x_8927) ;  /* 0x0000000000107947 */ /* 0x000fec0003800000 */
.L_x_8951:
[----:B--2-45:R0:W5:Y:S01]  /*9b00*/  LDG.E.64 R4, desc[UR36][R6.64] ;  /* 0x0000002406047981 */ /* 0x034162000c1e1b00 */
[----:B------:R-:W-:Y:S05]  /*9b10*/  BRA `(.L_x_8927) ;  /* 0x0000000000087947 */ /* 0x000fea0003800000 */
.L_x_8950:
[----:B--2-45:R0:W5:Y:S01]  /*9b20*/  LDG.E R4, desc[UR36][R6.64] ;  /* 0x0000002406047981 */ /* 0x034162000c1e1900 */
[----:B------:R-:W-:-:S07]  /*9b30*/  MOV R5, RZ ;  /* 0x000000ff00057202 */ /* 0x000fce0000000f00 */
.L_x_8927:
        /* <DEDUP_REMOVED lines=11> */
[----:B------:R-:W-:Y:S02]  /*9bf0*/  ISETP.GE.U32.AND P0, PT, R8, 0x8, PT ;  /* 0x000000080800780c */ /* 0x000fe40003f06070 */
[----:B------:R-:W-:Y:S02]  /*9c00*/  CS2R R46, SRZ ;  /* 0x00000000002e7805 */ /* 0x000fe4000001ff00 */
[----:B------:R-:W-:Y:S01]  /*9c10*/  ISETP.GE.U32.AND.EX P0, PT, R9, RZ, PT, P0 ;  /* 0x000000ff0900720c */ /* 0x000fe20003f06100 */
[----:B--2345:R-:W-:Y:S02]  /*9c20*/  IMAD R3, R5, UR4, RZ ;  /* 0x0000000405037c24 */ /* 0x03cfe4000f8e02ff */
[----:B------:R-:W-:-:S04]  /*9c30*/  IMAD.WIDE.U32 R10, R4, UR4, RZ ;  /* 0x00000004040a7c25 */ /* 0x000fc8000f8e00ff */
[----:B------:R-:W-:Y:S01]  /*9c40*/  IMAD R3, R4, UR5, R3 ;  /* 0x0000000504037c24 */ /* 0x000fe2000f8e0203 */
[----:B------:R-:W-:-:S03]  /*9c50*/  CS2R R4, SRZ ;  /* 0x0000000000047805 */ /* 0x000fc6000001ff00 */
[----:B------:R-:W-:Y:S02]  /*9c60*/  IMAD.IADD R15, R11, 0x1, R3 ;  /* 0x000000010b0f7824 */ /* 0x000fe400078e0203 */
[----:B------:R-:W-:Y:S05]  /*9c70*/  @!P0 BRA `(.L_x_8956) ;  /* 0x0000000400588947 */ /* 0x000fea0003800000 */
[----:B------:R-:W-:Y:S01]  /*9c80*/  LOP3.LUT R5, R9, 0x7fffffff, RZ, 0xc0, !PT ;  /* 0x7fffffff09057812 */ /* 0x000fe200078ec0ff */
[----:B0-----:R-:W-:Y:S01]  /*9c90*/  IMAD.WIDE.U32 R18, R12, 0x8, RZ ;  /* 0x000000080c127825 */ /* 0x001fe200078e00ff */
[----:B------:R-:W-:Y:S01]  /*9ca0*/  SHF.L.U32 R9, R13, 0x3, RZ ;  /* 0x000000030d097819 */ /* 0x000fe200000006ff */
[----:B------:R-:W-:Y:S01]  /*9cb0*/  BSSY.RECONVERGENT B0, `(.L_x_8956) ;  /* 0x0000052000007945 */ /* 0x000fe20003800200 */
[----:B------:R-:W-:Y:S01]  /*9cc0*/  LOP3.LUT R4, R8, 0xfffffff8, RZ, 0xc0, !PT ;  /* 0xfffffff808047812 */ /* 0x000fe200078ec0ff */
[----:B------:R-:W-:Y:S01]  /*9cd0*/  IMAD.MOV.U32 R0, RZ, RZ, 0x260 ;  /* 0x00000260ff007424 */ /* 0x000fe200078e00ff */
[----:B------:R-:W-:Y:S02]  /*9ce0*/  LEA R3, P0, R10, R6, 0x3 ;  /* 0x000000060a037211 */ /* 0x000fe400078018ff */
[----:B------:R-:W-:Y:S02]  /*9cf0*/  CS2R R46, SRZ ;  /* 0x00000000002e7805 */ /* 0x000fe4000001ff00 */
[----:B------:R-:W-:Y:S01]  /*9d00*/  IADD3 R48, PT, PT, R19, R9, RZ ;  /* 0x0000000913307210 */ /* 0x000fe20007ffe0ff */
[----:B------:R-:W-:Y:S01]  /*9d10*/  IMAD.MOV.U32 R50, RZ, RZ, R4 ;  /* 0x000000ffff327224 */ /* 0x000fe200078e0004 */
[----:B------:R-:W-:-:S02]  /*9d20*/  SHF.L.U64.HI R16, R12, 0x6, R13 ;  /* 0x000000060c107819 */ /* 0x000fc4000001020d */
[----:B------:R-:W-:Y:S02]  /*9d30*/  LEA.HI.X R49, R10, R7, R15, 0x3, P0 ;  /* 0x000000070a317211 */ /* 0x000fe400000f1c0f */
[----:B------:R-:W-:-:S07]  /*9d40*/  MOV R9, R5 ;  /* 0x0000000500097202 */ /* 0x000fce0000000f00 */
.L_x_8957:
        /* <DEDUP_REMOVED lines=73> */
.L_x_8956:
        /* <DEDUP_REMOVED lines=8> */
[----:B------:R-:W-:Y:S01]  /*a260*/  MOV R14, R10 ;  /* 0x0000000a000e7202 */ /* 0x000fe20000000f00 */
[----:B0-----:R-:W-:-:S04]  /*a270*/  IMAD R0, R5, R12, RZ ;  /* 0x0000000c05007224 */ /* 0x001fc800078e02ff */
[----:B------:R-:W-:-:S04]  /*a280*/  IMAD.WIDE.U32 R18, R4, R12, R14 ;  /* 0x0000000c04127225 */ /* 0x000fc800078e000e */
[----:B------:R-:W-:Y:S01]  /*a290*/  IMAD R3, R4, R13, R0 ;  /* 0x0000000d04037224 */ /* 0x000fe200078e0200 */
[----:B------:R-:W-:-:S03]  /*a2a0*/  LEA R24, P0, R18, R6, 0x3 ;  /* 0x0000000612187211 */ /* 0x000fc600078018ff */
[----:B------:R-:W-:Y:S01]  /*a2b0*/  IMAD.IADD R0, R19, 0x1, R3 ;  /* 0x0000000113007824 */ /* 0x000fe200078e0203 */
[C---:B------:R-:W-:Y:S02]  /*a2c0*/  SHF.L.U32 R19, R12.reuse, 0x3, RZ ;  /* 0x000000030c137819 */ /* 0x040fe400000006ff */
        /* <DEDUP_REMOVED lines=35> */
.L_x_8958:
        /* <DEDUP_REMOVED lines=11> */
[----:B------:R-:W-:-:S05]  /*a5b0*/  IMAD.WIDE.U32 R8, R4, R12, R8 ;  /* 0x0000000c04087225 */ /* 0x000fca00078e0008 */
[----:B------:R-:W-:Y:S02]  /*a5c0*/  IADD3 R3, PT, PT, R9, R3, RZ ;  /* 0x0000000309037210 */ /* 0x000fe40007ffe0ff */
        /* <DEDUP_REMOVED lines=19> */
.L_x_8959:
        /* <DEDUP_REMOVED lines=16> */
.L_x_8955:
        /* <DEDUP_REMOVED lines=16> */
.L_x_8963:
[----:B------:R1:W-:Y:S01]  /*a900*/  STG.E.U8 desc[UR36][R2.64], R46 ;  /* 0x0000002e02007986 */ /* 0x0003e2000c101124 */
[----:B------:R-:W-:Y:S05]  /*a910*/  BRA `(.L_x_8965) ;  /* 0x0000000c00347947 */ /* 0x000fea0003800000 */
.L_x_8962:
        /* <DEDUP_REMOVED lines=8> */
.L_x_8967:
[----:B------:R1:W-:Y:S01]  /*a9a0*/  STG.E desc[UR36][R2.64], R46 ;  /* 0x0000002e02007986 */ /* 0x0003e2000c101924 */
[----:B------:R-:W-:Y:S05]  /*a9b0*/  BRA `(.L_x_8965) ;  /* 0x0000000c000c7947 */ /* 0x000fea0003800000 */
.L_x_8966:
[----:B------:R1:W-:Y:S01]  /*a9c0*/  STG.E.U16 desc[UR36][R2.64], R46 ;  /* 0x0000002e02007986 */ /* 0x0003e2000c101524 */
[----:B------:R-:W-:Y:S05]  /*a9d0*/  BRA `(.L_x_8965) ;  /* 0x0000000c00047947 */ /* 0x000fea0003800000 */
.L_x_8961:
        /* <DEDUP_REMOVED lines=9> */
.L_x_8969:
[----:B------:R-:W1:Y:S02]  /*aa70*/  I2F.S64 R0, R46 ;  /* 0x0000002e00007312 */ /* 0x000e640000301400 */
[----:B-1----:R-:W-:-:S05]  /*aa80*/  F2FP.F16.F32.PACK_AB R0, RZ, R0 ;  /* 0x00000000ff00723e */ /* 0x002fca00000000ff */
[----:B------:R1:W-:Y:S01]  /*aa90*/  STG.E.U16 desc[UR36][R2.64], R0 ;  /* 0x0000000002007986 */ /* 0x0003e2000c101524 */
[----:B------:R-:W-:Y:S05]  /*aaa0*/  BRA `(.L_x_8965) ;  /* 0x0000000800d07947 */ /* 0x000fea0003800000 */
.L_x_8968:
        /* <DEDUP_REMOVED lines=10> */
.L_x_8971:
[----:B------:R-:W2:Y:S02]  /*ab50*/  I2F.S64 R46, R46 ;  /* 0x0000002e002e7312 */ /* 0x000ea40000301400 */
[----:B--2345:R-:W-:-:S04]  /*ab60*/  F2FP.F16.F32.PACK_AB R5, RZ, R46 ;  /* 0x0000002eff05723e */ /* 0x03cfc800000000ff */
[----:B------:R-:W-:-:S05]  /*ab70*/  PRMT R5, R5, 0x5410, RZ ;  /* 0x0000541005057816 */ /* 0x000fca00000000ff */
[----:B------:R1:W-:Y:S01]  /*ab80*/  STG.E desc[UR36][R2.64], R5 ;  /* 0x0000000502007986 */ /* 0x0003e2000c101924 */
[----:B------:R-:W-:Y:S05]  /*ab90*/  BRA `(.L_x_8965) ;  /* 0x0000000800947947 */ /* 0x000fea0003800000 */
.L_x_8970:
[----:B--2345:R-:W1:Y:S02]  /*aba0*/  I2F.F64.S64 R4, R46 ;  /* 0x0000002e00047312 */ /* 0x03ce640000301c00 */
[----:B-1----:R1:W-:Y:S01]  /*abb0*/  STG.E.64 desc[UR36][R2.64], R4 ;  /* 0x0000000402007986 */ /* 0x0023e2000c101b24 */
[----:B------:R-:W-:Y:S05]  /*abc0*/  BRA `(.L_x_8965) ;  /* 0x0000000800887947 */ /* 0x000fea0003800000 */
.L_x_8960:
        /* <DEDUP_REMOVED lines=12> */
.L_x_8975:
        /* <DEDUP_REMOVED lines=18> */
.L_x_8978:
[----:B------:R-:W-:-:S04]  /*adb0*/  SHF.R.U32.HI R5, RZ, 0x18, R5 ;  /* 0x00000018ff057819 */ /* 0x000fc80000011605 */
[----:B------:R-:W-:-:S07]  /*adc0*/  LOP3.LUT R0, R0, 0x80, R5, 0xf8, !PT ;  /* 0x0000008000007812 */ /* 0x000fce00078ef805 */
.L_x_8977:
[----:B------:R-:W-:Y:S05]  /*add0*/  BSYNC.RECONVERGENT B0 ;  /* 0x0000000000007941 */ /* 0x000fea0003800200 */
.L_x_8976:
[----:B------:R1:W-:Y:S01]  /*ade0*/  STG.E.U8 desc[UR36][R2.64], R0 ;  /* 0x0000000002007986 */ /* 0x0003e2000c101124 */
[----:B------:R-:W-:Y:S05]  /*adf0*/  BRA `(.L_x_8965) ;  /* 0x0000000400fc7947 */ /* 0x000fea0003800000 */
.L_x_8974:
        /* <DEDUP_REMOVED lines=18> */
.L_x_8981:
[----:B------:R-:W-:-:S04]  /*af20*/  SHF.R.U32.HI R5, RZ, 0x18, R5 ;  /* 0x00000018ff057819 */ /* 0x000fc80000011605 */
[----:B------:R-:W-:-:S07]  /*af30*/  LOP3.LUT R0, R0, 0x80, R5, 0xf8, !PT ;  /* 0x0000008000007812 */ /* 0x000fce00078ef805 */
.L_x_8980:
[----:B------:R-:W-:Y:S05]  /*af40*/  BSYNC.RECONVERGENT B0 ;  /* 0x0000000000007941 */ /* 0x000fea0003800200 */
.L_x_8979:
[----:B------:R1:W-:Y:S01]  /*af50*/  STG.E.U8 desc[UR36][R2.64], R0 ;  /* 0x0000000002007986 */ /* 0x0003e2000c101124 */
[----:B------:R-:W-:Y:S05]  /*af60*/  BRA `(.L_x_8965) ;  /* 0x0000000400a07947 */ /* 0x000fea0003800000 */
.L_x_8973:
        /* <DEDUP_REMOVED lines=22> */
.L_x_8983:
[----:B------:R1:W-:Y:S01]  /*b0d0*/  STG.E.64 desc[UR36][R2.64], R46 ;  /* 0x0000002e02007986 */ /* 0x0003e2000c101b24 */
[----:B------:R-:W-:Y:S05]  /*b0e0*/  BRA `(.L_x_8965) ;  /* 0x0000000400407947 */ /* 0x000fea0003800000 */
.L_x_8982:
[----:B------:R1:W-:Y:S01]  /*b0f0*/  STG.E desc[UR36][R2.64], R46 ;  /* 0x0000002e02007986 */ /* 0x0003e2000c101924 */
[----:B------:R-:W-:Y:S05]  /*b100*/  BRA `(.L_x_8965) ;  /* 0x0000000400387947 */ /* 0x000fea0003800000 */
.L_x_8972:
        /* <DEDUP_REMOVED lines=11> */
.L_x_8985:
[----:B--2345:R-:W1:Y:S01]  /*b1c0*/  I2F.F64.S64 R4, R46 ;  /* 0x0000002e00047312 */ /* 0x03ce620000301c00 */
[----:B------:R-:W-:-:S05]  /*b1d0*/  CS2R R6, SRZ ;  /* 0x0000000000067805 */ /* 0x000fca000001ff00 */
[----:B-1----:R1:W-:Y:S01]  /*b1e0*/  STG.E.128 desc[UR36][R2.64], R4 ;  /* 0x0000000402007986 */ /* 0x0023e2000c101d24 */
[----:B------:R-:W-:Y:S05]  /*b1f0*/  BRA `(.L_x_8965) ;  /* 0x0000000000fc7947 */ /* 0x000fea0003800000 */
.L_x_8984:
[----:B------:R-:W-:-:S09]  /*b200*/  UISETP.NE.AND UP0, UPT, UR4, 0xf, UPT ;  /* 0x0000000f0400788c */ /* 0x000fd2000bf05270 */
[----:B------:R-:W-:Y:S05]  /*b210*/  BRA.U !UP0, `(.L_x_8986) ;  /* 0x0000000108e87547 */ /* 0x000fea000b800000 */
[----:B------:R-:W-:-:S09]  /*b220*/  UISETP.NE.AND UP0, UPT, UR4, 0x17, UPT ;  /* 0x000000170400788c */ /* 0x000fd2000bf05270 */
[----:B------:R-:W-:Y:S05]  /*b230*/  BRA.U !UP0, `(.L_x_8987) ;  /* 0x0000000108907547 */ /* 0x000fea000b800000 */
[----:B------:R-:W-:-:S09]  /*b240*/  UISETP.NE.AND UP0, UPT, UR4, 0x18, UPT ;  /* 0x000000180400788c */ /* 0x000fd2000bf05270 */
[----:B------:R-:W-:Y:S05]  /*b250*/  BRA.U !UP0, `(.L_x_8988) ;  /* 0x0000000108447547 */ /* 0x000fea000b800000 */
.L_x_8964:
        /* <DEDUP_REMOVED lines=16> */
.L_x_8989:
[----:B------:R-:W-:Y:S05]  /*b360*/  BRA `(.L_x_8965) ;  /* 0x0000000000a07947 */ /* 0x000fea0003800000 */
.L_x_8988:
        /* <DEDUP_REMOVED lines=13> */
.L_x_8991:
[----:B------:R-:W-:Y:S05]  /*b440*/  BSYNC.RECONVERGENT B0 ;  /* 0x0000000000007941 */ /* 0x000fea0003800200 */
.L_x_8990:
[----:B------:R-:W-:-:S05]  /*b450*/  LOP3.LUT R5, R0, 0x80, R5, 0xf8, !PT ;  /* 0x0000008000057812 */ /* 0x000fca00078ef805 */
[----:B------:R4:W-:Y:S01]  /*b460*/  STG.E.U8 desc[UR36][R2.64], R5 ;  /* 0x0000000502007986 */ /* 0x0009e2000c101124 */
[----:B------:R-:W-:Y:S05]  /*b470*/  BRA `(.L_x_8965) ;  /* 0x00000000005c7947 */ /* 0x000fea0003800000 */
.L_x_8987:
        /* <DEDUP_REMOVED lines=12> */
.L_x_8993:
[----:B------:R-:W-:Y:S01]  /*b540*/  HFMA2 R0, -RZ, RZ, 0, 7.569789886474609375e-06 ;  /* 0x0000007fff007431 */ /* 0x000fe200000001ff */
[----:B------:R-:W-:-:S04]  /*b550*/  ISETP.GT.U32.AND P0, PT, R4, 0x7f800000, PT ;  /* 0x7f8000000400780c */ /* 0x000fc80003f04070 */
[----:B------:R-:W-:-:S09]  /*b560*/  SEL R0, R0, 0x7c, P0 ;  /* 0x0000007c00007807 */ /* 0x000fd20000000000 */
.L_x_8994:
[----:B------:R-:W-:Y:S05]  /*b570*/  BSYNC.RECONVERGENT B0 ;  /* 0x0000000000007941 */ /* 0x000fea0003800200 */
.L_x_8992:
[----:B------:R-:W-:-:S04]  /*b580*/  SHF.R.U32.HI R5, RZ, 0x18, R5 ;  /* 0x00000018ff057819 */ /* 0x000fc80000011605 */
[----:B------:R-:W-:-:S05]  /*b590*/  LOP3.LUT R5, R0, 0x80, R5, 0xf8, !PT ;  /* 0x0000008000057812 */ /* 0x000fca00078ef805 */
[----:B------:R3:W-:Y:S01]  /*b5a0*/  STG.E.U8 desc[UR36][R2.64], R5 ;  /* 0x0000000502007986 */ /* 0x0007e2000c101124 */
[----:B------:R-:W-:Y:S05]  /*b5b0*/  BRA `(.L_x_8965) ;  /* 0x00000000000c7947 */ /* 0x000fea0003800000 */
.L_x_8986:
[----:B------:R-:W1:Y:S02]  /*b5c0*/  I2F.S64 R0, R46 ;  /* 0x0000002e00007312 */ /* 0x000e640000301400 */
[----:B-1----:R-:W-:-:S05]  /*b5d0*/  F2FP.BF16.F32.PACK_AB R0, RZ, R0 ;  /* 0x00000000ff00723e */ /* 0x002fca00000010ff */
[----:B------:R1:W-:Y:S02]  /*b5e0*/  STG.E.U16 desc[UR36][R2.64], R0 ;  /* 0x0000000002007986 */ /* 0x0003e4000c101524 */
.L_x_8965:
[----:B------:R-:W-:-:S07]  /*b5f0*/  VIADD R17, R17, 0x80 ;  /* 0x0000008011117836 */ /* 0x000fce0000000000 */
.L_x_8920:
[----:B------:R-:W-:Y:S05]  /*b600*/  BSYNC.RECONVERGENT B6 ;  /* 0x0000000000067941 */ /* 0x000fea0003800200 */
.L_x_8919:
        /* <DEDUP_REMOVED lines=306> */
.L_x_8995:
        /* <DEDUP_REMOVED lines=19> */
.L_x_8999:
[----:B------:R0:W5:Y:S01]  /*ca60*/  LDG.E.U8 R2, desc[UR36][R4.64] ;  /* 0x0000002404027981 */ /* 0x000162000c1e1100 */
[----:B------:R-:W-:Y:S01]  /*ca70*/  MOV R3, RZ ;  /* 0x000000ff00037202 */ /* 0x000fe20000000f00 */
[----:B------:R-:W-:Y:S06]  /*ca80*/  BRA `(.L_x_9001) ;  /* 0x0000000c00407947 */ /* 0x000fec0003800000 */
.L_x_8998:
        /* <DEDUP_REMOVED lines=8> */
.L_x_9003:
[----:B------:R-:W2:Y:S02]  /*cb10*/  LDG.E R2, desc[UR36][R4.64] ;  /* 0x0000002404027981 */ /* 0x000ea4000c1e1900 */
[----:B--2---:R-:W-:Y:S01]  /*cb20*/  SHF.R.S32.HI R3, RZ, 0x1f, R2 ;  /* 0x0000001fff037819 */ /* 0x004fe20000011402 */
[----:B------:R-:W-:Y:S06]  /*cb30*/  BRA `(.L_x_9001) ;  /* 0x0000000c00147947 */ /* 0x000fec0003800000 */
.L_x_9002:
[----:B------:R-:W2:Y:S02]  /*cb40*/  LDG.E.S16 R2, desc[UR36][R4.64] ;  /* 0x0000002404027981 */ /* 0x000ea4000c1e1700 */
[----:B--2---:R-:W-:Y:S01]  /*cb50*/  SHF.R.S32.HI R3, RZ, 0x1f, R2 ;  /* 0x0000001fff037819 */ /* 0x004fe20000011402 */
[----:B------:R-:W-:Y:S06]  /*cb60*/  BRA `(.L_x_9001) ;  /* 0x0000000c00087947 */ /* 0x000fec0003800000 */
.L_x_8997:
        /* <DEDUP_REMOVED lines=9> */
.L_x_9005:
[----:B------:R-:W2:Y:S02]  /*cc00*/  LDG.E.U16 R4, desc[UR36][R4.64] ;  /* 0x0000002404047981 */ /* 0x000ea4000c1e1500 */
[----:B--2---:R-:W-:-:S06]  /*cc10*/  HADD2.F32 R2, -RZ, R4.H0_H0 ;  /* 0x20000004ff027230 */ /* 0x004fcc0000004100 */
[----:B------:R-:W0:Y:S01]  /*cc20*/  F2I.S64.TRUNC R2, R2 ;  /* 0x0000000200027311 */ /* 0x000e22000020d900 */
[----:B------:R-:W-:Y:S05]  /*cc30*/  BRA `(.L_x_9001) ;  /* 0x0000000800d47947 */ /* 0x000fea0003800000 */
.L_x_9004:
        /* <DEDUP_REMOVED lines=9> */
.L_x_9007:
[----:B------:R-:W2:Y:S02]  /*ccd0*/  LDG.E.U16 R4, desc[UR36][R4.64] ;  /* 0x0000002404047981 */ /* 0x000ea4000c1e1500 */
[----:B--2---:R-:W-:-:S06]  /*cce0*/  HADD2.F32 R2, -RZ, R4.H0_H0 ;  /* 0x20000004ff027230 */ /* 0x004fcc0000004100 */
[----:B------:R-:W2:Y:S01]  /*ccf0*/  F2I.S64.TRUNC R2, R2 ;  /* 0x0000000200027311 */ /* 0x000ea2000020d900 */
[----:B------:R-:W-:Y:S05]  /*cd00*/  BRA `(.L_x_9001) ;  /* 0x0000000800a07947 */ /* 0x000fea0003800000 */
.L_x_9006:
[----:B------:R-:W2:Y:S02]  /*cd10*/  LDG.E.64 R2, desc[UR36][R4.64] ;  /* 0x0000002404027981 */ /* 0x000ea4000c1e1b00 */
[----:B--2---:R-:W4:Y:S01]  /*cd20*/  F2I.S64.F64.TRUNC R2, R2 ;  /* 0x0000000200027311 */ /* 0x004f22000030d900 */
[----:B------:R-:W-:Y:S05]  /*cd30*/  BRA `(.L_x_9001) ;  /* 0x0000000800947947 */ /* 0x000fea0003800000 */
.L_x_8996:
        /* <DEDUP_REMOVED lines=13> */
.L_x_9010:
[----:B------:R-:W2:Y:S02]  /*ce10*/  LDG.E.64 R2, desc[UR36][R4.64] ;  /* 0x0000002404027981 */ /* 0x000ea4000c1e1b00 */
[----:B--2---:R-:W0:Y:S01]  /*ce20*/  F2I.S64.F64.TRUNC R2, R2 ;  /* 0x0000000200027311 */ /* 0x004e22000030d900 */
[----:B------:R-:W-:Y:S05]  /*ce30*/  BRA `(.L_x_9001) ;  /* 0x0000000800547947 */ /* 0x000fea0003800000 */
.L_x_9009:
        /* <DEDUP_REMOVED lines=26> */
.L_x_9012:
        /* <DEDUP_REMOVED lines=13> */
.L_x_9011:
[----:B------:R-:W2:Y:S02]  /*d0b0*/  LDG.E.U16 R2, desc[UR36][R4.64] ;  /* 0x0000002404027981 */ /* 0x000ea4000c1e1500 */
[----:B--2---:R-:W-:-:S06]  /*d0c0*/  IMAD.U32 R2, R2, 0x10000, RZ ;  /* 0x0001000002027824 */ /* 0x004fcc00078e00ff */
[----:B------:R-:W0:Y:S01]  /*d0d0*/  F2I.S64.TRUNC R2, R2 ;  /* 0x0000000200027311 */ /* 0x000e22000020d900 */
[----:B------:R-:W-:Y:S05]  /*d0e0*/  BRA `(.L_x_9001) ;  /* 0x0000000400a87947 */ /* 0x000fea0003800000 */
.L_x_9008:
        /* <DEDUP_REMOVED lines=11> */
.L_x_9015:
        /* <DEDUP_REMOVED lines=21> */
.L_x_9019:
[----:B------:R-:W-:Y:S05]  /*d2f0*/  BSYNC.RECONVERGENT B1 ;  /* 0x0000000000017941 */ /* 0x000fea0003800200 */
.L_x_9018:
[----:B------:R-:W-:Y:S01]  /*d300*/  IMAD.SHL.U32 R0, R0, 0x100000, RZ ;  /* 0x0010000000007824 */ /* 0x000fe200078e00ff */
[----:B------:R-:W-:-:S04]  /*d310*/  LEA R2, R2, 0x3b800000, 0x17 ;  /* 0x3b80000002027811 */ /* 0x000fc800078eb8ff */
[----:B------:R-:W-:-:S07]  /*d320*/  LOP3.LUT R2, R2, R0, R7, 0xfe, !PT ;  /* 0x0000000002027212 */ /* 0x000fce00078efe07 */
.L_x_9017:
[----:B------:R-:W-:Y:S05]  /*d330*/  BSYNC.RECONVERGENT B0 ;  /* 0x0000000000007941 */ /* 0x000fea0003800200 */
.L_x_9016:
[----:B------:R-:W0:Y:S01]  /*d340*/  F2I.S64.TRUNC R2, R2 ;  /* 0x0000000200027311 */ /* 0x000e22000020d900 */
[----:B------:R-:W-:Y:S05]  /*d350*/  BRA `(.L_x_9001) ;  /* 0x00000004000c7947 */ /* 0x000fea0003800000 */
.L_x_9014:
        /* <DEDUP_REMOVED lines=21> */
.L_x_9023:
[----:B------:R-:W-:Y:S05]  /*d4b0*/  BSYNC.RECONVERGENT B1 ;  /* 0x0000000000017941 */ /* 0x000fea0003800200 */
.L_x_9022:
[----:B------:R-:W-:Y:S02]  /*d4c0*/  SHF.L.U32 R0, R0, 0x15, RZ ;  /* 0x0000001500007819 */ /* 0x000fe400000006ff */
[----:B------:R-:W-:-:S04]  /*d4d0*/  LEA R2, R2, 0x37800000, 0x17 ;  /* 0x3780000002027811 */ /* 0x000fc800078eb8ff */
[----:B------:R-:W-:-:S07]  /*d4e0*/  LOP3.LUT R2, R2, R0, R7, 0xfe, !PT ;  /* 0x0000000002027212 */ /* 0x000fce00078efe07 */
.L_x_9021:
[----:B------:R-:W-:Y:S05]  /*d4f0*/  BSYNC.RECONVERGENT B0 ;  /* 0x0000000000007941 */ /* 0x000fea0003800200 */
.L_x_9020:
[----:B------:R-:W0:Y:S01]  /*d500*/  F2I.S64.TRUNC R2, R2 ;  /* 0x0000000200027311 */ /* 0x000e22000020d900 */
[----:B------:R-:W-:Y:S05]  /*d510*/  BRA `(.L_x_9001) ;  /* 0x00000000009c7947 */ /* 0x000fea0003800000 */
.L_x_9013:
        /* <DEDUP_REMOVED lines=14> */
.L_x_9027:
[----:B------:R-:W-:Y:S05]  /*d600*/  BSYNC.RECONVERGENT B0 ;  /* 0x0000000000007941 */ /* 0x000fea0003800200 */
.L_x_9026:
[----:B------:R-:W0:Y:S01]  /*d610*/  F2I.S64.TRUNC R2, R2 ;  /* 0x0000000200027311 */ /* 0x000e22000020d900 */
[----:B------:R-:W-:Y:S05]  /*d620*/  BRA `(.L_x_9001) ;  /* 0x0000000000587947 */ /* 0x000fea0003800000 */
.L_x_9000:
        /* <DEDUP_REMOVED lines=16> */
.L_x_9028:
[----:B------:R-:W-:Y:S01]  /*d730*/  CS2R R2, SRZ ;  /* 0x0000000000027805 */ /* 0x000fe2000001ff00 */
[----:B------:R-:W-:Y:S06]  /*d740*/  BRA `(.L_x_9001) ;  /* 0x0000000000107947 */ /* 0x000fec0003800000 */
.L_x_9025:
[----:B------:R0:W5:Y:S01]  /*d750*/  LDG.E.64 R2, desc[UR36][R4.64] ;  /* 0x0000002404027981 */ /* 0x000162000c1e1b00 */
[----:B------:R-:W-:Y:S05]  /*d760*/  BRA `(.L_x_9001) ;  /* 0x0000000000087947 */ /* 0x000fea0003800000 */
.L_x_9024:
[----:B------:R0:W5:Y:S01]  /*d770*/  LDG.E R2, desc[UR36][R4.64] ;  /* 0x0000002404027981 */ /* 0x000162000c1e1900 */
[----:B------:R-:W-:-:S07]  /*d780*/  IMAD.MOV.U32 R3, RZ, RZ, RZ ;  /* 0x000000ffff037224 */ /* 0x000fce00078e00ff */
.L_x_9001:
        /* <DEDUP_REMOVED lines=17> */
[----:B------:R-:W-:Y:S02]  /*d8a0*/  IMAD R15, R2, UR5, R3 ;  /* 0x00000005020f7c24 */ /* 0x000fe4000f8e0203 */
[----:B------:R-:W-:-:S03]  /*d8b0*/  HFMA2 R3, -RZ, RZ, 0, 0 ;  /* 0x00000000ff037431 */ /* 0x000fc600000001ff */
[----:B------:R-:W-:Y:S01]  /*d8c0*/  IADD3 R15, PT, PT, R11, R15, RZ ;  /* 0x0000000f0b0f7210 */ /* 0x000fe20007ffe0ff */
[----:B------:R-:W-:Y:S06]  /*d8d0*/  @!P0 BRA `(.L_x_9030) ;  /* 0x0000000400588947 */ /* 0x000fec0003800000 */
[----:B------:R-:W-:Y:S01]  /*d8e0*/  LOP3.LUT R5, R9, 0x7fffffff, RZ, 0xc0, !PT ;  /* 0x7fffffff09057812 */ /* 0x000fe200078ec0ff */
[----:B0-----:R-:W-:Y:S01]  /*d8f0*/  IMAD.SHL.U32 R21, R13, 0x8, RZ ;  /* 0x000000080d157824 */ /* 0x001fe200078e00ff */
[----:B------:R-:W-:Y:S01]  /*d900*/  LOP3.LUT R3, R8, 0xfffffff8, RZ, 0xc0, !PT ;  /* 0xfffffff808037812 */ /* 0x000fe200078ec0ff */
[----:B------:R-:W-:Y:S01]  /*d910*/  IMAD.WIDE.U32 R18, R12, 0x8, RZ ;  /* 0x000000080c127825 */ /* 0x000fe200078e00ff */
[----:B------:R-:W-:Y:S01]  /*d920*/  LEA R2, P0, R10, R6, 0x3 ;  /* 0x000000060a027211 */ /* 0x000fe200078018ff */
[----:B------:R-:W-:Y:S01]  /*d930*/  BSSY.RECONVERGENT B0, `(.L_x_9030) ;  /* 0x0000050000007945 */ /* 0x000fe20003800200 */
[----:B------:R-:W-:Y:S02]  /*d940*/  SHF.L.U64.HI R9, R12, 0x6, R13 ;  /* 0x000000060c097819 */ /* 0x000fe4000001020d */
[----:B------:R-:W-:Y:S02]  /*d950*/  CS2R R46, SRZ ;  /* 0x00000000002e7805 */ /* 0x000fe4000001ff00 */
[----:B------:R-:W-:Y:S01]  /*d960*/  MOV R0, 0x260 ;  /* 0x0000026000007802 */ /* 0x000fe20000000f00 */
[----:B------:R-:W-:Y:S01]  /*d970*/  IMAD.IADD R48, R19, 0x1, R21 ;  /* 0x0000000113307824 */ /* 0x000fe200078e0215 */
[----:B------:R-:W-:Y:S01]  /*d980*/  LEA.HI.X R49, R10, R7, R15, 0x3, P0 ;  /* 0x000000070a317211 */ /* 0x000fe200000f1c0f */
[----:B------:R-:W-:Y:S01]  /*d990*/  IMAD.MOV.U32 R4, RZ, RZ, R5 ;  /* 0x000000ffff047224 */ /* 0x000fe200078e0005 */
[----:B------:R-:W-:-:S07]  /*d9a0*/  MOV R50, R3 ;  /* 0x0000000300327202 */ /* 0x000fce0000000f00 */
.L_x_9031:
        /* <DEDUP_REMOVED lines=8> */
[----:B------:R1:W4:Y:S01]  /*da30*/  LDG.E.64 R20, desc[UR36][R32.64] ;  /* 0x0000002420147981 */ /* 0x000322000c1e1b00 */
        /* <DEDUP_REMOVED lines=10> */
[----:B------:R-:W-:Y:S01]  /*dae0*/  IMAD.X R25, R53, 0x1, R48, P0 ;  /* 0x0000000135197824 */ /* 0x000fe200000e0630 */
[----:B-1----:R-:W-:-:S04]  /*daf0*/  IADD3 R32, P0, PT, R24, R18, RZ ;  /* 0x0000001218207210 */ /* 0x002fc80007f1e0ff */
[----:B------:R-:W5:Y:S01]  /*db00*/  LDG.E.64 R28, desc[UR36][R24.64] ;  /* 0x00000024181c7981 */ /* 0x000f62000c1e1b00 */
[----:B------:R-:W-:-:S05]  /*db10*/  IADD3.X R33, PT, PT, R25, R48, RZ, P0, !PT ;  /* 0x0000003019217210 */ /* 0x000fca00007fe4ff */
[----:B------:R0:W5:Y:S01]  /*db20*/  LDG.E.64 R24, desc[UR36][R32.64] ;  /* 0x0000002420187981 */ /* 0x000162000c1e1b00 */
        /* <DEDUP_REMOVED lines=8> */
[----:B------:R-:W4:Y:S08]  /*dbb0*/  LDC.64 R38, c[0x0][R0+0x358] ;  /* 0x0000d60000267b82 */ /* 0x000f300000000a00 */
[----:B------:R-:W5:Y:S08]  /*dbc0*/  LDC.64 R36, c[0x0][R0+0x360] ;  /* 0x0000d80000247b82 */ /* 0x000f700000000a00 */
[----:B0-----:R0:W1:Y:S01]  /*dbd0*/  LDC.64 R32, c[0x0][R0+0x368] ;  /* 0x0000da0000207b82 */ /* 0x0010620000000a00 */
        /* <DEDUP_REMOVED lines=38> */
.L_x_9030:
        /* <DEDUP_REMOVED lines=50> */
.L_x_9032:
        /* <DEDUP_REMOVED lines=32> */
.L_x_9033:
[----:B------:R-:W-:Y:S05]  /*e360*/  @P0 BRA `(.L_x_9029) ;  /* 0x00000000003c0947 */ /* 0x000fea0003800000 */
[----:B0-----:R-:W-:Y:S01]  /*e370*/  IMAD R0, R5, R12, RZ ;  /* 0x0000000c05007224 */ /* 0x001fe200078e02ff */
[----:B------:R-:W-:Y:S01]  /*e380*/  MOV R4, R10 ;  /* 0x0000000a00047202 */ /* 0x000fe20000000f00 */
[----:B------:R-:W-:Y:S02]  /*e390*/  IMAD.MOV.U32 R5, RZ, RZ, R15 ;  /* 0x000000ffff057224 */ /* 0x000fe400078e000f */
[C---:B------:R-:W-:Y:S02]  /*e3a0*/  IMAD R13, R3.reuse, R13, R0 ;  /* 0x0000000d030d7224 */ /* 0x040fe400078e0200 */
[----:B------:R-:W-:-:S05]  /*e3b0*/  IMAD.WIDE.U32 R4, R3, R12, R4 ;  /* 0x0000000c03047225 */ /* 0x000fca00078e0004 */
[----:B------:R-:W-:Y:S02]  /*e3c0*/  IADD3 R0, PT, PT, R5, R13, RZ ;  /* 0x0000000d05007210 */ /* 0x000fe40007ffe0ff */
[----:B------:R-:W-:-:S04]  /*e3d0*/  LEA R6, P0, R4, R6, 0x3 ;  /* 0x0000000604067211 */ /* 0x000fc800078018ff */
[----:B------:R-:W-:-:S05]  /*e3e0*/  LEA.HI.X R7, R4, R7, R0, 0x3, P0 ;  /* 0x0000000704077211 */ /* 0x000fca00000f1c00 */
[----:B------:R-:W2:Y:S01]  /*e3f0*/  LDG.E.64 R4, desc[UR36][R6.64] ;  /* 0x0000002406047981 */ /* 0x000ea2000c1e1b00 */
[----:B------:R-:W-:-:S06]  /*e400*/  IMAD.SHL.U32 R3, R3, 0x8, RZ ;  /* 0x0000000803037824 */ /* 0x000fcc00078e00ff */
[----:B------:R-:W2:Y:S02]  /*e410*/  LDC.64 R2, c[0x0][R3+0x5a8] ;  /* 0x00016a0003027b82 */ /* 0x000ea40000000a00 */
[----:B--2---:R-:W-:Y:S02]  /*e420*/  IMAD R5, R5, R2, RZ ;  /* 0x0000000205057224 */ /* 0x004fe400078e02ff */
[----:B------:R-:W-:-:S04]  /*e430*/  IMAD.WIDE.U32 R46, R2, R4, R46 ;  /* 0x00000004022e7225 */ /* 0x000fc800078e002e */
[----:B------:R-:W-:-:S05]  /*e440*/  IMAD R5, R3, R4, R5 ;  /* 0x0000000403057224 */ /* 0x000fca00078e0205 */
[----:B------:R-:W-:-:S07]  /*e450*/  IADD3 R47, PT, PT, R47, R5, RZ ;  /* 0x000000052f2f7210 */ /* 0x000fce0007ffe0ff */
.L_x_9029:
        /* <DEDUP_REMOVED lines=13> */
.L_x_9037:
[----:B------:R-:W-:Y:S01]  /*e530*/  STG.E.U8 desc[UR36][R16.64], R46 ;  /* 0x0000002e10007986 */ /* 0x000fe2000c101124 */
[----:B------:R-:W-:Y:S05]  /*e540*/  EXIT ;  /* 0x000000000000794d */ /* 0x000fea0003800000 */
.L_x_9036:
        /* <DEDUP_REMOVED lines=8> */
.L_x_9040:
[----:B------:R-:W-:Y:S01]  /*e5d0*/  STG.E desc[UR36][R16.64], R46 ;  /* 0x0000002e10007986 */ /* 0x000fe2000c101924 */
[----:B------:R-:W-:Y:S05]  /*e5e0*/  EXIT ;  /* 0x000000000000794d */ /* 0x000fea0003800000 */
.L_x_9039:
[----:B------:R-:W-:Y:S01]  /*e5f0*/  STG.E.U16 desc[UR36][R16.64], R46 ;  /* 0x0000002e10007986 */ /* 0x000fe2000c101524 */
[----:B------:R-:W-:Y:S05]  /*e600*/  EXIT ;  /* 0x000000000000794d */ /* 0x000fea0003800000 */
.L_x_9035:
        /* <DEDUP_REMOVED lines=9> */
.L_x_9042:
[----:B------:R-:W0:Y:S02]  /*e6a0*/  I2F.S64 R0, R46 ;  /* 0x0000002e00007312 */ /* 0x000e240000301400 */
[----:B0-----:R-:W-:-:S05]  /*e6b0*/  F2FP.F16.F32.PACK_AB R0, RZ, R0 ;  /* 0x00000000ff00723e */ /* 0x001fca00000000ff */
[----:B------:R-:W-:Y:S01]  /*e6c0*/  STG.E.U16 desc[UR36][R16.64], R0 ;  /* 0x0000000010007986 */ /* 0x000fe2000c101524 */
[----:B------:R-:W-:Y:S05]  /*e6d0*/  EXIT ;  /* 0x000000000000794d */ /* 0x000fea0003800000 */
.L_x_9041:
        /* <DEDUP_REMOVED lines=10> */
.L_x_9044:
[----:B------:R-:W1:Y:S02]  /*e780*/  I2F.S64 R46, R46 ;  /* 0x0000002e002e7312 */ /* 0x000e640000301400 */
[----:B-12345:R-:W-:-:S04]  /*e790*/  F2FP.F16.F32.PACK_AB R3, RZ, R46 ;  /* 0x0000002eff03723e */ /* 0x03efc800000000ff */
[----:B------:R-:W-:-:S05]  /*e7a0*/  PRMT R3, R3, 0x5410, RZ ;  /* 0x0000541003037816 */ /* 0x000fca00000000ff */
[----:B------:R-:W-:Y:S01]  /*e7b0*/  STG.E desc[UR36][R16.64], R3 ;  /* 0x0000000310007986 */ /* 0x000fe2000c101924 */
[----:B------:R-:W-:Y:S05]  /*e7c0*/  EXIT ;  /* 0x000000000000794d */ /* 0x000fea0003800000 */
.L_x_9043:
[----:B-12345:R-:W1:Y:S02]  /*e7d0*/  I2F.F64.S64 R2, R46 ;  /* 0x0000002e00027312 */ /* 0x03ee640000301c00 */
[----:B-1----:R-:W-:Y:S01]  /*e7e0*/  STG.E.64 desc[UR36][R16.64], R2 ;  /* 0x0000000210007986 */ /* 0x002fe2000c101b24 */
[----:B------:R-:W-:Y:S05]  /*e7f0*/  EXIT ;  /* 0x000000000000794d */ /* 0x000fea0003800000 */
.L_x_9034:
        /* <DEDUP_REMOVED lines=12> */
.L_x_9048:
        /* <DEDUP_REMOVED lines=17> */
.L_x_9051:
[----:B------:R-:W-:-:S04]  /*e9d0*/  SHF.R.U32.HI R3, RZ, 0x18, R3 ;  /* 0x00000018ff037819 */ /* 0x000fc80000011603 */
[----:B------:R-:W-:-:S04]  /*e9e0*/  LOP3.LUT R0, R0, 0x80, R3, 0xf8, !PT ;  /* 0x0000008000007812 */ /* 0x000fc800078ef803 */
[----:B------:R-:W-:-:S07]  /*e9f0*/  PRMT R8, R0, 0x7610, R8 ;  /* 0x0000761000087816 */ /* 0x000fce0000000008 */
.L_x_9050:
[----:B------:R-:W-:Y:S05]  /*ea00*/  BSYNC.RECONVERGENT B0 ;  /* 0x0000000000007941 */ /* 0x000fea0003800200 */
.L_x_9049:
[----:B------:R-:W-:Y:S01]  /*ea10*/  STG.E.U8 desc[UR36][R16.64], R8 ;  /* 0x0000000810007986 */ /* 0x000fe2000c101124 */
[----:B------:R-:W-:Y:S05]  /*ea20*/  EXIT ;  /* 0x000000000000794d */ /* 0x000fea0003800000 */
.L_x_9047:
        /* <DEDUP_REMOVED lines=17> */
.L_x_9054:
[----:B------:R-:W-:-:S04]  /*eb40*/  SHF.R.U32.HI R3, RZ, 0x18, R3 ;  /* 0x00000018ff037819 */ /* 0x000fc80000011603 */
[----:B------:R-:W-:-:S04]  /*eb50*/  LOP3.LUT R0, R0, 0x80, R3, 0xf8, !PT ;  /* 0x0000008000007812 */ /* 0x000fc800078ef803 */
[----:B------:R-:W-:-:S07]  /*eb60*/  PRMT R8, R0, 0x7610, R8 ;  /* 0x0000761000087816 */ /* 0x000fce0000000008 */
.L_x_9053:
[----:B------:R-:W-:Y:S05]  /*eb70*/  BSYNC.RECONVERGENT B0 ;  /* 0x0000000000007941 */ /* 0x000fea0003800200 */
.L_x_9052:
[----:B------:R-:W-:Y:S01]  /*eb80*/  STG.E.U8 desc[UR36][R16.64], R8 ;  /* 0x0000000810007986 */ /* 0x000fe2000c101124 */
[----:B------:R-:W-:Y:S05]  /*eb90*/  EXIT ;  /* 0x000000000000794d */ /* 0x000fea0003800000 */
.L_x_9046:
        /* <DEDUP_REMOVED lines=22> */
.L_x_9056:
[----:B------:R-:W-:Y:S01]  /*ed00*/  STG.E.64 desc[UR36][R16.64], R46 ;  /* 0x0000002e10007986 */ /* 0x000fe2000c101b24 */
[----:B------:R-:W-:Y:S05]  /*ed10*/  EXIT ;  /* 0x000000000000794d */ /* 0x000fea0003800000 */
.L_x_9055:
[----:B------:R-:W-:Y:S01]  /*ed20*/  STG.E desc[UR36][R16.64], R46 ;  /* 0x0000002e10007986 */ /* 0x000fe2000c101924 */
[----:B------:R-:W-:Y:S05]  /*ed30*/  EXIT ;  /* 0x000000000000794d */ /* 0x000fea0003800000 */
.L_x_9045:
        /* <DEDUP_REMOVED lines=11> */
.L_x_9058:
[----:B------:R-:W0:Y:S01]  /*edf0*/  I2F.F64.S64 R4, R46 ;  /* 0x0000002e00047312 */ /* 0x000e220000301c00 */
[----:B------:R-:W-:-:S05]  /*ee00*/  CS2R R6, SRZ ;  /* 0x0000000000067805 */ /* 0x000fca000001ff00 */
[----:B0-----:R-:W-:Y:S01]  /*ee10*/  STG.E.128 desc[UR36][R16.64], R4 ;  /* 0x0000000410007986 */ /* 0x001fe2000c101d24 */
[----:B------:R-:W-:Y:S05]  /*ee20*/  EXIT ;  /* 0x000000000000794d */ /* 0x000fea0003800000 */
.L_x_9057:
[----:B------:R-:W-:-:S09]  /*ee30*/  UISETP.NE.AND UP0, UPT, UR4, 0xf, UPT ;  /* 0x0000000f0400788c */ /* 0x000fd2000bf05270 */
[----:B------:R-:W-:Y:S05]  /*ee40*/  BRA.U !UP0, `(.L_x_9059) ;  /* 0x0000000108e87547 */ /* 0x000fea000b800000 */
[----:B------:R-:W-:-:S09]  /*ee50*/  UISETP.NE.AND UP0, UPT, UR4, 0x17, UPT ;  /* 0x000000170400788c */ /* 0x000fd2000bf05270 */
[----:B------:R-:W-:Y:S05]  /*ee60*/  BRA.U !UP0, `(.L_x_9060) ;  /* 0x0000000108907547 */ /* 0x000fea000b800000 */
[----:B------:R-:W-:-:S09]  /*ee70*/  UISETP.NE.AND UP0, UPT, UR4, 0x18, UPT ;  /* 0x000000180400788c */ /* 0x000fd2000bf05270 */
[----:B------:R-:W-:Y:S05]  /*ee80*/  BRA.U !UP0, `(.L_x_9061) ;  /* 0x0000000108447547 */ /* 0x000fea000b800000 */
.L_x_9038:
        /* <DEDUP_REMOVED lines=16> */
.L_x_9062:
[----:B------:R-:W-:Y:S05]  /*ef90*/  EXIT ;  /* 0x000000000000794d */ /* 0x000fea0003800000 */
.L_x_9061:
        /* <DEDUP_REMOVED lines=13> */
.L_x_9064:
[----:B------:R-:W-:Y:S05]  /*f070*/  BSYNC.RECONVERGENT B0 ;  /* 0x0000000000007941 */ /* 0x000fea0003800200 */
.L_x_9063:
[----:B------:R-:W-:-:S05]  /*f080*/  LOP3.LUT R3, R0, 0x80, R3, 0xf8, !PT ;  /* 0x0000008000037812 */ /* 0x000fca00078ef803 */
[----:B------:R-:W-:Y:S01]  /*f090*/  STG.E.U8 desc[UR36][R16.64], R3 ;  /* 0x0000000310007986 */ /* 0x000fe2000c101124 */
[----:B------:R-:W-:Y:S05]  /*f0a0*/  EXIT ;  /* 0x000000000000794d */ /* 0x000fea0003800000 */
.L_x_9060:
        /* <DEDUP_REMOVED lines=12> */
.L_x_9066:
[----:B------:R-:W-:Y:S01]  /*f170*/  HFMA2 R0, -RZ, RZ, 0, 7.569789886474609375e-06 ;  /* 0x0000007fff007431 */ /* 0x000fe200000001ff */
[----:B------:R-:W-:-:S04]  /*f180*/  ISETP.GT.U32.AND P0, PT, R2, 0x7f800000, PT ;  /* 0x7f8000000200780c */ /* 0x000fc80003f04070 */
[----:B------:R-:W-:-:S09]  /*f190*/  SEL R0, R0, 0x7c, P0 ;  /* 0x0000007c00007807 */ /* 0x000fd20000000000 */
.L_x_9067:
[----:B------:R-:W-:Y:S05]  /*f1a0*/  BSYNC.RECONVERGENT B0 ;  /* 0x0000000000007941 */ /* 0x000fea0003800200 */
.L_x_9065:
[----:B------:R-:W-:-:S04]  /*f1b0*/  SHF.R.U32.HI R3, RZ, 0x18, R3 ;  /* 0x00000018ff037819 */ /* 0x000fc80000011603 */
[----:B------:R-:W-:-:S05]  /*f1c0*/  LOP3.LUT R3, R0, 0x80, R3, 0xf8, !PT ;  /* 0x0000008000037812 */ /* 0x000fca00078ef803 */
[----:B------:R-:W-:Y:S01]  /*f1d0*/  STG.E.U8 desc[UR36][R16.64], R3 ;  /* 0x0000000310007986 */ /* 0x000fe2000c101124 */
[----:B------:R-:W-:Y:S05]  /*f1e0*/  EXIT ;  /* 0x000000000000794d */ /* 0x000fea0003800000 */
.L_x_9059:
[----:B------:R-:W0:Y:S02]  /*f1f0*/  I2F.S64 R0, R46 ;  /* 0x0000002e00007312 */ /* 0x000e240000301400 */
[----:B0-----:R-:W-:-:S05]  /*f200*/  F2FP.BF16.F32.PACK_AB R0, RZ, R0 ;  /* 0x00000000ff00723e */ /* 0x001fca00000010ff */
[----:B------:R-:W-:Y:S01]  /*f210*/  STG.E.U16 desc[UR36][R16.64], R0 ;  /* 0x0000000010007986 */ /* 0x000fe2000c101524 */
[----:B------:R-:W-:Y:S05]  /*f220*/  EXIT ;  /* 0x000000000000794d */ /* 0x000fea0003800000 */
.L_x_9068:
        /* <DEDUP_REMOVED lines=13> */
.L_x_19047:


//--------------------- .text._ZN2at6native27unrolled_elementwise_kernelIZZNS0_73_GLOBAL__N__c8866d80_35_SparseBinaryOpIntersectionKernel_cu_b2145a98_327142_sparse_binary_op_intersection_kernel_implINS2_18CUDAKernelLauncherENS2_36CUDAValueSelectionIntersectionKernelINS2_9LhsProjOpEEElLl8EEEvRNS_6TensorERKS8_SB_RKSt6vectorIlSaIlEERKSt8optionalIS8_ESK_bbENKUlvE1_clEvEUllE_St5arrayIPcLm2EELi4E23TrivialOffsetCalculatorILi1EjESR_NS0_6memory12LoadWithCastILi1EEENSS_13StoreWithCastILi1EEEEEviT_T0_T2_T3_T4_T5_ --------------------------
	.section	.text._ZN2at6native27unrolled_elementwise_kernelIZZNS0_73_GLOBAL__N__c8866d80_35_SparseBinaryOpIntersectionKernel_cu_b2145a98_327142_sparse_binary_op_intersection_kernel_implINS2_18CUDAKernelLauncherENS2_36CUDAValueSelectionIntersectionKernelINS2_9LhsProjOpEEElLl8EEEvRNS_6TensorERKS8_SB_RKSt6vectorIlSaIlEERKSt8optionalIS8_ESK_bbENKUlvE1_clEvEUllE_St5arrayIPcLm2EELi4E23TrivialOffsetCalculatorILi1EjESR_NS0_6memory12LoadWithCastILi1EEENSS_13StoreWithCastILi1EEEEEviT_T0_T2_T3_T4_T5_,"ax",@progbits
	.align	128
        .global         _ZN2at6native27unrolled_elementwise_kernelIZZNS0_73_GLOBAL__N__c8866d80_35_SparseBinaryOpIntersectionKernel_cu_b2145a98_327142_sparse_binary_op_intersection_kernel_implINS2_18CUDAKernelLauncherENS2_36CUDAValueSelectionIntersectionKernelINS2_9LhsProjOpEEElLl8EEEvRNS_6TensorERKS8_SB_RKSt6vectorIlSaIlEERKSt8optionalIS8_ESK_bbENKUlvE1_clEvEUllE_St5arrayIPcLm2EELi4E23TrivialOffsetCalculatorILi1EjESR_NS0_6memory12LoadWithCastILi1EEENSS_13StoreWithCastILi1EEEEEviT_T0_T2_T3_T4_T5_
        .type           _ZN2at6native27unrolled_elementwise_kernelIZZNS0_73_GLOBAL__N__c8866d80_35_SparseBinaryOpIntersectionKernel_cu_b2145a98_327142_sparse_binary_op_intersection_kernel_implINS2_18CUDAKernelLauncherENS2_36CUDAValueSelectionIntersectionKernelINS2_9LhsProjOpEEElLl8EEEvRNS_6TensorERKS8_SB_RKSt6vectorIlSaIlEERKSt8optionalIS8_ESK_bbENKUlvE1_clEvEUllE_St5arrayIPcLm2EELi4E23TrivialOffsetCalculatorILi1EjESR_NS0_6memory12LoadWithCastILi1EEENSS_13StoreWithCastILi1EEEEEviT_T0_T2_T3_T4_T5_,@function
        .size           _ZN2at6native27unrolled_elementwise_kernelIZZNS0_73_GLOBAL__N__c8866d80_35_SparseBinaryOpIntersectionKernel_cu_b2145a98_327142_sparse_binary_op_intersection_kernel_implINS2_18CUDAKernelLauncherENS2_36CUDAValueSelectionIntersectionKernelINS2_9LhsProjOpEEElLl8EEEvRNS_6TensorERKS8_SB_RKSt6vectorIlSaIlEERKSt8optionalIS8_ESK_bbENKUlvE1_clEvEUllE_St5arrayIPcLm2EELi4E23TrivialOffsetCalculatorILi1EjESR_NS0_6memory12LoadWithCastILi1EEENSS_13StoreWithCastILi1EEEEEviT_T0_T2_T3_T4_T5_,(.L_x_19048 - _ZN2at6native27unrolled_elementwise_kernelIZZNS0_73_GLOBAL__N__c8866d80_35_SparseBinaryOpIntersectionKernel_cu_b2145a98_327142_sparse_binary_op_intersection_kernel_implINS2_18CUDAKernelLauncherENS2_36CUDAValueSelectionIntersectionKernelINS2_9LhsProjOpEEElLl8EEEvRNS_6TensorERKS8_SB_RKSt6vectorIlSaIlEERKSt8optionalIS8_ESK_bbENKUlvE1_clEvEUllE_St5arrayIPcLm2EELi4E23TrivialOffsetCalculatorILi1EjESR_NS0_6memory12LoadWithCastILi1EEENSS_13StoreWithCastILi1EEEEEviT_T0_T2_T3_T4_T5_)
        .other          _ZN2at6native27unrolled_elementwise_kernelIZZNS0_73_GLOBAL__N__c8866d80_35_SparseBinaryOpIntersectionKernel_cu_b2145a98_327142_sparse_binary_op_intersection_kernel_implINS2_18CUDAKernelLauncherENS2_36CUDAValueSelectionIntersectionKernelINS2_9LhsProjOpEEElLl8EEEvRNS_6TensorERKS8_SB_RKSt6vectorIlSaIlEERKSt8optionalIS8_ESK_bbENKUlvE1_clEvEUllE_St5arrayIPcLm2EELi4E23TrivialOffsetCalculatorILi1EjESR_NS0_6memory12LoadWithCastILi1EEENSS_13StoreWithCastILi1EEEEEviT_T0_T2_T3_T4_T5_,@"STO_CUDA_ENTRY STV_DEFAULT"
_ZN2at6native27unrolled_elementwise_kernelIZZNS0_73_GLOBAL__N__c8866d80_35_SparseBinaryOpIntersectionKernel_cu_b2145a98_327142_sparse_binary_op_intersection_kernel_implINS2_18CUDAKernelLauncherENS2_36CUDAValueSelectionIntersectionKernelINS2_9LhsProjOpEEElLl8EEEvRNS_6TensorERKS8_SB_RKSt6vectorIlSaIlEERKSt8optionalIS8_ESK_bbENKUlvE1_clEvEUllE_St5arrayIPcLm2EELi4E23TrivialOffsetCalculatorILi1EjESR_NS0_6memory12LoadWithCastILi1EEENSS_13StoreWithCastILi1EEEEEviT_T0_T2_T3_T4_T5_:
.text._ZN2at6native27unrolled_elementwise_kernelIZZNS0_73_GLOBAL__N__c8866d80_35_SparseBinaryOpIntersectionKernel_cu_b2145a98_327142_sparse_binary_op_intersection_kernel_implINS2_18CUDAKernelLauncherENS2_36CUDAValueSelectionIntersectionKernelINS2_9LhsProjOpEEElLl8EEEvRNS_6TensorERKS8_SB_RKSt6vectorIlSaIlEERKSt8optionalIS8_ESK_bbENKUlvE1_clEvEUllE_St5arrayIPcLm2EELi4E23TrivialOffsetCalculatorILi1EjESR_NS0_6memory12LoadWithCastILi1EEENSS_13StoreWithCastILi1EEEEEviT_T0_T2_T3_T4_T5_:
[----:B------:R-:W0:Y:S01]  /*0000*/  LDC R1, c[0x0][0x37c] ;  /* 0x0000df00ff017b82 */ /* 0x000e220000000800 */
[----:B------:R-:W1:Y:S07]  /*0010*/  S2R R17, SR_CTAID.X ;  /* 0x0000000000117919 */ /* 0x000e6e0000002500 */
[----:B------:R-:W2:Y:S01]  /*0020*/  LDC.64 R4, c[0x0][0x390] ;  /* 0x0000e400ff047b82 */ /* 0x000ea20000000a00 */
[----:B0-----:R-:W-:Y:S01]  /*0030*/  VIADD R1, R1, 0xffffff98 ;  /* 0xffffff9801017836 */ /* 0x001fe20000000000 */
[----:B------:R-:W0:Y:S01]  /*0040*/  LDCU.64 UR36, c[0x0][0x358] ;  /* 0x00006b00ff2477ac */ /* 0x000e220008000a00 */
[----:B------:R-:W3:Y:S01]  /*0050*/  S2R R29, SR_TID.X ;  /* 0x00000000001d7919 */ /* 0x000ee20000002100 */
[----:B------:R-:W-:Y:S01]  /*0060*/  BSSY.RECONVERGENT B6, `(.L_x_9069) ;  /* 0x000010b000067945 */ /* 0x000fe20003800200 */
[----:B------:R-:W-:Y:S01]  /*0070*/  CS2R R24, SRZ ;  /* 0x0000000000187805 */ /* 0x000fe2000001ff00 */
[----:B------:R-:W4:Y:S02]  /*0080*/  LDCU.U8 UR38, c[0x0][0x404] ;  /* 0x00008080ff2677ac */ /* 0x000f240008000000 */
[----:B------:R-:W5:Y:S08]  /*0090*/  LDC.64 R6, c[0x0][0x398] ;  /* 0x0000e600ff067b82 */ /* 0x000f700000000a00 */
[----:B------:R-:W1:Y:S08]  /*00a0*/  LDC.64 R8, c[0x0][0x3a0] ;  /* 0x0000e800ff087b82 */ /* 0x000e700000000a00 */
[----:B------:R-:W0:Y:S01]  /*00b0*/  LDC.64 R10, c[0x0][0x3a8] ;  /* 0x0000ea00ff0a7b82 */ /* 0x000e220000000a00 */
[----:B--2---:R-:W-:Y:S07]  /*00c0*/  STL.64 [R1+0x8], R4 ;  /* 0x0000080401007387 */ /* 0x004fee0000100a00 */
[----:B------:R-:W2:Y:S01]  /*00d0*/  LDC.64 R12, c[0x0][0x3b0] ;  /* 0x0000ec00ff0c7b82 */ /* 0x000ea20000000a00 */
[----:B-----5:R-:W-:Y:S01]  /*00e0*/  STL.64 [R1+0x10], R6 ;  /* 0x0000100601007387 */ /* 0x020fe20000100a00 */
[----:B---3--:R-:W-:-:S06]  /*00f0*/  IMAD.MOV.U32 R16, RZ, RZ, R29 ;  /* 0x000000ffff107224 */ /* 0x008fcc00078e001d */
[----:B------:R-:W3:Y:S01]  /*0100*/  LDC.64 R14, c[0x0][0x3b8] ;  /* 0x0000ee00ff0e7b82 */ /* 0x000ee20000000a00 */
[----:B-1----:R-:W-:Y:S07]  /*0110*/  STL.64 [R1+0x18], R8 ;  /* 0x0000180801007387 */ /* 0x002fee0000100a00 */
[----:B------:R-:W1:Y:S01]  /*0120*/  LDC.64 R20, c[0x0][0x3c0] ;  /* 0x0000f000ff147b82 */ /* 0x000e620000000a00 */
[----:B0-----:R-:W-:Y:S07]  /*0130*/  STL.64 [R1+0x20], R10 ;  /* 0x0000200a01007387 */ /* 0x001fee0000100a00 */
[----:B------:R-:W0:Y:S01]  /*0140*/  LDC.64 R22, c[0x0][0x3c8] ;  /* 0x0000f200ff167b82 */ /* 0x000e220000000a00 */
[----:B--2---:R-:W-:Y:S07]  /*0150*/  STL.64 [R1+0x28], R12 ;  /* 0x0000280c01007387 */ /* 0x004fee0000100a00 */
[----:B------:R-:W2:Y:S01]  /*0160*/  LDC.64 R26, c[0x0][0x3d0] ;  /* 0x0000f400ff1a7b82 */ /* 0x000ea20000000a00 */
[----:B---3--:R-:W-:Y:S07]  /*0170*/  STL.64 [R1+0x30], R14 ;  /* 0x0000300e01007387 */ /* 0x008fee0000100a00 */
[----:B------:R-:W3:Y:S01]  /*0180*/  LDC.64 R30, c[0x0][0x3d8] ;  /* 0x0000f600ff1e7b82 */ /* 0x000ee20000000a00 */
[----:B-1----:R-:W-:Y:S07]  /*0190*/  STL.64 [R1+0x38], R20 ;  /* 0x0000381401007387 */ /* 0x002fee0000100a00 */
[----:B------:R-:W1:Y:S01]  /*01a0*/  LDC.64 R32, c[0x0][0x3e0] ;  /* 0x0000f800ff207b82 */ /* 0x000e620000000a00 */
[----:B0-----:R-:W-:Y:S07]  /*01b0*/  STL.64 [R1+0x40], R22 ;  /* 0x0000401601007387 */ /* 0x001fee0000100a00 */
[----:B------:R-:W0:Y:S01]  /*01c0*/  LDC.64 R34, c[0x0][0x3e8] ;  /* 0x0000fa00ff227b82 */ /* 0x000e220000000a00 */
[----:B--2---:R-:W-:Y:S07]  /*01d0*/  STL.64 [R1+0x48], R26 ;  /* 0x0000481a01007387 */ /* 0x004fee0000100a00 */
[----:B------:R-:W2:Y:S01]  /*01e0*/  LDC R18, c[0x0][0x380] ;  /* 0x0000e000ff127b82 */ /* 0x000ea20000000800 */
[----:B---3--:R-:W-:Y:S07]  /*01f0*/  STL.64 [R1+0x50], R30 ;  /* 0x0000501e01007387 */ /* 0x008fee0000100a00 */
[----:B------:R-:W3:Y:S01]  /*0200*/  LDC.64 R2, c[0x0][0x388] ;  /* 0x0000e200ff027b82 */ /* 0x000ee20000000a00 */
[----:B-1----:R-:W-:Y:S04]  /*0210*/  STL.64 [R1+0x58], R32 ;  /* 0x0000582001007387 */ /* 0x002fe80000100a00 */
[----:B0-----:R-:W-:Y:S01]  /*0220*/  STL.64 [R1+0x60], R34 ;  /* 0x0000602201007387 */ /* 0x001fe20000100a00 */
[----:B--2---:R-:W-:-:S05]  /*0230*/  IMAD R18, R17, -0x200, R18 ;  /* 0xfffffe0011127824 */ /* 0x004fca00078e0212 */
[----:B------:R-:W-:Y:S01]  /*0240*/  ISETP.GE.AND P0, PT, R29, R18, PT ;  /* 0x000000121d00720c */ /* 0x000fe20003f06270 */
[----:B---3--:R0:W-:Y:S02]  /*0250*/  STL.64 [R1], R2 ;  /* 0x0000000201007387 */ /* 0x0081e40000100a00 */
[----:B0-----:R-:W-:-:S10]  /*0260*/  VIADD R2, R1, 0x28 ;  /* 0x0000002801027836 */ /* 0x001fd40000000000 */
[----:B----4-:R-:W-:Y:S05]  /*0270*/  @P0 BRA `(.L_x_9070) ;  /* 0x0000000c00a40947 */ /* 0x010fea0003800000 */
        /* <DEDUP_REMOVED lines=20> */
.L_x_9074:
[----:B------:R1:W5:Y:S01]  /*03c0*/  LDG.E.U8 R24, desc[UR36][R4.64] ;  /* 0x0000002404187981 */ /* 0x000362000c1e1100 */
[----:B------:R-:W-:Y:S01]  /*03d0*/  IMAD.MOV.U32 R25, RZ, RZ, RZ ;  /* 0x000000ffff197224 */ /* 0x000fe200078e00ff */
[----:B------:R-:W-:Y:S06]  /*03e0*/  BRA `(.L_x_9076) ;  /* 0x0000000c00447947 */ /* 0x000fec0003800000 */
.L_x_9073:
        /* <DEDUP_REMOVED lines=8> */
.L_x_9078:
[----:B------:R-:W2:Y:S02]  /*0470*/  LDG.E R24, desc[UR36][R4.64] ;  /* 0x0000002404187981 */ /* 0x000ea4000c1e1900 */
[----:B--2---:R-:W-:Y:S01]  /*0480*/  SHF.R.S32.HI R25, RZ, 0x1f, R24 ;  /* 0x0000001fff197819 */ /* 0x004fe20000011418 */
[----:B------:R-:W-:Y:S06]  /*0490*/  BRA `(.L_x_9076) ;  /* 0x0000000c00187947 */ /* 0x000fec0003800000 */
.L_x_9077:
[----:B------:R-:W2:Y:S02]  /*04a0*/  LDG.E.S16 R24, desc[UR36][R4.64] ;  /* 0x0000002404187981 */ /* 0x000ea4000c1e1700 */
[----:B--2---:R-:W-:Y:S01]  /*04b0*/  SHF.R.S32.HI R25, RZ, 0x1f, R24 ;  /* 0x0000001fff197819 */ /* 0x004fe20000011418 */
[----:B------:R-:W-:Y:S06]  /*04c0*/  BRA `(.L_x_9076) ;  /* 0x0000000c000c7947 */ /* 0x000fec0003800000 */
.L_x_9072:
        /* <DEDUP_REMOVED lines=9> */
.L_x_9080:
[----:B------:R-:W2:Y:S02]  /*0560*/  LDG.E.U16 R4, desc[UR36][R4.64] ;  /* 0x0000002404047981 */ /* 0x000ea4000c1e1500 */
[----:B--2---:R-:W-:-:S06]  /*0570*/  HADD2.F32 R24, -RZ, R4.H0_H0 ;  /* 0x20000004ff187230 */ /* 0x004fcc0000004100 */
[----:B------:R-:W0:Y:S01]  /*0580*/  F2I.S64.TRUNC R24, R24 ;  /* 0x0000001800187311 */ /* 0x000e22000020d900 */
[----:B------:R-:W-:Y:S05]  /*0590*/  BRA `(.L_x_9076) ;  /* 0x0000000800d87947 */ /* 0x000fea0003800000 */
.L_x_9079:
        /* <DEDUP_REMOVED lines=9> */
.L_x_9082:
[----:B------:R-:W2:Y:S02]  /*0630*/  LDG.E.U16 R4, desc[UR36][R4.64] ;  /* 0x0000002404047981 */ /* 0x000ea4000c1e1500 */
[----:B--2---:R-:W-:-:S06]  /*0640*/  HADD2.F32 R24, -RZ, R4.H0_H0 ;  /* 0x20000004ff187230 */ /* 0x004fcc0000004100 */
[----:B------:R-:W4:Y:S01]  /*0650*/  F2I.S64.TRUNC R24, R24 ;  /* 0x0000001800187311 */ /* 0x000f22000020d900 */
[----:B------:R-:W-:Y:S05]  /*0660*/  BRA `(.L_x_9076) ;  /* 0x0000000800a47947 */ /* 0x000fea0003800000 */
.L_x_9081:
[----:B------:R-:W2:Y:S02]  /*0670*/  LDG.E.64 R4, desc[UR36][R4.64] ;  /* 0x0000002404047981 */ /* 0x000ea4000c1e1b00 */
[----:B--2---:R2:W3:Y:S01]  /*0680*/  F2I.S64.F64.TRUNC R24, R4 ;  /* 0x0000000400187311 */ /* 0x0044e2000030d900 */
[----:B------:R-:W-:Y:S05]  /*0690*/  BRA `(.L_x_9076) ;  /* 0x0000000800987947 */ /* 0x000fea0003800000 */
.L_x_9071:
        /* <DEDUP_REMOVED lines=13> */
.L_x_9085:
[----:B------:R-:W2:Y:S02]  /*0770*/  LDG.E.64 R4, desc[UR36][R4.64] ;  /* 0x0000002404047981 */ /* 0x000ea4000c1e1b00 */
[----:B--2---:R0:W1:Y:S01]  /*0780*/  F2I.S64.F64.TRUNC R24, R4 ;  /* 0x0000000400187311 */ /* 0x004062000030d900 */
[----:B------:R-:W-:Y:S05]  /*0790*/  BRA `(.L_x_9076) ;  /* 0x0000000800587947 */ /* 0x000fea0003800000 */
.L_x_9084:
        /* <DEDUP_REMOVED lines=26> */
.L_x_9087:
        /* <DEDUP_REMOVED lines=14> */
.L_x_9086:
[----:B------:R-:W2:Y:S02]  /*0a20*/  LDG.E.U16 R24, desc[UR36][R4.64] ;  /* 0x0000002404187981 */ /* 0x000ea4000c1e1500 */
[----:B--2---:R-:W-:-:S06]  /*0a30*/  IMAD.U32 R24, R24, 0x10000, RZ ;  /* 0x0001000018187824 */ /* 0x004fcc00078e00ff */
[----:B------:R-:W0:Y:S01]  /*0a40*/  F2I.S64.TRUNC R24, R24 ;  /* 0x0000001800187311 */ /* 0x000e22000020d900 */
[----:B------:R-:W-:Y:S05]  /*0a50*/  BRA `(.L_x_9076) ;  /* 0x0000000400a87947 */ /* 0x000fea0003800000 */
.L_x_9083:
        /* <DEDUP_REMOVED lines=11> */
.L_x_9090:
        /* <DEDUP_REMOVED lines=21> */
.L_x_9094:
[----:B------:R-:W-:Y:S05]  /*0c60*/  BSYNC.RECONVERGENT B1 ;  /* 0x0000000000017941 */ /* 0x000fea0003800200 */
.L_x_9093:
[----:B------:R-:W-:Y:S01]  /*0c70*/  IMAD.SHL.U32 R0, R0, 0x100000, RZ ;  /* 0x0010000000007824 */ /* 0x000fe200078e00ff */
[----:B------:R-:W-:-:S04]  /*0c80*/  LEA R3, R3, 0x3b800000, 0x17 ;  /* 0x3b80000003037811 */ /* 0x000fc800078eb8ff */
[----:B------:R-:W-:-:S07]  /*0c90*/  LOP3.LUT R24, R3, R0, R7, 0xfe, !PT ;  /* 0x0000000003187212 */ /* 0x000fce00078efe07 */
.L_x_9092:
[----:B------:R-:W-:Y:S05]  /*0ca0*/  BSYNC.RECONVERGENT B0 ;  /* 0x0000000000007941 */ /* 0x000fea0003800200 */
.L_x_9091:
[----:B------:R-:W0:Y:S01]  /*0cb0*/  F2I.S64.TRUNC R24, R24 ;  /* 0x0000001800187311 */ /* 0x000e22000020d900 */
[----:B------:R-:W-:Y:S05]  /*0cc0*/  BRA `(.L_x_9076) ;  /* 0x00000004000c7947 */ /* 0x000fea0003800000 */
.L_x_9089:
        /* <DEDUP_REMOVED lines=21> */
.L_x_9098:
[----:B------:R-:W-:Y:S05]  /*0e20*/  BSYNC.RECONVERGENT B1 ;  /* 0x0000000000017941 */ /* 0x000fea0003800200 */
.L_x_9097:
[----:B------:R-:W-:Y:S01]  /*0e30*/  IMAD.SHL.U32 R0, R0, 0x200000, RZ ;  /* 0x0020000000007824 */ /* 0x000fe200078e00ff */
[----:B------:R-:W-:-:S04]  /*0e40*/  LEA R3, R3, 0x37800000, 0x17 ;  /* 0x3780000003037811 */ /* 0x000fc800078eb8ff */
[----:B------:R-:W-:-:S07]  /*0e50*/  LOP3.LUT R24, R3, R0, R7, 0xfe, !PT ;  /* 0x0000000003187212 */ /* 0x000fce00078efe07 */
.L_x_9096:
[----:B------:R-:W-:Y:S05]  /*0e60*/  BSYNC.RECONVERGENT B0 ;  /* 0x0000000000007941 */ /* 0x000fea0003800200 */
.L_x_9095:
[----:B------:R-:W0:Y:S01]  /*0e70*/  F2I.S64.TRUNC R24, R24 ;  /* 0x0000001800187311 */ /* 0x000e22000020d900 */
[----:B------:R-:W-:Y:S05]  /*0e80*/  BRA `(.L_x_9076) ;  /* 0x00000000009c7947 */ /* 0x000fea0003800000 */
.L_x_9088:
[----:B------:R-:W-:-:S09]  /*0e90*/  UISETP.NE.AND UP0, UPT, UR4, 0x1c, UPT ;  /* 0x0000001c0400788c */ /* 0x000fd2000bf05270 */
[----:B------:R-:W-:Y:S05]  /*0ea0*/  BRA.U !UP0, `(.L_x_9099) ;  /* 0x00000001088c7547 */ /* 0x000fea000b800000 */
[----:B------:R-:W-:-:S09]  /*0eb0*/  UISETP.NE.AND UP0, UPT, UR4, 0x1d, UPT ;  /* 0x0000001d0400788c */ /* 0x000fd2000bf05270 */
[----:B------:R-:W-:Y:S05]  /*0ec0*/  BRA.U !UP0, `(.L_x_9100) ;  /* 0x00000001087c7547 */ /* 0x000fea000b800000 */
[----:B------:R-:W-:-:S09]  /*0ed0*/  UISETP.NE.AND UP0, UPT, UR4, 0x2c, UPT ;  /* 0x0000002c0400788c */ /* 0x000fd2000bf05270 */
[----:B------:R-:W-:Y:S05]  /*0ee0*/  BRA.U !UP0, `(.L_x_9101) ;  /* 0x0000000108487547 */ /* 0x000fea000b800000 */
.L_x_9075:
        /* <DEDUP_REMOVED lines=16> */
.L_x_9102:
[----:B------:R-:W-:Y:S01]  /*0ff0*/  CS2R R24, SRZ ;  /* 0x0000000000187805 */ /* 0x000fe2000001ff00 */
[----:B------:R-:W-:Y:S06]  /*1000*/  BRA `(.L_x_9076) ;  /* 0x00000000003c7947 */ /* 0x000fec0003800000 */
.L_x_9101:
        /* <DEDUP_REMOVED lines=8> */
.L_x_9104:
[----:B------:R-:W-:Y:S05]  /*1090*/  BSYNC.RECONVERGENT B0 ;  /* 0x0000000000007941 */ /* 0x000fea0003800200 */
.L_x_9103:
[----:B------:R-:W0:Y:S01]  /*10a0*/  F2I.S64.TRUNC R24, R24 ;  /* 0x0000001800187311 */ /* 0x000e22000020d900 */
[----:B------:R-:W-:Y:S05]  /*10b0*/  BRA `(.L_x_9076) ;  /* 0x0000000000107947 */ /* 0x000fea0003800000 */
.L_x_9100:
[----:B------:R0:W5:Y:S01]  /*10c0*/  LDG.E.64 R24, desc[UR36][R4.64] ;  /* 0x0000002404187981 */ /* 0x000162000c1e1b00 */
[----:B------:R-:W-:Y:S05]  /*10d0*/  BRA `(.L_x_9076) ;  /* 0x0000000000087947 */ /* 0x000fea0003800000 */
.L_x_9099:
[----:B------:R0:W5:Y:S01]  /*10e0*/  LDG.E R24, desc[UR36][R4.64] ;  /* 0x0000002404187981 */ /* 0x000162000c1e1900 */
[----:B------:R-:W-:-:S07]  /*10f0*/  IMAD.MOV.U32 R25, RZ, RZ, RZ ;  /* 0x000000ffff197224 */ /* 0x000fce00078e00ff */
.L_x_9076:
[----:B------:R-:W-:-:S07]  /*1100*/  VIADD R29, R16, 0x80 ;  /* 0x00000080101d7836 */ /* 0x000fce0000000000 */
.L_x_9070:
[----:B------:R-:W-:Y:S05]  /*1110*/  BSYNC.RECONVERGENT B6 ;  /* 0x0000000000067941 */ /* 0x000fea0003800200 */
.L_x_9069:
        /* <DEDUP_REMOVED lines=24> */
.L_x_9110:
[----:B------:R0:W5:Y:S01]  /*12a0*/  LDG.E.U8 R22, desc[UR36][R4.64] ;  /* 0x0000002404167981 */ /* 0x000162000c1e1100 */
[----:B------:R-:W-:Y:S01]  /*12b0*/  IMAD.MOV.U32 R23, RZ, RZ, RZ ;  /* 0x000000ffff177224 */ /* 0x000fe200078e00ff */
[----:B------:R-:W-:Y:S06]  /*12c0*/  BRA `(.L_x_9112) ;  /* 0x0000000c00447947 */ /* 0x000fec0003800000 */
.L_x_9109:
        /* <DEDUP_REMOVED lines=8> */
.L_x_9114:
[----:B------:R-:W2:Y:S02]  /*1350*/  LDG.E R22, desc[UR36][R4.64] ;  /* 0x0000002404167981 */ /* 0x000ea4000c1e1900 */
[----:B--2---:R-:W-:Y:S01]  /*1360*/  SHF.R.S32.HI R23, RZ, 0x1f, R22 ;  /* 0x0000001fff177819 */ /* 0x004fe20000011416 */
[----:B------:R-:W-:Y:S06]  /*1370*/  BRA `(.L_x_9112) ;  /* 0x0000000c00187947 */ /* 0x000fec0003800000 */
.L_x_9113:
[----:B------:R-:W2:Y:S02]  /*1380*/  LDG.E.S16 R22, desc[UR36][R4.64] ;  /* 0x0000002404167981 */ /* 0x000ea4000c1e1700 */
[----:B--2---:R-:W-:Y:S01]  /*1390*/  SHF.R.S32.HI R23, RZ, 0x1f, R22 ;  /* 0x0000001fff177819 */ /* 0x004fe20000011416 */
[----:B------:R-:W-:Y:S06]  /*13a0*/  BRA `(.L_x_9112) ;  /* 0x0000000c000c7947 */ /* 0x000fec0003800000 */
.L_x_9108:
        /* <DEDUP_REMOVED lines=9> */
.L_x_9116:
[----:B------:R-:W2:Y:S02]  /*1440*/  LDG.E.U16 R4, desc[UR36][R4.64] ;  /* 0x0000002404047981 */ /* 0x000ea4000c1e1500 */
[----:B--2---:R-:W-:-:S06]  /*1450*/  HADD2.F32 R22, -RZ, R4.H0_H0 ;  /* 0x20000004ff167230 */ /* 0x004fcc0000004100 */
[----:B------:R-:W0:Y:S01]  /*1460*/  F2I.S64.TRUNC R22, R22 ;  /* 0x0000001600167311 */ /* 0x000e22000020d900 */
[----:B------:R-:W-:Y:S05]  /*1470*/  BRA `(.L_x_9112) ;  /* 0x0000000800d87947 */ /* 0x000fea0003800000 */
.L_x_9115:
        /* <DEDUP_REMOVED lines=9> */
.L_x_9118:
[----:B------:R-:W2:Y:S02]  /*1510*/  LDG.E.U16 R4, desc[UR36][R4.64] ;  /* 0x0000002404047981 */ /* 0x000ea4000c1e1500 */
[----:B--2---:R-:W-:-:S06]  /*1520*/  HADD2.F32 R22, -RZ, R4.H0_H0 ;  /* 0x20000004ff167230 */ /* 0x004fcc0000004100 */
[----:B------:R-:W0:Y:S01]  /*1530*/  F2I.S64.TRUNC R22, R22 ;  /* 0x0000001600167311 */ /* 0x000e22000020d900 */
[----:B------:R-:W-:Y:S05]  /*1540*/  BRA `(.L_x_9112) ;  /* 0x0000000800a47947 */ /* 0x000fea0003800000 */
.L_x_9117:
[----:B------:R-:W2:Y:S02]  /*1550*/  LDG.E.64 R4, desc[UR36][R4.64] ;  /* 0x0000002404047981 */ /* 0x000ea4000c1e1b00 */
[----:B--2---:R0:W1:Y:S01]  /*1560*/  F2I.S64.F64.TRUNC R22, R4 ;  /* 0x0000000400167311 */ /* 0x004062000030d900 */
[----:B------:R-:W-:Y:S05]  /*1570*/  BRA `(.L_x_9112) ;  /* 0x0000000800987947 */ /* 0x000fea0003800000 */
.L_x_9107:
        /* <DEDUP_REMOVED lines=13> */
.L_x_9121:
[----:B------:R-:W2:Y:S02]  /*1650*/  LDG.E.64 R4, desc[UR36][R4.64] ;  /* 0x0000002404047981 */ /* 0x000ea4000c1e1b00 */
[----:B--2---:R0:W1:Y:S01]  /*1660*/  F2I.S64.F64.TRUNC R22, R4 ;  /* 0x0000000400167311 */ /* 0x004062000030d900 */
[----:B------:R-:W-:Y:S05]  /*1670*/  BRA `(.L_x_9112) ;  /* 0x0000000800587947 */ /* 0x000fea0003800000 */
.L_x_9120:
        /* <DEDUP_REMOVED lines=26> */
.L_x_9123:
        /* <DEDUP_REMOVED lines=14> */
.L_x_9122:
[----:B------:R-:W2:Y:S02]  /*1900*/  LDG.E.U16 R22, desc[UR36][R4.64] ;  /* 0x0000002404167981 */ /* 0x000ea4000c1e1500 */
[----:B--2---:R-:W-:-:S06]  /*1910*/  IMAD.U32 R22, R22, 0x10000, RZ ;  /* 0x0001000016167824 */ /* 0x004fcc00078e00ff */
[----:B------:R-:W0:Y:S01]  /*1920*/  F2I.S64.TRUNC R22, R22 ;  /* 0x0000001600167311 */ /* 0x000e22000020d900 */
[----:B------:R-:W-:Y:S05]  /*1930*/  BRA `(.L_x_9112) ;  /* 0x0000000400a87947 */ /* 0x000fea0003800000 */
.L_x_9119:
        /* <DEDUP_REMOVED lines=11> */
.L_x_9126:
        /* <DEDUP_REMOVED lines=21> */
.L_x_9130:
[----:B------:R-:W-:Y:S05]  /*1b40*/  BSYNC.RECONVERGENT B1 ;  /* 0x0000000000017941 */ /* 0x000fea0003800200 */
.L_x_9129:
[----:B------:R-:W-:Y:S01]  /*1b50*/  IMAD.SHL.U32 R0, R0, 0x100000, RZ ;  /* 0x0010000000007824 */ /* 0x000fe200078e00ff */
[----:B------:R-:W-:-:S04]  /*1b60*/  LEA R3, R3, 0x3b800000, 0x17 ;  /* 0x3b80000003037811 */ /* 0x000fc800078eb8ff */
[----:B------:R-:W-:-:S07]  /*1b70*/  LOP3.LUT R22, R3, R0, R7, 0xfe, !PT ;  /* 0x0000000003167212 */ /* 0x000fce00078efe07 */
.L_x_9128:
[----:B------:R-:W-:Y:S05]  /*1b80*/  BSYNC.RECONVERGENT B0 ;  /* 0x0000000000007941 */ /* 0x000fea0003800200 */
.L_x_9127:
[----:B------:R-:W0:Y:S01]  /*1b90*/  F2I.S64.TRUNC R22, R22 ;  /* 0x0000001600167311 */ /* 0x000e22000020d900 */
[----:B------:R-:W-:Y:S05]  /*1ba0*/  BRA `(.L_x_9112) ;  /* 0x00000004000c7947 */ /* 0x000fea0003800000 */
.L_x_9125:
        /* <DEDUP_REMOVED lines=21> */
.L_x_9134:
[----:B------:R-:W-:Y:S05]  /*1d00*/  BSYNC.RECONVERGENT B1 ;  /* 0x0000000000017941 */ /* 0x000fea0003800200 */
.L_x_9133:
[----:B------:R-:W-:Y:S01]  /*1d10*/  IMAD.SHL.U32 R0, R0, 0x200000, RZ ;  /* 0x0020000000007824 */ /* 0x000fe200078e00ff */
[----:B------:R-:W-:-:S04]  /*1d20*/  LEA R3, R3, 0x37800000, 0x17 ;  /* 0x3780000003037811 */ /* 0x000fc800078eb8ff */
[----:B------:R-:W-:-:S07]  /*1d30*/  LOP3.LUT R22, R3, R0, R7, 0xfe, !PT ;  /* 0x0000000003167212 */ /* 0x000fce00078efe07 */
.L_x_9132:
[----:B------:R-:W-:Y:S05]  /*1d40*/  BSYNC.RECONVERGENT B0 ;  /* 0x0000000000007941 */ /* 0x000fea0003800200 */
.L_x_9131:
[----:B------:R-:W0:Y:S01]  /*1d50*/  F2I.S64.TRUNC R22, R22 ;  /* 0x0000001600167311 */ /* 0x000e22000020d900 */
[----:B------:R-:W-:Y:S05]  /*1d60*/  BRA `(.L_x_9112) ;  /* 0x00000000009c7947 */ /* 0x000fea0003800000 */
.L_x_9124:
        /* <DEDUP_REMOVED lines=14> */
.L_x_9138:
[----:B------:R-:W-:Y:S05]  /*1e50*/  BSYNC.RECONVERGENT B0 ;  /* 0x0000000000007941 */ /* 0x000fea0003800200 */
.L_x_9137:
[----:B------:R-:W0:Y:S01]  /*1e60*/  F2I.S64.TRUNC R22, R22 ;  /* 0x0000001600167311 */ /* 0x000e22000020d900 */
[----:B------:R-:W-:Y:S05]  /*1e70*/  BRA `(.L_x_9112) ;  /* 0x0000000000587947 */ /* 0x000fea0003800000 */
.L_x_9111:
        /* <DEDUP_REMOVED lines=16> */
.L_x_9139:
[----:B------:R-:W-:Y:S01]  /*1f80*/  CS2R R22, SRZ ;  /* 0x0000000000167805 */ /* 0x000fe2000001ff00 */
[----:B------:R-:W-:Y:S06]  /*1f90*/  BRA `(.L_x_9112) ;  /* 0x0000000000107947 */ /* 0x000fec0003800000 */
.L_x_9136:
[----:B------:R0:W5:Y:S01]  /*1fa0*/  LDG.E.64 R22, desc[UR36][R4.64] ;  /* 0x0000002404167981 */ /* 0x000162000c1e1b00 */
[----:B------:R-:W-:Y:S05]  /*1fb0*/  BRA `(.L_x_9112) ;  /* 0x0000000000087947 */ /* 0x000fea0003800000 */
.L_x_9135:
[----:B------:R0:W5:Y:S01]  /*1fc0*/  LDG.E R22, desc[UR36][R4.64] ;  /* 0x0000002404167981 */ /* 0x000162000c1e1900 */
[----:B------:R-:W-:-:S07]  /*1fd0*/  IMAD.MOV.U32 R23, RZ, RZ, RZ ;  /* 0x000000ffff177224 */ /* 0x000fce00078e00ff */
.L_x_9112:
[----:B------:R-:W-:-:S07]  /*1fe0*/  VIADD R29, R29, 0x80 ;  /* 0x000000801d1d7836 */ /* 0x000fce0000000000 */
.L_x_9106:
[----:B------:R-:W-:Y:S05]  /*1ff0*/  BSYNC.RECONVERGENT B6 ;  /* 0x0000000000067941 */ /* 0x000fea0003800200 */
.L_x_9105:
        /* <DEDUP_REMOVED lines=24> */
.L_x_9145:
[----:B------:R0:W5:Y:S01]  /*2180*/  LDG.E.U8 R26, desc[UR36][R4.64] ;  /* 0x00000024041a7981 */ /* 0x000162000c1e1100 */
[----:B------:R-:W-:Y:S01]  /*2190*/  IMAD.MOV.U32 R27, RZ, RZ, RZ ;  /* 0x000000ffff1b7224 */ /* 0x000fe200078e00ff */
[----:B------:R-:W-:Y:S06]  /*21a0*/  BRA `(.L_x_9147) ;  /* 0x0000000c00447947 */ /* 0x000fec0003800000 */
.L_x_9144:
        /* <DEDUP_REMOVED lines=8> */
.L_x_9149:
[----:B------:R-:W2:Y:S02]  /*2230*/  LDG.E R26, desc[UR36][R4.64] ;  /* 0x00000024041a7981 */ /* 0x000ea4000c1e1900 */
[----:B--2---:R-:W-:Y:S01]  /*2240*/  SHF.R.S32.HI R27, RZ, 0x1f, R26 ;  /* 0x0000001fff1b7819 */ /* 0x004fe2000001141a */
[----:B------:R-:W-:Y:S06]  /*2250*/  BRA `(.L_x_9147) ;  /* 0x0000000c00187947 */ /* 0x000fec0003800000 */
.L_x_9148:
[----:B------:R-:W2:Y:S02]  /*2260*/  LDG.E.S16 R26, desc[UR36][R4.64] ;  /* 0x00000024041a7981 */ /* 0x000ea4000c1e1700 */
[----:B--2---:R-:W-:Y:S01]  /*2270*/  SHF.R.S32.HI R27, RZ, 0x1f, R26 ;  /* 0x0000001fff1b7819 */ /* 0x004fe2000001141a */
[----:B------:R-:W-:Y:S06]  /*2280*/  BRA `(.L_x_9147) ;  /* 0x0000000c000c7947 */ /* 0x000fec0003800000 */
.L_x_9143:
        /* <DEDUP_REMOVED lines=9> */
.L_x_9151:
[----:B------:R-:W2:Y:S02]  /*2320*/  LDG.E.U16 R4, desc[UR36][R4.64] ;  /* 0x0000002404047981 */ /* 0x000ea4000c1e1500 */
[----:B--2---:R-:W-:-:S06]  /*2330*/  HADD2.F32 R26, -RZ, R4.H0_H0 ;  /* 0x20000004ff1a7230 */ /* 0x004fcc0000004100 */
[----:B------:R-:W0:Y:S01]  /*2340*/  F2I.S64.TRUNC R26, R26 ;  /* 0x0000001a001a7311 */ /* 0x000e22000020d900 */
[----:B------:R-:W-:Y:S05]  /*2350*/  BRA `(.L_x_9147) ;  /* 0x0000000800d87947 */ /* 0x000fea0003800000 */
.L_x_9150:
        /* <DEDUP_REMOVED lines=9> */
.L_x_9153:
[----:B------:R-:W2:Y:S02]  /*23f0*/  LDG.E.U16 R4, desc[UR36][R4.64] ;  /* 0x0000002404047981 */ /* 0x000ea4000c1e1500 */
[----:B--2---:R-:W-:-:S06]  /*2400*/  HADD2.F32 R26, -RZ, R4.H0_H0 ;  /* 0x20000004ff1a7230 */ /* 0x004fcc0000004100 */
[----:B------:R-:W0:Y:S01]  /*2410*/  F2I.S64.TRUNC R26, R26 ;  /* 0x0000001a001a7311 */ /* 0x000e22000020d900 */
[----:B------:R-:W-:Y:S05]  /*2420*/  BRA `(.L_x_9147) ;  /* 0x0000000800a47947 */ /* 0x000fea0003800000 */
.L_x_9152:
[----:B------:R-:W2:Y:S02]  /*2430*/  LDG.E.64 R4, desc[UR36][R4.64] ;  /* 0x0000002404047981 */ /* 0x000ea4000c1e1b00 */
[----:B--2---:R0:W1:Y:S01]  /*2440*/  F2I.S64.F64.TRUNC R26, R4 ;  /* 0x00000004001a7311 */ /* 0x004062000030d900 */
[----:B------:R-:W-:Y:S05]  /*2450*/  BRA `(.L_x_9147) ;  /* 0x0000000800987947 */ /* 0x000fea0003800000 */
.L_x_9142:
        /* <DEDUP_REMOVED lines=13> */
.L_x_9156:
[----:B------:R-:W2:Y:S02]  /*2530*/  LDG.E.64 R4, desc[UR36][R4.64] ;  /* 0x0000002404047981 */ /* 0x000ea4000c1e1b00 */
[----:B--2---:R0:W1:Y:S01]  /*2540*/  F2I.S64.F64.TRUNC R26, R4 ;  /* 0x00000004001a7311 */ /* 0x004062000030d900 */
[----:B------:R-:W-:Y:S05]  /*2550*/  BRA `(.L_x_9147) ;  /* 0x0000000800587947 */ /* 0x000fea0003800000 */
.L_x_9155:
        /* <DEDUP_REMOVED lines=26> */
.L_x_9158:
        /* <DEDUP_REMOVED lines=14> */
.L_x_9157:
[----:B------:R-:W2:Y:S02]  /*27e0*/  LDG.E.U16 R26, desc[UR36][R4.64] ;  /* 0x00000024041a7981 */ /* 0x000ea4000c1e1500 */
[----:B--2---:R-:W-:-:S06]  /*27f0*/  IMAD.U32 R26, R26, 0x10000, RZ ;  /* 0x000100001a1a7824 */ /* 0x004fcc00078e00ff */
[----:B------:R-:W0:Y:S01]  /*2800*/  F2I.S64.TRUNC R26, R26 ;  /* 0x0000001a001a7311 */ /* 0x000e22000020d900 */
[----:B------:R-:W-:Y:S05]  /*2810*/  BRA `(.L_x_9147) ;  /* 0x0000000400a87947 */ /* 0x000fea0003800000 */
.L_x_9154:
        /* <DEDUP_REMOVED lines=11> */
.L_x_9161:
        /* <DEDUP_REMOVED lines=21> */
.L_x_9165:
[----:B------:R-:W-:Y:S05]  /*2a20*/  BSYNC.RECONVERGENT B1 ;  /* 0x0000000000017941 */ /* 0x000fea0003800200 */
.L_x_9164:
[----:B------:R-:W-:Y:S01]  /*2a30*/  IMAD.SHL.U32 R0, R0, 0x100000, RZ ;  /* 0x0010000000007824 */ /* 0x000fe200078e00ff */
[----:B------:R-:W-:-:S04]  /*2a40*/  LEA R3, R3, 0x3b800000, 0x17 ;  /* 0x3b80000003037811 */ /* 0x000fc800078eb8ff */
[----:B------:R-:W-:-:S07]  /*2a50*/  LOP3.LUT R26, R3, R0, R7, 0xfe, !PT ;  /* 0x00000000031a7212 */ /* 0x000fce00078efe07 */
.L_x_9163:
[----:B------:R-:W-:Y:S05]  /*2a60*/  BSYNC.RECONVERGENT B0 ;  /* 0x0000000000007941 */ /* 0x000fea0003800200 */
.L_x_9162:
[----:B------:R-:W1:Y:S01]  /*2a70*/  F2I.S64.TRUNC R26, R26 ;  /* 0x0000001a001a7311 */ /* 0x000e62000020d900 */
[----:B------:R-:W-:Y:S05]  /*2a80*/  BRA `(.L_x_9147) ;  /* 0x00000004000c7947 */ /* 0x000fea0003800000 */
.L_x_9160:
        /* <DEDUP_REMOVED lines=21> */
.L_x_9169:
[----:B------:R-:W-:Y:S05]  /*2be0*/  BSYNC.RECONVERGENT B1 ;  /* 0x0000000000017941 */ /* 0x000fea0003800200 */
.L_x_9168:
[----:B------:R-:W-:Y:S01]  /*2bf0*/  IMAD.SHL.U32 R0, R0, 0x200000, RZ ;  /* 0x0020000000007824 */ /* 0x000fe200078e00ff */
[----:B------:R-:W-:-:S04]  /*2c00*/  LEA R3, R3, 0x37800000, 0x17 ;  /* 0x3780000003037811 */ /* 0x000fc800078eb8ff */
[----:B------:R-:W-:-:S07]  /*2c10*/  LOP3.LUT R26, R3, R0, R7, 0xfe, !PT ;  /* 0x00000000031a7212 */ /* 0x000fce00078efe07 */
.L_x_9167:
[----:B------:R-:W-:Y:S05]  /*2c20*/  BSYNC.RECONVERGENT B0 ;  /* 0x0000000000007941 */ /* 0x000fea0003800200 */
.L_x_9166:
[----:B------:R-:W2:Y:S01]  /*2c30*/  F2I.S64.TRUNC R26, R26 ;  /* 0x0000001a001a7311 */ /* 0x000ea2000020d900 */
[----:B------:R-:W-:Y:S05]  /*2c40*/  BRA `(.L_x_9147) ;  /* 0x00000000009c7947 */ /* 0x000fea0003800000 */
.L_x_9159:
        /* <DEDUP_REMOVED lines=14> */
.L_x_9173:
[----:B------:R-:W-:Y:S05]  /*2d30*/  BSYNC.RECONVERGENT B0 ;  /* 0x0000000000007941 */ /* 0x000fea0003800200 */
.L_x_9172:
[----:B------:R-:W0:Y:S01]  /*2d40*/  F2I.S64.TRUNC R26, R26 ;  /* 0x0000001a001a7311 */ /* 0x000e22000020d900 */
[----:B------:R-:W-:Y:S05]  /*2d50*/  BRA `(.L_x_9147) ;  /* 0x0000000000587947 */ /* 0x000fea0003800000 */
.L_x_9146:
        /* <DEDUP_REMOVED lines=16> */
.L_x_9174:
[----:B------:R-:W-:Y:S01]  /*2e60*/  CS2R R26, SRZ ;  /* 0x00000000001a7805 */ /* 0x000fe2000001ff00 */
[----:B------:R-:W-:Y:S06]  /*2e70*/  BRA `(.L_x_9147) ;  /* 0x0000000000107947 */ /* 0x000fec0003800000 */
.L_x_9171:
[----:B------:R0:W5:Y:S01]  /*2e80*/  LDG.E.64 R26, desc[UR36][R4.64] ;  /* 0x00000024041a7981 */ /* 0x000162000c1e1b00 */
[----:B------:R-:W-:Y:S05]  /*2e90*/  BRA `(.L_x_9147) ;  /* 0x0000000000087947 */ /* 0x000fea0003800000 */
.L_x_9170:
[----:B------:R0:W5:Y:S01]  /*2ea0*/  LDG.E R26, desc[UR36][R4.64] ;  /* 0x00000024041a7981 */ /* 0x000162000c1e1900 */
[----:B------:R-:W-:-:S07]  /*2eb0*/  IMAD.MOV.U32 R27, RZ, RZ, RZ ;  /* 0x000000ffff1b7224 */ /* 0x000fce00078e00ff */
.L_x_9147:
[----:B------:R-:W-:-:S07]  /*2ec0*/  VIADD R29, R29, 0x80 ;  /* 0x000000801d1d7836 */ /* 0x000fce0000000000 */
.L_x_9141:
[----:B------:R-:W-:Y:S05]  /*2ed0*/  BSYNC.RECONVERGENT B6 ;  /* 0x0000000000067941 */ /* 0x000fea0003800200 */
.L_x_9140:
        /* <DEDUP_REMOVED lines=24> */
.L_x_9180:
[----:B------:R0:W5:Y:S01]  /*3060*/  LDG.E.U8 R18, desc[UR36][R4.64] ;  /* 0x0000002404127981 */ /* 0x000162000c1e1100 */
[----:B------:R-:W-:Y:S01]  /*3070*/  IMAD.MOV.U32 R19, RZ, RZ, RZ ;  /* 0x000000ffff137224 */ /* 0x000fe200078e00ff */
[----:B------:R-:W-:Y:S06]  /*3080*/  BRA `(.L_x_9176) ;  /* 0x0000000c00407947 */ /* 0x000fec0003800000 */
.L_x_9179:
        /* <DEDUP_REMOVED lines=8> */
.L_x_9183:
[----:B------:R-:W2:Y:S02]  /*3110*/  LDG.E R18, desc[UR36][R4.64] ;  /* 0x0000002404127981 */ /* 0x000ea4000c1e1900 */
[----:B--2---:R-:W-:Y:S01]  /*3120*/  SHF.R.S32.HI R19, RZ, 0x1f, R18 ;  /* 0x0000001fff137819 */ /* 0x004fe20000011412 */
[----:B------:R-:W-:Y:S06]  /*3130*/  BRA `(.L_x_9176) ;  /* 0x0000000c00147947 */ /* 0x000fec0003800000 */
.L_x_9182:
[----:B------:R-:W2:Y:S02]  /*3140*/  LDG.E.S16 R18, desc[UR36][R4.64] ;  /* 0x0000002404127981 */ /* 0x000ea4000c1e1700 */
[----:B--2---:R-:W-:Y:S01]  /*3150*/  SHF.R.S32.HI R19, RZ, 0x1f, R18 ;  /* 0x0000001fff137819 */ /* 0x004fe20000011412 */
[----:B------:R-:W-:Y:S06]  /*3160*/  BRA `(.L_x_9176) ;  /* 0x0000000c00087947 */ /* 0x000fec0003800000 */
.L_x_9178:
        /* <DEDUP_REMOVED lines=9> */
.L_x_9185:
[----:B------:R-:W2:Y:S02]  /*3200*/  LDG.E.U16 R4, desc[UR36][R4.64] ;  /* 0x0000002404047981 */ /* 0x000ea4000c1e1500 */
[----:B--2---:R-:W-:-:S06]  /*3210*/  HADD2.F32 R18, -RZ, R4.H0_H0 ;  /* 0x20000004ff127230 */ /* 0x004fcc0000004100 */
[----:B------:R-:W0:Y:S01]  /*3220*/  F2I.S64.TRUNC R18, R18 ;  /* 0x0000001200127311 */ /* 0x000e22000020d900 */
[----:B------:R-:W-:Y:S05]  /*3230*/  BRA `(.L_x_9176) ;  /* 0x0000000800d47947 */ /* 0x000fea0003800000 */
.L_x_9184:
        /* <DEDUP_REMOVED lines=9> */
.L_x_9187:
[----:B------:R-:W2:Y:S02]  /*32d0*/  LDG.E.U16 R4, desc[UR36][R4.64] ;  /* 0x0000002404047981 */ /* 0x000ea4000c1e1500 */
[----:B--2---:R-:W-:-:S06]  /*32e0*/  HADD2.F32 R18, -RZ, R4.H0_H0 ;  /* 0x20000004ff127230 */ /* 0x004fcc0000004100 */
[----:B------:R-:W0:Y:S01]  /*32f0*/  F2I.S64.TRUNC R18, R18 ;  /* 0x0000001200127311 */ /* 0x000e22000020d900 */
[----:B------:R-:W-:Y:S05]  /*3300*/  BRA `(.L_x_9176) ;  /* 0x0000000800a07947 */ /* 0x000fea0003800000 */
.L_x_9186:
[----:B------:R-:W2:Y:S02]  /*3310*/  LDG.E.64 R4, desc[UR36][R4.64] ;  /* 0x0000002404047981 */ /* 0x000ea4000c1e1b00 */
[----:B--2---:R0:W1:Y:S01]  /*3320*/  F2I.S64.F64.TRUNC R18, R4 ;  /* 0x0000000400127311 */ /* 0x004062000030d900 */
[----:B------:R-:W-:Y:S05]  /*3330*/  BRA `(.L_x_9176) ;  /* 0x0000000800947947 */ /* 0x000fea0003800000 */
.L_x_9177:
        /* <DEDUP_REMOVED lines=13> */
.L_x_9190:
[----:B------:R-:W2:Y:S02]  /*3410*/  LDG.E.64 R4, desc[UR36][R4.64] ;  /* 0x0000002404047981 */ /* 0x000ea4000c1e1b00 */
[----:B--2---:R0:W1:Y:S01]  /*3420*/  F2I.S64.F64.TRUNC R18, R4 ;  /* 0x0000000400127311 */ /* 0x004062000030d900 */
[----:B------:R-:W-:Y:S05]  /*3430*/  BRA `(.L_x_9176) ;  /* 0x0000000800547947 */ /* 0x000fea0003800000 */
.L_x_9189:
        /* <DEDUP_REMOVED lines=26> */
.L_x_9192:
        /* <DEDUP_REMOVED lines=14> */
.L_x_9191:
[----:B------:R-:W2:Y:S02]  /*36c0*/  LDG.E.U16 R18, desc[UR36][R4.64] ;  /* 0x0000002404127981 */ /* 0x000ea4000c1e1500 */
[----:B--2---:R-:W-:-:S06]  /*36d0*/  IMAD.U32 R18, R18, 0x10000, RZ ;  /* 0x0001000012127824 */ /* 0x004fcc00078e00ff */
[----:B------:R-:W0:Y:S01]  /*36e0*/  F2I.S64.TRUNC R18, R18 ;  /* 0x0000001200127311 */ /* 0x000e22000020d900 */
[----:B------:R-:W-:Y:S05]  /*36f0*/  BRA `(.L_x_9176) ;  /* 0x0000000400a47947 */ /* 0x000fea0003800000 */
.L_x_9188:
        /* <DEDUP_REMOVED lines=11> */
.L_x_9195:
        /* <DEDUP_REMOVED lines=21> */
.L_x_9199:
[----:B------:R-:W-:Y:S05]  /*3900*/  BSYNC.RECONVERGENT B1 ;  /* 0x0000000000017941 */ /* 0x000fea0003800200 */
.L_x_9198:
[----:B------:R-:W-:Y:S01]  /*3910*/  IMAD.SHL.U32 R0, R0, 0x100000, RZ ;  /* 0x0010000000007824 */ /* 0x000fe200078e00ff */
[----:B------:R-:W-:-:S04]  /*3920*/  LEA R3, R3, 0x3b800000, 0x17 ;  /* 0x3b80000003037811 */ /* 0x000fc800078eb8ff */
[----:B------:R-:W-:-:S07]  /*3930*/  LOP3.LUT R18, R3, R0, R7, 0xfe, !PT ;  /* 0x0000000003127212 */ /* 0x000fce00078efe07 */
.L_x_9197:
[----:B------:R-:W-:Y:S05]  /*3940*/  BSYNC.RECONVERGENT B0 ;  /* 0x0000000000007941 */ /* 0x000fea0003800200 */
.L_x_9196:
[----:B------:R-:W0:Y:S01]  /*3950*/  F2I.S64.TRUNC R18, R18 ;  /* 0x0000001200127311 */ /* 0x000e22000020d900 */
[----:B------:R-:W-:Y:S05]  /*3960*/  BRA `(.L_x_9176) ;  /* 0x0000000400087947 */ /* 0x000fea0003800000 */
.L_x_9194:
        /* <DEDUP_REMOVED lines=21> */
.L_x_9203:
[----:B------:R-:W-:Y:S05]  /*3ac0*/  BSYNC.RECONVERGENT B1 ;  /* 0x0000000000017941 */ /* 0x000fea0003800200 */
.L_x_9202:
[----:B------:R-:W-:Y:S01]  /*3ad0*/  IMAD.SHL.U32 R0, R0, 0x200000, RZ ;  /* 0x0020000000007824 */ /* 0x000fe200078e00ff */
[----:B------:R-:W-:-:S04]  /*3ae0*/  LEA R3, R3, 0x37800000, 0x17 ;  /* 0x3780000003037811 */ /* 0x000fc800078eb8ff */
[----:B------:R-:W-:-:S07]  /*3af0*/  LOP3.LUT R18, R3, R0, R7, 0xfe, !PT ;  /* 0x0000000003127212 */ /* 0x000fce00078efe07 */
.L_x_9201:
[----:B------:R-:W-:Y:S05]  /*3b00*/  BSYNC.RECONVERGENT B0 ;  /* 0x0000000000007941 */ /* 0x000fea0003800200 */
.L_x_9200:
[----:B------:R-:W0:Y:S01]  /*3b10*/  F2I.S64.TRUNC R18, R18 ;  /* 0x0000001200127311 */ /* 0x000e22000020d900 */
[----:B------:R-:W-:Y:S05]  /*3b20*/  BRA `(.L_x_9176) ;  /* 0x0000000000987947 */ /* 0x000fea0003800000 */
.L_x_9193:
        /* <DEDUP_REMOVED lines=14> */
.L_x_9207:
[----:B------:R-:W-:Y:S05]  /*3c10*/  BSYNC.RECONVERGENT B0 ;  /* 0x0000000000007941 */ /* 0x000fea0003800200 */
.L_x_9206:
[----:B------:R-:W0:Y:S01]  /*3c20*/  F2I.S64.TRUNC R18, R18 ;  /* 0x0000001200127311 */ /* 0x000e22000020d900 */
[----:B------:R-:W-:Y:S05]  /*3c30*/  BRA `(.L_x_9176) ;  /* 0x0000000000547947 */ /* 0x000fea0003800000 */
.L_x_9181:
        /* <DEDUP_REMOVED lines=16> */
.L_x_9208:
[----:B------:R-:W-:Y:S05]  /*3d40*/  BRA `(.L_x_9176) ;  /* 0x0000000000107947 */ /* 0x000fea0003800000 */
.L_x_9205:
[----:B------:R0:W5:Y:S01]  /*3d50*/  LDG.E.64 R18, desc[UR36][R4.64] ;  /* 0x0000002404127981 */ /* 0x000162000c1e1b00 */
[----:B------:R-:W-:Y:S05]  /*3d60*/  BRA `(.L_x_9176) ;  /* 0x0000000000087947 */ /* 0x000fea0003800000 */
.L_x_9204:
[----:B------:R0:W5:Y:S01]  /*3d70*/  LDG.E R18, desc[UR36][R4.64] ;  /* 0x0000002404127981 */ /* 0x000162000c1e1900 */
[----:B------:R-:W-:-:S07]  /*3d80*/  IMAD.MOV.U32 R19, RZ, RZ, RZ ;  /* 0x000000ffff137224 */ /* 0x000fce00078e00ff */
.L_x_9176:
[----:B------:R-:W-:Y:S05]  /*3d90*/  BSYNC.RECONVERGENT B6 ;  /* 0x0000000000067941 */ /* 0x000fea0003800200 */
.L_x_9175:
[----:B------:R-:W3:Y:S01]  /*3da0*/  LDC.64 R6, c[0x0][0x388] ;  /* 0x0000e200ff067b82 */ /* 0x000ee20000000a00 */
[----:B------:R-:W-:Y:S01]  /*3db0*/  BSSY.RECONVERGENT B0, `(.L_x_9209) ;  /* 0x00000d6000007945 */ /* 0x000fe20003800200 */
[----:B------:R-:W-:-:S06]  /*3dc0*/  CS2R R28, SRZ ;  /* 0x00000000001c7805 */ /* 0x000fcc000001ff00 */
[----:B0-2---:R-:W1:Y:S08]  /*3dd0*/  LDC R0, c[0x0][0x380] ;  /* 0x0000e000ff007b82 */ /* 0x005e700000000800 */
[----:B------:R-:W0:Y:S01]  /*3de0*/  LDC R3, c[0x0][0x398] ;  /* 0x0000e600ff037b82 */ /* 0x000e220000000800 */
[----:B---3--:R-:W-:-:S04]  /*3df0*/  ISETP.NE.U32.AND P0, PT, R6, RZ, PT ;  /* 0x000000ff0600720c */ /* 0x008fc80003f05070 */
[----:B------:R-:W-:Y:S01]  /*3e00*/  ISETP.NE.AND.EX P0, PT, R7, RZ, PT, P0 ;  /* 0x000000ff0700720c */ /* 0x000fe20003f05300 */
[----:B-1----:R-:W-:-:S05]  /*3e10*/  IMAD R5, R17, -0x200, R0 ;  /* 0xfffffe0011057824 */ /* 0x002fca00078e0200 */
[----:B------:R-:W-:-:S13]  /*3e20*/  ISETP.GE.OR P1, PT, R16, R5, !P0 ;  /* 0x000000051000720c */ /* 0x000fda0004726670 */
[----:B0-----:R-:W-:Y:S05]  /*3e30*/  @P1 BRA `(.L_x_9210) ;  /* 0x0000000c00341947 */ /* 0x001fea0003800000 */
[----:B------:R-:W0:Y:S01]  /*3e40*/  LDC R4, c[0x0][0x39c] ;  /* 0x0000e700ff047b82 */ /* 0x000e220000000800 */
[----:B------:R-:W-:-:S04]  /*3e50*/  ISETP.GE.U32.AND P1, PT, R3, 0x1, PT ;  /* 0x000000010300780c */ /* 0x000fc80003f26070 */
[----:B0-----:R-:W-:-:S13]  /*3e60*/  ISETP.GE.AND.EX P1, PT, R4, RZ, PT, P1 ;  /* 0x000000ff0400720c */ /* 0x001fda0003f26310 */
[----:B------:R-:W-:Y:S05]  /*3e70*/  @!P1 BRA `(.L_x_9210) ;  /* 0x0000000c00249947 */ /* 0x000fea0003800000 */
        /* <DEDUP_REMOVED lines=17> */
[----:B------:R-:W-:Y:S02]  /*3f90*/  IMAD.MOV.U32 R4, RZ, RZ, R2 ;  /* 0x000000ffff047224 */ /* 0x000fe400078e0002 */
[----:B------:R-:W-:Y:S01]  /*3fa0*/  IMAD.MOV.U32 R41, RZ, RZ, R0 ;  /* 0x000000ffff297224 */ /* 0x000fe200078e0000 */
[----:B------:R-:W-:Y:S01]  /*3fb0*/  LEA.HI.X R40, R12, R7, R11, 0x3, P1 ;  /* 0x000000070c287211 */ /* 0x000fe200008f1c0b */
[----:B------:R-:W-:Y:S01]  /*3fc0*/  IMAD.MOV.U32 R8, RZ, RZ, R9 ;  /* 0x000000ffff087224 */ /* 0x000fe200078e0009 */
[----:B0-----:R-:W-:-:S02]  /*3fd0*/  SHF.L.U64.HI R43, R14, 0x3, R15 ;  /* 0x000000030e2b7819 */ /* 0x001fc4000001020f */
[C---:B------:R-:W-:Y:S01]  /*3fe0*/  SHF.L.U64.HI R45, R14.reuse, 0x6, R15 ;  /* 0x000000060e2d7819 */ /* 0x040fe2000001020f */
[----:B------:R-:W-:-:S07]  /*3ff0*/  IMAD.SHL.U32 R15, R14, 0x8, RZ ;  /* 0x000000080e0f7824 */ /* 0x000fce00078e00ff */
.L_x_9212:
[----:B------:R-:W-:Y:S01]  /*4000*/  IMAD.MOV.U32 R38, RZ, RZ, R5 ;  /* 0x000000ffff267224 */ /* 0x000fe200078e0005 */
[----:B------:R-:W2:Y:S01]  /*4010*/  LDL.64 R32, [R4+-0x10] ;  /* 0xfffff00004207983 */ /* 0x000ea20000100a00 */
[----:B------:R-:W-:Y:S01]  /*4020*/  IMAD.MOV.U32 R39, RZ, RZ, R40 ;  /* 0x000000ffff277224 */ /* 0x000fe200078e0028 */
[-C--:B------:R-:W-:Y:S02]  /*4030*/  IADD3 R34, P1, PT, R5, R15.reuse, RZ ;  /* 0x0000000f05227210 */ /* 0x080fe40007f3e0ff */
[----:B------:R-:W3:Y:S04]  /*4040*/  LDL.64 R24, [R4+-0x8] ;  /* 0xfffff80004187983 */ /* 0x000ee80000100a00 */
[----:B------:R0:W2:Y:S01]  /*4050*/  LDG.E.64 R30, desc[UR36][R38.64] ;  /* 0x00000024261e7981 */ /* 0x0000a2000c1e1b00 */
[----:B------:R-:W-:Y:S01]  /*4060*/  IMAD.X R35, R40, 0x1, R43, P1 ;  /* 0x0000000128237824 */ /* 0x000fe200008e062b */
[----:B------:R-:W-:-:S04]  /*4070*/  IADD3 R36, P1, PT, R34, R15, RZ ;  /* 0x0000000f22247210 */ /* 0x000fc80007f3e0ff */
[----:B------:R-:W3:Y:S01]  /*4080*/  LDG.E.64 R20, desc[UR36][R34.64] ;  /* 0x0000002422147981 */ /* 0x000ee2000c1e1b00 */
[----:B------:R-:W-:Y:S01]  /*4090*/  IMAD.X R37, R35, 0x1, R43, P1 ;  /* 0x0000000123257824 */ /* 0x000fe200008e062b */
[----:B0-----:R-:W-:Y:S01]  /*40a0*/  IADD3 R38, P1, PT, R36, R15, RZ ;  /* 0x0000000f24267210 */ /* 0x001fe20007f3e0ff */
[----:B--2---:R-:W-:Y:S02]  /*40b0*/  IMAD R31, R31, R32, RZ ;  /* 0x000000201f1f7224 */ /* 0x004fe400078e02ff */
[----:B------:R-:W-:-:S04]  /*40c0*/  IMAD.WIDE.U32 R28, R32, R30, R28 ;  /* 0x0000001e201c7225 */ /* 0x000fc800078e001c */
[----:B------:R-:W-:Y:S02]  /*40d0*/  IMAD R42, R33, R30, R31 ;  /* 0x0000001e212a7224 */ /* 0x000fe400078e021f */
[----:B------:R-:W2:Y:S04]  /*40e0*/  LDL.64 R32, [R4] ;  /* 0x0000000004207983 */ /* 0x000ea80000100a00 */
[----:B------:R0:W2:Y:S01]  /*40f0*/  LDG.E.64 R30, desc[UR36][R36.64] ;  /* 0x00000024241e7981 */ /* 0x0000a2000c1e1b00 */
[----:B------:R-:W-:Y:S02]  /*4100*/  IMAD.IADD R29, R29, 0x1, R42 ;  /* 0x000000011d1d7824 */ /* 0x000fe400078e022a */
[----:B---3--:R-:W-:Y:S02]  /*4110*/  IMAD R35, R21, R24, RZ ;  /* 0x0000001815237224 */ /* 0x008fe400078e02ff */
[----:B------:R-:W-:-:S02]  /*4120*/  IMAD.X R39, R37, 0x1, R43, P1 ;  /* 0x0000000125277824 */ /* 0x000fc400008e062b */
[-C--:B------:R-:W-:Y:S02]  /*4130*/  IMAD R35, R25, R20.reuse, R35 ;  /* 0x0000001419237224 */ /* 0x080fe400078e0223 */
[----:B------:R-:W-:Y:S02]  /*4140*/  IMAD.WIDE.U32 R28, R24, R20, R28 ;  /* 0x00000014181c7225 */ /* 0x000fe400078e001c */
[----:B------:R-:W3:Y:S04]  /*4150*/  LDL.64 R24, [R4+0x8] ;  /* 0x0000080004187983 */ /* 0x000ee80000100a00 */
[----:B------:R-:W3:Y:S01]  /*4160*/  LDG.E.64 R20, desc[UR36][R38.64] ;  /* 0x0000002426147981 */ /* 0x000ee2000c1e1b00 */
[----:B0-----:R-:W-:Y:S01]  /*4170*/  IADD3 R36, P1, PT, R38, R15, RZ ;  /* 0x0000000f26247210 */ /* 0x001fe20007f3e0ff */
[----:B------:R-:W-:-:S04]  /*4180*/  IMAD.IADD R29, R29, 0x1, R35 ;  /* 0x000000011d1d7824 */ /* 0x000fc800078e0223 */
[----:B------:R-:W-:Y:S02]  /*4190*/  IMAD.X R37, R39, 0x1, R43, P1 ;  /* 0x0000000127257824 */ /* 0x000fe400008e062b */
[----:B--2---:R-:W-:Y:S02]  /*41a0*/  IMAD R35, R31, R32, RZ ;  /* 0x000000201f237224 */ /* 0x004fe400078e02ff */
[----:B------:R-:W-:-:S04]  /*41b0*/  IMAD.WIDE.U32 R28, R32, R30, R28 ;  /* 0x0000001e201c7225 */ /* 0x000fc800078e001c */
[----:B------:R-:W-:Y:S02]  /*41c0*/  IMAD R35, R33, R30, R35 ;  /* 0x0000001e21237224 */ /* 0x000fe400078e0223 */
[----:B------:R-:W2:Y:S04]  /*41d0*/  LDL.64 R32, [R4+0x10] ;  /* 0x0000100004207983 */ /* 0x000ea80000100a00 */
[----:B------:R0:W2:Y:S01]  /*41e0*/  LDG.E.64 R30, desc[UR36][R36.64] ;  /* 0x00000024241e7981 */ /* 0x0000a2000c1e1b00 */
[----:B------:R-:W-:Y:S01]  /*41f0*/  IADD3 R34, P1, PT, R36, R15, RZ ;  /* 0x0000000f24227210 */ /* 0x000fe20007f3e0ff */
[----:B------:R-:W-:Y:S02]  /*4200*/  IMAD.IADD R29, R29, 0x1, R35 ;  /* 0x000000011d1d7824 */ /* 0x000fe400078e0223 */
[----:B---3--:R-:W-:-:S02]  /*4210*/  IMAD R21, R21, R24, RZ ;  /* 0x0000001815157224 */ /* 0x008fc400078e02ff */
[----:B------:R-:W-:-:S04]  /*4220*/  IMAD.WIDE.U32 R28, R24, R20, R28 ;  /* 0x00000014181c7225 */ /* 0x000fc800078e001c */
[----:B------:R-:W-:Y:S02]  /*4230*/  IMAD R25, R25, R20, R21 ;  /* 0x0000001419197224 */ /* 0x000fe400078e0215 */
[----:B------:R-:W-:Y:S01]  /*4240*/  IMAD.X R35, R37, 0x1, R43, P1 ;  /* 0x0000000125237824 */ /* 0x000fe200008e062b */
[----:B------:R-:W3:Y:S01]  /*4250*/  LDL.64 R20, [R4+0x18] ;  /* 0x0000180004147983 */ /* 0x000ee20000100a00 */
[----:B------:R-:W-:Y:S01]  /*4260*/  IMAD.IADD R29, R29, 0x1, R25 ;  /* 0x000000011d1d7824 */ /* 0x000fe200078e0219 */
[-C--:B------:R-:W-:Y:S02]  /*4270*/  IADD3 R38, P1, PT, R34, R15.reuse, RZ ;  /* 0x0000000f22267210 */ /* 0x080fe40007f3e0ff */
[----:B------:R-:W3:Y:S03]  /*4280*/  LDG.E.64 R24, desc[UR36][R34.64] ;  /* 0x0000002422187981 */ /* 0x000ee6000c1e1b00 */
[----:B------:R-:W-:Y:S01]  /*4290*/  IMAD.X R39, R35, 0x1, R43, P1 ;  /* 0x0000000123277824 */ /* 0x000fe200008e062b */
[----:B0-----:R-:W-:-:S05]  /*42a0*/  IADD3 R36, P1, PT, R38, R15, RZ ;  /* 0x0000000f26247210 */ /* 0x001fca0007f3e0ff */
[----:B------:R-:W-:-:S05]  /*42b0*/  IMAD.X R37, R39, 0x1, R43, P1 ;  /* 0x0000000127257824 */ /* 0x000fca00008e062b */
[----:B------:R-:W4:Y:S04]  /*42c0*/  LDG.E.64 R34, desc[UR36][R36.64] ;  /* 0x0000002424227981 */ /* 0x000f28000c1e1b00 */
[----:B------:R-:W4:Y:S01]  /*42d0*/  LDL.64 R36, [R4+0x28] ;  /* 0x0000280004247983 */ /* 0x000f220000100a00 */
[----:B--2---:R-:W-:Y:S02]  /*42e0*/  IMAD R31, R31, R32, RZ ;  /* 0x000000201f1f7224 */ /* 0x004fe400078e02ff */
[----:B------:R-:W-:-:S04]  /*42f0*/  IMAD.WIDE.U32 R28, R32, R30, R28 ;  /* 0x0000001e201c7225 */ /* 0x000fc800078e001c */
[----:B------:R-:W-:Y:S02]  /*4300*/  IMAD R42, R33, R30, R31 ;  /* 0x0000001e212a7224 */ /* 0x000fe400078e021f */
[----:B------:R0:W2:Y:S04]  /*4310*/  LDL.64 R30, [R4+0x20] ;  /* 0x00002000041e7983 */ /* 0x0000a80000100a00 */
        /* <DEDUP_REMOVED lines=23> */
.L_x_9211:
[----:B------:R-:W-:-:S04]  /*4490*/  LOP3.LUT R4, R3, 0x7, RZ, 0xc0, !PT ;  /* 0x0000000703047812 */ /* 0x000fc800078ec0ff */
[----:B------:R-:W-:-:S04]  /*44a0*/  ISETP.NE.U32.AND P1, PT, R4, RZ, PT ;  /* 0x000000ff0400720c */ /* 0x000fc80003f25070 */
[----:B------:R-:W-:-:S13]  /*44b0*/  ISETP.NE.AND.EX P1, PT, RZ, RZ, PT, P1 ;  /* 0x000000ffff00720c */ /* 0x000fda0003f25310 */
[----:B------:R-:W-:Y:S05]  /*44c0*/  @!P1 BRA `(.L_x_9210) ;  /* 0x0000000400909947 */ /* 0x000fea0003800000 */
[----:B------:R-:W-:Y:S02]  /*44d0*/  ISETP.GE.U32.AND P1, PT, R4, 0x4, PT ;  /* 0x000000040400780c */ /* 0x000fe40003f26070 */
[----:B------:R-:W0:Y:S01]  /*44e0*/  LDC.64 R4, c[0x0][0x3e0] ;  /* 0x0000f800ff047b82 */ /* 0x000e220000000a00 */
[----:B------:R-:W-:Y:S02]  /*44f0*/  LOP3.LUT R8, R3, 0x3, RZ, 0xc0, !PT ;  /* 0x0000000303087812 */ /* 0x000fe400078ec0ff */
[----:B------:R-:W-:Y:S02]  /*4500*/  ISETP.GE.U32.AND.EX P1, PT, RZ, RZ, PT, P1 ;  /* 0x000000ffff00720c */ /* 0x000fe40003f26110 */
[----:B------:R-:W-:-:S04]  /*4510*/  ISETP.NE.U32.AND P2, PT, R8, RZ, PT ;  /* 0x000000ff0800720c */ /* 0x000fc80003f45070 */
[----:B------:R-:W-:-:S07]  /*4520*/  ISETP.NE.AND.EX P2, PT, RZ, RZ, PT, P2 ;  /* 0x000000ffff00720c */ /* 0x000fce0003f45320 */
[----:B------:R-:W-:Y:S06]  /*4530*/  @!P1 BRA `(.L_x_9213) ;  /* 0x0000000000ac9947 */ /* 0x000fec0003800000 */
[-C--:B0-----:R-:W-:Y:S02]  /*4540*/  IMAD R20, R9, R4.reuse, RZ ;  /* 0x0000000409147224 */ /* 0x081fe400078e02ff */
[----:B------:R-:W-:Y:S02]  /*4550*/  IMAD.MOV.U32 R10, RZ, RZ, R12 ;  /* 0x000000ffff0a7224 */ /* 0x000fe400078e000c */
[C---:B------:R-:W-:Y:S02]  /*4560*/  IMAD R21, R0.reuse, R5, R20 ;  /* 0x0000000500157224 */ /* 0x040fe400078e0214 */
[----:B------:R-:W-:-:S04]  /*4570*/  IMAD.WIDE.U32 R14, R0, R4, R10 ;  /* 0x00000004000e7225 */ /* 0x000fc800078e000a */
[----:B------:R-:W-:Y:S01]  /*4580*/  IMAD.IADD R15, R15, 0x1, R21 ;  /* 0x000000010f0f7824 */ /* 0x000fe200078e0215 */
[----:B------:R-:W-:Y:S01]  /*4590*/  LEA R40, P1, R14, R6, 0x3 ;  /* 0x000000060e287211 */ /* 0x000fe200078218ff */
[----:B------:R-:W-:-:S03]  /*45a0*/  IMAD.WIDE.U32 R32, R4, 0x8, RZ ;  /* 0x0000000804207825 */ /* 0x000fc600078e00ff */
[----:B------:R-:W-:Y:S01]  /*45b0*/  LEA.HI.X R41, R14, R7, R15, 0x3, P1 ;  /* 0x000000070e297211 */ /* 0x000fe200008f1c0f */
[----:B------:R-:W-:Y:S02]  /*45c0*/  IMAD.U32 R44, R0, 0x8, R1 ;  /* 0x00000008002c7824 */ /* 0x000fe400078e0001 */
[----:B------:R-:W-:Y:S01]  /*45d0*/  IMAD.SHL.U32 R21, R5, 0x8, RZ ;  /* 0x0000000805157824 */ /* 0x000fe200078e00ff */
[-C--:B------:R-:W-:Y:S01]  /*45e0*/  IADD3 R42, P1, PT, R40, R32.reuse, RZ ;  /* 0x00000020282a7210 */ /* 0x080fe20007f3e0ff */
[----:B------:R-:W2:Y:S02]  /*45f0*/  LDG.E.64 R14, desc[UR36][R40.64] ;  /* 0x00000024280e7981 */ /* 0x000ea4000c1e1b00 */
[----:B------:R-:W-:Y:S02]  /*4600*/  IMAD.IADD R33, R33, 0x1, R21 ;  /* 0x0000000121217824 */ /* 0x000fe400078e0215 */
[----:B------:R-:W2:Y:S02]  /*4610*/  LDL.64 R38, [R44+0x18] ;  /* 0x000018002c267983 */ /* 0x000ea40000100a00 */
[----:B------:R-:W-:Y:S01]  /*4620*/  IMAD.X R43, R33, 0x1, R41, P1 ;  /* 0x00000001212b7824 */ /* 0x000fe200008e0629 */
[-C--:B------:R-:W-:Y:S01]  /*4630*/  IADD3 R30, P1, PT, R42, R32.reuse, RZ ;  /* 0x000000202a1e7210 */ /* 0x080fe20007f3e0ff */
[----:B------:R-:W3:Y:S04]  /*4640*/  LDL.64 R20, [R44+0x20] ;  /* 0x000020002c147983 */ /* 0x000ee80000100a00 */
[----:B------:R-:W3:Y:S01]  /*4650*/  LDG.E.64 R24, desc[UR36][R42.64] ;  /* 0x000000242a187981 */ /* 0x000ee2000c1e1b00 */
[----:B------:R-:W-:Y:S01]  /*4660*/  IMAD.X R31, R43, 0x1, R33, P1 ;  /* 0x000000012b1f7824 */ /* 0x000fe200008e0621 */
[----:B------:R-:W-:-:S02]  /*4670*/  IADD3 R32, P1, PT, R30, R32, RZ ;  /* 0x000000201e207210 */ /* 0x000fc40007f3e0ff */
[----:B------:R-:W4:Y:S04]  /*4680*/  LDL.64 R34, [R44+0x28] ;  /* 0x000028002c227983 */ /* 0x000f280000100a00 */
[----:B------:R-:W4:Y:S01]  /*4690*/  LDG.E.64 R36, desc[UR36][R30.64] ;  /* 0x000000241e247981 */ /* 0x000f22000c1e1b00 */
[----:B------:R-:W-:-:S03]  /*46a0*/  IMAD.X R33, R31, 0x1, R33, P1 ;  /* 0x000000011f217824 */ /* 0x000fc600008e0621 */
[----:B------:R-:W5:Y:S04]  /*46b0*/  LDL.64 R40, [R44+0x30] ;  /* 0x000030002c287983 */ /* 0x000f680000100a00 */
        /* <DEDUP_REMOVED lines=19> */
.L_x_9213:
        /* <DEDUP_REMOVED lines=9> */
[-C--:B0-----:R-:W-:Y:S02]  /*4880*/  IMAD R8, R9, R4.reuse, RZ ;  /* 0x0000000409087224 */ /* 0x081fe400078e02ff */
[----:B------:R-:W-:Y:S02]  /*4890*/  IMAD.MOV.U32 R14, RZ, RZ, R12 ;  /* 0x000000ffff0e7224 */ /* 0x000fe400078e000c */
[----:B------:R-:W-:Y:S02]  /*48a0*/  IMAD.MOV.U32 R15, RZ, RZ, R11 ;  /* 0x000000ffff0f7224 */ /* 0x000fe400078e000b */
[C---:B------:R-:W-:Y:S02]  /*48b0*/  IMAD R21, R0.reuse, R5, R8 ;  /* 0x0000000500157224 */ /* 0x040fe400078e0208 */
[----:B------:R-:W-:-:S04]  /*48c0*/  IMAD.WIDE.U32 R14, R0, R4, R14 ;  /* 0x00000004000e7225 */ /* 0x000fc800078e000e */
[----:B------:R-:W-:Y:S01]  /*48d0*/  IMAD.IADD R21, R15, 0x1, R21 ;  /* 0x000000010f157824 */ /* 0x000fe200078e0215 */
[----:B------:R-:W-:Y:S01]  /*48e0*/  LEA R32, P1, R14, R6, 0x3 ;  /* 0x000000060e207211 */ /* 0x000fe200078218ff */
[----:B------:R-:W-:-:S03]  /*48f0*/  IMAD.U32 R8, R0, 0x8, R1 ;  /* 0x0000000800087824 */ /* 0x000fc600078e0001 */
[----:B------:R-:W-:Y:S02]  /*4900*/  LEA.HI.X R33, R14, R7, R21, 0x3, P1 ;  /* 0x000000070e217211 */ /* 0x000fe400008f1c15 */
        /* <DEDUP_REMOVED lines=16> */
.L_x_9214:
[----:B------:R-:W-:Y:S05]  /*4a10*/  @P2 BRA `(.L_x_9210) ;  /* 0x00000000003c2947 */ /* 0x000fea0003800000 */
        /* <DEDUP_REMOVED lines=8> */
[----:B------:R-:W-:-:S03]  /*4aa0*/  LEA.HI.X R11, R8, R7, R4, 0x3, P1 ;  /* 0x00000007080b7211 */ /* 0x000fc600008f1c04 */
[----:B------:R-:W2:Y:S04]  /*4ab0*/  LDL.64 R4, [R5+0x18] ;  /* 0x0000180005047983 */ /* 0x000ea80000100a00 */
[----:B------:R-:W2:Y:S02]  /*4ac0*/  LDG.E.64 R8, desc[UR36][R10.64] ;  /* 0x000000240a087981 */ /* 0x000ea4000c1e1b00 */
[----:B--2---:R-:W-:Y:S02]  /*4ad0*/  IMAD R9, R9, R4, RZ ;  /* 0x0000000409097224 */ /* 0x004fe400078e02ff */
[----:B------:R-:W-:-:S04]  /*4ae0*/  IMAD.WIDE.U32 R28, R4, R8, R28 ;  /* 0x00000008041c7225 */ /* 0x000fc800078e001c */
[----:B------:R-:W-:-:S04]  /*4af0*/  IMAD R9, R5, R8, R9 ;  /* 0x0000000805097224 */ /* 0x000fc800078e0209 */
[----:B------:R-:W-:-:S07]  /*4b00*/  IMAD.IADD R29, R29, 0x1, R9 ;  /* 0x000000011d1d7824 */ /* 0x000fce00078e0209 */
.L_x_9210:
[----:B------:R-:W-:Y:S05]  /*4b10*/  BSYNC.RECONVERGENT B0 ;  /* 0x0000000000007941 */ /* 0x000fea0003800200 */
.L_x_9209:
[----:B------:R-:W0:Y:S01]  /*4b20*/  LDC R0, c[0x0][0x380] ;  /* 0x0000e000ff007b82 */ /* 0x000e220000000800 */
[----:B----45:R-:W-:Y:S01]  /*4b30*/  VIADD R24, R16, 0x80 ;  /* 0x0000008010187836 */ /* 0x030fe20000000000 */
[----:B------:R-:W-:Y:S01]  /*4b40*/  BSSY.RECONVERGENT B0, `(.L_x_9215) ;  /* 0x00000d4000007945 */ /* 0x000fe20003800200 */
[----:B------:R-:W-:Y:S01]  /*4b50*/  CS2R R30, SRZ ;  /* 0x00000000001e7805 */ /* 0x000fe2000001ff00 */
[----:B------:R-:W-:Y:S02]  /*4b60*/  IMAD.MOV.U32 R8, RZ, RZ, R28 ;  /* 0x000000ffff087224 */ /* 0x000fe400078e001c */
[----:B------:R-:W-:Y:S02]  /*4b70*/  IMAD.MOV.U32 R9, RZ, RZ, R29 ;  /* 0x000000ffff097224 */ /* 0x000fe400078e001d */
[----:B0-----:R-:W-:-:S05]  /*4b80*/  IMAD R5, R17, -0x200, R0 ;  /* 0xfffffe0011057824 */ /* 0x001fca00078e0200 */
[----:B------:R-:W-:-:S13]  /*4b90*/  ISETP.GE.OR P1, PT, R24, R5, !P0 ;  /* 0x000000051800720c */ /* 0x000fda0004726670 */
[----:B------:R-:W-:Y:S05]  /*4ba0*/  @P1 BRA `(.L_x_9216) ;  /* 0x0000000c00341947 */ /* 0x000fea0003800000 */
[----:B------:R-:W0:Y:S01]  /*4bb0*/  LDC R4, c[0x0][0x39c] ;  /* 0x0000e700ff047b82 */ /* 0x000e220000000800 */
[----:B------:R-:W-:-:S04]  /*4bc0*/  ISETP.GE.U32.AND P1, PT, R3, 0x1, PT ;  /* 0x000000010300780c */ /* 0x000fc80003f26070 */
[----:B0-----:R-:W-:-:S13]  /*4bd0*/  ISETP.GE.AND.EX P1, PT, R4, RZ, PT, P1 ;  /* 0x000000ff0400720c */ /* 0x001fda0003f26310 */
[----:B------:R-:W-:Y:S05]  /*4be0*/  @!P1 BRA `(.L_x_9216) ;  /* 0x0000000c00249947 */ /* 0x000fea0003800000 */
[----:B------:R-:W0:Y:S01]  /*4bf0*/  LDCU.64 UR4, c[0x0][0x390] ;  /* 0x00007200ff0477ac */ /* 0x000e220008000a00 */
[----:B------:R-:W1:Y:S01]  /*4c00*/  LDC.64 R12, c[0x0][0x3e0] ;  /* 0x0000f800ff0c7b82 */ /* 0x000e620000000a00 */
[----:B------:R-:W-:Y:S01]  /*4c10*/  ISETP.GE.U32.AND P1, PT, R3, 0x8, PT ;  /* 0x000000080300780c */ /* 0x000fe20003f26070 */
[----:B------:R-:W-:Y:S01]  /*4c20*/  IMAD.MOV.U32 R0, RZ, RZ, RZ ;  /* 0x000000ffff007224 */ /* 0x000fe200078e00ff */
[----:B------:R-:W-:Y:S02]  /*4c30*/  CS2R R30, SRZ ;  /* 0x00000000001e7805 */ /* 0x000fe4000001ff00 */
[----:B------:R-:W-:Y:S01]  /*4c40*/  ISETP.GE.U32.AND.EX P1, PT, R4, RZ, PT, P1 ;  /* 0x000000ff0400720c */ /* 0x000fe20003f26110 */
[----:B0-----:R-:W-:Y:S02]  /*4c50*/  IMAD R5, R23, UR4, RZ ;  /* 0x0000000417057c24 */ /* 0x001fe4000f8e02ff */
[----:B------:R-:W-:-:S04]  /*4c60*/  IMAD.WIDE.U32 R10, R22, UR4, RZ ;  /* 0x00000004160a7c25 */ /* 0x000fc8000f8e00ff */
[----:B------:R-:W-:Y:S02]  /*4c70*/  IMAD R15, R22, UR5, R5 ;  /* 0x00000005160f7c24 */ /* 0x000fe4000f8e0205 */
[----:B------:R-:W-:Y:S02]  /*4c80*/  IMAD.MOV.U32 R5, RZ, RZ, RZ ;  /* 0x000000ffff057224 */ /* 0x000fe400078e00ff */
[----:B------:R-:W-:Y:S02]  /*4c90*/  IMAD.IADD R15, R11, 0x1, R15 ;  /* 0x000000010b0f7824 */ /* 0x000fe400078e020f */
[----:B------:R-:W-:Y:S05]  /*4ca0*/  @!P1 BRA `(.L_x_9217) ;  /* 0x0000000400589947 */ /* 0x000fea0003800000 */
[----:B------:R-:W-:Y:S01]  /*4cb0*/  LOP3.LUT R0, R3, 0xfffffff8, RZ, 0xc0, !PT ;  /* 0xfffffff803007812 */ /* 0x000fe200078ec0ff */
[----:B-1----:R-:W-:Y:S01]  /*4cc0*/  IMAD.SHL.U32 R43, R13, 0x8, RZ ;  /* 0x000000080d2b7824 */ /* 0x002fe200078e00ff */
[----:B------:R-:W-:Y:S01]  /*4cd0*/  LOP3.LUT R5, R4, 0x7fffffff, RZ, 0xc0, !PT ;  /* 0x7fffffff04057812 */ /* 0x000fe200078ec0ff */
[----:B------:R-:W-:Y:S01]  /*4ce0*/  IMAD.WIDE.U32 R20, R12, 0x8, RZ ;  /* 0x000000080c147825 */ /* 0x000fe200078e00ff */
[C---:B------:R-:W-:Y:S01]  /*4cf0*/  LEA R25, P1, R10.reuse, R6, 0x3 ;  /* 0x000000060a197211 */ /* 0x040fe200078218ff */
[----:B------:R-:W-:Y:S01]  /*4d00*/  BSSY.RECONVERGENT B1, `(.L_x_9217) ;  /* 0x0000050000017945 */ /* 0x000fe20003800200 */
[----:B------:R-:W-:Y:S01]  /*4d10*/  CS2R R30, SRZ ;  /* 0x00000000001e7805 */ /* 0x000fe2000001ff00 */
[----:B------:R-:W-:Y:S01]  /*4d20*/  IMAD.MOV.U32 R3, RZ, RZ, R2 ;  /* 0x000000ffff037224 */ /* 0x000fe200078e0002 */
[----:B------:R-:W-:Y:S01]  /*4d30*/  LEA.HI.X R42, R10, R7, R15, 0x3, P1 ;  /* 0x000000070a2a7211 */ /* 0x000fe200008f1c0f */
[----:B------:R-:W-:Y:S02]  /*4d40*/  IMAD.IADD R43, R21, 0x1, R43 ;  /* 0x00000001152b7824 */ /* 0x000fe400078e022b */
[----:B------:R-:W-:-:S02]  /*4d50*/  IMAD.MOV.U32 R44, RZ, RZ, R0 ;  /* 0x000000ffff2c7224 */ /* 0x000fc400078e0000 */
[----:B------:R-:W-:-:S07]  /*4d60*/  IMAD.MOV.U32 R4, RZ, RZ, R5 ;  /* 0x000000ffff047224 */ /* 0x000fce00078e0005 */
.L_x_9218:
[----:B------:R-:W-:Y:S01]  /*4d70*/  IMAD.MOV.U32 R34, RZ, RZ, R25 ;  /* 0x000000ffff227224 */ /* 0x000fe200078e0019 */
[----:B------:R-:W2:Y:S01]  /*4d80*/  LDL.64 R36, [R3+-0x10] ;  /* 0xfffff00003247983 */ /* 0x000ea20000100a00 */
[----:B------:R-:W-:Y:S01]  /*4d90*/  IMAD.MOV.U32 R35, RZ, RZ, R42 ;  /* 0x000000ffff237224 */ /* 0x000fe200078e002a */
[----:B------:R-:W-:Y:S02]  /*4da0*/  IADD3 R38, P1, PT, R25, R20, RZ ;  /* 0x0000001419267210 */ /* 0x000fe40007f3e0ff */
[----:B------:R-:W3:Y:S04]  /*4db0*/  LDL.64 R28, [R3+-0x8] ;  /* 0xfffff800031c7983 */ /* 0x000ee80000100a00 */
[----:B------:R-:W2:Y:S01]  /*4dc0*/  LDG.E.64 R34, desc[UR36][R34.64] ;  /* 0x0000002422227981 */ /* 0x000ea2000c1e1b00 */
[----:B------:R-:W-:-:S05]  /*4dd0*/  IMAD.X R39, R42, 0x1, R43, P1 ;  /* 0x000000012a277824 */ /* 0x000fca00008e062b */
[----:B------:R0:W3:Y:S01]  /*4de0*/  LDG.E.64 R22, desc[UR36][R38.64] ;  /* 0x0000002426167981 */ /* 0x0000e2000c1e1b00 */
[----:B------:R-:W-:-:S05]  /*4df0*/  IADD3 R40, P1, PT, R38, R20, RZ ;  /* 0x0000001426287210 */ /* 0x000fca0007f3e0ff */
[----:B------:R-:W-:Y:S02]  /*4e00*/  IMAD.X R41, R39, 0x1, R43, P1 ;  /* 0x0000000127297824 */ /* 0x000fe400008e062b */
[----:B--2---:R-:W-:Y:S02]  /*4e10*/  IMAD R45, R35, R36, RZ ;  /* 0x00000024232d7224 */ /* 0x004fe400078e02ff */
[----:B------:R-:W-:-:S04]  /*4e20*/  IMAD.WIDE.U32 R32, R36, R34, R30 ;  /* 0x0000002224207225 */ /* 0x000fc800078e001e */
[----:B------:R-:W-:Y:S02]  /*4e30*/  IMAD R45, R37, R34, R45 ;  /* 0x00000022252d7224 */ /* 0x000fe400078e022d */
[----:B------:R-:W2:Y:S04]  /*4e40*/  LDG.E.64 R34, desc[UR36][R40.64] ;  /* 0x0000002428227981 */ /* 0x000ea8000c1e1b00 */
[----:B------:R-:W2:Y:S01]  /*4e50*/  LDL.64 R36, [R3] ;  /* 0x0000000003247983 */ /* 0x000ea20000100a00 */
[----:B0-----:R-:W-:Y:S01]  /*4e60*/  IADD3 R38, P1, PT, R40, R20, RZ ;  /* 0x0000001428267210 */ /* 0x001fe20007f3e0ff */
[----:B---3--:R-:W-:Y:S02]  /*4e70*/  IMAD R23, R23, R28, RZ ;  /* 0x0000001c17177224 */ /* 0x008fe400078e02ff */
[----:B------:R-:W-:-:S02]  /*4e80*/  IMAD.IADD R33, R33, 0x1, R45 ;  /* 0x0000000121217824 */ /* 0x000fc400078e022d */
[----:B------:R-:W-:Y:S02]  /*4e90*/  IMAD.X R39, R41, 0x1, R43, P1 ;  /* 0x0000000129277824 */ /* 0x000fe400008e062b */
[-C--:B------:R-:W-:Y:S02]  /*4ea0*/  IMAD R29, R29, R22.reuse, R23 ;  /* 0x000000161d1d7224 */ /* 0x080fe400078e0217 */
[----:B------:R-:W-:Y:S01]  /*4eb0*/  IMAD.WIDE.U32 R32, R28, R22, R32 ;  /* 0x000000161c207225 */ /* 0x000fe200078e0020 */
[----:B------:R0:W3:Y:S04]  /*4ec0*/  LDG.E.64 R30, desc[UR36][R38.64] ;  /* 0x00000024261e7981 */ /* 0x0000e8000c1e1b00 */
[----:B------:R-:W3:Y:S01]  /*4ed0*/  LDL.64 R22, [R3+0x8] ;  /* 0x0000080003167983 */ /* 0x000ee20000100a00 */
[----:B------:R-:W-:Y:S01]  /*4ee0*/  IADD3 R28, P1, PT, R38, R20, RZ ;  /* 0x00000014261c7210 */ /* 0x000fe20007f3e0ff */
[----:B------:R-:W-:-:S04]  /*4ef0*/  IMAD.IADD R33, R33, 0x1, R29 ;  /* 0x0000000121217824 */ /* 0x000fc800078e021d */
[----:B------:R-:W-:Y:S02]  /*4f00*/  IMAD.X R29, R39, 0x1, R43, P1 ;  /* 0x00000001271d7824 */ /* 0x000fe400008e062b */
[----:B--2---:R-:W-:Y:S02]  /*4f10*/  IMAD R35, R35, R36, RZ ;  /* 0x0000002423237224 */ /* 0x004fe400078e02ff */
[-C--:B------:R-:W-:Y:S02]  /*4f20*/  IMAD.WIDE.U32 R40, R36, R34.reuse, R32 ;  /* 0x0000002224287225 */ /* 0x080fe400078e0020 */
[----:B------:R-:W2:Y:S02]  /*4f30*/  LDG.E.64 R32, desc[UR36][R28.64] ;  /* 0x000000241c207981 */ /* 0x000ea4000c1e1b00 */
[----:B------:R-:W-:Y:S02]  /*4f40*/  IMAD R37, R37, R34, R35 ;  /* 0x0000002225257224 */ /* 0x000fe400078e0223 */
[----:B------:R-:W2:Y:S01]  /*4f50*/  LDL.64 R34, [R3+0x10] ;  /* 0x0000100003227983 */ /* 0x000ea20000100a00 */
[----:B------:R-:W-:Y:S01]  /*4f60*/  IADD3 R36, P1, PT, R28, R20, RZ ;  /* 0x000000141c247210 */ /* 0x000fe20007f3e0ff */
[----:B0-----:R-:W-:-:S02]  /*4f70*/  IMAD.IADD R39, R41, 0x1, R37 ;  /* 0x0000000129277824 */ /* 0x001fc400078e0225 */
[----:B------:R-:W-:Y:S02]  /*4f80*/  IMAD.MOV.U32 R38, RZ, RZ, R40 ;  /* 0x000000ffff267224 */ /* 0x000fe400078e0028 */
[----:B---3--:R-:W-:Y:S02]  /*4f90*/  IMAD R31, R31, R22, RZ ;  /* 0x000000161f1f7224 */ /* 0x008fe400078e02ff */
[----:B------:R-:W-:Y:S02]  /*4fa0*/  IMAD.X R37, R29, 0x1, R43, P1 ;  /* 0x000000011d257824 */ /* 0x000fe400008e062b */
[-C--:B------:R-:W-:Y:S01]  /*4fb0*/  IMAD R23, R23, R30.reuse, R31 ;  /* 0x0000001e17177224 */ /* 0x080fe200078e021f */
[----:B------:R-:W3:Y:S01]  /*4fc0*/  LDL.64 R28, [R3+0x18] ;  /* 0x00001800031c7983 */ /* 0x000ee20000100a00 */
[----:B------:R-:W-:Y:S01]  /*4fd0*/  IMAD.WIDE.U32 R30, R22, R30, R38 ;  /* 0x0000001e161e7225 */ /* 0x000fe200078e0026 */
[----:B------:R-:W-:Y:S02]  /*4fe0*/  IADD3 R40, P1, PT, R36, R20, RZ ;  /* 0x0000001424287210 */ /* 0x000fe40007f3e0ff */
[----:B------:R-:W4:Y:S01]  /*4ff0*/  LDL.64 R38, [R3+0x28] ;  /* 0x0000280003267983 */ /* 0x000f220000100a00 */
[----:B------:R-:W-:-:S03]  /*5000*/  IMAD.IADD R31, R31, 0x1, R23 ;  /* 0x000000011f1f7824 */ /* 0x000fc600078e0217 */
[----:B------:R0:W3:Y:S01]  /*5010*/  LDG.E.64 R22, desc[UR36][R36.64] ;  /* 0x0000002424167981 */ /* 0x0000e2000c1e1b00 */
[----:B------:R-:W-:Y:S01]  /*5020*/  IMAD.X R41, R37, 0x1, R43, P1 ;  /* 0x0000000125297824 */ /* 0x000fe200008e062b */
[----:B0-----:R-:W-:-:S05]  /*5030*/  IADD3 R36, P1, PT, R40, R20, RZ ;  /* 0x0000001428247210 */ /* 0x001fca0007f3e0ff */
[----:B------:R-:W-:-:S06]  /*5040*/  IMAD.X R37, R41, 0x1, R43, P1 ;  /* 0x0000000129257824 */ /* 0x000fcc00008e062b */
[----:B------:R-:W4:Y:S01]  /*5050*/  LDG.E.64 R36, desc[UR36][R36.64] ;  /* 0x0000002424247981 */ /* 0x000f22000c1e1b00 */
[----:B--2---:R-:W-:Y:S02]  /*5060*/  IMAD R45, R33, R34, RZ ;  /* 0x00000022212d7224 */ /* 0x004fe400078e02ff */
[----:B------:R-:W-:-:S04]  /*5070*/  IMAD.WIDE.U32 R30, R34, R32, R30 ;  /* 0x00000020221e7225 */ /* 0x000fc800078e001e */
[----:B------:R-:W-:Y:S02]  /*5080*/  IMAD R45, R35, R32, R45 ;  /* 0x00000020232d7224 */ /* 0x000fe400078e022d */
[----:B------:R-:W2:Y:S04]  /*5090*/  LDG.E.64 R32, desc[UR36][R40.64] ;  /* 0x0000002428207981 */ /* 0x000ea8000c1e1b00 */
[----:B------:R0:W2:Y:S01]  /*50a0*/  LDL.64 R34, [R3+0x20] ;  /* 0x0000200003227983 */ /* 0x0000a20000100a00 */
        /* <DEDUP_REMOVED lines=10> */
[----:B0-----:R-:W-:-:S03]  /*5150*/  VIADD R3, R3, 0x40 ;  /* 0x0000004003037836 */ /* 0x001fc60000000000 */
[----:B------:R-:W-:Y:S01]  /*5160*/  LEA.HI.X R42, R12, R42, R13, 0x6, P2 ;  /* 0x0000002a0c2a7211 */ /* 0x000fe200010f340d */
        /* <DEDUP_REMOVED lines=10> */
.L_x_9217:
[----:B------:R-:W0:Y:S02]  /*5210*/  LDCU UR4, c[0x0][0x398] ;  /* 0x00007300ff0477ac */ /* 0x000e240008000800 */
[----:B0-----:R-:W-:-:S04]  /*5220*/  ULOP3.LUT UR6, UR4, 0x7, URZ, 0xc0, !UPT ;  /* 0x0000000704067892 */ /* 0x001fc8000f8ec0ff */
[----:B------:R-:W-:-:S04]  /*5230*/  UISETP.NE.U32.AND UP0, UPT, UR6, URZ, UPT ;  /* 0x000000ff0600728c */ /* 0x000fc8000bf05070 */
[----:B------:R-:W-:-:S09]  /*5240*/  UISETP.NE.AND.EX UP0, UPT, URZ, URZ, UPT, UP0 ;  /* 0x000000ffff00728c */ /* 0x000fd2000bf05300 */
[----:B------:R-:W-:Y:S05]  /*5250*/  BRA.U !UP0, `(.L_x_9216) ;  /* 0x0000000508887547 */ /* 0x000fea000b800000 */
[----:B------:R-:W-:Y:S02]  /*5260*/  UISETP.GE.U32.AND UP1, UPT, UR6, 0x4, UPT ;  /* 0x000000040600788c */ /* 0x000fe4000bf26070 */
[----:B------:R-:W-:Y:S02]  /*5270*/  ULOP3.LUT UR5, UR4, 0x3, URZ, 0xc0, !UPT ;  /* 0x0000000304057892 */ /* 0x000fe4000f8ec0ff */
[----:B------:R-:W-:Y:S02]  /*5280*/  UISETP.GE.U32.AND.EX UP1, UPT, URZ, URZ, UPT, UP1 ;  /* 0x000000ffff00728c */ /* 0x000fe4000bf26110 */
[----:B------:R-:W-:-:S04]  /*5290*/  UISETP.NE.U32.AND UP0, UPT, UR5, URZ, UPT ;  /* 0x000000ff0500728c */ /* 0x000fc8000bf05070 */
[----:B------:R-:W-:-:S03]  /*52a0*/  UISETP.NE.AND.EX UP0, UPT, URZ, URZ, UPT, UP0 ;  /* 0x000000ffff00728c */ /* 0x000fc6000bf05300 */
[----:B------:R-:W-:Y:S08]  /*52b0*/  BRA.U !UP1, `(.L_x_9219) ;  /* 0x0000000109a87547 */ /* 0x000ff0000b800000 */
[-C--:B-1----:R-:W-:Y:S01]  /*52c0*/  IMAD R3, R5, R12.reuse, RZ ;  /* 0x0000000c05037224 */ /* 0x082fe200078e02ff */
[----:B------:R-:W-:Y:S01]  /*52d0*/  SHF.L.U64.HI R25, R12, 0x3, R13 ;  /* 0x000000030c197819 */ /* 0x000fe2000001020d */
[----:B------:R-:W-:Y:S02]  /*52e0*/  IMAD.MOV.U32 R14, RZ, RZ, R10 ;  /* 0x000000ffff0e7224 */ /* 0x000fe400078e000a */
[C---:B------:R-:W-:Y:S02]  /*52f0*/  IMAD R3, R0.reuse, R13, R3 ;  /* 0x0000000d00037224 */ /* 0x040fe400078e0203 */
[----:B------:R-:W-:-:S04]  /*5300*/  IMAD.WIDE.U32 R20, R0, R12, R14 ;  /* 0x0000000c00147225 */ /* 0x000fc800078e000e */
[----:B------:R-:W-:Y:S01]  /*5310*/  IMAD.IADD R4, R21, 0x1, R3 ;  /* 0x0000000115047824 */ /* 0x000fe200078e0203 */
[----:B------:R-:W-:Y:S01]  /*5320*/  LEA R42, P1, R20, R6, 0x3 ;  /* 0x00000006142a7211 */ /* 0x000fe200078218ff */
[----:B------:R-:W-:Y:S02]  /*5330*/  IMAD.SHL.U32 R37, R12, 0x8, RZ ;  /* 0x000000080c257824 */ /* 0x000fe400078e00ff */
[----:B------:R-:W-:Y:S01]  /*5340*/  IMAD.U32 R3, R0, 0x8, R1 ;  /* 0x0000000800037824 */ /* 0x000fe200078e0001 */
[----:B------:R-:W-:Y:S02]  /*5350*/  LEA.HI.X R43, R20, R7, R4, 0x3, P1 ;  /* 0x00000007142b7211 */ /* 0x000fe400008f1c04 */
[-C--:B------:R-:W-:Y:S02]  /*5360*/  IADD3 R44, P1, PT, R42, R37.reuse, RZ ;  /* 0x000000252a2c7210 */ /* 0x080fe40007f3e0ff */
[----:B------:R-:W2:Y:S04]  /*5370*/  LDL.64 R40, [R3+0x18] ;  /* 0x0000180003287983 */ /* 0x000ea80000100a00 */
[----:B------:R-:W2:Y:S01]  /*5380*/  LDG.E.64 R20, desc[UR36][R42.64] ;  /* 0x000000242a147981 */ /* 0x000ea2000c1e1b00 */
[----:B------:R-:W-:Y:S01]  /*5390*/  IMAD.X R45, R43, 0x1, R25, P1 ;  /* 0x000000012b2d7824 */ /* 0x000fe200008e0619 */
[----:B------:R-:W-:-:S02]  /*53a0*/  IADD3 R32, P1, PT, R44, R37, RZ ;  /* 0x000000252c207210 */ /* 0x000fc40007f3e0ff */
[----:B------:R-:W3:Y:S04]  /*53b0*/  LDL.64 R22, [R3+0x20] ;  /* 0x0000200003167983 */ /* 0x000ee80000100a00 */
[----:B------:R-:W3:Y:S01]  /*53c0*/  LDG.E.64 R28, desc[UR36][R44.64] ;  /* 0x000000242c1c7981 */ /* 0x000ee2000c1e1b00 */
[--C-:B------:R-:W-:Y:S01]  /*53d0*/  IMAD.X R33, R45, 0x1, R25.reuse, P1 ;  /* 0x000000012d217824 */ /* 0x100fe200008e0619 */
[----:B------:R-:W-:Y:S02]  /*53e0*/  IADD3 R36, P1, PT, R32, R37, RZ ;  /* 0x0000002520247210 */ /* 0x000fe40007f3e0ff */
[----:B------:R-:W4:Y:S04]  /*53f0*/  LDL.64 R34, [R3+0x28] ;  /* 0x0000280003227983 */ /* 0x000f280000100a00 */
[----:B------:R-:W4:Y:S01]  /*5400*/  LDG.E.64 R38, desc[UR36][R32.64] ;  /* 0x0000002420267981 */ /* 0x000f22000c1e1b00 */
[----:B------:R-:W-:-:S03]  /*5410*/  IMAD.X R37, R33, 0x1, R25, P1 ;  /* 0x0000000121257824 */ /* 0x000fc600008e0619 */
[----:B------:R4:W5:Y:S04]  /*5420*/  LDL.64 R42, [R3+0x30] ;  /* 0x00003000032a7983 */ /* 0x0009680000100a00 */
        /* <DEDUP_REMOVED lines=19> */
.L_x_9219:
        /* <DEDUP_REMOVED lines=9> */
[-C--:B-1----:R-:W-:Y:S02]  /*55f0*/  IMAD R3, R5, R12.reuse, RZ ;  /* 0x0000000c05037224 */ /* 0x082fe400078e02ff */
        /* <DEDUP_REMOVED lines=24> */
.L_x_9220:
[----:B------:R-:W-:Y:S05]  /*5780*/  BRA.U UP0, `(.L_x_9216) ;  /* 0x00000001003c7547 */ /* 0x000fea000b800000 */
        /* <DEDUP_REMOVED lines=15> */
.L_x_9216:
[----:B------:R-:W-:Y:S05]  /*5880*/  BSYNC.RECONVERGENT B0 ;  /* 0x0000000000007941 */ /* 0x000fea0003800200 */
.L_x_9215:
[----:B------:R-:W0:Y:S01]  /*5890*/  LDC R42, c[0x0][0x380] ;  /* 0x0000e000ff2a7b82 */ /* 0x000e220000000800 */
[----:B------:R-:W-:Y:S01]  /*58a0*/  VIADD R0, R16, 0x100 ;  /* 0x0000010010007836 */ /* 0x000fe20000000000 */
[----:B------:R-:W-:Y:S01]  /*58b0*/  BSSY.RECONVERGENT B0, `(.L_x_9221) ;  /* 0x00000d5000007945 */ /* 0x000fe20003800200 */
[----:B------:R-:W-:Y:S01]  /*58c0*/  CS2R R34, SRZ ;  /* 0x0000000000227805 */ /* 0x000fe2000001ff00 */
[----:B------:R-:W-:Y:S02]  /*58d0*/  IMAD.MOV.U32 R22, RZ, RZ, R30 ;  /* 0x000000ffff167224 */ /* 0x000fe400078e001e */
[----:B------:R-:W-:Y:S02]  /*58e0*/  IMAD.MOV.U32 R23, RZ, RZ, R31 ;  /* 0x000000ffff177224 */ /* 0x000fe400078e001f */
[----:B0-----:R-:W-:-:S05]  /*58f0*/  IMAD R3, R17, -0x200, R42 ;  /* 0xfffffe0011037824 */ /* 0x001fca00078e022a */
[----:B------:R-:W-:-:S13]  /*5900*/  ISETP.GE.OR P1, PT, R0, R3, !P0 ;  /* 0x000000030000720c */ /* 0x000fda0004726670 */
[----:B------:R-:W-:Y:S05]  /*5910*/  @P1 BRA `(.L_x_9222) ;  /* 0x0000000c00381947 */ /* 0x000fea0003800000 */
[----:B------:R-:W0:Y:S08]  /*5920*/  LDC R41, c[0x0][0x398] ;  /* 0x0000e600ff297b82 */ /* 0x000e300000000800 */
[----:B------:R-:W2:Y:S01]  /*5930*/  LDC R4, c[0x0][0x39c] ;  /* 0x0000e700ff047b82 */ /* 0x000ea20000000800 */
[----:B0-----:R-:W-:-:S04]  /*5940*/  ISETP.GE.U32.AND P1, PT, R41, 0x1, PT ;  /* 0x000000012900780c */ /* 0x001fc80003f26070 */
[----:B--2---:R-:W-:-:S13]  /*5950*/  ISETP.GE.AND.EX P1, PT, R4, RZ, PT, P1 ;  /* 0x000000ff0400720c */ /* 0x004fda0003f26310 */
[----:B------:R-:W-:Y:S05]  /*5960*/  @!P1 BRA `(.L_x_9222) ;  /* 0x0000000c00249947 */ /* 0x000fea0003800000 */
[----:B------:R-:W0:Y:S01]  /*5970*/  LDCU.64 UR4, c[0x0][0x390] ;  /* 0x00007200ff0477ac */ /* 0x000e220008000a00 */
[----:B------:R-:W-:Y:S01]  /*5980*/  ISETP.GE.U32.AND P1, PT, R41, 0x8, PT ;  /* 0x000000082900780c */ /* 0x000fe20003f26070 */
[----:B------:R-:W-:Y:S01]  /*5990*/  IMAD.MOV.U32 R0, RZ, RZ, RZ ;  /* 0x000000ffff007224 */ /* 0x000fe200078e00ff */
[----:B------:R-:W-:Y:S01]  /*59a0*/  CS2R R34, SRZ ;  /* 0x0000000000227805 */ /* 0x000fe2000001ff00 */
[----:B------:R-:W-:Y:S01]  /*59b0*/  IMAD.MOV.U32 R39, RZ, RZ, RZ ;  /* 0x000000ffff277224 */ /* 0x000fe200078e00ff */
[----:B------:R-:W-:Y:S01]  /*59c0*/  ISETP.GE.U32.AND.EX P1, PT, R4, RZ, PT, P1 ;  /* 0x000000ff0400720c */ /* 0x000fe20003f26110 */
[----:B0-----:R-:W-:Y:S02]  /*59d0*/  IMAD R3, R27, UR4, RZ ;  /* 0x000000041b037c24 */ /* 0x001fe4000f8e02ff */
[----:B------:R-:W-:-:S04]  /*59e0*/  IMAD.WIDE.U32 R10, R26, UR4, RZ ;  /* 0x000000041a0a7c25 */ /* 0x000fc8000f8e00ff */
[----:B------:R-:W-:-:S04]  /*59f0*/  IMAD R3, R26, UR5, R3 ;  /* 0x000000051a037c24 */ /* 0x000fc8000f8e0203 */
[----:B-1----:R-:W-:Y:S02]  /*5a00*/  IMAD.IADD R13, R11, 0x1, R3 ;  /* 0x000000010b0d7824 */ /* 0x002fe400078e0203 */
        /* <DEDUP_REMOVED lines=14> */
.L_x_9224:
        /* <DEDUP_REMOVED lines=18> */
[----:B---3--:R-:W-:Y:S01]  /*5c10*/  IMAD R31, R31, R28, RZ ;  /* 0x0000001c1f1f7224 */ /* 0x008fe200078e02ff */
[----:B------:R-:W3:Y:S03]  /*5c20*/  LDL.64 R32, [R38+0x8] ;  /* 0x0000080026207983 */ /* 0x000ee60000100a00 */
[----:B------:R-:W-:-:S02]  /*5c30*/  IMAD R31, R29, R30, R31 ;  /* 0x0000001e1d1f7224 */ /* 0x000fc400078e021f */
[----:B------:R-:W-:Y:S02]  /*5c40*/  IMAD.WIDE.U32 R28, R28, R30, R34 ;  /* 0x0000001e1c1c7225 */ /* 0x000fe400078e0022 */
[----:B------:R-:W3:Y:S02]  /*5c50*/  LDG.E.64 R34, desc[UR36][R36.64] ;  /* 0x0000002424227981 */ /* 0x000ee4000c1e1b00 */
[----:B------:R-:W-:Y:S02]  /*5c60*/  IMAD.IADD R29, R29, 0x1, R31 ;  /* 0x000000011d1d7824 */ /* 0x000fe400078e021f */
[----:B------:R-:W4:Y:S01]  /*5c70*/  LDL.64 R30, [R38+0x10] ;  /* 0x00001000261e7983 */ /* 0x000f220000100a00 */
[----:B--2---:R-:W-:-:S04]  /*5c80*/  IMAD R21, R21, R26, RZ ;  /* 0x0000001a15157224 */ /* 0x004fc800078e02ff */
[-C--:B------:R-:W-:Y:S02]  /*5c90*/  IMAD R27, R27, R20.reuse, R21 ;  /* 0x000000141b1b7224 */ /* 0x080fe400078e0215 */
[----:B------:R-:W-:Y:S01]  /*5ca0*/  IMAD.WIDE.U32 R20, R26, R20, R28 ;  /* 0x000000141a147225 */ /* 0x000fe200078e001c */
[----:B------:R-:W-:-:S03]  /*5cb0*/  IADD3 R26, P1, PT, R36, R15, RZ ;  /* 0x0000000f241a7210 */ /* 0x000fc60007f3e0ff */
[----:B------:R-:W-:Y:S02]  /*5cc0*/  IMAD.IADD R21, R21, 0x1, R27 ;  /* 0x0000000115157824 */ /* 0x000fe400078e021b */
[--C-:B------:R-:W-:Y:S01]  /*5cd0*/  IMAD.X R27, R37, 0x1, R3.reuse, P1 ;  /* 0x00000001251b7824 */ /* 0x100fe200008e0603 */
[----:B------:R-:W-:Y:S01]  /*5ce0*/  IADD3 R28, P1, PT, R26, R15, RZ ;  /* 0x0000000f1a1c7210 */ /* 0x000fe20007f3e0ff */
[----:B---3--:R-:W-:Y:S01]  /*5cf0*/  IMAD R35, R35, R32, RZ ;  /* 0x0000002023237224 */ /* 0x008fe200078e02ff */
[----:B------:R-:W2:Y:S03]  /*5d00*/  LDL.64 R36, [R38+0x18] ;  /* 0x0000180026247983 */ /* 0x000ea60000100a00 */
[----:B------:R-:W-:Y:S02]  /*5d10*/  IMAD.X R29, R27, 0x1, R3, P1 ;  /* 0x000000011b1d7824 */ /* 0x000fe400008e0603 */
[----:B------:R-:W4:Y:S01]  /*5d20*/  LDG.E.64 R26, desc[UR36][R26.64] ;  /* 0x000000241a1a7981 */ /* 0x000f22000c1e1b00 */
[----:B------:R-:W-:-:S02]  /*5d30*/  IMAD R33, R33, R34, R35 ;  /* 0x0000002221217224 */ /* 0x000fc400078e0223 */
[----:B------:R-:W-:Y:S02]  /*5d40*/  IMAD.WIDE.U32 R20, R32, R34, R20 ;  /* 0x0000002220147225 */ /* 0x000fe400078e0014 */
[----:B------:R-:W2:Y:S02]  /*5d50*/  LDG.E.64 R34, desc[UR36][R28.64] ;  /* 0x000000241c227981 */ /* 0x000ea4000c1e1b00 */
[----:B------:R-:W-:Y:S02]  /*5d60*/  IMAD.IADD R21, R21, 0x1, R33 ;  /* 0x0000000115157824 */ /* 0x000fe400078e0221 */
[----:B----4-:R-:W-:Y:S02]  /*5d70*/  IMAD R33, R27, R30, RZ ;  /* 0x0000001e1b217224 */ /* 0x010fe400078e02ff */
[----:B------:R-:W-:-:S04]  /*5d80*/  IMAD.WIDE.U32 R20, R30, R26, R20 ;  /* 0x0000001a1e147225 */ /* 0x000fc800078e0014 */
[----:B------:R-:W-:Y:S01]  /*5d90*/  IMAD R31, R31, R26, R33 ;  /* 0x0000001a1f1f7224 */ /* 0x000fe200078e0221 */
[-C--:B------:R-:W-:Y:S01]  /*5da0*/  IADD3 R26, P1, PT, R28, R15.reuse, RZ ;  /* 0x0000000f1c1a7210 */ /* 0x080fe20007f3e0ff */
[----:B--2---:R-:W-:Y:S02]  /*5db0*/  IMAD R33, R35, R36, RZ ;  /* 0x0000002423217224 */ /* 0x004fe400078e02ff */
[----:B------:R-:W-:Y:S02]  /*5dc0*/  IMAD.IADD R21, R21, 0x1, R31 ;  /* 0x0000000115157824 */ /* 0x000fe400078e021f */
[----:B------:R-:W-:Y:S02]  /*5dd0*/  IMAD.X R27, R29, 0x1, R3, P1 ;  /* 0x000000011d1b7824 */ /* 0x000fe400008e0603 */
[-C--:B------:R-:W-:Y:S02]  /*5de0*/  IMAD R31, R37, R34.reuse, R33 ;  /* 0x00000022251f7224 */ /* 0x080fe400078e0221 */
[----:B------:R-:W-:Y:S01]  /*5df0*/  IMAD.WIDE.U32 R20, R36, R34, R20 ;  /* 0x0000002224147225 */ /* 0x000fe200078e0014 */
[----:B------:R-:W-:Y:S01]  /*5e00*/  IADD3 R34, P1, PT, R26, R15, RZ ;  /* 0x0000000f1a227210 */ /* 0x000fe20007f3e0ff */
[----:B------:R-:W2:Y:S04]  /*5e10*/  LDL.64 R32, [R38+0x20] ;  /* 0x0000200026207983 */ /* 0x000ea80000100a00 */
[----:B------:R-:W2:Y:S01]  /*5e20*/  LDG.E.64 R28, desc[UR36][R26.64] ;  /* 0x000000241a1c7981 */ /* 0x000ea2000c1e1b00 */
[----:B------:R-:W-:-:S03]  /*5e30*/  IMAD.X R35, R27, 0x1, R3, P1 ;  /* 0x000000011b237824 */ /* 0x000fc600008e0603 */
[----:B------:R0:W3:Y:S04]  /*5e40*/  LDL.64 R36, [R38+0x28] ;  /* 0x0000280026247983 */ /* 0x0000e80000100a00 */
[----:B------:R-:W3:Y:S01]  /*5e50*/  LDG.E.64 R34, desc[UR36][R34.64] ;  /* 0x0000002422227981 */ /* 0x000ee2000c1e1b00 */
        /* <DEDUP_REMOVED lines=18> */
.L_x_9223:
        /* <DEDUP_REMOVED lines=17> */
[C---:B------:R-:W-:Y:S02]  /*6090*/  IMAD.SHL.U32 R27, R4.reuse, 0x8, RZ ;  /* 0x00000008041b7824 */ /* 0x040fe400078e00ff */
[----:B------:R-:W-:Y:S01]  /*60a0*/  IMAD.HI.U32 R25, R4, 0x8, RZ ;  /* 0x0000000804197827 */ /* 0x000fe200078e00ff */
[----:B------:R-:W-:-:S03]  /*60b0*/  LEA.HI.X R15, R20, R7, R15, 0x3, P1 ;  /* 0x00000007140f7211 */ /* 0x000fc600008f1c0f */
[----:B------:R-:W-:Y:S02]  /*60c0*/  IMAD.SHL.U32 R26, R5, 0x8, RZ ;  /* 0x00000008051a7824 */ /* 0x000fe400078e00ff */
[----:B------:R-:W-:Y:S01]  /*60d0*/  IMAD.U32 R38, R0, 0x8, R1 ;  /* 0x0000000800267824 */ /* 0x000fe200078e0001 */
[-C--:B------:R-:W-:Y:S01]  /*60e0*/  IADD3 R28, P1, PT, R14, R27.reuse, RZ ;  /* 0x0000001b0e1c7210 */ /* 0x080fe20007f3e0ff */
[----:B------:R-:W-:Y:S01]  /*60f0*/  IMAD.IADD R25, R25, 0x1, R26 ;  /* 0x0000000119197824 */ /* 0x000fe200078e021a */
[----:B------:R-:W2:Y:S04]  /*6100*/  LDG.E.64 R36, desc[UR36][R14.64] ;  /* 0x000000240e247981 */ /* 0x000ea8000c1e1b00 */
[----:B------:R-:W2:Y:S01]  /*6110*/  LDL.64 R44, [R38+0x18] ;  /* 0x00001800262c7983 */ /* 0x000ea20000100a00 */
[----:B------:R-:W-:Y:S01]  /*6120*/  IMAD.X R29, R15, 0x1, R25, P1 ;  /* 0x000000010f1d7824 */ /* 0x000fe200008e0619 */
[----:B------:R-:W-:-:S02]  /*6130*/  IADD3 R20, P1, PT, R28, R27, RZ ;  /* 0x0000001b1c147210 */ /* 0x000fc40007f3e0ff */
[----:B------:R-:W3:Y:S04]  /*6140*/  LDL.64 R32, [R38+0x20] ;  /* 0x0000200026207983 */ /* 0x000ee80000100a00 */
[----:B------:R-:W3:Y:S01]  /*6150*/  LDG.E.64 R14, desc[UR36][R28.64] ;  /* 0x000000241c0e7981 */ /* 0x000ee2000c1e1b00 */
[--C-:B------:R-:W-:Y:S01]  /*6160*/  IMAD.X R21, R29, 0x1, R25.reuse, P1 ;  /* 0x000000011d157824 */ /* 0x100fe200008e0619 */
[----:B------:R-:W-:Y:S02]  /*6170*/  IADD3 R26, P1, PT, R20, R27, RZ ;  /* 0x0000001b141a7210 */ /* 0x000fe40007f3e0ff */
[----:B------:R-:W4:Y:S03]  /*6180*/  LDL.64 R30, [R38+0x28] ;  /* 0x00002800261e7983 */ /* 0x000f260000100a00 */
[----:B------:R-:W-:Y:S01]  /*6190*/  IMAD.X R27, R21, 0x1, R25, P1 ;  /* 0x00000001151b7824 */ /* 0x000fe200008e0619 */
[----:B------:R-:W4:Y:S05]  /*61a0*/  LDG.E.64 R28, desc[UR36][R20.64] ;  /* 0x00000024141c7981 */ /* 0x000f2a000c1e1b00 */
[----:B------:R-:W5:Y:S04]  /*61b0*/  LDG.E.64 R26, desc[UR36][R26.64] ;  /* 0x000000241a1a7981 */ /* 0x000f68000c1e1b00 */
[----:B------:R-:W5:Y:S01]  /*61c0*/  LDL.64 R20, [R38+0x30] ;  /* 0x0000300026147983 */ /* 0x000f620000100a00 */
        /* <DEDUP_REMOVED lines=18> */
.L_x_9225:
        /* <DEDUP_REMOVED lines=34> */
.L_x_9226:
[----:B------:R-:W-:Y:S05]  /*6510*/  @P2 BRA `(.L_x_9222) ;  /* 0x0000000000382947 */ /* 0x000fea0003800000 */
[-C--:B0-----:R-:W-:Y:S02]  /*6520*/  IMAD R39, R39, R4.reuse, RZ ;  /* 0x0000000427277224 */ /* 0x081fe400078e02ff */
        /* <DEDUP_REMOVED lines=13> */
.L_x_9222:
[----:B------:R-:W-:Y:S05]  /*6600*/  BSYNC.RECONVERGENT B0 ;  /* 0x0000000000007941 */ /* 0x000fea0003800200 */
.L_x_9221:
[----:B------:R-:W-:Y:S01]  /*6610*/  IMAD R25, R17, -0x200, R42 ;  /* 0xfffffe0011197824 */ /* 0x000fe200078e022a */
[----:B------:R-:W-:Y:S01]  /*6620*/  BSSY.RECONVERGENT B0, `(.L_x_9227) ;  /* 0x00000d9000007945 */ /* 0x000fe20003800200 */
[----:B------:R-:W-:Y:S02]  /*6630*/  VIADD R0, R16, 0x180 ;  /* 0x0000018010007836 */ /* 0x000fe40000000000 */
[----:B0-----:R-:W-:Y:S02]  /*6640*/  IMAD.MOV.U32 R4, RZ, RZ, RZ ;  /* 0x000000ffff047224 */ /* 0x001fe400078e00ff */
[----:B------:R-:W-:Y:S01]  /*6650*/  IMAD.MOV.U32 R3, RZ, RZ, RZ ;  /* 0x000000ffff037224 */ /* 0x000fe200078e00ff */
[----:B------:R-:W-:-:S13]  /*6660*/  ISETP.GE.OR P0, PT, R0, R25, !P0 ;  /* 0x000000190000720c */ /* 0x000fda0004706670 */
[----:B------:R-:W-:Y:S05]  /*6670*/  @P0 BRA `(.L_x_9228) ;  /* 0x0000000c004c0947 */ /* 0x000fea0003800000 */
[----:B------:R-:W0:Y:S08]  /*6680*/  LDC R5, c[0x0][0x398] ;  /* 0x0000e600ff057b82 */ /* 0x000e300000000800 */
[----:B-1----:R-:W1:Y:S01]  /*6690*/  LDC R12, c[0x0][0x39c] ;  /* 0x0000e700ff0c7b82 */ /* 0x002e620000000800 */
[----:B0-----:R-:W-:-:S04]  /*66a0*/  ISETP.GE.U32.AND P0, PT, R5, 0x1, PT ;  /* 0x000000010500780c */ /* 0x001fc80003f06070 */
[----:B-1----:R-:W-:-:S13]  /*66b0*/  ISETP.GE.AND.EX P0, PT, R12, RZ, PT, P0 ;  /* 0x000000ff0c00720c */ /* 0x002fda0003f06300 */
[----:B------:R-:W-:Y:S05]  /*66c0*/  @!P0 BRA `(.L_x_9228) ;  /* 0x0000000c00388947 */ /* 0x000fea0003800000 */
[----:B------:R-:W0:Y:S01]  /*66d0*/  LDCU.64 UR4, c[0x0][0x390] ;  /* 0x00007200ff0477ac */ /* 0x000e220008000a00 */
[----:B------:R-:W-:Y:S01]  /*66e0*/  ISETP.GE.U32.AND P0, PT, R5, 0x8, PT ;  /* 0x000000080500780c */ /* 0x000fe20003f06070 */
[----:B------:R-:W-:Y:S02]  /*66f0*/  IMAD.MOV.U32 R0, RZ, RZ, RZ ;  /* 0x000000ffff007224 */ /* 0x000fe400078e00ff */
[----:B------:R-:W-:Y:S01]  /*6700*/  IMAD.MOV.U32 R41, RZ, RZ, RZ ;  /* 0x000000ffff297224 */ /* 0x000fe200078e00ff */
[----:B------:R-:W-:Y:S01]  /*6710*/  ISETP.GE.U32.AND.EX P0, PT, R12, RZ, PT, P0 ;  /* 0x000000ff0c00720c */ /* 0x000fe20003f06100 */
[----:B------:R-:W-:Y:S02]  /*6720*/  IMAD.MOV.U32 R4, RZ, RZ, RZ ;  /* 0x000000ffff047224 */ /* 0x000fe400078e00ff */
[----:B0-----:R-:W-:Y:S02]  /*6730*/  IMAD R3, R19, UR4, RZ ;  /* 0x0000000413037c24 */ /* 0x001fe4000f8e02ff */
[----:B------:R-:W-:-:S04]  /*6740*/  IMAD.WIDE.U32 R10, R18, UR4, RZ ;  /* 0x00000004120a7c25 */ /* 0x000fc8000f8e00ff */
[----:B------:R-:W-:Y:S02]  /*6750*/  IMAD R15, R18, UR5, R3 ;  /* 0x00000005120f7c24 */ /* 0x000fe4000f8e0203 */
[----:B------:R-:W0:Y:S01]  /*6760*/  LDC.64 R18, c[0x0][0x3e0] ;  /* 0x0000f800ff127b82 */ /* 0x000e220000000a00 */
[----:B------:R-:W-:Y:S02]  /*6770*/  IMAD.MOV.U32 R3, RZ, RZ, RZ ;  /* 0x000000ffff037224 */ /* 0x000fe400078e00ff */
[----:B------:R-:W-:Y:S01]  /*6780*/  IMAD.IADD R15, R11, 0x1, R15 ;  /* 0x000000010b0f7824 */ /* 0x000fe200078e020f */
[----:B------:R-:W-:Y:S06]  /*6790*/  @!P0 BRA `(.L_x_9229) ;  /* 0x00000004005c8947 */ /* 0x000fec0003800000 */
[----:B------:R-:W-:Y:S01]  /*67a0*/  LOP3.LUT R41, R12, 0x7fffffff, RZ, 0xc0, !PT ;  /* 0x7fffffff0c297812 */ /* 0x000fe200078ec0ff */
[----:B0-----:R-:W-:Y:S01]  /*67b0*/  IMAD.SHL.U32 R43, R19, 0x8, RZ ;  /* 0x00000008132b7824 */ /* 0x001fe200078e00ff */
[----:B------:R-:W-:Y:S01]  /*67c0*/  LOP3.LUT R0, R5, 0xfffffff8, RZ, 0xc0, !PT ;  /* 0xfffffff805007812 */ /* 0x000fe200078ec0ff */
[----:B------:R-:W-:Y:S01]  /*67d0*/  IMAD.WIDE.U32 R12, R18, 0x8, RZ ;  /* 0x00000008120c7825 */ /* 0x000fe200078e00ff */
[----:B------:R-:W-:Y:S01]  /*67e0*/  LEA R36, P0, R10, R6, 0x3 ;  /* 0x000000060a247211 */ /* 0x000fe200078018ff */
[----:B------:R-:W-:Y:S01]  /*67f0*/  BSSY.RECONVERGENT B1, `(.L_x_9229) ;  /* 0x0000051000017945 */ /* 0x000fe20003800200 */
[----:B------:R-:W-:Y:S01]  /*6800*/  SHF.L.U64.HI R42, R18, 0x6, R19 ;  /* 0x00000006122a7819 */ /* 0x000fe20000010213 */
[----:B------:R-:W-:Y:S01]  /*6810*/  IMAD.MOV.U32 R4, RZ, RZ, RZ ;  /* 0x000000ffff047224 */ /* 0x000fe200078e00ff */
[----:B------:R-:W-:Y:S01]  /*6820*/  LEA.HI.X R37, R10, R7, R15, 0x3, P0 ;  /* 0x000000070a257211 */ /* 0x000fe200000f1c0f */
[----:B------:R-:W-:Y:S02]  /*6830*/  IMAD.MOV.U32 R3, RZ, RZ, RZ ;  /* 0x000000ffff037224 */ /* 0x000fe400078e00ff */
[----:B------:R-:W-:-:S02]  /*6840*/  IMAD.IADD R43, R13, 0x1, R43 ;  /* 0x000000010d2b7824 */ /* 0x000fc400078e022b */
[----:B------:R-:W-:Y:S02]  /*6850*/  IMAD.MOV.U32 R44, RZ, RZ, R0 ;  /* 0x000000ffff2c7224 */ /* 0x000fe400078e0000 */
[----:B------:R-:W-:-:S07]  /*6860*/  IMAD.MOV.U32 R40, RZ, RZ, R41 ;  /* 0x000000ffff287224 */ /* 0x000fce00078e0029 */
.L_x_9230:
[----:B------:R-:W-:Y:S01]  /*6870*/  IADD3 R20, P0, PT, R36, R12, RZ ;  /* 0x0000000c24147210 */ /* 0x000fe20007f1e0ff */
[----:B------:R-:W2:Y:S04]  /*6880*/  LDL.64 R26, [R2+-0x10] ;  /* 0xfffff000021a7983 */ /* 0x000ea80000100a00 */
[----:B------:R-:W2:Y:S01]  /*6890*/  LDG.E.64 R28, desc[UR36][R36.64] ;  /* 0x00000024241c7981 */ /* 0x000ea2000c1e1b00 */
[----:B------:R-:W-:-:S03]  /*68a0*/  IMAD.X R21, R37, 0x1, R43, P0 ;  /* 0x0000000125157824 */ /* 0x000fc600000e062b */
[----:B------:R-:W3:Y:S04]  /*68b0*/  LDL.64 R32, [R2+-0x8] ;  /* 0xfffff80002207983 */ /* 0x000ee80000100a00 */
[----:B------:R-:W3:Y:S01]  /*68c0*/  LDG.E.64 R30, desc[UR36][R20.64] ;  /* 0x00000024141e7981 */ /* 0x000ee2000c1e1b00 */
[----:B------:R-:W-:Y:S02]  /*68d0*/  IMAD.MOV.U32 R38, RZ, RZ, R4 ;  /* 0x000000ffff267224 */ /* 0x000fe400078e0004 */
[----:B------:R-:W-:Y:S02]  /*68e0*/  IMAD.MOV.U32 R39, RZ, RZ, R3 ;  /* 0x000000ffff277224 */ /* 0x000fe400078e0003 */
[----:B--2---:R-:W-:Y:S02]  /*68f0*/  IMAD R29, R29, R26, RZ ;  /* 0x0000001a1d1d7224 */ /* 0x004fe400078e02ff */
[----:B------:R-:W-:Y:S01]  /*6900*/  IMAD.WIDE.U32 R38, R26, R28, R38 ;  /* 0x0000001c1a267225 */ /* 0x000fe200078e0026 */
[----:B------:R-:W-:-:S03]  /*6910*/  IADD3 R26, P0, PT, R20, R12, RZ ;  /* 0x0000000c141a7210 */ /* 0x000fc60007f1e0ff */
[----:B------:R-:W-:Y:S02]  /*6920*/  IMAD R29, R27, R28, R29 ;  /* 0x0000001c1b1d7224 */ /* 0x000fe400078e021d */
[----:B---3--:R-:W-:Y:S02]  /*6930*/  IMAD R3, R31, R32, RZ ;  /* 0x000000201f037224 */ /* 0x008fe400078e02ff */
[----:B------:R-:W-:Y:S02]  /*6940*/  IMAD.IADD R39, R39, 0x1, R29 ;  /* 0x0000000127277824 */ /* 0x000fe400078e021d */
[----:B------:R-:W-:Y:S02]  /*6950*/  IMAD.X R27, R21, 0x1, R43, P0 ;  /* 0x00000001151b7824 */ /* 0x000fe400000e062b */
[----:B------:R-:W-:Y:S01]  /*6960*/  IMAD R3, R33, R30, R3 ;  /* 0x0000001e21037224 */ /* 0x000fe200078e0203 */
[----:B------:R-:W-:Y:S01]  /*6970*/  IADD3 R20, P0, PT, R26, R12, RZ ;  /* 0x0000000c1a147210 */ /* 0x000fe20007f1e0ff */
[----:B------:R-:W-:Y:S01]  /*6980*/  IMAD.WIDE.U32 R30, R32, R30, R38 ;  /* 0x0000001e201e7225 */ /* 0x000fe200078e0026 */
[----:B------:R-:W2:Y:S04]  /*6990*/  LDG.E.64 R28, desc[UR36][R26.64] ;  /* 0x000000241a1c7981 */ /* 0x000ea8000c1e1b00 */
[----:B------:R-:W2:Y:S01]  /*69a0*/  LDL.64 R32, [R2] ;  /* 0x0000000002207983 */ /* 0x000ea20000100a00 */
[----:B------:R-:W-:-:S05]  /*69b0*/  IMAD.X R21, R27, 0x1, R43, P0 ;  /* 0x000000011b157824 */ /* 0x000fca00000e062b */
[----:B------:R-:W3:Y:S04]  /*69c0*/  LDG.E.64 R38, desc[UR36][R20.64] ;  /* 0x0000002414267981 */ /* 0x000ee8000c1e1b00 */
[----:B------:R-:W3:Y:S01]  /*69d0*/  LDL.64 R26, [R2+0x8] ;  /* 0x00000800021a7983 */ /* 0x000ee20000100a00 */
[----:B------:R-:W-:Y:S02]  /*69e0*/  IMAD.IADD R31, R31, 0x1, R3 ;  /* 0x000000011f1f7824 */ /* 0x000fe400078e0203 */
[----:B--2---:R-:W-:-:S04]  /*69f0*/  IMAD R3, R29, R32, RZ ;  /* 0x000000201d037224 */ /* 0x004fc800078e02ff */
[-C--:B------:R-:W-:Y:S02]  /*6a00*/  IMAD R3, R33, R28.reuse, R3 ;  /* 0x0000001c21037224 */ /* 0x080fe400078e0203 */
[----:B------:R-:W-:Y:S01]  /*6a10*/  IMAD.WIDE.U32 R28, R32, R28, R30 ;  /* 0x0000001c201c7225 */ /* 0x000fe200078e001e */
[----:B------:R-:W-:-:S03]  /*6a20*/  IADD3 R30, P0, PT, R20, R12, RZ ;  /* 0x0000000c141e7210 */ /* 0x000fc60007f1e0ff */
[----:B---3--:R-:W-:Y:S02]  /*6a30*/  IMAD R33, R39, R26, RZ ;  /* 0x0000001a27217224 */ /* 0x008fe400078e02ff */
[----:B------:R-:W-:Y:S02]  /*6a40*/  IMAD.IADD R29, R29, 0x1, R3 ;  /* 0x000000011d1d7824 */ /* 0x000fe400078e0203 */
[----:B------:R-:W-:Y:S02]  /*6a50*/  IMAD.X R31, R21, 0x1, R43, P0 ;  /* 0x00000001151f7824 */ /* 0x000fe400000e062b */
[----:B------:R-:W-:Y:S01]  /*6a60*/  IMAD R3, R27, R38, R33 ;  /* 0x000000261b037224 */ /* 0x000fe200078e0221 */
[----:B------:R-:W-:Y:S01]  /*6a70*/  IADD3 R20, P0, PT, R30, R12, RZ ;  /* 0x0000000c1e147210 */ /* 0x000fe20007f1e0ff */
[----:B------:R-:W-:Y:S01]  /*6a80*/  IMAD.WIDE.U32 R26, R26, R38, R28 ;  /* 0x000000261a1a7225 */ /* 0x000fe200078e001c */
[----:B------:R-:W2:Y:S04]  /*6a90*/  LDL.64 R32, [R2+0x10] ;  /* 0x0000100002207983 */ /* 0x000ea80000100a00 */
[----:B------:R-:W2:Y:S01]  /*6aa0*/  LDG.E.64 R28, desc[UR36][R30.64] ;  /* 0x000000241e1c7981 */ /* 0x000ea2000c1e1b00 */
[----:B------:R-:W-:-:S05]  /*6ab0*/  IMAD.X R21, R31, 0x1, R43, P0 ;  /* 0x000000011f157824 */ /* 0x000fca00000e062b */
[----:B------:R-:W3:Y:S04]  /*6ac0*/  LDG.E.64 R38, desc[UR36][R20.64] ;  /* 0x0000002414267981 */ /* 0x000ee8000c1e1b00 */
[----:B------:R-:W3:Y:S01]  /*6ad0*/  LDL.64 R30, [R2+0x18] ;  /* 0x00001800021e7983 */ /* 0x000ee20000100a00 */
[----:B------:R-:W-:Y:S02]  /*6ae0*/  IMAD.IADD R27, R27, 0x1, R3 ;  /* 0x000000011b1b7824 */ /* 0x000fe400078e0203 */
        /* <DEDUP_REMOVED lines=11> */
[----:B------:R-:W2:Y:S01]  /*6ba0*/  LDL.64 R30, [R2+0x20] ;  /* 0x00002000021e7983 */ /* 0x000ea20000100a00 */
        /* <DEDUP_REMOVED lines=20> */
[----:B------:R-:W-:Y:S06]  /*6cf0*/  @P0 BRA `(.L_x_9230) ;  /* 0xfffffff800dc0947 */ /* 0x000fec000383ffff */
[----:B------:R-:W-:Y:S05]  /*6d00*/  BSYNC.RECONVERGENT B1 ;  /* 0x0000000000017941 */ /* 0x000fea0003800200 */
.L_x_9229:
        /* <DEDUP_REMOVED lines=10> */
[-C--:B0-----:R-:W-:Y:S01]  /*6db0*/  IMAD R20, R41, R18.reuse, RZ ;  /* 0x0000001229147224 */ /* 0x081fe200078e02ff */
        /* <DEDUP_REMOVED lines=19> */
[----:B------:R0:W4:Y:S01]  /*6ef0*/  LDG.E.64 R32, desc[UR36][R26.64] ;  /* 0x000000241a207981 */ /* 0x000122000c1e1b00 */
[----:B------:R-:W-:-:S03]  /*6f00*/  IMAD.X R31, R27, 0x1, R31, P1 ;  /* 0x000000011b1f7824 */ /* 0x000fc600008e061f */
[----:B------:R-:W5:Y:S04]  /*6f10*/  LDL.64 R42, [R40+0x30] ;  /* 0x00003000282a7983 */ /* 0x000f680000100a00 */
[----:B------:R-:W5:Y:S01]  /*6f20*/  LDG.E.64 R30, desc[UR36][R30.64] ;  /* 0x000000241e1e7981 */ /* 0x000f62000c1e1b00 */
[----:B------:R-:W-:Y:S01]  /*6f30*/  IADD3 R0, P1, PT, R0, 0x4, RZ ;  /* 0x0000000400007810 */ /* 0x000fe20007f3e0ff */
[----:B0-----:R-:W-:Y:S02]  /*6f40*/  IMAD.MOV.U32 R26, RZ, RZ, R4 ;  /* 0x000000ffff1a7224 */ /* 0x001fe400078e0004 */
[----:B------:R-:W-:Y:S02]  /*6f50*/  IMAD.MOV.U32 R27, RZ, RZ, R3 ;  /* 0x000000ffff1b7224 */ /* 0x000fe400078e0003 */
[----:B------:R-:W-:-:S02]  /*6f60*/  IMAD.X R41, RZ, RZ, R41, P1 ;  /* 0x000000ffff297224 */ /* 0x000fc400008e0629 */
        /* <DEDUP_REMOVED lines=16> */
[----:B------:R-:W-:-:S07]  /*7070*/  IMAD.MOV.U32 R4, RZ, RZ, R30 ;  /* 0x000000ffff047224 */ /* 0x000fce00078e001e */
.L_x_9231:
        /* <DEDUP_REMOVED lines=24> */
[----:B------:R-:W-:Y:S01]  /*7200*/  IMAD.MOV.U32 R5, RZ, RZ, R3 ;  /* 0x000000ffff057224 */ /* 0x000fe200078e0003 */
        /* <DEDUP_REMOVED lines=10> */
.L_x_9232:
        /* <DEDUP_REMOVED lines=10> */
[----:B------:R-:W2:Y:S01]  /*7350*/  LDG.E.64 R10, desc[UR36][R12.64] ;  /* 0x000000240c0a7981 */ /* 0x000ea2000c1e1b00 */
[----:B------:R-:W-:Y:S02]  /*7360*/  IMAD.MOV.U32 R5, RZ, RZ, R3 ;  /* 0x000000ffff057224 */ /* 0x000fe400078e0003 */
[----:B--2---:R-:W-:Y:S02]  /*7370*/  IMAD R11, R11, R6, RZ ;  /* 0x000000060b0b7224 */ /* 0x004fe400078e02ff */
[----:B------:R-:W-:-:S04]  /*7380*/  IMAD.WIDE.U32 R4, R6, R10, R4 ;  /* 0x0000000a06047225 */ /* 0x000fc800078e0004 */
[----:B------:R-:W-:-:S04]  /*7390*/  IMAD R11, R7, R10, R11 ;  /* 0x0000000a070b7224 */ /* 0x000fc800078e020b */
[----:B------:R-:W-:-:S07]  /*73a0*/  IMAD.IADD R3, R5, 0x1, R11 ;  /* 0x0000000105037824 */ /* 0x000fce00078e020b */
.L_x_9228:
[----:B------:R-:W-:Y:S05]  /*73b0*/  BSYNC.RECONVERGENT B0 ;  /* 0x0000000000007941 */ /* 0x000fea0003800200 */
.L_x_9227:
[----:B------:R-:W2:Y:S01]  /*73c0*/  LDC.U8 R26, c[0x0][0x40c] ;  /* 0x00010300ff1a7b82 */ /* 0x000ea20000000000 */
[----:B------:R-:W-:Y:S01]  /*73d0*/  ISETP.GE.AND P0, PT, R16, R25, PT ;  /* 0x000000191000720c */ /* 0x000fe20003f06270 */
[----:B------:R-:W-:Y:S04]  /*73e0*/  BSSY.RECONVERGENT B7, `(.L_x_9233) ;  /* 0x00002ce000077945 */ /* 0x000fe80003800200 */
[----:B------:R-:W-:Y:S01]  /*73f0*/  BSSY.RELIABLE B6, `(.L_x_9234) ;  /* 0x00001e8000067945 */ /* 0x000fe20003800100 */
[----:B0-----:R-:W-:Y:S02]  /*7400*/  IMAD.MOV.U32 R18, RZ, RZ, R4 ;  /* 0x000000ffff127224 */ /* 0x001fe400078e0004 */
[----:B------:R-:W-:-:S05]  /*7410*/  IMAD.MOV.U32 R19, RZ, RZ, R3 ;  /* 0x000000ffff137224 */ /* 0x000fca00078e0003 */
[----:B------:R-:W-:Y:S05]  /*7420*/  @P0 BRA `(.L_x_9235) ;  /* 0x0000001c00840947 */ /* 0x000fea0003800000 */
[----:B------:R-:W0:Y:S01]  /*7430*/  LDCU UR4, c[0x0][0x410] ;  /* 0x00008200ff0477ac */ /* 0x000e220008000800 */
[----:B------:R-:W3:Y:S01]  /*7440*/  LDC.64 R2, c[0x0][0x3f0] ;  /* 0x0000fc00ff027b82 */ /* 0x000ee20000000a00 */
[----:B------:R-:W-:Y:S01]  /*7450*/  IMAD R0, R17, 0x200, R16 ;  /* 0x0000020011007824 */ /* 0x000fe200078e0210 */
[----:B--2---:R-:W-:-:S03]  /*7460*/  PRMT R4, R26, 0x9910, RZ ;  /* 0x000099101a047816 */ /* 0x004fc600000000ff */
[----:B0-----:R-:W-:Y:S02]  /*7470*/  IMAD R5, R0, UR4, RZ ;  /* 0x0000000400057c24 */ /* 0x001fe4000f8e02ff */
[----:B------:R-:W-:-:S05]  /*7480*/  IMAD.MOV.U32 R0, RZ, RZ, R4 ;  /* 0x000000ffff007224 */ /* 0x000fca00078e0004 */
[----:B------:R-:W-:Y:S02]  /*7490*/  ISETP.GT.AND P0, PT, R0, 0x9, PT ;  /* 0x000000090000780c */ /* 0x000fe40003f04270 */
[----:B---3--:R-:W-:-:S05]  /*74a0*/  IADD3 R2, P1, PT, R5, R2, RZ ;  /* 0x0000000205027210 */ /* 0x008fca0007f3e0ff */
        /* <DEDUP_REMOVED lines=11> */
[----:B------:R-:W-:Y:S01]  /*7560*/  IMAD.MOV.U32 R16, RZ, RZ, R24 ;  /* 0x000000ffff107224 */ /* 0x000fe200078e0018 */
[----:B------:R-:W-:Y:S06]  /*7570*/  BRA `(.L_x_9241) ;  /* 0x0000000c00947947 */ /* 0x000fec0003800000 */
.L_x_9239:
[----:B------:R0:W-:Y:S01]  /*7580*/  STG.E.U8 desc[UR36][R2.64], R8 ;  /* 0x0000000802007986 */ /* 0x0001e2000c101124 */
[----:B------:R-:W-:Y:S01]  /*7590*/  IMAD.MOV.U32 R16, RZ, RZ, R24 ;  /* 0x000000ffff107224 */ /* 0x000fe200078e0018 */
[----:B------:R-:W-:Y:S06]  /*75a0*/  BRA `(.L_x_9241) ;  /* 0x0000000c00887947 */ /* 0x000fec0003800000 */
.L_x_9238:
[----:B------:R-:W-:-:S13]  /*75b0*/  ISETP.NE.AND P0, PT, R0, 0x2, PT ;  /* 0x000000020000780c */ /* 0x000fda0003f05270 */
[----:B------:R-:W-:Y:S05]  /*75c0*/  @!P0 BRA `(.L_x_9242) ;  /* 0x0000000000288947 */ /* 0x000fea0003800000 */
[----:B------:R-:W-:-:S13]  /*75d0*/  ISETP.NE.AND P0, PT, R0, 0x3, PT ;  /* 0x000000030000780c */ /* 0x000fda0003f05270 */
[----:B------:R-:W-:Y:S05]  /*75e0*/  @!P0 BRA `(.L_x_9243) ;  /* 0x0000000000148947 */ /* 0x000fea0003800000 */
[----:B------:R-:W-:-:S13]  /*75f0*/  ISETP.NE.AND P0, PT, R0, 0x4, PT ;  /* 0x000000040000780c */ /* 0x000fda0003f05270 */
[----:B------:R-:W-:Y:S05]  /*7600*/  @P0 BRA `(.L_x_9240) ;  /* 0x0000000800d00947 */ /* 0x000fea0003800000 */
[----:B------:R2:W-:Y:S01]  /*7610*/  STG.E.64 desc[UR36][R2.64], R8 ;  /* 0x0000000802007986 */ /* 0x0005e2000c101b24 */
[----:B------:R-:W-:Y:S01]  /*7620*/  IMAD.MOV.U32 R16, RZ, RZ, R24 ;  /* 0x000000ffff107224 */ /* 0x000fe200078e0018 */
[----:B------:R-:W-:Y:S06]  /*7630*/  BRA `(.L_x_9241) ;  /* 0x0000000c00647947 */ /* 0x000fec0003800000 */
.L_x_9243:
[----:B------:R3:W-:Y:S01]  /*7640*/  STG.E desc[UR36][R2.64], R8 ;  /* 0x0000000802007986 */ /* 0x0007e2000c101924 */
[----:B------:R-:W-:Y:S01]  /*7650*/  IMAD.MOV.U32 R16, RZ, RZ, R24 ;  /* 0x000000ffff107224 */ /* 0x000fe200078e0018 */
[----:B------:R-:W-:Y:S06]  /*7660*/  BRA `(.L_x_9241) ;  /* 0x0000000c00587947 */ /* 0x000fec0003800000 */
.L_x_9242:
[----:B------:R0:W-:Y:S01]  /*7670*/  STG.E.U16 desc[UR36][R2.64], R8 ;  /* 0x0000000802007986 */ /* 0x0001e2000c101524 */
[----:B------:R-:W-:Y:S01]  /*7680*/  IMAD.MOV.U32 R16, RZ, RZ, R24 ;  /* 0x000000ffff107224 */ /* 0x000fe200078e0018 */
[----:B------:R-:W-:Y:S06]  /*7690*/  BRA `(.L_x_9241) ;  /* 0x0000000c004c7947 */ /* 0x000fec0003800000 */
.L_x_9237:
[----:B------:R-:W-:-:S13]  /*76a0*/  ISETP.GT.AND P0, PT, R0, 0x6, PT ;  /* 0x000000060000780c */ /* 0x000fda0003f04270 */
[----:B------:R-:W-:Y:S05]  /*76b0*/  @P0 BRA `(.L_x_9244) ;  /* 0x0000000000340947 */ /* 0x000fea0003800000 */
[----:B------:R-:W-:-:S13]  /*76c0*/  ISETP.NE.AND P0, PT, R0, 0x5, PT ;  /* 0x000000050000780c */ /* 0x000fda0003f05270 */
[----:B------:R-:W-:Y:S05]  /*76d0*/  @!P0 BRA `(.L_x_9245) ;  /* 0x0000000000188947 */ /* 0x000fea0003800000 */
[----:B------:R-:W-:-:S13]  /*76e0*/  ISETP.NE.AND P0, PT, R0, 0x6, PT ;  /* 0x000000060000780c */ /* 0x000fda0003f05270 */
[----:B------:R-:W-:Y:S05]  /*76f0*/  @P0 BRA `(.L_x_9240) ;  /* 0x0000000800940947 */ /* 0x000fea0003800000 */
[----:B------:R-:W0:Y:S01]  /*7700*/  I2F.S64 R9, R8 ;  /* 0x0000000800097312 */ /* 0x000e220000301400 */
[----:B------:R-:W-:Y:S01]  /*7710*/  IMAD.MOV.U32 R16, RZ, RZ, R24 ;  /* 0x000000ffff107224 */ /* 0x000fe200078e0018 */
[----:B0-----:R0:W-:Y:S01]  /*7720*/  STG.E desc[UR36][R2.64], R9 ;  /* 0x0000000902007986 */ /* 0x0011e2000c101924 */
[----:B------:R-:W-:Y:S05]  /*7730*/  BRA `(.L_x_9241) ;  /* 0x0000000c00247947 */ /* 0x000fea0003800000 */
.L_x_9245:
[----:B------:R-:W0:Y:S01]  /*7740*/  I2F.S64 R0, R8 ;  /* 0x0000000800007312 */ /* 0x000e220000301400 */
[----:B------:R-:W-:Y:S01]  /*7750*/  IMAD.MOV.U32 R16, RZ, RZ, R24 ;  /* 0x000000ffff107224 */ /* 0x000fe200078e0018 */
[----:B0-----:R-:W-:-:S05]  /*7760*/  F2FP.F16.F32.PACK_AB R0, RZ, R0 ;  /* 0x00000000ff00723e */ /* 0x001fca00000000ff */
[----:B------:R0:W-:Y:S01]  /*7770*/  STG.E.U16 desc[UR36][R2.64], R0 ;  /* 0x0000000002007986 */ /* 0x0001e2000c101524 */
[----:B------:R-:W-:Y:S05]  /*7780*/  BRA `(.L_x_9241) ;  /* 0x0000000c00107947 */ /* 0x000fea0003800000 */
.L_x_9244:
[----:B------:R-:W-:-:S13]  /*7790*/  ISETP.NE.AND P0, PT, R0, 0x7, PT ;  /* 0x000000070000780c */ /* 0x000fda0003f05270 */
[----:B------:R-:W-:Y:S05]  /*77a0*/  @!P0 BRA `(.L_x_9246) ;  /* 0x00000000003c8947 */ /* 0x000fea0003800000 */
[----:B------:R-:W-:-:S13]  /*77b0*/  ISETP.NE.AND P0, PT, R0, 0x8, PT ;  /* 0x000000080000780c */ /* 0x000fda0003f05270 */
[----:B------:R-:W-:Y:S05]  /*77c0*/  @!P0 BRA `(.L_x_9247) ;  /* 0x00000000001c8947 */ /* 0x000fea0003800000 */
[----:B------:R-:W-:-:S13]  /*77d0*/  ISETP.NE.AND P0, PT, R0, 0x9, PT ;  /* 0x000000090000780c */ /* 0x000fda0003f05270 */
[----:B------:R-:W-:Y:S05]  /*77e0*/  @P0 BRA `(.L_x_9240) ;  /* 0x0000000800580947 */ /* 0x000fea0003800000 */
[----:B------:R-:W0:Y:S01]  /*77f0*/  I2F.S64 R4, R8 ;  /* 0x0000000800047312 */ /* 0x000e220000301400 */
[----:B------:R-:W-:Y:S02]  /*7800*/  IMAD.MOV.U32 R5, RZ, RZ, RZ ;  /* 0x000000ffff057224 */ /* 0x000fe400078e00ff */
[----:B------:R-:W-:-:S03]  /*7810*/  IMAD.MOV.U32 R16, RZ, RZ, R24 ;  /* 0x000000ffff107224 */ /* 0x000fc600078e0018 */
[----:B0-----:R0:W-:Y:S01]  /*7820*/  STG.E.64 desc[UR36][R2.64], R4 ;  /* 0x0000000402007986 */ /* 0x0011e2000c101b24 */
[----:B------:R-:W-:Y:S05]  /*7830*/  BRA `(.L_x_9241) ;  /* 0x0000000800e47947 */ /* 0x000fea0003800000 */
.L_x_9247:
[----:B------:R-:W0:Y:S01]  /*7840*/  I2F.S64 R8, R8 ;  /* 0x0000000800087312 */ /* 0x000e220000301400 */
[----:B------:R-:W-:Y:S01]  /*7850*/  IMAD.MOV.U32 R16, RZ, RZ, R24 ;  /* 0x000000ffff107224 */ /* 0x000fe200078e0018 */
[----:B0-----:R-:W-:-:S04]  /*7860*/  F2FP.F16.F32.PACK_AB R5, RZ, R8 ;  /* 0x00000008ff05723e */ /* 0x001fc800000000ff */
[----:B------:R-:W-:-:S05]  /*7870*/  PRMT R5, R5, 0x5410, RZ ;  /* 0x0000541005057816 */ /* 0x000fca00000000ff */
[----:B------:R0:W-:Y:S01]  /*7880*/  STG.E desc[UR36][R2.64], R5 ;  /* 0x0000000502007986 */ /* 0x0001e2000c101924 */
[----:B------:R-:W-:Y:S05]  /*7890*/  BRA `(.L_x_9241) ;  /* 0x0000000800cc7947 */ /* 0x000fea0003800000 */
.L_x_9246:
[----:B------:R-:W0:Y:S01]  /*78a0*/  I2F.F64.S64 R8, R8 ;  /* 0x0000000800087312 */ /* 0x000e220000301c00 */
[----:B------:R-:W-:Y:S01]  /*78b0*/  IMAD.MOV.U32 R16, RZ, RZ, R24 ;  /* 0x000000ffff107224 */ /* 0x000fe200078e0018 */
[----:B0-----:R0:W-:Y:S01]  /*78c0*/  STG.E.64 desc[UR36][R2.64], R8 ;  /* 0x0000000802007986 */ /* 0x0011e2000c101b24 */
[----:B------:R-:W-:Y:S05]  /*78d0*/  BRA `(.L_x_9241) ;  /* 0x0000000800bc7947 */ /* 0x000fea0003800000 */
.L_x_9236:
        /* <DEDUP_REMOVED lines=8> */
[----:B------:R-:W-:Y:S01]  /*7960*/  ISETP.NE.U32.AND P0, PT, R8, RZ, PT ;  /* 0x000000ff0800720c */ /* 0x000fe20003f05070 */
[----:B------:R-:W-:-:S03]  /*7970*/  IMAD.MOV.U32 R16, RZ, RZ, R24 ;  /* 0x000000ffff107224 */ /* 0x000fc600078e0018 */
[----:B------:R-:W-:-:S04]  /*7980*/  ISETP.NE.AND.EX P0, PT, R9, RZ, PT, P0 ;  /* 0x000000ff0900720c */ /* 0x000fc80003f05300 */
[----:B------:R-:W-:-:S05]  /*7990*/  SEL R5, RZ, 0x1, !P0 ;  /* 0x00000001ff057807 */ /* 0x000fca0004000000 */
[----:B------:R0:W-:Y:S01]  /*79a0*/  STG.E.U8 desc[UR36][R2.64], R5 ;  /* 0x0000000502007986 */ /* 0x0001e2000c101124 */
[----:B------:R-:W-:Y:S05]  /*79b0*/  BRA `(.L_x_9241) ;  /* 0x0000000800847947 */ /* 0x000fea0003800000 */
.L_x_9250:
[----:B------:R-:W0:Y:S01]  /*79c0*/  I2F.F64.S64 R8, R8 ;  /* 0x0000000800087312 */ /* 0x000e220000301c00 */
[----:B------:R-:W-:Y:S01]  /*79d0*/  CS2R R10, SRZ ;  /* 0x00000000000a7805 */ /* 0x000fe2000001ff00 */
[----:B------:R-:W-:-:S04]  /*79e0*/  IMAD.MOV.U32 R16, RZ, RZ, R24 ;  /* 0x000000ffff107224 */ /* 0x000fc800078e0018 */
[----:B0-----:R0:W-:Y:S01]  /*79f0*/  STG.E.128 desc[UR36][R2.64], R8 ;  /* 0x0000000802007986 */ /* 0x0011e2000c101d24 */
[----:B------:R-:W-:Y:S05]  /*7a00*/  BRA `(.L_x_9241) ;  /* 0x0000000800707947 */ /* 0x000fea0003800000 */
.L_x_9249:
        /* <DEDUP_REMOVED lines=19> */
.L_x_9254:
[----:B------:R-:W-:Y:S05]  /*7b40*/  BSYNC.RECONVERGENT B0 ;  /* 0x0000000000007941 */ /* 0x000fea0003800200 */
.L_x_9253:
[----:B------:R-:W-:Y:S01]  /*7b50*/  LOP3.LUT R5, R0, 0x80, R5, 0xf8, !PT ;  /* 0x0000008000057812 */ /* 0x000fe200078ef805 */
[----:B------:R-:W-:-:S04]  /*7b60*/  IMAD.MOV.U32 R16, RZ, RZ, R24 ;  /* 0x000000ffff107224 */ /* 0x000fc800078e0018 */
[----:B------:R0:W-:Y:S01]  /*7b70*/  STG.E.U8 desc[UR36][R2.64], R5 ;  /* 0x0000000502007986 */ /* 0x0001e2000c101124 */
[----:B------:R-:W-:Y:S05]  /*7b80*/  BRA `(.L_x_9241) ;  /* 0x0000000800107947 */ /* 0x000fea0003800000 */
.L_x_9252:
        /* <DEDUP_REMOVED lines=15> */
.L_x_9256:
[----:B------:R-:W-:Y:S05]  /*7c80*/  BSYNC.RECONVERGENT B0 ;  /* 0x0000000000007941 */ /* 0x000fea0003800200 */
.L_x_9255:
[----:B------:R-:W-:Y:S01]  /*7c90*/  LOP3.LUT R5, R0, 0x80, R5, 0xf8, !PT ;  /* 0x0000008000057812 */ /* 0x000fe200078ef805 */
[----:B------:R-:W-:-:S04]  /*7ca0*/  IMAD.MOV.U32 R16, RZ, RZ, R24 ;  /* 0x000000ffff107224 */ /* 0x000fc800078e0018 */
[----:B------:R0:W-:Y:S01]  /*7cb0*/  STG.E.U8 desc[UR36][R2.64], R5 ;  /* 0x0000000502007986 */ /* 0x0001e2000c101124 */
[----:B------:R-:W-:Y:S05]  /*7cc0*/  BRA `(.L_x_9241) ;  /* 0x0000000400c07947 */ /* 0x000fea0003800000 */
.L_x_9251:
[----:B------:R-:W0:Y:S01]  /*7cd0*/  I2F.S64 R0, R8 ;  /* 0x0000000800007312 */ /* 0x000e220000301400 */
[----:B------:R-:W-:Y:S01]  /*7ce0*/  IMAD.MOV.U32 R16, RZ, RZ, R24 ;  /* 0x000000ffff107224 */ /* 0x000fe200078e0018 */
[----:B0-----:R-:W-:-:S05]  /*7cf0*/  F2FP.BF16.F32.PACK_AB R0, RZ, R0 ;  /* 0x00000000ff00723e */ /* 0x001fca00000010ff */
[----:B------:R0:W-:Y:S01]  /*7d00*/  STG.E.U16 desc[UR36][R2.64], R0 ;  /* 0x0000000002007986 */ /* 0x0001e2000c101524 */
[----:B------:R-:W-:Y:S05]  /*7d10*/  BRA `(.L_x_9241) ;  /* 0x0000000400ac7947 */ /* 0x000fea0003800000 */
.L_x_9248:
        /* <DEDUP_REMOVED lines=9> */
[----:B------:R-:W-:Y:S01]  /*7db0*/  IMAD.MOV.U32 R16, RZ, RZ, R24 ;  /* 0x000000ffff107224 */ /* 0x000fe200078e0018 */
[----:B------:R-:W-:Y:S06]  /*7dc0*/  BRA `(.L_x_9241) ;  /* 0x0000000400807947 */ /* 0x000fec0003800000 */
.L_x_9259:
        /* <DEDUP_REMOVED lines=13> */
.L_x_9262:
[----:B------:R-:W-:-:S04]  /*7ea0*/  SHF.R.U32.HI R0, RZ, 0x14, R5 ;  /* 0x00000014ff007819 */ /* 0x000fc80000011605 */
[----:B------:R-:W-:-:S04]  /*7eb0*/  LOP3.LUT R0, R0, 0x1, RZ, 0xc0, !PT ;  /* 0x0000000100007812 */ /* 0x000fc800078ec0ff */
[----:B------:R-:W-:-:S04]  /*7ec0*/  IADD3 R0, PT, PT, R5, 0x487ffff, R0 ;  /* 0x0487ffff05007810 */ /* 0x000fc80007ffe000 */
[----:B------:R-:W-:-:S04]  /*7ed0*/  SHF.R.U32.HI R0, RZ, 0x14, R0 ;  /* 0x00000014ff007819 */ /* 0x000fc80000011600 */
[----:B------:R-:W-:-:S07]  /*7ee0*/  LOP3.LUT R4, R0, 0xff, RZ, 0xc0, !PT ;  /* 0x000000ff00047812 */ /* 0x000fce00078ec0ff */
.L_x_9263:
[----:B------:R-:W-:-:S04]  /*7ef0*/  SHF.R.U32.HI R5, RZ, 0x18, R5 ;  /* 0x00000018ff057819 */ /* 0x000fc80000011605 */
[----:B------:R-:W-:-:S04]  /*7f00*/  LOP3.LUT R4, R4, 0x80, R5, 0xf8, !PT ;  /* 0x0000008004047812 */ /* 0x000fc800078ef805 */
[----:B------:R-:W-:-:S07]  /*7f10*/  PRMT R0, R4, 0x7610, R0 ;  /* 0x0000761004007816 */ /* 0x000fce0000000000 */
.L_x_9261:
[----:B------:R-:W-:Y:S05]  /*7f20*/  BSYNC.RECONVERGENT B0 ;  /* 0x0000000000007941 */ /* 0x000fea0003800200 */
.L_x_9260:
[----:B------:R0:W-:Y:S01]  /*7f30*/  STG.E.U8 desc[UR36][R2.64], R0 ;  /* 0x0000000002007986 */ /* 0x0001e2000c101124 */
[----:B------:R-:W-:Y:S01]  /*7f40*/  IMAD.MOV.U32 R16, RZ, RZ, R24 ;  /* 0x000000ffff107224 */ /* 0x000fe200078e0018 */
[----:B------:R-:W-:Y:S06]  /*7f50*/  BRA `(.L_x_9241) ;  /* 0x00000004001c7947 */ /* 0x000fec0003800000 */
.L_x_9258:
        /* <DEDUP_REMOVED lines=13> */
.L_x_9266:
[----:B------:R-:W-:-:S04]  /*8030*/  SHF.R.U32.HI R0, RZ, 0x15, R5 ;  /* 0x00000015ff007819 */ /* 0x000fc80000011605 */
[----:B------:R-:W-:-:S04]  /*8040*/  LOP3.LUT R0, R0, 0x1, RZ, 0xc0, !PT ;  /* 0x0000000100007812 */ /* 0x000fc800078ec0ff */
[----:B------:R-:W-:-:S04]  /*8050*/  IADD3 R0, PT, PT, R5, 0x88fffff, R0 ;  /* 0x088fffff05007810 */ /* 0x000fc80007ffe000 */
[----:B------:R-:W-:-:S04]  /*8060*/  SHF.R.U32.HI R0, RZ, 0x15, R0 ;  /* 0x00000015ff007819 */ /* 0x000fc80000011600 */
[----:B------:R-:W-:-:S07]  /*8070*/  LOP3.LUT R4, R0, 0xff, RZ, 0xc0, !PT ;  /* 0x000000ff00047812 */ /* 0x000fce00078ec0ff */
.L_x_9267:
[----:B------:R-:W-:-:S04]  /*8080*/  SHF.R.U32.HI R5, RZ, 0x18, R5 ;  /* 0x00000018ff057819 */ /* 0x000fc80000011605 */
[----:B------:R-:W-:-:S04]  /*8090*/  LOP3.LUT R4, R4, 0x80, R5, 0xf8, !PT ;  /* 0x0000008004047812 */ /* 0x000fc800078ef805 */
[----:B------:R-:W-:-:S07]  /*80a0*/  PRMT R0, R4, 0x7610, R0 ;  /* 0x0000761004007816 */ /* 0x000fce0000000000 */
.L_x_9265:
[----:B------:R-:W-:Y:S05]  /*80b0*/  BSYNC.RECONVERGENT B0 ;  /* 0x0000000000007941 */ /* 0x000fea0003800200 */
.L_x_9264:
[----:B------:R0:W-:Y:S01]  /*80c0*/  STG.E.U8 desc[UR36][R2.64], R0 ;  /* 0x0000000002007986 */ /* 0x0001e2000c101124 */
[----:B------:R-:W-:Y:S01]  /*80d0*/  IMAD.MOV.U32 R16, RZ, RZ, R24 ;  /* 0x000000ffff107224 */ /* 0x000fe200078e0018 */
[----:B------:R-:W-:Y:S06]  /*80e0*/  BRA `(.L_x_9241) ;  /* 0x0000000000b87947 */ /* 0x000fec0003800000 */
.L_x_9257:
[----:B------:R-:W-:-:S13]  /*80f0*/  ISETP.NE.AND P0, PT, R0, 0x1c, PT ;  /* 0x0000001c0000780c */ /* 0x000fda0003f05270 */
[----:B------:R-:W-:Y:S05]  /*8100*/  @!P0 BRA `(.L_x_9268) ;  /* 0x0000000000a88947 */ /* 0x000fea0003800000 */
[----:B------:R-:W-:-:S13]  /*8110*/  ISETP.NE.AND P0, PT, R0, 0x1d, PT ;  /* 0x0000001d0000780c */ /* 0x000fda0003f05270 */
[----:B------:R-:W-:Y:S05]  /*8120*/  @!P0 BRA `(.L_x_9269) ;  /* 0x0000000000948947 */ /* 0x000fea0003800000 */
[----:B------:R-:W-:-:S13]  /*8130*/  ISETP.NE.AND P0, PT, R0, 0x2c, PT ;  /* 0x0000002c0000780c */ /* 0x000fda0003f05270 */
[----:B------:R-:W-:Y:S05]  /*8140*/  @!P0 BRA `(.L_x_9270) ;  /* 0x0000000000488947 */ /* 0x000fea0003800000 */
.L_x_9240:
[----:B------:R-:W-:Y:S01]  /*8150*/  MOV R0, 0x100 ;  /* 0x0000010000007802 */ /* 0x000fe20000000f00 */
[----:B------:R-:W0:Y:S01]  /*8160*/  LDCU.64 UR6, c[0x4][0xf0] ;  /* 0x01001e00ff0677ac */ /* 0x000e220008000a00 */
[----:B------:R-:W-:Y:S02]  /*8170*/  IMAD.MOV.U32 R8, RZ, RZ, 0x65 ;  /* 0x00000065ff087424 */ /* 0x000fe400078e00ff */
[----:B------:R2:W3:Y:S01]  /*8180*/  LDC.64 R2, c[0x4][R0] ;  /* 0x0100000000027b82 */ /* 0x0004e20000000a00 */
[----:B------:R-:W4:Y:S01]  /*8190*/  LDCU.64 UR8, c[0x4][0xf8] ;  /* 0x01001f00ff0877ac */ /* 0x000f220008000a00 */
[----:B-1----:R-:W-:Y:S02]  /*81a0*/  IMAD.MOV.U32 R12, RZ, RZ, 0x1 ;  /* 0x00000001ff0c7424 */ /* 0x002fe400078e00ff */
[----:B------:R-:W-:Y:S01]  /*81b0*/  IMAD.MOV.U32 R13, RZ, RZ, RZ ;  /* 0x000000ffff0d7224 */ /* 0x000fe200078e00ff */
[----:B------:R-:W1:Y:S01]  /*81c0*/  LDCU.64 UR4, c[0x4][0x8] ;  /* 0x01000100ff0477ac */ /* 0x000e620008000a00 */
[----:B0-----:R-:W-:-:S02]  /*81d0*/  IMAD.U32 R4, RZ, RZ, UR6 ;  /* 0x00000006ff047e24 */ /* 0x001fc4000f8e00ff */
[----:B------:R-:W-:Y:S02]  /*81e0*/  IMAD.U32 R5, RZ, RZ, UR7 ;  /* 0x00000007ff057e24 */ /* 0x000fe4000f8e00ff */
[----:B----4-:R-:W-:Y:S02]  /*81f0*/  IMAD.U32 R6, RZ, RZ, UR8 ;  /* 0x00000008ff067e24 */ /* 0x010fe4000f8e00ff */
[----:B------:R-:W-:Y:S02]  /*8200*/  IMAD.U32 R7, RZ, RZ, UR9 ;  /* 0x00000009ff077e24 */ /* 0x000fe4000f8e00ff */
[----:B-1----:R-:W-:Y:S02]  /*8210*/  IMAD.U32 R10, RZ, RZ, UR4 ;  /* 0x00000004ff0a7e24 */ /* 0x002fe4000f8e00ff */
[----:B--2---:R-:W-:-:S07]  /*8220*/  IMAD.U32 R11, RZ, RZ, UR5 ;  /* 0x00000005ff0b7e24 */ /* 0x004fce000f8e00ff */
[----:B------:R-:W-:-:S07]  /*8230*/  LEPC R20, `(.L_x_9271) ;  /* 0x000000001014794e */ /* 0x000fce0000000000 */
[----:B---3--:R-:W-:Y:S05]  /*8240*/  CALL.ABS.NOINC R2 ;  /* 0x0000000002007343 */ /* 0x008fea0003c00000 */
.L_x_9271:
[----:B------:R-:W-:Y:S01]  /*8250*/  IMAD.MOV.U32 R16, RZ, RZ, R24 ;  /* 0x000000ffff107224 */ /* 0x000fe200078e0018 */
[----:B------:R-:W-:Y:S06]  /*8260*/  BRA `(.L_x_9241) ;  /* 0x0000000000587947 */ /* 0x000fec0003800000 */
.L_x_9270:
[----:B------:R-:W0:Y:S01]  /*8270*/  I2F.S64 R8, R8 ;  /* 0x0000000800087312 */ /* 0x000e220000301400 */
[----:B------:R-:W-:Y:S01]  /*8280*/  IMAD.MOV.U32 R16, RZ, RZ, R24 ;  /* 0x000000ffff107224 */ /* 0x000fe200078e0018 */
        /* <DEDUP_REMOVED lines=15> */
.L_x_9269:
[----:B------:R0:W-:Y:S01]  /*8380*/  STG.E.64 desc[UR36][R2.64], R8 ;  /* 0x0000000802007986 */ /* 0x0001e2000c101b24 */
[----:B------:R-:W-:Y:S01]  /*8390*/  IMAD.MOV.U32 R16, RZ, RZ, R24 ;  /* 0x000000ffff107224 */ /* 0x000fe200078e0018 */
[----:B------:R-:W-:Y:S06]  /*83a0*/  BRA `(.L_x_9241) ;  /* 0x0000000000087947 */ /* 0x000fec0003800000 */
.L_x_9268:
[----:B------:R0:W-:Y:S01]  /*83b0*/  STG.E desc[UR36][R2.64], R8 ;  /* 0x0000000802007986 */ /* 0x0001e2000c101924 */
[----:B------:R-:W-:-:S07]  /*83c0*/  IMAD.MOV.U32 R16, RZ, RZ, R24 ;  /* 0x000000ffff107224 */ /* 0x000fce00078e0018 */
.L_x_9241:
[----:B------:R-:W-:-:S13]  /*83d0*/  ISETP.GE.AND P0, PT, R16, R25, PT ;  /* 0x000000191000720c */ /* 0x000fda0003f06270 */
[----:B------:R-:W-:Y:S05]  /*83e0*/  @P0 BREAK.RELIABLE B6 ;  /* 0x0000000000060942 */ /* 0x000fea0003800100 */
[----:B------:R-:W-:Y:S05]  /*83f0*/  @P0 BRA `(.L_x_9272) ;  /* 0x0000001c00300947 */ /* 0x000fea0003800000 */
[----:B------:R-:W5:Y:S01]  /*8400*/  LDCU UR4, c[0x0][0x410] ;  /* 0x00008200ff0477ac */ /* 0x000f620008000800 */
[----:B0-234-:R-:W0:Y:S01]  /*8410*/  LDC.64 R2, c[0x0][0x3f0] ;  /* 0x0000fc00ff027b82 */ /* 0x01de220000000a00 */
        /* <DEDUP_REMOVED lines=18> */
.L_x_9276:
[----:B------:R0:W-:Y:S01]  /*8540*/  STG.E.U8 desc[UR36][R2.64], R22 ;  /* 0x0000001602007986 */ /* 0x0001e2000c101124 */
[----:B------:R-:W-:Y:S05]  /*8550*/  BRA `(.L_x_9278) ;  /* 0x0000000c00347947 */ /* 0x000fea0003800000 */
.L_x_9275:
        /* <DEDUP_REMOVED lines=8> */
.L_x_9280:
[----:B------:R0:W-:Y:S01]  /*85e0*/  STG.E desc[UR36][R2.64], R22 ;  /* 0x0000001602007986 */ /* 0x0001e2000c101924 */
[----:B------:R-:W-:Y:S05]  /*85f0*/  BRA `(.L_x_9278) ;  /* 0x0000000c000c7947 */ /* 0x000fea0003800000 */
.L_x_9279:
[----:B------:R0:W-:Y:S01]  /*8600*/  STG.E.U16 desc[UR36][R2.64], R22 ;  /* 0x0000001602007986 */ /* 0x0001e2000c101524 */
[----:B------:R-:W-:Y:S05]  /*8610*/  BRA `(.L_x_9278) ;  /* 0x0000000c00047947 */ /* 0x000fea0003800000 */
.L_x_9274:
        /* <DEDUP_REMOVED lines=9> */
.L_x_9282:
[----:B------:R-:W0:Y:S02]  /*86b0*/  I2F.S64 R0, R22 ;  /* 0x0000001600007312 */ /* 0x000e240000301400 */
[----:B0-----:R-:W-:-:S05]  /*86c0*/  F2FP.F16.F32.PACK_AB R0, RZ, R0 ;  /* 0x00000000ff00723e */ /* 0x001fca00000000ff */
[----:B------:R0:W-:Y:S01]  /*86d0*/  STG.E.U16 desc[UR36][R2.64], R0 ;  /* 0x0000000002007986 */ /* 0x0001e2000c101524 */
[----:B------:R-:W-:Y:S05]  /*86e0*/  BRA `(.L_x_9278) ;  /* 0x0000000800d07947 */ /* 0x000fea0003800000 */
.L_x_9281:
        /* <DEDUP_REMOVED lines=10> */
.L_x_9284:
[----:B------:R-:W0:Y:S02]  /*8790*/  I2F.S64 R22, R22 ;  /* 0x0000001600167312 */ /* 0x000e240000301400 */
[----:B0-----:R-:W-:-:S04]  /*87a0*/  F2FP.F16.F32.PACK_AB R5, RZ, R22 ;  /* 0x00000016ff05723e */ /* 0x001fc800000000ff */
[----:B------:R-:W-:-:S05]  /*87b0*/  PRMT R5, R5, 0x5410, RZ ;  /* 0x0000541005057816 */ /* 0x000fca00000000ff */
[----:B------:R0:W-:Y:S01]  /*87c0*/  STG.E desc[UR36][R2.64], R5 ;  /* 0x0000000502007986 */ /* 0x0001e2000c101924 */
[----:B------:R-:W-:Y:S05]  /*87d0*/  BRA `(.L_x_9278) ;  /* 0x0000000800947947 */ /* 0x000fea0003800000 */
.L_x_9283:
[----:B------:R-:W0:Y:S02]  /*87e0*/  I2F.F64.S64 R22, R22 ;  /* 0x0000001600167312 */ /* 0x000e240000301c00 */
[----:B0-----:R0:W-:Y:S01]  /*87f0*/  STG.E.64 desc[UR36][R2.64], R22 ;  /* 0x0000001602007986 */ /* 0x0011e2000c101b24 */
[----:B------:R-:W-:Y:S05]  /*8800*/  BRA `(.L_x_9278) ;  /* 0x0000000800887947 */ /* 0x000fea0003800000 */
.L_x_9273:
        /* <DEDUP_REMOVED lines=12> */
.L_x_9288:
        /* <DEDUP_REMOVED lines=18> */
.L_x_9291:
[----:B------:R-:W-:-:S04]  /*89f0*/  SHF.R.U32.HI R5, RZ, 0x18, R5 ;  /* 0x00000018ff057819 */ /* 0x000fc80000011605 */
[----:B------:R-:W-:-:S07]  /*8a00*/  LOP3.LUT R0, R0, 0x80, R5, 0xf8, !PT ;  /* 0x0000008000007812 */ /* 0x000fce00078ef805 */
.L_x_9290:
[----:B------:R-:W-:Y:S05]  /*8a10*/  BSYNC.RECONVERGENT B0 ;  /* 0x0000000000007941 */ /* 0x000fea0003800200 */
.L_x_9289:
[----:B------:R0:W-:Y:S01]  /*8a20*/  STG.E.U8 desc[UR36][R2.64], R0 ;  /* 0x0000000002007986 */ /* 0x0001e2000c101124 */
[----:B------:R-:W-:Y:S05]  /*8a30*/  BRA `(.L_x_9278) ;  /* 0x0000000400fc7947 */ /* 0x000fea0003800000 */
.L_x_9287:
        /* <DEDUP_REMOVED lines=18> */
.L_x_9294:
[----:B------:R-:W-:-:S04]  /*8b60*/  SHF.R.U32.HI R5, RZ, 0x18, R5 ;  /* 0x00000018ff057819 */ /* 0x000fc80000011605 */
[----:B------:R-:W-:-:S07]  /*8b70*/  LOP3.LUT R0, R0, 0x80, R5, 0xf8, !PT ;  /* 0x0000008000007812 */ /* 0x000fce00078ef805 */
.L_x_9293:
[----:B------:R-:W-:Y:S05]  /*8b80*/  BSYNC.RECONVERGENT B0 ;  /* 0x0000000000007941 */ /* 0x000fea0003800200 */
.L_x_9292:
[----:B------:R0:W-:Y:S01]  /*8b90*/  STG.E.U8 desc[UR36][R2.64], R0 ;  /* 0x0000000002007986 */ /* 0x0001e2000c101124 */
[----:B------:R-:W-:Y:S05]  /*8ba0*/  BRA `(.L_x_9278) ;  /* 0x0000000400a07947 */ /* 0x000fea0003800000 */
.L_x_9286:
        /* <DEDUP_REMOVED lines=22> */
.L_x_9296:
[----:B------:R0:W-:Y:S01]  /*8d10*/  STG.E.64 desc[UR36][R2.64], R22 ;  /* 0x0000001602007986 */ /* 0x0001e2000c101b24 */
[----:B------:R-:W-:Y:S05]  /*8d20*/  BRA `(.L_x_9278) ;  /* 0x0000000400407947 */ /* 0x000fea0003800000 */
.L_x_9295:
[----:B------:R0:W-:Y:S01]  /*8d30*/  STG.E desc[UR36][R2.64], R22 ;  /* 0x0000001602007986 */ /* 0x0001e2000c101924 */
[----:B------:R-:W-:Y:S05]  /*8d40*/  BRA `(.L_x_9278) ;  /* 0x0000000400387947 */ /* 0x000fea0003800000 */
.L_x_9285:
        /* <DEDUP_REMOVED lines=11> */
.L_x_9298:
[----:B------:R-:W0:Y:S01]  /*8e00*/  I2F.F64.S64 R4, R22 ;  /* 0x0000001600047312 */ /* 0x000e220000301c00 */
[----:B------:R-:W-:-:S05]  /*8e10*/  CS2R R6, SRZ ;  /* 0x0000000000067805 */ /* 0x000fca000001ff00 */
[----:B0-----:R4:W-:Y:S01]  /*8e20*/  STG.E.128 desc[UR36][R2.64], R4 ;  /* 0x0000000402007986 */ /* 0x0019e2000c101d24 */
[----:B------:R-:W-:Y:S05]  /*8e30*/  BRA `(.L_x_9278) ;  /* 0x0000000000fc7947 */ /* 0x000fea0003800000 */
.L_x_9297:
[----:B------:R-:W-:-:S13]  /*8e40*/  ISETP.NE.AND P0, PT, R0, 0xf, PT ;  /* 0x0000000f0000780c */ /* 0x000fda0003f05270 */
[----:B------:R-:W-:Y:S05]  /*8e50*/  @!P0 BRA `(.L_x_9299) ;  /* 0x0000000000e88947 */ /* 0x000fea0003800000 */
[----:B------:R-:W-:-:S13]  /*8e60*/  ISETP.NE.AND P0, PT, R0, 0x17, PT ;  /* 0x000000170000780c */ /* 0x000fda0003f05270 */
[----:B------:R-:W-:Y:S05]  /*8e70*/  @!P0 BRA `(.L_x_9300) ;  /* 0x0000000000908947 */ /* 0x000fea0003800000 */
[----:B------:R-:W-:-:S13]  /*8e80*/  ISETP.NE.AND P0, PT, R0, 0x18, PT ;  /* 0x000000180000780c */ /* 0x000fda0003f05270 */
[----:B------:R-:W-:Y:S05]  /*8e90*/  @!P0 BRA `(.L_x_9301) ;  /* 0x0000000000448947 */ /* 0x000fea0003800000 */
.L_x_9277:
        /* <DEDUP_REMOVED lines=16> */
.L_x_9302:
[----:B------:R-:W-:Y:S05]  /*8fa0*/  BRA `(.L_x_9278) ;  /* 0x0000000000a07947 */ /* 0x000fea0003800000 */
.L_x_9301:
        /* <DEDUP_REMOVED lines=13> */
.L_x_9304:
[----:B------:R-:W-:Y:S05]  /*9080*/  BSYNC.RECONVERGENT B0 ;  /* 0x0000000000007941 */ /* 0x000fea0003800200 */
.L_x_9303:
[----:B------:R-:W-:-:S05]  /*9090*/  LOP3.LUT R5, R0, 0x80, R5, 0xf8, !PT ;  /* 0x0000008000057812 */ /* 0x000fca00078ef805 */
[----:B------:R3:W-:Y:S01]  /*90a0*/  STG.E.U8 desc[UR36][R2.64], R5 ;  /* 0x0000000502007986 */ /* 0x0007e2000c101124 */
[----:B------:R-:W-:Y:S05]  /*90b0*/  BRA `(.L_x_9278) ;  /* 0x00000000005c7947 */ /* 0x000fea0003800000 */
.L_x_9300:
        /* <DEDUP_REMOVED lines=12> */
.L_x_9306:
[----:B------:R-:W-:Y:S01]  /*9180*/  IMAD.MOV.U32 R0, RZ, RZ, 0x7f ;  /* 0x0000007fff007424 */ /* 0x000fe200078e00ff */
[----:B------:R-:W-:-:S04]  /*9190*/  ISETP.GT.U32.AND P0, PT, R4, 0x7f800000, PT ;  /* 0x7f8000000400780c */ /* 0x000fc80003f04070 */
[----:B------:R-:W-:-:S09]  /*91a0*/  SEL R0, R0, 0x7c, P0 ;  /* 0x0000007c00007807 */ /* 0x000fd20000000000 */
.L_x_9307:
[----:B------:R-:W-:Y:S05]  /*91b0*/  BSYNC.RECONVERGENT B0 ;  /* 0x0000000000007941 */ /* 0x000fea0003800200 */
.L_x_9305:
[----:B------:R-:W-:-:S04]  /*91c0*/  SHF.R.U32.HI R5, RZ, 0x18, R5 ;  /* 0x00000018ff057819 */ /* 0x000fc80000011605 */
[----:B------:R-:W-:-:S05]  /*91d0*/  LOP3.LUT R5, R0, 0x80, R5, 0xf8, !PT ;  /* 0x0000008000057812 */ /* 0x000fca00078ef805 */
[----:B------:R2:W-:Y:S01]  /*91e0*/  STG.E.U8 desc[UR36][R2.64], R5 ;  /* 0x0000000502007986 */ /* 0x0005e2000c101124 */
[----:B------:R-:W-:Y:S05]  /*91f0*/  BRA `(.L_x_9278) ;  /* 0x00000000000c7947 */ /* 0x000fea0003800000 */
.L_x_9299:
[----:B------:R-:W0:Y:S02]  /*9200*/  I2F.S64 R0, R22 ;  /* 0x0000001600007312 */ /* 0x000e240000301400 */
[----:B0-----:R-:W-:-:S05]  /*9210*/  F2FP.BF16.F32.PACK_AB R0, RZ, R0 ;  /* 0x00000000ff00723e */ /* 0x001fca00000010ff */
[----:B------:R0:W-:Y:S02]  /*9220*/  STG.E.U16 desc[UR36][R2.64], R0 ;  /* 0x0000000002007986 */ /* 0x0001e4000c101524 */
.L_x_9278:
[----:B------:R-:W-:-:S07]  /*9230*/  VIADD R16, R16, 0x80 ;  /* 0x0000008010107836 */ /* 0x000fce0000000000 */
.L_x_9235:
[----:B------:R-:W-:-:S13]  /*9240*/  ISETP.GE.AND P0, PT, R16, R25, PT ;  /* 0x000000191000720c */ /* 0x000fda0003f06270 */
[----:B------:R-:W-:Y:S05]  /*9250*/  @P0 BREAK.RELIABLE B6 ;  /* 0x0000000000060942 */ /* 0x000fea0003800100 */
[----:B------:R-:W-:Y:S05]  /*9260*/  @P0 BRA `(.L_x_9272) ;  /* 0x0000000c00940947 */ /* 0x000fea0003800000 */
[----:B------:R-:W-:Y:S05]  /*9270*/  BSYNC.RELIABLE B6 ;  /* 0x0000000000067941 */ /* 0x000fea0003800100 */
.L_x_9234:
        /* <DEDUP_REMOVED lines=20> */
.L_x_9311:
[----:B------:R0:W-:Y:S01]  /*93c0*/  STG.E.U8 desc[UR36][R2.64], R34 ;  /* 0x0000002202007986 */ /* 0x0001e2000c101124 */
[----:B------:R-:W-:Y:S05]  /*93d0*/  BRA `(.L_x_9313) ;  /* 0x0000000c00347947 */ /* 0x000fea0003800000 */
.L_x_9310:
        /* <DEDUP_REMOVED lines=8> */
.L_x_9315:
[----:B------:R0:W-:Y:S01]  /*9460*/  STG.E desc[UR36][R2.64], R34 ;  /* 0x0000002202007986 */ /* 0x0001e2000c101924 */
[----:B------:R-:W-:Y:S05]  /*9470*/  BRA `(.L_x_9313) ;  /* 0x0000000c000c7947 */ /* 0x000fea0003800000 */
.L_x_9314:
[----:B------:R0:W-:Y:S01]  /*9480*/  STG.E.U16 desc[UR36][R2.64], R34 ;  /* 0x0000002202007986 */ /* 0x0001e2000c101524 */
[----:B------:R-:W-:Y:S05]  /*9490*/  BRA `(.L_x_9313) ;  /* 0x0000000c00047947 */ /* 0x000fea0003800000 */
.L_x_9309:
        /* <DEDUP_REMOVED lines=9> */
.L_x_9317:
[----:B------:R-:W0:Y:S02]  /*9530*/  I2F.S64 R0, R34 ;  /* 0x0000002200007312 */ /* 0x000e240000301400 */
[----:B0-----:R-:W-:-:S05]  /*9540*/  F2FP.F16.F32.PACK_AB R0, RZ, R0 ;  /* 0x00000000ff00723e */ /* 0x001fca00000000ff */
[----:B------:R0:W-:Y:S01]  /*9550*/  STG.E.U16 desc[UR36][R2.64], R0 ;  /* 0x0000000002007986 */ /* 0x0001e2000c101524 */
[----:B------:R-:W-:Y:S05]  /*9560*/  BRA `(.L_x_9313) ;  /* 0x0000000800d07947 */ /* 0x000fea0003800000 */
.L_x_9316:
        /* <DEDUP_REMOVED lines=10> */
.L_x_9319:
[----:B------:R-:W0:Y:S02]  /*9610*/  I2F.S64 R34, R34 ;  /* 0x0000002200227312 */ /* 0x000e240000301400 */
[----:B0-----:R-:W-:-:S04]  /*9620*/  F2FP.F16.F32.PACK_AB R5, RZ, R34 ;  /* 0x00000022ff05723e */ /* 0x001fc800000000ff */
[----:B------:R-:W-:-:S05]  /*9630*/  PRMT R5, R5, 0x5410, RZ ;  /* 0x0000541005057816 */ /* 0x000fca00000000ff */
[----:B------:R0:W-:Y:S01]  /*9640*/  STG.E desc[UR36][R2.64], R5 ;  /* 0x0000000502007986 */ /* 0x0001e2000c101924 */
[----:B------:R-:W-:Y:S05]  /*9650*/  BRA `(.L_x_9313) ;  /* 0x0000000800947947 */ /* 0x000fea0003800000 */
.L_x_9318:
[----:B------:R-:W0:Y:S02]  /*9660*/  I2F.F64.S64 R34, R34 ;  /* 0x0000002200227312 */ /* 0x000e240000301c00 */
[----:B0-----:R0:W-:Y:S01]  /*9670*/  STG.E.64 desc[UR36][R2.64], R34 ;  /* 0x0000002202007986 */ /* 0x0011e2000c101b24 */
[----:B------:R-:W-:Y:S05]  /*9680*/  BRA `(.L_x_9313) ;  /* 0x0000000800887947 */ /* 0x000fea0003800000 */
.L_x_9308:
        /* <DEDUP_REMOVED lines=12> */
.L_x_9323:
        /* <DEDUP_REMOVED lines=18> */
.L_x_9326:
[----:B------:R-:W-:-:S04]  /*9870*/  SHF.R.U32.HI R5, RZ, 0x18, R5 ;  /* 0x00000018ff057819 */ /* 0x000fc80000011605 */
[----:B------:R-:W-:-:S07]  /*9880*/  LOP3.LUT R0, R0, 0x80, R5, 0xf8, !PT ;  /* 0x0000008000007812 */ /* 0x000fce00078ef805 */
.L_x_9325:
[----:B------:R-:W-:Y:S05]  /*9890*/  BSYNC.RECONVERGENT B0 ;  /* 0x0000000000007941 */ /* 0x000fea0003800200 */
.L_x_9324:
[----:B------:R0:W-:Y:S01]  /*98a0*/  STG.E.U8 desc[UR36][R2.64], R0 ;  /* 0x0000000002007986 */ /* 0x0001e2000c101124 */
[----:B------:R-:W-:Y:S05]  /*98b0*/  BRA `(.L_x_9313) ;  /* 0x0000000400fc7947 */ /* 0x000fea0003800000 */
.L_x_9322:
        /* <DEDUP_REMOVED lines=18> */
.L_x_9329:
[----:B------:R-:W-:-:S04]  /*99e0*/  SHF.R.U32.HI R5, RZ, 0x18, R5 ;  /* 0x00000018ff057819 */ /* 0x000fc80000011605 */
[----:B------:R-:W-:-:S07]  /*99f0*/  LOP3.LUT R0, R0, 0x80, R5, 0xf8, !PT ;  /* 0x0000008000007812 */ /* 0x000fce00078ef805 */
.L_x_9328:
[----:B------:R-:W-:Y:S05]  /*9a00*/  BSYNC.RECONVERGENT B0 ;  /* 0x0000000000007941 */ /* 0x000fea0003800200 */
.L_x_9327:
[----:B------:R0:W-:Y:S01]  /*9a10*/  STG.E.U8 desc[UR36][R2.64], R0 ;  /* 0x0000000002007986 */ /* 0x0001e2000c101124 */
[----:B------:R-:W-:Y:S05]  /*9a20*/  BRA `(.L_x_9313) ;  /* 0x0000000400a07947 */ /* 0x000fea0003800000 */
.L_x_9321:
        /* <DEDUP_REMOVED lines=22> */
.L_x_9331:
[----:B------:R0:W-:Y:S01]  /*9b90*/  STG.E.64 desc[UR36][R2.64], R34 ;  /* 0x0000002202007986 */ /* 0x0001e2000c101b24 */
[----:B------:R-:W-:Y:S05]  /*9ba0*/  BRA `(.L_x_9313) ;  /* 0x0000000400407947 */ /* 0x000fea0003800000 */
.L_x_9330:
[----:B------:R0:W-:Y:S01]  /*9bb0*/  STG.E desc[UR36][R2.64], R34 ;  /* 0x0000002202007986 */ /* 0x0001e2000c101924 */
[----:B------:R-:W-:Y:S05]  /*9bc0*/  BRA `(.L_x_9313) ;  /* 0x0000000400387947 */ /* 0x000fea0003800000 */
.L_x_9320:
        /* <DEDUP_REMOVED lines=11> */
.L_x_9333:
[----:B------:R-:W0:Y:S01]  /*9c80*/  I2F.F64.S64 R4, R34 ;  /* 0x0000002200047312 */ /* 0x000e220000301c00 */
[----:B------:R-:W-:-:S05]  /*9c90*/  CS2R R6, SRZ ;  /* 0x0000000000067805 */ /* 0x000fca000001ff00 */
[----:B0-----:R2:W-:Y:S01]  /*9ca0*/  STG.E.128 desc[UR36][R2.64], R4 ;  /* 0x0000000402007986 */ /* 0x0015e2000c101d24 */
[----:B------:R-:W-:Y:S05]  /*9cb0*/  BRA `(.L_x_9313) ;  /* 0x0000000000fc7947 */ /* 0x000fea0003800000 */
.L_x_9332:
[----:B------:R-:W-:-:S13]  /*9cc0*/  ISETP.NE.AND P0, PT, R0, 0xf, PT ;  /* 0x0000000f0000780c */ /* 0x000fda0003f05270 */
[----:B------:R-:W-:Y:S05]  /*9cd0*/  @!P0 BRA `(.L_x_9334) ;  /* 0x0000000000e88947 */ /* 0x000fea0003800000 */
[----:B------:R-:W-:-:S13]  /*9ce0*/  ISETP.NE.AND P0, PT, R0, 0x17, PT ;  /* 0x000000170000780c */ /* 0x000fda0003f05270 */
[----:B------:R-:W-:Y:S05]  /*9cf0*/  @!P0 BRA `(.L_x_9335) ;  /* 0x0000000000908947 */ /* 0x000fea0003800000 */
[----:B------:R-:W-:-:S13]  /*9d00*/  ISETP.NE.AND P0, PT, R0, 0x18, PT ;  /* 0x000000180000780c */ /* 0x000fda0003f05270 */
[----:B------:R-:W-:Y:S05]  /*9d10*/  @!P0 BRA `(.L_x_9336) ;  /* 0x0000000000448947 */ /* 0x000fea0003800000 */
.L_x_9312:
        /* <DEDUP_REMOVED lines=16> */
.L_x_9337:
[----:B------:R-:W-:Y:S05]  /*9e20*/  BRA `(.L_x_9313) ;  /* 0x0000000000a07947 */ /* 0x000fea0003800000 */
.L_x_9336:
        /* <DEDUP_REMOVED lines=13> */
.L_x_9339:
[----:B------:R-:W-:Y:S05]  /*9f00*/  BSYNC.RECONVERGENT B0 ;  /* 0x0000000000007941 */ /* 0x000fea0003800200 */
.L_x_9338:
[----:B------:R-:W-:-:S05]  /*9f10*/  LOP3.LUT R5, R0, 0x80, R5, 0xf8, !PT ;  /* 0x0000008000057812 */ /* 0x000fca00078ef805 */
[----:B------:R4:W-:Y:S01]  /*9f20*/  STG.E.U8 desc[UR36][R2.64], R5 ;  /* 0x0000000502007986 */ /* 0x0009e2000c101124 */
[----:B------:R-:W-:Y:S05]  /*9f30*/  BRA `(.L_x_9313) ;  /* 0x00000000005c7947 */ /* 0x000fea0003800000 */
.L_x_9335:
        /* <DEDUP_REMOVED lines=12> */
.L_x_9341:
[----:B------:R-:W-:Y:S01]  /*a000*/  IMAD.MOV.U32 R0, RZ, RZ, 0x7f ;  /* 0x0000007fff007424 */ /* 0x000fe200078e00ff */
[----:B------:R-:W-:-:S04]  /*a010*/  ISETP.GT.U32.AND P0, PT, R4, 0x7f800000, PT ;  /* 0x7f8000000400780c */ /* 0x000fc80003f04070 */
[----:B------:R-:W-:-:S09]  /*a020*/  SEL R0, R0, 0x7c, P0 ;  /* 0x0000007c00007807 */ /* 0x000fd20000000000 */
.L_x_9342:
[----:B------:R-:W-:Y:S05]  /*a030*/  BSYNC.RECONVERGENT B0 ;  /* 0x0000000000007941 */ /* 0x000fea0003800200 */
.L_x_9340:
[----:B------:R-:W-:-:S04]  /*a040*/  SHF.R.U32.HI R5, RZ, 0x18, R5 ;  /* 0x00000018ff057819 */ /* 0x000fc80000011605 */
[----:B------:R-:W-:-:S05]  /*a050*/  LOP3.LUT R5, R0, 0x80, R5, 0xf8, !PT ;  /* 0x0000008000057812 */ /* 0x000fca00078ef805 */
[----:B------:R3:W-:Y:S01]  /*a060*/  STG.E.U8 desc[UR36][R2.64], R5 ;  /* 0x0000000502007986 */ /* 0x0007e2000c101124 */
[----:B------:R-:W-:Y:S05]  /*a070*/  BRA `(.L_x_9313) ;  /* 0x00000000000c7947 */ /* 0x000fea0003800000 */
.L_x_9334:
[----:B------:R-:W0:Y:S02]  /*a080*/  I2F.S64 R0, R34 ;  /* 0x0000002200007312 */ /* 0x000e240000301400 */
[----:B0-----:R-:W-:-:S05]  /*a090*/  F2FP.BF16.F32.PACK_AB R0, RZ, R0 ;  /* 0x00000000ff00723e */ /* 0x001fca00000010ff */
[----:B------:R0:W-:Y:S02]  /*a0a0*/  STG.E.U16 desc[UR36][R2.64], R0 ;  /* 0x0000000002007986 */ /* 0x0001e4000c101524 */
.L_x_9313:
[----:B------:R-:W-:-:S07]  /*a0b0*/  VIADD R16, R16, 0x80 ;  /* 0x0000008010107836 */ /* 0x000fce0000000000 */
.L_x_9272:
[----:B------:R-:W-:Y:S05]  /*a0c0*/  BSYNC.RECONVERGENT B7 ;  /* 0x0000000000077941 */ /* 0x000fea0003800200 */
.L_x_9233:
[----:B------:R-:W-:-:S13]  /*a0d0*/  ISETP.GE.AND P0, PT, R16, R25, PT ;  /* 0x000000191000720c */ /* 0x000fda0003f06270 */
[----:B------:R-:W-:Y:S05]  /*a0e0*/  @P0 EXIT ;  /* 0x000000000000094d */ /* 0x000fea0003800000 */
[----:B0-234-:R-:W0:Y:S01]  /*a0f0*/  LDC.64 R2, c[0x0][0x3f0] ;  /* 0x0000fc00ff027b82 */ /* 0x01de220000000a00 */
[----:B------:R-:W2:Y:S01]  /*a100*/  LDCU UR4, c[0x0][0x410] ;  /* 0x00008200ff0477ac */ /* 0x000ea20008000800 */
[----:B------:R-:W-:Y:S01]  /*a110*/  PRMT R0, R26, 0x9910, RZ ;  /* 0x000099101a007816 */ /* 0x000fe200000000ff */
[----:B------:R-:W-:-:S03]  /*a120*/  IMAD R16, R17, 0x200, R16 ;  /* 0x0000020011107824 */ /* 0x000fc600078e0210 */
[----:B------:R-:W-:Y:S01]  /*a130*/  ISETP.GT.AND P1, PT, R0, 0x9, PT ;  /* 0x000000090000780c */ /* 0x000fe20003f24270 */
[----:B--2---:R-:W-:-:S05]  /*a140*/  IMAD R5, R16, UR4, RZ ;  /* 0x0000000410057c24 */ /* 0x004fca000f8e02ff */
        /* <DEDUP_REMOVED lines=13> */
.L_x_9346:
[----:B------:R-:W-:Y:S01]  /*a220*/  STG.E.U8 desc[UR36][R2.64], R18 ;  /* 0x0000001202007986 */ /* 0x000fe2000c101124 */
[----:B------:R-:W-:Y:S05]  /*a230*/  EXIT ;  /* 0x000000000000794d */ /* 0x000fea0003800000 */
.L_x_9345:
        /* <DEDUP_REMOVED lines=8> */
.L_x_9349:
[----:B------:R-:W-:Y:S01]  /*a2c0*/  STG.E desc[UR36][R2.64], R18 ;  /* 0x0000001202007986 */ /* 0x000fe2000c101924 */
[----:B------:R-:W-:Y:S05]  /*a2d0*/  EXIT ;  /* 0x000000000000794d */ /* 0x000fea0003800000 */
.L_x_9348:
[----:B------:R-:W-:Y:S01]  /*a2e0*/  STG.E.U16 desc[UR36][R2.64], R18 ;  /* 0x0000001202007986 */ /* 0x000fe2000c101524 */
[----:B------:R-:W-:Y:S05]  /*a2f0*/  EXIT ;  /* 0x000000000000794d */ /* 0x000fea0003800000 */
.L_x_9344:
        /* <DEDUP_REMOVED lines=9> */
.L_x_9351:
[----:B------:R-:W0:Y:S02]  /*a390*/  I2F.S64 R0, R18 ;  /* 0x0000001200007312 */ /* 0x000e240000301400 */
[----:B0-----:R-:W-:-:S05]  /*a3a0*/  F2FP.F16.F32.PACK_AB R0, RZ, R0 ;  /* 0x00000000ff00723e */ /* 0x001fca00000000ff */
[----:B------:R-:W-:Y:S01]  /*a3b0*/  STG.E.U16 desc[UR36][R2.64], R0 ;  /* 0x0000000002007986 */ /* 0x000fe2000c101524 */
[----:B------:R-:W-:Y:S05]  /*a3c0*/  EXIT ;  /* 0x000000000000794d */ /* 0x000fea0003800000 */
.L_x_9350:
        /* <DEDUP_REMOVED lines=10> */
.L_x_9353:
[----:B------:R-:W0:Y:S02]  /*a470*/  I2F.S64 R18, R18 ;  /* 0x0000001200127312 */ /* 0x000e240000301400 */
[----:B0-----:R-:W-:-:S04]  /*a480*/  F2FP.F16.F32.PACK_AB R5, RZ, R18 ;  /* 0x00000012ff05723e */ /* 0x001fc800000000ff */
[----:B------:R-:W-:-:S05]  /*a490*/  PRMT R5, R5, 0x5410, RZ ;  /* 0x0000541005057816 */ /* 0x000fca00000000ff */
[----:B------:R-:W-:Y:S01]  /*a4a0*/  STG.E desc[UR36][R2.64], R5 ;  /* 0x0000000502007986 */ /* 0x000fe2000c101924 */
[----:B------:R-:W-:Y:S05]  /*a4b0*/  EXIT ;  /* 0x000000000000794d */ /* 0x000fea0003800000 */
.L_x_9352:
[----:B------:R-:W0:Y:S02]  /*a4c0*/  I2F.F64.S64 R18, R18 ;  /* 0x0000001200127312 */ /* 0x000e240000301c00 */
[----:B0-----:R-:W-:Y:S01]  /*a4d0*/  STG.E.64 desc[UR36][R2.64], R18 ;  /* 0x0000001202007986 */ /* 0x001fe2000c101b24 */
[----:B------:R-:W-:Y:S05]  /*a4e0*/  EXIT ;  /* 0x000000000000794d */ /* 0x000fea0003800000 */
.L_x_9343:
        /* <DEDUP_REMOVED lines=12> */
.L_x_9357:
        /* <DEDUP_REMOVED lines=18> */
.L_x_9360:
[----:B------:R-:W-:-:S04]  /*a6d0*/  SHF.R.U32.HI R5, RZ, 0x18, R5 ;  /* 0x00000018ff057819 */ /* 0x000fc80000011605 */
[----:B------:R-:W-:-:S07]  /*a6e0*/  LOP3.LUT R0, R0, 0x80, R5, 0xf8, !PT ;  /* 0x0000008000007812 */ /* 0x000fce00078ef805 */
.L_x_9359:
[----:B------:R-:W-:Y:S05]  /*a6f0*/  BSYNC.RECONVERGENT B0 ;  /* 0x0000000000007941 */ /* 0x000fea0003800200 */
.L_x_9358:
[----:B------:R-:W-:Y:S01]  /*a700*/  STG.E.U8 desc[UR36][R2.64], R0 ;  /* 0x0000000002007986 */ /* 0x000fe2000c101124 */
[----:B------:R-:W-:Y:S05]  /*a710*/  EXIT ;  /* 0x000000000000794d */ /* 0x000fea0003800000 */
.L_x_9356:
        /* <DEDUP_REMOVED lines=18> */
.L_x_9363:
[----:B------:R-:W-:-:S04]  /*a840*/  SHF.R.U32.HI R5, RZ, 0x18, R5 ;  /* 0x00000018ff057819 */ /* 0x000fc80000011605 */
[----:B------:R-:W-:-:S07]  /*a850*/  LOP3.LUT R0, R0, 0x80, R5, 0xf8, !PT ;  /* 0x0000008000007812 */ /* 0x000fce00078ef805 */
.L_x_9362:
[----:B------:R-:W-:Y:S05]  /*a860*/  BSYNC.RECONVERGENT B0 ;  /* 0x0000000000007941 */ /* 0x000fea0003800200 */
.L_x_9361:
[----:B------:R-:W-:Y:S01]  /*a870*/  STG.E.U8 desc[UR36][R2.64], R0 ;  /* 0x0000000002007986 */ /* 0x000fe2000c101124 */
[----:B------:R-:W-:Y:S05]  /*a880*/  EXIT ;  /* 0x000000000000794d */ /* 0x000fea0003800000 */
.L_x_9355:
        /* <DEDUP_REMOVED lines=22> */
.L_x_9365:
[----:B------:R-:W-:Y:S01]  /*a9f0*/  STG.E.64 desc[UR36][R2.64], R18 ;  /* 0x0000001202007986 */ /* 0x000fe2000c101b24 */
[----:B------:R-:W-:Y:S05]  /*aa00*/  EXIT ;  /* 0x000000000000794d */ /* 0x000fea0003800000 */
.L_x_9364:
[----:B------:R-:W-:Y:S01]  /*aa10*/  STG.E desc[UR36][R2.64], R18 ;  /* 0x0000001202007986 */ /* 0x000fe2000c101924 */
[----:B------:R-:W-:Y:S05]  /*aa20*/  EXIT ;  /* 0x000000000000794d */ /* 0x000fea0003800000 */
.L_x_9354:
        /* <DEDUP_REMOVED lines=11> */
.L_x_9367:
[----:B------:R-:W0:Y:S01]  /*aae0*/  I2F.F64.S64 R4, R18 ;  /* 0x0000001200047312 */ /* 0x000e220000301c00 */
[----:B------:R-:W-:-:S05]  /*aaf0*/  CS2R R6, SRZ ;  /* 0x0000000000067805 */ /* 0x000fca000001ff00 */
[----:B0-----:R-:W-:Y:S01]  /*ab00*/  STG.E.128 desc[UR36][R2.64], R4 ;  /* 0x0000000402007986 */ /* 0x001fe2000c101d24 */
[----:B------:R-:W-:Y:S05]  /*ab10*/  EXIT ;  /* 0x000000000000794d */ /* 0x000fea0003800000 */
.L_x_9366:
[----:B------:R-:W-:-:S13]  /*ab20*/  ISETP.NE.AND P0, PT, R0, 0xf, PT ;  /* 0x0000000f0000780c */ /* 0x000fda0003f05270 */
[----:B------:R-:W-:Y:S05]  /*ab30*/  @!P0 BRA `(.L_x_9368) ;  /* 0x0000000000e88947 */ /* 0x000fea0003800000 */
[----:B------:R-:W-:-:S13]  /*ab40*/  ISETP.NE.AND P0, PT, R0, 0x17, PT ;  /* 0x000000170000780c */ /* 0x000fda0003f05270 */
[----:B------:R-:W-:Y:S05]  /*ab50*/  @!P0 BRA `(.L_x_9369) ;  /* 0x0000000000908947 */ /* 0x000fea0003800000 */
[----:B------:R-:W-:-:S13]  /*ab60*/  ISETP.NE.AND P0, PT, R0, 0x18, PT ;  /* 0x000000180000780c */ /* 0x000fda0003f05270 */
[----:B------:R-:W-:Y:S05]  /*ab70*/  @!P0 BRA `(.L_x_9370) ;  /* 0x0000000000448947 */ /* 0x000fea0003800000 */
.L_x_9347:
        /* <DEDUP_REMOVED lines=16> */
.L_x_9371:
[----:B------:R-:W-:Y:S05]  /*ac80*/  EXIT ;  /* 0x000000000000794d */ /* 0x000fea0003800000 */
.L_x_9370:
        /* <DEDUP_REMOVED lines=13> */
.L_x_9373:
[----:B------:R-:W-:Y:S05]  /*ad60*/  BSYNC.RECONVERGENT B0 ;  /* 0x0000000000007941 */ /* 0x000fea0003800200 */
.L_x_9372:
[----:B------:R-:W-:-:S05]  /*ad70*/  LOP3.LUT R5, R0, 0x80, R5, 0xf8, !PT ;  /* 0x0000008000057812 */ /* 0x000fca00078ef805 */
[----:B------:R-:W-:Y:S01]  /*ad80*/  STG.E.U8 desc[UR36][R2.64], R5 ;  /* 0x0000000502007986 */ /* 0x000fe2000c101124 */
[----:B------:R-:W-:Y:S05]  /*ad90*/  EXIT ;  /* 0x000000000000794d */ /* 0x000fea0003800000 */
.L_x_9369:
        /* <DEDUP_REMOVED lines=12> */
.L_x_9375:
[----:B------:R-:W-:Y:S01]  /*ae60*/  IMAD.MOV.U32 R0, RZ, RZ, 0x7f ;  /* 0x0000007fff007424 */ /* 0x000fe200078e00ff */
[----:B------:R-:W-:-:S04]  /*ae70*/  ISETP.GT.U32.AND P0, PT, R4, 0x7f800000, PT ;  /* 0x7f8000000400780c */ /* 0x000fc80003f04070 */
[----:B------:R-:W-:-:S09]  /*ae80*/  SEL R0, R0, 0x7c, P0 ;  /* 0x0000007c00007807 */ /* 0x000fd20000000000 */
.L_x_9376:
[----:B------:R-:W-:Y:S05]  /*ae90*/  BSYNC.RECONVERGENT B0 ;  /* 0x0000000000007941 */ /* 0x000fea0003800200 */
.L_x_9374:
[----:B------:R-:W-:-:S04]  /*aea0*/  SHF.R.U32.HI R5, RZ, 0x18, R5 ;  /* 0x00000018ff057819 */ /* 0x000fc80000011605 */
[----:B------:R-:W-:-:S05]  /*aeb0*/  LOP3.LUT R5, R0, 0x80, R5, 0xf8, !PT ;  /* 0x0000008000057812 */ /* 0x000fca00078ef805 */
[----:B------:R-:W-:Y:S01]  /*aec0*/  STG.E.U8 desc[UR36][R2.64], R5 ;  /* 0x0000000502007986 */ /* 0x000fe2000c101124 */
[----:B------:R-:W-:Y:S05]  /*aed0*/  EXIT ;  /* 0x000000000000794d */ /* 0x000fea0003800000 */
.L_x_9368:
[----:B------:R-:W0:Y:S02]  /*aee0*/  I2F.S64 R0, R18 ;  /* 0x0000001200007312 */ /* 0x000e240000301400 */
[----:B0-----:R-:W-:-:S05]  /*aef0*/  F2FP.BF16.F32.PACK_AB R0, RZ, R0 ;  /* 0x00000000ff00723e */ /* 0x001fca00000010ff */
[----:B------:R-:W-:Y:S01]  /*af00*/  STG.E.U16 desc[UR36][R2.64], R0 ;  /* 0x0000000002007986 */ /* 0x000fe2000c101524 */
[----:B------:R-:W-:Y:S05]  /*af10*/  EXIT ;  /* 0x000000000000794d */ /* 0x000fea0003800000 */
.L_x_9377:
        /* <DEDUP_REMOVED lines=14> */
.L_x_19048:


//--------------------- .text._ZN2at6native18elementwise_kernelILi128ELi2EZNS0_22gpu_kernel_impl_nocastIZZNS0_73_GLOBAL__N__c8866d80_35_SparseBinaryOpIntersectionKernel_cu_b2145a98_327142_sparse_binary_op_intersection_kernel_implINS3_18CUDAKernelLauncherENS3_36CUDAValueSelectionIntersectionKernelINS3_9LhsProjOpEEElLl8EEEvRNS_6TensorERKS9_SC_RKSt6vectorIlSaIlEERKSt8optionalIS9_ESL_bbENKUlvE1_clEvEUllE_EEvRNS_18TensorIteratorBaseERKT_EUliE_EEviT1_ --------------------------
	.section	.text._ZN2at6native18elementwise_kernelILi128ELi2EZNS0_22gpu_kernel_impl_nocastIZZNS0_73_GLOBAL__N__c8866d80_35_SparseBinaryOpIntersectionKernel_cu_b2145a98_327142_sparse_binary_op_intersection_kernel_implINS3_18CUDAKernelLauncherENS3_36CUDAValueSelectionIntersectionKernelINS3_9LhsProjOpEEElLl8EEEvRNS_6TensorERKS9_SC_RKSt6vectorIlSaIlEERKSt8optionalIS9_ESL_bbENKUlvE1_clEvEUllE_EEvRNS_18TensorIteratorBaseERKT_EUliE_EEviT1_,"ax",@progbits
	.align	128
        .global         _ZN2at6native18elementwise_kernelILi128ELi2EZNS0_22gpu_kernel_impl_nocastIZZNS0_73_GLOBAL__N__c8866d80_35_SparseBinaryOpIntersectionKernel_cu_b2145a98_327142_sparse_binary_op_intersection_kernel_implINS3_18CUDAKernelLauncherENS3_36CUDAValueSelectionIntersectionKernelINS3_9LhsProjOpEEElLl8EEEvRNS_6TensorERKS9_SC_RKSt6vectorIlSaIlEERKSt8optionalIS9_ESL_bbENKUlvE1_clEvEUllE_EEvRNS_18TensorIteratorBaseERKT_EUliE_EEviT1_
        .type           _ZN2at6native18elementwise_kernelILi128ELi2EZNS0_22gpu_kernel_impl_nocastIZZNS0_73_GLOBAL__N__c8866d80_35_SparseBinaryOpIntersectionKernel_cu_b2145a98_327142_sparse_binary_op_intersection_kernel_implINS3_18CUDAKernelLauncherENS3_36CUDAValueSelectionIntersectionKernelINS3_9LhsProjOpEEElLl8EEEvRNS_6TensorERKS9_SC_RKSt6vectorIlSaIlEERKSt8optionalIS9_ESL_bbENKUlvE1_clEvEUllE_EEvRNS_18TensorIteratorBaseERKT_EUliE_EEviT1_,@function
        .size           _ZN2at6native18elementwise_kernelILi128ELi2EZNS0_22gpu_kernel_impl_nocastIZZNS0_73_GLOBAL__N__c8866d80_35_SparseBinaryOpIntersectionKernel_cu_b2145a98_327142_sparse_binary_op_intersection_kernel_implINS3_18CUDAKernelLauncherENS3_36CUDAValueSelectionIntersectionKernelINS3_9LhsProjOpEEElLl8EEEvRNS_6TensorERKS9_SC_RKSt6vectorIlSaIlEERKSt8optionalIS9_ESL_bbENKUlvE1_clEvEUllE_EEvRNS_18TensorIteratorBaseERKT_EUliE_EEviT1_,(.L_x_19049 - _ZN2at6native18elementwise_kernelILi128ELi2EZNS0_22gpu_kernel_impl_nocastIZZNS0_73_GLOBAL__N__c8866d80_35_SparseBinaryOpIntersectionKernel_cu_b2145a98_327142_sparse_binary_op_intersection_kernel_implINS3_18CUDAKernelLauncherENS3_36CUDAValueSelectionIntersectionKernelINS3_9LhsProjOpEEElLl8EEEvRNS_6TensorERKS9_SC_RKSt6vectorIlSaIlEERKSt8optionalIS9_ESL_bbENKUlvE1_clEvEUllE_EEvRNS_18TensorIteratorBaseERKT_EUliE_EEviT1_)
        .other          _ZN2at6native18elementwise_kernelILi128ELi2EZNS0_22gpu_kernel_impl_nocastIZZNS0_73_GLOBAL__N__c8866d80_35_SparseBinaryOpIntersectionKernel_cu_b2145a98_327142_sparse_binary_op_intersection_kernel_implINS3_18CUDAKernelLauncherENS3_36CUDAValueSelectionIntersectionKernelINS3_9LhsProjOpEEElLl8EEEvRNS_6TensorERKS9_SC_RKSt6vectorIlSaIlEERKSt8optionalIS9_ESL_bbENKUlvE1_clEvEUllE_EEvRNS_18TensorIteratorBaseERKT_EUliE_EEviT1_,@"STO_CUDA_ENTRY STV_DEFAULT"
_ZN2at6native18elementwise_kernelILi128ELi2EZNS0_22gpu_kernel_impl_nocastIZZNS0_73_GLOBAL__N__c8866d80_35_SparseBinaryOpIntersectionKernel_cu_b2145a98_327142_sparse_binary_op_intersection_kernel_implINS3_18CUDAKernelLauncherENS3_36CUDAValueSelectionIntersectionKernelINS3_9LhsProjOpEEElLl8EEEvRNS_6TensorERKS9_SC_RKSt6vectorIlSaIlEERKSt8optionalIS9_ESL_bbENKUlvE1_clEvEUllE_EEvRNS_18TensorIteratorBaseERKT_EUliE_EEviT1_:
.text._ZN2at6native18elementwise_kernelILi128ELi2EZNS0_22gpu_kernel_impl_nocastIZZNS0_73_GLOBAL__N__c8866d80_35_SparseBinaryOpIntersectionKernel_cu_b2145a98_327142_sparse_binary_op_intersection_kernel_implINS3_18CUDAKernelLauncherENS3_36CUDAValueSelectionIntersectionKernelINS3_9LhsProjOpEEElLl8EEEvRNS_6TensorERKS9_SC_RKSt6vectorIlSaIlEERKSt8optionalIS9_ESL_bbENKUlvE1_clEvEUllE_EEvRNS_18TensorIteratorBaseERKT_EUliE_EEviT1_:
        /* <DEDUP_REMOVED lines=19> */
.L_x_9379:
[----:B------:R-:W0:Y:S02]  /*0130*/  LDCU.64 UR12, c[0x0][0x5a0] ;  /* 0x0000b400ff0c77ac */ /* 0x000e240008000a00 */
[----:B0-----:R-:W-:-:S04]  /*0140*/  UISETP.GE.U32.AND UP0, UPT, UR12, 0x1, UPT ;  /* 0x000000010c00788c */ /* 0x001fc8000bf06070 */
[----:B------:R-:W-:-:S09]  /*0150*/  UISETP.GE.AND.EX UP0, UPT, UR13, URZ, UPT, UP0 ;  /* 0x000000ff0d00728c */ /* 0x000fd2000bf06300 */
[----:B------:R-:W-:Y:S05]  /*0160*/  BRA.U !UP0, `(.L_x_9380) ;  /* 0x0000001908587547 */ /* 0x000fea000b800000 */
[----:B------:R-:W0:Y:S01]  /*0170*/  LDCU UR22, c[0x0][0x380] ;  /* 0x00007000ff1677ac */ /* 0x000e220008000800 */
[----:B------:R-:W-:Y:S01]  /*0180*/  BSSY.RECONVERGENT B0, `(.L_x_9381) ;  /* 0x00000cc000007945 */ /* 0x000fe20003800200 */
[----:B------:R-:W-:Y:S02]  /*0190*/  ULOP3.LUT UR20, UR12, 0x3, URZ, 0xc0, !UPT ;  /* 0x000000030c147892 */ /* 0x000fe4000f8ec0ff */
[----:B------:R-:W-:Y:S02]  /*01a0*/  ULOP3.LUT UR21, UR12, 0x7, URZ, 0xc0, !UPT ;  /* 0x000000070c157892 */ /* 0x000fe4000f8ec0ff */
[----:B------:R-:W-:-:S04]  /*01b0*/  UIADD3 UR18, UP0, UPT, UR20, -0x1, URZ ;  /* 0xffffffff14127890 */ /* 0x000fc8000ff1e0ff */
[----:B------:R-:W-:Y:S01]  /*01c0*/  UIADD3.X UR19, UPT, UPT, URZ, -0x1, URZ, UP0, !UPT ;  /* 0xffffffffff137890 */ /* 0x000fe200087fe4ff */
[----:B0-----:R-:W-:-:S13]  /*01d0*/  ISETP.GE.AND P0, PT, R31, UR22, PT ;  /* 0x000000161f007c0c */ /* 0x001fda000bf06270 */
[----:B------:R-:W-:Y:S05]  /*01e0*/  @P0 BRA `(.L_x_9382) ;  /* 0x0000000c00140947 */ /* 0x000fea0003800000 */
[----:B------:R-:W0:Y:S01]  /*01f0*/  LDC.64 R6, c[0x0][0x588] ;  /* 0x00016200ff067b82 */ /* 0x000e220000000a00 */
[----:B------:R-:W1:Y:S07]  /*0200*/  LDCU.64 UR6, c[0x0][0x598] ;  /* 0x0000b300ff0677ac */ /* 0x000e6e0008000a00 */
[----:B------:R-:W2:Y:S01]  /*0210*/  LDC.64 R2, c[0x0][0x5e8] ;  /* 0x00017a00ff027b82 */ /* 0x000ea20000000a00 */
[----:B0-----:R-:W1:Y:S01]  /*0220*/  LDG.E.64 R6, desc[UR8][R6.64] ;  /* 0x0000000806067981 */ /* 0x001e62000c1e1b00 */
[----:B------:R-:W-:Y:S01]  /*0230*/  UISETP.GE.U32.AND UP1, UPT, UR12, 0x8, UPT ;  /* 0x000000080c00788c */ /* 0x000fe2000bf26070 */
[----:B------:R-:W-:Y:S01]  /*0240*/  CS2R R28, SRZ ;  /* 0x00000000001c7805 */ /* 0x000fe2000001ff00 */
[----:B------:R-:W-:-:S02]  /*0250*/  UISETP.NE.U32.AND UP0, UPT, UR21, URZ, UPT ;  /* 0x000000ff1500728c */ /* 0x000fc4000bf05070 */
[----:B------:R-:W-:Y:S01]  /*0260*/  UISETP.GE.U32.AND.EX UP1, UPT, UR13, URZ, UPT, UP1 ;  /* 0x000000ff0d00728c */ /* 0x000fe2000bf26110 */
[----:B------:R-:W-:Y:S01]  /*0270*/  UMOV UR4, URZ ;  /* 0x000000ff00047c82 */ /* 0x000fe20008000000 */
[----:B------:R-:W-:Y:S01]  /*0280*/  UISETP.NE.AND.EX UP0, UPT, URZ, URZ, UPT, UP0 ;  /* 0x000000ffff00728c */ /* 0x000fe2000bf05300 */
[----:B------:R-:W-:Y:S01]  /*0290*/  UMOV UR5, URZ ;  /* 0x000000ff00057c82 */ /* 0x000fe20008000000 */
[----:B-1----:R-:W-:-:S04]  /*02a0*/  IMAD R5, R7, UR6, RZ ;  /* 0x0000000607057c24 */ /* 0x002fc8000f8e02ff */
[C---:B------:R-:W-:Y:S02]  /*02b0*/  IMAD R9, R6.reuse, UR7, R5 ;  /* 0x0000000706097c24 */ /* 0x040fe4000f8e0205 */
[----:B------:R-:W-:-:S05]  /*02c0*/  IMAD.WIDE.U32 R4, R6, UR6, RZ ;  /* 0x0000000606047c25 */ /* 0x000fca000f8e00ff */
[----:B------:R-:W-:Y:S01]  /*02d0*/  IADD3 R7, PT, PT, R5, R9, RZ ;  /* 0x0000000905077210 */ /* 0x000fe20007ffe0ff */
[----:B--2---:R-:W-:Y:S06]  /*02e0*/  BRA.U !UP1, `(.L_x_9383) ;  /* 0x00000005094c7547 */ /* 0x004fec000b800000 */
[----:B------:R-:W-:Y:S01]  /*02f0*/  IMAD.WIDE.U32 R10, R2, 0x8, RZ ;  /* 0x00000008020a7825 */ /* 0x000fe200078e00ff */
[----:B------:R-:W-:Y:S01]  /*0300*/  ULOP3.LUT UR4, UR12, 0xfffffff8, URZ, 0xc0, !UPT ;  /* 0xfffffff80c047892 */ /* 0x000fe2000f8ec0ff */
[----:B------:R-:W-:Y:S01]  /*0310*/  SHF.L.U32 R9, R3, 0x3, RZ ;  /* 0x0000000303097819 */ /* 0x000fe200000006ff */
[----:B------:R-:W-:Y:S01]  /*0320*/  ULOP3.LUT UR5, UR13, 0x7fffffff, URZ, 0xc0, !UPT ;  /* 0x7fffffff0d057892 */ /* 0x000fe2000f8ec0ff */
[----:B------:R-:W-:Y:S01]  /*0330*/  LEA R37, P0, R4, UR10, 0x3 ;  /* 0x0000000a04257c11 */ /* 0x000fe2000f8018ff */
[----:B------:R-:W-:Y:S01]  /*0340*/  HFMA2 R0, -RZ, RZ, 0, 3.62396240234375e-05 ;  /* 0x00000260ff007431 */ /* 0x000fe200000001ff */
[----:B------:R-:W-:Y:S02]  /*0350*/  SHF.L.U64.HI R30, R2, 0x6, R3 ;  /* 0x00000006021e7819 */ /* 0x000fe40000010203 */
[----:B------:R-:W-:Y:S02]  /*0360*/  CS2R R28, SRZ ;  /* 0x00000000001c7805 */ /* 0x000fe4000001ff00 */
[----:B------:R-:W-:Y:S01]  /*0370*/  IADD3 R36, PT, PT, R11, R9, RZ ;  /* 0x000000090b247210 */ /* 0x000fe20007ffe0ff */
[----:B------:R-:W-:Y:S01]  /*0380*/  UMOV UR6, UR4 ;  /* 0x0000000400067c82 */ /* 0x000fe20008000000 */
[----:B------:R-:W-:Y:S01]  /*0390*/  LEA.HI.X R39, R4, UR11, R7, 0x3, P0 ;  /* 0x0000000b04277c11 */ /* 0x000fe200080f1c07 */
[----:B------:R-:W-:-:S06]  /*03a0*/  UMOV UR7, UR5 ;  /* 0x0000000500077c82 */ /* 0x000fcc0008000000 */
.L_x_9384:
[----:B------:R-:W-:Y:S02]  /*03b0*/  MOV R38, R37 ;  /* 0x0000002500267202 */ /* 0x000fe40000000f00 */
[----:B------:R-:W-:-:S03]  /*03c0*/  IADD3 R8, P0, PT, R37, R10, RZ ;  /* 0x0000000a25087210 */ /* 0x000fc60007f1e0ff */
[----:B------:R-:W2:Y:S02]  /*03d0*/  LDG.E.64 R32, desc[UR8][R38.64] ;  /* 0x0000000826207981 */ /* 0x000ea4000c1e1b00 */
[----:B------:R-:W-:Y:S01]  /*03e0*/  IMAD.X R9, R39, 0x1, R36, P0 ;  /* 0x0000000127097824 */ /* 0x000fe200000e0624 */
[----:B------:R-:W-:-:S04]  /*03f0*/  IADD3 R14, P0, PT, R8, R10, RZ ;  /* 0x0000000a080e7210 */ /* 0x000fc80007f1e0ff */
[----:B------:R-:W3:Y:S01]  /*0400*/  LDG.E.64 R26, desc[UR8][R8.64] ;  /* 0x00000008081a7981 */ /* 0x000ee2000c1e1b00 */
[----:B------:R-:W-:Y:S02]  /*0410*/  IADD3.X R15, PT, PT, R9, R36, RZ, P0, !PT ;  /* 0x00000024090f7210 */ /* 0x000fe400007fe4ff */
[----:B------:R-:W-:-:S03]  /*0420*/  IADD3 R22, P0, PT, R14, R10, RZ ;  /* 0x0000000a0e167210 */ /* 0x000fc60007f1e0ff */
[----:B------:R0:W4:Y:S01]  /*0430*/  LDG.E.64 R20, desc[UR8][R14.64] ;  /* 0x000000080e147981 */ /* 0x000122000c1e1b00 */
[----:B------:R-:W-:-:S05]  /*0440*/  IADD3.X R23, PT, PT, R15, R36, RZ, P0, !PT ;  /* 0x000000240f177210 */ /* 0x000fca00007fe4ff */
[----:B------:R-:W5:Y:S01]  /*0450*/  LDG.E.64 R16, desc[UR8][R22.64] ;  /* 0x0000000816107981 */ /* 0x000f62000c1e1b00 */
[----:B------:R-:W-:-:S04]  /*0460*/  IADD3 R24, P0, PT, R22, R10, RZ ;  /* 0x0000000a16187210 */ /* 0x000fc80007f1e0ff */
[----:B------:R-:W-:Y:S02]  /*0470*/  IADD3.X R25, PT, PT, R23, R36, RZ, P0, !PT ;  /* 0x0000002417197210 */ /* 0x000fe400007fe4ff */
[----:B------:R-:W-:-:S03]  /*0480*/  IADD3 R40, P0, PT, R24, R10, RZ ;  /* 0x0000000a18287210 */ /* 0x000fc60007f1e0ff */
        /* <DEDUP_REMOVED lines=21> */
[----:B---3--:R-:W-:-:S03]  /*05e0*/  IMAD R27, R27, R24, RZ ;  /* 0x000000181b1b7224 */ /* 0x008fc600078e02ff */
[----:B------:R-:W-:Y:S01]  /*05f0*/  IADD3 R29, PT, PT, R29, R33, RZ ;  /* 0x000000211d1d7210 */ /* 0x000fe20007ffe0ff */
[----:B------:R-:W-:Y:S01]  /*0600*/  IMAD R25, R25, R26, R27 ;  /* 0x0000001a19197224 */ /* 0x000fe200078e021b */
[----:B------:R-:W5:Y:S01]  /*0610*/  LDC.64 R32, c[0x0][R0+0x360] ;  /* 0x0000d80000207b82 */ /* 0x000f620000000a00 */
[----:B----4-:R-:W-:Y:S02]  /*0620*/  IMAD R21, R21, R22, RZ ;  /* 0x0000001615157224 */ /* 0x010fe400078e02ff */
[----:B------:R-:W-:-:S04]  /*0630*/  IMAD.WIDE.U32 R26, R24, R26, R28 ;  /* 0x0000001a181a7225 */ /* 0x000fc800078e001c */
[-C--:B------:R-:W-:Y:S01]  /*0640*/  IMAD R21, R23, R20.reuse, R21 ;  /* 0x0000001417157224 */ /* 0x080fe200078e0215 */
[----:B------:R-:W-:Y:S02]  /*0650*/  IADD3 R27, PT, PT, R27, R25, RZ ;  /* 0x000000191b1b7210 */ /* 0x000fe40007ffe0ff */
[----:B------:R-:W0:Y:S01]  /*0660*/  LDC.64 R24, c[0x0][R0+0x368] ;  /* 0x0000da0000187b82 */ /* 0x000e220000000a00 */
[----:B------:R-:W-:-:S05]  /*0670*/  IMAD.WIDE.U32 R22, R22, R20, R26 ;  /* 0x0000001416167225 */ /* 0x000fca00078e001a */
[----:B------:R-:W-:Y:S02]  /*0680*/  IADD3 R23, PT, PT, R23, R21, RZ ;  /* 0x0000001517177210 */ /* 0x000fe40007ffe0ff */
[----:B------:R-:W1:Y:S01]  /*0690*/  LDC.64 R20, c[0x0][R0+0x370] ;  /* 0x0000dc0000147b82 */ /* 0x000e620000000a00 */
[----:B-----5:R-:W-:-:S04]  /*06a0*/  IMAD R17, R17, R32, RZ ;  /* 0x0000002011117224 */ /* 0x020fc800078e02ff */
[-C--:B------:R-:W-:Y:S02]  /*06b0*/  IMAD R17, R33, R16.reuse, R17 ;  /* 0x0000001021117224 */ /* 0x080fe400078e0211 */
[----:B------:R-:W-:-:S04]  /*06c0*/  IMAD.WIDE.U32 R32, R32, R16, R22 ;  /* 0x0000001020207225 */ /* 0x000fc800078e0016 */
[----:B------:R-:W-:Y:S02]  /*06d0*/  IMAD.IADD R33, R33, 0x1, R17 ;  /* 0x0000000121217824 */ /* 0x000fe400078e0211 */
[----:B------:R2:W3:Y:S01]  /*06e0*/  LDC.64 R16, c[0x0][R0+0x378] ;  /* 0x0000de0000107b82 */ /* 0x0004e20000000a00 */
[----:B0-----:R-:W-:-:S04]  /*06f0*/  IMAD R13, R13, R24, RZ ;  /* 0x000000180d0d7224 */ /* 0x001fc800078e02ff */
[-C--:B------:R-:W-:Y:S02]  /*0700*/  IMAD R23, R25, R12.reuse, R13 ;  /* 0x0000000c19177224 */ /* 0x080fe400078e020d */
[----:B------:R-:W-:Y:S02]  /*0710*/  IMAD.WIDE.U32 R24, R24, R12, R32 ;  /* 0x0000000c18187225 */ /* 0x000fe400078e0020 */
[----:B------:R2:W0:Y:S02]  /*0720*/  LDC.64 R12, c[0x0][R0+0x380] ;  /* 0x0000e000000c7b82 */ /* 0x0004240000000a00 */
[----:B-1----:R-:W-:Y:S01]  /*0730*/  IMAD R9, R9, R20, RZ ;  /* 0x0000001409097224 */ /* 0x002fe200078e02ff */
[----:B------:R-:W-:-:S03]  /*0740*/  IADD3 R25, PT, PT, R25, R23, RZ ;  /* 0x0000001719197210 */ /* 0x000fc60007ffe0ff */
[-C--:B------:R-:W-:Y:S02]  /*0750*/  IMAD R21, R21, R8.reuse, R9 ;  /* 0x0000000815157224 */ /* 0x080fe400078e0209 */
[----:B------:R-:W-:Y:S01]  /*0760*/  IMAD.WIDE.U32 R8, R20, R8, R24 ;  /* 0x0000000814087225 */ /* 0x000fe200078e0018 */
[----:B--2---:R-:W-:-:S04]  /*0770*/  IADD3 R0, PT, PT, R0, 0x40, RZ ;  /* 0x0000004000007810 */ /* 0x004fc80007ffe0ff */
[----:B------:R-:W-:Y:S01]  /*0780*/  IADD3 R9, PT, PT, R9, R21, RZ ;  /* 0x0000001509097210 */ /* 0x000fe20007ffe0ff */
[----:B---3--:R-:W-:-:S04]  /*0790*/  IMAD R19, R19, R16, RZ ;  /* 0x0000001013137224 */ /* 0x008fc800078e02ff */
[-C--:B------:R-:W-:Y:S02]  /*07a0*/  IMAD R19, R17, R18.reuse, R19 ;  /* 0x0000001211137224 */ /* 0x080fe400078e0213 */
[----:B------:R-:W-:-:S04]  /*07b0*/  IMAD.WIDE.U32 R16, R16, R18, R8 ;  /* 0x0000001210107225 */ /* 0x000fc800078e0008 */
[----:B0-----:R-:W-:Y:S01]  /*07c0*/  IMAD R9, R15, R12, RZ ;  /* 0x0000000c0f097224 */ /* 0x001fe200078e02ff */
[----:B------:R-:W-:-:S03]  /*07d0*/  IADD3 R17, PT, PT, R17, R19, RZ ;  /* 0x0000001311117210 */ /* 0x000fc60007ffe0ff */
[-C--:B------:R-:W-:Y:S02]  /*07e0*/  IMAD R9, R13, R14.reuse, R9 ;  /* 0x0000000e0d097224 */ /* 0x080fe400078e0209 */
[----:B------:R-:W-:-:S05]  /*07f0*/  IMAD.WIDE.U32 R28, R12, R14, R16 ;  /* 0x0000000e0c1c7225 */ /* 0x000fca00078e0010 */
[----:B------:R-:W-:Y:S01]  /*0800*/  IADD3 R29, PT, PT, R29, R9, RZ ;  /* 0x000000091d1d7210 */ /* 0x000fe20007ffe0ff */
[----:B------:R-:W-:Y:S06]  /*0810*/  BRA.U UP1, `(.L_x_9384) ;  /* 0xfffffff901e47547 */ /* 0x000fec000b83ffff */
.L_x_9383:
[----:B------:R-:W-:Y:S05]  /*0820*/  BRA.U !UP0, `(.L_x_9385) ;  /* 0x0000000508787547 */ /* 0x000fea000b800000 */
[----:B------:R-:W-:Y:S02]  /*0830*/  UISETP.GE.U32.AND UP1, UPT, UR21, 0x4, UPT ;  /* 0x000000041500788c */ /* 0x000fe4000bf26070 */
[----:B------:R-:W-:Y:S02]  /*0840*/  UISETP.NE.U32.AND UP0, UPT, UR20, URZ, UPT ;  /* 0x000000ff1400728c */ /* 0x000fe4000bf05070 */
[----:B------:R-:W-:Y:S02]  /*0850*/  UISETP.GE.U32.AND.EX UP1, UPT, URZ, URZ, UPT, UP1 ;  /* 0x000000ffff00728c */ /* 0x000fe4000bf26110 */
[----:B------:R-:W-:-:S07]  /*0860*/  UISETP.NE.AND.EX UP0, UPT, URZ, URZ, UPT, UP0 ;  /* 0x000000ffff00728c */ /* 0x000fce000bf05300 */
[----:B------:R-:W-:Y:S05]  /*0870*/  BRA.U !UP1, `(.L_x_9386) ;  /* 0x0000000109a87547 */ /* 0x000fea000b800000 */
[----:B------:R-:W-:Y:S01]  /*0880*/  MOV R6, R4 ;  /* 0x0000000400067202 */ /* 0x000fe20000000f00 */
[----:B------:R-:W-:-:S04]  /*0890*/  IMAD R0, R2, UR5, RZ ;  /* 0x0000000502007c24 */ /* 0x000fc8000f8e02ff */
[----:B------:R-:W-:-:S04]  /*08a0*/  IMAD.WIDE.U32 R8, R2, UR4, R6 ;  /* 0x0000000402087c25 */ /* 0x000fc8000f8e0006 */
[----:B------:R-:W-:Y:S01]  /*08b0*/  IMAD R11, R3, UR4, R0 ;  /* 0x00000004030b7c24 */ /* 0x000fe2000f8e0200 */
[----:B------:R-:W-:-:S04]  /*08c0*/  LEA R16, P0, R8, UR10, 0x3 ;  /* 0x0000000a08107c11 */ /* 0x000fc8000f8018ff */
[----:B------:R-:W-:Y:S02]  /*08d0*/  IADD3 R9, PT, PT, R9, R11, RZ ;  /* 0x0000000b09097210 */ /* 0x000fe40007ffe0ff */
[----:B------:R-:W-:Y:S02]  /*08e0*/  SHF.L.U32 R11, R2, 0x3, RZ ;  /* 0x00000003020b7819 */ /* 0x000fe400000006ff */
[----:B------:R-:W-:-:S05]  /*08f0*/  LEA.HI.X R17, R8, UR11, R9, 0x3, P0 ;  /* 0x0000000b08117c11 */ /* 0x000fca00080f1c09 */
[----:B------:R-:W2:Y:S01]  /*0900*/  LDG.E.64 R12, desc[UR8][R16.64] ;  /* 0x00000008100c7981 */ /* 0x000ea2000c1e1b00 */
[----:B------:R-:W-:Y:S02]  /*0910*/  SHF.L.U64.HI R23, R2, 0x3, R3 ;  /* 0x0000000302177819 */ /* 0x000fe40000010203 */
[----:B------:R-:W-:-:S04]  /*0920*/  IADD3 R18, P0, PT, R11, R16, RZ ;  /* 0x000000100b127210 */ /* 0x000fc80007f1e0ff */
[----:B------:R-:W-:Y:S02]  /*0930*/  IADD3.X R19, PT, PT, R23, R17, RZ, P0, !PT ;  /* 0x0000001117137210 */ /* 0x000fe400007fe4ff */
[----:B------:R-:W-:-:S03]  /*0940*/  IADD3 R20, P0, PT, R18, R11, RZ ;  /* 0x0000000b12147210 */ /* 0x000fc60007f1e0ff */
        /* <DEDUP_REMOVED lines=16> */
[----:B---3--:R-:W-:Y:S01]  /*0a50*/  IMAD R13, R15, UR16, RZ ;  /* 0x000000100f0d7c24 */ /* 0x008fe2000f8e02ff */
[----:B------:R-:W5:Y:S03]  /*0a60*/  LDCU.64 UR6, c[0x0][UR6+0x5c0] ;  /* 0x0000b800060677ac */ /* 0x000f660008000a00 */
[----:B------:R-:W-:-:S02]  /*0a70*/  IMAD R13, R14, UR17, R13 ;  /* 0x000000110e0d7c24 */ /* 0x000fc4000f8e020d */
[----:B------:R-:W-:-:S05]  /*0a80*/  IMAD.WIDE.U32 R14, R14, UR16, R16 ;  /* 0x000000100e0e7c25 */ /* 0x000fca000f8e0010 */
[----:B------:R-:W-:Y:S01]  /*0a90*/  IADD3 R15, PT, PT, R15, R13, RZ ;  /* 0x0000000d0f0f7210 */ /* 0x000fe20007ffe0ff */
[----:B----4-:R-:W-:-:S04]  /*0aa0*/  IMAD R9, R9, UR14, RZ ;  /* 0x0000000e09097c24 */ /* 0x010fc8000f8e02ff */
[C---:B------:R-:W-:Y:S02]  /*0ab0*/  IMAD R13, R8.reuse, UR15, R9 ;  /* 0x0000000f080d7c24 */ /* 0x040fe4000f8e0209 */
[----:B------:R-:W-:-:S04]  /*0ac0*/  IMAD.WIDE.U32 R8, R8, UR14, R14 ;  /* 0x0000000e08087c25 */ /* 0x000fc8000f8e000e */
[----:B-----5:R-:W-:Y:S01]  /*0ad0*/  IMAD R11, R11, UR6, RZ ;  /* 0x000000060b0b7c24 */ /* 0x020fe2000f8e02ff */
[----:B------:R-:W-:-:S03]  /*0ae0*/  IADD3 R9, PT, PT, R9, R13, RZ ;  /* 0x0000000d09097210 */ /* 0x000fc60007ffe0ff */
[C---:B------:R-:W-:Y:S02]  /*0af0*/  IMAD R11, R10.reuse, UR7, R11 ;  /* 0x000000070a0b7c24 */ /* 0x040fe4000f8e020b */
[----:B------:R-:W-:-:S05]  /*0b00*/  IMAD.WIDE.U32 R28, R10, UR6, R8 ;  /* 0x000000060a1c7c25 */ /* 0x000fca000f8e0008 */
[----:B------:R-:W-:-:S07]  /*0b10*/  IADD3 R29, PT, PT, R29, R11, RZ ;  /* 0x0000000b1d1d7210 */ /* 0x000fce0007ffe0ff */
.L_x_9386:
        /* <DEDUP_REMOVED lines=8> */
[C---:B------:R-:W-:Y:S02]  /*0ba0*/  IMAD R0, R2.reuse, UR5, RZ ;  /* 0x0000000502007c24 */ /* 0x040fe4000f8e02ff */
[----:B------:R-:W-:Y:S02]  /*0bb0*/  IMAD.MOV.U32 R9, RZ, RZ, R7 ;  /* 0x000000ffff097224 */ /* 0x000fe400078e0007 */
[----:B------:R-:W-:Y:S02]  /*0bc0*/  IMAD R11, R3, UR4, R0 ;  /* 0x00000004030b7c24 */ /* 0x000fe4000f8e0200 */
[----:B------:R-:W-:-:S05]  /*0bd0*/  IMAD.WIDE.U32 R8, R2, UR4, R8 ;  /* 0x0000000402087c25 */ /* 0x000fca000f8e0008 */
[----:B------:R-:W-:Y:S02]  /*0be0*/  IADD3 R11, PT, PT, R9, R11, RZ ;  /* 0x0000000b090b7210 */ /* 0x000fe40007ffe0ff */
[----:B------:R-:W-:-:S04]  /*0bf0*/  LEA R10, P0, R8, UR10, 0x3 ;  /* 0x0000000a080a7c11 */ /* 0x000fc8000f8018ff */
        /* <DEDUP_REMOVED lines=13> */
[----:B---3--:R-:W-:-:S03]  /*0cd0*/  IMAD R13, R9, UR6, RZ ;  /* 0x00000006090d7c24 */ /* 0x008fc6000f8e02ff */
[----:B------:R-:W-:Y:S01]  /*0ce0*/  IADD3 R29, PT, PT, R29, R15, RZ ;  /* 0x0000000f1d1d7210 */ /* 0x000fe20007ffe0ff */
[C---:B------:R-:W-:Y:S02]  /*0cf0*/  IMAD R13, R8.reuse, UR7, R13 ;  /* 0x00000007080d7c24 */ /* 0x040fe4000f8e020d */
[----:B------:R-:W-:-:S05]  /*0d00*/  IMAD.WIDE.U32 R28, R8, UR6, R28 ;  /* 0x00000006081c7c25 */ /* 0x000fca000f8e001c */
[----:B------:R-:W-:-:S07]  /*0d10*/  IADD3 R29, PT, PT, R29, R13, RZ ;  /* 0x0000000d1d1d7210 */ /* 0x000fce0007ffe0ff */
.L_x_9387:
[----:B------:R-:W-:Y:S05]  /*0d20*/  BRA.U UP0, `(.L_x_9385) ;  /* 0x0000000100387547 */ /* 0x000fea000b800000 */
[----:B------:R-:W-:Y:S01]  /*0d30*/  MOV R5, R7 ;  /* 0x0000000700057202 */ /* 0x000fe20000000f00 */
[C---:B------:R-:W-:Y:S02]  /*0d40*/  IMAD R0, R2.reuse, UR5, RZ ;  /* 0x0000000502007c24 */ /* 0x040fe4000f8e02ff */
[----:B------:R-:W-:-:S04]  /*0d50*/  IMAD.WIDE.U32 R4, R2, UR4, R4 ;  /* 0x0000000402047c25 */ /* 0x000fc8000f8e0004 */
[----:B------:R-:W-:Y:S01]  /*0d60*/  IMAD R3, R3, UR4, R0 ;  /* 0x0000000403037c24 */ /* 0x000fe2000f8e0200 */
[----:B------:R-:W-:-:S04]  /*0d70*/  LEA R2, P0, R4, UR10, 0x3 ;  /* 0x0000000a04027c11 */ /* 0x000fc8000f8018ff */
[----:B------:R-:W-:-:S04]  /*0d80*/  IADD3 R3, PT, PT, R5, R3, RZ ;  /* 0x0000000305037210 */ /* 0x000fc80007ffe0ff */
[----:B------:R-:W-:-:S06]  /*0d90*/  LEA.HI.X R3, R4, UR11, R3, 0x3, P0 ;  /* 0x0000000b04037c11 */ /* 0x000fcc00080f1c03 */
[----:B------:R-:W2:Y:S01]  /*0da0*/  LDG.E.64 R2, desc[UR8][R2.64] ;  /* 0x0000000802027981 */ /* 0x000ea2000c1e1b00 */
[----:B------:R-:W-:-:S12]  /*0db0*/  USHF.L.U32 UR4, UR4, 0x3, URZ ;  /* 0x0000000304047899 */ /* 0x000fd800080006ff */
[----:B------:R-:W2:Y:S02]  /*0dc0*/  LDCU.64 UR4, c[0x0][UR4+0x5a8] ;  /* 0x0000b500040477ac */ /* 0x000ea40008000a00 */
[----:B--2---:R-:W-:Y:S02]  /*0dd0*/  IMAD R5, R3, UR4, RZ ;  /* 0x0000000403057c24 */ /* 0x004fe4000f8e02ff */
[----:B------:R-:W-:-:S04]  /*0de0*/  IMAD.WIDE.U32 R28, R2, UR4, R28 ;  /* 0x00000004021c7c25 */ /* 0x000fc8000f8e001c */
[----:B------:R-:W-:-:S04]  /*0df0*/  IMAD R5, R2, UR5, R5 ;  /* 0x0000000502057c24 */ /* 0x000fc8000f8e0205 */
[----:B------:R-:W-:-:S07]  /*0e00*/  IMAD.IADD R29, R29, 0x1, R5 ;  /* 0x000000011d1d7824 */ /* 0x000fce00078e0205 */
.L_x_9385:
[----:B------:R-:W0:Y:S01]  /*0e10*/  LDC.64 R2, c[0x0][0x580] ;  /* 0x00016000ff027b82 */ /* 0x000e220000000a00 */
[----:B------:R-:W-:Y:S01]  /*0e20*/  IADD3 R31, PT, PT, R31, 0x80, RZ ;  /* 0x000000801f1f7810 */ /* 0x000fe20007ffe0ff */
[----:B0-----:R0:W-:Y:S06]  /*0e30*/  STG.E.64 desc[UR8][R2.64], R28 ;  /* 0x0000001c02007986 */ /* 0x0011ec000c101b08 */
.L_x_9382:
[----:B------:R-:W-:Y:S05]  /*0e40*/  BSYNC.RECONVERGENT B0 ;  /* 0x0000000000007941 */ /* 0x000fea0003800200 */
.L_x_9381:
[----:B------:R-:W-:-:S13]  /*0e50*/  ISETP.GE.AND P0, PT, R31, UR22, PT ;  /* 0x000000161f007c0c */ /* 0x000fda000bf06270 */
[----:B------:R-:W-:Y:S05]  /*0e60*/  @P0 EXIT ;  /* 0x000000000000094d */ /* 0x000fea0003800000 */
[----:B------:R-:W0:Y:S01]  /*0e70*/  LDC.64 R6, c[0x0][0x588] ;  /* 0x00016200ff067b82 */ /* 0x000e220000000a00 */
[----:B------:R-:W1:Y:S07]  /*0e80*/  LDCU.64 UR6, c[0x0][0x598] ;  /* 0x0000b300ff0677ac */ /* 0x000e6e0008000a00 */
[----:B------:R-:W2:Y:S01]  /*0e90*/  LDC.64 R4, c[0x0][0x5e8] ;  /* 0x00017a00ff047b82 */ /* 0x000ea20000000a00 */
[----:B0-----:R-:W1:Y:S01]  /*0ea0*/  LDG.E.64 R2, desc[UR8][R6.64] ;  /* 0x0000000806027981 */ /* 0x001e62000c1e1b00 */
[----:B------:R-:W-:Y:S01]  /*0eb0*/  UISETP.GE.U32.AND UP0, UPT, UR12, 0x8, UPT ;  /* 0x000000080c00788c */ /* 0x000fe2000bf06070 */
[----:B------:R-:W-:Y:S01]  /*0ec0*/  CS2R R36, SRZ ;  /* 0x0000000000247805 */ /* 0x000fe2000001ff00 */
[----:B------:R-:W-:Y:S01]  /*0ed0*/  UMOV UR4, URZ ;  /* 0x000000ff00047c82 */ /* 0x000fe20008000000 */
[----:B------:R-:W-:Y:S01]  /*0ee0*/  UMOV UR5, URZ ;  /* 0x000000ff00057c82 */ /* 0x000fe20008000000 */
[----:B------:R-:W-:Y:S01]  /*0ef0*/  UISETP.GE.U32.AND.EX UP0, UPT, UR13, URZ, UPT, UP0 ;  /* 0x000000ff0d00728c */ /* 0x000fe2000bf06100 */
        /* <DEDUP_REMOVED lines=17> */
.L_x_9389:
[----:B------:R-:W-:Y:S01]  /*1010*/  IMAD.MOV.U32 R8, RZ, RZ, R29 ;  /* 0x000000ffff087224 */ /* 0x000fe200078e001d */
[----:B------:R-:W-:Y:S02]  /*1020*/  MOV R9, R31 ;  /* 0x0000001f00097202 */ /* 0x000fe40000000f00 */
[----:B------:R-:W-:-:S03]  /*1030*/  IADD3 R14, P0, PT, R29, R10, RZ ;  /* 0x0000000a1d0e7210 */ /* 0x000fc60007f1e0ff */
[----:B------:R-:W2:Y:S01]  /*1040*/  LDG.E.64 R34, desc[UR8][R8.64] ;  /* 0x0000000808227981 */ /* 0x000ea2000c1e1b00 */
[----:B------:R-:W-:Y:S02]  /*1050*/  IADD3.X R15, PT, PT, R31, R30, RZ, P0, !PT ;  /* 0x0000001e1f0f7210 */ /* 0x000fe400007fe4ff */
[----:B------:R-:W-:-:S03]  /*1060*/  IADD3 R18, P0, PT, R14, R10, RZ ;  /* 0x0000000a0e127210 */ /* 0x000fc60007f1e0ff */
[----:B------:R0:W3:Y:S01]  /*1070*/  LDG.E.64 R26, desc[UR8][R14.64] ;  /* 0x000000080e1a7981 */ /* 0x0000e2000c1e1b00 */
[----:B------:R-:W-:Y:S02]  /*1080*/  IADD3.X R19, PT, PT, R15, R30, RZ, P0, !PT ;  /* 0x0000001e0f137210 */ /* 0x000fe400007fe4ff */
[----:B------:R-:W-:-:S03]  /*1090*/  IADD3 R22, P0, PT, R18, R10, RZ ;  /* 0x0000000a12167210 */ /* 0x000fc60007f1e0ff */
[----:B------:R-:W4:Y:S01]  /*10a0*/  LDG.E.64 R20, desc[UR8][R18.64] ;  /* 0x0000000812147981 */ /* 0x000f22000c1e1b00 */
[----:B------:R-:W-:-:S05]  /*10b0*/  IADD3.X R23, PT, PT, R19, R30, RZ, P0, !PT ;  /* 0x0000001e13177210 */ /* 0x000fca00007fe4ff */
[----:B------:R-:W5:Y:S01]  /*10c0*/  LDG.E.64 R16, desc[UR8][R22.64] ;  /* 0x0000000816107981 */ /* 0x000f62000c1e1b00 */
[----:B------:R-:W-:-:S04]  /*10d0*/  IADD3 R24, P0, PT, R22, R10, RZ ;  /* 0x0000000a16187210 */ /* 0x000fc80007f1e0ff */
        /* <DEDUP_REMOVED lines=25> */
[----:B------:R-:W-:Y:S01]  /*1270*/  IADD3 R37, PT, PT, R37, R35, RZ ;  /* 0x0000002325257210 */ /* 0x000fe20007ffe0ff */
[----:B----4-:R-:W-:Y:S02]  /*1280*/  IMAD R21, R21, R22, RZ ;  /* 0x0000001615157224 */ /* 0x010fe400078e02ff */
[-C--:B------:R-:W-:Y:S02]  /*1290*/  IMAD R25, R25, R26.reuse, R27 ;  /* 0x0000001a19197224 */ /* 0x080fe400078e021b */
[----:B------:R-:W-:-:S04]  /*12a0*/  IMAD.WIDE.U32 R26, R24, R26, R36 ;  /* 0x0000001a181a7225 */ /* 0x000fc800078e0024 */
[-C--:B------:R-:W-:Y:S01]  /*12b0*/  IMAD R21, R23, R20.reuse, R21 ;  /* 0x0000001417157224 */ /* 0x080fe200078e0215 */
[----:B------:R-:W-:Y:S02]  /*12c0*/  IADD3 R27, PT, PT, R27, R25, RZ ;  /* 0x000000191b1b7210 */ /* 0x000fe40007ffe0ff */
[----:B------:R-:W0:Y:S01]  /*12d0*/  LDC.64 R24, c[0x0][R0+0x368] ;  /* 0x0000da0000187b82 */ /* 0x000e220000000a00 */
[----:B------:R-:W-:-:S05]  /*12e0*/  IMAD.WIDE.U32 R22, R22, R20, R26 ;  /* 0x0000001416167225 */ /* 0x000fca00078e001a */
[----:B------:R-:W-:Y:S01]  /*12f0*/  IADD3 R23, PT, PT, R23, R21, RZ ;  /* 0x0000001517177210 */ /* 0x000fe20007ffe0ff */
[----:B-----5:R-:W-:Y:S01]  /*1300*/  IMAD R17, R17, R32, RZ ;  /* 0x0000002011117224 */ /* 0x020fe200078e02ff */
[----:B------:R-:W1:Y:S03]  /*1310*/  LDC.64 R20, c[0x0][R0+0x370] ;  /* 0x0000dc0000147b82 */ /* 0x000e660000000a00 */
        /* <DEDUP_REMOVED lines=23> */
.L_x_9388:
        /* <DEDUP_REMOVED lines=50> */
.L_x_9391:
        /* <DEDUP_REMOVED lines=32> */
.L_x_9392:
[----:B------:R-:W-:Y:S05]  /*19b0*/  BRA.U UP0, `(.L_x_9390) ;  /* 0x0000000100387547 */ /* 0x000fea000b800000 */
[----:B------:R-:W-:Y:S01]  /*19c0*/  MOV R3, R7 ;  /* 0x0000000700037202 */ /* 0x000fe20000000f00 */
[C---:B------:R-:W-:Y:S02]  /*19d0*/  IMAD R0, R4.reuse, UR5, RZ ;  /* 0x0000000504007c24 */ /* 0x040fe4000f8e02ff */
[----:B------:R-:W-:-:S04]  /*19e0*/  IMAD.WIDE.U32 R2, R4, UR4, R2 ;  /* 0x0000000404027c25 */ /* 0x000fc8000f8e0002 */
[----:B------:R-:W-:Y:S01]  /*19f0*/  IMAD R5, R5, UR4, R0 ;  /* 0x0000000405057c24 */ /* 0x000fe2000f8e0200 */
[----:B------:R-:W-:-:S04]  /*1a00*/  LEA R4, P0, R2, UR10, 0x3 ;  /* 0x0000000a02047c11 */ /* 0x000fc8000f8018ff */
[----:B------:R-:W-:-:S04]  /*1a10*/  IADD3 R3, PT, PT, R3, R5, RZ ;  /* 0x0000000503037210 */ /* 0x000fc80007ffe0ff */
        /* <DEDUP_REMOVED lines=8> */
.L_x_9390:
[----:B------:R-:W0:Y:S02]  /*1aa0*/  LDC.64 R2, c[0x0][0x580] ;  /* 0x00016000ff027b82 */ /* 0x000e240000000a00 */
[----:B0-----:R-:W-:Y:S01]  /*1ab0*/  STG.E.64 desc[UR8][R2.64], R36 ;  /* 0x0000002402007986 */ /* 0x001fe2000c101b08 */
[----:B------:R-:W-:Y:S05]  /*1ac0*/  EXIT ;  /* 0x000000000000794d */ /* 0x000fea0003800000 */
.L_x_9380:
[----:B------:R-:W0:Y:S02]  /*1ad0*/  LDCU UR4, c[0x0][0x380] ;  /* 0x00007000ff0477ac */ /* 0x000e240008000800 */
[----:B0-----:R-:W-:-:S13]  /*1ae0*/  ISETP.GE.AND P0, PT, R31, UR4, PT ;  /* 0x000000041f007c0c */ /* 0x001fda000bf06270 */
[----:B------:R-:W-:Y:S05]  /*1af0*/  @P0 EXIT ;  /* 0x000000000000094d */ /* 0x000fea0003800000 */
[----:B------:R-:W0:Y:S02]  /*1b00*/  LDC.64 R2, c[0x0][0x580] ;  /* 0x00016000ff027b82 */ /* 0x000e240000000a00 */
[----:B0-----:R-:W-:Y:S01]  /*1b10*/  STG.E.64 desc[UR8][R2.64], RZ ;  /* 0x000000ff02007986 */ /* 0x001fe2000c101b08 */
[----:B------:R-:W-:Y:S05]  /*1b20*/  EXIT ;  /* 0x000000000000794d */ /* 0x000fea0003800000 */
.L_x_9378:
        /* <DEDUP_REMOVED lines=12> */
[----:B------:R-:W-:Y:S01]  /*1bf0*/  HFMA2 R30, -RZ, RZ, 0, 0 ;  /* 0x00000000ff1e7431 */ /* 0x000fe200000001ff */
[----:B------:R-:W-:Y:S01]  /*1c00*/  ISETP.NE.AND P0, PT, R0, RZ, PT ;  /* 0x000000ff0000720c */ /* 0x000fe20003f05270 */
[----:B------:R-:W1:Y:S01]  /*1c10*/  LDCU UR5, c[0x0][0x38c] ;  /* 0x00007180ff0577ac */ /* 0x000e620008000800 */
[----:B------:R-:W2:Y:S02]  /*1c20*/  LDCU UR10, c[0x0][0x4b8] ;  /* 0x00009700ff0a77ac */ /* 0x000ea40008000800 */
[----:B0-----:R-:W-:-:S05]  /*1c30*/  IMAD.HI.U32 R4, R31, UR6, R30 ;  /* 0x000000061f047c27 */ /* 0x001fca000f8e001e */
[----:B------:R-:W-:-:S04]  /*1c40*/  SHF.R.U32.HI R5, RZ, UR7, R4 ;  /* 0x00000007ff057c19 */ /* 0x000fc80008011604 */
[----:B------:R-:W-:-:S05]  /*1c50*/  IADD3 R6, PT, PT, -R5, RZ, RZ ;  /* 0x000000ff05067210 */ /* 0x000fca0007ffe1ff */
[----:B-1----:R-:W-:-:S04]  /*1c60*/  IMAD R3, R6, UR5, R31 ;  /* 0x0000000506037c24 */ /* 0x002fc8000f8e021f */
[----:B--2---:R-:W-:Y:S01]  /*1c70*/  IMAD R3, R3, UR10, RZ ;  /* 0x0000000a03037c24 */ /* 0x004fe2000f8e02ff */
        /* <DEDUP_REMOVED lines=259> */
[----:B------:R-:W-:-:S04]  /*2cb0*/  SHF.R.U32.HI R4, RZ, UR7, R4 ;  /* 0x00000007ff047c19 */ /* 0x000fc80008011604 */
[----:B------:R-:W-:-:S05]  /*2cc0*/  IADD3 R6, PT, PT, -R4, RZ, RZ ;  /* 0x000000ff04067210 */ /* 0x000fca0007ffe1ff */
[----:B-1----:R-:W-:-:S04]  /*2cd0*/  IMAD R6, R6, UR5, R7 ;  /* 0x0000000506067c24 */ /* 0x002fc8000f8e0207 */
[----:B--2---:R-:W-:-:S07]  /*2ce0*/  IMAD R3, R6, UR10, R3 ;  /* 0x0000000a06037c24 */ /* 0x004fce000f8e0203 */
.L_x_9396:
[----:B------:R-:W0:Y:S01]  /*2cf0*/  LDCU.64 UR6, c[0x0][0x580] ;  /* 0x0000b000ff0677ac */ /* 0x000e220008000a00 */
[----:B------:R-:W-:Y:S01]  /*2d00*/  VIADD R31, R31, 0x80 ;  /* 0x000000801f1f7836 */ /* 0x000fe20000000000 */
[----:B0-----:R-:W-:-:S04]  /*2d10*/  IADD3 R4, P0, PT, R3, UR6, RZ ;  /* 0x0000000603047c10 */ /* 0x001fc8000ff1e0ff */
[----:B------:R-:W-:-:S05]  /*2d20*/  IADD3.X R5, PT, PT, RZ, UR7, RZ, P0, !PT ;  /* 0x00000007ff057c10 */ /* 0x000fca00087fe4ff */
[----:B------:R0:W-:Y:S04]  /*2d30*/  STG.E.64 desc[UR8][R4.64], RZ ;  /* 0x000000ff04007986 */ /* 0x0001e8000c101b08 */
.L_x_9395:
[----:B------:R-:W-:Y:S05]  /*2d40*/  BSYNC.RECONVERGENT B0 ;  /* 0x0000000000007941 */ /* 0x000fea0003800200 */
.L_x_9394:
[----:B------:R-:W-:-:S13]  /*2d50*/  ISETP.GE.AND P0, PT, R31, UR4, PT ;  /* 0x000000041f007c0c */ /* 0x000fda000bf06270 */
[----:B------:R-:W-:Y:S05]  /*2d60*/  @P0 EXIT ;  /* 0x000000000000094d */ /* 0x000fea0003800000 */
[----:B------:R-:W0:Y:S01]  /*2d70*/  LDCU.64 UR4, c[0x0][0x390] ;  /* 0x00007200ff0477ac */ /* 0x000e220008000a00 */
[----:B------:R-:W-:Y:S02]  /*2d80*/  MOV R30, RZ ;  /* 0x000000ff001e7202 */ /* 0x000fe40000000f00 */
        /* <DEDUP_REMOVED lines=271> */
.L_x_9397:
[----:B------:R-:W0:Y:S02]  /*3e80*/  LDCU.64 UR4, c[0x0][0x580] ;  /* 0x0000b000ff0477ac */ /* 0x000e240008000a00 */
[----:B0-----:R-:W-:-:S04]  /*3e90*/  IADD3 R2, P0, PT, R0, UR4, RZ ;  /* 0x0000000400027c10 */ /* 0x001fc8000ff1e0ff */
[----:B------:R-:W-:-:S05]  /*3ea0*/  IADD3.X R3, PT, PT, RZ, UR5, RZ, P0, !PT ;  /* 0x00000005ff037c10 */ /* 0x000fca00087fe4ff */
[----:B------:R-:W-:Y:S01]  /*3eb0*/  STG.E.64 desc[UR8][R2.64], RZ ;  /* 0x000000ff02007986 */ /* 0x000fe2000c101b08 */
[----:B------:R-:W-:Y:S05]  /*3ec0*/  EXIT ;  /* 0x000000000000794d */ /* 0x000fea0003800000 */
.L_x_9393:
[----:B------:R-:W0:Y:S02]  /*3ed0*/  LDCU.64 UR12, c[0x0][0x5a0] ;  /* 0x0000b400ff0c77ac */ /* 0x000e240008000a00 */
[----:B0-----:R-:W-:-:S04]  /*3ee0*/  UISETP.GE.U32.AND UP0, UPT, UR12, 0x1, UPT ;  /* 0x000000010c00788c */ /* 0x001fc8000bf06070 */
[----:B------:R-:W-:-:S09]  /*3ef0*/  UISETP.GE.AND.EX UP0, UPT, UR13, URZ, UPT, UP0 ;  /* 0x000000ff0d00728c */ /* 0x000fd2000bf06300 */
[----:B------:R-:W-:Y:S05]  /*3f00*/  BRA.U !UP0, `(.L_x_9398) ;  /* 0x0000003d08b87547 */ /* 0x000fea000b800000 */
[----:B------:R-:W0:Y:S01]  /*3f10*/  LDCU UR18, c[0x0][0x380] ;  /* 0x00007000ff1277ac */ /* 0x000e220008000800 */
[----:B------:R-:W-:Y:S01]  /*3f20*/  VIMNMX.U32 R26, PT, PT, R0, 0x18, PT ;  /* 0x00000018001a7848 */ /* 0x000fe20003fe0000 */
[----:B------:R-:W-:Y:S01]  /*3f30*/  BSSY.RECONVERGENT B0, `(.L_x_9399) ;  /* 0x00001f9000007945 */ /* 0x000fe20003800200 */
[----:B------:R-:W-:Y:S02]  /*3f40*/  ULOP3.LUT UR14, UR12, 0x3, URZ, 0xc0, !UPT ;  /* 0x000000030c0e7892 */ /* 0x000fe4000f8ec0ff */
[----:B------:R-:W-:Y:S01]  /*3f50*/  IADD3 R26, PT, PT, R26, 0x1, RZ ;  /* 0x000000011a1a7810 */ /* 0x000fe20007ffe0ff */
[----:B------:R-:W-:Y:S02]  /*3f60*/  ULOP3.LUT UR16, UR12, 0x7, URZ, 0xc0, !UPT ;  /* 0x000000070c107892 */ /* 0x000fe4000f8ec0ff */
[----:B------:R-:W-:-:S04]  /*3f70*/  UIADD3 UR15, UP0, UPT, UR14, -0x1, URZ ;  /* 0xffffffff0e0f7890 */ /* 0x000fc8000ff1e0ff */
[----:B------:R-:W-:Y:S01]  /*3f80*/  UIADD3.X UR17, UPT, UPT, URZ, -0x1, URZ, UP0, !UPT ;  /* 0xffffffffff117890 */ /* 0x000fe200087fe4ff */
        /* <DEDUP_REMOVED lines=287> */
[----:B------:R-:W-:Y:S02]  /*5180*/  @P0 MOV R6, RZ ;  /* 0x000000ff00060202 */ /* 0x000fe40000000f00 */
        /* <DEDUP_REMOVED lines=11> */
.L_x_9401:
[----:B------:R-:W0:Y:S01]  /*5240*/  LDCU.64 UR4, c[0x0][0x588] ;  /* 0x0000b100ff0477ac */ /* 0x000e220008000a00 */
[----:B------:R-:W1:Y:S01]  /*5250*/  LDCU.64 UR6, c[0x0][0x598] ;  /* 0x0000b300ff0677ac */ /* 0x000e620008000a00 */
[----:B0-----:R-:W-:Y:S02]  /*5260*/  IADD3 R6, P0, PT, R2, UR4, RZ ;  /* 0x0000000402067c10 */ /* 0x001fe4000ff1e0ff */
[----:B------:R-:W0:Y:S02]  /*5270*/  LDC.64 R2, c[0x0][0x5e8] ;  /* 0x00017a00ff027b82 */ /* 0x000e240000000a00 */
[----:B------:R-:W-:-:S05]  /*5280*/  IADD3.X R7, PT, PT, RZ, UR5, RZ, P0, !PT ;  /* 0x00000005ff077c10 */ /* 0x000fca00087fe4ff */
[----:B------:R-:W1:Y:S01]  /*5290*/  LDG.E.64 R4, desc[UR8][R6.64] ;  /* 0x0000000806047981 */ /* 0x000e62000c1e1b00 */
[----:B------:R-:W-:Y:S01]  /*52a0*/  UISETP.GE.U32.AND UP1, UPT, UR12, 0x8, UPT ;  /* 0x000000080c00788c */ /* 0x000fe2000bf26070 */
[----:B------:R-:W-:Y:S01]  /*52b0*/  CS2R R28, SRZ ;  /* 0x00000000001c7805 */ /* 0x000fe2000001ff00 */
[----:B------:R-:W-:Y:S02]  /*52c0*/  UISETP.NE.U32.AND UP0, UPT, UR16, URZ, UPT ;  /* 0x000000ff1000728c */ /* 0x000fe4000bf05070 */
        /* <DEDUP_REMOVED lines=8> */
[----:B0-----:R-:W-:Y:S06]  /*5350*/  BRA.U !UP1, `(.L_x_9402) ;  /* 0x0000000509487547 */ /* 0x001fec000b800000 */
[----:B------:R-:W-:Y:S01]  /*5360*/  IMAD.WIDE.U32 R8, R2, 0x8, RZ ;  /* 0x0000000802087825 */ /* 0x000fe200078e00ff */
[----:B------:R-:W-:Y:S01]  /*5370*/  ULOP3.LUT UR4, UR12, 0xfffffff8, URZ, 0xc0, !UPT ;  /* 0xfffffff80c047892 */ /* 0x000fe2000f8ec0ff */
[----:B------:R-:W-:Y:S01]  /*5380*/  LEA R32, P0, R4, UR10, 0x3 ;  /* 0x0000000a04207c11 */ /* 0x000fe2000f8018ff */
[----:B------:R-:W-:Y:S01]  /*5390*/  ULOP3.LUT UR5, UR13, 0x7fffffff, URZ, 0xc0, !UPT ;  /* 0x7fffffff0d057892 */ /* 0x000fe2000f8ec0ff */
[----:B------:R-:W-:Y:S02]  /*53a0*/  SHF.L.U32 R11, R3, 0x3, RZ ;  /* 0x00000003030b7819 */ /* 0x000fe400000006ff */
[----:B------:R-:W-:Y:S02]  /*53b0*/  CS2R R28, SRZ ;  /* 0x00000000001c7805 */ /* 0x000fe4000001ff00 */
[----:B------:R-:W-:Y:S01]  /*53c0*/  SHF.L.U64.HI R30, R2, 0x6, R3 ;  /* 0x00000006021e7819 */ /* 0x000fe20000010203 */
[----:B------:R-:W-:Y:S01]  /*53d0*/  UMOV UR19, 0x260 ;  /* 0x0000026000137882 */ /* 0x000fe20000000000 */
[----:B------:R-:W-:Y:S01]  /*53e0*/  IADD3 R34, PT, PT, R9, R11, RZ ;  /* 0x0000000b09227210 */ /* 0x000fe20007ffe0ff */
[----:B------:R-:W-:Y:S01]  /*53f0*/  UMOV UR6, UR4 ;  /* 0x0000000400067c82 */ /* 0x000fe20008000000 */
[----:B------:R-:W-:Y:S01]  /*5400*/  LEA.HI.X R33, R4, UR11, R7, 0x3, P0 ;  /* 0x0000000b04217c11 */ /* 0x000fe200080f1c07 */
[----:B------:R-:W-:-:S06]  /*5410*/  UMOV UR7, UR5 ;  /* 0x0000000500077c82 */ /* 0x000fcc0008000000 */
.L_x_9403:
[----:B------:R-:W2:Y:S01]  /*5420*/  LDG.E.64 R24, desc[UR8][R32.64] ;  /* 0x0000000820187981 */ /* 0x000ea2000c1e1b00 */
[----:B------:R-:W-:-:S04]  /*5430*/  IADD3 R10, P0, PT, R32, R8, RZ ;  /* 0x00000008200a7210 */ /* 0x000fc80007f1e0ff */
[----:B------:R-:W-:-:S05]  /*5440*/  IADD3.X R11, PT, PT, R33, R34, RZ, P0, !PT ;  /* 0x00000022210b7210 */ /* 0x000fca00007fe4ff */
[----:B------:R0:W3:Y:S01]  /*5450*/  LDG.E.64 R22, desc[UR8][R10.64] ;  /* 0x000000080a167981 */ /* 0x0000e2000c1e1b00 */
[----:B------:R-:W-:-:S05]  /*5460*/  IADD3 R12, P0, PT, R10, R8, RZ ;  /* 0x000000080a0c7210 */ /* 0x000fca0007f1e0ff */
[----:B------:R-:W-:Y:S01]  /*5470*/  IMAD.X R13, R11, 0x1, R34, P0 ;  /* 0x000000010b0d7824 */ /* 0x000fe200000e0622 */
[----:B------:R-:W-:-:S04]  /*5480*/  IADD3 R36, P0, PT, R12, R8, RZ ;  /* 0x000000080c247210 */ /* 0x000fc80007f1e0ff */
[----:B------:R-:W4:Y:S01]  /*5490*/  LDG.E.64 R20, desc[UR8][R12.64] ;  /* 0x000000080c147981 */ /* 0x000f22000c1e1b00 */
[----:B------:R-:W-:-:S05]  /*54a0*/  IADD3.X R37, PT, PT, R13, R34, RZ, P0, !PT ;  /* 0x000000220d257210 */ /* 0x000fca00007fe4ff */
[----:B------:R-:W5:Y:S01]  /*54b0*/  LDG.E.64 R18, desc[UR8][R36.64] ;  /* 0x0000000824127981 */ /* 0x000f62000c1e1b00 */
[----:B------:R-:W-:-:S04]  /*54c0*/  IADD3 R38, P0, PT, R36, R8, RZ ;  /* 0x0000000824267210 */ /* 0x000fc80007f1e0ff */
[----:B------:R-:W-:Y:S02]  /*54d0*/  IADD3.X R39, PT, PT, R37, R34, RZ, P0, !PT ;  /* 0x0000002225277210 */ /* 0x000fe400007fe4ff */
[----:B------:R-:W-:-:S03]  /*54e0*/  IADD3 R40, P0, PT, R38, R8, RZ ;  /* 0x0000000826287210 */ /* 0x000fc60007f1e0ff */
[----:B------:R-:W5:Y:S01]  /*54f0*/  LDG.E.64 R16, desc[UR8][R38.64] ;  /* 0x0000000826107981 */ /* 0x000f62000c1e1b00 */
[----:B------:R-:W-:-:S05]  /*5500*/  IADD3.X R41, PT, PT, R39, R34, RZ, P0, !PT ;  /* 0x0000002227297210 */ /* 0x000fca00007fe4ff */
[----:B------:R-:W5:Y:S01]  /*5510*/  LDG.E.64 R14, desc[UR8][R40.64] ;  /* 0x00000008280e7981 */ /* 0x000f62000c1e1b00 */
[----:B------:R-:W-:-:S04]  /*5520*/  IADD3 R42, P0, PT, R40, R8, RZ ;  /* 0x00000008282a7210 */ /* 0x000fc80007f1e0ff */
[----:B------:R-:W-:Y:S02]  /*5530*/  IADD3.X R43, PT, PT, R41, R34, RZ, P0, !PT ;  /* 0x00000022292b7210 */ /* 0x000fe400007fe4ff */
[----:B0-----:R-:W-:-:S03]  /*5540*/  IADD3 R10, P0, PT, R42, R8, RZ ;  /* 0x000000082a0a7210 */ /* 0x001fc60007f1e0ff */
[----:B------:R-:W5:Y:S01]  /*5550*/  LDG.E.64 R12, desc[UR8][R42.64] ;  /* 0x000000082a0c7981 */ /* 0x000f62000c1e1b00 */
[----:B------:R-:W-:-:S06]  /*5560*/  IADD3.X R11, PT, PT, R43, R34, RZ, P0, !PT ;  /* 0x000000222b0b7210 */ /* 0x000fcc00007fe4ff */
[----:B------:R-:W5:Y:S01]  /*5570*/  LDG.E.64 R10, desc[UR8][R10.64] ;  /* 0x000000080a0a7981 */ /* 0x000f62000c1e1b00 */
[----:B------:R-:W2:Y:S01]  /*5580*/  LDCU.64 UR20, c[0x0][UR19+0x348] ;  /* 0x00006900131477ac */ /* 0x000ea20008000a00 */
[----:B------:R-:W-:Y:S01]  /*5590*/  LEA R32, P0, R2, R32, 0x6 ;  /* 0x0000002002207211 */ /* 0x000fe200078030ff */
[----:B------:R-:W3:Y:S03]  /*55a0*/  LDCU.64 UR22, c[0x0][UR19+0x350] ;  /* 0x00006a00131677ac */ /* 0x000ee60008000a00 */
[----:B------:R-:W-:Y:S01]  /*55b0*/  IADD3.X R33, PT, PT, R33, R30, RZ, P0, !PT ;  /* 0x0000001e21217210 */ /* 0x000fe200007fe4ff */
[----:B------:R-:W-:-:S04]  /*55c0*/  UIADD3 UR6, UP1, UPT, UR6, -0x8, URZ ;  /* 0xfffffff806067890 */ /* 0x000fc8000ff3e0ff */
[----:B------:R-:W-:Y:S02]  /*55d0*/  UIADD3.X UR7, UPT, UPT, UR7, -0x1, URZ, UP1, !UPT ;  /* 0xffffffff07077890 */ /* 0x000fe40008ffe4ff */
[----:B------:R-:W-:-:S04]  /*55e0*/  UISETP.NE.U32.AND UP1, UPT, UR6, URZ, UPT ;  /* 0x000000ff0600728c */ /* 0x000fc8000bf25070 */
[----:B------:R-:W-:Y:S01]  /*55f0*/  UISETP.NE.AND.EX UP1, UPT, UR7, URZ, UPT, UP1 ;  /* 0x000000ff0700728c */ /* 0x000fe2000bf25310 */
[----:B--2---:R-:W-:Y:S02]  /*5600*/  IMAD R25, R25, UR20, RZ ;  /* 0x0000001419197c24 */ /* 0x004fe4000f8e02ff */
[----:B------:R-:W-:-:S04]  /*5610*/  IMAD.WIDE.U32 R28, R24, UR20, R28 ;  /* 0x00000014181c7c25 */ /* 0x000fc8000f8e001c */
[----:B------:R-:W-:Y:S01]  /*5620*/  IMAD R25, R24, UR21, R25 ;  /* 0x0000001518197c24 */ /* 0x000fe2000f8e0219 */
[----:B------:R-:W4:Y:S01]  /*5630*/  LDCU.64 UR20, c[0x0][UR19+0x358] ;  /* 0x00006b00131477ac */ /* 0x000f220008000a00 */
[----:B---3--:R-:W-:Y:S02]  /*5640*/  IMAD R23, R23, UR22, RZ ;  /* 0x0000001617177c24 */ /* 0x008fe4000f8e02ff */
[----:B------:R-:W-:Y:S02]  /*5650*/  IMAD.IADD R29, R29, 0x1, R25 ;  /* 0x000000011d1d7824 */ /* 0x000fe400078e0219 */
        /* <DEDUP_REMOVED lines=8> */
[----:B-----5:R-:W-:Y:S01]  /*56e0*/  IMAD R19, R19, UR22, RZ ;  /* 0x0000001613137c24 */ /* 0x020fe2000f8e02ff */
[----:B------:R-:W-:-:S03]  /*56f0*/  IADD3 R21, PT, PT, R21, R25, RZ ;  /* 0x0000001915157210 */ /* 0x000fc60007ffe0ff */
        /* <DEDUP_REMOVED lines=8> */
[----:B-1----:R-:W-:Y:S01]  /*5780*/  IMAD R15, R15, UR22, RZ ;  /* 0x000000160f0f7c24 */ /* 0x002fe2000f8e02ff */
[----:B------:R-:W-:-:S03]  /*5790*/  IADD3 R17, PT, PT, R17, R21, RZ ;  /* 0x0000001511117210 */ /* 0x000fc60007ffe0ff */
        /* <DEDUP_REMOVED lines=14> */
.L_x_9402:
        /* <DEDUP_REMOVED lines=22> */
[----:B------:R-:W4:Y:S01]  /*59e0*/  LDG.E.64 R10, desc[UR8][R20.64] ;  /* 0x00000008140a7981 */ /* 0x000f22000c1e1b00 */
[----:B------:R-:W-:-:S06]  /*59f0*/  IADD3.X R9, PT, PT, R21, R9, RZ, P0, !PT ;  /* 0x0000000915097210 */ /* 0x000fcc00007fe4ff */
        /* <DEDUP_REMOVED lines=24> */
.L_x_9405:
        /* <DEDUP_REMOVED lines=8> */
[----:B------:R-:W-:Y:S01]  /*5c00*/  IMAD R10, R2, UR5, RZ ;  /* 0x00000005020a7c24 */ /* 0x000fe2000f8e02ff */
[----:B------:R-:W-:-:S03]  /*5c10*/  MOV R9, R7 ;  /* 0x0000000700097202 */ /* 0x000fc60000000f00 */
        /* <DEDUP_REMOVED lines=22> */
.L_x_9406:
[----:B------:R-:W-:Y:S05]  /*5d80*/  BRA.U UP0, `(.L_x_9404) ;  /* 0x0000000100387547 */ /* 0x000fea000b800000 */
[C---:B------:R-:W-:Y:S02]  /*5d90*/  IMAD R6, R2.reuse, UR5, RZ ;  /* 0x0000000502067c24 */ /* 0x040fe4000f8e02ff */
[----:B------:R-:W-:Y:S02]  /*5da0*/  IMAD.MOV.U32 R5, RZ, RZ, R7 ;  /* 0x000000ffff057224 */ /* 0x000fe400078e0007 */
[----:B------:R-:W-:Y:S02]  /*5db0*/  IMAD R3, R3, UR4, R6 ;  /* 0x0000000403037c24 */ /* 0x000fe4000f8e0206 */
[----:B------:R-:W-:-:S05]  /*5dc0*/  IMAD.WIDE.U32 R4, R2, UR4, R4 ;  /* 0x0000000402047c25 */ /* 0x000fca000f8e0004 */
[----:B------:R-:W-:Y:S02]  /*5dd0*/  IADD3 R3, PT, PT, R5, R3, RZ ;  /* 0x0000000305037210 */ /* 0x000fe40007ffe0ff */
[----:B------:R-:W-:-:S04]  /*5de0*/  LEA R2, P0, R4, UR10, 0x3 ;  /* 0x0000000a04027c11 */ /* 0x000fc8000f8018ff */
[----:B------:R-:W-:-:S06]  /*5df0*/  LEA.HI.X R3, R4, UR11, R3, 0x3, P0 ;  /* 0x0000000b04037c11 */ /* 0x000fcc00080f1c03 */
[----:B------:R-:W2:Y:S01]  /*5e00*/  LDG.E.64 R2, desc[UR8][R2.64] ;  /* 0x0000000802027981 */ /* 0x000ea2000c1e1b00 */
[----:B------:R-:W-:-:S12]  /*5e10*/  USHF.L.U32 UR4, UR4, 0x3, URZ ;  /* 0x0000000304047899 */ /* 0x000fd800080006ff */
[----:B------:R-:W2:Y:S02]  /*5e20*/  LDCU.64 UR4, c[0x0][UR4+0x5a8] ;  /* 0x0000b500040477ac */ /* 0x000ea40008000a00 */
[----:B--2---:R-:W-:Y:S02]  /*5e30*/  IMAD R5, R3, UR4, RZ ;  /* 0x0000000403057c24 */ /* 0x004fe4000f8e02ff */
[----:B------:R-:W-:-:S04]  /*5e40*/  IMAD.WIDE.U32 R28, R2, UR4, R28 ;  /* 0x00000004021c7c25 */ /* 0x000fc8000f8e001c */
[----:B------:R-:W-:-:S05]  /*5e50*/  IMAD R5, R2, UR5, R5 ;  /* 0x0000000502057c24 */ /* 0x000fca000f8e0205 */
[----:B------:R-:W-:-:S07]  /*5e60*/  IADD3 R29, PT, PT, R29, R5, RZ ;  /* 0x000000051d1d7210 */ /* 0x000fce0007ffe0ff */
.L_x_9404:
[----:B------:R-:W0:Y:S01]  /*5e70*/  LDCU.64 UR4, c[0x0][0x580] ;  /* 0x0000b000ff0477ac */ /* 0x000e220008000a00 */
[----:B------:R-:W-:Y:S02]  /*5e80*/  IADD3 R31, PT, PT, R31, 0x80, RZ ;  /* 0x000000801f1f7810 */ /* 0x000fe40007ffe0ff */
[----:B0-----:R-:W-:-:S04]  /*5e90*/  IADD3 R2, P0, PT, R27, UR4, RZ ;  /* 0x000000041b027c10 */ /* 0x001fc8000ff1e0ff */
[----:B------:R-:W-:-:S05]  /*5ea0*/  IADD3.X R3, PT, PT, RZ, UR5, RZ, P0, !PT ;  /* 0x00000005ff037c10 */ /* 0x000fca00087fe4ff */
[----:B------:R0:W-:Y:S04]  /*5eb0*/  STG.E.64 desc[UR8][R2.64], R28 ;  /* 0x0000001c02007986 */ /* 0x0001e8000c101b08 */
.L_x_9400:
[----:B------:R-:W-:Y:S05]  /*5ec0*/  BSYNC.RECONVERGENT B0 ;  /* 0x0000000000007941 */ /* 0x000fea0003800200 */
.L_x_9399:
[----:B------:R-:W-:-:S13]  /*5ed0*/  ISETP.GE.AND P0, PT, R31, UR18, PT ;  /* 0x000000121f007c0c */ /* 0x000fda000bf06270 */
[----:B------:R-:W-:Y:S05]  /*5ee0*/  @P0 EXIT ;  /* 0x000000000000094d */ /* 0x000fea0003800000 */
        /* <DEDUP_REMOVED lines=297> */
.L_x_9407:
        /* <DEDUP_REMOVED lines=9> */
[----:B------:R-:W-:Y:S01]  /*7210*/  CS2R R10, SRZ ;  /* 0x00000000000a7805 */ /* 0x000fe2000001ff00 */
[----:B------:R-:W-:Y:S01]  /*7220*/  UISETP.GE.U32.AND.EX UP1, UPT, UR13, URZ, UPT, UP1 ;  /* 0x000000ff0d00728c */ /* 0x000fe2000bf26110 */
[----:B------:R-:W-:Y:S01]  /*7230*/  UMOV UR4, URZ ;  /* 0x000000ff00047c82 */ /* 0x000fe20008000000 */
[----:B------:R-:W-:Y:S01]  /*7240*/  UISETP.NE.AND.EX UP0, UPT, URZ, URZ, UPT, UP0 ;  /* 0x000000ffff00728c */ /* 0x000fe2000bf05300 */
[----:B------:R-:W-:Y:S01]  /*7250*/  UMOV UR5, URZ ;  /* 0x000000ff00057c82 */ /* 0x000fe20008000000 */
[----:B--2---:R-:W-:-:S04]  /*7260*/  IMAD R7, R7, UR6, RZ ;  /* 0x0000000607077c24 */ /* 0x004fc8000f8e02ff */
[C---:B------:R-:W-:Y:S02]  /*7270*/  IMAD R13, R6.reuse, UR7, R7 ;  /* 0x00000007060d7c24 */ /* 0x040fe4000f8e0207 */
[----:B------:R-:W-:-:S05]  /*7280*/  IMAD.WIDE.U32 R6, R6, UR6, RZ ;  /* 0x0000000606067c25 */ /* 0x000fca000f8e00ff */
[----:B------:R-:W-:Y:S01]  /*7290*/  IADD3 R9, PT, PT, R7, R13, RZ ;  /* 0x0000000d07097210 */ /* 0x000fe20007ffe0ff */
[----:B-1----:R-:W-:Y:S06]  /*72a0*/  BRA.U !UP1, `(.L_x_9408) ;  /* 0x0000000509487547 */ /* 0x002fec000b800000 */
        /* <DEDUP_REMOVED lines=12> */
.L_x_9409:
[----:B------:R-:W2:Y:S01]  /*7370*/  LDG.E.64 R32, desc[UR8][R28.64] ;  /* 0x000000081c207981 */ /* 0x000ea2000c1e1b00 */
[----:B------:R-:W-:-:S04]  /*7380*/  IADD3 R14, P1, PT, R28, R12, RZ ;  /* 0x0000000c1c0e7210 */ /* 0x000fc80007f3e0ff */
[----:B------:R-:W-:Y:S02]  /*7390*/  IADD3.X R15, PT, PT, R29, R30, RZ, P1, !PT ;  /* 0x0000001e1d0f7210 */ /* 0x000fe40000ffe4ff */
[----:B------:R-:W-:-:S03]  /*73a0*/  IADD3 R16, P1, PT, R14, R12, RZ ;  /* 0x0000000c0e107210 */ /* 0x000fc60007f3e0ff */
[----:B------:R0:W3:Y:S02]  /*73b0*/  LDG.E.64 R26, desc[UR8][R14.64] ;  /* 0x000000080e1a7981 */ /* 0x0000e4000c1e1b00 */
        /* <DEDUP_REMOVED lines=60> */
[----:B-1----:R-:W-:-:S04]  /*7780*/  IMAD R11, R15, UR22, RZ ;  /* 0x000000160f0b7c24 */ /* 0x002fc8000f8e02ff */
[C---:B------:R-:W-:Y:S02]  /*7790*/  IMAD R15, R14.reuse, UR23, R11 ;  /* 0x000000170e0f7c24 */ /* 0x040fe4000f8e020b */
[----:B------:R-:W-:-:S05]  /*77a0*/  IMAD.WIDE.U32 R10, R14, UR22, R16 ;  /* 0x000000160e0a7c25 */ /* 0x000fca000f8e0010 */
[----:B------:R-:W-:Y:S01]  /*77b0*/  IADD3 R11, PT, PT, R11, R15, RZ ;  /* 0x0000000f0b0b7210 */ /* 0x000fe20007ffe0ff */
[----:B------:R-:W-:Y:S06]  /*77c0*/  BRA.U UP1, `(.L_x_9409) ;  /* 0xfffffff901e87547 */ /* 0x000fec000b83ffff */
.L_x_9408:
[----:B------:R-:W-:Y:S01]  /*77d0*/  IADD3.X R5, PT, PT, RZ, UR21, RZ, P0, !PT ;  /* 0x00000015ff057c10 */ /* 0x000fe200087fe4ff */
[----:B------:R-:W-:Y:S06]  /*77e0*/  BRA.U !UP0, `(.L_x_9410) ;  /* 0x0000000508787547 */ /* 0x000fec000b800000 */
        /* <DEDUP_REMOVED lines=10> */
[----:B------:R-:W-:Y:S01]  /*7890*/  IADD3 R13, PT, PT, R13, R15, RZ ;  /* 0x0000000f0d0d7210 */ /* 0x000fe20007ffe0ff */
[----:B------:R-:W-:-:S03]  /*78a0*/  IMAD.SHL.U32 R15, R2, 0x8, RZ ;  /* 0x00000008020f7824 */ /* 0x000fc600078e00ff */
        /* <DEDUP_REMOVED lines=35> */
.L_x_9411:
        /* <DEDUP_REMOVED lines=30> */
[----:B------:R-:W-:-:S04]  /*7cc0*/  IMAD.WIDE.U32 R10, R12, UR6, R10 ;  /* 0x000000060c0a7c25 */ /* 0x000fc8000f8e000a */
[----:B------:R-:W-:-:S07]  /*7cd0*/  IMAD.IADD R11, R11, 0x1, R17 ;  /* 0x000000010b0b7824 */ /* 0x000fce00078e0211 */
.L_x_9412:
        /* <DEDUP_REMOVED lines=15> */
.L_x_9410:
[----:B------:R-:W-:Y:S01]  /*7dd0*/  STG.E.64 desc[UR8][R4.64], R10 ;  /* 0x0000000a04007986 */ /* 0x000fe2000c101b08 */
[----:B------:R-:W-:Y:S05]  /*7de0*/  EXIT ;  /* 0x000000000000794d */ /* 0x000fea0003800000 */
.L_x_9398:
        /* <DEDUP_REMOVED lines=12> */
[----:B------:R-:W-:-:S05]  /*7eb0*/  SHF.R.U32.HI R5, RZ, UR7, R4 ;  /* 0x00000007ff057c19 */ /* 0x000fca0008011604 */
[----:B------:R-:W-:-:S04]  /*7ec0*/  IMAD.MOV R6, RZ, RZ, -R5 ;  /* 0x000000ffff067224 */ /* 0x000fc800078e0a05 */
        /* <DEDUP_REMOVED lines=265> */
.L_x_9415:
[----:B------:R-:W0:Y:S01]  /*8f60*/  LDCU.64 UR6, c[0x0][0x580] ;  /* 0x0000b000ff0677ac */ /* 0x000e220008000a00 */
[----:B------:R-:W-:Y:S02]  /*8f70*/  IADD3 R31, PT, PT, R31, 0x80, RZ ;  /* 0x000000801f1f7810 */ /* 0x000fe40007ffe0ff */
[----:B0-----:R-:W-:-:S04]  /*8f80*/  IADD3 R4, P0, PT, R3, UR6, RZ ;  /* 0x0000000603047c10 */ /* 0x001fc8000ff1e0ff */
[----:B------:R-:W-:-:S05]  /*8f90*/  IADD3.X R5, PT, PT, RZ, UR7, RZ, P0, !PT ;  /* 0x00000007ff057c10 */ /* 0x000fca00087fe4ff */
[----:B------:R0:W-:Y:S04]  /*8fa0*/  STG.E.64 desc[UR8][R4.64], RZ ;  /* 0x000000ff04007986 */ /* 0x0001e8000c101b08 */
.L_x_9414:
[----:B------:R-:W-:Y:S05]  /*8fb0*/  BSYNC.RECONVERGENT B0 ;  /* 0x0000000000007941 */ /* 0x000fea0003800200 */
.L_x_9413:
        /* <DEDUP_REMOVED lines=275> */
.L_x_9416:
[----:B------:R-:W0:Y:S02]  /*a0f0*/  LDCU.64 UR4, c[0x0][0x580] ;  /* 0x0000b000ff0477ac */ /* 0x000e240008000a00 */
[----:B0-----:R-:W-:-:S04]  /*a100*/  IADD3 R2, P0, PT, R0, UR4, RZ ;  /* 0x0000000400027c10 */ /* 0x001fc8000ff1e0ff */
[----:B------:R-:W-:-:S05]  /*a110*/  IADD3.X R3, PT, PT, RZ, UR5, RZ, P0, !PT ;  /* 0x00000005ff037c10 */ /* 0x000fca00087fe4ff */
[----:B------:R-:W-:Y:S01]  /*a120*/  STG.E.64 desc[UR8][R2.64], RZ ;  /* 0x000000ff02007986 */ /* 0x000fe2000c101b08 */
[----:B------:R-:W-:Y:S05]  /*a130*/  EXIT ;  /* 0x000000000000794d */ /* 0x000fea0003800000 */
.L_x_9417:
        /* <DEDUP_REMOVED lines=12> */
.L_x_19049:


//--------------------- .text._ZN2at6native27unrolled_elementwise_kernelIZZNS0_73_GLOBAL__N__c8866d80_35_SparseBinaryOpIntersectionKernel_cu_b2145a98_327142_sparse_binary_op_intersection_kernel_implINS2_18CUDAKernelLauncherENS2_36CUDAValueSelectionIntersectionKernelINS2_9LhsProjOpEEElLl8EEEvRNS_6TensorERKS8_SB_RKSt6vectorIlSaIlEERKSt8optionalIS8_ESK_bbENKUlvE1_clEvEUllE_St5arrayIPcLm2EELi4E23TrivialOffsetCalculatorILi1EjESR_NS0_6memory15LoadWithoutCastENSS_16StoreWithoutCastEEEviT_T0_T2_T3_T4_T5_ --------------------------
	.section	.text._ZN2at6native27unrolled_elementwise_kernelIZZNS0_73_GLOBAL__N__c8866d80_35_SparseBinaryOpIntersectionKernel_cu_b2145a98_327142_sparse_binary_op_intersection_kernel_implINS2_18CUDAKernelLauncherENS2_36CUDAValueSelectionIntersectionKernelINS2_9LhsProjOpEEElLl8EEEvRNS_6TensorERKS8_SB_RKSt6vectorIlSaIlEERKSt8optionalIS8_ESK_bbENKUlvE1_clEvEUllE_St5arrayIPcLm2EELi4E23TrivialOffsetCalculatorILi1EjESR_NS0_6memory15LoadWithoutCastENSS_16StoreWithoutCastEEEviT_T0_T2_T3_T4_T5_,"ax",@progbits
	.align	128
        .global         _ZN2at6native27unrolled_elementwise_kernelIZZNS0_73_GLOBAL__N__c8866d80_35_SparseBinaryOpIntersectionKernel_cu_b2145a98_327142_sparse_binary_op_intersection_kernel_implINS2_18CUDAKernelLauncherENS2_36CUDAValueSelectionIntersectionKernelINS2_9LhsProjOpEEElLl8EEEvRNS_6TensorERKS8_SB_RKSt6vectorIlSaIlEERKSt8optionalIS8_ESK_bbENKUlvE1_clEvEUllE_St5arrayIPcLm2EELi4E23TrivialOffsetCalculatorILi1EjESR_NS0_6memory15LoadWithoutCastENSS_16StoreWithoutCastEEEviT_T0_T2_T3_T4_T5_
        .type           _ZN2at6native27unrolled_elementwise_kernelIZZNS0_73_GLOBAL__N__c8866d80_35_SparseBinaryOpIntersectionKernel_cu_b2145a98_327142_sparse_binary_op_intersection_kernel_implINS2_18CUDAKernelLauncherENS2_36CUDAValueSelectionIntersectionKernelINS2_9LhsProjOpEEElLl8EEEvRNS_6TensorERKS8_SB_RKSt6vectorIlSaIlEERKSt8optionalIS8_ESK_bbENKUlvE1_clEvEUllE_St5arrayIPcLm2EELi4E23TrivialOffsetCalculatorILi1EjESR_NS0_6memory15LoadWithoutCastENSS_16StoreWithoutCastEEEviT_T0_T2_T3_T4_T5_,@function
        .size           _ZN2at6native27unrolled_elementwise_kernelIZZNS0_73_GLOBAL__N__c8866d80_35_SparseBinaryOpIntersectionKernel_cu_b2145a98_327142_sparse_binary_op_intersection_kernel_implINS2_18CUDAKernelLauncherENS2_36CUDAValueSelectionIntersectionKernelINS2_9LhsProjOpEEElLl8EEEvRNS_6TensorERKS8_SB_RKSt6vectorIlSaIlEERKSt8optionalIS8_ESK_bbENKUlvE1_clEvEUllE_St5arrayIPcLm2EELi4E23TrivialOffsetCalculatorILi1EjESR_NS0_6memory15LoadWithoutCastENSS_16StoreWithoutCastEEEviT_T0_T2_T3_T4_T5_,(.L_x_19050 - _ZN2at6native27unrolled_elementwise_kernelIZZNS0_73_GLOBAL__N__c8866d80_35_SparseBinaryOpIntersectionKernel_cu_b2145a98_327142_sparse_binary_op_intersection_kernel_implINS2_18CUDAKernelLauncherENS2_36CUDAValueSelectionIntersectionKernelINS2_9LhsProjOpEEElLl8EEEvRNS_6TensorERKS8_SB_RKSt6vectorIlSaIlEERKSt8optionalIS8_ESK_bbENKUlvE1_clEvEUllE_St5arrayIPcLm2EELi4E23TrivialOffsetCalculatorILi1EjESR_NS0_6memory15LoadWithoutCastENSS_16StoreWithoutCastEEEviT_T0_T2_T3_T4_T5_)
        .other          _ZN2at6native27unrolled_elementwise_kernelIZZNS0_73_GLOBAL__N__c8866d80_35_SparseBinaryOpIntersectionKernel_cu_b2145a98_327142_sparse_binary_op_intersection_kernel_implINS2_18CUDAKernelLauncherENS2_36CUDAValueSelectionIntersectionKernelINS2_9LhsProjOpEEElLl8EEEvRNS_6TensorERKS8_SB_RKSt6vectorIlSaIlEERKSt8optionalIS8_ESK_bbENKUlvE1_clEvEUllE_St5arrayIPcLm2EELi4E23TrivialOffsetCalculatorILi1EjESR_NS0_6memory15LoadWithoutCastENSS_16StoreWithoutCastEEEviT_T0_T2_T3_T4_T5_,@"STO_CUDA_ENTRY STV_DEFAULT"
_ZN2at6native27unrolled_elementwise_kernelIZZNS0_73_GLOBAL__N__c8866d80_35_SparseBinaryOpIntersectionKernel_cu_b2145a98_327142_sparse_binary_op_intersection_kernel_implINS2_18CUDAKernelLauncherENS2_36CUDAValueSelectionIntersectionKernelINS2_9LhsProjOpEEElLl8EEEvRNS_6TensorERKS8_SB_RKSt6vectorIlSaIlEERKSt8optionalIS8_ESK_bbENKUlvE1_clEvEUllE_St5arrayIPcLm2EELi4E23TrivialOffsetCalculatorILi1EjESR_NS0_6memory15LoadWithoutCastENSS_16StoreWithoutCastEEEviT_T0_T2_T3_T4_T5_:
.text._ZN2at6native27unrolled_elementwise_kernelIZZNS0_73_GLOBAL__N__c8866d80_35_SparseBinaryOpIntersectionKernel_cu_b2145a98_327142_sparse_binary_op_intersection_kernel_implINS2_18CUDAKernelLauncherENS2_36CUDAValueSelectionIntersectionKernelINS2_9LhsProjOpEEElLl8EEEvRNS_6TensorERKS8_SB_RKSt6vectorIlSaIlEERKSt8optionalIS8_ESK_bbENKUlvE1_clEvEUllE_St5arrayIPcLm2EELi4E23TrivialOffsetCalculatorILi1EjESR_NS0_6memory15LoadWithoutCastENSS_16StoreWithoutCastEEEviT_T0_T2_T3_T4_T5_:
[----:B------:R-:W0:Y:S01]  /*0000*/  LDC R1, c[0x0][0x37c] ;  /* 0x0000df00ff017b82 */ /* 0x000e220000000800 */
[----:B------:R-:W1:Y:S07]  /*0010*/  S2R R0, SR_TID.X ;  /* 0x0000000000007919 */ /* 0x000e6e0000002100 */
[----:B------:R-:W2:Y:S01]  /*0020*/  S2UR UR15, SR_CTAID.X ;  /* 0x00000000000f79c3 */ /* 0x000ea20000002500 */
[----:B------:R-:W2:Y:S01]  /*0030*/  LDCU UR4, c[0x0][0x380] ;  /* 0x00007000ff0477ac */ /* 0x000ea20008000800 */
[----:B------:R-:W-:-:S02]  /*0040*/  CS2R R24, SRZ ;  /* 0x0000000000187805 */ /* 0x000fc4000001ff00 */
[----:B------:R-:W-:Y:S02]  /*0050*/  CS2R R14, SRZ ;  /* 0x00000000000e7805 */ /* 0x000fe4000001ff00 */
[----:B------:R-:W-:Y:S01]  /*0060*/  CS2R R12, SRZ ;  /* 0x00000000000c7805 */ /* 0x000fe2000001ff00 */
[----:B------:R-:W3:Y:S01]  /*0070*/  LDCU.64 UR10, c[0x0][0x358] ;  /* 0x00006b00ff0a77ac */ /* 0x000ee20008000a00 */
[----:B0-----:R-:W-:Y:S02]  /*0080*/  IADD3 R1, PT, PT, R1, -0x68, RZ ;  /* 0xffffff9801017810 */ /* 0x001fe40007ffe0ff */
[----:B------:R-:W-:Y:S01]  /*0090*/  CS2R R10, SRZ ;  /* 0x00000000000a7805 */ /* 0x000fe2000001ff00 */
[----:B------:R-:W0:Y:S01]  /*00a0*/  LDC.64 R16, c[0x0][0x3b8] ;  /* 0x0000ee00ff107b82 */ /* 0x000e220000000a00 */
[----:B------:R-:W4:Y:S01]  /*00b0*/  LDCU.64 UR12, c[0x0][0x388] ;  /* 0x00007100ff0c77ac */ /* 0x000f220008000a00 */
[----:B------:R-:W0:Y:S06]  /*00c0*/  LDCU UR9, c[0x0][0x398] ;  /* 0x00007300ff0977ac */ /* 0x000e2c0008000800 */
[----:B------:R-:W0:Y:S01]  /*00d0*/  LDC.64 R28, c[0x0][0x3d8] ;  /* 0x0000f600ff1c7b82 */ /* 0x000e220000000a00 */
[----:B--2---:R-:W-:-:S02]  /*00e0*/  UIMAD UR4, UR15, -0x200, UR4 ;  /* 0xfffffe000f0478a4 */ /* 0x004fc4000f8e0204 */
[----:B------:R-:W-:Y:S01]  /*00f0*/  IMAD.U32 R9, RZ, RZ, UR15 ;  /* 0x0000000fff097e24 */ /* 0x000fe2000f8e00ff */
[----:B------:R-:W-:Y:S01]  /*0100*/  MOV R27, UR15 ;  /* 0x0000000f001b7c02 */ /* 0x000fe20008000f00 */
[----:B------:R-:W-:Y:S01]  /*0110*/  IMAD.U32 R3, RZ, RZ, UR15 ;  /* 0x0000000fff037e24 */ /* 0x000fe2000f8e00ff */
[----:B------:R-:W-:Y:S02]  /*0120*/  MOV R23, UR15 ;  /* 0x0000000f00177c02 */ /* 0x000fe40008000f00 */
[----:B-1----:R-:W-:Y:S01]  /*0130*/  ISETP.GE.AND P0, PT, R0, UR4, PT ;  /* 0x0000000400007c0c */ /* 0x002fe2000bf06270 */
[----:B------:R-:W-:-:S12]  /*0140*/  IMAD.MOV.U32 R2, RZ, RZ, R0 ;  /* 0x000000ffff027224 */ /* 0x000fd800078e0000 */
[----:B------:R-:W-:Y:S01]  /*0150*/  @!P0 IADD3 R0, PT, PT, R2, 0x80, RZ ;  /* 0x0000008002008810 */ /* 0x000fe20007ffe0ff */
[----:B------:R-:W1:Y:S01]  /*0160*/  @!P0 LDC.64 R18, c[0x0][0x3f8] ;  /* 0x0000fe00ff128b82 */ /* 0x000e620000000a00 */
[----:B------:R-:W-:Y:S02]  /*0170*/  @!P0 IMAD R3, R3, 0x200, R2 ;  /* 0x0000020003038824 */ /* 0x000fe400078e0202 */
[----:B------:R-:W-:-:S13]  /*0180*/  ISETP.GE.AND P1, PT, R0, UR4, PT ;  /* 0x0000000400007c0c */ /* 0x000fda000bf26270 */
[----:B------:R-:W-:Y:S01]  /*0190*/  @!P1 LEA R9, R9, R0, 0x9 ;  /* 0x0000000009099211 */ /* 0x000fe200078e48ff */
[----:B------:R-:W-:Y:S01]  /*01a0*/  @!P1 VIADD R0, R0, 0x80 ;  /* 0x0000008000009836 */ /* 0x000fe20000000000 */
[----:B------:R-:W2:Y:S04]  /*01b0*/  @!P1 LDC.64 R20, c[0x0][0x3f8] ;  /* 0x0000fe00ff149b82 */ /* 0x000ea80000000a00 */
[----:B------:R-:W-:Y:S01]  /*01c0*/  ISETP.GE.AND P3, PT, R0, UR4, PT ;  /* 0x0000000400007c0c */ /* 0x000fe2000bf66270 */
[----:B-1----:R-:W-:-:S05]  /*01d0*/  @!P0 IMAD.WIDE.U32 R18, R3, 0x8, R18 ;  /* 0x0000000803128825 */ /* 0x002fca00078e0012 */
[----:B---3--:R1:W5:Y:S07]  /*01e0*/  @!P0 LDG.E.64 R24, desc[UR10][R18.64] ;  /* 0x0000000a12188981 */ /* 0x00836e000c1e1b00 */
[----:B------:R-:W-:Y:S01]  /*01f0*/  @!P3 IMAD R27, R27, 0x200, R0 ;  /* 0x000002001b1bb824 */ /* 0x000fe200078e0200 */
[----:B------:R-:W-:Y:S01]  /*0200*/  @!P3 IADD3 R0, PT, PT, R0, 0x80, RZ ;  /* 0x000000800000b810 */ /* 0x000fe20007ffe0ff */
[----:B------:R-:W3:Y:S03]  /*0210*/  @!P3 LDC.64 R6, c[0x0][0x3f8] ;  /* 0x0000fe00ff06bb82 */ /* 0x000ee60000000a00 */
[----:B------:R-:W-:Y:S01]  /*0220*/  ISETP.GE.AND P2, PT, R0, UR4, PT ;  /* 0x0000000400007c0c */ /* 0x000fe2000bf46270 */
[----:B--2---:R-:W-:-:S04]  /*0230*/  @!P1 IMAD.WIDE.U32 R20, R9, 0x8, R20 ;  /* 0x0000000809149825 */ /* 0x004fc800078e0014 */
[----:B------:R-:W2:Y:S01]  /*0240*/  LDC.64 R8, c[0x0][0x3b0] ;  /* 0x0000ec00ff087b82 */ /* 0x000ea20000000a00 */
[----:B------:R4:W5:Y:S07]  /*0250*/  @!P1 LDG.E.64 R14, desc[UR10][R20.64] ;  /* 0x0000000a140e9981 */ /* 0x00096e000c1e1b00 */
[----:B------:R-:W0:Y:S01]  /*0260*/  @!P2 LDC.64 R4, c[0x0][0x3f8] ;  /* 0x0000fe00ff04ab82 */ /* 0x000e220000000a00 */
[----:B------:R-:W-:Y:S01]  /*0270*/  @!P2 LEA R23, R23, R0, 0x9 ;  /* 0x000000001717a211 */ /* 0x000fe200078e48ff */
[----:B---3--:R-:W-:-:S06]  /*0280*/  @!P3 IMAD.WIDE.U32 R26, R27, 0x8, R6 ;  /* 0x000000081b1ab825 */ /* 0x008fcc00078e0006 */
[----:B-1----:R-:W1:Y:S01]  /*0290*/  LDC.64 R18, c[0x0][0x3c0] ;  /* 0x0000f000ff127b82 */ /* 0x002e620000000a00 */
[----:B------:R3:W5:Y:S07]  /*02a0*/  @!P3 LDG.E.64 R12, desc[UR10][R26.64] ;  /* 0x0000000a1a0cb981 */ /* 0x00076e000c1e1b00 */
[----:B------:R-:W3:Y:S01]  /*02b0*/  LDC.64 R6, c[0x0][0x3a8] ;  /* 0x0000ea00ff067b82 */ /* 0x000ee20000000a00 */
[----:B0-----:R-:W-:-:S07]  /*02c0*/  @!P2 IMAD.WIDE.U32 R22, R23, 0x8, R4 ;  /* 0x000000081716a825 */ /* 0x001fce00078e0004 */
[----:B----4-:R-:W0:Y:S01]  /*02d0*/  LDC.64 R20, c[0x0][0x3c8] ;  /* 0x0000f200ff147b82 */ /* 0x010e220000000a00 */
[----:B------:R-:W-:Y:S01]  /*02e0*/  ISETP.NE.U32.AND P0, PT, RZ, UR12, PT ;  /* 0x0000000cff007c0c */ /* 0x000fe2000bf05070 */
[----:B--2---:R-:W-:Y:S06]  /*02f0*/  STL.64 [R1+0x28], R8 ;  /* 0x0000280801007387 */ /* 0x004fec0000100a00 */
[----:B------:R-:W2:Y:S01]  /*0300*/  LDC.64 R4, c[0x0][0x3a0] ;  /* 0x0000e800ff047b82 */ /* 0x000ea20000000a00 */
[----:B------:R-:W-:Y:S04]  /*0310*/  STL.64 [R1+0x30], R16 ;  /* 0x0000301001007387 */ /* 0x000fe80000100a00 */
[----:B-1----:R-:W-:Y:S03]  /*0320*/  STL.64 [R1+0x38], R18 ;  /* 0x0000381201007387 */ /* 0x002fe60000100a00 */
[----:B---3--:R-:W1:Y:S01]  /*0330*/  LDC.64 R26, c[0x0][0x3d0] ;  /* 0x0000f400ff1a7b82 */ /* 0x008e620000000a00 */
[----:B------:R3:W-:Y:S04]  /*0340*/  STL.64 [R1+0x20], R6 ;  /* 0x0000200601007387 */ /* 0x0007e80000100a00 */
[----:B------:R-:W-:Y:S01]  /*0350*/  STL.64 [R1+0x50], R28 ;  /* 0x0000501c01007387 */ /* 0x000fe20000100a00 */
[C---:B------:R-:W-:Y:S01]  /*0360*/  R2UR UR16, R1.reuse ;  /* 0x00000000011072ca */ /* 0x040fe200000e0000 */
[----:B------:R-:W-:Y:S01]  /*0370*/  BSSY.RECONVERGENT B0, `(.L_x_9418) ;  /* 0x00000e9000007945 */ /* 0x000fe20003800200 */
[----:B------:R-:W-:Y:S01]  /*0380*/  VIADD R0, R1, 0x28 ;  /* 0x0000002801007836 */ /* 0x000fe20000000000 */
[----:B------:R4:W5:Y:S01]  /*0390*/  @!P2 LDG.E.64 R10, desc[UR10][R22.64] ;  /* 0x0000000a160aa981 */ /* 0x000962000c1e1b00 */
[----:B---3--:R-:W3:Y:S03]  /*03a0*/  LDC.64 R6, c[0x0][0x3e8] ;  /* 0x0000fa00ff067b82 */ /* 0x008ee60000000a00 */
[----:B--2---:R2:W-:Y:S05]  /*03b0*/  STL.64 [R1+0x18], R4 ;  /* 0x0000180401007387 */ /* 0x0045ea0000100a00 */
[----:B--2---:R-:W2:Y:S01]  /*03c0*/  LDC.64 R4, c[0x0][0x3e0] ;  /* 0x0000f800ff047b82 */ /* 0x004ea20000000a00 */
[----:B0-----:R0:W-:Y:S01]  /*03d0*/  STL.64 [R1+0x40], R20 ;  /* 0x0000401401007387 */ /* 0x0011e20000100a00 */
[----:B------:R-:W-:-:S03]  /*03e0*/  ISETP.NE.AND.EX P0, PT, RZ, UR13, PT, P0 ;  /* 0x0000000dff007c0c */ /* 0x000fc6000bf05300 */
[----:B-1----:R0:W-:Y:S04]  /*03f0*/  STL.64 [R1+0x48], R26 ;  /* 0x0000481a01007387 */ /* 0x0021e80000100a00 */
[----:B---3--:R0:W-:Y:S01]  /*0400*/  STL.64 [R1+0x60], R6 ;  /* 0x0000600601007387 */ /* 0x0081e20000100a00 */
[----:B------:R-:W-:-:S03]  /*0410*/  ISETP.GE.OR P1, PT, R2, UR4, !P0 ;  /* 0x0000000402007c0c */ /* 0x000fc6000c726670 */
[----:B--2---:R0:W-:Y:S01]  /*0420*/  STL.64 [R1+0x58], R4 ;  /* 0x0000580401007387 */ /* 0x0041e20000100a00 */
[----:B----4-:R-:W-:-:S09]  /*0430*/  CS2R R22, SRZ ;  /* 0x0000000000167805 */ /* 0x010fd2000001ff00 */
[----:B------:R-:W-:Y:S05]  /*0440*/  @P1 BRA `(.L_x_9419) ;  /* 0x0000000c006c1947 */ /* 0x000fea0003800000 */
[----:B------:R-:W1:Y:S01]  /*0450*/  LDCU UR6, c[0x0][0x39c] ;  /* 0x00007380ff0677ac */ /* 0x000e620008000800 */
[----:B------:R-:W-:-:S04]  /*0460*/  UISETP.GE.U32.AND UP0, UPT, UR9, 0x1, UPT ;  /* 0x000000010900788c */ /* 0x000fc8000bf06070 */
[----:B-1----:R-:W-:-:S09]  /*0470*/  UISETP.GE.AND.EX UP0, UPT, UR6, URZ, UPT, UP0 ;  /* 0x000000ff0600728c */ /* 0x002fd2000bf06300 */
[----:B------:R-:W-:Y:S05]  /*0480*/  BRA.U !UP0, `(.L_x_9419) ;  /* 0x0000000d085c7547 */ /* 0x000fea000b800000 */
[----:B------:R-:W1:Y:S01]  /*0490*/  LDCU.64 UR18, c[0x0][0x390] ;  /* 0x00007200ff1277ac */ /* 0x000e620008000a00 */
[----:B------:R-:W-:Y:S01]  /*04a0*/  CS2R R22, SRZ ;  /* 0x0000000000167805 */ /* 0x000fe2000001ff00 */
[----:B------:R-:W2:Y:S01]  /*04b0*/  LDCU UR8, c[0x0][0x398] ;  /* 0x00007300ff0877ac */ /* 0x000ea20008000800 */
[----:B------:R-:W-:Y:S01]  /*04c0*/  UISETP.GE.U32.AND UP1, UPT, UR9, 0x8, UPT ;  /* 0x000000080900788c */ /* 0x000fe2000bf26070 */
[----:B------:R-:W-:Y:S01]  /*04d0*/  UMOV UR4, URZ ;  /* 0x000000ff00047c82 */ /* 0x000fe20008000000 */
[----:B------:R-:W-:Y:S02]  /*04e0*/  UMOV UR5, URZ ;  /* 0x000000ff00057c82 */ /* 0x000fe40008000000 */
[----:B------:R-:W-:Y:S01]  /*04f0*/  UISETP.GE.U32.AND.EX UP1, UPT, UR6, URZ, UPT, UP1 ;  /* 0x000000ff0600728c */ /* 0x000fe2000bf26110 */
[----:B-1---5:R-:W-:Y:S02]  /*0500*/  IMAD R3, R25, UR18, RZ ;  /* 0x0000001219037c24 */ /* 0x022fe4000f8e02ff */
[----:B------:R-:W-:Y:S01]  /*0510*/  IMAD.WIDE.U32 R8, R24, UR18, RZ ;  /* 0x0000001218087c25 */ /* 0x000fe2000f8e00ff */
[----:B--2---:R-:W-:-:S03]  /*0520*/  ULOP3.LUT UR14, UR8, 0x7, URZ, 0xc0, !UPT ;  /* 0x00000007080e7892 */ /* 0x004fc6000f8ec0ff */
[----:B------:R-:W-:Y:S01]  /*0530*/  IMAD R3, R24, UR19, R3 ;  /* 0x0000001318037c24 */ /* 0x000fe2000f8e0203 */
[----:B------:R-:W-:-:S04]  /*0540*/  UISETP.NE.U32.AND UP0, UPT, UR14, URZ, UPT ;  /* 0x000000ff0e00728c */ /* 0x000fc8000bf05070 */
[----:B0-----:R-:W-:Y:S01]  /*0550*/  IADD3 R7, PT, PT, R9, R3, RZ ;  /* 0x0000000309077210 */ /* 0x001fe20007ffe0ff */
[----:B------:R-:W-:Y:S01]  /*0560*/  UISETP.NE.AND.EX UP0, UPT, URZ, URZ, UPT, UP0 ;  /* 0x000000ffff00728c */ /* 0x000fe2000bf05300 */
[----:B------:R-:W-:Y:S10]  /*0570*/  BRA.U !UP1, `(.L_x_9420) ;  /* 0x0000000509547547 */ /* 0x000ff4000b800000 */
[----:B------:R-:W0:Y:S01]  /*0580*/  LDC.64 R16, c[0x0][0x3e0] ;  /* 0x0000f800ff107b82 */ /* 0x000e220000000a00 */
[----:B------:R-:W-:Y:S01]  /*0590*/  ULOP3.LUT UR4, UR9, 0xfffffff8, URZ, 0xc0, !UPT ;  /* 0xfffffff809047892 */ /* 0x000fe2000f8ec0ff */
[C---:B------:R-:W-:Y:S01]  /*05a0*/  LEA R4, P1, R8.reuse, UR12, 0x3 ;  /* 0x0000000c08047c11 */ /* 0x040fe2000f8218ff */
[----:B------:R-:W-:Y:S01]  /*05b0*/  ULOP3.LUT UR5, UR6, 0x7fffffff, URZ, 0xc0, !UPT ;  /* 0x7fffffff06057892 */ /* 0x000fe2000f8ec0ff */
[----:B------:R-:W-:Y:S01]  /*05c0*/  CS2R R22, SRZ ;  /* 0x0000000000167805 */ /* 0x000fe2000001ff00 */
[----:B------:R-:W-:Y:S01]  /*05d0*/  IMAD.MOV.U32 R3, RZ, RZ, R0 ;  /* 0x000000ffff037224 */ /* 0x000fe200078e0000 */
[----:B------:R-:W-:Y:S02]  /*05e0*/  LEA.HI.X R5, R8, UR13, R7, 0x3, P1 ;  /* 0x0000000d08057c11 */ /* 0x000fe400088f1c07 */
[----:B------:R-:W-:Y:S02]  /*05f0*/  UMOV UR6, UR4 ;  /* 0x0000000400067c82 */ /* 0x000fe40008000000 */
[----:B------:R-:W-:Y:S01]  /*0600*/  UMOV UR7, UR5 ;  /* 0x0000000500077c82 */ /* 0x000fe20008000000 */
[----:B0-----:R-:W-:-:S02]  /*0610*/  SHF.L.U64.HI R26, R16, 0x3, R17 ;  /* 0x00000003101a7819 */ /* 0x001fc40000010211 */
[----:B------:R-:W-:-:S07]  /*0620*/  SHF.L.U64.HI R17, R16, 0x6, R17 ;  /* 0x0000000610117819 */ /* 0x000fce0000010211 */
.L_x_9421:
[----:B------:R-:W2:Y:S04]  /*0630*/  LDL.64 R20, [R3+-0x10] ;  /* 0xfffff00003147983 */ /* 0x000ea80000100a00 */
[----:B------:R-:W2:Y:S01]  /*0640*/  LDG.E.64 R18, desc[UR10][R4.64] ;  /* 0x0000000a04127981 */ /* 0x000ea2000c1e1b00 */
[----:B------:R-:W-:Y:S01]  /*0650*/  MOV R25, R22 ;  /* 0x0000001600197202 */ /* 0x000fe20000000f00 */
[----:B------:R-:W-:Y:S01]  /*0660*/  IMAD.MOV.U32 R24, RZ, RZ, R23 ;  /* 0x000000ffff187224 */ /* 0x000fe200078e0017 */
[----:B------:R-:W-:Y:S01]  /*0670*/  SHF.L.U32 R27, R16, 0x3, RZ ;  /* 0x00000003101b7819 */ /* 0x000fe200000006ff */
[----:B--2---:R-:W-:Y:S02]  /*0680*/  IMAD R19, R19, R20, RZ ;  /* 0x0000001413137224 */ /* 0x004fe400078e02ff */
[----:B------:R-:W-:-:S04]  /*0690*/  IMAD.WIDE.U32 R24, R20, R18, R24 ;  /* 0x0000001214187225 */ /* 0x000fc800078e0018 */
[----:B------:R-:W-:Y:S01]  /*06a0*/  IMAD R29, R21, R18, R19 ;  /* 0x00000012151d7224 */ /* 0x000fe200078e0213 */
[----:B------:R-:W-:Y:S01]  /*06b0*/  IADD3 R18, P1, PT, R4, R27, RZ ;  /* 0x0000001b04127210 */ /* 0x000fe20007f3e0ff */
[----:B------:R-:W2:Y:S04]  /*06c0*/  LDL.64 R20, [R3+-0x8] ;  /* 0xfffff80003147983 */ /* 0x000ea80000100a00 */
[----:B------:R-:W-:-:S05]  /*06d0*/  IMAD.X R19, R5, 0x1, R26, P1 ;  /* 0x0000000105137824 */ /* 0x000fca00008e061a */
[----:B------:R0:W2:Y:S01]  /*06e0*/  LDG.E.64 R22, desc[UR10][R18.64] ;  /* 0x0000000a12167981 */ /* 0x0000a2000c1e1b00 */
[----:B------:R-:W-:Y:S02]  /*06f0*/  IADD3 R25, PT, PT, R25, R29, RZ ;  /* 0x0000001d19197210 */ /* 0x000fe40007ffe0ff */
[----:B0-----:R-:W-:-:S05]  /*0700*/  IADD3 R18, P1, PT, R18, R27, RZ ;  /* 0x0000001b12127210 */ /* 0x001fca0007f3e0ff */
[----:B------:R-:W-:-:S05]  /*0710*/  IMAD.X R19, R19, 0x1, R26, P1 ;  /* 0x0000000113137824 */ /* 0x000fca00008e061a */
[----:B------:R0:W3:Y:S01]  /*0720*/  LDG.E.64 R28, desc[UR10][R18.64] ;  /* 0x0000000a121c7981 */ /* 0x0000e2000c1e1b00 */
[----:B--2---:R-:W-:Y:S02]  /*0730*/  IMAD R23, R23, R20, RZ ;  /* 0x0000001417177224 */ /* 0x004fe400078e02ff */
[----:B------:R-:W-:-:S04]  /*0740*/  IMAD.WIDE.U32 R24, R20, R22, R24 ;  /* 0x0000001614187225 */ /* 0x000fc800078e0018 */
[----:B------:R-:W-:Y:S02]  /*0750*/  IMAD R22, R21, R22, R23 ;  /* 0x0000001615167224 */ /* 0x000fe400078e0217 */
[----:B------:R-:W3:Y:S01]  /*0760*/  LDL.64 R20, [R3] ;  /* 0x0000000003147983 */ /* 0x000ee20000100a00 */
[----:B0-----:R-:W-:Y:S02]  /*0770*/  IADD3 R18, P1, PT, R18, R27, RZ ;  /* 0x0000001b12127210 */ /* 0x001fe40007f3e0ff */
[----:B------:R-:W-:-:S03]  /*0780*/  IADD3 R25, PT, PT, R25, R22, RZ ;  /* 0x0000001619197210 */ /* 0x000fc60007ffe0ff */
[----:B------:R-:W-:Y:S02]  /*0790*/  IMAD.X R19, R19, 0x1, R26, P1 ;  /* 0x0000000113137824 */ /* 0x000fe400008e061a */
[----:B---3--:R-:W-:Y:S02]  /*07a0*/  IMAD R22, R29, R20, RZ ;  /* 0x000000141d167224 */ /* 0x008fe400078e02ff */
[----:B------:R-:W-:-:S04]  /*07b0*/  IMAD.WIDE.U32 R24, R20, R28, R24 ;  /* 0x0000001c14187225 */ /* 0x000fc800078e0018 */
[----:B------:R-:W-:Y:S02]  /*07c0*/  IMAD R28, R21, R28, R22 ;  /* 0x0000001c151c7224 */ /* 0x000fe400078e0216 */
[----:B------:R0:W2:Y:S04]  /*07d0*/  LDG.E.64 R22, desc[UR10][R18.64] ;  /* 0x0000000a12167981 */ /* 0x0000a8000c1e1b00 */
[----:B------:R-:W2:Y:S01]  /*07e0*/  LDL.64 R20, [R3+0x8] ;  /* 0x0000080003147983 */ /* 0x000ea20000100a00 */
[----:B------:R-:W-:Y:S02]  /*07f0*/  IADD3 R25, PT, PT, R25, R28, RZ ;  /* 0x0000001c19197210 */ /* 0x000fe40007ffe0ff */
[----:B0-----:R-:W-:-:S05]  /*0800*/  IADD3 R18, P1, PT, R18, R27, RZ ;  /* 0x0000001b12127210 */ /* 0x001fca0007f3e0ff */
[----:B------:R-:W-:-:S05]  /*0810*/  IMAD.X R19, R19, 0x1, R26, P1 ;  /* 0x0000000113137824 */ /* 0x000fca00008e061a */
[----:B------:R0:W3:Y:S01]  /*0820*/  LDG.E.64 R28, desc[UR10][R18.64] ;  /* 0x0000000a121c7981 */ /* 0x0000e2000c1e1b00 */
[----:B--2---:R-:W-:Y:S02]  /*0830*/  IMAD R23, R23, R20, RZ ;  /* 0x0000001417177224 */ /* 0x004fe400078e02ff */
[----:B------:R-:W-:-:S04]  /*0840*/  IMAD.WIDE.U32 R24, R20, R22, R24 ;  /* 0x0000001614187225 */ /* 0x000fc800078e0018 */
[----:B------:R-:W-:Y:S02]  /*0850*/  IMAD R22, R21, R22, R23 ;  /* 0x0000001615167224 */ /* 0x000fe400078e0217 */
[----:B------:R-:W3:Y:S01]  /*0860*/  LDL.64 R20, [R3+0x10] ;  /* 0x0000100003147983 */ /* 0x000ee20000100a00 */
        /* <DEDUP_REMOVED lines=8> */
[----:B------:R-:W-:-:S03]  /*08f0*/  IADD3 R25, PT, PT, R25, R28, RZ ;  /* 0x0000001c19197210 */ /* 0x000fc60007ffe0ff */
[----:B------:R-:W3:Y:S01]  /*0900*/  LDL.64 R28, [R3+0x20] ;  /* 0x00002000031c7983 */ /* 0x000ee20000100a00 */
[----:B0-----:R-:W-:-:S05]  /*0910*/  IADD3 R18, P1, PT, R18, R27, RZ ;  /* 0x0000001b12127210 */ /* 0x001fca0007f3e0ff */
[----:B------:R-:W-:Y:S02]  /*0920*/  IMAD.X R19, R19, 0x1, R26, P1 ;  /* 0x0000000113137824 */ /* 0x000fe400008e061a */
[----:B--2---:R-:W-:Y:S02]  /*0930*/  IMAD R21, R21, R22, RZ ;  /* 0x0000001615157224 */ /* 0x004fe400078e02ff */
[----:B------:R-:W-:-:S04]  /*0940*/  IMAD.WIDE.U32 R24, R22, R20, R24 ;  /* 0x0000001416187225 */ /* 0x000fc800078e0018 */
[----:B------:R-:W-:Y:S01]  /*0950*/  IMAD R21, R23, R20, R21 ;  /* 0x0000001417157224 */ /* 0x000fe200078e0215 */
[----:B------:R-:W-:Y:S01]  /*0960*/  IADD3 R20, P1, PT, R18, R27, RZ ;  /* 0x0000001b12147210 */ /* 0x000fe20007f3e0ff */
[----:B------:R-:W3:Y:S03]  /*0970*/  LDG.E.64 R22, desc[UR10][R18.64] ;  /* 0x0000000a12167981 */ /* 0x000ee6000c1e1b00 */
[----:B------:R-:W-:Y:S01]  /*0980*/  IADD3 R25, PT, PT, R25, R21, RZ ;  /* 0x0000001519197210 */ /* 0x000fe20007ffe0ff */
[----:B------:R-:W-:-:S06]  /*0990*/  IMAD.X R21, R19, 0x1, R26, P1 ;  /* 0x0000000113157824 */ /* 0x000fcc00008e061a */
[----:B------:R-:W2:Y:S04]  /*09a0*/  LDG.E.64 R20, desc[UR10][R20.64] ;  /* 0x0000000a14147981 */ /* 0x000ea8000c1e1b00 */
[----:B------:R0:W2:Y:S01]  /*09b0*/  LDL.64 R18, [R3+0x28] ;  /* 0x0000280003127983 */ /* 0x0000a20000100a00 */
[----:B------:R-:W-:-:S04]  /*09c0*/  UIADD3 UR6, UP1, UPT, UR6, -0x8, URZ ;  /* 0xfffffff806067890 */ /* 0x000fc8000ff3e0ff */
[----:B------:R-:W-:Y:S02]  /*09d0*/  UIADD3.X UR7, UPT, UPT, UR7, -0x1, URZ, UP1, !UPT ;  /* 0xffffffff07077890 */ /* 0x000fe40008ffe4ff */
[----:B------:R-:W-:-:S04]  /*09e0*/  UISETP.NE.U32.AND UP1, UPT, UR6, URZ, UPT ;  /* 0x000000ff0600728c */ /* 0x000fc8000bf25070 */
[----:B------:R-:W-:Y:S01]  /*09f0*/  UISETP.NE.AND.EX UP1, UPT, UR7, URZ, UPT, UP1 ;  /* 0x000000ff0700728c */ /* 0x000fe2000bf25310 */
[----:B------:R-:W-:Y:S01]  /*0a00*/  LEA R4, P1, R16, R4, 0x6 ;  /* 0x0000000410047211 */ /* 0x000fe200078230ff */
[----:B0-----:R-:W-:-:S03]  /*0a10*/  VIADD R3, R3, 0x40 ;  /* 0x0000004003037836 */ /* 0x001fc60000000000 */
[----:B------:R-:W-:Y:S01]  /*0a20*/  IADD3.X R5, PT, PT, R5, R17, RZ, P1, !PT ;  /* 0x0000001105057210 */ /* 0x000fe20000ffe4ff */
[----:B---3--:R-:W-:Y:S02]  /*0a30*/  IMAD R23, R23, R28, RZ ;  /* 0x0000001c17177224 */ /* 0x008fe400078e02ff */
[----:B------:R-:W-:-:S04]  /*0a40*/  IMAD.WIDE.U32 R24, R28, R22, R24 ;  /* 0x000000161c187225 */ /* 0x000fc800078e0018 */
[----:B------:R-:W-:-:S05]  /*0a50*/  IMAD R23, R29, R22, R23 ;  /* 0x000000161d177224 */ /* 0x000fca00078e0217 */
[----:B------:R-:W-:Y:S01]  /*0a60*/  IADD3 R25, PT, PT, R25, R23, RZ ;  /* 0x0000001719197210 */ /* 0x000fe20007ffe0ff */
[----:B--2---:R-:W-:-:S04]  /*0a70*/  IMAD R23, R21, R18, RZ ;  /* 0x0000001215177224 */ /* 0x004fc800078e02ff */
[-C--:B------:R-:W-:Y:S02]  /*0a80*/  IMAD R23, R19, R20.reuse, R23 ;  /* 0x0000001413177224 */ /* 0x080fe400078e0217 */
[----:B------:R-:W-:-:S04]  /*0a90*/  IMAD.WIDE.U32 R18, R18, R20, R24 ;  /* 0x0000001412127225 */ /* 0x000fc800078e0018 */
[----:B------:R-:W-:Y:S01]  /*0aa0*/  IMAD.IADD R22, R19, 0x1, R23 ;  /* 0x0000000113167824 */ /* 0x000fe200078e0217 */
[----:B------:R-:W-:Y:S01]  /*0ab0*/  MOV R23, R18 ;  /* 0x0000001200177202 */ /* 0x000fe20000000f00 */
[----:B------:R-:W-:Y:S06]  /*0ac0*/  BRA.U UP1, `(.L_x_9421) ;  /* 0xfffffff901d87547 */ /* 0x000fec000b83ffff */
.L_x_9420:
        /* <DEDUP_REMOVED lines=8> */
[C---:B0-----:R-:W-:Y:S02]  /*0b50*/  IMAD R16, R4.reuse, UR5, RZ ;  /* 0x0000000504107c24 */ /* 0x041fe4000f8e02ff */
[----:B------:R-:W-:Y:S02]  /*0b60*/  IMAD.MOV.U32 R6, RZ, RZ, R8 ;  /* 0x000000ffff067224 */ /* 0x000fe400078e0008 */
[----:B------:R-:W-:Y:S01]  /*0b70*/  IMAD R17, R5, UR4, R16 ;  /* 0x0000000405117c24 */ /* 0x000fe2000f8e0210 */
[----:B------:R-:W-:Y:S01]  /*0b80*/  MOV R16, UR4 ;  /* 0x0000000400107c02 */ /* 0x000fe20008000f00 */
[----:B------:R-:W-:-:S03]  /*0b90*/  IMAD.WIDE.U32 R18, R4, UR4, R6 ;  /* 0x0000000404127c25 */ /* 0x000fc6000f8e0006 */
[----:B------:R-:W-:Y:S01]  /*0ba0*/  LEA R3, R16, R1, 0x3 ;  /* 0x0000000110037211 */ /* 0x000fe200078e18ff */
[----:B------:R-:W-:Y:S01]  /*0bb0*/  IMAD.IADD R17, R19, 0x1, R17 ;  /* 0x0000000113117824 */ /* 0x000fe200078e0211 */
[----:B------:R-:W-:Y:S01]  /*0bc0*/  LEA R20, P1, R18, UR12, 0x3 ;  /* 0x0000000c12147c11 */ /* 0x000fe2000f8218ff */
[----:B------:R-:W-:Y:S01]  /*0bd0*/  IMAD.HI.U32 R25, R4, 0x8, RZ ;  /* 0x0000000804197827 */ /* 0x000fe200078e00ff */
[----:B------:R-:W-:Y:S01]  /*0be0*/  LOP3.LUT R23, R23, R22, RZ, 0x3c, !PT ;  /* 0x0000001617177212 */ /* 0x000fe200078e3cff */
[----:B------:R-:W2:Y:S01]  /*0bf0*/  LDL.64 R28, [R3+0x30] ;  /* 0x00003000031c7983 */ /* 0x000ea20000100a00 */
[----:B------:R-:W-:-:S03]  /*0c00*/  LEA.HI.X R21, R18, UR13, R17, 0x3, P1 ;  /* 0x0000000d12157c11 */ /* 0x000fc600088f1c11 */
[----:B------:R-:W3:Y:S04]  /*0c10*/  LDL.64 R16, [R3+0x18] ;  /* 0x0000180003107983 */ /* 0x000ee80000100a00 */
[----:B------:R0:W3:Y:S01]  /*0c20*/  LDG.E.64 R18, desc[UR10][R20.64] ;  /* 0x0000000a14127981 */ /* 0x0000e2000c1e1b00 */
[----:B------:R-:W-:Y:S01]  /*0c30*/  IMAD.SHL.U32 R26, R5, 0x8, RZ ;  /* 0x00000008051a7824 */ /* 0x000fe200078e00ff */
[----:B------:R-:W-:Y:S02]  /*0c40*/  SHF.L.U32 R24, R4, 0x3, RZ ;  /* 0x0000000304187819 */ /* 0x000fe400000006ff */
[----:B------:R-:W-:Y:S01]  /*0c50*/  LOP3.LUT R22, R23, R22, RZ, 0x3c, !PT ;  /* 0x0000001617167212 */ /* 0x000fe200078e3cff */
[----:B------:R-:W-:-:S03]  /*0c60*/  IMAD.IADD R25, R25, 0x1, R26 ;  /* 0x0000000119197824 */ /* 0x000fc600078e021a */
[----:B------:R-:W-:Y:S02]  /*0c70*/  LOP3.LUT R23, R23, R22, RZ, 0x3c, !PT ;  /* 0x0000001617177212 */ /* 0x000fe400078e3cff */
[----:B0-----:R-:W-:-:S04]  /*0c80*/  IADD3 R20, P1, PT, R20, R24, RZ ;  /* 0x0000001814147210 */ /* 0x001fc80007f3e0ff */
[----:B------:R-:W-:Y:S01]  /*0c90*/  IADD3.X R21, PT, PT, R25, R21, RZ, P1, !PT ;  /* 0x0000001519157210 */ /* 0x000fe20000ffe4ff */
[----:B---3--:R-:W-:Y:S02]  /*0ca0*/  IMAD R19, R19, R16, RZ ;  /* 0x0000001013137224 */ /* 0x008fe400078e02ff */
[----:B------:R-:W-:-:S04]  /*0cb0*/  IMAD.WIDE.U32 R22, R16, R18, R22 ;  /* 0x0000001210167225 */ /* 0x000fc800078e0016 */
[----:B------:R-:W-:Y:S02]  /*0cc0*/  IMAD R27, R17, R18, R19 ;  /* 0x00000012111b7224 */ /* 0x000fe400078e0213 */
[----:B------:R0:W3:Y:S04]  /*0cd0*/  LDG.E.64 R16, desc[UR10][R20.64] ;  /* 0x0000000a14107981 */ /* 0x0000e8000c1e1b00 */
[----:B------:R-:W3:Y:S01]  /*0ce0*/  LDL.64 R18, [R3+0x20] ;  /* 0x0000200003127983 */ /* 0x000ee20000100a00 */
[----:B------:R-:W-:Y:S01]  /*0cf0*/  IMAD.IADD R23, R23, 0x1, R27 ;  /* 0x0000000117177824 */ /* 0x000fe200078e021b */
[----:B0-----:R-:W-:-:S04]  /*0d00*/  IADD3 R20, P1, PT, R20, R24, RZ ;  /* 0x0000001814147210 */ /* 0x001fc80007f3e0ff */
[----:B------:R-:W-:Y:S02]  /*0d10*/  IADD3.X R21, PT, PT, R21, R25, RZ, P1, !PT ;  /* 0x0000001915157210 */ /* 0x000fe40000ffe4ff */
[----:B------:R-:W-:-:S03]  /*0d20*/  IADD3 R24, P1, PT, R20, R24, RZ ;  /* 0x0000001814187210 */ /* 0x000fc60007f3e0ff */
[----:B------:R-:W4:Y:S02]  /*0d30*/  LDG.E.64 R26, desc[UR10][R20.64] ;  /* 0x0000000a141a7981 */ /* 0x000f24000c1e1b00 */
[----:B------:R-:W-:-:S06]  /*0d40*/  IMAD.X R25, R21, 0x1, R25, P1 ;  /* 0x0000000115197824 */ /* 0x000fcc00008e0619 */
[----:B------:R-:W2:Y:S01]  /*0d50*/  LDG.E.64 R24, desc[UR10][R24.64] ;  /* 0x0000000a18187981 */ /* 0x000ea2000c1e1b00 */
[----:B---3--:R-:W-:-:S04]  /*0d60*/  IMAD R17, R17, R18, RZ ;  /* 0x0000001211117224 */ /* 0x008fc800078e02ff */
[-C--:B------:R-:W-:Y:S02]  /*0d70*/  IMAD R17, R19, R16.reuse, R17 ;  /* 0x0000001013117224 */ /* 0x080fe400078e0211 */
[----:B------:R-:W-:Y:S02]  /*0d80*/  IMAD.WIDE.U32 R18, R18, R16, R22 ;  /* 0x0000001012127225 */ /* 0x000fe400078e0016 */
[----:B------:R-:W4:Y:S03]  /*0d90*/  LDL.64 R22, [R3+0x28] ;  /* 0x0000280003167983 */ /* 0x000f260000100a00 */
[----:B------:R-:W-:Y:S01]  /*0da0*/  IADD3 R19, PT, PT, R19, R17, RZ ;  /* 0x0000001113137210 */ /* 0x000fe20007ffe0ff */
[----:B------:R-:W-:-:S04]  /*0db0*/  UIADD3 UR4, UP1, UPT, UR4, 0x4, URZ ;  /* 0x0000000404047890 */ /* 0x000fc8000ff3e0ff */
[----:B------:R-:W-:Y:S01]  /*0dc0*/  UIADD3.X UR5, UPT, UPT, URZ, UR5, URZ, UP1, !UPT ;  /* 0x00000005ff057290 */ /* 0x000fe20008ffe4ff */
[----:B----4-:R-:W-:Y:S02]  /*0dd0*/  IMAD R17, R27, R22, RZ ;  /* 0x000000161b117224 */ /* 0x010fe400078e02ff */
[----:B------:R-:W-:-:S04]  /*0de0*/  IMAD.WIDE.U32 R18, R22, R26, R18 ;  /* 0x0000001a16127225 */ /* 0x000fc800078e0012 */
[----:B------:R-:W-:Y:S02]  /*0df0*/  IMAD R17, R23, R26, R17 ;  /* 0x0000001a17117224 */ /* 0x000fe400078e0211 */
[----:B--2---:R-:W-:Y:S02]  /*0e00*/  IMAD R23, R25, R28, RZ ;  /* 0x0000001c19177224 */ /* 0x004fe400078e02ff */
[----:B------:R-:W-:Y:S02]  /*0e10*/  IMAD.IADD R19, R19, 0x1, R17 ;  /* 0x0000000113137824 */ /* 0x000fe400078e0211 */
[-C--:B------:R-:W-:Y:S02]  /*0e20*/  IMAD R23, R29, R24.reuse, R23 ;  /* 0x000000181d177224 */ /* 0x080fe400078e0217 */
[----:B------:R-:W-:-:S05]  /*0e30*/  IMAD.WIDE.U32 R24, R28, R24, R18 ;  /* 0x000000181c187225 */ /* 0x000fca00078e0012 */
[----:B------:R-:W-:Y:S01]  /*0e40*/  IADD3 R22, PT, PT, R25, R23, RZ ;  /* 0x0000001719167210 */ /* 0x000fe20007ffe0ff */
[----:B------:R-:W-:-:S07]  /*0e50*/  IMAD.MOV.U32 R23, RZ, RZ, R24 ;  /* 0x000000ffff177224 */ /* 0x000fce00078e0018 */
.L_x_9422:
        /* <DEDUP_REMOVED lines=9> */
[----:B------:R-:W-:Y:S01]  /*0ef0*/  MOV R20, R8 ;  /* 0x0000000800147202 */ /* 0x000fe20000000f00 */
[C---:B0-----:R-:W-:Y:S02]  /*0f00*/  IMAD R16, R4.reuse, UR5, RZ ;  /* 0x0000000504107c24 */ /* 0x041fe4000f8e02ff */
[----:B------:R-:W-:Y:S02]  /*0f10*/  IMAD.MOV.U32 R21, RZ, RZ, R7 ;  /* 0x000000ffff157224 */ /* 0x000fe400078e0007 */
[----:B------:R-:W-:Y:S01]  /*0f20*/  IMAD R3, R5, UR4, R16 ;  /* 0x0000000405037c24 */ /* 0x000fe2000f8e0210 */
[----:B------:R-:W-:Y:S01]  /*0f30*/  MOV R16, UR4 ;  /* 0x0000000400107c02 */ /* 0x000fe20008000f00 */
[----:B------:R-:W-:-:S03]  /*0f40*/  IMAD.WIDE.U32 R20, R4, UR4, R20 ;  /* 0x0000000404147c25 */ /* 0x000fc6000f8e0014 */
[----:B------:R-:W-:Y:S01]  /*0f50*/  LEA R28, R16, R1, 0x3 ;  /* 0x00000001101c7211 */ /* 0x000fe200078e18ff */
[----:B------:R-:W-:Y:S01]  /*0f60*/  IMAD.IADD R3, R21, 0x1, R3 ;  /* 0x0000000115037824 */ /* 0x000fe200078e0203 */
[----:B------:R-:W-:-:S03]  /*0f70*/  LEA R18, P1, R20, UR12, 0x3 ;  /* 0x0000000c14127c11 */ /* 0x000fc6000f8218ff */
[----:B------:R-:W2:Y:S01]  /*0f80*/  LDL.64 R16, [R28+0x18] ;  /* 0x000018001c107983 */ /* 0x000ea20000100a00 */
[----:B------:R-:W-:Y:S02]  /*0f90*/  LEA.HI.X R19, R20, UR13, R3, 0x3, P1 ;  /* 0x0000000d14137c11 */ /* 0x000fe400088f1c03 */
[C---:B------:R-:W-:Y:S01]  /*0fa0*/  LEA R24, P1, R4.reuse, R18, 0x3 ;  /* 0x0000001204187211 */ /* 0x040fe200078218ff */
[----:B------:R-:W3:Y:S03]  /*0fb0*/  LDL.64 R26, [R28+0x20] ;  /* 0x000020001c1a7983 */ /* 0x000ee60000100a00 */
[----:B------:R-:W-:Y:S01]  /*0fc0*/  LEA.HI.X R25, R4, R19, R5, 0x3, P1 ;  /* 0x0000001304197211 */ /* 0x000fe200008f1c05 */
[----:B------:R-:W2:Y:S05]  /*0fd0*/  LDG.E.64 R20, desc[UR10][R18.64] ;  /* 0x0000000a12147981 */ /* 0x000eaa000c1e1b00 */
[----:B------:R-:W3:Y:S01]  /*0fe0*/  LDG.E.64 R24, desc[UR10][R24.64] ;  /* 0x0000000a18187981 */ /* 0x000ee2000c1e1b00 */
        /* <DEDUP_REMOVED lines=12> */
[----:B------:R-:W-:Y:S01]  /*10b0*/  IMAD.MOV.U32 R23, RZ, RZ, R26 ;  /* 0x000000ffff177224 */ /* 0x000fe200078e001a */
[----:B------:R-:W-:-:S07]  /*10c0*/  IADD3 R22, PT, PT, R27, R3, RZ ;  /* 0x000000031b167210 */ /* 0x000fce0007ffe0ff */
.L_x_9423:
[----:B------:R-:W-:Y:S05]  /*10d0*/  BRA.U UP0, `(.L_x_9419) ;  /* 0x0000000100487547 */ /* 0x000fea000b800000 */
[----:B------:R-:W-:Y:S01]  /*10e0*/  MOV R6, R8 ;  /* 0x0000000800067202 */ /* 0x000fe20000000f00 */
[----:B0-----:R-:W-:-:S04]  /*10f0*/  IMAD R16, R4, UR5, RZ ;  /* 0x0000000504107c24 */ /* 0x001fc8000f8e02ff */
[----:B------:R-:W-:-:S04]  /*1100*/  IMAD.WIDE.U32 R6, R4, UR4, R6 ;  /* 0x0000000404067c25 */ /* 0x000fc8000f8e0006 */
[----:B------:R-:W-:Y:S01]  /*1110*/  IMAD R3, R5, UR4, R16 ;  /* 0x0000000405037c24 */ /* 0x000fe2000f8e0210 */
[----:B------:R-:W-:Y:S01]  /*1120*/  LEA R8, P1, R6, UR12, 0x3 ;  /* 0x0000000c06087c11 */ /* 0x000fe2000f8218ff */
[----:B------:R-:W-:-:S03]  /*1130*/  IMAD.U32 R4, RZ, RZ, UR4 ;  /* 0x00000004ff047e24 */ /* 0x000fc6000f8e00ff */
[----:B------:R-:W-:Y:S01]  /*1140*/  IADD3 R3, PT, PT, R7, R3, RZ ;  /* 0x0000000307037210 */ /* 0x000fe20007ffe0ff */
[----:B------:R-:W-:-:S03]  /*1150*/  IMAD.U32 R4, R4, 0x8, R1 ;  /* 0x0000000804047824 */ /* 0x000fc600078e0001 */
[----:B------:R-:W-:-:S03]  /*1160*/  LEA.HI.X R9, R6, UR13, R3, 0x3, P1 ;  /* 0x0000000d06097c11 */ /* 0x000fc600088f1c03 */
[----:B------:R-:W2:Y:S04]  /*1170*/  LDL.64 R4, [R4+0x18] ;  /* 0x0000180004047983 */ /* 0x000ea80000100a00 */
[----:B------:R-:W2:Y:S01]  /*1180*/  LDG.E.64 R6, desc[UR10][R8.64] ;  /* 0x0000000a08067981 */ /* 0x000ea2000c1e1b00 */
[----:B------:R-:W-:Y:S01]  /*1190*/  MOV R16, R23 ;  /* 0x0000001700107202 */ /* 0x000fe20000000f00 */
[----:B------:R-:W-:Y:S02]  /*11a0*/  IMAD.MOV.U32 R17, RZ, RZ, R22 ;  /* 0x000000ffff117224 */ /* 0x000fe400078e0016 */
[----:B--2---:R-:W-:Y:S02]  /*11b0*/  IMAD R3, R7, R4, RZ ;  /* 0x0000000407037224 */ /* 0x004fe400078e02ff */
[----:B------:R-:W-:-:S04]  /*11c0*/  IMAD.WIDE.U32 R16, R4, R6, R16 ;  /* 0x0000000604107225 */ /* 0x000fc800078e0010 */
[----:B------:R-:W-:Y:S01]  /*11d0*/  IMAD R3, R5, R6, R3 ;  /* 0x0000000605037224 */ /* 0x000fe200078e0203 */
[----:B------:R-:W-:-:S03]  /*11e0*/  MOV R23, R16 ;  /* 0x0000001000177202 */ /* 0x000fc60000000f00 */
[----:B------:R-:W-:-:S07]  /*11f0*/  IMAD.IADD R22, R17, 0x1, R3 ;  /* 0x0000000111167824 */ /* 0x000fce00078e0203 */
.L_x_9419:
[----:B------:R-:W-:Y:S05]  /*1200*/  BSYNC.RECONVERGENT B0 ;  /* 0x0000000000007941 */ /* 0x000fea0003800200 */
.L_x_9418:
[----:B------:R-:W1:Y:S01]  /*1210*/  LDCU UR4, c[0x0][0x380] ;  /* 0x00007000ff0477ac */ /* 0x000e620008000800 */
[----:B------:R-:W-:Y:S01]  /*1220*/  IADD3 R3, PT, PT, R2, 0x80, RZ ;  /* 0x0000008002037810 */ /* 0x000fe20007ffe0ff */
[----:B------:R-:W-:Y:S01]  /*1230*/  BSSY.RECONVERGENT B0, `(.L_x_9424) ;  /* 0x00000ec000007945 */ /* 0x000fe20003800200 */
[----:B------:R-:W-:Y:S01]  /*1240*/  CS2R R8, SRZ ;  /* 0x0000000000087805 */ /* 0x000fe2000001ff00 */
[----:B0-----:R-:W-:Y:S01]  /*1250*/  IMAD.MOV.U32 R6, RZ, RZ, R23 ;  /* 0x000000ffff067224 */ /* 0x001fe200078e0017 */
[----:B------:R-:W-:Y:S01]  /*1260*/  MOV R7, R22 ;  /* 0x0000001600077202 */ /* 0x000fe20000000f00 */
[----:B-1----:R-:W-:-:S06]  /*1270*/  UIMAD UR4, UR15, -0x200, UR4 ;  /* 0xfffffe000f0478a4 */ /* 0x002fcc000f8e0204 */
[----:B------:R-:W-:-:S13]  /*1280*/  ISETP.GE.OR P1, PT, R3, UR4, !P0 ;  /* 0x0000000403007c0c */ /* 0x000fda000c726670 */
[----:B------:R-:W-:Y:S05]  /*1290*/  @P1 BRA `(.L_x_9425) ;  /* 0x0000000c00941947 */ /* 0x000fea0003800000 */
[----:B------:R-:W0:Y:S01]  /*12a0*/  LDCU UR7, c[0x0][0x398] ;  /* 0x00007300ff0777ac */ /* 0x000e220008000800 */
[----:B------:R-:W1:Y:S01]  /*12b0*/  LDCU UR6, c[0x0][0x39c] ;  /* 0x00007380ff0677ac */ /* 0x000e620008000800 */
[----:B0-----:R-:W-:-:S04]  /*12c0*/  UISETP.GE.U32.AND UP0, UPT, UR7, 0x1, UPT ;  /* 0x000000010700788c */ /* 0x001fc8000bf06070 */
[----:B-1----:R-:W-:-:S09]  /*12d0*/  UISETP.GE.AND.EX UP0, UPT, UR6, URZ, UPT, UP0 ;  /* 0x000000ff0600728c */ /* 0x002fd2000bf06300 */
[----:B------:R-:W-:Y:S05]  /*12e0*/  BRA.U !UP0, `(.L_x_9425) ;  /* 0x0000000d08807547 */ /* 0x000fea000b800000 */
[----:B------:R-:W0:Y:S01]  /*12f0*/  LDCU.64 UR18, c[0x0][0x390] ;  /* 0x00007200ff1277ac */ /* 0x000e220008000a00 */
[----:B------:R-:W-:Y:S01]  /*1300*/  CS2R R8, SRZ ;  /* 0x0000000000087805 */ /* 0x000fe2000001ff00 */
[----:B------:R-:W1:Y:S01]  /*1310*/  LDCU UR9, c[0x0][0x398] ;  /* 0x00007300ff0977ac */ /* 0x000e620008000800 */
[----:B------:R-:W-:Y:S01]  /*1320*/  UISETP.GE.U32.AND UP1, UPT, UR7, 0x8, UPT ;  /* 0x000000080700788c */ /* 0x000fe2000bf26070 */
[----:B------:R-:W-:Y:S01]  /*1330*/  UMOV UR4, URZ ;  /* 0x000000ff00047c82 */ /* 0x000fe20008000000 */
[----:B------:R-:W-:Y:S02]  /*1340*/  UMOV UR5, URZ ;  /* 0x000000ff00057c82 */ /* 0x000fe40008000000 */
[----:B------:R-:W-:Y:S01]  /*1350*/  UISETP.GE.U32.AND.EX UP1, UPT, UR6, URZ, UPT, UP1 ;  /* 0x000000ff0600728c */ /* 0x000fe2000bf26110 */
[----:B0----5:R-:W-:Y:S01]  /*1360*/  IMAD R5, R15, UR18, RZ ;  /* 0x000000120f057c24 */ /* 0x021fe2000f8e02ff */
[----:B-1----:R-:W-:-:S03]  /*1370*/  ULOP3.LUT UR20, UR9, 0x7, URZ, 0xc0, !UPT ;  /* 0x0000000709147892 */ /* 0x002fc6000f8ec0ff */
[C---:B------:R-:W-:Y:S02]  /*1380*/  IMAD R5, R14.reuse, UR19, R5 ;  /* 0x000000130e057c24 */ /* 0x040fe4000f8e0205 */
[----:B------:R-:W-:Y:S01]  /*1390*/  IMAD.WIDE.U32 R14, R14, UR18, RZ ;  /* 0x000000120e0e7c25 */ /* 0x000fe2000f8e00ff */
[----:B------:R-:W-:-:S03]  /*13a0*/  UISETP.NE.U32.AND UP0, UPT, UR20, URZ, UPT ;  /* 0x000000ff1400728c */ /* 0x000fc6000bf05070 */
[----:B------:R-:W-:Y:S01]  /*13b0*/  IMAD.IADD R5, R15, 0x1, R5 ;  /* 0x000000010f057824 */ /* 0x000fe200078e0205 */
[----:B------:R-:W-:Y:S01]  /*13c0*/  UISETP.NE.AND.EX UP0, UPT, URZ, URZ, UPT, UP0 ;  /* 0x000000ffff00728c */ /* 0x000fe2000bf05300 */
[----:B------:R-:W-:Y:S10]  /*13d0*/  BRA.U !UP1, `(.L_x_9426) ;  /* 0x0000000509647547 */ /* 0x000ff4000b800000 */
[----:B------:R-:W0:Y:S01]  /*13e0*/  LDCU.64 UR18, c[0x0][0x3e0] ;  /* 0x00007c00ff1277ac */ /* 0x000e220008000a00 */
[C---:B------:R-:W-:Y:S02]  /*13f0*/  LEA R27, P1, R14.reuse, UR12, 0x3 ;  /* 0x0000000c0e1b7c11 */ /* 0x040fe4000f8218ff */
[----:B------:R-:W-:Y:S02]  /*1400*/  CS2R R8, SRZ ;  /* 0x0000000000087805 */ /* 0x000fe4000001ff00 */
[----:B------:R-:W-:Y:S01]  /*1410*/  MOV R26, R0 ;  /* 0x00000000001a7202 */ /* 0x000fe20000000f00 */
[----:B------:R-:W-:Y:S01]  /*1420*/  ULOP3.LUT UR4, UR7, 0xfffffff8, URZ, 0xc0, !UPT ;  /* 0xfffffff807047892 */ /* 0x000fe2000f8ec0ff */
[----:B------:R-:W-:Y:S01]  /*1430*/  LEA.HI.X R28, R14, UR13, R5, 0x3, P1 ;  /* 0x0000000d0e1c7c11 */ /* 0x000fe200088f1c05 */
[----:B------:R-:W-:-:S05]  /*1440*/  ULOP3.LUT UR5, UR6, 0x7fffffff, URZ, 0xc0, !UPT ;  /* 0x7fffffff06057892 */ /* 0x000fca000f8ec0ff */
[----:B------:R-:W-:Y:S02]  /*1450*/  UMOV UR6, UR4 ;  /* 0x0000000400067c82 */ /* 0x000fe40008000000 */
[----:B------:R-:W-:Y:S01]  /*1460*/  UMOV UR7, UR5 ;  /* 0x0000000500077c82 */ /* 0x000fe20008000000 */
[----:B0-----:R-:W-:Y:S02]  /*1470*/  USHF.L.U64.HI UR14, UR18, 0x3, UR19 ;  /* 0x00000003120e7899 */ /* 0x001fe40008010213 */
[----:B------:R-:W-:-:S12]  /*1480*/  USHF.L.U64.HI UR8, UR18, 0x6, UR19 ;  /* 0x0000000612087899 */ /* 0x000fd80008010213 */
.L_x_9427:
[----:B------:R-:W-:Y:S01]  /*1490*/  USHF.L.U32 UR17, UR18, 0x3, URZ ;  /* 0x0000000312117899 */ /* 0x000fe200080006ff */
[----:B------:R-:W-:Y:S01]  /*14a0*/  IMAD.MOV.U32 R18, RZ, RZ, R27 ;  /* 0x000000ffff127224 */ /* 0x000fe200078e001b */
[----:B------:R-:W-:Y:S01]  /*14b0*/  MOV R19, R28 ;  /* 0x0000001c00137202 */ /* 0x000fe20000000f00 */
[----:B------:R-:W2:Y:S03]  /*14c0*/  LDL.64 R16, [R26+-0x10] ;  /* 0xfffff0001a107983 */ /* 0x000ea60000100a00 */
[----:B------:R-:W-:Y:S01]  /*14d0*/  IADD3 R20, P1, PT, R27, UR17, RZ ;  /* 0x000000111b147c10 */ /* 0x000fe2000ff3e0ff */
[----:B------:R-:W3:Y:S04]  /*14e0*/  LDL.64 R24, [R26+-0x8] ;  /* 0xfffff8001a187983 */ /* 0x000ee80000100a00 */
[----:B------:R-:W2:Y:S01]  /*14f0*/  LDG.E.64 R18, desc[UR10][R18.64] ;  /* 0x0000000a12127981 */ /* 0x000ea2000c1e1b00 */
[----:B------:R-:W-:-:S05]  /*1500*/  IADD3.X R21, PT, PT, R28, UR14, RZ, P1, !PT ;  /* 0x0000000e1c157c10 */ /* 0x000fca0008ffe4ff */
[----:B------:R-:W3:Y:S01]  /*1510*/  LDG.E.64 R22, desc[UR10][R20.64] ;  /* 0x0000000a14167981 */ /* 0x000ee2000c1e1b00 */
[----:B------:R-:W-:-:S04]  /*1520*/  LOP3.LUT R9, R9, R8, RZ, 0x3c, !PT ;  /* 0x0000000809097212 */ /* 0x000fc800078e3cff */
[----:B------:R-:W-:-:S04]  /*1530*/  LOP3.LUT R8, R9, R8, RZ, 0x3c, !PT ;  /* 0x0000000809087212 */ /* 0x000fc800078e3cff */
[----:B------:R-:W-:Y:S01]  /*1540*/  LOP3.LUT R9, R9, R8, RZ, 0x3c, !PT ;  /* 0x0000000809097212 */ /* 0x000fe200078e3cff */
[----:B--2---:R-:W-:Y:S02]  /*1550*/  IMAD R19, R19, R16, RZ ;  /* 0x0000001013137224 */ /* 0x004fe400078e02ff */
[----:B------:R-:W-:Y:S01]  /*1560*/  IMAD.WIDE.U32 R8, R16, R18, R8 ;  /* 0x0000001210087225 */ /* 0x000fe200078e0008 */
[----:B------:R-:W-:-:S03]  /*1570*/  IADD3 R16, P1, PT, R20, UR17, RZ ;  /* 0x0000001114107c10 */ /* 0x000fc6000ff3e0ff */
[----:B------:R-:W-:Y:S02]  /*1580*/  IMAD R17, R17, R18, R19 ;  /* 0x0000001211117224 */ /* 0x000fe400078e0213 */
[----:B---3--:R-:W-:Y:S02]  /*1590*/  IMAD R19, R23, R24, RZ ;  /* 0x0000001817137224 */ /* 0x008fe400078e02ff */
[----:B------:R-:W-:Y:S01]  /*15a0*/  IMAD.IADD R9, R9, 0x1, R17 ;  /* 0x0000000109097824 */ /* 0x000fe200078e0211 */
[----:B------:R-:W-:Y:S01]  /*15b0*/  IADD3.X R17, PT, PT, R21, UR14, RZ, P1, !PT ;  /* 0x0000000e15117c10 */ /* 0x000fe20008ffe4ff */
[-C--:B------:R-:W-:Y:S01]  /*15c0*/  IMAD R23, R25, R22.reuse, R19 ;  /* 0x0000001619177224 */ /* 0x080fe200078e0213 */
[----:B------:R-:W2:Y:S04]  /*15d0*/  LDL.64 R20, [R26] ;  /* 0x000000001a147983 */ /* 0x000ea80000100a00 */
[----:B------:R0:W2:Y:S01]  /*15e0*/  LDG.E.64 R18, desc[UR10][R16.64] ;  /* 0x0000000a10127981 */ /* 0x0000a2000c1e1b00 */
[----:B------:R-:W-:-:S03]  /*15f0*/  IMAD.WIDE.U32 R8, R24, R22, R8 ;  /* 0x0000001618087225 */ /* 0x000fc600078e0008 */
[----:B------:R-:W3:Y:S01]  /*1600*/  LDL.64 R24, [R26+0x8] ;  /* 0x000008001a187983 */ /* 0x000ee20000100a00 */
[----:B0-----:R-:W-:-:S04]  /*1610*/  IADD3 R16, P1, PT, R16, UR17, RZ ;  /* 0x0000001110107c10 */ /* 0x001fc8000ff3e0ff */
[----:B------:R-:W-:Y:S02]  /*1620*/  IADD3.X R17, PT, PT, R17, UR14, RZ, P1, !PT ;  /* 0x0000000e11117c10 */ /* 0x000fe40008ffe4ff */
[----:B------:R-:W-:-:S03]  /*1630*/  IADD3 R9, PT, PT, R9, R23, RZ ;  /* 0x0000001709097210 */ /* 0x000fc60007ffe0ff */
[----:B------:R0:W3:Y:S02]  /*1640*/  LDG.E.64 R22, desc[UR10][R16.64] ;  /* 0x0000000a10167981 */ /* 0x0000e4000c1e1b00 */
[----:B0-----:R-:W-:-:S04]  /*1650*/  IADD3 R16, P1, PT, R16, UR17, RZ ;  /* 0x0000001110107c10 */ /* 0x001fc8000ff3e0ff */
[----:B------:R-:W-:Y:S01]  /*1660*/  IADD3.X R17, PT, PT, R17, UR14, RZ, P1, !PT ;  /* 0x0000000e11117c10 */ /* 0x000fe20008ffe4ff */
[----:B--2---:R-:W-:Y:S02]  /*1670*/  IMAD R19, R19, R20, RZ ;  /* 0x0000001413137224 */ /* 0x004fe400078e02ff */
[----:B------:R-:W-:-:S04]  /*1680*/  IMAD.WIDE.U32 R8, R20, R18, R8 ;  /* 0x0000001214087225 */ /* 0x000fc800078e0008 */
[----:B------:R-:W-:-:S04]  /*1690*/  IMAD R19, R21, R18, R19 ;  /* 0x0000001215137224 */ /* 0x000fc800078e0213 */
[----:B------:R-:W-:Y:S02]  /*16a0*/  IMAD.IADD R9, R9, 0x1, R19 ;  /* 0x0000000109097824 */ /* 0x000fe400078e0213 */
[----:B---3--:R-:W-:Y:S02]  /*16b0*/  IMAD R19, R23, R24, RZ ;  /* 0x0000001817137224 */ /* 0x008fe400078e02ff */
[----:B------:R-:W-:-:S04]  /*16c0*/  IMAD.WIDE.U32 R8, R24, R22, R8 ;  /* 0x0000001618087225 */ /* 0x000fc800078e0008 */
[----:B------:R-:W-:Y:S02]  /*16d0*/  IMAD R20, R25, R22, R19 ;  /* 0x0000001619147224 */ /* 0x000fe400078e0213 */
[----:B------:R-:W2:Y:S04]  /*16e0*/  LDL.64 R22, [R26+0x10] ;  /* 0x000010001a167983 */ /* 0x000ea80000100a00 */
[----:B------:R0:W2:Y:S01]  /*16f0*/  LDG.E.64 R18, desc[UR10][R16.64] ;  /* 0x0000000a10127981 */ /* 0x0000a2000c1e1b00 */
[----:B------:R-:W-:-:S03]  /*1700*/  IADD3 R9, PT, PT, R9, R20, RZ ;  /* 0x0000001409097210 */ /* 0x000fc60007ffe0ff */
[----:B------:R-:W3:Y:S01]  /*1710*/  LDL.64 R24, [R26+0x18] ;  /* 0x000018001a187983 */ /* 0x000ee20000100a00 */
[----:B0-----:R-:W-:-:S04]  /*1720*/  IADD3 R16, P1, PT, R16, UR17, RZ ;  /* 0x0000001110107c10 */ /* 0x001fc8000ff3e0ff */
[----:B------:R-:W-:-:S05]  /*1730*/  IADD3.X R17, PT, PT, R17, UR14, RZ, P1, !PT ;  /* 0x0000000e11117c10 */ /* 0x000fca0008ffe4ff */
[----:B------:R0:W3:Y:S02]  /*1740*/  LDG.E.64 R20, desc[UR10][R16.64] ;  /* 0x0000000a10147981 */ /* 0x0000e4000c1e1b00 */
[----:B0-----:R-:W-:-:S04]  /*1750*/  IADD3 R16, P1, PT, R16, UR17, RZ ;  /* 0x0000001110107c10 */ /* 0x001fc8000ff3e0ff */
[----:B------:R-:W-:Y:S01]  /*1760*/  IADD3.X R17, PT, PT, R17, UR14, RZ, P1, !PT ;  /* 0x0000000e11117c10 */ /* 0x000fe20008ffe4ff */
[----:B--2---:R-:W-:Y:S02]  /*1770*/  IMAD R19, R19, R22, RZ ;  /* 0x0000001613137224 */ /* 0x004fe400078e02ff */
[----:B------:R-:W-:-:S04]  /*1780*/  IMAD.WIDE.U32 R8, R22, R18, R8 ;  /* 0x0000001216087225 */ /* 0x000fc800078e0008 */
[----:B------:R-:W-:Y:S02]  /*1790*/  IMAD R19, R23, R18, R19 ;  /* 0x0000001217137224 */ /* 0x000fe400078e0213 */
[----:B------:R-:W2:Y:S02]  /*17a0*/  LDL.64 R22, [R26+0x20] ;  /* 0x000020001a167983 */ /* 0x000ea40000100a00 */
[----:B------:R-:W-:Y:S02]  /*17b0*/  IMAD.IADD R9, R9, 0x1, R19 ;  /* 0x0000000109097824 */ /* 0x000fe400078e0213 */
[----:B------:R0:W2:Y:S02]  /*17c0*/  LDG.E.64 R18, desc[UR10][R16.64] ;  /* 0x0000000a10127981 */ /* 0x0000a4000c1e1b00 */
[----:B0-----:R-:W-:Y:S01]  /*17d0*/  IADD3 R16, P1, PT, R16, UR17, RZ ;  /* 0x0000001110107c10 */ /* 0x001fe2000ff3e0ff */
[----:B---3--:R-:W-:-:S03]  /*17e0*/  IMAD R21, R21, R24, RZ ;  /* 0x0000001815157224 */ /* 0x008fc600078e02ff */
[----:B------:R-:W-:Y:S01]  /*17f0*/  IADD3.X R17, PT, PT, R17, UR14, RZ, P1, !PT ;  /* 0x0000000e11117c10 */ /* 0x000fe20008ffe4ff */
[-C--:B------:R-:W-:Y:S02]  /*1800*/  IMAD R21, R25, R20.reuse, R21 ;  /* 0x0000001419157224 */ /* 0x080fe400078e0215 */
[----:B------:R-:W-:Y:S02]  /*1810*/  IMAD.WIDE.U32 R8, R24, R20, R8 ;  /* 0x0000001418087225 */ /* 0x000fe400078e0008 */
[----:B------:R0:W3:Y:S04]  /*1820*/  LDL.64 R24, [R26+0x28] ;  /* 0x000028001a187983 */ /* 0x0000e80000100a00 */
[----:B------:R-:W3:Y:S01]  /*1830*/  LDG.E.64 R16, desc[UR10][R16.64] ;  /* 0x0000000a10107981 */ /* 0x000ee2000c1e1b00 */
[----:B------:R-:W-:Y:S01]  /*1840*/  IADD3 R9, PT, PT, R9, R21, RZ ;  /* 0x0000001509097210 */ /* 0x000fe20007ffe0ff */
[----:B------:R-:W-:-:S04]  /*1850*/  UIADD3 UR6, UP1, UPT, UR6, -0x8, URZ ;  /* 0xfffffff806067890 */ /* 0x000fc8000ff3e0ff */
[----:B------:R-:W-:Y:S02]  /*1860*/  UIADD3.X UR7, UPT, UPT, UR7, -0x1, URZ, UP1, !UPT ;  /* 0xffffffff07077890 */ /* 0x000fe40008ffe4ff */
[----:B------:R-:W-:-:S04]  /*1870*/  UISETP.NE.U32.AND UP1, UPT, UR6, URZ, UPT ;  /* 0x000000ff0600728c */ /* 0x000fc8000bf25070 */
[----:B------:R-:W-:Y:S01]  /*1880*/  UISETP.NE.AND.EX UP1, UPT, UR7, URZ, UPT, UP1 ;  /* 0x000000ff0700728c */ /* 0x000fe2000bf25310 */
[----:B0-----:R-:W-:Y:S02]  /*1890*/  VIADD R26, R26, 0x40 ;  /* 0x000000401a1a7836 */ /* 0x001fe40000000000 */
[----:B--2---:R-:W-:Y:S02]  /*18a0*/  IMAD R19, R19, R22, RZ ;  /* 0x0000001613137224 */ /* 0x004fe400078e02ff */
[----:B------:R-:W-:-:S04]  /*18b0*/  IMAD.WIDE.U32 R8, R22, R18, R8 ;  /* 0x0000001216087225 */ /* 0x000fc800078e0008 */
[----:B------:R-:W-:Y:S01]  /*18c0*/  IMAD R19, R23, R18, R19 ;  /* 0x0000001217137224 */ /* 0x000fe200078e0213 */
[----:B------:R-:W-:-:S03]  /*18d0*/  MOV R18, UR18 ;  /* 0x0000001200127c02 */ /* 0x000fc60008000f00 */
[----:B------:R-:W-:Y:S01]  /*18e0*/  IMAD.IADD R9, R9, 0x1, R19 ;  /* 0x0000000109097824 */ /* 0x000fe200078e0213 */
[----:B------:R-:W-:Y:S01]  /*18f0*/  LEA R27, P1, R18, R27, 0x6 ;  /* 0x0000001b121b7211 */ /* 0x000fe200078230ff */
[----:B---3--:R-:W-:-:S04]  /*1900*/  IMAD R19, R17, R24, RZ ;  /* 0x0000001811137224 */ /* 0x008fc800078e02ff */
[-C--:B------:R-:W-:Y:S02]  /*1910*/  IMAD R19, R25, R16.reuse, R19 ;  /* 0x0000001019137224 */ /* 0x080fe400078e0213 */
[----:B------:R-:W-:Y:S01]  /*1920*/  IMAD.WIDE.U32 R16, R24, R16, R8 ;  /* 0x0000001018107225 */ /* 0x000fe200078e0008 */
[----:B------:R-:W-:-:S03]  /*1930*/  IADD3.X R28, PT, PT, R28, UR8, RZ, P1, !PT ;  /* 0x000000081c1c7c10 */ /* 0x000fc60008ffe4ff */
[----:B------:R-:W-:Y:S01]  /*1940*/  IMAD.IADD R8, R17, 0x1, R19 ;  /* 0x0000000111087824 */ /* 0x000fe200078e0213 */
[----:B------:R-:W-:Y:S01]  /*1950*/  MOV R9, R16 ;  /* 0x0000001000097202 */ /* 0x000fe20000000f00 */
[----:B------:R-:W-:Y:S06]  /*1960*/  BRA.U UP1, `(.L_x_9427) ;  /* 0xfffffff901c87547 */ /* 0x000fec000b83ffff */
.L_x_9426:
        /* <DEDUP_REMOVED lines=8> */
[----:B0-----:R-:W-:Y:S01]  /*19f0*/  UIMAD UR6, UR5, UR18, URZ ;  /* 0x00000012050672a4 */ /* 0x001fe2000f8e02ff */
[----:B------:R-:W-:Y:S01]  /*1a00*/  MOV R17, UR4 ;  /* 0x0000000400117c02 */ /* 0x000fe20008000f00 */
[----:B------:R-:W-:Y:S01]  /*1a10*/  IMAD.MOV.U32 R4, RZ, RZ, R14 ;  /* 0x000000ffff047224 */ /* 0x000fe200078e000e */
[----:B------:R-:W-:Y:S02]  /*1a20*/  ULEA UR17, UR4, UR16, 0x3 ;  /* 0x0000001004117291 */ /* 0x000fe4000f8e18ff */
[----:B------:R-:W-:Y:S01]  /*1a30*/  UIMAD UR6, UR4, UR19, UR6 ;  /* 0x00000013040672a4 */ /* 0x000fe2000f8e0206 */
[----:B------:R-:W-:Y:S01]  /*1a40*/  IMAD.WIDE.U32 R16, R17, UR18, R4 ;  /* 0x0000001211107c25 */ /* 0x000fe2000f8e0004 */
[----:B------:R-:W-:-:S04]  /*1a50*/  USHF.L.U32 UR8, UR19, 0x3, URZ ;  /* 0x0000000313087899 */ /* 0x000fc800080006ff */
[----:B------:R-:W-:Y:S01]  /*1a60*/  IADD3 R17, PT, PT, R17, UR6, RZ ;  /* 0x0000000611117c10 */ /* 0x000fe2000fffe0ff */
[----:B------:R-:W-:Y:S01]  /*1a70*/  UIMAD.WIDE.U32 UR6, UR18, 0x8, URZ ;  /* 0x00000008120678a5 */ /* 0x000fe2000f8e00ff */
[C---:B------:R-:W-:Y:S01]  /*1a80*/  LEA R26, P1, R16.reuse, UR12, 0x3 ;  /* 0x0000000c101a7c11 */ /* 0x040fe2000f8218ff */
[----:B------:R-:W-:Y:S01]  /*1a90*/  USHF.L.U32 UR20, UR18, 0x3, URZ ;  /* 0x0000000312147899 */ /* 0x000fe200080006ff */
[----:B------:R-:W2:Y:S02]  /*1aa0*/  LDL.64 R24, [UR17+0x18] ;  /* 0x00001811ff187983 */ /* 0x000ea40008100a00 */
[----:B------:R-:W-:Y:S01]  /*1ab0*/  LEA.HI.X R27, R16, UR13, R17, 0x3, P1 ;  /* 0x0000000d101b7c11 */ /* 0x000fe200088f1c11 */
[----:B------:R-:W-:Y:S01]  /*1ac0*/  UIADD3 UR7, UPT, UPT, UR7, UR8, URZ ;  /* 0x0000000807077290 */ /* 0x000fe2000fffe0ff */
[----:B------:R-:W3:Y:S01]  /*1ad0*/  LDL.64 R20, [UR17+0x20] ;  /* 0x00002011ff147983 */ /* 0x000ee20008100a00 */
[----:B------:R-:W-:-:S03]  /*1ae0*/  IADD3 R18, P1, PT, R26, UR20, RZ ;  /* 0x000000141a127c10 */ /* 0x000fc6000ff3e0ff */
[----:B------:R-:W2:Y:S01]  /*1af0*/  LDG.E.64 R16, desc[UR10][R26.64] ;  /* 0x0000000a1a107981 */ /* 0x000ea2000c1e1b00 */
[----:B------:R-:W-:-:S05]  /*1b00*/  IADD3.X R19, PT, PT, R27, UR7, RZ, P1, !PT ;  /* 0x000000071b137c10 */ /* 0x000fca0008ffe4ff */
[----:B------:R0:W3:Y:S01]  /*1b10*/  LDG.E.64 R22, desc[UR10][R18.64] ;  /* 0x0000000a12167981 */ /* 0x0000e2000c1e1b00 */
[----:B------:R-:W-:-:S03]  /*1b20*/  LOP3.LUT R9, R9, R8, RZ, 0x3c, !PT ;  /* 0x0000000809097212 */ /* 0x000fc600078e3cff */
[----:B------:R-:W4:Y:S01]  /*1b30*/  LDL.64 R26, [UR17+0x28] ;  /* 0x00002811ff1a7983 */ /* 0x000f220008100a00 */
[----:B------:R-:W-:-:S04]  /*1b40*/  LOP3.LUT R8, R9, R8, RZ, 0x3c, !PT ;  /* 0x0000000809087212 */ /* 0x000fc800078e3cff */
[----:B------:R-:W-:Y:S02]  /*1b50*/  LOP3.LUT R9, R9, R8, RZ, 0x3c, !PT ;  /* 0x0000000809097212 */ /* 0x000fe400078e3cff */
[----:B0-----:R-:W-:-:S04]  /*1b60*/  IADD3 R18, P1, PT, R18, UR20, RZ ;  /* 0x0000001412127c10 */ /* 0x001fc8000ff3e0ff */
[----:B------:R-:W-:Y:S01]  /*1b70*/  IADD3.X R19, PT, PT, R19, UR7, RZ, P1, !PT ;  /* 0x0000000713137c10 */ /* 0x000fe20008ffe4ff */
[----:B--2---:R-:W-:Y:S02]  /*1b80*/  IMAD R17, R17, R24, RZ ;  /* 0x0000001811117224 */ /* 0x004fe400078e02ff */
[----:B------:R-:W-:-:S04]  /*1b90*/  IMAD.WIDE.U32 R8, R24, R16, R8 ;  /* 0x0000001018087225 */ /* 0x000fc800078e0008 */
[----:B------:R-:W-:Y:S01]  /*1ba0*/  IMAD R17, R25, R16, R17 ;  /* 0x0000001019117224 */ /* 0x000fe200078e0211 */
[----:B------:R-:W-:Y:S01]  /*1bb0*/  MOV R16, R8 ;  /* 0x0000000800107202 */ /* 0x000fe20000000f00 */
[----:B------:R-:W4:Y:S01]  /*1bc0*/  LDG.E.64 R24, desc[UR10][R18.64] ;  /* 0x0000000a12187981 */ /* 0x000f22000c1e1b00 */
[----:B------:R-:W-:Y:S01]  /*1bd0*/  IADD3 R8, P1, PT, R18, UR20, RZ ;  /* 0x0000001412087c10 */ /* 0x000fe2000ff3e0ff */
[----:B------:R-:W-:Y:S02]  /*1be0*/  IMAD.IADD R17, R9, 0x1, R17 ;  /* 0x0000000109117824 */ /* 0x000fe400078e0211 */
[----:B---3--:R-:W-:Y:S01]  /*1bf0*/  IMAD R23, R23, R20, RZ ;  /* 0x0000001417177224 */ /* 0x008fe200078e02ff */
[----:B------:R-:W-:Y:S01]  /*1c00*/  IADD3.X R9, PT, PT, R19, UR7, RZ, P1, !PT ;  /* 0x0000000713097c10 */ /* 0x000fe20008ffe4ff */
[----:B------:R-:W-:-:S04]  /*1c10*/  IMAD.WIDE.U32 R16, R20, R22, R16 ;  /* 0x0000001614107225 */ /* 0x000fc800078e0010 */
[----:B------:R-:W-:Y:S01]  /*1c20*/  IMAD R21, R21, R22, R23 ;  /* 0x0000001615157224 */ /* 0x000fe200078e0217 */
[----:B------:R-:W2:Y:S04]  /*1c30*/  LDG.E.64 R8, desc[UR10][R8.64] ;  /* 0x0000000a08087981 */ /* 0x000ea8000c1e1b00 */
[----:B------:R-:W2:Y:S01]  /*1c40*/  LDL.64 R22, [UR17+0x30] ;  /* 0x00003011ff167983 */ /* 0x000ea20008100a00 */
[----:B------:R-:W-:Y:S01]  /*1c50*/  IMAD.IADD R17, R17, 0x1, R21 ;  /* 0x0000000111117824 */ /* 0x000fe200078e0215 */
[----:B------:R-:W-:-:S04]  /*1c60*/  UIADD3 UR4, UP0, UPT, UR4, 0x4, URZ ;  /* 0x0000000404047890 */ /* 0x000fc8000ff1e0ff */
[----:B------:R-:W-:Y:S01]  /*1c70*/  UIADD3.X UR5, UPT, UPT, URZ, UR5, URZ, UP0, !UPT ;  /* 0x00000005ff057290 */ /* 0x000fe200087fe4ff */
[----:B----4-:R-:W-:Y:S02]  /*1c80*/  IMAD R21, R25, R26, RZ ;  /* 0x0000001a19157224 */ /* 0x010fe400078e02ff */
[----:B------:R-:W-:-:S04]  /*1c90*/  IMAD.WIDE.U32 R16, R26, R24, R16 ;  /* 0x000000181a107225 */ /* 0x000fc800078e0010 */
[----:B------:R-:W-:-:S05]  /*1ca0*/  IMAD R21, R27, R24, R21 ;  /* 0x000000181b157224 */ /* 0x000fca00078e0215 */
[----:B------:R-:W-:Y:S01]  /*1cb0*/  IADD3 R17, PT, PT, R17, R21, RZ ;  /* 0x0000001511117210 */ /* 0x000fe20007ffe0ff */
[----:B--2---:R-:W-:-:S04]  /*1cc0*/  IMAD R19, R9, R22, RZ ;  /* 0x0000001609137224 */ /* 0x004fc800078e02ff */
[-C--:B------:R-:W-:Y:S02]  /*1cd0*/  IMAD R19, R23, R8.reuse, R19 ;  /* 0x0000000817137224 */ /* 0x080fe400078e0213 */
[----:B------:R-:W-:-:S04]  /*1ce0*/  IMAD.WIDE.U32 R22, R22, R8, R16 ;  /* 0x0000000816167225 */ /* 0x000fc800078e0010 */
[----:B------:R-:W-:Y:S01]  /*1cf0*/  IMAD.MOV.U32 R9, RZ, RZ, R22 ;  /* 0x000000ffff097224 */ /* 0x000fe200078e0016 */
[----:B------:R-:W-:-:S07]  /*1d00*/  IADD3 R8, PT, PT, R23, R19, RZ ;  /* 0x0000001317087210 */ /* 0x000fce0007ffe0ff */
.L_x_9428:
        /* <DEDUP_REMOVED lines=9> */
[----:B0-----:R-:W-:Y:S01]  /*1da0*/  UIMAD UR6, UR5, UR18, URZ ;  /* 0x00000012050672a4 */ /* 0x001fe2000f8e02ff */
[----:B------:R-:W-:Y:S01]  /*1db0*/  MOV R19, UR4 ;  /* 0x0000000400137c02 */ /* 0x000fe20008000f00 */
[----:B------:R-:W-:Y:S01]  /*1dc0*/  IMAD.MOV.U32 R17, RZ, RZ, R5 ;  /* 0x000000ffff117224 */ /* 0x000fe200078e0005 */
[----:B------:R-:W-:Y:S01]  /*1dd0*/  MOV R16, R14 ;  /* 0x0000000e00107202 */ /* 0x000fe20000000f00 */
[----:B------:R-:W-:Y:S01]  /*1de0*/  UIMAD UR6, UR4, UR19, UR6 ;  /* 0x00000013040672a4 */ /* 0x000fe2000f8e0206 */
[----:B------:R-:W-:Y:S01]  /*1df0*/  MOV R23, UR18 ;  /* 0x0000001200177c02 */ /* 0x000fe20008000f00 */
[----:B------:R-:W-:Y:S02]  /*1e00*/  ULEA UR7, UR4, UR16, 0x3 ;  /* 0x0000001004077291 */ /* 0x000fe4000f8e18ff */
[----:B------:R-:W-:-:S05]  /*1e10*/  IMAD.WIDE.U32 R16, R19, UR18, R16 ;  /* 0x0000001213107c25 */ /* 0x000fca000f8e0010 */
[----:B------:R-:W-:Y:S02]  /*1e20*/  IADD3 R17, PT, PT, R17, UR6, RZ ;  /* 0x0000000611117c10 */ /* 0x000fe4000fffe0ff */
[C---:B------:R-:W-:Y:S01]  /*1e30*/  LEA R24, P1, R16.reuse, UR12, 0x3 ;  /* 0x0000000c10187c11 */ /* 0x040fe2000f8218ff */
[----:B------:R-:W2:Y:S03]  /*1e40*/  LDL.64 R18, [UR7+0x18] ;  /* 0x00001807ff127983 */ /* 0x000ea60008100a00 */
[----:B------:R-:W-:Y:S01]  /*1e50*/  LEA.HI.X R25, R16, UR13, R17, 0x3, P1 ;  /* 0x0000000d10197c11 */ /* 0x000fe200088f1c11 */
[----:B------:R-:W-:Y:S01]  /*1e60*/  IMAD.U32 R17, RZ, RZ, UR18 ;  /* 0x00000012ff117e24 */ /* 0x000fe2000f8e00ff */
[----:B------:R-:W-:Y:S02]  /*1e70*/  MOV R16, UR19 ;  /* 0x0000001300107c02 */ /* 0x000fe40008000f00 */
[----:B------:R-:W-:Y:S01]  /*1e80*/  LEA R22, P1, R23, R24, 0x3 ;  /* 0x0000001817167211 */ /* 0x000fe200078218ff */
[----:B------:R-:W2:Y:S03]  /*1e90*/  LDG.E.64 R20, desc[UR10][R24.64] ;  /* 0x0000000a18147981 */ /* 0x000ea6000c1e1b00 */
[----:B------:R-:W-:-:S02]  /*1ea0*/  LEA.HI.X R23, R17, R25, R16, 0x3, P1 ;  /* 0x0000001911177211 */ /* 0x000fc400008f1c10 */
[----:B------:R-:W3:Y:S04]  /*1eb0*/  LDL.64 R16, [UR7+0x20] ;  /* 0x00002007ff107983 */ /* 0x000ee80008100a00 */
        /* <DEDUP_REMOVED lines=15> */
.L_x_9429:
[----:B------:R-:W-:Y:S05]  /*1fb0*/  BRA.U UP0, `(.L_x_9425) ;  /* 0x00000001004c7547 */ /* 0x000fea000b800000 */
[----:B0-----:R-:W-:Y:S01]  /*1fc0*/  UIMAD UR5, UR5, UR18, URZ ;  /* 0x00000012050572a4 */ /* 0x001fe2000f8e02ff */
[----:B------:R-:W-:Y:S01]  /*1fd0*/  MOV R17, UR4 ;  /* 0x0000000400117c02 */ /* 0x000fe20008000f00 */
[----:B------:R-:W-:Y:S01]  /*1fe0*/  IMAD.MOV.U32 R15, RZ, RZ, R5 ;  /* 0x000000ffff0f7224 */ /* 0x000fe200078e0005 */
[----:B------:R-:W-:Y:S01]  /*1ff0*/  MOV R4, UR4 ;  /* 0x0000000400047c02 */ /* 0x000fe20008000f00 */
[----:B------:R-:W-:Y:S02]  /*2000*/  UIMAD UR5, UR4, UR19, UR5 ;  /* 0x00000013040572a4 */ /* 0x000fe4000f8e0205 */
[----:B------:R-:W-:-:S04]  /*2010*/  IMAD.WIDE.U32 R14, R17, UR18, R14 ;  /* 0x00000012110e7c25 */ /* 0x000fc8000f8e000e */
[----:B------:R-:W-:Y:S01]  /*2020*/  IMAD.U32 R4, R4, 0x8, R1 ;  /* 0x0000000804047824 */ /* 0x000fe200078e0001 */
[----:B------:R-:W-:Y:S02]  /*2030*/  IADD3 R5, PT, PT, R15, UR5, RZ ;  /* 0x000000050f057c10 */ /* 0x000fe4000fffe0ff */
[----:B------:R-:W-:-:S04]  /*2040*/  LEA R16, P1, R14, UR12, 0x3 ;  /* 0x0000000c0e107c11 */ /* 0x000fc8000f8218ff */
[----:B------:R-:W-:Y:S02]  /*2050*/  LEA.HI.X R17, R14, UR13, R5, 0x3, P1 ;  /* 0x0000000d0e117c11 */ /* 0x000fe400088f1c05 */
[----:B------:R-:W2:Y:S04]  /*2060*/  LDL.64 R4, [R4+0x18] ;  /* 0x0000180004047983 */ /* 0x000ea80000100a00 */
[----:B------:R-:W2:Y:S01]  /*2070*/  LDG.E.64 R14, desc[UR10][R16.64] ;  /* 0x0000000a100e7981 */ /* 0x000ea2000c1e1b00 */
[----:B------:R-:W-:Y:S02]  /*2080*/  MOV R18, R9 ;  /* 0x0000000900127202 */ /* 0x000fe40000000f00 */
[----:B------:R-:W-:Y:S01]  /*2090*/  MOV R19, R8 ;  /* 0x0000000800137202 */ /* 0x000fe20000000f00 */
[----:B--2---:R-:W-:-:S02]  /*20a0*/  IMAD R15, R15, R4, RZ ;  /* 0x000000040f0f7224 */ /* 0x004fc400078e02ff */
[----:B------:R-:W-:-:S04]  /*20b0*/  IMAD.WIDE.U32 R18, R4, R14, R18 ;  /* 0x0000000e04127225 */ /* 0x000fc800078e0012 */
[----:B------:R-:W-:Y:S02]  /*20c0*/  IMAD R15, R5, R14, R15 ;  /* 0x0000000e050f7224 */ /* 0x000fe400078e020f */
[----:B------:R-:W-:-:S03]  /*20d0*/  IMAD.MOV.U32 R9, RZ, RZ, R18 ;  /* 0x000000ffff097224 */ /* 0x000fc600078e0012 */
[----:B------:R-:W-:-:S07]  /*20e0*/  IADD3 R8, PT, PT, R19, R15, RZ ;  /* 0x0000000f13087210 */ /* 0x000fce0007ffe0ff */
.L_x_9425:
[----:B0-----:R-:W-:Y:S05]  /*20f0*/  BSYNC.RECONVERGENT B0 ;  /* 0x0000000000007941 */ /* 0x001fea0003800200 */
.L_x_9424:
[----:B------:R-:W0:Y:S01]  /*2100*/  LDCU UR4, c[0x0][0x380] ;  /* 0x00007000ff0477ac */ /* 0x000e220008000800 */
[----:B------:R-:W-:Y:S01]  /*2110*/  IADD3 R4, PT, PT, R2, 0x100, RZ ;  /* 0x0000010002047810 */ /* 0x000fe20007ffe0ff */
[----:B------:R-:W-:Y:S01]  /*2120*/  BSSY.RECONVERGENT B0, `(.L_x_9430) ;  /* 0x00000dc000007945 */ /* 0x000fe20003800200 */
[----:B------:R-:W-:-:S04]  /*2130*/  LOP3.LUT R9, R9, R8, RZ, 0x3c, !PT ;  /* 0x0000000809097212 */ /* 0x000fc800078e3cff */
[----:B------:R-:W-:-:S04]  /*2140*/  LOP3.LUT R8, R9, R8, RZ, 0x3c, !PT ;  /* 0x0000000809087212 */ /* 0x000fc800078e3cff */
[----:B------:R-:W-:Y:S01]  /*2150*/  LOP3.LUT R9, R9, R8, RZ, 0x3c, !PT ;  /* 0x0000000809097212 */ /* 0x000fe200078e3cff */
[----:B0-----:R-:W-:-:S06]  /*2160*/  UIMAD UR4, UR15, -0x200, UR4 ;  /* 0xfffffe000f0478a4 */ /* 0x001fcc000f8e0204 */
[----:B------:R-:W-:Y:S02]  /*2170*/  ISETP.GE.OR P1, PT, R4, UR4, !P0 ;  /* 0x0000000404007c0c */ /* 0x000fe4000c726670 */
[----:B------:R-:W-:-:S11]  /*2180*/  CS2R R4, SRZ ;  /* 0x0000000000047805 */ /* 0x000fd6000001ff00 */
[----:B------:R-:W-:Y:S05]  /*2190*/  @P1 BRA `(.L_x_9431) ;  /* 0x0000000c00501947 */ /* 0x000fea0003800000 */
[----:B------:R-:W0:Y:S01]  /*21a0*/  LDCU UR9, c[0x0][0x398] ;  /* 0x00007300ff0977ac */ /* 0x000e220008000800 */
[----:B------:R-:W1:Y:S01]  /*21b0*/  LDCU UR6, c[0x0][0x39c] ;  /* 0x00007380ff0677ac */ /* 0x000e620008000800 */
[----:B0-----:R-:W-:-:S04]  /*21c0*/  UISETP.GE.U32.AND UP0, UPT, UR9, 0x1, UPT ;  /* 0x000000010900788c */ /* 0x001fc8000bf06070 */
[----:B-1----:R-:W-:-:S09]  /*21d0*/  UISETP.GE.AND.EX UP0, UPT, UR6, URZ, UPT, UP0 ;  /* 0x000000ff0600728c */ /* 0x002fd2000bf06300 */
[----:B------:R-:W-:Y:S05]  /*21e0*/  BRA.U !UP0, `(.L_x_9431) ;  /* 0x0000000d083c7547 */ /* 0x000fea000b800000 */
[----:B------:R-:W0:Y:S01]  /*21f0*/  LDCU.64 UR18, c[0x0][0x390] ;  /* 0x00007200ff1277ac */ /* 0x000e220008000a00 */
[----:B------:R-:W-:Y:S02]  /*2200*/  UISETP.GE.U32.AND UP1, UPT, UR9, 0x8, UPT ;  /* 0x000000080900788c */ /* 0x000fe4000bf26070 */
[----:B------:R-:W-:Y:S02]  /*2210*/  ULOP3.LUT UR20, UR9, 0x7, URZ, 0xc0, !UPT ;  /* 0x0000000709147892 */ /* 0x000fe4000f8ec0ff */
[----:B------:R-:W-:Y:S02]  /*2220*/  UISETP.GE.U32.AND.EX UP1, UPT, UR6, URZ, UPT, UP1 ;  /* 0x000000ff0600728c */ /* 0x000fe4000bf26110 */
[----:B------:R-:W-:Y:S01]  /*2230*/  UISETP.NE.U32.AND UP0, UPT, UR20, URZ, UPT ;  /* 0x000000ff1400728c */ /* 0x000fe2000bf05070 */
[----:B------:R-:W-:Y:S01]  /*2240*/  UMOV UR4, URZ ;  /* 0x000000ff00047c82 */ /* 0x000fe20008000000 */
[----:B------:R-:W-:Y:S02]  /*2250*/  UMOV UR5, URZ ;  /* 0x000000ff00057c82 */ /* 0x000fe40008000000 */
[----:B------:R-:W-:Y:S01]  /*2260*/  UISETP.NE.AND.EX UP0, UPT, URZ, URZ, UPT, UP0 ;  /* 0x000000ffff00728c */ /* 0x000fe2000bf05300 */
[----:B0----5:R-:W-:-:S04]  /*2270*/  IMAD R5, R13, UR18, RZ ;  /* 0x000000120d057c24 */ /* 0x021fc8000f8e02ff */
[C---:B------:R-:W-:Y:S01]  /*2280*/  IMAD R15, R12.reuse, UR19, R5 ;  /* 0x000000130c0f7c24 */ /* 0x040fe2000f8e0205 */
[----:B------:R-:W-:Y:S01]  /*2290*/  CS2R R4, SRZ ;  /* 0x0000000000047805 */ /* 0x000fe2000001ff00 */
[----:B------:R-:W-:-:S04]  /*22a0*/  IMAD.WIDE.U32 R12, R12, UR18, RZ ;  /* 0x000000120c0c7c25 */ /* 0x000fc8000f8e00ff */
[----:B------:R-:W-:Y:S01]  /*22b0*/  IMAD.IADD R15, R13, 0x1, R15 ;  /* 0x000000010d0f7824 */ /* 0x000fe200078e020f */
[----:B------:R-:W-:Y:S06]  /*22c0*/  BRA.U !UP1, `(.L_x_9432) ;  /* 0x0000000509547547 */ /* 0x000fec000b800000 */
        /* <DEDUP_REMOVED lines=11> */
.L_x_9433:
[----:B------:R-:W-:Y:S01]  /*2380*/  USHF.L.U32 UR17, UR18, 0x3, URZ ;  /* 0x0000000312117899 */ /* 0x000fe200080006ff */
[----:B------:R-:W-:Y:S01]  /*2390*/  MOV R18, R27 ;  /* 0x0000001b00127202 */ /* 0x000fe20000000f00 */
[----:B------:R-:W-:Y:S01]  /*23a0*/  IMAD.MOV.U32 R19, RZ, RZ, R28 ;  /* 0x000000ffff137224 */ /* 0x000fe200078e001c */
[----:B------:R-:W2:Y:S03]  /*23b0*/  LDL.64 R16, [R26+-0x10] ;  /* 0xfffff0001a107983 */ /* 0x000ea60000100a00 */
[----:B------:R-:W-:Y:S01]  /*23c0*/  IADD3 R20, P1, PT, R27, UR17, RZ ;  /* 0x000000111b147c10 */ /* 0x000fe2000ff3e0ff */
[----:B------:R-:W3:Y:S04]  /*23d0*/  LDL.64 R24, [R26+-0x8] ;  /* 0xfffff8001a187983 */ /* 0x000ee80000100a00 */
[----:B------:R-:W2:Y:S01]  /*23e0*/  LDG.E.64 R18, desc[UR10][R18.64] ;  /* 0x0000000a12127981 */ /* 0x000ea2000c1e1b00 */
[----:B------:R-:W-:-:S05]  /*23f0*/  IADD3.X R21, PT, PT, R28, UR14, RZ, P1, !PT ;  /* 0x0000000e1c157c10 */ /* 0x000fca0008ffe4ff */
[----:B------:R-:W3:Y:S01]  /*2400*/  LDG.E.64 R22, desc[UR10][R20.64] ;  /* 0x0000000a14167981 */ /* 0x000ee2000c1e1b00 */
[----:B--2---:R-:W-:Y:S02]  /*2410*/  IMAD R19, R19, R16, RZ ;  /* 0x0000001013137224 */ /* 0x004fe400078e02ff */
[----:B------:R-:W-:Y:S01]  /*2420*/  IMAD.WIDE.U32 R4, R16, R18, R4 ;  /* 0x0000001210047225 */ /* 0x000fe200078e0004 */
[----:B------:R-:W-:-:S03]  /*2430*/  IADD3 R16, P1, PT, R20, UR17, RZ ;  /* 0x0000001114107c10 */ /* 0x000fc6000ff3e0ff */
[----:B------:R-:W-:Y:S02]  /*2440*/  IMAD R17, R17, R18, R19 ;  /* 0x0000001211117224 */ /* 0x000fe400078e0213 */
[----:B---3--:R-:W-:-:S03]  /*2450*/  IMAD R19, R23, R24, RZ ;  /* 0x0000001817137224 */ /* 0x008fc600078e02ff */
[----:B------:R-:W-:Y:S02]  /*2460*/  IADD3 R5, PT, PT, R5, R17, RZ ;  /* 0x0000001105057210 */ /* 0x000fe40007ffe0ff */
        /* <DEDUP_REMOVED lines=31> */
[----:B------:R-:W2:Y:S03]  /*2660*/  LDL.64 R22, [R26+0x20] ;  /* 0x000020001a167983 */ /* 0x000ea60000100a00 */
[----:B------:R-:W-:Y:S02]  /*2670*/  IADD3 R5, PT, PT, R5, R19, RZ ;  /* 0x0000001305057210 */ /* 0x000fe40007ffe0ff */
        /* <DEDUP_REMOVED lines=8> */
[----:B------:R-:W-:Y:S01]  /*2700*/  UIADD3 UR6, UP1, UPT, UR6, -0x8, URZ ;  /* 0xfffffff806067890 */ /* 0x000fe2000ff3e0ff */
[----:B------:R-:W-:-:S03]  /*2710*/  IMAD.IADD R5, R5, 0x1, R21 ;  /* 0x0000000105057824 */ /* 0x000fc600078e0215 */
[----:B------:R-:W-:Y:S02]  /*2720*/  UIADD3.X UR7, UPT, UPT, UR7, -0x1, URZ, UP1, !UPT ;  /* 0xffffffff07077890 */ /* 0x000fe40008ffe4ff */
[----:B------:R-:W-:-:S04]  /*2730*/  UISETP.NE.U32.AND UP1, UPT, UR6, URZ, UPT ;  /* 0x000000ff0600728c */ /* 0x000fc8000bf25070 */
[----:B------:R-:W-:Y:S01]  /*2740*/  UISETP.NE.AND.EX UP1, UPT, UR7, URZ, UPT, UP1 ;  /* 0x000000ff0700728c */ /* 0x000fe2000bf25310 */
[----:B0-----:R-:W-:Y:S01]  /*2750*/  IADD3 R26, PT, PT, R26, 0x40, RZ ;  /* 0x000000401a1a7810 */ /* 0x001fe20007ffe0ff */
[----:B--2---:R-:W-:Y:S02]  /*2760*/  IMAD R19, R19, R22, RZ ;  /* 0x0000001613137224 */ /* 0x004fe400078e02ff */
[----:B------:R-:W-:-:S04]  /*2770*/  IMAD.WIDE.U32 R4, R22, R18, R4 ;  /* 0x0000001216047225 */ /* 0x000fc800078e0004 */
[----:B------:R-:W-:Y:S01]  /*2780*/  IMAD R19, R23, R18, R19 ;  /* 0x0000001217137224 */ /* 0x000fe200078e0213 */
[----:B------:R-:W-:-:S04]  /*2790*/  MOV R18, UR18 ;  /* 0x0000001200127c02 */ /* 0x000fc80008000f00 */
[----:B------:R-:W-:Y:S02]  /*27a0*/  IADD3 R5, PT, PT, R5, R19, RZ ;  /* 0x0000001305057210 */ /* 0x000fe40007ffe0ff */
[----:B------:R-:W-:Y:S01]  /*27b0*/  LEA R27, P1, R18, R27, 0x6 ;  /* 0x0000001b121b7211 */ /* 0x000fe200078230ff */
[----:B---3--:R-:W-:Y:S02]  /*27c0*/  IMAD R19, R17, R24, RZ ;  /* 0x0000001811137224 */ /* 0x008fe400078e02ff */
[----:B------:R-:W-:-:S04]  /*27d0*/  IMAD.WIDE.U32 R4, R24, R16, R4 ;  /* 0x0000001018047225 */ /* 0x000fc800078e0004 */
[----:B------:R-:W-:Y:S01]  /*27e0*/  IMAD R19, R25, R16, R19 ;  /* 0x0000001019137224 */ /* 0x000fe200078e0213 */
[----:B------:R-:W-:-:S03]  /*27f0*/  IADD3.X R28, PT, PT, R28, UR8, RZ, P1, !PT ;  /* 0x000000081c1c7c10 */ /* 0x000fc60008ffe4ff */
[----:B------:R-:W-:Y:S01]  /*2800*/  IMAD.IADD R5, R5, 0x1, R19 ;  /* 0x0000000105057824 */ /* 0x000fe200078e0213 */
[----:B------:R-:W-:Y:S06]  /*2810*/  BRA.U UP1, `(.L_x_9433) ;  /* 0xfffffff901d87547 */ /* 0x000fec000b83ffff */
.L_x_9432:
        /* <DEDUP_REMOVED lines=13> */
[----:B------:R-:W-:-:S05]  /*28f0*/  IMAD.WIDE.U32 R16, R17, UR18, R14 ;  /* 0x0000001211107c25 */ /* 0x000fca000f8e000e */
[----:B------:R-:W-:Y:S01]  /*2900*/  IADD3 R17, PT, PT, R17, UR6, RZ ;  /* 0x0000000611117c10 */ /* 0x000fe2000fffe0ff */
[----:B------:R-:W2:Y:S01]  /*2910*/  LDL.64 R24, [UR17+0x18] ;  /* 0x00001811ff187983 */ /* 0x000ea20008100a00 */
[C---:B------:R-:W-:Y:S01]  /*2920*/  LEA R26, P1, R16.reuse, UR12, 0x3 ;  /* 0x0000000c101a7c11 */ /* 0x040fe2000f8218ff */
[----:B------:R-:W-:Y:S02]  /*2930*/  UIMAD.WIDE.U32 UR6, UR18, 0x8, URZ ;  /* 0x00000008120678a5 */ /* 0x000fe4000f8e00ff */
[----:B------:R-:W-:Y:S01]  /*2940*/  USHF.L.U32 UR8, UR19, 0x3, URZ ;  /* 0x0000000313087899 */ /* 0x000fe200080006ff */
[----:B------:R-:W-:Y:S01]  /*2950*/  LEA.HI.X R27, R16, UR13, R17, 0x3, P1 ;  /* 0x0000000d101b7c11 */ /* 0x000fe200088f1c11 */
[----:B------:R-:W-:Y:S01]  /*2960*/  USHF.L.U32 UR20, UR18, 0x3, URZ ;  /* 0x0000000312147899 */ /* 0x000fe200080006ff */
[----:B------:R-:W3:Y:S04]  /*2970*/  LDL.64 R20, [UR17+0x20] ;  /* 0x00002011ff147983 */ /* 0x000ee80008100a00 */
[----:B------:R-:W2:Y:S01]  /*2980*/  LDG.E.64 R16, desc[UR10][R26.64] ;  /* 0x0000000a1a107981 */ /* 0x000ea2000c1e1b00 */
[----:B------:R-:W-:Y:S01]  /*2990*/  UIADD3 UR7, UPT, UPT, UR7, UR8, URZ ;  /* 0x0000000807077290 */ /* 0x000fe2000fffe0ff */
[----:B------:R-:W-:-:S05]  /*29a0*/  IADD3 R18, P1, PT, R26, UR20, RZ ;  /* 0x000000141a127c10 */ /* 0x000fca000ff3e0ff */
[----:B------:R-:W-:Y:S02]  /*29b0*/  IADD3.X R19, PT, PT, R27, UR7, RZ, P1, !PT ;  /* 0x000000071b137c10 */ /* 0x000fe40008ffe4ff */
[----:B------:R-:W4:Y:S04]  /*29c0*/  LDL.64 R26, [UR17+0x28] ;  /* 0x00002811ff1a7983 */ /* 0x000f280008100a00 */
[----:B------:R0:W3:Y:S01]  /*29d0*/  LDG.E.64 R22, desc[UR10][R18.64] ;  /* 0x0000000a12167981 */ /* 0x0000e2000c1e1b00 */
[----:B--2---:R-:W-:Y:S02]  /*29e0*/  IMAD R17, R17, R24, RZ ;  /* 0x0000001811117224 */ /* 0x004fe400078e02ff */
[----:B------:R-:W-:-:S04]  /*29f0*/  IMAD.WIDE.U32 R4, R24, R16, R4 ;  /* 0x0000001018047225 */ /* 0x000fc800078e0004 */
[----:B------:R-:W-:Y:S01]  /*2a00*/  IMAD R17, R25, R16, R17 ;  /* 0x0000001019117224 */ /* 0x000fe200078e0211 */
[----:B------:R-:W-:-:S04]  /*2a10*/  IADD3 R16, P1, PT, R18, UR20, RZ ;  /* 0x0000001412107c10 */ /* 0x000fc8000ff3e0ff */
[----:B------:R-:W-:Y:S02]  /*2a20*/  IADD3 R5, PT, PT, R5, R17, RZ ;  /* 0x0000001105057210 */ /* 0x000fe40007ffe0ff */
[----:B------:R-:W-:Y:S02]  /*2a30*/  IADD3.X R17, PT, PT, R19, UR7, RZ, P1, !PT ;  /* 0x0000000713117c10 */ /* 0x000fe40008ffe4ff */
[----:B0-----:R-:W-:-:S03]  /*2a40*/  IADD3 R18, P1, PT, R16, UR20, RZ ;  /* 0x0000001410127c10 */ /* 0x001fc6000ff3e0ff */
[----:B------:R-:W4:Y:S01]  /*2a50*/  LDG.E.64 R24, desc[UR10][R16.64] ;  /* 0x0000000a10187981 */ /* 0x000f22000c1e1b00 */
        /* <DEDUP_REMOVED lines=15> */
[----:B------:R-:W-:-:S05]  /*2b50*/  IMAD.WIDE.U32 R4, R22, R18, R4 ;  /* 0x0000001216047225 */ /* 0x000fca00078e0004 */
[----:B------:R-:W-:-:S07]  /*2b60*/  IADD3 R5, PT, PT, R5, R17, RZ ;  /* 0x0000001105057210 */ /* 0x000fce0007ffe0ff */
.L_x_9434:
        /* <DEDUP_REMOVED lines=10> */
[----:B------:R-:W-:Y:S01]  /*2c10*/  MOV R16, R12 ;  /* 0x0000000c00107202 */ /* 0x000fe20000000f00 */
[----:B------:R-:W-:Y:S01]  /*2c20*/  IMAD.U32 R19, RZ, RZ, UR4 ;  /* 0x00000004ff137e24 */ /* 0x000fe2000f8e00ff */
[----:B------:R-:W-:Y:S01]  /*2c30*/  MOV R17, R15 ;  /* 0x0000000f00117202 */ /* 0x000fe20000000f00 */
[----:B------:R-:W-:Y:S01]  /*2c40*/  UIMAD UR6, UR4, UR19, UR6 ;  /* 0x00000013040672a4 */ /* 0x000fe2000f8e0206 */
[----:B------:R-:W-:Y:S01]  /*2c50*/  MOV R23, UR18 ;  /* 0x0000001200177c02 */ /* 0x000fe20008000f00 */
[----:B------:R-:W-:Y:S01]  /*2c60*/  ULEA UR7, UR4, UR16, 0x3 ;  /* 0x0000001004077291 */ /* 0x000fe2000f8e18ff */
[----:B------:R-:W-:-:S04]  /*2c70*/  IMAD.WIDE.U32 R16, R19, UR18, R16 ;  /* 0x0000001213107c25 */ /* 0x000fc8000f8e0010 */
[----:B------:R-:W-:Y:S01]  /*2c80*/  VIADD R17, R17, UR6 ;  /* 0x0000000611117c36 */ /* 0x000fe20008000000 */
[----:B------:R-:W-:-:S03]  /*2c90*/  LEA R24, P1, R16, UR12, 0x3 ;  /* 0x0000000c10187c11 */ /* 0x000fc6000f8218ff */
[----:B------:R-:W2:Y:S01]  /*2ca0*/  LDL.64 R18, [UR7+0x18] ;  /* 0x00001807ff127983 */ /* 0x000ea20008100a00 */
        /* <DEDUP_REMOVED lines=18> */
.L_x_9435:
[----:B------:R-:W-:Y:S05]  /*2dd0*/  BRA.U UP0, `(.L_x_9431) ;  /* 0x0000000100407547 */ /* 0x000fea000b800000 */
[----:B0-----:R-:W-:Y:S01]  /*2de0*/  UIMAD UR5, UR5, UR18, URZ ;  /* 0x00000012050572a4 */ /* 0x001fe2000f8e02ff */
[----:B------:R-:W-:Y:S01]  /*2df0*/  MOV R14, R12 ;  /* 0x0000000c000e7202 */ /* 0x000fe20000000f00 */
[----:B------:R-:W-:Y:S01]  /*2e00*/  IMAD.U32 R13, RZ, RZ, UR4 ;  /* 0x00000004ff0d7e24 */ /* 0x000fe2000f8e00ff */
[----:B------:R-:W-:Y:S01]  /*2e10*/  MOV R12, UR4 ;  /* 0x00000004000c7c02 */ /* 0x000fe20008000f00 */
[----:B------:R-:W-:Y:S02]  /*2e20*/  UIMAD UR5, UR4, UR19, UR5 ;  /* 0x00000013040572a4 */ /* 0x000fe4000f8e0205 */
[----:B------:R-:W-:Y:S01]  /*2e30*/  IMAD.WIDE.U32 R14, R13, UR18, R14 ;  /* 0x000000120d0e7c25 */ /* 0x000fe2000f8e000e */
[----:B------:R-:W-:-:S03]  /*2e40*/  LEA R12, R12, R1, 0x3 ;  /* 0x000000010c0c7211 */ /* 0x000fc600078e18ff */
[----:B------:R-:W-:Y:S01]  /*2e50*/  VIADD R13, R15, UR5 ;  /* 0x000000050f0d7c36 */ /* 0x000fe20008000000 */
[----:B------:R-:W-:-:S04]  /*2e60*/  LEA R16, P1, R14, UR12, 0x3 ;  /* 0x0000000c0e107c11 */ /* 0x000fc8000f8218ff */
[----:B------:R-:W-:Y:S02]  /*2e70*/  LEA.HI.X R17, R14, UR13, R13, 0x3, P1 ;  /* 0x0000000d0e117c11 */ /* 0x000fe400088f1c0d */
[----:B------:R-:W2:Y:S04]  /*2e80*/  LDL.64 R12, [R12+0x18] ;  /* 0x000018000c0c7983 */ /* 0x000ea80000100a00 */
[----:B------:R-:W2:Y:S02]  /*2e90*/  LDG.E.64 R14, desc[UR10][R16.64] ;  /* 0x0000000a100e7981 */ /* 0x000ea4000c1e1b00 */
[----:B--2---:R-:W-:Y:S02]  /*2ea0*/  IMAD R15, R15, R12, RZ ;  /* 0x0000000c0f0f7224 */ /* 0x004fe400078e02ff */
[----:B------:R-:W-:-:S04]  /*2eb0*/  IMAD.WIDE.U32 R4, R12, R14, R4 ;  /* 0x0000000e0c047225 */ /* 0x000fc800078e0004 */
[----:B------:R-:W-:-:S05]  /*2ec0*/  IMAD R15, R13, R14, R15 ;  /* 0x0000000e0d0f7224 */ /* 0x000fca00078e020f */
[----:B------:R-:W-:-:S07]  /*2ed0*/  IADD3 R5, PT, PT, R5, R15, RZ ;  /* 0x0000000f05057210 */ /* 0x000fce0007ffe0ff */
.L_x_9431:
[----:B0-----:R-:W-:Y:S05]  /*2ee0*/  BSYNC.RECONVERGENT B0 ;  /* 0x0000000000007941 */ /* 0x001fea0003800200 */
.L_x_9430:
[----:B------:R-:W0:Y:S01]  /*2ef0*/  LDCU UR4, c[0x0][0x380] ;  /* 0x00007000ff0477ac */ /* 0x000e220008000800 */
[----:B-----5:R-:W-:Y:S01]  /*2f00*/  VIADD R12, R2, 0x180 ;  /* 0x00000180020c7836 */ /* 0x020fe20000000000 */
[----:B------:R-:W-:Y:S01]  /*2f10*/  BSSY.RECONVERGENT B0, `(.L_x_9436) ;  /* 0x00000e7000007945 */ /* 0x000fe20003800200 */
        /* <DEDUP_REMOVED lines=18> */
[----:B0-----:R-:W-:-:S04]  /*3040*/  IMAD R11, R11, UR18, RZ ;  /* 0x000000120b0b7c24 */ /* 0x001fc8000f8e02ff */
[C---:B------:R-:W-:Y:S02]  /*3050*/  IMAD R15, R10.reuse, UR19, R11 ;  /* 0x000000130a0f7c24 */ /* 0x040fe4000f8e020b */
[----:B------:R-:W-:-:S05]  /*3060*/  IMAD.WIDE.U32 R10, R10, UR18, RZ ;  /* 0x000000120a0a7c25 */ /* 0x000fca000f8e00ff */
[----:B------:R-:W-:Y:S01]  /*3070*/  IADD3 R15, PT, PT, R11, R15, RZ ;  /* 0x0000000f0b0f7210 */ /* 0x000fe20007ffe0ff */
[----:B------:R-:W-:Y:S06]  /*3080*/  BRA.U !UP1, `(.L_x_9438) ;  /* 0x0000000509647547 */ /* 0x000fec000b800000 */
[----:B------:R-:W0:Y:S01]  /*3090*/  LDCU.64 UR18, c[0x0][0x3e0] ;  /* 0x00007c00ff1277ac */ /* 0x000e220008000a00 */
[C---:B------:R-:W-:Y:S02]  /*30a0*/  LEA R27, P0, R10.reuse, UR12, 0x3 ;  /* 0x0000000c0a1b7c11 */ /* 0x040fe4000f8018ff */
[----:B------:R-:W-:Y:S01]  /*30b0*/  CS2R R12, SRZ ;  /* 0x00000000000c7805 */ /* 0x000fe2000001ff00 */
[----:B------:R-:W-:Y:S01]  /*30c0*/  ULOP3.LUT UR4, UR14, 0xfffffff8, URZ, 0xc0, !UPT ;  /* 0xfffffff80e047892 */ /* 0x000fe2000f8ec0ff */
[----:B------:R-:W-:Y:S01]  /*30d0*/  LEA.HI.X R26, R10, UR13, R15, 0x3, P0 ;  /* 0x0000000d0a1a7c11 */ /* 0x000fe200080f1c0f */
[----:B------:R-:W-:-:S05]  /*30e0*/  ULOP3.LUT UR5, UR6, 0x7fffffff, URZ, 0xc0, !UPT ;  /* 0x7fffffff06057892 */ /* 0x000fca000f8ec0ff */
[----:B------:R-:W-:Y:S02]  /*30f0*/  UMOV UR6, UR4 ;  /* 0x0000000400067c82 */ /* 0x000fe40008000000 */
[----:B------:R-:W-:Y:S01]  /*3100*/  UMOV UR7, UR5 ;  /* 0x0000000500077c82 */ /* 0x000fe20008000000 */
[----:B0-----:R-:W-:Y:S02]  /*3110*/  USHF.L.U64.HI UR17, UR18, 0x3, UR19 ;  /* 0x0000000312117899 */ /* 0x001fe40008010213 */
[----:B------:R-:W-:Y:S02]  /*3120*/  USHF.L.U32 UR20, UR18, 0x3, URZ ;  /* 0x0000000312147899 */ /* 0x000fe400080006ff */
[----:B------:R-:W-:-:S12]  /*3130*/  USHF.L.U64.HI UR8, UR18, 0x6, UR19 ;  /* 0x0000000612087899 */ /* 0x000fd80008010213 */
.L_x_9439:
[----:B------:R-:W-:Y:S01]  /*3140*/  MOV R20, R27 ;  /* 0x0000001b00147202 */ /* 0x000fe20000000f00 */
[----:B------:R-:W-:Y:S01]  /*3150*/  IMAD.MOV.U32 R21, RZ, RZ, R26 ;  /* 0x000000ffff157224 */ /* 0x000fe200078e001a */
[----:B------:R-:W2:Y:S01]  /*3160*/  LDL.64 R18, [R0+-0x10] ;  /* 0xfffff00000127983 */ /* 0x000ea20000100a00 */
[----:B------:R-:W-:-:S03]  /*3170*/  IADD3 R16, P0, PT, R27, UR20, RZ ;  /* 0x000000141b107c10 */ /* 0x000fc6000ff1e0ff */
[----:B------:R-:W3:Y:S04]  /*3180*/  LDL.64 R24, [R0+-0x8] ;  /* 0xfffff80000187983 */ /* 0x000ee80000100a00 */
[----:B------:R-:W2:Y:S01]  /*3190*/  LDG.E.64 R20, desc[UR10][R20.64] ;  /* 0x0000000a14147981 */ /* 0x000ea2000c1e1b00 */
[----:B------:R-:W-:-:S05]  /*31a0*/  IADD3.X R17, PT, PT, R26, UR17, RZ, P0, !PT ;  /* 0x000000111a117c10 */ /* 0x000fca00087fe4ff */
[----:B------:R0:W3:Y:S01]  /*31b0*/  LDG.E.64 R22, desc[UR10][R16.64] ;  /* 0x0000000a10167981 */ /* 0x0000e2000c1e1b00 */
[----:B------:R-:W-:-:S04]  /*31c0*/  LOP3.LUT R13, R13, R12, RZ, 0x3c, !PT ;  /* 0x0000000c0d0d7212 */ /* 0x000fc800078e3cff */
[----:B------:R-:W-:-:S04]  /*31d0*/  LOP3.LUT R12, R13, R12, RZ, 0x3c, !PT ;  /* 0x0000000c0d0c7212 */ /* 0x000fc800078e3cff */
[----:B------:R-:W-:Y:S02]  /*31e0*/  LOP3.LUT R13, R13, R12, RZ, 0x3c, !PT ;  /* 0x0000000c0d0d7212 */ /* 0x000fe400078e3cff */
[----:B0-----:R-:W-:-:S04]  /*31f0*/  IADD3 R16, P0, PT, R16, UR20, RZ ;  /* 0x0000001410107c10 */ /* 0x001fc8000ff1e0ff */
[----:B------:R-:W-:Y:S01]  /*3200*/  IADD3.X R17, PT, PT, R17, UR17, RZ, P0, !PT ;  /* 0x0000001111117c10 */ /* 0x000fe200087fe4ff */
[----:B--2---:R-:W-:Y:S02]  /*3210*/  IMAD R21, R21, R18, RZ ;  /* 0x0000001215157224 */ /* 0x004fe400078e02ff */
[----:B------:R-:W-:-:S04]  /*3220*/  IMAD.WIDE.U32 R12, R18, R20, R12 ;  /* 0x00000014120c7225 */ /* 0x000fc800078e000c */
[----:B------:R-:W-:Y:S02]  /*3230*/  IMAD R19, R19, R20, R21 ;  /* 0x0000001413137224 */ /* 0x000fe400078e0215 */
[----:B------:R-:W2:Y:S03]  /*3240*/  LDG.E.64 R20, desc[UR10][R16.64] ;  /* 0x0000000a10147981 */ /* 0x000ea6000c1e1b00 */
[----:B------:R-:W-:Y:S01]  /*3250*/  IADD3 R13, PT, PT, R13, R19, RZ ;  /* 0x000000130d0d7210 */ /* 0x000fe20007ffe0ff */
[----:B---3--:R-:W-:-:S04]  /*3260*/  IMAD R19, R23, R24, RZ ;  /* 0x0000001817137224 */ /* 0x008fc800078e02ff */
[-C--:B------:R-:W-:Y:S02]  /*3270*/  IMAD R18, R25, R22.reuse, R19 ;  /* 0x0000001619127224 */ /* 0x080fe400078e0213 */
[----:B------:R-:W-:Y:S01]  /*3280*/  IMAD.WIDE.U32 R22, R24, R22, R12 ;  /* 0x0000001618167225 */ /* 0x000fe200078e000c */
[----:B------:R-:W-:Y:S01]  /*3290*/  IADD3 R12, P0, PT, R16, UR20, RZ ;  /* 0x00000014100c7c10 */ /* 0x000fe2000ff1e0ff */
[----:B------:R-:W2:Y:S03]  /*32a0*/  LDL.64 R24, [R0] ;  /* 0x0000000000187983 */ /* 0x000ea60000100a00 */
[----:B------:R-:W-:Y:S02]  /*32b0*/  IADD3.X R13, PT, PT, R17, UR17, RZ, P0, !PT ;  /* 0x00000011110d7c10 */ /* 0x000fe400087fe4ff */
[----:B------:R-:W-:Y:S01]  /*32c0*/  IADD3 R19, PT, PT, R23, R18, RZ ;  /* 0x0000001217137210 */ /* 0x000fe20007ffe0ff */
[----:B------:R-:W-:-:S02]  /*32d0*/  IMAD.MOV.U32 R18, RZ, RZ, R22 ;  /* 0x000000ffff127224 */ /* 0x000fc400078e0016 */
[----:B------:R0:W3:Y:S04]  /*32e0*/  LDG.E.64 R16, desc[UR10][R12.64] ;  /* 0x0000000a0c107981 */ /* 0x0000e8000c1e1b00 */
[----:B------:R-:W3:Y:S01]  /*32f0*/  LDL.64 R22, [R0+0x8] ;  /* 0x0000080000167983 */ /* 0x000ee20000100a00 */
[----:B0-----:R-:W-:-:S04]  /*3300*/  IADD3 R12, P0, PT, R12, UR20, RZ ;  /* 0x000000140c0c7c10 */ /* 0x001fc8000ff1e0ff */
[----:B------:R-:W-:Y:S01]  /*3310*/  IADD3.X R13, PT, PT, R13, UR17, RZ, P0, !PT ;  /* 0x000000110d0d7c10 */ /* 0x000fe200087fe4ff */
[----:B--2---:R-:W-:Y:S02]  /*3320*/  IMAD R21, R21, R24, RZ ;  /* 0x0000001815157224 */ /* 0x004fe400078e02ff */
[----:B------:R-:W-:-:S04]  /*3330*/  IMAD.WIDE.U32 R18, R24, R20, R18 ;  /* 0x0000001418127225 */ /* 0x000fc800078e0012 */
[----:B------:R-:W-:-:S05]  /*3340*/  IMAD R21, R25, R20, R21 ;  /* 0x0000001419157224 */ /* 0x000fca00078e0215 */
[----:B------:R-:W-:Y:S01]  /*3350*/  IADD3 R19, PT, PT, R19, R21, RZ ;  /* 0x0000001513137210 */ /* 0x000fe20007ffe0ff */
[----:B---3--:R-:W-:Y:S01]  /*3360*/  IMAD R25, R17, R22, RZ ;  /* 0x0000001611197224 */ /* 0x008fe200078e02ff */
[----:B------:R-:W2:Y:S03]  /*3370*/  LDG.E.64 R20, desc[UR10][R12.64] ;  /* 0x0000000a0c147981 */ /* 0x000ea6000c1e1b00 */
[-C--:B------:R-:W-:Y:S02]  /*3380*/  IMAD R17, R23, R16.reuse, R25 ;  /* 0x0000001017117224 */ /* 0x080fe400078e0219 */
[----:B------:R-:W-:Y:S01]  /*3390*/  IMAD.WIDE.U32 R18, R22, R16, R18 ;  /* 0x0000001016127225 */ /* 0x000fe200078e0012 */
[----:B------:R-:W-:Y:S01]  /*33a0*/  IADD3 R16, P0, PT, R12, UR20, RZ ;  /* 0x000000140c107c10 */ /* 0x000fe2000ff1e0ff */
[----:B------:R-:W2:Y:S03]  /*33b0*/  LDL.64 R22, [R0+0x10] ;  /* 0x0000100000167983 */ /* 0x000ea60000100a00 */
[----:B------:R-:W-:Y:S01]  /*33c0*/  IADD3 R19, PT, PT, R19, R17, RZ ;  /* 0x0000001113137210 */ /* 0x000fe20007ffe0ff */
[----:B------:R-:W3:Y:S01]  /*33d0*/  LDL.64 R24, [R0+0x18] ;  /* 0x0000180000187983 */ /* 0x000ee20000100a00 */
[----:B------:R-:W-:-:S05]  /*33e0*/  IADD3.X R17, PT, PT, R13, UR17, RZ, P0, !PT ;  /* 0x000000110d117c10 */ /* 0x000fca00087fe4ff */
[----:B------:R0:W3:Y:S02]  /*33f0*/  LDG.E.64 R12, desc[UR10][R16.64] ;  /* 0x0000000a100c7981 */ /* 0x0000e4000c1e1b00 */
[----:B0-----:R-:W-:-:S04]  /*3400*/  IADD3 R16, P0, PT, R16, UR20, RZ ;  /* 0x0000001410107c10 */ /* 0x001fc8000ff1e0ff */
[----:B------:R-:W-:Y:S01]  /*3410*/  IADD3.X R17, PT, PT, R17, UR17, RZ, P0, !PT ;  /* 0x0000001111117c10 */ /* 0x000fe200087fe4ff */
[----:B--2---:R-:W-:Y:S02]  /*3420*/  IMAD R21, R21, R22, RZ ;  /* 0x0000001615157224 */ /* 0x004fe400078e02ff */
[----:B------:R-:W-:-:S04]  /*3430*/  IMAD.WIDE.U32 R18, R22, R20, R18 ;  /* 0x0000001416127225 */ /* 0x000fc800078e0012 */
[----:B------:R-:W-:Y:S02]  /*3440*/  IMAD R21, R23, R20, R21 ;  /* 0x0000001417157224 */ /* 0x000fe400078e0215 */
[----:B---3--:R-:W-:Y:S02]  /*3450*/  IMAD R23, R13, R24, RZ ;  /* 0x000000180d177224 */ /* 0x008fe400078e02ff */
[----:B------:R-:W-:Y:S02]  /*3460*/  IMAD.IADD R19, R19, 0x1, R21 ;  /* 0x0000000113137824 */ /* 0x000fe400078e0215 */
[----:B------:R-:W-:Y:S01]  /*3470*/  IMAD R13, R25, R12, R23 ;  /* 0x0000000c190d7224 */ /* 0x000fe200078e0217 */
[----:B------:R0:W2:Y:S04]  /*3480*/  LDG.E.64 R20, desc[UR10][R16.64] ;  /* 0x0000000a10147981 */ /* 0x0000a8000c1e1b00 */
[----:B------:R-:W2:Y:S01]  /*3490*/  LDL.64 R22, [R0+0x20] ;  /* 0x0000200000167983 */ /* 0x000ea20000100a00 */
[----:B0-----:R-:W-:-:S04]  /*34a0*/  IADD3 R16, P0, PT, R16, UR20, RZ ;  /* 0x0000001410107c10 */ /* 0x001fc8000ff1e0ff */
[----:B------:R-:W-:Y:S01]  /*34b0*/  IADD3.X R17, PT, PT, R17, UR17, RZ, P0, !PT ;  /* 0x0000001111117c10 */ /* 0x000fe200087fe4ff */
[----:B------:R-:W-:Y:S02]  /*34c0*/  IMAD.WIDE.U32 R18, R24, R12, R18 ;  /* 0x0000000c18127225 */ /* 0x000fe400078e0012 */
[----:B------:R0:W3:Y:S04]  /*34d0*/  LDL.64 R24, [R0+0x28] ;  /* 0x0000280000187983 */ /* 0x0000e80000100a00 */
[----:B------:R-:W3:Y:S01]  /*34e0*/  LDG.E.64 R16, desc[UR10][R16.64] ;  /* 0x0000000a10107981 */ /* 0x000ee2000c1e1b00 */
[----:B------:R-:W-:Y:S01]  /*34f0*/  IADD3 R19, PT, PT, R19, R13, RZ ;  /* 0x0000000d13137210 */ /* 0x000fe20007ffe0ff */
[----:B------:R-:W-:-:S04]  /*3500*/  UIADD3 UR6, UP1, UPT, UR6, -0x8, URZ ;  /* 0xfffffff806067890 */ /* 0x000fc8000ff3e0ff */
        /* <DEDUP_REMOVED lines=11> */
[----:B---3--:R-:W-:-:S04]  /*35c0*/  IMAD R13, R17, R24, RZ ;  /* 0x00000018110d7224 */ /* 0x008fc800078e02ff */
[-C--:B------:R-:W-:Y:S02]  /*35d0*/  IMAD R13, R25, R16.reuse, R13 ;  /* 0x00000010190d7224 */ /* 0x080fe400078e020d */
[----:B------:R-:W-:-:S05]  /*35e0*/  IMAD.WIDE.U32 R16, R24, R16, R18 ;  /* 0x0000001018107225 */ /* 0x000fca00078e0012 */
[----:B------:R-:W-:Y:S02]  /*35f0*/  IADD3 R12, PT, PT, R17, R13, RZ ;  /* 0x0000000d110c7210 */ /* 0x000fe40007ffe0ff */
[----:B------:R-:W-:Y:S01]  /*3600*/  MOV R13, R16 ;  /* 0x00000010000d7202 */ /* 0x000fe20000000f00 */
[----:B------:R-:W-:Y:S06]  /*3610*/  BRA.U UP1, `(.L_x_9439) ;  /* 0xfffffff901c87547 */ /* 0x000fec000b83ffff */
.L_x_9438:
        /* <DEDUP_REMOVED lines=10> */
[----:B------:R-:W-:Y:S01]  /*36c0*/  ULEA UR8, UR4, UR16, 0x3 ;  /* 0x0000001004087291 */ /* 0x000fe2000f8e18ff */
[----:B------:R-:W-:Y:S01]  /*36d0*/  MOV R14, R10 ;  /* 0x0000000a000e7202 */ /* 0x000fe20000000f00 */
[----:B------:R-:W-:-:S04]  /*36e0*/  UIMAD UR6, UR4, UR19, UR6 ;  /* 0x00000013040672a4 */ /* 0x000fc8000f8e0206 */
[----:B------:R-:W-:-:S03]  /*36f0*/  IMAD.WIDE.U32 R16, R17, UR18, R14 ;  /* 0x0000001211107c25 */ /* 0x000fc6000f8e000e */
[----:B------:R-:W2:Y:S01]  /*3700*/  LDL.64 R18, [UR8+0x18] ;  /* 0x00001808ff127983 */ /* 0x000ea20008100a00 */
[----:B------:R-:W-:Y:S01]  /*3710*/  VIADD R17, R17, UR6 ;  /* 0x0000000611117c36 */ /* 0x000fe20008000000 */
[C---:B------:R-:W-:Y:S01]  /*3720*/  LEA R26, P0, R16.reuse, UR12, 0x3 ;  /* 0x0000000c101a7c11 */ /* 0x040fe2000f8018ff */
[----:B------:R-:W-:Y:S01]  /*3730*/  UIMAD.WIDE.U32 UR20, UR18, 0x8, URZ ;  /* 0x00000008121478a5 */ /* 0x000fe2000f8e00ff */
[----:B------:R-:W-:Y:S01]  /*3740*/  LOP3.LUT R13, R13, R12, RZ, 0x3c, !PT ;  /* 0x0000000c0d0d7212 */ /* 0x000fe200078e3cff */
[----:B------:R-:W3:Y:S01]  /*3750*/  LDL.64 R20, [UR8+0x20] ;  /* 0x00002008ff147983 */ /* 0x000ee20008100a00 */
[----:B------:R-:W-:-:S05]  /*3760*/  LEA.HI.X R27, R16, UR13, R17, 0x3, P0 ;  /* 0x0000000d101b7c11 */ /* 0x000fca00080f1c11 */
[----:B------:R-:W2:Y:S01]  /*3770*/  LDG.E.64 R16, desc[UR10][R26.64] ;  /* 0x0000000a1a107981 */ /* 0x000ea2000c1e1b00 */
[----:B------:R-:W-:Y:S01]  /*3780*/  USHF.L.U32 UR6, UR19, 0x3, URZ ;  /* 0x0000000313067899 */ /* 0x000fe200080006ff */
[----:B------:R-:W-:-:S03]  /*3790*/  IADD3 R24, P0, PT, R26, UR20, RZ ;  /* 0x000000141a187c10 */ /* 0x000fc6000ff1e0ff */
[----:B------:R-:W-:Y:S01]  /*37a0*/  UIADD3 UR6, UPT, UPT, UR21, UR6, URZ ;  /* 0x0000000615067290 */ /* 0x000fe2000fffe0ff */
[----:B------:R-:W-:-:S05]  /*37b0*/  LOP3.LUT R12, R13, R12, RZ, 0x3c, !PT ;  /* 0x0000000c0d0c7212 */ /* 0x000fca00078e3cff */
[----:B------:R-:W-:Y:S02]  /*37c0*/  IADD3.X R25, PT, PT, R27, UR6, RZ, P0, !PT ;  /* 0x000000061b197c10 */ /* 0x000fe400087fe4ff */
[----:B------:R-:W-:-:S03]  /*37d0*/  LOP3.LUT R13, R13, R12, RZ, 0x3c, !PT ;  /* 0x0000000c0d0d7212 */ /* 0x000fc600078e3cff */
[----:B------:R0:W3:Y:S02]  /*37e0*/  LDG.E.64 R22, desc[UR10][R24.64] ;  /* 0x0000000a18167981 */ /* 0x0000e4000c1e1b00 */
[----:B0-----:R-:W-:-:S04]  /*37f0*/  IADD3 R24, P0, PT, R24, UR20, RZ ;  /* 0x0000001418187c10 */ /* 0x001fc8000ff1e0ff */
[----:B------:R-:W-:-:S05]  /*3800*/  IADD3.X R25, PT, PT, R25, UR6, RZ, P0, !PT ;  /* 0x0000000619197c10 */ /* 0x000fca00087fe4ff */
[----:B------:R-:W4:Y:S01]  /*3810*/  LDG.E.64 R26, desc[UR10][R24.64] ;  /* 0x0000000a181a7981 */ /* 0x000f22000c1e1b00 */
[----:B--2---:R-:W-:Y:S02]  /*3820*/  IMAD R0, R17, R18, RZ ;  /* 0x0000001211007224 */ /* 0x004fe400078e02ff */
[----:B------:R-:W-:Y:S01]  /*3830*/  IMAD.WIDE.U32 R12, R18, R16, R12 ;  /* 0x00000010120c7225 */ /* 0x000fe200078e000c */
[----:B------:R-:W-:-:S03]  /*3840*/  IADD3 R18, P0, PT, R24, UR20, RZ ;  /* 0x0000001418127c10 */ /* 0x000fc6000ff1e0ff */
[----:B------:R-:W-:Y:S02]  /*3850*/  IMAD R0, R19, R16, R0 ;  /* 0x0000001013007224 */ /* 0x000fe400078e0200 */
[----:B------:R-:W4:Y:S01]  /*3860*/  LDL.64 R16, [UR8+0x28] ;  /* 0x00002808ff107983 */ /* 0x000f220008100a00 */
[----:B------:R-:W-:-:S03]  /*3870*/  IADD3.X R19, PT, PT, R25, UR6, RZ, P0, !PT ;  /* 0x0000000619137c10 */ /* 0x000fc600087fe4ff */
[----:B------:R-:W2:Y:S04]  /*3880*/  LDL.64 R24, [UR8+0x30] ;  /* 0x00003008ff187983 */ /* 0x000ea80008100a00 */
[----:B------:R-:W2:Y:S01]  /*3890*/  LDG.E.64 R18, desc[UR10][R18.64] ;  /* 0x0000000a12127981 */ /* 0x000ea2000c1e1b00 */
[----:B------:R-:W-:Y:S01]  /*38a0*/  IADD3 R13, PT, PT, R13, R0, RZ ;  /* 0x000000000d0d7210 */ /* 0x000fe20007ffe0ff */
[----:B---3--:R-:W-:-:S04]  /*38b0*/  IMAD R23, R23, R20, RZ ;  /* 0x0000001417177224 */ /* 0x008fc800078e02ff */
[-C--:B------:R-:W-:Y:S02]  /*38c0*/  IMAD R23, R21, R22.reuse, R23 ;  /* 0x0000001615177224 */ /* 0x080fe400078e0217 */
[----:B------:R-:W-:-:S05]  /*38d0*/  IMAD.WIDE.U32 R12, R20, R22, R12 ;  /* 0x00000016140c7225 */ /* 0x000fca00078e000c */
[----:B------:R-:W-:Y:S01]  /*38e0*/  IADD3 R13, PT, PT, R13, R23, RZ ;  /* 0x000000170d0d7210 */ /* 0x000fe20007ffe0ff */
[----:B------:R-:W-:-:S04]  /*38f0*/  UIADD3 UR4, UP0, UPT, UR4, 0x4, URZ ;  /* 0x0000000404047890 */ /* 0x000fc8000ff1e0ff */
[----:B------:R-:W-:Y:S01]  /*3900*/  UIADD3.X UR5, UPT, UPT, URZ, UR5, URZ, UP0, !UPT ;  /* 0x00000005ff057290 */ /* 0x000fe200087fe4ff */
[----:B----4-:R-:W-:-:S04]  /*3910*/  IMAD R21, R27, R16, RZ ;  /* 0x000000101b157224 */ /* 0x010fc800078e02ff */
[-C--:B------:R-:W-:Y:S02]  /*3920*/  IMAD R21, R17, R26.reuse, R21 ;  /* 0x0000001a11157224 */ /* 0x080fe400078e0215 */
[----:B------:R-:W-:-:S04]  /*3930*/  IMAD.WIDE.U32 R16, R16, R26, R12 ;  /* 0x0000001a10107225 */ /* 0x000fc800078e000c */
[----:B--2---:R-:W-:Y:S02]  /*3940*/  IMAD R13, R19, R24, RZ ;  /* 0x00000018130d7224 */ /* 0x004fe400078e02ff */
[----:B------:R-:W-:Y:S02]  /*3950*/  IMAD.IADD R17, R17, 0x1, R21 ;  /* 0x0000000111117824 */ /* 0x000fe400078e0215 */
[-C--:B------:R-:W-:Y:S02]  /*3960*/  IMAD R13, R25, R18.reuse, R13 ;  /* 0x00000012190d7224 */ /* 0x080fe400078e020d */
[----:B------:R-:W-:-:S05]  /*3970*/  IMAD.WIDE.U32 R18, R24, R18, R16 ;  /* 0x0000001218127225 */ /* 0x000fca00078e0010 */
[----:B------:R-:W-:Y:S02]  /*3980*/  IADD3 R12, PT, PT, R19, R13, RZ ;  /* 0x0000000d130c7210 */ /* 0x000fe40007ffe0ff */
[----:B------:R-:W-:-:S07]  /*3990*/  MOV R13, R18 ;  /* 0x00000012000d7202 */ /* 0x000fce0000000f00 */
.L_x_9440:
        /* <DEDUP_REMOVED lines=16> */
[----:B------:R-:W-:Y:S01]  /*3aa0*/  IMAD.U32 R0, RZ, RZ, UR19 ;  /* 0x00000013ff007e24 */ /* 0x000fe2000f8e00ff */
[----:B------:R-:W-:Y:S01]  /*3ab0*/  MOV R21, UR18 ;  /* 0x0000001200157c02 */ /* 0x000fe20008000f00 */
[----:B------:R-:W-:-:S04]  /*3ac0*/  IMAD.WIDE.U32 R16, R19, UR18, R16 ;  /* 0x0000001213107c25 */ /* 0x000fc8000f8e0010 */
[----:B------:R-:W-:Y:S01]  /*3ad0*/  VIADD R17, R17, UR6 ;  /* 0x0000000611117c36 */ /* 0x000fe20008000000 */
[----:B------:R-:W-:-:S04]  /*3ae0*/  LEA R24, P0, R16, UR12, 0x3 ;  /* 0x0000000c10187c11 */ /* 0x000fc8000f8018ff */
[----:B------:R-:W-:Y:S02]  /*3af0*/  LEA.HI.X R25, R16, UR13, R17, 0x3, P0 ;  /* 0x0000000d10197c11 */ /* 0x000fe400080f1c11 */
[----:B------:R-:W-:Y:S01]  /*3b00*/  LEA R22, P0, R23, R24, 0x3 ;  /* 0x0000001817167211 */ /* 0x000fe200078018ff */
[----:B------:R-:W2:Y:S04]  /*3b10*/  LDL.64 R16, [UR7+0x18] ;  /* 0x00001807ff107983 */ /* 0x000ea80008100a00 */
[----:B------:R-:W2:Y:S01]  /*3b20*/  LDG.E.64 R18, desc[UR10][R24.64] ;  /* 0x0000000a18127981 */ /* 0x000ea2000c1e1b00 */
[----:B------:R-:W-:-:S03]  /*3b30*/  LEA.HI.X R23, R21, R25, R0, 0x3, P0 ;  /* 0x0000001915177211 */ /* 0x000fc600000f1c00 */
[----:B------:R-:W3:Y:S04]  /*3b40*/  LDL.64 R20, [UR7+0x20] ;  /* 0x00002007ff147983 */ /* 0x000ee80008100a00 */
[----:B------:R-:W3:Y:S01]  /*3b50*/  LDG.E.64 R22, desc[UR10][R22.64] ;  /* 0x0000000a16167981 */ /* 0x000ee2000c1e1b00 */
        /* <DEDUP_REMOVED lines=14> */
.L_x_9441:
[----:B------:R-:W-:Y:S05]  /*3c40*/  BRA.U UP0, `(.L_x_9437) ;  /* 0x00000001004c7547 */ /* 0x000fea000b800000 */
[----:B0-----:R-:W-:Y:S01]  /*3c50*/  UIMAD UR5, UR5, UR18, URZ ;  /* 0x00000012050572a4 */ /* 0x001fe2000f8e02ff */
[----:B------:R-:W-:Y:S01]  /*3c60*/  MOV R17, UR4 ;  /* 0x0000000400117c02 */ /* 0x000fe20008000f00 */
[----:B------:R-:W-:Y:S01]  /*3c70*/  IMAD.U32 R0, RZ, RZ, UR4 ;  /* 0x00000004ff007e24 */ /* 0x000fe2000f8e00ff */
[----:B------:R-:W-:Y:S01]  /*3c80*/  MOV R11, R15 ;  /* 0x0000000f000b7202 */ /* 0x000fe20000000f00 */
[----:B------:R-:W-:-:S03]  /*3c90*/  UIMAD UR5, UR4, UR19, UR5 ;  /* 0x00000013040572a4 */ /* 0x000fc6000f8e0205 */
[----:B------:R-:W-:Y:S01]  /*3ca0*/  LEA R0, R0, R1, 0x3 ;  /* 0x0000000100007211 */ /* 0x000fe200078e18ff */
[----:B------:R-:W-:-:S05]  /*3cb0*/  IMAD.WIDE.U32 R10, R17, UR18, R10 ;  /* 0x00000012110a7c25 */ /* 0x000fca000f8e000a */
[----:B------:R-:W-:Y:S02]  /*3cc0*/  IADD3 R11, PT, PT, R11, UR5, RZ ;  /* 0x000000050b0b7c10 */ /* 0x000fe4000fffe0ff */
[----:B------:R-:W-:-:S04]  /*3cd0*/  LEA R14, P0, R10, UR12, 0x3 ;  /* 0x0000000c0a0e7c11 */ /* 0x000fc8000f8018ff */
[----:B------:R-:W-:Y:S02]  /*3ce0*/  LEA.HI.X R15, R10, UR13, R11, 0x3, P0 ;  /* 0x0000000d0a0f7c11 */ /* 0x000fe400080f1c0b */
[----:B------:R-:W2:Y:S04]  /*3cf0*/  LDL.64 R10, [R0+0x18] ;  /* 0x00001800000a7983 */ /* 0x000ea80000100a00 */
[----:B------:R-:W2:Y:S01]  /*3d00*/  LDG.E.64 R14, desc[UR10][R14.64] ;  /* 0x0000000a0e0e7981 */ /* 0x000ea2000c1e1b00 */
[----:B------:R-:W-:Y:S01]  /*3d10*/  MOV R17, R12 ;  /* 0x0000000c00117202 */ /* 0x000fe20000000f00 */
[----:B------:R-:W-:Y:S02]  /*3d20*/  IMAD.MOV.U32 R16, RZ, RZ, R13 ;  /* 0x000000ffff107224 */ /* 0x000fe400078e000d */
[----:B--2---:R-:W-:-:S02]  /*3d30*/  IMAD R19, R15, R10, RZ ;  /* 0x0000000a0f137224 */ /* 0x004fc400078e02ff */
[----:B------:R-:W-:-:S04]  /*3d40*/  IMAD.WIDE.U32 R16, R10, R14, R16 ;  /* 0x0000000e0a107225 */ /* 0x000fc800078e0010 */
[----:B------:R-:W-:Y:S01]  /*3d50*/  IMAD R19, R11, R14, R19 ;  /* 0x0000000e0b137224 */ /* 0x000fe200078e0213 */
[----:B------:R-:W-:-:S03]  /*3d60*/  MOV R13, R16 ;  /* 0x00000010000d7202 */ /* 0x000fc60000000f00 */
[----:B------:R-:W-:-:S07]  /*3d70*/  IMAD.IADD R12, R17, 0x1, R19 ;  /* 0x00000001110c7824 */ /* 0x000fce00078e0213 */
.L_x_9437:
[----:B0-----:R-:W-:Y:S05]  /*3d80*/  BSYNC.RECONVERGENT B0 ;  /* 0x0000000000007941 */ /* 0x001fea0003800200 */
.L_x_9436:
[----:B------:R-:W-:Y:S01]  /*3d90*/  ISETP.GE.AND P0, PT, R2, UR9, PT ;  /* 0x0000000902007c0c */ /* 0x000fe2000bf06270 */
[----:B------:R-:W-:Y:S01]  /*3da0*/  BSSY.RECONVERGENT B0, `(.L_x_9442) ;  /* 0x000001d000007945 */ /* 0x000fe20003800200 */
[----:B------:R-:W-:-:S03]  /*3db0*/  LOP3.LUT R13, R13, R12, RZ, 0x3c, !PT ;  /* 0x0000000c0d0d7212 */ /* 0x000fc600078e3cff */
[----:B------:R-:W-:Y:S01]  /*3dc0*/  BSSY.RELIABLE B1, `(.L_x_9443) ;  /* 0x0000013000017945 */ /* 0x000fe20003800100 */
[----:B------:R-:W-:-:S04]  /*3dd0*/  LOP3.LUT R12, R13, R12, RZ, 0x3c, !PT ;  /* 0x0000000c0d0c7212 */ /* 0x000fc800078e3cff */
[----:B------:R-:W-:-:S03]  /*3de0*/  LOP3.LUT R13, R13, R12, RZ, 0x3c, !PT ;  /* 0x0000000c0d0d7212 */ /* 0x000fc600078e3cff */
[----:B------:R-:W-:Y:S05]  /*3df0*/  @P0 BRA `(.L_x_9444) ;  /* 0x00000000003c0947 */ /* 0x000fea0003800000 */
[----:B------:R-:W0:Y:S01]  /*3e00*/  LDC.64 R10, c[0x0][0x3f0] ;  /* 0x0000fc00ff0a7b82 */ /* 0x000e220000000a00 */
[----:B------:R-:W-:-:S04]  /*3e10*/  MOV R15, UR15 ;  /* 0x0000000f000f7c02 */ /* 0x000fc80008000f00 */
[----:B------:R-:W-:Y:S01]  /*3e20*/  LEA R15, R15, R2, 0x9 ;  /* 0x000000020f0f7211 */ /* 0x000fe200078e48ff */
[----:B------:R-:W-:-:S05]  /*3e30*/  IMAD.MOV.U32 R2, RZ, RZ, R3 ;  /* 0x000000ffff027224 */ /* 0x000fca00078e0003 */
        /* <DEDUP_REMOVED lines=11> */
.L_x_9444:
[----:B------:R-:W-:Y:S05]  /*3ef0*/  BSYNC.RELIABLE B1 ;  /* 0x0000000000017941 */ /* 0x000fea0003800100 */
.L_x_9443:
[----:B------:R-:W-:Y:S02]  /*3f00*/  ISETP.GE.AND P0, PT, R2, UR9, PT ;  /* 0x0000000902007c0c */ /* 0x000fe4000bf06270 */
[----:B------:R-:W-:-:S11]  /*3f10*/  MOV R3, UR15 ;  /* 0x0000000f00037c02 */ /* 0x000fd60008000f00 */
[----:B0-----:R-:W0:Y:S01]  /*3f20*/  @!P0 LDC.64 R6, c[0x0][0x3f0] ;  /* 0x0000fc00ff068b82 */ /* 0x001e220000000a00 */
[----:B------:R-:W-:Y:S01]  /*3f30*/  @!P0 LEA R3, R3, R2, 0x9 ;  /* 0x0000000203038211 */ /* 0x000fe200078e48ff */
[----:B------:R-:W-:-:S04]  /*3f40*/  @!P0 VIADD R2, R2, 0x80 ;  /* 0x0000008002028836 */ /* 0x000fc80000000000 */
[----:B0-----:R-:W-:-:S05]  /*3f50*/  @!P0 IMAD.WIDE.U32 R6, R3, 0x8, R6 ;  /* 0x0000000803068825 */ /* 0x001fca00078e0006 */
[----:B------:R1:W-:Y:S02]  /*3f60*/  @!P0 STG.E.64 desc[UR10][R6.64], R4 ;  /* 0x0000000406008986 */ /* 0x0003e4000c101b0a */
.L_x_9445:
[----:B------:R-:W-:Y:S05]  /*3f70*/  BSYNC.RECONVERGENT B0 ;  /* 0x0000000000007941 */ /* 0x000fea0003800200 */
.L_x_9442:
[----:B------:R-:W-:Y:S05]  /*3f80*/  WARPSYNC.ALL ;  /* 0x0000000000007948 */ /* 0x000fea0003800000 */
[----:B------:R-:W-:-:S13]  /*3f90*/  ISETP.GE.AND P0, PT, R2, UR9, PT ;  /* 0x0000000902007c0c */ /* 0x000fda000bf06270 */
[----:B------:R-:W-:Y:S05]  /*3fa0*/  @P0 EXIT ;  /* 0x000000000000094d */ /* 0x000fea0003800000 */
[----:B-1----:R-:W1:Y:S01]  /*3fb0*/  LDC.64 R4, c[0x0][0x3f0] ;  /* 0x0000fc00ff047b82 */ /* 0x002e620000000a00 */
[----:B------:R-:W-:-:S04]  /*3fc0*/  MOV R3, UR15 ;  /* 0x0000000f00037c02 */ /* 0x000fc80008000f00 */
[----:B------:R-:W-:-:S05]  /*3fd0*/  LEA R3, R3, R2, 0x9 ;  /* 0x0000000203037211 */ /* 0x000fca00078e48ff */
[----:B-1----:R-:W-:-:S05]  /*3fe0*/  IMAD.WIDE.U32 R2, R3, 0x8, R4 ;  /* 0x0000000803027825 */ /* 0x002fca00078e0004 */
[----:B------:R-:W-:Y:S01]  /*3ff0*/  STG.E.64 desc[UR10][R2.64], R12 ;  /* 0x0000000c02007986 */ /* 0x000fe2000c101b0a */
[----:B------:R-:W-:Y:S05]  /*4000*/  EXIT ;  /* 0x000000000000794d */ /* 0x000fea0003800000 */
.L_x_9446:
        /* <DEDUP_REMOVED lines=15> */
.L_x_19050:


//--------------------- .text._ZN2at6native29vectorized_elementwise_kernelILi2EZZNS0_73_GLOBAL__N__c8866d80_35_SparseBinaryOpIntersectionKernel_cu_b2145a98_327142_sparse_binary_op_intersection_kernel_implINS2_18CUDAKernelLauncherENS2_36CUDAValueSelectionIntersectionKernelINS2_9LhsProjOpEEElLl8EEEvRNS_6TensorERKS8_SB_RKSt6vectorIlSaIlEERKSt8optionalIS8_ESK_bbENKUlvE1_clEvEUllE_St5arrayIPcLm2EEEEviT0_T1_ --------------------------
	.section	.text._ZN2at6native29vectorized_elementwise_kernelILi2EZZNS0_73_GLOBAL__N__c8866d80_35_SparseBinaryOpIntersectionKernel_cu_b2145a98_327142_sparse_binary_op_intersection_kernel_implINS2_18CUDAKernelLauncherENS2_36CUDAValueSelectionIntersectionKernelINS2_9LhsProjOpEEElLl8EEEvRNS_6TensorERKS8_SB_RKSt6vectorIlSaIlEERKSt8optionalIS8_ESK_bbENKUlvE1_clEvEUllE_St5arrayIPcLm2EEEEviT0_T1_,"ax",@progbits
	.align	128
        .global         _ZN2at6native29vectorized_elementwise_kernelILi2EZZNS0_73_GLOBAL__N__c8866d80_35_SparseBinaryOpIntersectionKernel_cu_b2145a98_327142_sparse_binary_op_intersection_kernel_implINS2_18CUDAKernelLauncherENS2_36CUDAValueSelectionIntersectionKernelINS2_9LhsProjOpEEElLl8EEEvRNS_6TensorERKS8_SB_RKSt6vectorIlSaIlEERKSt8optionalIS8_ESK_bbENKUlvE1_clEvEUllE_St5arrayIPcLm2EEEEviT0_T1_
        .type           _ZN2at6native29vectorized_elementwise_kernelILi2EZZNS0_73_GLOBAL__N__c8866d80_35_SparseBinaryOpIntersectionKernel_cu_b2145a98_327142_sparse_binary_op_intersection_kernel_implINS2_18CUDAKernelLauncherENS2_36CUDAValueSelectionIntersectionKernelINS2_9LhsProjOpEEElLl8EEEvRNS_6TensorERKS8_SB_RKSt6vectorIlSaIlEERKSt8optionalIS8_ESK_bbENKUlvE1_clEvEUllE_St5arrayIPcLm2EEEEviT0_T1_,@function
        .size           _ZN2at6native29vectorized_elementwise_kernelILi2EZZNS0_73_GLOBAL__N__c8866d80_35_SparseBinaryOpIntersectionKernel_cu_b2145a98_327142_sparse_binary_op_intersection_kernel_implINS2_18CUDAKernelLauncherENS2_36CUDAValueSelectionIntersectionKernelINS2_9LhsProjOpEEElLl8EEEvRNS_6TensorERKS8_SB_RKSt6vectorIlSaIlEERKSt8optionalIS8_ESK_bbENKUlvE1_clEvEUllE_St5arrayIPcLm2EEEEviT0_T1_,(.L_x_19051 - _ZN2at6native29vectorized_elementwise_kernelILi2EZZNS0_73_GLOBAL__N__c8866d80_35_SparseBinaryOpIntersectionKernel_cu_b2145a98_327142_sparse_binary_op_intersection_kernel_implINS2_18CUDAKernelLauncherENS2_36CUDAValueSelectionIntersectionKernelINS2_9LhsProjOpEEElLl8EEEvRNS_6TensorERKS8_SB_RKSt6vectorIlSaIlEERKSt8optionalIS8_ESK_bbENKUlvE1_clEvEUllE_St5arrayIPcLm2EEEEviT0_T1_)
        .other          _ZN2at6native29vectorized_elementwise_kernelILi2EZZNS0_73_GLOBAL__N__c8866d80_35_SparseBinaryOpIntersectionKernel_cu_b2145a98_327142_sparse_binary_op_intersection_kernel_implINS2_18CUDAKernelLauncherENS2_36CUDAValueSelectionIntersectionKernelINS2_9LhsProjOpEEElLl8EEEvRNS_6TensorERKS8_SB_RKSt6vectorIlSaIlEERKSt8optionalIS8_ESK_bbENKUlvE1_clEvEUllE_St5arrayIPcLm2EEEEviT0_T1_,@"STO_CUDA_ENTRY STV_DEFAULT"
_ZN2at6native29vectorized_elementwise_kernelILi2EZZNS0_73_GLOBAL__N__c8866d80_35_SparseBinaryOpIntersectionKernel_cu_b2145a98_327142_sparse_binary_op_intersection_kernel_implINS2_18CUDAKernelLauncherENS2_36CUDAValueSelectionIntersectionKernelINS2_9LhsProjOpEEElLl8EEEvRNS_6TensorERKS8_SB_RKSt6vectorIlSaIlEERKSt8optionalIS8_ESK_bbENKUlvE1_clEvEUllE_St5arrayIPcLm2EEEEviT0_T1_:
.text._ZN2at6native29vectorized_elementwise_kernelILi2EZZNS0_73_GLOBAL__N__c8866d80_35_SparseBinaryOpIntersectionKernel_cu_b2145a98_327142_sparse_binary_op_intersection_kernel_implINS2_18CUDAKernelLauncherENS2_36CUDAValueSelectionIntersectionKernelINS2_9LhsProjOpEEElLl8EEEvRNS_6TensorERKS8_SB_RKSt6vectorIlSaIlEERKSt8optionalIS8_ESK_bbENKUlvE1_clEvEUllE_St5arrayIPcLm2EEEEviT0_T1_:
[----:B------:R-:W0:Y:S08]  /*0000*/  LDC R1, c[0x0][0x37c] ;  /* 0x0000df00ff017b82 */ /* 0x000e300000000800 */
[----:B------:R-:W1:Y:S01]  /*0010*/  S2UR UR6, SR_CTAID.X ;  /* 0x00000000000679c3 */ /* 0x000e620000002500 */
[----:B------:R-:W2:Y:S01]  /*0020*/  LDCU UR4, c[0x0][0x380] ;  /* 0x00007000ff0477ac */ /* 0x000ea20008000800 */
[----:B0-----:R-:W-:Y:S01]  /*0030*/  IADD3 R1, PT, PT, R1, -0x68, RZ ;  /* 0xffffff9801017810 */ /* 0x001fe20007ffe0ff */
[----:B------:R-:W0:Y:S03]  /*0040*/  LDCU.64 UR10, c[0x0][0x358] ;  /* 0x00006b00ff0a77ac */ /* 0x000e260008000a00 */
        /* <DEDUP_REMOVED lines=10> */
[----:B------:R-:W2:Y:S01]  /*00f0*/  LDCU.64 UR12, c[0x0][0x388] ;  /* 0x00007100ff0c77ac */ /* 0x000ea20008000a00 */
[----:B------:R-:W3:Y:S01]  /*0100*/  LDCU UR17, c[0x0][0x398] ;  /* 0x00007300ff1177ac */ /* 0x000ee20008000800 */
[----:B0-----:R-:W-:Y:S02]  /*0110*/  ISETP.GE.U32.AND P6, PT, R0, UR4, PT ;  /* 0x0000000400007c0c */ /* 0x001fe4000bfc6070 */
[----:B------:R-:W-:-:S11]  /*0120*/  MOV R2, R0 ;  /* 0x0000000000027202 */ /* 0x000fd60000000f00 */
[C---:B------:R-:W-:Y:S01]  /*0130*/  @!P6 IADD3 R0, PT, PT, R2.reuse, 0x80, RZ ;  /* 0x000000800200e810 */ /* 0x040fe20007ffe0ff */
[----:B------:R-:W0:Y:S01]  /*0140*/  @!P6 LDC.64 R12, c[0x0][0x3f8] ;  /* 0x0000fe00ff0ceb82 */ /* 0x000e220000000a00 */
[----:B------:R-:W-:Y:S02]  /*0150*/  @!P6 IADD3 R5, PT, PT, R2, UR6, RZ ;  /* 0x000000060205ec10 */ /* 0x000fe4000fffe0ff */
[----:B------:R-:W-:-:S13]  /*0160*/  ISETP.GE.U32.AND P5, PT, R0, UR4, PT ;  /* 0x0000000400007c0c */ /* 0x000fda000bfa6070 */
[C---:B------:R-:W-:Y:S01]  /*0170*/  @!P5 IADD3 R23, PT, PT, R0.reuse, UR6, RZ ;  /* 0x000000060017dc10 */ /* 0x040fe2000fffe0ff */
[----:B------:R-:W-:Y:S01]  /*0180*/  @!P5 VIADD R0, R0, 0x80 ;  /* 0x000000800000d836 */ /* 0x000fe20000000000 */
[----:B------:R-:W4:Y:S04]  /*0190*/  @!P5 LDC.64 R20, c[0x0][0x3f8] ;  /* 0x0000fe00ff14db82 */ /* 0x000f280000000a00 */
[----:B------:R-:W-:Y:S01]  /*01a0*/  ISETP.GE.U32.AND P4, PT, R0, UR4, PT ;  /* 0x0000000400007c0c */ /* 0x000fe2000bf86070 */
[----:B0-----:R-:W-:-:S05]  /*01b0*/  @!P6 IMAD.WIDE.U32 R12, R5, 0x8, R12 ;  /* 0x00000008050ce825 */ /* 0x001fca00078e000c */
[----:B------:R0:W5:Y:S07]  /*01c0*/  @!P6 LDG.E.64 R30, desc[UR10][R12.64] ;  /* 0x0000000a0c1ee981 */ /* 0x00016e000c1e1b00 */
[C---:B------:R-:W-:Y:S01]  /*01d0*/  @!P4 IADD3 R25, PT, PT, R0.reuse, UR6, RZ ;  /* 0x000000060019cc10 */ /* 0x040fe2000fffe0ff */
[----:B------:R-:W2:Y:S01]  /*01e0*/  @!P4 LDC.64 R14, c[0x0][0x3f8] ;  /* 0x0000fe00ff0ecb82 */ /* 0x000ea20000000a00 */
[----:B------:R-:W-:-:S04]  /*01f0*/  @!P4 IADD3 R0, PT, PT, R0, 0x80, RZ ;  /* 0x000000800000c810 */ /* 0x000fc80007ffe0ff */
[----:B------:R-:W-:-:S13]  /*0200*/  ISETP.GE.U32.AND P3, PT, R0, UR4, PT ;  /* 0x0000000400007c0c */ /* 0x000fda000bf66070 */
[C---:B------:R-:W-:Y:S01]  /*0210*/  @!P3 IADD3 R19, PT, PT, R0.reuse, UR6, RZ ;  /* 0x000000060013bc10 */ /* 0x040fe2000fffe0ff */
[----:B----4-:R-:W-:Y:S01]  /*0220*/  @!P5 IMAD.WIDE.U32 R20, R23, 0x8, R20 ;  /* 0x000000081714d825 */ /* 0x010fe200078e0014 */
[----:B------:R-:W-:Y:S02]  /*0230*/  @!P3 IADD3 R0, PT, PT, R0, 0x80, RZ ;  /* 0x000000800000b810 */ /* 0x000fe40007ffe0ff */
[----:B0-----:R-:W-:Y:S01]  /*0240*/  CS2R R12, SRZ ;  /* 0x00000000000c7805 */ /* 0x001fe2000001ff00 */
[----:B------:R-:W0:Y:S01]  /*0250*/  @!P3 LDC.64 R28, c[0x0][0x3f8] ;  /* 0x0000fe00ff1cbb82 */ /* 0x000e220000000a00 */
[----:B------:R-:W-:-:S13]  /*0260*/  ISETP.GE.U32.AND P2, PT, R0, UR4, PT ;  /* 0x0000000400007c0c */ /* 0x000fda000bf46070 */
[C---:B------:R-:W-:Y:S01]  /*0270*/  @!P2 VIADD R17, R0.reuse, UR6 ;  /* 0x000000060011ac36 */ /* 0x040fe20008000000 */
[----:B------:R-:W-:Y:S01]  /*0280*/  @!P2 IADD3 R0, PT, PT, R0, 0x80, RZ ;  /* 0x000000800000a810 */ /* 0x000fe20007ffe0ff */
[----:B------:R-:W4:Y:S03]  /*0290*/  @!P2 LDC.64 R32, c[0x0][0x3f8] ;  /* 0x0000fe00ff20ab82 */ /* 0x000f260000000a00 */
[----:B------:R-:W-:-:S13]  /*02a0*/  ISETP.GE.U32.AND P1, PT, R0, UR4, PT ;  /* 0x0000000400007c0c */ /* 0x000fda000bf26070 */
[C---:B------:R-:W-:Y:S01]  /*02b0*/  @!P1 IADD3 R3, PT, PT, R0.reuse, UR6, RZ ;  /* 0x0000000600039c10 */ /* 0x040fe2000fffe0ff */
[----:B------:R-:W3:Y:S01]  /*02c0*/  @!P1 LDC.64 R8, c[0x0][0x3f8] ;  /* 0x0000fe00ff089b82 */ /* 0x000ee20000000a00 */
[----:B------:R-:W-:-:S04]  /*02d0*/  @!P1 IADD3 R0, PT, PT, R0, 0x80, RZ ;  /* 0x0000008000009810 */ /* 0x000fc80007ffe0ff */
[----:B------:R-:W-:-:S13]  /*02e0*/  ISETP.GE.U32.AND P0, PT, R0, UR4, PT ;  /* 0x0000000400007c0c */ /* 0x000fda000bf06070 */
[----:B------:R-:W1:Y:S01]  /*02f0*/  @!P0 LDC.64 R6, c[0x0][0x3f8] ;  /* 0x0000fe00ff068b82 */ /* 0x000e620000000a00 */
[C---:B------:R-:W-:Y:S01]  /*0300*/  @!P0 VIADD R11, R0.reuse, UR6 ;  /* 0x00000006000b8c36 */ /* 0x040fe20008000000 */
[----:B------:R-:W-:-:S04]  /*0310*/  @!P0 IADD3 R0, PT, PT, R0, 0x80, RZ ;  /* 0x0000008000008810 */ /* 0x000fc80007ffe0ff */
[----:B------:R-:W-:Y:S01]  /*0320*/  ISETP.GE.U32.AND P6, PT, R0, UR4, PT ;  /* 0x0000000400007c0c */ /* 0x000fe2000bfc6070 */
[----:B----4-:R-:W-:-:S04]  /*0330*/  @!P2 IMAD.WIDE.U32 R32, R17, 0x8, R32 ;  /* 0x000000081120a825 */ /* 0x010fc800078e0020 */
[----:B--2---:R-:W-:Y:S02]  /*0340*/  @!P4 IMAD.WIDE.U32 R22, R25, 0x8, R14 ;  /* 0x000000081916c825 */ /* 0x004fe400078e000e */
[----:B------:R-:W2:Y:S03]  /*0350*/  LDC.64 R24, c[0x0][0x3a0] ;  /* 0x0000e800ff187b82 */ /* 0x000ea60000000a00 */
[----:B------:R4:W5:Y:S05]  /*0360*/  @!P4 LDG.E.64 R12, desc[UR10][R22.64] ;  /* 0x0000000a160cc981 */ /* 0x00096a000c1e1b00 */
[----:B------:R-:W0:Y:S01]  /*0370*/  @!P6 LDC.64 R4, c[0x0][0x3f8] ;  /* 0x0000fe00ff04eb82 */ /* 0x000e220000000a00 */
[----:B-1----:R-:W-:Y:S01]  /*0380*/  @!P0 IMAD.WIDE.U32 R16, R11, 0x8, R6 ;  /* 0x000000080b108825 */ /* 0x002fe200078e0006 */
[----:B------:R-:W-:-:S06]  /*0390*/  CS2R R6, SRZ ;  /* 0x0000000000067805 */ /* 0x000fcc000001ff00 */
[----:B----4-:R-:W1:Y:S01]  /*03a0*/  LDC.64 R22, c[0x0][0x398] ;  /* 0x0000e600ff167b82 */ /* 0x010e620000000a00 */
[----:B------:R4:W5:Y:S07]  /*03b0*/  @!P0 LDG.E.64 R6, desc[UR10][R16.64] ;  /* 0x0000000a10068981 */ /* 0x00096e000c1e1b00 */
[----:B----4-:R-:W4:Y:S01]  /*03c0*/  LDC.64 R16, c[0x0][0x388] ;  /* 0x0000e200ff107b82 */ /* 0x010f220000000a00 */
[----:B------:R-:W-:Y:S02]  /*03d0*/  CS2R R14, SRZ ;  /* 0x00000000000e7805 */ /* 0x000fe4000001ff00 */
[----:B------:R-:W-:Y:S01]  /*03e0*/  @!P6 IADD3 R35, PT, PT, R0, UR6, RZ ;  /* 0x000000060023ec10 */ /* 0x000fe2000fffe0ff */
[----:B---3--:R-:W-:Y:S01]  /*03f0*/  @!P1 IMAD.WIDE.U32 R36, R3, 0x8, R8 ;  /* 0x0000000803249825 */ /* 0x008fe200078e0008 */
[----:B------:R-:W-:-:S02]  /*0400*/  CS2R R10, SRZ ;  /* 0x00000000000a7805 */ /* 0x000fc4000001ff00 */
[----:B------:R-:W-:Y:S01]  /*0410*/  CS2R R8, SRZ ;  /* 0x0000000000087805 */ /* 0x000fe2000001ff00 */
[----:B------:R3:W5:Y:S01]  /*0420*/  @!P5 LDG.E.64 R14, desc[UR10][R20.64] ;  /* 0x0000000a140ed981 */ /* 0x000762000c1e1b00 */
[----:B0-----:R-:W-:Y:S01]  /*0430*/  @!P6 IMAD.WIDE.U32 R34, R35, 0x8, R4 ;  /* 0x000000082322e825 */ /* 0x001fe200078e0004 */
[----:B------:R-:W-:-:S03]  /*0440*/  CS2R R4, SRZ ;  /* 0x0000000000047805 */ /* 0x000fc6000001ff00 */
[----:B------:R0:W5:Y:S01]  /*0450*/  @!P2 LDG.E.64 R8, desc[UR10][R32.64] ;  /* 0x0000000a2008a981 */ /* 0x000162000c1e1b00 */
[----:B------:R-:W-:Y:S02]  /*0460*/  @!P3 IMAD.WIDE.U32 R28, R19, 0x8, R28 ;  /* 0x00000008131cb825 */ /* 0x000fe400078e001c */
[----:B------:R-:W2:Y:S01]  /*0470*/  LDC.64 R18, c[0x0][0x390] ;  /* 0x0000e400ff127b82 */ /* 0x000ea20000000a00 */
[----:B------:R-:W5:Y:S01]  /*0480*/  @!P1 LDG.E.64 R4, desc[UR10][R36.64] ;  /* 0x0000000a24049981 */ /* 0x000f62000c1e1b00 */
[----:B---3--:R-:W-:-:S03]  /*0490*/  CS2R R20, SRZ ;  /* 0x0000000000147805 */ /* 0x008fc6000001ff00 */
[----:B------:R3:W5:Y:S03]  /*04a0*/  @!P3 LDG.E.64 R10, desc[UR10][R28.64] ;  /* 0x0000000a1c0ab981 */ /* 0x000766000c1e1b00 */
[----:B0-----:R-:W0:Y:S01]  /*04b0*/  LDC.64 R32, c[0x0][0x3b8] ;  /* 0x0000ee00ff207b82 */ /* 0x001e220000000a00 */
[----:B------:R2:W5:Y:S04]  /*04c0*/  @!P6 LDG.E.64 R20, desc[UR10][R34.64] ;  /* 0x0000000a2214e981 */ /* 0x000568000c1e1b00 */
[----:B----4-:R4:W-:Y:S03]  /*04d0*/  STL.64 [R1], R16 ;  /* 0x0000001001007387 */ /* 0x0109e60000100a00 */
[----:B---3--:R-:W3:Y:S01]  /*04e0*/  LDC.64 R28, c[0x0][0x3b0] ;  /* 0x0000ec00ff1c7b82 */ /* 0x008ee20000000a00 */
[----:B-1----:R1:W-:Y:S04]  /*04f0*/  STL.64 [R1+0x10], R22 ;  /* 0x0000101601007387 */ /* 0x0023e80000100a00 */
[----:B--2---:R2:W-:Y:S03]  /*0500*/  STL.64 [R1+0x18], R24 ;  /* 0x0000181801007387 */ /* 0x0045e60000100a00 */
[----:B------:R-:W0:Y:S01]  /*0510*/  LDC.64 R34, c[0x0][0x3c0] ;  /* 0x0000f000ff227b82 */ /* 0x000e220000000a00 */
[----:B------:R2:W-:Y:S07]  /*0520*/  STL.64 [R1+0x20], R26 ;  /* 0x0000201a01007387 */ /* 0x0005ee0000100a00 */
[----:B------:R-:W0:Y:S08]  /*0530*/  LDC.64 R36, c[0x0][0x3c8] ;  /* 0x0000f200ff247b82 */ /* 0x000e300000000a00 */
[----:B----4-:R-:W4:Y:S08]  /*0540*/  LDC.64 R16, c[0x0][0x3d0] ;  /* 0x0000f400ff107b82 */ /* 0x010f300000000a00 */
[----:B-1----:R-:W1:Y:S08]  /*0550*/  LDC.64 R22, c[0x0][0x3d8] ;  /* 0x0000f600ff167b82 */ /* 0x002e700000000a00 */
[----:B--2---:R-:W2:Y:S08]  /*0560*/  LDC.64 R24, c[0x0][0x3e0] ;  /* 0x0000f800ff187b82 */ /* 0x004eb00000000a00 */
[----:B------:R-:W2:Y:S01]  /*0570*/  LDC.64 R26, c[0x0][0x3e8] ;  /* 0x0000fa00ff1a7b82 */ /* 0x000ea20000000a00 */
[----:B------:R-:W-:Y:S01]  /*0580*/  ISETP.NE.U32.AND P0, PT, RZ, UR12, PT ;  /* 0x0000000cff007c0c */ /* 0x000fe2000bf05070 */
[----:B---3--:R-:W-:Y:S03]  /*0590*/  STL.64 [R1+0x28], R28 ;  /* 0x0000281c01007387 */ /* 0x008fe60000100a00 */
[----:B------:R-:W-:Y:S01]  /*05a0*/  ISETP.NE.AND.EX P0, PT, RZ, UR13, PT, P0 ;  /* 0x0000000dff007c0c */ /* 0x000fe2000bf05300 */
[----:B0-----:R-:W-:Y:S04]  /*05b0*/  STL.64 [R1+0x30], R32 ;  /* 0x0000302001007387 */ /* 0x001fe80000100a00 */
[----:B------:R-:W-:Y:S04]  /*05c0*/  STL.64 [R1+0x38], R34 ;  /* 0x0000382201007387 */ /* 0x000fe80000100a00 */
[----:B------:R-:W-:Y:S04]  /*05d0*/  STL.64 [R1+0x40], R36 ;  /* 0x0000402401007387 */ /* 0x000fe80000100a00 */
[----:B----4-:R-:W-:Y:S04]  /*05e0*/  STL.64 [R1+0x48], R16 ;  /* 0x0000481001007387 */ /* 0x010fe80000100a00 */
[----:B-1----:R-:W-:Y:S04]  /*05f0*/  STL.64 [R1+0x50], R22 ;  /* 0x0000501601007387 */ /* 0x002fe80000100a00 */
[----:B--2---:R-:W-:Y:S04]  /*0600*/  STL.64 [R1+0x58], R24 ;  /* 0x0000581801007387 */ /* 0x004fe80000100a00 */
[----:B------:R-:W-:Y:S01]  /*0610*/  STL.64 [R1+0x60], R26 ;  /* 0x0000601a01007387 */ /* 0x000fe20000100a00 */
[----:B------:R-:W-:Y:S01]  /*0620*/  ISETP.GE.U32.OR P1, PT, R2, UR4, !P0 ;  /* 0x0000000402007c0c */ /* 0x000fe2000c726470 */
[----:B------:R-:W-:Y:S01]  /*0630*/  BSSY.RECONVERGENT B0, `(.L_x_9448) ;  /* 0x00000ce000007945 */ /* 0x000fe20003800200 */
[----:B------:R-:W-:Y:S01]  /*0640*/  IADD3 R0, PT, PT, R1, 0x28, RZ ;  /* 0x0000002801007810 */ /* 0x000fe20007ffe0ff */
[----:B------:R0:W-:Y:S02]  /*0650*/  STL.64 [R1+0x8], R18 ;  /* 0x0000081201007387 */ /* 0x0001e40000100a00 */
[----:B0-----:R-:W-:-:S08]  /*0660*/  CS2R R18, SRZ ;  /* 0x0000000000127805 */ /* 0x001fd0000001ff00 */
[----:B------:R-:W-:Y:S05]  /*0670*/  @P1 BRA `(.L_x_9449) ;  /* 0x0000000c00241947 */ /* 0x000fea0003800000 */
[----:B------:R-:W0:Y:S01]  /*0680*/  LDCU UR7, c[0x0][0x39c] ;  /* 0x00007380ff0777ac */ /* 0x000e220008000800 */
[----:B------:R-:W-:-:S04]  /*0690*/  UISETP.GE.U32.AND UP0, UPT, UR17, 0x1, UPT ;  /* 0x000000011100788c */ /* 0x000fc8000bf06070 */
[----:B0-----:R-:W-:-:S09]  /*06a0*/  UISETP.GE.AND.EX UP0, UPT, UR7, URZ, UPT, UP0 ;  /* 0x000000ff0700728c */ /* 0x001fd2000bf06300 */
        /* <DEDUP_REMOVED lines=8> */
[----:B0----5:R-:W-:Y:S02]  /*0730*/  IMAD R3, R31, UR8, RZ ;  /* 0x000000081f037c24 */ /* 0x021fe4000f8e02ff */
[----:B------:R-:W-:Y:S01]  /*0740*/  IMAD.WIDE.U32 R16, R30, UR8, RZ ;  /* 0x000000081e107c25 */ /* 0x000fe2000f8e00ff */
[----:B-1----:R-:W-:-:S03]  /*0750*/  ULOP3.LUT UR20, UR14, 0x7, URZ, 0xc0, !UPT ;  /* 0x000000070e147892 */ /* 0x002fc6000f8ec0ff */
[----:B------:R-:W-:Y:S01]  /*0760*/  IMAD R3, R30, UR9, R3 ;  /* 0x000000091e037c24 */ /* 0x000fe2000f8e0203 */
[----:B------:R-:W-:-:S04]  /*0770*/  UISETP.NE.U32.AND UP0, UPT, UR20, URZ, UPT ;  /* 0x000000ff1400728c */ /* 0x000fc8000bf05070 */
[----:B------:R-:W-:Y:S01]  /*0780*/  IADD3 R23, PT, PT, R17, R3, RZ ;  /* 0x0000000311177210 */ /* 0x000fe20007ffe0ff */
[----:B------:R-:W-:Y:S01]  /*0790*/  UISETP.NE.AND.EX UP0, UPT, URZ, URZ, UPT, UP0 ;  /* 0x000000ffff00728c */ /* 0x000fe2000bf05300 */
[----:B------:R-:W-:Y:S10]  /*07a0*/  BRA.U !UP1, `(.L_x_9450) ;  /* 0x00000005094c7547 */ /* 0x000ff4000b800000 */
[----:B------:R-:W0:Y:S01]  /*07b0*/  LDCU.64 UR18, c[0x0][0x3e0] ;  /* 0x00007c00ff1277ac */ /* 0x000e220008000a00 */
[C---:B------:R-:W-:Y:S02]  /*07c0*/  LEA R34, P1, R16.reuse, UR12, 0x3 ;  /* 0x0000000c10227c11 */ /* 0x040fe4000f8218ff */
[----:B------:R-:W-:Y:S01]  /*07d0*/  CS2R R18, SRZ ;  /* 0x0000000000127805 */ /* 0x000fe2000001ff00 */
[----:B------:R-:W-:Y:S01]  /*07e0*/  IMAD.MOV.U32 R3, RZ, RZ, R0 ;  /* 0x000000ffff037224 */ /* 0x000fe200078e0000 */
[----:B------:R-:W-:Y:S01]  /*07f0*/  ULOP3.LUT UR4, UR17, 0xfffffff8, URZ, 0xc0, !UPT ;  /* 0xfffffff811047892 */ /* 0x000fe2000f8ec0ff */
[----:B------:R-:W-:Y:S01]  /*0800*/  LEA.HI.X R35, R16, UR13, R23, 0x3, P1 ;  /* 0x0000000d10237c11 */ /* 0x000fe200088f1c17 */
[----:B------:R-:W-:-:S05]  /*0810*/  ULOP3.LUT UR5, UR7, 0x7fffffff, URZ, 0xc0, !UPT ;  /* 0x7fffffff07057892 */ /* 0x000fca000f8ec0ff */
[----:B------:R-:W-:Y:S02]  /*0820*/  UMOV UR8, UR4 ;  /* 0x0000000400087c82 */ /* 0x000fe40008000000 */
[----:B------:R-:W-:Y:S01]  /*0830*/  UMOV UR9, UR5 ;  /* 0x0000000500097c82 */ /* 0x000fe20008000000 */
[----:B0-----:R-:W-:Y:S02]  /*0840*/  USHF.L.U64.HI UR16, UR18, 0x3, UR19 ;  /* 0x0000000312107899 */ /* 0x001fe40008010213 */
[----:B------:R-:W-:-:S12]  /*0850*/  USHF.L.U64.HI UR7, UR18, 0x6, UR19 ;  /* 0x0000000612077899 */ /* 0x000fd80008010213 */
.L_x_9451:
[----:B------:R-:W-:Y:S01]  /*0860*/  USHF.L.U32 UR19, UR18, 0x3, URZ ;  /* 0x0000000312137899 */ /* 0x000fe200080006ff */
[----:B------:R-:W2:Y:S04]  /*0870*/  LDL.64 R24, [R3+-0x10] ;  /* 0xfffff00003187983 */ /* 0x000ea80000100a00 */
[----:B------:R-:W2:Y:S01]  /*0880*/  LDG.E.64 R26, desc[UR10][R34.64] ;  /* 0x0000000a221a7981 */ /* 0x000ea2000c1e1b00 */
[----:B------:R-:W-:-:S03]  /*0890*/  IADD3 R28, P1, PT, R34, UR19, RZ ;  /* 0x00000013221c7c10 */ /* 0x000fc6000ff3e0ff */
[----:B------:R-:W3:Y:S01]  /*08a0*/  LDL.64 R32, [R3+-0x8] ;  /* 0xfffff80003207983 */ /* 0x000ee20000100a00 */
[----:B------:R-:W-:-:S03]  /*08b0*/  IADD3.X R29, PT, PT, R35, UR16, RZ, P1, !PT ;  /* 0x00000010231d7c10 */ /* 0x000fc60008ffe4ff */
[----:B------:R-:W4:Y:S04]  /*08c0*/  LDL.64 R36, [R3+0x8] ;  /* 0x0000080003247983 */ /* 0x000f280000100a00 */
[----:B------:R-:W3:Y:S01]  /*08d0*/  LDG.E.64 R30, desc[UR10][R28.64] ;  /* 0x0000000a1c1e7981 */ /* 0x000ee2000c1e1b00 */
[----:B--2---:R-:W-:Y:S02]  /*08e0*/  IMAD R27, R27, R24, RZ ;  /* 0x000000181b1b7224 */ /* 0x004fe400078e02ff */
[----:B------:R-:W-:Y:S01]  /*08f0*/  IMAD.WIDE.U32 R18, R24, R26, R18 ;  /* 0x0000001a18127225 */ /* 0x000fe200078e0012 */
[----:B------:R-:W-:-:S03]  /*0900*/  IADD3 R24, P1, PT, R28, UR19, RZ ;  /* 0x000000131c187c10 */ /* 0x000fc6000ff3e0ff */
[----:B------:R-:W-:Y:S01]  /*0910*/  IMAD R27, R25, R26, R27 ;  /* 0x0000001a191b7224 */ /* 0x000fe200078e021b */
[----:B------:R-:W-:-:S04]  /*0920*/  IADD3.X R25, PT, PT, R29, UR16, RZ, P1, !PT ;  /* 0x000000101d197c10 */ /* 0x000fc80008ffe4ff */
[----:B------:R-:W-:Y:S01]  /*0930*/  IADD3 R19, PT, PT, R19, R27, RZ ;  /* 0x0000001b13137210 */ /* 0x000fe20007ffe0ff */
[----:B---3--:R-:W-:Y:S01]  /*0940*/  IMAD R27, R31, R32, RZ ;  /* 0x000000201f1b7224 */ /* 0x008fe200078e02ff */
[----:B------:R0:W2:Y:S01]  /*0950*/  LDG.E.64 R28, desc[UR10][R24.64] ;  /* 0x0000000a181c7981 */ /* 0x0000a2000c1e1b00 */
[----:B------:R-:W-:-:S04]  /*0960*/  IMAD.WIDE.U32 R18, R32, R30, R18 ;  /* 0x0000001e20127225 */ /* 0x000fc800078e0012 */
[----:B------:R-:W-:Y:S01]  /*0970*/  IMAD R31, R33, R30, R27 ;  /* 0x0000001e211f7224 */ /* 0x000fe200078e021b */
[----:B------:R-:W-:Y:S01]  /*0980*/  IADD3 R30, P1, PT, R24, UR19, RZ ;  /* 0x00000013181e7c10 */ /* 0x000fe2000ff3e0ff */
[----:B------:R-:W2:Y:S03]  /*0990*/  LDL.64 R26, [R3] ;  /* 0x00000000031a7983 */ /* 0x000ea60000100a00 */
[----:B------:R-:W-:Y:S02]  /*09a0*/  IADD3 R19, PT, PT, R19, R31, RZ ;  /* 0x0000001f13137210 */ /* 0x000fe40007ffe0ff */
[----:B------:R-:W-:-:S05]  /*09b0*/  IADD3.X R31, PT, PT, R25, UR16, RZ, P1, !PT ;  /* 0x00000010191f7c10 */ /* 0x000fca0008ffe4ff */
[----:B------:R-:W4:Y:S01]  /*09c0*/  LDG.E.64 R32, desc[UR10][R30.64] ;  /* 0x0000000a1e207981 */ /* 0x000f22000c1e1b00 */
[----:B0-----:R-:W-:-:S04]  /*09d0*/  IADD3 R24, P1, PT, R30, UR19, RZ ;  /* 0x000000131e187c10 */ /* 0x001fc8000ff3e0ff */
[----:B------:R-:W-:Y:S02]  /*09e0*/  IADD3.X R25, PT, PT, R31, UR16, RZ, P1, !PT ;  /* 0x000000101f197c10 */ /* 0x000fe40008ffe4ff */
[----:B------:R-:W3:Y:S01]  /*09f0*/  LDL.64 R30, [R3+0x10] ;  /* 0x00001000031e7983 */ /* 0x000ee20000100a00 */
[----:B--2---:R-:W-:Y:S02]  /*0a00*/  IMAD R29, R29, R26, RZ ;  /* 0x0000001a1d1d7224 */ /* 0x004fe400078e02ff */
[----:B------:R-:W-:-:S04]  /*0a10*/  IMAD.WIDE.U32 R18, R26, R28, R18 ;  /* 0x0000001c1a127225 */ /* 0x000fc800078e0012 */
[----:B------:R-:W-:Y:S02]  /*0a20*/  IMAD R27, R27, R28, R29 ;  /* 0x0000001c1b1b7224 */ /* 0x000fe400078e021d */
[----:B------:R0:W3:Y:S03]  /*0a30*/  LDG.E.64 R28, desc[UR10][R24.64] ;  /* 0x0000000a181c7981 */ /* 0x0000e6000c1e1b00 */
[----:B------:R-:W-:Y:S01]  /*0a40*/  IADD3 R19, PT, PT, R19, R27, RZ ;  /* 0x0000001b13137210 */ /* 0x000fe20007ffe0ff */
[----:B----4-:R-:W-:-:S04]  /*0a50*/  IMAD R27, R33, R36, RZ ;  /* 0x00000024211b7224 */ /* 0x010fc800078e02ff */
[-C--:B------:R-:W-:Y:S02]  /*0a60*/  IMAD R26, R37, R32.reuse, R27 ;  /* 0x00000020251a7224 */ /* 0x080fe400078e021b */
[----:B------:R-:W-:Y:S01]  /*0a70*/  IMAD.WIDE.U32 R18, R36, R32, R18 ;  /* 0x0000002024127225 */ /* 0x000fe200078e0012 */
[----:B------:R-:W-:Y:S01]  /*0a80*/  IADD3 R32, P1, PT, R24, UR19, RZ ;  /* 0x0000001318207c10 */ /* 0x000fe2000ff3e0ff */
[----:B------:R-:W2:Y:S03]  /*0a90*/  LDL.64 R36, [R3+0x18] ;  /* 0x0000180003247983 */ /* 0x000ea60000100a00 */
[----:B------:R-:W-:Y:S02]  /*0aa0*/  IADD3.X R33, PT, PT, R25, UR16, RZ, P1, !PT ;  /* 0x0000001019217c10 */ /* 0x000fe40008ffe4ff */
[----:B------:R-:W-:-:S03]  /*0ab0*/  IADD3 R19, PT, PT, R19, R26, RZ ;  /* 0x0000001a13137210 */ /* 0x000fc60007ffe0ff */
[----:B------:R1:W2:Y:S01]  /*0ac0*/  LDG.E.64 R26, desc[UR10][R32.64] ;  /* 0x0000000a201a7981 */ /* 0x0002a2000c1e1b00 */
[----:B0-----:R-:W-:-:S04]  /*0ad0*/  IADD3 R24, P1, PT, R32, UR19, RZ ;  /* 0x0000001320187c10 */ /* 0x001fc8000ff3e0ff */
[----:B------:R-:W-:Y:S02]  /*0ae0*/  IADD3.X R25, PT, PT, R33, UR16, RZ, P1, !PT ;  /* 0x0000001021197c10 */ /* 0x000fe40008ffe4ff */
[----:B-1----:R-:W-:-:S04]  /*0af0*/  IADD3 R32, P1, PT, R24, UR19, RZ ;  /* 0x0000001318207c10 */ /* 0x002fc8000ff3e0ff */
[----:B------:R-:W-:-:S06]  /*0b00*/  IADD3.X R33, PT, PT, R25, UR16, RZ, P1, !PT ;  /* 0x0000001019217c10 */ /* 0x000fcc0008ffe4ff */
        /* <DEDUP_REMOVED lines=11> */
[----:B------:R-:W-:Y:S02]  /*0bc0*/  UIADD3 UR8, UP1, UPT, UR8, -0x8, URZ ;  /* 0xfffffff808087890 */ /* 0x000fe4000ff3e0ff */
[----:B------:R-:W-:Y:S02]  /*0bd0*/  IADD3 R19, PT, PT, R19, R27, RZ ;  /* 0x0000001b13137210 */ /* 0x000fe40007ffe0ff */
[----:B------:R-:W-:Y:S02]  /*0be0*/  UIADD3.X UR9, UPT, UPT, UR9, -0x1, URZ, UP1, !UPT ;  /* 0xffffffff09097890 */ /* 0x000fe40008ffe4ff */
[----:B------:R-:W-:-:S04]  /*0bf0*/  UISETP.NE.U32.AND UP1, UPT, UR8, URZ, UPT ;  /* 0x000000ff0800728c */ /* 0x000fc8000bf25070 */
[----:B------:R-:W-:Y:S01]  /*0c00*/  UISETP.NE.AND.EX UP1, UPT, UR9, URZ, UPT, UP1 ;  /* 0x000000ff0900728c */ /* 0x000fe2000bf25310 */
[----:B0-----:R-:W-:Y:S02]  /*0c10*/  VIADD R3, R3, 0x40 ;  /* 0x0000004003037836 */ /* 0x001fe40000000000 */
[----:B---3--:R-:W-:Y:S02]  /*0c20*/  IMAD R27, R29, R30, RZ ;  /* 0x0000001e1d1b7224 */ /* 0x008fe400078e02ff */
[----:B------:R-:W-:-:S04]  /*0c30*/  IMAD.WIDE.U32 R18, R30, R28, R18 ;  /* 0x0000001c1e127225 */ /* 0x000fc800078e0012 */
[----:B------:R-:W-:-:S05]  /*0c40*/  IMAD R27, R31, R28, R27 ;  /* 0x0000001c1f1b7224 */ /* 0x000fca00078e021b */
[----:B------:R-:W-:Y:S02]  /*0c50*/  IADD3 R19, PT, PT, R19, R27, RZ ;  /* 0x0000001b13137210 */ /* 0x000fe40007ffe0ff */
[----:B------:R-:W-:Y:S01]  /*0c60*/  MOV R27, UR18 ;  /* 0x00000012001b7c02 */ /* 0x000fe20008000f00 */
[----:B----4-:R-:W-:-:S03]  /*0c70*/  IMAD R25, R33, R36, RZ ;  /* 0x0000002421197224 */ /* 0x010fc600078e02ff */
[----:B------:R-:W-:Y:S01]  /*0c80*/  LEA R34, P1, R27, R34, 0x6 ;  /* 0x000000221b227211 */ /* 0x000fe200078230ff */
[----:B------:R-:W-:-:S04]  /*0c90*/  IMAD.WIDE.U32 R18, R36, R32, R18 ;  /* 0x0000002024127225 */ /* 0x000fc800078e0012 */
[----:B------:R-:W-:Y:S01]  /*0ca0*/  IMAD R25, R37, R32, R25 ;  /* 0x0000002025197224 */ /* 0x000fe200078e0219 */
[----:B------:R-:W-:-:S04]  /*0cb0*/  IADD3.X R35, PT, PT, R35, UR7, RZ, P1, !PT ;  /* 0x0000000723237c10 */ /* 0x000fc80008ffe4ff */
[----:B------:R-:W-:Y:S01]  /*0cc0*/  IADD3 R19, PT, PT, R19, R25, RZ ;  /* 0x0000001913137210 */ /* 0x000fe20007ffe0ff */
[----:B------:R-:W-:Y:S06]  /*0cd0*/  BRA.U UP1, `(.L_x_9451) ;  /* 0xfffffff901e07547 */ /* 0x000fec000b83ffff */
.L_x_9450:
        /* <DEDUP_REMOVED lines=8> */
[----:B------:R-:W-:Y:S01]  /*0d60*/  MOV R22, R16 ;  /* 0x0000001000167202 */ /* 0x000fe20000000f00 */
[C---:B0-----:R-:W-:Y:S01]  /*0d70*/  IMAD R28, R24.reuse, UR5, RZ ;  /* 0x00000005181c7c24 */ /* 0x041fe2000f8e02ff */
[----:B------:R-:W-:Y:S01]  /*0d80*/  ULEA UR7, UR4, UR15, 0x3 ;  /* 0x0000000f04077291 */ /* 0x000fe2000f8e18ff */
[----:B------:R-:W-:Y:S02]  /*0d90*/  SHF.L.U32 R30, R25, 0x3, RZ ;  /* 0x00000003191e7819 */ /* 0x000fe400000006ff */
[----:B------:R-:W-:-:S04]  /*0da0*/  IMAD.WIDE.U32 R26, R24, UR4, R22 ;  /* 0x00000004181a7c25 */ /* 0x000fc8000f8e0016 */
[----:B------:R-:W-:Y:S01]  /*0db0*/  IMAD R3, R25, UR4, R28 ;  /* 0x0000000419037c24 */ /* 0x000fe2000f8e021c */
[----:B------:R-:W-:Y:S01]  /*0dc0*/  LEA R32, P1, R26, UR12, 0x3 ;  /* 0x0000000c1a207c11 */ /* 0x000fe2000f8218ff */
[----:B------:R-:W2:Y:S03]  /*0dd0*/  LDL.64 R34, [UR7+0x20] ;  /* 0x00002007ff227983 */ /* 0x000ea60008100a00 */
[----:B------:R-:W-:Y:S02]  /*0de0*/  IADD3 R3, PT, PT, R27, R3, RZ ;  /* 0x000000031b037210 */ /* 0x000fe40007ffe0ff */
[----:B------:R-:W-:Y:S02]  /*0df0*/  SHF.L.U32 R37, R24, 0x3, RZ ;  /* 0x0000000318257819 */ /* 0x000fe400000006ff */
[----:B------:R-:W-:Y:S01]  /*0e00*/  LEA.HI.X R33, R26, UR13, R3, 0x3, P1 ;  /* 0x0000000d1a217c11 */ /* 0x000fe200088f1c03 */
[----:B------:R-:W-:Y:S01]  /*0e10*/  IMAD.HI.U32 R3, R24, 0x8, RZ ;  /* 0x0000000818037827 */ /* 0x000fe200078e00ff */
[----:B------:R-:W3:Y:S03]  /*0e20*/  LDL.64 R26, [UR7+0x18] ;  /* 0x00001807ff1a7983 */ /* 0x000ee60008100a00 */
[----:B------:R-:W-:Y:S01]  /*0e30*/  IMAD.IADD R3, R3, 0x1, R30 ;  /* 0x0000000103037824 */ /* 0x000fe200078e021e */
[----:B------:R-:W3:Y:S01]  /*0e40*/  LDG.E.64 R28, desc[UR10][R32.64] ;  /* 0x0000000a201c7981 */ /* 0x000ee2000c1e1b00 */
[----:B------:R-:W-:-:S04]  /*0e50*/  IADD3 R30, P1, PT, R32, R37, RZ ;  /* 0x00000025201e7210 */ /* 0x000fc80007f3e0ff */
[----:B------:R-:W-:-:S05]  /*0e60*/  IADD3.X R31, PT, PT, R3, R33, RZ, P1, !PT ;  /* 0x00000021031f7210 */ /* 0x000fca0000ffe4ff */
[----:B------:R-:W2:Y:S01]  /*0e70*/  LDG.E.64 R32, desc[UR10][R30.64] ;  /* 0x0000000a1e207981 */ /* 0x000ea2000c1e1b00 */
[----:B---3--:R-:W-:Y:S02]  /*0e80*/  IMAD R29, R29, R26, RZ ;  /* 0x0000001a1d1d7224 */ /* 0x008fe400078e02ff */
[----:B------:R-:W-:Y:S01]  /*0e90*/  IMAD.WIDE.U32 R18, R26, R28, R18 ;  /* 0x0000001c1a127225 */ /* 0x000fe200078e0012 */
[----:B------:R-:W-:-:S03]  /*0ea0*/  IADD3 R26, P1, PT, R30, R37, RZ ;  /* 0x000000251e1a7210 */ /* 0x000fc60007f3e0ff */
[----:B------:R-:W-:Y:S01]  /*0eb0*/  IMAD R29, R27, R28, R29 ;  /* 0x0000001c1b1d7224 */ /* 0x000fe200078e021d */
[----:B------:R-:W-:Y:S02]  /*0ec0*/  IADD3.X R27, PT, PT, R31, R3, RZ, P1, !PT ;  /* 0x000000031f1b7210 */ /* 0x000fe40000ffe4ff */
[----:B------:R-:W3:Y:S02]  /*0ed0*/  LDL.64 R30, [UR7+0x28] ;  /* 0x00002807ff1e7983 */ /* 0x000ee40008100a00 */
[----:B------:R-:W-:Y:S01]  /*0ee0*/  IADD3 R19, PT, PT, R19, R29, RZ ;  /* 0x0000001d13137210 */ /* 0x000fe20007ffe0ff */
[----:B--2---:R-:W-:-:S04]  /*0ef0*/  IMAD R29, R33, R34, RZ ;  /* 0x00000022211d7224 */ /* 0x004fc800078e02ff */
[-C--:B------:R-:W-:Y:S02]  /*0f00*/  IMAD R28, R35, R32.reuse, R29 ;  /* 0x00000020231c7224 */ /* 0x080fe400078e021d */
[----:B------:R-:W-:Y:S01]  /*0f10*/  IMAD.WIDE.U32 R18, R34, R32, R18 ;  /* 0x0000002022127225 */ /* 0x000fe200078e0012 */
[----:B------:R-:W-:Y:S01]  /*0f20*/  IADD3 R32, P1, PT, R26, R37, RZ ;  /* 0x000000251a207210 */ /* 0x000fe20007f3e0ff */
[----:B------:R-:W3:Y:S03]  /*0f30*/  LDG.E.64 R34, desc[UR10][R26.64] ;  /* 0x0000000a1a227981 */ /* 0x000ee6000c1e1b00 */
[----:B------:R-:W-:Y:S01]  /*0f40*/  IADD3.X R33, PT, PT, R27, R3, RZ, P1, !PT ;  /* 0x000000031b217210 */ /* 0x000fe20000ffe4ff */
[----:B------:R-:W2:Y:S05]  /*0f50*/  LDL.64 R36, [UR7+0x30] ;  /* 0x00003007ff247983 */ /* 0x000eaa0008100a00 */
[----:B------:R-:W2:Y:S01]  /*0f60*/  LDG.E.64 R32, desc[UR10][R32.64] ;  /* 0x0000000a20207981 */ /* 0x000ea2000c1e1b00 */
[----:B------:R-:W-:Y:S01]  /*0f70*/  IMAD.IADD R19, R19, 0x1, R28 ;  /* 0x0000000113137824 */ /* 0x000fe200078e021c */
        /* <DEDUP_REMOVED lines=9> */
[----:B------:R-:W-:-:S07]  /*1010*/  IADD3 R19, PT, PT, R19, R29, RZ ;  /* 0x0000001d13137210 */ /* 0x000fce0007ffe0ff */
.L_x_9452:
[----:B------:R-:W-:Y:S05]  /*1020*/  BRA.U !UP1, `(.L_x_9449) ;  /* 0x0000000109b87547 */ /* 0x000fea000b800000 */
[----:B------:R-:W-:Y:S02]  /*1030*/  UISETP.NE.U32.AND UP0, UPT, UR8, 0x1, UPT ;  /* 0x000000010800788c */ /* 0x000fe4000bf05070 */
[----:B------:R-:W-:Y:S02]  /*1040*/  ULOP3.LUT UR7, UR14, 0x1, URZ, 0xc0, !UPT ;  /* 0x000000010e077892 */ /* 0x000fe4000f8ec0ff */
[----:B------:R-:W-:Y:S02]  /*1050*/  UISETP.NE.AND.EX UP0, UPT, URZ, URZ, UPT, UP0 ;  /* 0x000000ffff00728c */ /* 0x000fe4000bf05300 */
[----:B------:R-:W-:-:S04]  /*1060*/  UISETP.NE.U32.AND UP1, UPT, UR7, 0x1, UPT ;  /* 0x000000010700788c */ /* 0x000fc8000bf25070 */
[----:B------:R-:W-:-:S03]  /*1070*/  UISETP.NE.U32.AND.EX UP1, UPT, URZ, URZ, UPT, UP1 ;  /* 0x000000ffff00728c */ /* 0x000fc6000bf25110 */
[----:B------:R-:W-:Y:S08]  /*1080*/  BRA.U !UP0, `(.L_x_9453) ;  /* 0x0000000108647547 */ /* 0x000ff0000b800000 */
[----:B------:R-:W-:Y:S01]  /*1090*/  MOV R26, R16 ;  /* 0x00000010001a7202 */ /* 0x000fe20000000f00 */
[C---:B0-----:R-:W-:Y:S01]  /*10a0*/  IMAD R28, R24.reuse, UR5, RZ ;  /* 0x00000005181c7c24 */ /* 0x041fe2000f8e02ff */
[----:B------:R-:W-:Y:S01]  /*10b0*/  MOV R27, R23 ;  /* 0x00000017001b7202 */ /* 0x000fe20000000f00 */
[----:B------:R-:W-:Y:S02]  /*10c0*/  ULEA UR7, UR4, UR15, 0x3 ;  /* 0x0000000f04077291 */ /* 0x000fe4000f8e18ff */
[----:B------:R-:W-:Y:S02]  /*10d0*/  IMAD R3, R25, UR4, R28 ;  /* 0x0000000419037c24 */ /* 0x000fe4000f8e021c */
[----:B------:R-:W-:-:S04]  /*10e0*/  IMAD.WIDE.U32 R26, R24, UR4, R26 ;  /* 0x00000004181a7c25 */ /* 0x000fc8000f8e001a */
[----:B------:R-:W-:Y:S01]  /*10f0*/  IMAD.IADD R3, R27, 0x1, R3 ;  /* 0x000000011b037824 */ /* 0x000fe200078e0203 */
[C---:B------:R-:W-:Y:S01]  /*1100*/  LEA R34, P1, R26.reuse, UR12, 0x3 ;  /* 0x0000000c1a227c11 */ /* 0x040fe2000f8218ff */
        /* <DEDUP_REMOVED lines=17> */
.L_x_9453:
[----:B------:R-:W-:Y:S05]  /*1220*/  BRA.U UP1, `(.L_x_9449) ;  /* 0x0000000101387547 */ /* 0x000fea000b800000 */
[----:B------:R-:W-:Y:S01]  /*1230*/  MOV R17, R23 ;  /* 0x0000001700117202 */ /* 0x000fe20000000f00 */
[C---:B0-----:R-:W-:Y:S02]  /*1240*/  IMAD R22, R24.reuse, UR5, RZ ;  /* 0x0000000518167c24 */ /* 0x041fe4000f8e02ff */
[----:B------:R-:W-:-:S04]  /*1250*/  IMAD.WIDE.U32 R16, R24, UR4, R16 ;  /* 0x0000000418107c25 */ /* 0x000fc8000f8e0010 */
[----:B------:R-:W-:Y:S01]  /*1260*/  IMAD R3, R25, UR4, R22 ;  /* 0x0000000419037c24 */ /* 0x000fe2000f8e0216 */
[----:B------:R-:W-:Y:S01]  /*1270*/  LEA R22, P1, R16, UR12, 0x3 ;  /* 0x0000000c10167c11 */ /* 0x000fe2000f8218ff */
[----:B------:R-:W-:-:S03]  /*1280*/  ULEA UR4, UR4, UR15, 0x3 ;  /* 0x0000000f04047291 */ /* 0x000fc6000f8e18ff */
[----:B------:R-:W-:-:S04]  /*1290*/  IADD3 R3, PT, PT, R17, R3, RZ ;  /* 0x0000000311037210 */ /* 0x000fc80007ffe0ff */
[----:B------:R-:W-:Y:S02]  /*12a0*/  LEA.HI.X R23, R16, UR13, R3, 0x3, P1 ;  /* 0x0000000d10177c11 */ /* 0x000fe400088f1c03 */
[----:B------:R-:W2:Y:S04]  /*12b0*/  LDL.64 R16, [UR4+0x18] ;  /* 0x00001804ff107983 */ /* 0x000ea80008100a00 */
[----:B------:R-:W2:Y:S02]  /*12c0*/  LDG.E.64 R22, desc[UR10][R22.64] ;  /* 0x0000000a16167981 */ /* 0x000ea4000c1e1b00 */
[----:B--2---:R-:W-:Y:S02]  /*12d0*/  IMAD R3, R23, R16, RZ ;  /* 0x0000001017037224 */ /* 0x004fe400078e02ff */
[----:B------:R-:W-:-:S04]  /*12e0*/  IMAD.WIDE.U32 R18, R16, R22, R18 ;  /* 0x0000001610127225 */ /* 0x000fc800078e0012 */
[----:B------:R-:W-:-:S04]  /*12f0*/  IMAD R3, R17, R22, R3 ;  /* 0x0000001611037224 */ /* 0x000fc800078e0203 */
[----:B------:R-:W-:-:S07]  /*1300*/  IMAD.IADD R19, R19, 0x1, R3 ;  /* 0x0000000113137824 */ /* 0x000fce00078e0203 */
.L_x_9449:
[----:B------:R-:W-:Y:S05]  /*1310*/  BSYNC.RECONVERGENT B0 ;  /* 0x0000000000007941 */ /* 0x000fea0003800200 */
.L_x_9448:
[----:B------:R-:W1:Y:S01]  /*1320*/  LDCU UR4, c[0x0][0x380] ;  /* 0x00007000ff0477ac */ /* 0x000e620008000800 */
[----:B------:R-:W-:Y:S01]  /*1330*/  IADD3 R3, PT, PT, R2, 0x80, RZ ;  /* 0x0000008002037810 */ /* 0x000fe20007ffe0ff */
[----:B------:R-:W-:Y:S01]  /*1340*/  BSSY.RECONVERGENT B0, `(.L_x_9454) ;  /* 0x00000cf000007945 */ /* 0x000fe20003800200 */
[----:B------:R-:W-:Y:S01]  /*1350*/  CS2R R16, SRZ ;  /* 0x0000000000107805 */ /* 0x000fe2000001ff00 */
[----:B-1----:R-:W-:-:S06]  /*1360*/  UIADD3 UR4, UPT, UPT, -UR6, UR4, URZ ;  /* 0x0000000406047290 */ /* 0x002fcc000fffe1ff */
[----:B------:R-:W-:-:S13]  /*1370*/  ISETP.GE.U32.OR P1, PT, R3, UR4, !P0 ;  /* 0x0000000403007c0c */ /* 0x000fda000c726470 */
[----:B------:R-:W-:Y:S05]  /*1380*/  @P1 BRA `(.L_x_9455) ;  /* 0x0000000c00281947 */ /* 0x000fea0003800000 */
[----:B------:R-:W1:Y:S01]  /*1390*/  LDCU UR8, c[0x0][0x398] ;  /* 0x00007300ff0877ac */ /* 0x000e620008000800 */
[----:B------:R-:W2:Y:S01]  /*13a0*/  LDCU UR7, c[0x0][0x39c] ;  /* 0x00007380ff0777ac */ /* 0x000ea20008000800 */
[----:B-1----:R-:W-:-:S04]  /*13b0*/  UISETP.GE.U32.AND UP0, UPT, UR8, 0x1, UPT ;  /* 0x000000010800788c */ /* 0x002fc8000bf06070 */
[----:B--2---:R-:W-:-:S09]  /*13c0*/  UISETP.GE.AND.EX UP0, UPT, UR7, URZ, UPT, UP0 ;  /* 0x000000ff0700728c */ /* 0x004fd2000bf06300 */
        /* <DEDUP_REMOVED lines=8> */
[----:B-1---5:R-:W-:-:S04]  /*1450*/  IMAD R15, R15, UR16, RZ ;  /* 0x000000100f0f7c24 */ /* 0x022fc8000f8e02ff */
[C---:B------:R-:W-:Y:S01]  /*1460*/  IMAD R23, R14.reuse, UR17, R15 ;  /* 0x000000110e177c24 */ /* 0x040fe2000f8e020f */
[----:B--2---:R-:W-:Y:S01]  /*1470*/  ULOP3.LUT UR19, UR14, 0x7, URZ, 0xc0, !UPT ;  /* 0x000000070e137892 */ /* 0x004fe2000f8ec0ff */
[----:B------:R-:W-:-:S03]  /*1480*/  IMAD.WIDE.U32 R14, R14, UR16, RZ ;  /* 0x000000100e0e7c25 */ /* 0x000fc6000f8e00ff */
[----:B------:R-:W-:Y:S02]  /*1490*/  UISETP.NE.U32.AND UP0, UPT, UR19, URZ, UPT ;  /* 0x000000ff1300728c */ /* 0x000fe4000bf05070 */
[----:B------:R-:W-:Y:S02]  /*14a0*/  IADD3 R23, PT, PT, R15, R23, RZ ;  /* 0x000000170f177210 */ /* 0x000fe40007ffe0ff */
[----:B------:R-:W-:Y:S01]  /*14b0*/  UISETP.NE.AND.EX UP0, UPT, URZ, URZ, UPT, UP0 ;  /* 0x000000ffff00728c */ /* 0x000fe2000bf05300 */
[----:B------:R-:W-:Y:S10]  /*14c0*/  BRA.U !UP1, `(.L_x_9456) ;  /* 0x00000005094c7547 */ /* 0x000ff4000b800000 */
[----:B------:R-:W1:Y:S01]  /*14d0*/  LDCU.64 UR16, c[0x0][0x3e0] ;  /* 0x00007c00ff1077ac */ /* 0x000e620008000a00 */
        /* <DEDUP_REMOVED lines=8> */
[----:B-1----:R-:W-:Y:S02]  /*1560*/  USHF.L.U64.HI UR18, UR16, 0x3, UR17 ;  /* 0x0000000310127899 */ /* 0x002fe40008010211 */
[----:B------:R-:W-:-:S12]  /*1570*/  USHF.L.U64.HI UR9, UR16, 0x6, UR17 ;  /* 0x0000000610097899 */ /* 0x000fd80008010211 */
.L_x_9457:
[----:B------:R-:W-:Y:S01]  /*1580*/  USHF.L.U32 UR17, UR16, 0x3, URZ ;  /* 0x0000000310117899 */ /* 0x000fe200080006ff */
[----:B0-----:R-:W2:Y:S04]  /*1590*/  LDL.64 R24, [R34+-0x10] ;  /* 0xfffff00022187983 */ /* 0x001ea80000100a00 */
[----:B------:R-:W2:Y:S01]  /*15a0*/  LDG.E.64 R26, desc[UR10][R36.64] ;  /* 0x0000000a241a7981 */ /* 0x000ea2000c1e1b00 */
[----:B------:R-:W-:-:S03]  /*15b0*/  IADD3 R28, P1, PT, R36, UR17, RZ ;  /* 0x00000011241c7c10 */ /* 0x000fc6000ff3e0ff */
[----:B------:R-:W3:Y:S01]  /*15c0*/  LDL.64 R32, [R34+-0x8] ;  /* 0xfffff80022207983 */ /* 0x000ee20000100a00 */
[----:B------:R-:W-:-:S05]  /*15d0*/  IADD3.X R29, PT, PT, R37, UR18, RZ, P1, !PT ;  /* 0x00000012251d7c10 */ /* 0x000fca0008ffe4ff */
[----:B------:R-:W3:Y:S01]  /*15e0*/  LDG.E.64 R30, desc[UR10][R28.64] ;  /* 0x0000000a1c1e7981 */ /* 0x000ee2000c1e1b00 */
[----:B--2---:R-:W-:Y:S02]  /*15f0*/  IMAD R27, R27, R24, RZ ;  /* 0x000000181b1b7224 */ /* 0x004fe400078e02ff */
[----:B------:R-:W-:Y:S01]  /*1600*/  IMAD.WIDE.U32 R16, R24, R26, R16 ;  /* 0x0000001a18107225 */ /* 0x000fe200078e0010 */
[----:B------:R-:W-:-:S03]  /*1610*/  IADD3 R24, P1, PT, R28, UR17, RZ ;  /* 0x000000111c187c10 */ /* 0x000fc6000ff3e0ff */
[----:B------:R-:W-:Y:S01]  /*1620*/  IMAD R27, R25, R26, R27 ;  /* 0x0000001a191b7224 */ /* 0x000fe200078e021b */
[----:B------:R-:W-:Y:S02]  /*1630*/  IADD3.X R25, PT, PT, R29, UR18, RZ, P1, !PT ;  /* 0x000000121d197c10 */ /* 0x000fe40008ffe4ff */
[----:B------:R-:W2:Y:S02]  /*1640*/  LDL.64 R28, [R34] ;  /* 0x00000000221c7983 */ /* 0x000ea40000100a00 */
[----:B------:R-:W-:Y:S01]  /*1650*/  IADD3 R17, PT, PT, R17, R27, RZ ;  /* 0x0000001b11117210 */ /* 0x000fe20007ffe0ff */
[----:B---3--:R-:W-:-:S04]  /*1660*/  IMAD R27, R31, R32, RZ ;  /* 0x000000201f1b7224 */ /* 0x008fc800078e02ff */
[-C--:B------:R-:W-:Y:S02]  /*1670*/  IMAD R31, R33, R30.reuse, R27 ;  /* 0x0000001e211f7224 */ /* 0x080fe400078e021b */
[----:B------:R-:W-:Y:S01]  /*1680*/  IMAD.WIDE.U32 R16, R32, R30, R16 ;  /* 0x0000001e20107225 */ /* 0x000fe200078e0010 */
[----:B------:R-:W2:Y:S01]  /*1690*/  LDG.E.64 R26, desc[UR10][R24.64] ;  /* 0x0000000a181a7981 */ /* 0x000ea2000c1e1b00 */
[----:B------:R-:W-:Y:S02]  /*16a0*/  IADD3 R30, P1, PT, R24, UR17, RZ ;  /* 0x00000011181e7c10 */ /* 0x000fe4000ff3e0ff */
[----:B------:R-:W-:Y:S02]  /*16b0*/  IMAD.IADD R17, R17, 0x1, R31 ;  /* 0x0000000111117824 */ /* 0x000fe400078e021f */
[----:B------:R-:W-:-:S05]  /*16c0*/  IADD3.X R31, PT, PT, R25, UR18, RZ, P1, !PT ;  /* 0x00000012191f7c10 */ /* 0x000fca0008ffe4ff */
[----:B------:R-:W3:Y:S04]  /*16d0*/  LDG.E.64 R32, desc[UR10][R30.64] ;  /* 0x0000000a1e207981 */ /* 0x000ee8000c1e1b00 */
[----:B------:R-:W3:Y:S01]  /*16e0*/  LDL.64 R24, [R34+0x8] ;  /* 0x0000080022187983 */ /* 0x000ee20000100a00 */
[----:B--2---:R-:W-:Y:S02]  /*16f0*/  IMAD R27, R27, R28, RZ ;  /* 0x0000001c1b1b7224 */ /* 0x004fe400078e02ff */
[----:B------:R-:W-:-:S04]  /*1700*/  IMAD.WIDE.U32 R16, R28, R26, R16 ;  /* 0x0000001a1c107225 */ /* 0x000fc800078e0010 */
[----:B------:R-:W-:Y:S01]  /*1710*/  IMAD R27, R29, R26, R27 ;  /* 0x0000001a1d1b7224 */ /* 0x000fe200078e021b */
[----:B------:R-:W-:-:S04]  /*1720*/  IADD3 R26, P1, PT, R30, UR17, RZ ;  /* 0x000000111e1a7c10 */ /* 0x000fc8000ff3e0ff */
[----:B------:R-:W-:Y:S02]  /*1730*/  IADD3 R17, PT, PT, R17, R27, RZ ;  /* 0x0000001b11117210 */ /* 0x000fe40007ffe0ff */
[----:B------:R-:W-:Y:S01]  /*1740*/  IADD3.X R27, PT, PT, R31, UR18, RZ, P1, !PT ;  /* 0x000000121f1b7c10 */ /* 0x000fe20008ffe4ff */
[----:B---3--:R-:W-:Y:S01]  /*1750*/  IMAD R29, R33, R24, RZ ;  /* 0x00000018211d7224 */ /* 0x008fe200078e02ff */
[----:B------:R-:W2:Y:S01]  /*1760*/  LDL.64 R30, [R34+0x10] ;  /* 0x00001000221e7983 */ /* 0x000ea20000100a00 */
[----:B------:R-:W-:Y:S01]  /*1770*/  IMAD.WIDE.U32 R16, R24, R32, R16 ;  /* 0x0000002018107225 */ /* 0x000fe200078e0010 */
[----:B------:R-:W-:-:S03]  /*1780*/  IADD3 R28, P1, PT, R26, UR17, RZ ;  /* 0x000000111a1c7c10 */ /* 0x000fc6000ff3e0ff */
[----:B------:R-:W-:Y:S02]  /*1790*/  IMAD R29, R25, R32, R29 ;  /* 0x00000020191d7224 */ /* 0x000fe400078e021d */
[----:B------:R-:W2:Y:S03]  /*17a0*/  LDG.E.64 R24, desc[UR10][R26.64] ;  /* 0x0000000a1a187981 */ /* 0x000ea6000c1e1b00 */
[----:B------:R-:W-:Y:S02]  /*17b0*/  IADD3 R17, PT, PT, R17, R29, RZ ;  /* 0x0000001d11117210 */ /* 0x000fe40007ffe0ff */
        /* <DEDUP_REMOVED lines=11> */
[----:B------:R-:W-:-:S04]  /*1870*/  IMAD.WIDE.U32 R16, R26, R32, R16 ;  /* 0x000000201a107225 */ /* 0x000fc800078e0010 */
[----:B------:R-:W-:Y:S01]  /*1880*/  IMAD R31, R27, R32, R31 ;  /* 0x000000201b1f7224 */ /* 0x000fe200078e021f */
[----:B------:R-:W-:Y:S01]  /*1890*/  IADD3 R32, P1, PT, R24, UR17, RZ ;  /* 0x0000001118207c10 */ /* 0x000fe2000ff3e0ff */
[----:B------:R-:W2:Y:S03]  /*18a0*/  LDG.E.64 R26, desc[UR10][R24.64] ;  /* 0x0000000a181a7981 */ /* 0x000ea6000c1e1b00 */
[----:B------:R-:W-:-:S06]  /*18b0*/  IADD3.X R33, PT, PT, R25, UR18, RZ, P1, !PT ;  /* 0x0000001219217c10 */ /* 0x000fcc0008ffe4ff */
[----:B------:R-:W3:Y:S04]  /*18c0*/  LDG.E.64 R32, desc[UR10][R32.64] ;  /* 0x0000000a20207981 */ /* 0x000ee8000c1e1b00 */
[----:B------:R0:W3:Y:S01]  /*18d0*/  LDL.64 R24, [R34+0x28] ;  /* 0x0000280022187983 */ /* 0x0000e20000100a00 */
[----:B------:R-:W-:Y:S01]  /*18e0*/  UIADD3 UR7, UP1, UPT, UR7, -0x8, URZ ;  /* 0xfffffff807077890 */ /* 0x000fe2000ff3e0ff */
[----:B------:R-:W-:-:S03]  /*18f0*/  IADD3 R17, PT, PT, R17, R31, RZ ;  /* 0x0000001f11117210 */ /* 0x000fc60007ffe0ff */
[----:B------:R-:W-:Y:S02]  /*1900*/  UIADD3.X UR8, UPT, UPT, UR8, -0x1, URZ, UP1, !UPT ;  /* 0xffffffff08087890 */ /* 0x000fe40008ffe4ff */
[----:B------:R-:W-:-:S04]  /*1910*/  UISETP.NE.U32.AND UP1, UPT, UR7, URZ, UPT ;  /* 0x000000ff0700728c */ /* 0x000fc8000bf25070 */
[----:B------:R-:W-:Y:S01]  /*1920*/  UISETP.NE.AND.EX UP1, UPT, UR8, URZ, UPT, UP1 ;  /* 0x000000ff0800728c */ /* 0x000fe2000bf25310 */
[----:B0-----:R-:W-:Y:S01]  /*1930*/  IADD3 R34, PT, PT, R34, 0x40, RZ ;  /* 0x0000004022227810 */ /* 0x001fe20007ffe0ff */
[----:B--2---:R-:W-:Y:S02]  /*1940*/  IMAD R27, R27, R28, RZ ;  /* 0x0000001c1b1b7224 */ /* 0x004fe400078e02ff */
[----:B------:R-:W-:-:S04]  /*1950*/  IMAD.WIDE.U32 R16, R28, R26, R16 ;  /* 0x0000001a1c107225 */ /* 0x000fc800078e0010 */
[----:B------:R-:W-:Y:S01]  /*1960*/  IMAD R27, R29, R26, R27 ;  /* 0x0000001a1d1b7224 */ /* 0x000fe200078e021b */
[----:B------:R-:W-:-:S03]  /*1970*/  MOV R29, UR16 ;  /* 0x00000010001d7c02 */ /* 0x000fc60008000f00 */
[----:B------:R-:W-:Y:S02]  /*1980*/  IMAD.IADD R17, R17, 0x1, R27 ;  /* 0x0000000111117824 */ /* 0x000fe400078e021b */
[----:B---3--:R-:W-:Y:S01]  /*1990*/  IMAD R27, R33, R24, RZ ;  /* 0x00000018211b7224 */ /* 0x008fe200078e02ff */
[----:B------:R-:W-:Y:S01]  /*19a0*/  LEA R36, P1, R29, R36, 0x6 ;  /* 0x000000241d247211 */ /* 0x000fe200078230ff */
[----:B------:R-:W-:-:S04]  /*19b0*/  IMAD.WIDE.U32 R16, R24, R32, R16 ;  /* 0x0000002018107225 */ /* 0x000fc800078e0010 */
[----:B------:R-:W-:Y:S01]  /*19c0*/  IMAD R27, R25, R32, R27 ;  /* 0x00000020191b7224 */ /* 0x000fe200078e021b */
[----:B------:R-:W-:-:S04]  /*19d0*/  IADD3.X R37, PT, PT, R37, UR9, RZ, P1, !PT ;  /* 0x0000000925257c10 */ /* 0x000fc80008ffe4ff */
[----:B------:R-:W-:Y:S01]  /*19e0*/  IADD3 R17, PT, PT, R17, R27, RZ ;  /* 0x0000001b11117210 */ /* 0x000fe20007ffe0ff */
[----:B------:R-:W-:Y:S06]  /*19f0*/  BRA.U UP1, `(.L_x_9457) ;  /* 0xfffffff901e07547 */ /* 0x000fec000b83ffff */
.L_x_9456:
        /* <DEDUP_REMOVED lines=8> */
[----:B------:R-:W-:Y:S01]  /*1a80*/  MOV R22, R14 ;  /* 0x0000000e00167202 */ /* 0x000fe20000000f00 */
[----:B0-----:R-:W-:Y:S01]  /*1a90*/  IMAD R28, R24, UR5, RZ ;  /* 0x00000005181c7c24 */ /* 0x001fe2000f8e02ff */
[----:B------:R-:W-:-:S03]  /*1aa0*/  ULEA UR7, UR4, UR15, 0x3 ;  /* 0x0000000f04077291 */ /* 0x000fc6000f8e18ff */
[----:B------:R-:W-:-:S04]  /*1ab0*/  IMAD.WIDE.U32 R26, R24, UR4, R22 ;  /* 0x00000004181a7c25 */ /* 0x000fc8000f8e0016 */
[----:B------:R-:W-:Y:S01]  /*1ac0*/  IMAD R29, R25, UR4, R28 ;  /* 0x00000004191d7c24 */ /* 0x000fe2000f8e021c */
[----:B------:R-:W-:-:S03]  /*1ad0*/  LEA R36, P1, R26, UR12, 0x3 ;  /* 0x0000000c1a247c11 */ /* 0x000fc6000f8218ff */
[----:B------:R-:W-:-:S05]  /*1ae0*/  IMAD.IADD R27, R27, 0x1, R29 ;  /* 0x000000011b1b7824 */ /* 0x000fca00078e021d */
[----:B------:R-:W-:Y:S02]  /*1af0*/  LEA.HI.X R37, R26, UR13, R27, 0x3, P1 ;  /* 0x0000000d1a257c11 */ /* 0x000fe400088f1c1b */
[----:B------:R-:W2:Y:S04]  /*1b00*/  LDL.64 R26, [UR7+0x18] ;  /* 0x00001807ff1a7983 */ /* 0x000ea80008100a00 */
[----:B------:R-:W2:Y:S01]  /*1b10*/  LDG.E.64 R28, desc[UR10][R36.64] ;  /* 0x0000000a241c7981 */ /* 0x000ea2000c1e1b00 */
[C---:B------:R-:W-:Y:S01]  /*1b20*/  IMAD.HI.U32 R35, R24.reuse, 0x8, RZ ;  /* 0x0000000818237827 */ /* 0x040fe200078e00ff */
[----:B------:R-:W-:Y:S02]  /*1b30*/  SHF.L.U32 R30, R25, 0x3, RZ ;  /* 0x00000003191e7819 */ /* 0x000fe400000006ff */
[----:B------:R-:W-:-:S02]  /*1b40*/  SHF.L.U32 R33, R24, 0x3, RZ ;  /* 0x0000000318217819 */ /* 0x000fc400000006ff */
[----:B------:R-:W-:Y:S02]  /*1b50*/  IADD3 R35, PT, PT, R35, R30, RZ ;  /* 0x0000001e23237210 */ /* 0x000fe40007ffe0ff */
[----:B------:R-:W-:-:S04]  /*1b60*/  IADD3 R30, P1, PT, R36, R33, RZ ;  /* 0x00000021241e7210 */ /* 0x000fc80007f3e0ff */
[----:B------:R-:W-:Y:S01]  /*1b70*/  IADD3.X R31, PT, PT, R37, R35, RZ, P1, !PT ;  /* 0x00000023251f7210 */ /* 0x000fe20000ffe4ff */
[----:B--2---:R-:W-:Y:S02]  /*1b80*/  IMAD R29, R29, R26, RZ ;  /* 0x0000001a1d1d7224 */ /* 0x004fe400078e02ff */
[----:B------:R-:W-:-:S04]  /*1b90*/  IMAD.WIDE.U32 R16, R26, R28, R16 ;  /* 0x0000001c1a107225 */ /* 0x000fc800078e0010 */
[----:B------:R-:W-:Y:S02]  /*1ba0*/  IMAD R32, R27, R28, R29 ;  /* 0x0000001c1b207224 */ /* 0x000fe400078e021d */
[----:B------:R-:W2:Y:S04]  /*1bb0*/  LDG.E.64 R26, desc[UR10][R30.64] ;  /* 0x0000000a1e1a7981 */ /* 0x000ea8000c1e1b00 */
[----:B------:R-:W2:Y:S01]  /*1bc0*/  LDL.64 R28, [UR7+0x20] ;  /* 0x00002007ff1c7983 */ /* 0x000ea20008100a00 */
[----:B------:R-:W-:Y:S02]  /*1bd0*/  IMAD.IADD R17, R17, 0x1, R32 ;  /* 0x0000000111117824 */ /* 0x000fe400078e0220 */
[----:B--2---:R-:W-:Y:S02]  /*1be0*/  IMAD R27, R27, R28, RZ ;  /* 0x0000001c1b1b7224 */ /* 0x004fe400078e02ff */
[----:B------:R-:W-:Y:S01]  /*1bf0*/  IMAD.WIDE.U32 R16, R28, R26, R16 ;  /* 0x0000001a1c107225 */ /* 0x000fe200078e0010 */
[----:B------:R-:W-:-:S03]  /*1c00*/  IADD3 R28, P1, PT, R30, R33, RZ ;  /* 0x000000211e1c7210 */ /* 0x000fc60007f3e0ff */
[----:B------:R-:W-:Y:S01]  /*1c10*/  IMAD R27, R29, R26, R27 ;  /* 0x0000001a1d1b7224 */ /* 0x000fe200078e021b */
[----:B------:R-:W-:Y:S02]  /*1c20*/  IADD3.X R29, PT, PT, R31, R35, RZ, P1, !PT ;  /* 0x000000231f1d7210 */ /* 0x000fe40000ffe4ff */
[----:B------:R-:W-:Y:S01]  /*1c30*/  IADD3 R32, P1, PT, R28, R33, RZ ;  /* 0x000000211c207210 */ /* 0x000fe20007f3e0ff */
[----:B------:R-:W2:Y:S04]  /*1c40*/  LDL.64 R30, [UR7+0x28] ;  /* 0x00002807ff1e7983 */ /* 0x000ea80008100a00 */
[----:B------:R-:W2:Y:S01]  /*1c50*/  LDG.E.64 R36, desc[UR10][R28.64] ;  /* 0x0000000a1c247981 */ /* 0x000ea2000c1e1b00 */
[----:B------:R-:W-:-:S03]  /*1c60*/  IADD3.X R33, PT, PT, R29, R35, RZ, P1, !PT ;  /* 0x000000231d217210 */ /* 0x000fc60000ffe4ff */
[----:B------:R-:W3:Y:S04]  /*1c70*/  LDL.64 R34, [UR7+0x30] ;  /* 0x00003007ff227983 */ /* 0x000ee80008100a00 */
[----:B------:R-:W3:Y:S01]  /*1c80*/  LDG.E.64 R32, desc[UR10][R32.64] ;  /* 0x0000000a20207981 */ /* 0x000ee2000c1e1b00 */
[----:B------:R-:W-:Y:S01]  /*1c90*/  IADD3 R17, PT, PT, R17, R27, RZ ;  /* 0x0000001b11117210 */ /* 0x000fe20007ffe0ff */
        /* <DEDUP_REMOVED lines=10> */
.L_x_9458:
        /* <DEDUP_REMOVED lines=12> */
[----:B------:R-:W-:-:S05]  /*1e00*/  IMAD.WIDE.U32 R26, R24, UR4, R26 ;  /* 0x00000004181a7c25 */ /* 0x000fca000f8e001a */
[----:B------:R-:W-:Y:S01]  /*1e10*/  IADD3 R29, PT, PT, R27, R29, RZ ;  /* 0x0000001d1b1d7210 */ /* 0x000fe20007ffe0ff */
[----:B------:R-:W2:Y:S01]  /*1e20*/  LDL.64 R30, [UR7+0x20] ;  /* 0x00002007ff1e7983 */ /* 0x000ea20008100a00 */
[----:B------:R-:W-:-:S04]  /*1e30*/  LEA R34, P1, R26, UR12, 0x3 ;  /* 0x0000000c1a227c11 */ /* 0x000fc8000f8218ff */
        /* <DEDUP_REMOVED lines=15> */
[----:B------:R-:W-:-:S07]  /*1f30*/  IMAD.IADD R17, R17, 0x1, R27 ;  /* 0x0000000111117824 */ /* 0x000fce00078e021b */
.L_x_9459:
        /* <DEDUP_REMOVED lines=13> */
[----:B------:R-:W-:-:S05]  /*2010*/  IMAD R25, R15, R22, R25 ;  /* 0x000000160f197224 */ /* 0x000fca00078e0219 */
[----:B------:R-:W-:-:S07]  /*2020*/  IADD3 R17, PT, PT, R17, R25, RZ ;  /* 0x0000001911117210 */ /* 0x000fce0007ffe0ff */
.L_x_9455:
[----:B------:R-:W-:Y:S05]  /*2030*/  BSYNC.RECONVERGENT B0 ;  /* 0x0000000000007941 */ /* 0x000fea0003800200 */
.L_x_9454:
[----:B------:R-:W1:Y:S01]  /*2040*/  LDCU UR4, c[0x0][0x380] ;  /* 0x00007000ff0477ac */ /* 0x000e620008000800 */
[----:B-----5:R-:W-:Y:S01]  /*2050*/  IADD3 R14, PT, PT, R2, 0x100, RZ ;  /* 0x00000100020e7810 */ /* 0x020fe20007ffe0ff */
[----:B------:R-:W-:Y:S01]  /*2060*/  BSSY.RECONVERGENT B0, `(.L_x_9460) ;  /* 0x00000cf000007945 */ /* 0x000fe20003800200 */
[----:B-1----:R-:W-:-:S06]  /*2070*/  UIADD3 UR4, UPT, UPT, -UR6, UR4, URZ ;  /* 0x0000000406047290 */ /* 0x002fcc000fffe1ff */
[----:B------:R-:W-:Y:S02]  /*2080*/  ISETP.GE.U32.OR P1, PT, R14, UR4, !P0 ;  /* 0x000000040e007c0c */ /* 0x000fe4000c726470 */
[----:B------:R-:W-:-:S11]  /*2090*/  CS2R R14, SRZ ;  /* 0x00000000000e7805 */ /* 0x000fd6000001ff00 */
        /* <DEDUP_REMOVED lines=15> */
[----:B-1----:R-:W-:-:S04]  /*2190*/  IMAD R13, R13, UR8, RZ ;  /* 0x000000080d0d7c24 */ /* 0x002fc8000f8e02ff */
[C---:B------:R-:W-:Y:S02]  /*21a0*/  IMAD R23, R12.reuse, UR9, R13 ;  /* 0x000000090c177c24 */ /* 0x040fe4000f8e020d */
[----:B------:R-:W-:-:S04]  /*21b0*/  IMAD.WIDE.U32 R12, R12, UR8, RZ ;  /* 0x000000080c0c7c25 */ /* 0x000fc8000f8e00ff */
[----:B------:R-:W-:Y:S01]  /*21c0*/  IMAD.IADD R23, R13, 0x1, R23 ;  /* 0x000000010d177824 */ /* 0x000fe200078e0217 */
[----:B------:R-:W-:Y:S06]  /*21d0*/  BRA.U !UP1, `(.L_x_9462) ;  /* 0x00000005094c7547 */ /* 0x000fec000b800000 */
        /* <DEDUP_REMOVED lines=11> */
.L_x_9463:
        /* <DEDUP_REMOVED lines=14> */
[----:B---3--:R-:W-:Y:S02]  /*2370*/  IMAD R27, R31, R32, RZ ;  /* 0x000000201f1b7224 */ /* 0x008fe400078e02ff */
[----:B------:R-:W-:-:S04]  /*2380*/  IMAD.WIDE.U32 R14, R32, R30, R14 ;  /* 0x0000001e200e7225 */ /* 0x000fc800078e000e */
[----:B------:R-:W-:Y:S01]  /*2390*/  IMAD R31, R33, R30, R27 ;  /* 0x0000001e211f7224 */ /* 0x000fe200078e021b */
[----:B------:R-:W-:Y:S01]  /*23a0*/  IADD3 R30, P1, PT, R24, UR17, RZ ;  /* 0x00000011181e7c10 */ /* 0x000fe2000ff3e0ff */
        /* <DEDUP_REMOVED lines=16> */
[----:B------:R-:W2:Y:S02]  /*24b0*/  LDG.E.64 R24, desc[UR10][R26.64] ;  /* 0x0000000a1a187981 */ /* 0x000ea4000c1e1b00 */
[----:B------:R-:W-:Y:S01]  /*24c0*/  IMAD.IADD R15, R15, 0x1, R29 ;  /* 0x000000010f0f7824 */ /* 0x000fe200078e021d */
[----:B------:R-:W-:-:S05]  /*24d0*/  IADD3.X R29, PT, PT, R27, UR18, RZ, P1, !PT ;  /* 0x000000121b1d7c10 */ /* 0x000fca0008ffe4ff */
[----:B------:R-:W3:Y:S04]  /*24e0*/  LDG.E.64 R32, desc[UR10][R28.64] ;  /* 0x0000000a1c207981 */ /* 0x000ee8000c1e1b00 */
[----:B------:R-:W3:Y:S01]  /*24f0*/  LDL.64 R26, [R34+0x18] ;  /* 0x00001800221a7983 */ /* 0x000ee20000100a00 */
[----:B--2---:R-:W-:Y:S02]  /*2500*/  IMAD R25, R25, R30, RZ ;  /* 0x0000001e19197224 */ /* 0x004fe400078e02ff */
[----:B------:R-:W-:-:S04]  /*2510*/  IMAD.WIDE.U32 R14, R30, R24, R14 ;  /* 0x000000181e0e7225 */ /* 0x000fc800078e000e */
[----:B------:R-:W-:Y:S01]  /*2520*/  IMAD R25, R31, R24, R25 ;  /* 0x000000181f197224 */ /* 0x000fe200078e0219 */
[----:B------:R-:W-:-:S04]  /*2530*/  IADD3 R24, P1, PT, R28, UR17, RZ ;  /* 0x000000111c187c10 */ /* 0x000fc8000ff3e0ff */
[----:B------:R-:W-:Y:S01]  /*2540*/  IADD3 R15, PT, PT, R15, R25, RZ ;  /* 0x000000190f0f7210 */ /* 0x000fe20007ffe0ff */
[----:B---3--:R-:W-:Y:S01]  /*2550*/  IMAD R31, R33, R26, RZ ;  /* 0x0000001a211f7224 */ /* 0x008fe200078e02ff */
[----:B------:R-:W-:Y:S02]  /*2560*/  IADD3.X R25, PT, PT, R29, UR18, RZ, P1, !PT ;  /* 0x000000121d197c10 */ /* 0x000fe40008ffe4ff */
[----:B------:R-:W2:Y:S01]  /*2570*/  LDL.64 R28, [R34+0x20] ;  /* 0x00002000221c7983 */ /* 0x000ea20000100a00 */
[-C--:B------:R-:W-:Y:S02]  /*2580*/  IMAD R31, R27, R32.reuse, R31 ;  /* 0x000000201b1f7224 */ /* 0x080fe400078e021f */
[----:B------:R-:W-:Y:S01]  /*2590*/  IMAD.WIDE.U32 R14, R26, R32, R14 ;  /* 0x000000201a0e7225 */ /* 0x000fe200078e000e */
        /* <DEDUP_REMOVED lines=15> */
[----:B------:R-:W-:Y:S01]  /*2690*/  IADD3 R15, PT, PT, R15, R27, RZ ;  /* 0x0000001b0f0f7210 */ /* 0x000fe20007ffe0ff */
[----:B---3--:R-:W-:Y:S01]  /*26a0*/  IMAD R27, R33, R24, RZ ;  /* 0x00000018211b7224 */ /* 0x008fe200078e02ff */
[----:B------:R-:W-:Y:S01]  /*26b0*/  LEA R36, P1, R29, R36, 0x6 ;  /* 0x000000241d247211 */ /* 0x000fe200078230ff */
[----:B------:R-:W-:-:S04]  /*26c0*/  IMAD.WIDE.U32 R14, R24, R32, R14 ;  /* 0x00000020180e7225 */ /* 0x000fc800078e000e */
[----:B------:R-:W-:Y:S01]  /*26d0*/  IMAD R27, R25, R32, R27 ;  /* 0x00000020191b7224 */ /* 0x000fe200078e021b */
[----:B------:R-:W-:-:S03]  /*26e0*/  IADD3.X R37, PT, PT, R37, UR9, RZ, P1, !PT ;  /* 0x0000000925257c10 */ /* 0x000fc60008ffe4ff */
[----:B------:R-:W-:Y:S01]  /*26f0*/  IMAD.IADD R15, R15, 0x1, R27 ;  /* 0x000000010f0f7824 */ /* 0x000fe200078e021b */
[----:B------:R-:W-:Y:S06]  /*2700*/  BRA.U UP1, `(.L_x_9463) ;  /* 0xfffffff901e07547 */ /* 0x000fec000b83ffff */
.L_x_9462:
        /* <DEDUP_REMOVED lines=13> */
[----:B------:R-:W-:-:S04]  /*27e0*/  LEA R36, P1, R26, UR12, 0x3 ;  /* 0x0000000c1a247c11 */ /* 0x000fc8000f8218ff */
[----:B------:R-:W-:-:S04]  /*27f0*/  IADD3 R27, PT, PT, R27, R29, RZ ;  /* 0x0000001d1b1b7210 */ /* 0x000fc80007ffe0ff */
[----:B------:R-:W-:Y:S02]  /*2800*/  LEA.HI.X R37, R26, UR13, R27, 0x3, P1 ;  /* 0x0000000d1a257c11 */ /* 0x000fe400088f1c1b */
[----:B------:R-:W2:Y:S04]  /*2810*/  LDL.64 R26, [UR7+0x18] ;  /* 0x00001807ff1a7983 */ /* 0x000ea80008100a00 */
[----:B------:R-:W2:Y:S01]  /*2820*/  LDG.E.64 R28, desc[UR10][R36.64] ;  /* 0x0000000a241c7981 */ /* 0x000ea2000c1e1b00 */
[----:B------:R-:W-:Y:S01]  /*2830*/  IMAD.HI.U32 R35, R24, 0x8, RZ ;  /* 0x0000000818237827 */ /* 0x000fe200078e00ff */
[----:B------:R-:W-:-:S03]  /*2840*/  SHF.L.U32 R30, R25, 0x3, RZ ;  /* 0x00000003191e7819 */ /* 0x000fc600000006ff */
[----:B------:R-:W-:Y:S01]  /*2850*/  IMAD.SHL.U32 R33, R24, 0x8, RZ ;  /* 0x0000000818217824 */ /* 0x000fe200078e00ff */
[----:B------:R-:W-:-:S04]  /*2860*/  IADD3 R35, PT, PT, R35, R30, RZ ;  /* 0x0000001e23237210 */ /* 0x000fc80007ffe0ff */
[----:B------:R-:W-:-:S04]  /*2870*/  IADD3 R30, P1, PT, R36, R33, RZ ;  /* 0x00000021241e7210 */ /* 0x000fc80007f3e0ff */
[----:B------:R-:W-:Y:S01]  /*2880*/  IADD3.X R31, PT, PT, R37, R35, RZ, P1, !PT ;  /* 0x00000023251f7210 */ /* 0x000fe20000ffe4ff */
[----:B--2---:R-:W-:Y:S02]  /*2890*/  IMAD R29, R29, R26, RZ ;  /* 0x0000001a1d1d7224 */ /* 0x004fe400078e02ff */
[----:B------:R-:W-:-:S04]  /*28a0*/  IMAD.WIDE.U32 R14, R26, R28, R14 ;  /* 0x0000001c1a0e7225 */ /* 0x000fc800078e000e */
[----:B------:R-:W-:Y:S02]  /*28b0*/  IMAD R32, R27, R28, R29 ;  /* 0x0000001c1b207224 */ /* 0x000fe400078e021d */
[----:B------:R-:W2:Y:S04]  /*28c0*/  LDG.E.64 R26, desc[UR10][R30.64] ;  /* 0x0000000a1e1a7981 */ /* 0x000ea8000c1e1b00 */
[----:B------:R-:W2:Y:S01]  /*28d0*/  LDL.64 R28, [UR7+0x20] ;  /* 0x00002007ff1c7983 */ /* 0x000ea20008100a00 */
[----:B------:R-:W-:Y:S01]  /*28e0*/  IADD3 R15, PT, PT, R15, R32, RZ ;  /* 0x000000200f0f7210 */ /* 0x000fe20007ffe0ff */
        /* <DEDUP_REMOVED lines=8> */
[----:B------:R-:W-:-:S03]  /*2970*/  IMAD.X R33, R29, 0x1, R35, P1 ;  /* 0x000000011d217824 */ /* 0x000fc600008e0623 */
        /* <DEDUP_REMOVED lines=13> */
.L_x_9464:
        /* <DEDUP_REMOVED lines=9> */
[----:B------:R-:W-:Y:S01]  /*2ae0*/  ULEA UR7, UR4, UR15, 0x3 ;  /* 0x0000000f04077291 */ /* 0x000fe2000f8e18ff */
[----:B------:R-:W-:Y:S02]  /*2af0*/  IMAD.MOV.U32 R27, RZ, RZ, R23 ;  /* 0x000000ffff1b7224 */ /* 0x000fe400078e0017 */
[----:B------:R-:W-:Y:S02]  /*2b00*/  IMAD R29, R25, UR4, R28 ;  /* 0x00000004191d7c24 */ /* 0x000fe4000f8e021c */
[----:B------:R-:W-:-:S04]  /*2b10*/  IMAD.WIDE.U32 R26, R24, UR4, R26 ;  /* 0x00000004181a7c25 */ /* 0x000fc8000f8e001a */
[----:B------:R-:W2:Y:S01]  /*2b20*/  LDL.64 R30, [UR7+0x20] ;  /* 0x00002007ff1e7983 */ /* 0x000ea20008100a00 */
[----:B------:R-:W-:Y:S02]  /*2b30*/  IADD3 R29, PT, PT, R27, R29, RZ ;  /* 0x0000001d1b1d7210 */ /* 0x000fe40007ffe0ff */
        /* <DEDUP_REMOVED lines=17> */
.L_x_9465:
[----:B------:R-:W-:Y:S05]  /*2c50*/  BRA.U UP1, `(.L_x_9461) ;  /* 0x00000001013c7547 */ /* 0x000fea000b800000 */
[----:B------:R-:W-:Y:S01]  /*2c60*/  MOV R22, R12 ;  /* 0x0000000c00167202 */ /* 0x000fe20000000f00 */
[C---:B0-----:R-:W-:Y:S02]  /*2c70*/  IMAD R26, R24.reuse, UR5, RZ ;  /* 0x00000005181a7c24 */ /* 0x041fe4000f8e02ff */
[----:B------:R-:W-:Y:S02]  /*2c80*/  IMAD.U32 R12, RZ, RZ, UR4 ;  /* 0x00000004ff0c7e24 */ /* 0x000fe4000f8e00ff */
[----:B------:R-:W-:-:S03]  /*2c90*/  IMAD.WIDE.U32 R22, R24, UR4, R22 ;  /* 0x0000000418167c25 */ /* 0x000fc6000f8e0016 */
[----:B------:R-:W-:Y:S01]  /*2ca0*/  LEA R12, R12, R1, 0x3 ;  /* 0x000000010c0c7211 */ /* 0x000fe200078e18ff */
[----:B------:R-:W-:Y:S01]  /*2cb0*/  IMAD R13, R25, UR4, R26 ;  /* 0x00000004190d7c24 */ /* 0x000fe2000f8e021a */
[----:B------:R-:W-:-:S04]  /*2cc0*/  LEA R24, P1, R22, UR12, 0x3 ;  /* 0x0000000c16187c11 */ /* 0x000fc8000f8218ff */
[----:B------:R-:W-:-:S04]  /*2cd0*/  IADD3 R13, PT, PT, R23, R13, RZ ;  /* 0x0000000d170d7210 */ /* 0x000fc80007ffe0ff */
[----:B------:R-:W-:Y:S02]  /*2ce0*/  LEA.HI.X R25, R22, UR13, R13, 0x3, P1 ;  /* 0x0000000d16197c11 */ /* 0x000fe400088f1c0d */
[----:B------:R-:W2:Y:S04]  /*2cf0*/  LDL.64 R12, [R12+0x18] ;  /* 0x000018000c0c7983 */ /* 0x000ea80000100a00 */
[----:B------:R-:W2:Y:S02]  /*2d00*/  LDG.E.64 R22, desc[UR10][R24.64] ;  /* 0x0000000a18167981 */ /* 0x000ea4000c1e1b00 */
[----:B--2---:R-:W-:Y:S02]  /*2d10*/  IMAD R23, R23, R12, RZ ;  /* 0x0000000c17177224 */ /* 0x004fe400078e02ff */
[----:B------:R-:W-:-:S04]  /*2d20*/  IMAD.WIDE.U32 R14, R12, R22, R14 ;  /* 0x000000160c0e7225 */ /* 0x000fc800078e000e */
[----:B------:R-:W-:-:S05]  /*2d30*/  IMAD R23, R13, R22, R23 ;  /* 0x000000160d177224 */ /* 0x000fca00078e0217 */
[----:B------:R-:W-:-:S07]  /*2d40*/  IADD3 R15, PT, PT, R15, R23, RZ ;  /* 0x000000170f0f7210 */ /* 0x000fce0007ffe0ff */
.L_x_9461:
[----:B------:R-:W-:Y:S05]  /*2d50*/  BSYNC.RECONVERGENT B0 ;  /* 0x0000000000007941 */ /* 0x000fea0003800200 */
.L_x_9460:
[----:B------:R-:W1:Y:S01]  /*2d60*/  LDCU UR14, c[0x0][0x380] ;  /* 0x00007000ff0e77ac */ /* 0x000e620008000800 */
[----:B------:R-:W-:Y:S01]  /*2d70*/  IADD3 R12, PT, PT, R2, 0x180, RZ ;  /* 0x00000180020c7810 */ /* 0x000fe20007ffe0ff */
        /* <DEDUP_REMOVED lines=35> */
.L_x_9469:
        /* <DEDUP_REMOVED lines=72> */
.L_x_9468:
        /* <DEDUP_REMOVED lines=13> */
[C---:B------:R-:W-:Y:S01]  /*3500*/  LEA R30, P1, R26.reuse, UR12, 0x3 ;  /* 0x0000000c1a1e7c11 */ /* 0x040fe2000f8218ff */
[----:B------:R-:W2:Y:S03]  /*3510*/  LDL.64 R36, [UR7+0x30] ;  /* 0x00003007ff247983 */ /* 0x000ea60008100a00 */
[----:B------:R-:W-:Y:S02]  /*3520*/  IADD3 R27, PT, PT, R27, R29, RZ ;  /* 0x0000001d1b1b7210 */ /* 0x000fe40007ffe0ff */
[----:B------:R-:W3:Y:S02]  /*3530*/  LDL.64 R28, [UR7+0x18] ;  /* 0x00001807ff1c7983 */ /* 0x000ee40008100a00 */
[----:B------:R-:W-:-:S05]  /*3540*/  LEA.HI.X R31, R26, UR13, R27, 0x3, P1 ;  /* 0x0000000d1a1f7c11 */ /* 0x000fca00088f1c1b */
[----:B------:R-:W3:Y:S02]  /*3550*/  LDG.E.64 R26, desc[UR10][R30.64] ;  /* 0x0000000a1e1a7981 */ /* 0x000ee4000c1e1b00 */
[----:B---3--:R-:W-:Y:S01]  /*3560*/  IMAD R35, R27, R28, RZ ;  /* 0x0000001c1b237224 */ /* 0x008fe200078e02ff */
[----:B------:R-:W-:Y:S01]  /*3570*/  SHF.L.U32 R27, R25, 0x3, RZ ;  /* 0x00000003191b7819 */ /* 0x000fe200000006ff */
[----:B------:R-:W-:-:S04]  /*3580*/  IMAD.WIDE.U32 R12, R28, R26, R12 ;  /* 0x0000001a1c0c7225 */ /* 0x000fc800078e000c */
[----:B------:R-:W-:Y:S02]  /*3590*/  IMAD R35, R29, R26, R35 ;  /* 0x0000001a1d237224 */ /* 0x000fe400078e0223 */
[----:B------:R-:W-:-:S04]  /*35a0*/  IMAD.WIDE.U32 R28, R24, 0x8, RZ ;  /* 0x00000008181c7825 */ /* 0x000fc800078e00ff */
[----:B------:R-:W-:Y:S01]  /*35b0*/  IMAD.IADD R29, R29, 0x1, R27 ;  /* 0x000000011d1d7824 */ /* 0x000fe200078e021b */
[----:B------:R-:W-:-:S04]  /*35c0*/  IADD3 R32, P1, PT, R30, R28, RZ ;  /* 0x0000001c1e207210 */ /* 0x000fc80007f3e0ff */
[----:B------:R-:W-:Y:S02]  /*35d0*/  IADD3.X R33, PT, PT, R31, R29, RZ, P1, !PT ;  /* 0x0000001d1f217210 */ /* 0x000fe40000ffe4ff */
[----:B------:R-:W3:Y:S04]  /*35e0*/  LDL.64 R30, [UR7+0x20] ;  /* 0x00002007ff1e7983 */ /* 0x000ee80008100a00 */
[----:B------:R-:W3:Y:S01]  /*35f0*/  LDG.E.64 R26, desc[UR10][R32.64] ;  /* 0x0000000a201a7981 */ /* 0x000ee2000c1e1b00 */
[----:B------:R-:W-:Y:S01]  /*3600*/  IADD3 R13, PT, PT, R13, R35, RZ ;  /* 0x000000230d0d7210 */ /* 0x000fe20007ffe0ff */
[----:B---3--:R-:W-:Y:S02]  /*3610*/  IMAD R35, R27, R30, RZ ;  /* 0x0000001e1b237224 */ /* 0x008fe400078e02ff */
[----:B------:R-:W-:-:S04]  /*3620*/  IMAD.WIDE.U32 R12, R30, R26, R12 ;  /* 0x0000001a1e0c7225 */ /* 0x000fc800078e000c */
[----:B------:R-:W-:Y:S01]  /*3630*/  IMAD R35, R31, R26, R35 ;  /* 0x0000001a1f237224 */ /* 0x000fe200078e0223 */
[----:B------:R-:W-:-:S04]  /*3640*/  IADD3 R26, P1, PT, R32, R28, RZ ;  /* 0x0000001c201a7210 */ /* 0x000fc80007f3e0ff */
[-C--:B------:R-:W-:Y:S02]  /*3650*/  IADD3.X R27, PT, PT, R33, R29.reuse, RZ, P1, !PT ;  /* 0x0000001d211b7210 */ /* 0x080fe40000ffe4ff */
[----:B------:R-:W-:Y:S01]  /*3660*/  IADD3 R28, P1, PT, R26, R28, RZ ;  /* 0x0000001c1a1c7210 */ /* 0x000fe20007f3e0ff */
[----:B------:R-:W3:Y:S04]  /*3670*/  LDL.64 R32, [UR7+0x28] ;  /* 0x00002807ff207983 */ /* 0x000ee80008100a00 */
[----:B------:R-:W3:Y:S01]  /*3680*/  LDG.E.64 R30, desc[UR10][R26.64] ;  /* 0x0000000a1a1e7981 */ /* 0x000ee2000c1e1b00 */
[----:B------:R-:W-:-:S06]  /*3690*/  IADD3.X R29, PT, PT, R27, R29, RZ, P1, !PT ;  /* 0x0000001d1b1d7210 */ /* 0x000fcc0000ffe4ff */
        /* <DEDUP_REMOVED lines=12> */
.L_x_9470:
        /* <DEDUP_REMOVED lines=32> */
.L_x_9471:
[----:B------:R-:W-:Y:S05]  /*3960*/  BRA.U UP1, `(.L_x_9467) ;  /* 0x00000001013c7547 */ /* 0x000fea000b800000 */
[----:B------:R-:W-:Y:S01]  /*3970*/  MOV R22, R10 ;  /* 0x0000000a00167202 */ /* 0x000fe20000000f00 */
[----:B0-----:R-:W-:Y:S01]  /*3980*/  IMAD R26, R24, UR5, RZ ;  /* 0x00000005181a7c24 */ /* 0x001fe2000f8e02ff */
[----:B------:R-:W-:-:S03]  /*3990*/  MOV R10, UR4 ;  /* 0x00000004000a7c02 */ /* 0x000fc60008000f00 */
[----:B------:R-:W-:Y:S01]  /*39a0*/  IMAD.WIDE.U32 R22, R24, UR4, R22 ;  /* 0x0000000418167c25 */ /* 0x000fe2000f8e0016 */
[----:B------:R-:W-:-:S03]  /*39b0*/  LEA R10, R10, R1, 0x3 ;  /* 0x000000010a0a7211 */ /* 0x000fc600078e18ff */
[----:B------:R-:W-:Y:S01]  /*39c0*/  IMAD R11, R25, UR4, R26 ;  /* 0x00000004190b7c24 */ /* 0x000fe2000f8e021a */
[----:B------:R-:W-:-:S03]  /*39d0*/  LEA R24, P1, R22, UR12, 0x3 ;  /* 0x0000000c16187c11 */ /* 0x000fc6000f8218ff */
[----:B------:R-:W-:-:S05]  /*39e0*/  IMAD.IADD R11, R23, 0x1, R11 ;  /* 0x00000001170b7824 */ /* 0x000fca00078e020b */
[----:B------:R-:W-:Y:S02]  /*39f0*/  LEA.HI.X R25, R22, UR13, R11, 0x3, P1 ;  /* 0x0000000d16197c11 */ /* 0x000fe400088f1c0b */
[----:B------:R-:W2:Y:S04]  /*3a00*/  LDL.64 R10, [R10+0x18] ;  /* 0x000018000a0a7983 */ /* 0x000ea80000100a00 */
[----:B------:R-:W2:Y:S02]  /*3a10*/  LDG.E.64 R22, desc[UR10][R24.64] ;  /* 0x0000000a18167981 */ /* 0x000ea4000c1e1b00 */
[----:B--2---:R-:W-:Y:S02]  /*3a20*/  IMAD R23, R23, R10, RZ ;  /* 0x0000000a17177224 */ /* 0x004fe400078e02ff */
[----:B------:R-:W-:-:S04]  /*3a30*/  IMAD.WIDE.U32 R12, R10, R22, R12 ;  /* 0x000000160a0c7225 */ /* 0x000fc800078e000c */
[----:B------:R-:W-:-:S05]  /*3a40*/  IMAD R23, R11, R22, R23 ;  /* 0x000000160b177224 */ /* 0x000fca00078e0217 */
[----:B------:R-:W-:-:S07]  /*3a50*/  IADD3 R13, PT, PT, R13, R23, RZ ;  /* 0x000000170d0d7210 */ /* 0x000fce0007ffe0ff */
.L_x_9467:
[----:B------:R-:W-:Y:S05]  /*3a60*/  BSYNC.RECONVERGENT B0 ;  /* 0x0000000000007941 */ /* 0x000fea0003800200 */
.L_x_9466:
[----:B------:R-:W-:Y:S01]  /*3a70*/  UIADD3 UR4, UPT, UPT, -UR6, UR14, URZ ;  /* 0x0000000e06047290 */ /* 0x000fe2000fffe1ff */
[----:B------:R-:W-:Y:S01]  /*3a80*/  IADD3 R10, PT, PT, R2, 0x200, RZ ;  /* 0x00000200020a7810 */ /* 0x000fe20007ffe0ff */
[----:B------:R-:W-:Y:S04]  /*3a90*/  BSSY.RECONVERGENT B0, `(.L_x_9472) ;  /* 0x00000cd000007945 */ /* 0x000fe80003800200 */
        /* <DEDUP_REMOVED lines=19> */
[----:B------:R-:W-:-:S05]  /*3bd0*/  IMAD.WIDE.U32 R8, R8, UR8, RZ ;  /* 0x0000000808087c25 */ /* 0x000fca000f8e00ff */
[----:B------:R-:W-:Y:S01]  /*3be0*/  IADD3 R23, PT, PT, R9, R23, RZ ;  /* 0x0000001709177210 */ /* 0x000fe20007ffe0ff */
[----:B------:R-:W-:Y:S06]  /*3bf0*/  BRA.U !UP1, `(.L_x_9474) ;  /* 0x00000005094c7547 */ /* 0x000fec000b800000 */
[----:B------:R-:W1:Y:S01]  /*3c00*/  LDCU.64 UR18, c[0x0][0x3e0] ;  /* 0x00007c00ff1277ac */ /* 0x000e620008000a00 */
        /* <DEDUP_REMOVED lines=8> */
[----:B-1----:R-:W-:Y:S02]  /*3c90*/  USHF.L.U64.HI UR17, UR18, 0x3, UR19 ;  /* 0x0000000312117899 */ /* 0x002fe40008010213 */
[----:B------:R-:W-:Y:S02]  /*3ca0*/  USHF.L.U32 UR20, UR18, 0x3, URZ ;  /* 0x0000000312147899 */ /* 0x000fe400080006ff */
[----:B------:R-:W-:-:S12]  /*3cb0*/  USHF.L.U64.HI UR9, UR18, 0x6, UR19 ;  /* 0x0000000612097899 */ /* 0x000fd80008010213 */
.L_x_9475:
[----:B0-----:R-:W2:Y:S01]  /*3cc0*/  LDL.64 R24, [R34+-0x10] ;  /* 0xfffff00022187983 */ /* 0x001ea20000100a00 */
[----:B------:R-:W-:-:S03]  /*3cd0*/  IADD3 R28, P1, PT, R36, UR20, RZ ;  /* 0x00000014241c7c10 */ /* 0x000fc6000ff3e0ff */
[----:B------:R-:W2:Y:S01]  /*3ce0*/  LDG.E.64 R26, desc[UR10][R36.64] ;  /* 0x0000000a241a7981 */ /* 0x000ea2000c1e1b00 */
[----:B------:R-:W-:-:S03]  /*3cf0*/  IADD3.X R29, PT, PT, R37, UR17, RZ, P1, !PT ;  /* 0x00000011251d7c10 */ /* 0x000fc60008ffe4ff */
[----:B------:R-:W3:Y:S04]  /*3d00*/  LDL.64 R32, [R34+-0x8] ;  /* 0xfffff80022207983 */ /* 0x000ee80000100a00 */
        /* <DEDUP_REMOVED lines=8> */
[----:B------:R-:W-:-:S03]  /*3d90*/  IADD3 R28, P1, PT, R24, UR20, RZ ;  /* 0x00000014181c7c10 */ /* 0x000fc6000ff3e0ff */
[-C--:B------:R-:W-:Y:S02]  /*3da0*/  IMAD R29, R33, R30.reuse, R27 ;  /* 0x0000001e211d7224 */ /* 0x080fe400078e021b */
[----:B------:R-:W-:Y:S01]  /*3db0*/  IMAD.WIDE.U32 R10, R32, R30, R10 ;  /* 0x0000001e200a7225 */ /* 0x000fe200078e000a */
[----:B------:R-:W2:Y:S04]  /*3dc0*/  LDG.E.64 R26, desc[UR10][R24.64] ;  /* 0x0000000a181a7981 */ /* 0x000ea8000c1e1b00 */
[----:B------:R-:W2:Y:S01]  /*3dd0*/  LDL.64 R30, [R34] ;  /* 0x00000000221e7983 */ /* 0x000ea20000100a00 */
[----:B------:R-:W-:Y:S02]  /*3de0*/  IADD3 R11, PT, PT, R11, R29, RZ ;  /* 0x0000001d0b0b7210 */ /* 0x000fe40007ffe0ff */
[----:B------:R-:W-:-:S02]  /*3df0*/  IADD3.X R29, PT, PT, R25, UR17, RZ, P1, !PT ;  /* 0x00000011191d7c10 */ /* 0x000fc40008ffe4ff */
[----:B------:R-:W3:Y:S04]  /*3e00*/  LDL.64 R24, [R34+0x8] ;  /* 0x0000080022187983 */ /* 0x000ee80000100a00 */
[----:B------:R-:W3:Y:S01]  /*3e10*/  LDG.E.64 R32, desc[UR10][R28.64] ;  /* 0x0000000a1c207981 */ /* 0x000ee2000c1e1b00 */
[----:B--2---:R-:W-:Y:S02]  /*3e20*/  IMAD R27, R27, R30, RZ ;  /* 0x0000001e1b1b7224 */ /* 0x004fe400078e02ff */
[----:B------:R-:W-:-:S04]  /*3e30*/  IMAD.WIDE.U32 R10, R30, R26, R10 ;  /* 0x0000001a1e0a7225 */ /* 0x000fc800078e000a */
[----:B------:R-:W-:Y:S01]  /*3e40*/  IMAD R27, R31, R26, R27 ;  /* 0x0000001a1f1b7224 */ /* 0x000fe200078e021b */
[----:B------:R-:W-:Y:S01]  /*3e50*/  IADD3 R26, P1, PT, R28, UR20, RZ ;  /* 0x000000141c1a7c10 */ /* 0x000fe2000ff3e0ff */
[----:B---3--:R-:W-:-:S03]  /*3e60*/  IMAD R31, R33, R24, RZ ;  /* 0x00000018211f7224 */ /* 0x008fc600078e02ff */
[----:B------:R-:W-:Y:S02]  /*3e70*/  IADD3 R11, PT, PT, R11, R27, RZ ;  /* 0x0000001b0b0b7210 */ /* 0x000fe40007ffe0ff */
[----:B------:R-:W-:Y:S01]  /*3e80*/  IADD3.X R27, PT, PT, R29, UR17, RZ, P1, !PT ;  /* 0x000000111d1b7c10 */ /* 0x000fe20008ffe4ff */
[-C--:B------:R-:W-:Y:S01]  /*3e90*/  IMAD R31, R25, R32.reuse, R31 ;  /* 0x00000020191f7224 */ /* 0x080fe200078e021f */
[----:B------:R-:W2:Y:S01]  /*3ea0*/  LDL.64 R28, [R34+0x10] ;  /* 0x00001000221c7983 */ /* 0x000ea20000100a00 */
[----:B------:R-:W-:Y:S01]  /*3eb0*/  IMAD.WIDE.U32 R10, R24, R32, R10 ;  /* 0x00000020180a7225 */ /* 0x000fe200078e000a */
[----:B------:R-:W-:Y:S02]  /*3ec0*/  IADD3 R30, P1, PT, R26, UR20, RZ ;  /* 0x000000141a1e7c10 */ /* 0x000fe4000ff3e0ff */
[----:B------:R-:W2:Y:S02]  /*3ed0*/  LDG.E.64 R24, desc[UR10][R26.64] ;  /* 0x0000000a1a187981 */ /* 0x000ea4000c1e1b00 */
[----:B------:R-:W-:-:S02]  /*3ee0*/  IADD3 R11, PT, PT, R11, R31, RZ ;  /* 0x0000001f0b0b7210 */ /* 0x000fc40007ffe0ff */
[----:B------:R-:W-:-:S05]  /*3ef0*/  IADD3.X R31, PT, PT, R27, UR17, RZ, P1, !PT ;  /* 0x000000111b1f7c10 */ /* 0x000fca0008ffe4ff */
[----:B------:R-:W3:Y:S04]  /*3f00*/  LDG.E.64 R32, desc[UR10][R30.64] ;  /* 0x0000000a1e207981 */ /* 0x000ee8000c1e1b00 */
[----:B------:R-:W3:Y:S01]  /*3f10*/  LDL.64 R26, [R34+0x18] ;  /* 0x00001800221a7983 */ /* 0x000ee20000100a00 */
[----:B--2---:R-:W-:Y:S02]  /*3f20*/  IMAD R25, R25, R28, RZ ;  /* 0x0000001c19197224 */ /* 0x004fe400078e02ff */
[----:B------:R-:W-:-:S04]  /*3f30*/  IMAD.WIDE.U32 R10, R28, R24, R10 ;  /* 0x000000181c0a7225 */ /* 0x000fc800078e000a */
[----:B------:R-:W-:Y:S01]  /*3f40*/  IMAD R25, R29, R24, R25 ;  /* 0x000000181d197224 */ /* 0x000fe200078e0219 */
[----:B------:R-:W-:-:S03]  /*3f50*/  IADD3 R24, P1, PT, R30, UR20, RZ ;  /* 0x000000141e187c10 */ /* 0x000fc6000ff3e0ff */
[----:B------:R-:W-:Y:S01]  /*3f60*/  IMAD.IADD R11, R11, 0x1, R25 ;  /* 0x000000010b0b7824 */ /* 0x000fe200078e0219 */
        /* <DEDUP_REMOVED lines=10> */
[----:B------:R-:W-:Y:S01]  /*4010*/  IADD3 R11, PT, PT, R11, R29, RZ ;  /* 0x0000001d0b0b7210 */ /* 0x000fe20007ffe0ff */
[----:B------:R-:W-:-:S04]  /*4020*/  UIADD3 UR7, UP1, UPT, UR7, -0x8, URZ ;  /* 0xfffffff807077890 */ /* 0x000fc8000ff3e0ff */
[----:B------:R-:W-:Y:S02]  /*4030*/  UIADD3.X UR8, UPT, UPT, UR8, -0x1, URZ, UP1, !UPT ;  /* 0xffffffff08087890 */ /* 0x000fe40008ffe4ff */
[----:B------:R-:W-:Y:S01]  /*4040*/  UISETP.NE.U32.AND UP1, UPT, UR7, URZ, UPT ;  /* 0x000000ff0700728c */ /* 0x000fe2000bf25070 */
[----:B------:R-:W-:-:S03]  /*4050*/  MOV R29, UR18 ;  /* 0x00000012001d7c02 */ /* 0x000fc60008000f00 */
[----:B------:R-:W-:Y:S01]  /*4060*/  UISETP.NE.AND.EX UP1, UPT, UR8, URZ, UPT, UP1 ;  /* 0x000000ff0800728c */ /* 0x000fe2000bf25310 */
[----:B------:R-:W-:Y:S01]  /*4070*/  LEA R36, P1, R29, R36, 0x6 ;  /* 0x000000241d247211 */ /* 0x000fe200078230ff */
[----:B0-----:R-:W-:-:S03]  /*4080*/  VIADD R34, R34, 0x40 ;  /* 0x0000004022227836 */ /* 0x001fc60000000000 */
[----:B------:R-:W-:Y:S01]  /*4090*/  IADD3.X R37, PT, PT, R37, UR9, RZ, P1, !PT ;  /* 0x0000000925257c10 */ /* 0x000fe20008ffe4ff */
        /* <DEDUP_REMOVED lines=8> */
[----:B------:R-:W-:Y:S06]  /*4120*/  BRA.U UP1, `(.L_x_9475) ;  /* 0xfffffff901e47547 */ /* 0x000fec000b83ffff */
.L_x_9474:
        /* <DEDUP_REMOVED lines=19> */
[----:B---3--:R-:W-:Y:S02]  /*4260*/  IMAD R35, R27, R28, RZ ;  /* 0x0000001c1b237224 */ /* 0x008fe400078e02ff */
[----:B------:R-:W-:Y:S01]  /*4270*/  IMAD.WIDE.U32 R10, R28, R26, R10 ;  /* 0x0000001a1c0a7225 */ /* 0x000fe200078e000a */
[----:B------:R-:W-:-:S03]  /*4280*/  SHF.L.U32 R27, R25, 0x3, RZ ;  /* 0x00000003191b7819 */ /* 0x000fc600000006ff */
[----:B------:R-:W-:Y:S02]  /*4290*/  IMAD R35, R29, R26, R35 ;  /* 0x0000001a1d237224 */ /* 0x000fe400078e0223 */
[----:B------:R-:W-:-:S05]  /*42a0*/  IMAD.WIDE.U32 R28, R24, 0x8, RZ ;  /* 0x00000008181c7825 */ /* 0x000fca00078e00ff */
[----:B------:R-:W-:Y:S02]  /*42b0*/  IADD3 R29, PT, PT, R29, R27, RZ ;  /* 0x0000001b1d1d7210 */ /* 0x000fe40007ffe0ff */
[----:B------:R-:W-:-:S05]  /*42c0*/  IADD3 R32, P1, PT, R30, R28, RZ ;  /* 0x0000001c1e207210 */ /* 0x000fca0007f3e0ff */
[----:B------:R-:W-:Y:S02]  /*42d0*/  IMAD.X R33, R31, 0x1, R29, P1 ;  /* 0x000000011f217824 */ /* 0x000fe400008e061d */
        /* <DEDUP_REMOVED lines=13> */
[----:B------:R-:W-:Y:S01]  /*43b0*/  IADD3 R11, PT, PT, R11, R35, RZ ;  /* 0x000000230b0b7210 */ /* 0x000fe20007ffe0ff */
        /* <DEDUP_REMOVED lines=10> */
.L_x_9476:
        /* <DEDUP_REMOVED lines=32> */
.L_x_9477:
[----:B------:R-:W-:Y:S05]  /*4660*/  BRA.U UP1, `(.L_x_9473) ;  /* 0x00000001013c7547 */ /* 0x000fea000b800000 */
[----:B------:R-:W-:Y:S01]  /*4670*/  MOV R22, R8 ;  /* 0x0000000800167202 */ /* 0x000fe20000000f00 */
[----:B0-----:R-:W-:Y:S01]  /*4680*/  IMAD R26, R24, UR5, RZ ;  /* 0x00000005181a7c24 */ /* 0x001fe2000f8e02ff */
[----:B------:R-:W-:-:S03]  /*4690*/  MOV R8, UR4 ;  /* 0x0000000400087c02 */ /* 0x000fc60008000f00 */
[----:B------:R-:W-:-:S04]  /*46a0*/  IMAD.WIDE.U32 R22, R24, UR4, R22 ;  /* 0x0000000418167c25 */ /* 0x000fc8000f8e0016 */
[----:B------:R-:W-:Y:S01]  /*46b0*/  IMAD R9, R25, UR4, R26 ;  /* 0x0000000419097c24 */ /* 0x000fe2000f8e021a */
[----:B------:R-:W-:Y:S01]  /*46c0*/  LEA R24, P1, R22, UR12, 0x3 ;  /* 0x0000000c16187c11 */ /* 0x000fe2000f8218ff */
[----:B------:R-:W-:-:S03]  /*46d0*/  IMAD.U32 R8, R8, 0x8, R1 ;  /* 0x0000000808087824 */ /* 0x000fc600078e0001 */
        /* <DEDUP_REMOVED lines=8> */
.L_x_9473:
[----:B------:R-:W-:Y:S05]  /*4760*/  BSYNC.RECONVERGENT B0 ;  /* 0x0000000000007941 */ /* 0x000fea0003800200 */
.L_x_9472:
        /* <DEDUP_REMOVED lines=37> */
.L_x_9481:
        /* <DEDUP_REMOVED lines=10> */
[----:B------:R-:W-:-:S03]  /*4a60*/  IADD3.X R25, PT, PT, R29, UR17, RZ, P1, !PT ;  /* 0x000000111d197c10 */ /* 0x000fc60008ffe4ff */
[----:B------:R-:W-:Y:S02]  /*4a70*/  IMAD.IADD R9, R9, 0x1, R27 ;  /* 0x0000000109097824 */ /* 0x000fe400078e021b */
[----:B---3--:R-:W-:Y:S02]  /*4a80*/  IMAD R27, R31, R32, RZ ;  /* 0x000000201f1b7224 */ /* 0x008fe400078e02ff */
[----:B------:R-:W-:Y:S01]  /*4a90*/  IMAD.WIDE.U32 R8, R32, R30, R8 ;  /* 0x0000001e20087225 */ /* 0x000fe200078e0008 */
[----:B------:R-:W-:-:S03]  /*4aa0*/  IADD3 R28, P1, PT, R24, UR20, RZ ;  /* 0x00000014181c7c10 */ /* 0x000fc6000ff3e0ff */
[----:B------:R-:W-:Y:S02]  /*4ab0*/  IMAD R29, R33, R30, R27 ;  /* 0x0000001e211d7224 */ /* 0x000fe400078e021b */
[----:B------:R-:W2:Y:S04]  /*4ac0*/  LDG.E.64 R26, desc[UR10][R24.64] ;  /* 0x0000000a181a7981 */ /* 0x000ea8000c1e1b00 */
[----:B------:R-:W2:Y:S01]  /*4ad0*/  LDL.64 R30, [R34] ;  /* 0x00000000221e7983 */ /* 0x000ea20000100a00 */
[----:B------:R-:W-:Y:S02]  /*4ae0*/  IADD3 R9, PT, PT, R9, R29, RZ ;  /* 0x0000001d09097210 */ /* 0x000fe40007ffe0ff */
[----:B------:R-:W-:Y:S02]  /*4af0*/  IADD3.X R29, PT, PT, R25, UR17, RZ, P1, !PT ;  /* 0x00000011191d7c10 */ /* 0x000fe40008ffe4ff */
[----:B------:R-:W3:Y:S04]  /*4b00*/  LDL.64 R24, [R34+0x8] ;  /* 0x0000080022187983 */ /* 0x000ee80000100a00 */
[----:B------:R-:W3:Y:S01]  /*4b10*/  LDG.E.64 R32, desc[UR10][R28.64] ;  /* 0x0000000a1c207981 */ /* 0x000ee2000c1e1b00 */
[----:B--2---:R-:W-:-:S02]  /*4b20*/  IMAD R27, R27, R30, RZ ;  /* 0x0000001e1b1b7224 */ /* 0x004fc400078e02ff */
        /* <DEDUP_REMOVED lines=21> */
[----:B------:R-:W-:Y:S01]  /*4c80*/  IADD3.X R25, PT, PT, R31, UR17, RZ, P1, !PT ;  /* 0x000000111f197c10 */ /* 0x000fe20008ffe4ff */
[-C--:B------:R-:W-:Y:S01]  /*4c90*/  IMAD.WIDE.U32 R8, R26, R32.reuse, R8 ;  /* 0x000000201a087225 */ /* 0x080fe200078e0008 */
[----:B------:R-:W2:Y:S03]  /*4ca0*/  LDL.64 R30, [R34+0x20] ;  /* 0x00002000221e7983 */ /* 0x000ea60000100a00 */
[----:B------:R-:W-:Y:S01]  /*4cb0*/  IMAD R29, R27, R32, R29 ;  /* 0x000000201b1d7224 */ /* 0x000fe200078e021d */
[----:B------:R-:W-:Y:S01]  /*4cc0*/  IADD3 R32, P1, PT, R24, UR20, RZ ;  /* 0x0000001418207c10 */ /* 0x000fe2000ff3e0ff */
[----:B------:R-:W2:Y:S03]  /*4cd0*/  LDG.E.64 R26, desc[UR10][R24.64] ;  /* 0x0000000a181a7981 */ /* 0x000ea6000c1e1b00 */
[----:B------:R-:W-:-:S06]  /*4ce0*/  IADD3.X R33, PT, PT, R25, UR17, RZ, P1, !PT ;  /* 0x0000001119217c10 */ /* 0x000fcc0008ffe4ff */
[----:B------:R-:W3:Y:S04]  /*4cf0*/  LDG.E.64 R32, desc[UR10][R32.64] ;  /* 0x0000000a20207981 */ /* 0x000ee8000c1e1b00 */
[----:B------:R0:W3:Y:S01]  /*4d00*/  LDL.64 R24, [R34+0x28] ;  /* 0x0000280022187983 */ /* 0x0000e20000100a00 */
[----:B------:R-:W-:Y:S01]  /*4d10*/  UIADD3 UR7, UP1, UPT, UR7, -0x8, URZ ;  /* 0xfffffff807077890 */ /* 0x000fe2000ff3e0ff */
[----:B------:R-:W-:-:S03]  /*4d20*/  IMAD.IADD R9, R9, 0x1, R29 ;  /* 0x0000000109097824 */ /* 0x000fc600078e021d */
[----:B------:R-:W-:Y:S02]  /*4d30*/  UIADD3.X UR8, UPT, UPT, UR8, -0x1, URZ, UP1, !UPT ;  /* 0xffffffff08087890 */ /* 0x000fe40008ffe4ff */
[----:B------:R-:W-:Y:S01]  /*4d40*/  UISETP.NE.U32.AND UP1, UPT, UR7, URZ, UPT ;  /* 0x000000ff0700728c */ /* 0x000fe2000bf25070 */
[----:B------:R-:W-:-:S03]  /*4d50*/  MOV R29, UR18 ;  /* 0x00000012001d7c02 */ /* 0x000fc60008000f00 */
[----:B------:R-:W-:Y:S01]  /*4d60*/  UISETP.NE.AND.EX UP1, UPT, UR8, URZ, UPT, UP1 ;  /* 0x000000ff0800728c */ /* 0x000fe2000bf25310 */
[----:B------:R-:W-:Y:S02]  /*4d70*/  LEA R36, P1, R29, R36, 0x6 ;  /* 0x000000241d247211 */ /* 0x000fe400078230ff */
[----:B0-----:R-:W-:Y:S02]  /*4d80*/  IADD3 R34, PT, PT, R34, 0x40, RZ ;  /* 0x0000004022227810 */ /* 0x001fe40007ffe0ff */
        /* <DEDUP_REMOVED lines=10> */
.L_x_9480:
        /* <DEDUP_REMOVED lines=8> */
[C---:B0-----:R-:W-:Y:S01]  /*4eb0*/  IMAD R28, R24.reuse, UR5, RZ ;  /* 0x00000005181c7c24 */ /* 0x041fe2000f8e02ff */
[----:B------:R-:W-:Y:S01]  /*4ec0*/  ULEA UR7, UR4, UR15, 0x3 ;  /* 0x0000000f04077291 */ /* 0x000fe2000f8e18ff */
[----:B------:R-:W-:Y:S02]  /*4ed0*/  IMAD.MOV.U32 R22, RZ, RZ, R4 ;  /* 0x000000ffff167224 */ /* 0x000fe400078e0004 */
[----:B------:R-:W-:Y:S02]  /*4ee0*/  IMAD R29, R25, UR4, R28 ;  /* 0x00000004191d7c24 */ /* 0x000fe4000f8e021c */
[----:B------:R-:W-:-:S04]  /*4ef0*/  IMAD.WIDE.U32 R26, R24, UR4, R22 ;  /* 0x00000004181a7c25 */ /* 0x000fc8000f8e0016 */
[----:B------:R-:W2:Y:S01]  /*4f00*/  LDL.64 R36, [UR7+0x30] ;  /* 0x00003007ff247983 */ /* 0x000ea20008100a00 */
[----:B------:R-:W-:Y:S02]  /*4f10*/  IADD3 R27, PT, PT, R27, R29, RZ ;  /* 0x0000001d1b1b7210 */ /* 0x000fe40007ffe0ff */
[C---:B------:R-:W-:Y:S01]  /*4f20*/  LEA R30, P1, R26.reuse, UR12, 0x3 ;  /* 0x0000000c1a1e7c11 */ /* 0x040fe2000f8218ff */
[----:B------:R-:W3:Y:S03]  /*4f30*/  LDL.64 R28, [UR7+0x18] ;  /* 0x00001807ff1c7983 */ /* 0x000ee60008100a00 */
        /* <DEDUP_REMOVED lines=16> */
[----:B------:R-:W-:-:S05]  /*5040*/  IADD3 R26, P1, PT, R32, R28, RZ ;  /* 0x0000001c201a7210 */ /* 0x000fca0007f3e0ff */
[----:B------:R-:W-:Y:S01]  /*5050*/  IMAD.X R27, R33, 0x1, R29, P1 ;  /* 0x00000001211b7824 */ /* 0x000fe200008e061d */
        /* <DEDUP_REMOVED lines=16> */
.L_x_9482:
        /* <DEDUP_REMOVED lines=32> */
.L_x_9483:
        /* <DEDUP_REMOVED lines=16> */
.L_x_9479:
[----:B------:R-:W-:Y:S05]  /*5460*/  BSYNC.RECONVERGENT B0 ;  /* 0x0000000000007941 */ /* 0x000fea0003800200 */
.L_x_9478:
[----:B------:R-:W1:Y:S01]  /*5470*/  LDCU UR20, c[0x0][0x398] ;  /* 0x00007300ff1477ac */ /* 0x000e620008000800 */
[----:B------:R-:W-:Y:S01]  /*5480*/  IADD3 R4, PT, PT, R2, 0x300, RZ ;  /* 0x0000030002047810 */ /* 0x000fe20007ffe0ff */
[----:B------:R-:W-:Y:S01]  /*5490*/  BSSY.RECONVERGENT B0, `(.L_x_9484) ;  /* 0x00000cc000007945 */ /* 0x000fe20003800200 */
[----:B------:R-:W-:Y:S02]  /*54a0*/  CS2R R32, SRZ ;  /* 0x0000000000207805 */ /* 0x000fe4000001ff00 */
[----:B------:R-:W-:Y:S01]  /*54b0*/  ISETP.GE.U32.OR P1, PT, R4, UR14, !P0 ;  /* 0x0000000e04007c0c */ /* 0x000fe2000c726470 */
[----:B-1----:R-:W-:Y:S02]  /*54c0*/  ULOP3.LUT UR21, UR20, 0x7, URZ, 0xc0, !UPT ;  /* 0x0000000714157892 */ /* 0x002fe4000f8ec0ff */
[----:B------:R-:W-:-:S10]  /*54d0*/  ULOP3.LUT UR22, UR20, 0x3, URZ, 0xc0, !UPT ;  /* 0x0000000314167892 */ /* 0x000fd4000f8ec0ff */
[----:B------:R-:W-:Y:S05]  /*54e0*/  @P1 BRA `(.L_x_9485) ;  /* 0x0000000c00181947 */ /* 0x000fea0003800000 */
[----:B------:R-:W1:Y:S01]  /*54f0*/  LDCU UR7, c[0x0][0x39c] ;  /* 0x00007380ff0777ac */ /* 0x000e620008000800 */
[----:B------:R-:W-:-:S04]  /*5500*/  UISETP.GE.U32.AND UP0, UPT, UR20, 0x1, UPT ;  /* 0x000000011400788c */ /* 0x000fc8000bf06070 */
[----:B-1----:R-:W-:-:S09]  /*5510*/  UISETP.GE.AND.EX UP0, UPT, UR7, URZ, UPT, UP0 ;  /* 0x000000ff0700728c */ /* 0x002fd2000bf06300 */
[----:B------:R-:W-:Y:S05]  /*5520*/  BRA.U !UP0, `(.L_x_9485) ;  /* 0x0000000d08087547 */ /* 0x000fea000b800000 */
[----:B------:R-:W1:Y:S01]  /*5530*/  LDCU.64 UR8, c[0x0][0x390] ;  /* 0x00007200ff0877ac */ /* 0x000e620008000a00 */
[----:B------:R-:W-:Y:S01]  /*5540*/  CS2R R32, SRZ ;  /* 0x0000000000207805 */ /* 0x000fe2000001ff00 */
[----:B------:R-:W-:Y:S02]  /*5550*/  UISETP.GE.U32.AND UP1, UPT, UR20, 0x8, UPT ;  /* 0x000000081400788c */ /* 0x000fe4000bf26070 */
        /* <DEDUP_REMOVED lines=22> */
.L_x_9487:
[----:B------:R-:W2:Y:S01]  /*56c0*/  LDL.64 R22, [R34+-0x10] ;  /* 0xfffff00022167983 */ /* 0x000ea20000100a00 */
[----:B------:R-:W-:-:S03]  /*56d0*/  IADD3 R26, P1, PT, R36, UR19, RZ ;  /* 0x00000013241a7c10 */ /* 0x000fc6000ff3e0ff */
[----:B0-----:R-:W2:Y:S01]  /*56e0*/  LDG.E.64 R24, desc[UR10][R36.64] ;  /* 0x0000000a24187981 */ /* 0x001ea2000c1e1b00 */
        /* <DEDUP_REMOVED lines=26> */
[-C--:B------:R-:W-:Y:S02]  /*5890*/  IMAD R31, R23, R32.reuse, R31 ;  /* 0x00000020171f7224 */ /* 0x080fe400078e021f */
[----:B------:R-:W-:Y:S01]  /*58a0*/  IMAD.WIDE.U32 R22, R22, R32, R28 ;  /* 0x0000002016167225 */ /* 0x000fe200078e001c */
[----:B------:R-:W-:Y:S01]  /*58b0*/  IADD3 R30, P1, PT, R24, UR19, RZ ;  /* 0x00000013181e7c10 */ /* 0x000fe2000ff3e0ff */
[----:B------:R-:W2:Y:S04]  /*58c0*/  LDG.E.64 R26, desc[UR10][R24.64] ;  /* 0x0000000a181a7981 */ /* 0x000ea8000c1e1b00 */
[----:B------:R-:W2:Y:S01]  /*58d0*/  LDL.64 R28, [R34+0x10] ;  /* 0x00001000221c7983 */ /* 0x000ea20000100a00 */
[----:B------:R-:W-:-:S02]  /*58e0*/  IADD3 R23, PT, PT, R23, R31, RZ ;  /* 0x0000001f17177210 */ /* 0x000fc40007ffe0ff */
[----:B------:R-:W-:Y:S02]  /*58f0*/  IADD3.X R31, PT, PT, R25, UR18, RZ, P1, !PT ;  /* 0x00000012191f7c10 */ /* 0x000fe40008ffe4ff */
        /* <DEDUP_REMOVED lines=34> */
[----:B------:R-:W-:Y:S06]  /*5b20*/  BRA.U UP1, `(.L_x_9487) ;  /* 0xfffffff901e47547 */ /* 0x000fec000b83ffff */
.L_x_9486:
[----:B------:R-:W-:Y:S05]  /*5b30*/  BRA.U !UP0, `(.L_x_9485) ;  /* 0x0000000508847547 */ /* 0x000fea000b800000 */
[----:B------:R-:W1:Y:S01]  /*5b40*/  LDC.64 R22, c[0x0][0x3e0] ;  /* 0x0000f800ff167b82 */ /* 0x000e620000000a00 */
[----:B------:R-:W-:Y:S02]  /*5b50*/  UISETP.GE.U32.AND UP0, UPT, UR21, 0x4, UPT ;  /* 0x000000041500788c */ /* 0x000fe4000bf06070 */
[----:B------:R-:W-:Y:S02]  /*5b60*/  UISETP.NE.U32.AND UP1, UPT, UR22, URZ, UPT ;  /* 0x000000ff1600728c */ /* 0x000fe4000bf25070 */
[----:B------:R-:W-:Y:S02]  /*5b70*/  UISETP.GE.U32.AND.EX UP0, UPT, URZ, URZ, UPT, UP0 ;  /* 0x000000ffff00728c */ /* 0x000fe4000bf06100 */
[----:B------:R-:W-:-:S07]  /*5b80*/  UISETP.NE.AND.EX UP1, UPT, URZ, URZ, UPT, UP1 ;  /* 0x000000ffff00728c */ /* 0x000fce000bf25310 */
[----:B------:R-:W-:Y:S05]  /*5b90*/  BRA.U !UP0, `(.L_x_9488) ;  /* 0x0000000108ac7547 */ /* 0x000fea000b800000 */
[----:B------:R-:W-:Y:S01]  /*5ba0*/  MOV R4, R6 ;  /* 0x0000000600047202 */ /* 0x000fe20000000f00 */
[----:B-1----:R-:W-:Y:S01]  /*5bb0*/  IMAD R26, R22, UR5, RZ ;  /* 0x00000005161a7c24 */ /* 0x002fe2000f8e02ff */
[----:B------:R-:W-:-:S03]  /*5bc0*/  ULEA UR7, UR4, UR15, 0x3 ;  /* 0x0000000f04077291 */ /* 0x000fc6000f8e18ff */
[----:B0-----:R-:W-:-:S04]  /*5bd0*/  IMAD.WIDE.U32 R24, R22, UR4, R4 ;  /* 0x0000000416187c25 */ /* 0x001fc8000f8e0004 */
[----:B------:R-:W-:Y:S01]  /*5be0*/  IMAD R27, R23, UR4, R26 ;  /* 0x00000004171b7c24 */ /* 0x000fe2000f8e021a */
[C---:B------:R-:W-:Y:S01]  /*5bf0*/  LEA R30, P1, R24.reuse, UR12, 0x3 ;  /* 0x0000000c181e7c11 */ /* 0x040fe2000f8218ff */
[----:B------:R-:W2:Y:S03]  /*5c00*/  LDL.64 R28, [UR7+0x18] ;  /* 0x00001807ff1c7983 */ /* 0x000ea60008100a00 */
[----:B------:R-:W-:Y:S01]  /*5c10*/  IADD3 R25, PT, PT, R25, R27, RZ ;  /* 0x0000001b19197210 */ /* 0x000fe20007ffe0ff */
[----:B------:R-:W3:Y:S03]  /*5c20*/  LDL.64 R36, [UR7+0x30] ;  /* 0x00003007ff247983 */ /* 0x000ee60008100a00 */
[----:B------:R-:W-:-:S05]  /*5c30*/  LEA.HI.X R31, R24, UR13, R25, 0x3, P1 ;  /* 0x0000000d181f7c11 */ /* 0x000fca00088f1c19 */
[----:B------:R-:W2:Y:S02]  /*5c40*/  LDG.E.64 R26, desc[UR10][R30.64] ;  /* 0x0000000a1e1a7981 */ /* 0x000ea4000c1e1b00 */
[----:B--2---:R-:W-:Y:S02]  /*5c50*/  IMAD R35, R27, R28, RZ ;  /* 0x0000001c1b237224 */ /* 0x004fe400078e02ff */
[----:B------:R-:W-:-:S04]  /*5c60*/  IMAD.WIDE.U32 R24, R28, R26, R32 ;  /* 0x0000001a1c187225 */ /* 0x000fc800078e0020 */
[----:B------:R-:W-:Y:S02]  /*5c70*/  IMAD R35, R29, R26, R35 ;  /* 0x0000001a1d237224 */ /* 0x000fe400078e0223 */
[----:B------:R-:W-:-:S04]  /*5c80*/  IMAD.WIDE.U32 R28, R22, 0x8, RZ ;  /* 0x00000008161c7825 */ /* 0x000fc800078e00ff */
[----:B------:R-:W-:Y:S01]  /*5c90*/  IMAD.SHL.U32 R27, R23, 0x8, RZ ;  /* 0x00000008171b7824 */ /* 0x000fe200078e00ff */
[----:B------:R-:W-:-:S04]  /*5ca0*/  IADD3 R32, P1, PT, R30, R28, RZ ;  /* 0x0000001c1e207210 */ /* 0x000fc80007f3e0ff */
[----:B------:R-:W-:-:S04]  /*5cb0*/  IADD3 R29, PT, PT, R29, R27, RZ ;  /* 0x0000001b1d1d7210 */ /* 0x000fc80007ffe0ff */
[----:B------:R-:W-:Y:S02]  /*5cc0*/  IADD3.X R33, PT, PT, R31, R29, RZ, P1, !PT ;  /* 0x0000001d1f217210 */ /* 0x000fe40000ffe4ff */
[----:B------:R-:W2:Y:S04]  /*5cd0*/  LDL.64 R30, [UR7+0x20] ;  /* 0x00002007ff1e7983 */ /* 0x000ea80008100a00 */
[----:B------:R-:W2:Y:S01]  /*5ce0*/  LDG.E.64 R26, desc[UR10][R32.64] ;  /* 0x0000000a201a7981 */ /* 0x000ea2000c1e1b00 */
[----:B------:R-:W-:Y:S01]  /*5cf0*/  IADD3 R25, PT, PT, R25, R35, RZ ;  /* 0x0000002319197210 */ /* 0x000fe20007ffe0ff */
[----:B--2---:R-:W-:Y:S02]  /*5d00*/  IMAD R35, R27, R30, RZ ;  /* 0x0000001e1b237224 */ /* 0x004fe400078e02ff */
[----:B------:R-:W-:-:S04]  /*5d10*/  IMAD.WIDE.U32 R24, R30, R26, R24 ;  /* 0x0000001a1e187225 */ /* 0x000fc800078e0018 */
[----:B------:R-:W-:Y:S01]  /*5d20*/  IMAD R35, R31, R26, R35 ;  /* 0x0000001a1f237224 */ /* 0x000fe200078e0223 */
[----:B------:R-:W-:-:S04]  /*5d30*/  IADD3 R26, P1, PT, R32, R28, RZ ;  /* 0x0000001c201a7210 */ /* 0x000fc80007f3e0ff */
[-C--:B------:R-:W-:Y:S02]  /*5d40*/  IADD3.X R27, PT, PT, R33, R29.reuse, RZ, P1, !PT ;  /* 0x0000001d211b7210 */ /* 0x080fe40000ffe4ff */
[----:B------:R-:W-:Y:S01]  /*5d50*/  IADD3 R28, P1, PT, R26, R28, RZ ;  /* 0x0000001c1a1c7210 */ /* 0x000fe20007f3e0ff */
[----:B------:R-:W2:Y:S04]  /*5d60*/  LDL.64 R32, [UR7+0x28] ;  /* 0x00002807ff207983 */ /* 0x000ea80008100a00 */
[----:B------:R-:W2:Y:S01]  /*5d70*/  LDG.E.64 R30, desc[UR10][R26.64] ;  /* 0x0000000a1a1e7981 */ /* 0x000ea2000c1e1b00 */
[----:B------:R-:W-:-:S06]  /*5d80*/  IADD3.X R29, PT, PT, R27, R29, RZ, P1, !PT ;  /* 0x0000001d1b1d7210 */ /* 0x000fcc0000ffe4ff */
[----:B------:R-:W3:Y:S01]  /*5d90*/  LDG.E.64 R28, desc[UR10][R28.64] ;  /* 0x0000000a1c1c7981 */ /* 0x000ee2000c1e1b00 */
[----:B------:R-:W-:Y:S01]  /*5da0*/  IMAD.IADD R25, R25, 0x1, R35 ;  /* 0x0000000119197824 */ /* 0x000fe200078e0223 */
        /* <DEDUP_REMOVED lines=10> */
.L_x_9488:
[----:B------:R-:W-:Y:S05]  /*5e50*/  BRA.U !UP1, `(.L_x_9485) ;  /* 0x0000000109bc7547 */ /* 0x000fea000b800000 */
[----:B------:R-:W-:Y:S02]  /*5e60*/  UISETP.NE.U32.AND UP0, UPT, UR22, 0x1, UPT ;  /* 0x000000011600788c */ /* 0x000fe4000bf05070 */
[----:B------:R-:W-:Y:S02]  /*5e70*/  ULOP3.LUT UR7, UR20, 0x1, URZ, 0xc0, !UPT ;  /* 0x0000000114077892 */ /* 0x000fe4000f8ec0ff */
[----:B------:R-:W-:Y:S02]  /*5e80*/  UISETP.NE.AND.EX UP0, UPT, URZ, URZ, UPT, UP0 ;  /* 0x000000ffff00728c */ /* 0x000fe4000bf05300 */
[----:B------:R-:W-:-:S04]  /*5e90*/  UISETP.NE.U32.AND UP1, UPT, UR7, 0x1, UPT ;  /* 0x000000010700788c */ /* 0x000fc8000bf25070 */
[----:B------:R-:W-:-:S03]  /*5ea0*/  UISETP.NE.U32.AND.EX UP1, UPT, URZ, URZ, UPT, UP1 ;  /* 0x000000ffff00728c */ /* 0x000fc6000bf25110 */
[----:B------:R-:W-:Y:S08]  /*5eb0*/  BRA.U !UP0, `(.L_x_9489) ;  /* 0x0000000108647547 */ /* 0x000ff0000b800000 */
[----:B0-----:R-:W-:Y:S01]  /*5ec0*/  MOV R24, R6 ;  /* 0x0000000600187202 */ /* 0x001fe20000000f00 */
[C---:B-1----:R-:W-:Y:S01]  /*5ed0*/  IMAD R26, R22.reuse, UR5, RZ ;  /* 0x00000005161a7c24 */ /* 0x042fe2000f8e02ff */
        /* <DEDUP_REMOVED lines=23> */
.L_x_9489:
[----:B------:R-:W-:Y:S05]  /*6050*/  BRA.U UP1, `(.L_x_9485) ;  /* 0x00000001013c7547 */ /* 0x000fea000b800000 */
[----:B------:R-:W-:Y:S01]  /*6060*/  MOV R7, R5 ;  /* 0x0000000500077202 */ /* 0x000fe20000000f00 */
[C---:B-1----:R-:W-:Y:S02]  /*6070*/  IMAD R4, R22.reuse, UR5, RZ ;  /* 0x0000000516047c24 */ /* 0x042fe4000f8e02ff */
[----:B------:R-:W-:-:S04]  /*6080*/  IMAD.WIDE.U32 R6, R22, UR4, R6 ;  /* 0x0000000416067c25 */ /* 0x000fc8000f8e0006 */
[----:B------:R-:W-:Y:S01]  /*6090*/  IMAD R5, R23, UR4, R4 ;  /* 0x0000000417057c24 */ /* 0x000fe2000f8e0204 */
[----:B------:R-:W-:Y:S02]  /*60a0*/  MOV R4, UR4 ;  /* 0x0000000400047c02 */ /* 0x000fe40008000f00 */
[----:B------:R-:W-:Y:S02]  /*60b0*/  LEA R22, P1, R6, UR12, 0x3 ;  /* 0x0000000c06167c11 */ /* 0x000fe4000f8218ff */
[----:B------:R-:W-:Y:S02]  /*60c0*/  IADD3 R5, PT, PT, R7, R5, RZ ;  /* 0x0000000507057210 */ /* 0x000fe40007ffe0ff */
        /* <DEDUP_REMOVED lines=8> */
.L_x_9485:
[----:B------:R-:W-:Y:S05]  /*6150*/  BSYNC.RECONVERGENT B0 ;  /* 0x0000000000007941 */ /* 0x000fea0003800200 */
.L_x_9484:
[----:B------:R-:W-:Y:S01]  /*6160*/  IADD3 R4, PT, PT, R2, 0x380, RZ ;  /* 0x0000038002047810 */ /* 0x000fe20007ffe0ff */
[----:B------:R-:W-:Y:S03]  /*6170*/  BSSY.RECONVERGENT B0, `(.L_x_9490) ;  /* 0x00000c9000007945 */ /* 0x000fe60003800200 */
[----:B------:R-:W-:Y:S02]  /*6180*/  ISETP.GE.U32.OR P0, PT, R4, UR14, !P0 ;  /* 0x0000000e04007c0c */ /* 0x000fe4000c706470 */
[----:B------:R-:W-:-:S11]  /*6190*/  CS2R R4, SRZ ;  /* 0x0000000000047805 */ /* 0x000fd6000001ff00 */
[----:B------:R-:W-:Y:S05]  /*61a0*/  @P0 BRA `(.L_x_9491) ;  /* 0x0000000c00140947 */ /* 0x000fea0003800000 */
[----:B------:R-:W2:Y:S01]  /*61b0*/  LDCU UR7, c[0x0][0x39c] ;  /* 0x00007380ff0777ac */ /* 0x000ea20008000800 */
[----:B------:R-:W-:-:S04]  /*61c0*/  UISETP.GE.U32.AND UP0, UPT, UR20, 0x1, UPT ;  /* 0x000000011400788c */ /* 0x000fc8000bf06070 */
[----:B--2---:R-:W-:-:S09]  /*61d0*/  UISETP.GE.AND.EX UP0, UPT, UR7, URZ, UPT, UP0 ;  /* 0x000000ff0700728c */ /* 0x004fd2000bf06300 */
[----:B------:R-:W-:Y:S05]  /*61e0*/  BRA.U !UP0, `(.L_x_9491) ;  /* 0x0000000d08047547 */ /* 0x000fea000b800000 */
[----:B------:R-:W2:Y:S01]  /*61f0*/  LDCU.64 UR8, c[0x0][0x390] ;  /* 0x00007200ff0877ac */ /* 0x000ea20008000a00 */
[----:B------:R-:W-:Y:S02]  /*6200*/  UISETP.GE.U32.AND UP1, UPT, UR20, 0x8, UPT ;  /* 0x000000081400788c */ /* 0x000fe4000bf26070 */
[----:B------:R-:W-:Y:S02]  /*6210*/  UISETP.NE.U32.AND UP0, UPT, UR21, URZ, UPT ;  /* 0x000000ff1500728c */ /* 0x000fe4000bf05070 */
[----:B------:R-:W-:Y:S01]  /*6220*/  UISETP.GE.U32.AND.EX UP1, UPT, UR7, URZ, UPT, UP1 ;  /* 0x000000ff0700728c */ /* 0x000fe2000bf26110 */
[----:B------:R-:W-:Y:S01]  /*6230*/  UMOV UR4, URZ ;  /* 0x000000ff00047c82 */ /* 0x000fe20008000000 */
[----:B------:R-:W-:Y:S01]  /*6240*/  UISETP.NE.AND.EX UP0, UPT, URZ, URZ, UPT, UP0 ;  /* 0x000000ffff00728c */ /* 0x000fe2000bf05300 */
[----:B------:R-:W-:Y:S01]  /*6250*/  UMOV UR5, URZ ;  /* 0x000000ff00057c82 */ /* 0x000fe20008000000 */
[----:B--2---:R-:W-:-:S04]  /*6260*/  IMAD R5, R21, UR8, RZ ;  /* 0x0000000815057c24 */ /* 0x004fc8000f8e02ff */
[C---:B------:R-:W-:Y:S01]  /*6270*/  IMAD R7, R20.reuse, UR9, R5 ;  /* 0x0000000914077c24 */ /* 0x040fe2000f8e0205 */
[----:B------:R-:W-:Y:S01]  /*6280*/  CS2R R4, SRZ ;  /* 0x0000000000047805 */ /* 0x000fe2000001ff00 */
[----:B------:R-:W-:-:S05]  /*6290*/  IMAD.WIDE.U32 R20, R20, UR8, RZ ;  /* 0x0000000814147c25 */ /* 0x000fca000f8e00ff */
[----:B------:R-:W-:Y:S01]  /*62a0*/  IADD3 R7, PT, PT, R21, R7, RZ ;  /* 0x0000000715077210 */ /* 0x000fe20007ffe0ff */
[----:B------:R-:W-:Y:S06]  /*62b0*/  BRA.U !UP1, `(.L_x_9492) ;  /* 0x0000000509487547 */ /* 0x000fec000b800000 */
[----:B------:R-:W2:Y:S01]  /*62c0*/  LDCU.64 UR16, c[0x0][0x3e0] ;  /* 0x00007c00ff1077ac */ /* 0x000ea20008000a00 */
[C---:B------:R-:W-:Y:S02]  /*62d0*/  LEA R34, P0, R20.reuse, UR12, 0x3 ;  /* 0x0000000c14227c11 */ /* 0x040fe4000f8018ff */
[----:B------:R-:W-:Y:S01]  /*62e0*/  CS2R R4, SRZ ;  /* 0x0000000000047805 */ /* 0x000fe2000001ff00 */
[----:B------:R-:W-:Y:S01]  /*62f0*/  ULOP3.LUT UR4, UR20, 0xfffffff8, URZ, 0xc0, !UPT ;  /* 0xfffffff814047892 */ /* 0x000fe2000f8ec0ff */
[----:B------:R-:W-:Y:S01]  /*6300*/  LEA.HI.X R35, R20, UR13, R7, 0x3, P0 ;  /* 0x0000000d14237c11 */ /* 0x000fe200080f1c07 */
[----:B------:R-:W-:-:S05]  /*6310*/  ULOP3.LUT UR5, UR7, 0x7fffffff, URZ, 0xc0, !UPT ;  /* 0x7fffffff07057892 */ /* 0x000fca000f8ec0ff */
[----:B------:R-:W-:Y:S02]  /*6320*/  UMOV UR7, UR4 ;  /* 0x0000000400077c82 */ /* 0x000fe40008000000 */
[----:B------:R-:W-:Y:S01]  /*6330*/  UMOV UR8, UR5 ;  /* 0x0000000500087c82 */ /* 0x000fe20008000000 */
[----:B--2---:R-:W-:Y:S02]  /*6340*/  USHF.L.U64.HI UR18, UR16, 0x3, UR17 ;  /* 0x0000000310127899 */ /* 0x004fe40008010211 */
[----:B------:R-:W-:Y:S02]  /*6350*/  USHF.L.U32 UR19, UR16, 0x3, URZ ;  /* 0x0000000310137899 */ /* 0x000fe400080006ff */
[----:B------:R-:W-:-:S12]  /*6360*/  USHF.L.U64.HI UR9, UR16, 0x6, UR17 ;  /* 0x0000000610097899 */ /* 0x000fd80008010211 */
.L_x_9493:
[----:B-1----:R-:W2:Y:S01]  /*6370*/  LDL.64 R22, [R0+-0x10] ;  /* 0xfffff00000167983 */ /* 0x002ea20000100a00 */
[----:B------:R-:W-:-:S03]  /*6380*/  IADD3 R26, P0, PT, R34, UR19, RZ ;  /* 0x00000013221a7c10 */ /* 0x000fc6000ff1e0ff */
[----:B0-----:R-:W2:Y:S01]  /*6390*/  LDG.E.64 R24, desc[UR10][R34.64] ;  /* 0x0000000a22187981 */ /* 0x001ea2000c1e1b00 */
[----:B------:R-:W-:-:S03]  /*63a0*/  IADD3.X R27, PT, PT, R35, UR18, RZ, P0, !PT ;  /* 0x00000012231b7c10 */ /* 0x000fc600087fe4ff */
[----:B------:R-:W3:Y:S04]  /*63b0*/  LDL.64 R30, [R0+-0x8] ;  /* 0xfffff800001e7983 */ /* 0x000ee80000100a00 */
[----:B------:R-:W3:Y:S04]  /*63c0*/  LDG.E.64 R28, desc[UR10][R26.64] ;  /* 0x0000000a1a1c7981 */ /* 0x000ee8000c1e1b00 */
[----:B------:R-:W4:Y:S01]  /*63d0*/  LDL.64 R36, [R0+0x8] ;  /* 0x0000080000247983 */ /* 0x000f220000100a00 */
[----:B--2---:R-:W-:Y:S02]  /*63e0*/  IMAD R25, R25, R22, RZ ;  /* 0x0000001619197224 */ /* 0x004fe400078e02ff */
[----:B------:R-:W-:Y:S01]  /*63f0*/  IMAD.WIDE.U32 R4, R22, R24, R4 ;  /* 0x0000001816047225 */ /* 0x000fe200078e0004 */
[----:B------:R-:W-:-:S03]  /*6400*/  IADD3 R22, P0, PT, R26, UR19, RZ ;  /* 0x000000131a167c10 */ /* 0x000fc6000ff1e0ff */
[----:B------:R-:W-:Y:S01]  /*6410*/  IMAD R25, R23, R24, R25 ;  /* 0x0000001817197224 */ /* 0x000fe200078e0219 */
[----:B------:R-:W-:-:S04]  /*6420*/  IADD3.X R23, PT, PT, R27, UR18, RZ, P0, !PT ;  /* 0x000000121b177c10 */ /* 0x000fc800087fe4ff */
[----:B------:R-:W-:Y:S01]  /*6430*/  IADD3 R5, PT, PT, R5, R25, RZ ;  /* 0x0000001905057210 */ /* 0x000fe20007ffe0ff */
[----:B---3--:R-:W-:Y:S01]  /*6440*/  IMAD R25, R29, R30, RZ ;  /* 0x0000001e1d197224 */ /* 0x008fe200078e02ff */
[----:B------:R0:W2:Y:S03]  /*6450*/  LDG.E.64 R26, desc[UR10][R22.64] ;  /* 0x0000000a161a7981 */ /* 0x0000a6000c1e1b00 */
[-C--:B------:R-:W-:Y:S02]  /*6460*/  IMAD R24, R31, R28.reuse, R25 ;  /* 0x0000001c1f187224 */ /* 0x080fe400078e0219 */
[----:B------:R-:W-:Y:S01]  /*6470*/  IMAD.WIDE.U32 R4, R30, R28, R4 ;  /* 0x0000001c1e047225 */ /* 0x000fe200078e0004 */
[----:B------:R-:W-:Y:S01]  /*6480*/  IADD3 R30, P0, PT, R22, UR19, RZ ;  /* 0x00000013161e7c10 */ /* 0x000fe2000ff1e0ff */
[----:B------:R-:W2:Y:S03]  /*6490*/  LDL.64 R28, [R0] ;  /* 0x00000000001c7983 */ /* 0x000ea60000100a00 */
[----:B------:R-:W-:-:S02]  /*64a0*/  IADD3.X R31, PT, PT, R23, UR18, RZ, P0, !PT ;  /* 0x00000012171f7c10 */ /* 0x000fc400087fe4ff */
[----:B------:R-:W-:-:S03]  /*64b0*/  IADD3 R5, PT, PT, R5, R24, RZ ;  /* 0x0000001805057210 */ /* 0x000fc60007ffe0ff */
[----:B------:R-:W4:Y:S01]  /*64c0*/  LDG.E.64 R24, desc[UR10][R30.64] ;  /* 0x0000000a1e187981 */ /* 0x000f22000c1e1b00 */
[----:B0-----:R-:W-:-:S04]  /*64d0*/  IADD3 R22, P0, PT, R30, UR19, RZ ;  /* 0x000000131e167c10 */ /* 0x001fc8000ff1e0ff */
[----:B------:R-:W-:Y:S01]  /*64e0*/  IADD3.X R23, PT, PT, R31, UR18, RZ, P0, !PT ;  /* 0x000000121f177c10 */ /* 0x000fe200087fe4ff */
[----:B--2---:R-:W-:Y:S02]  /*64f0*/  IMAD R27, R27, R28, RZ ;  /* 0x0000001c1b1b7224 */ /* 0x004fe400078e02ff */
[----:B------:R-:W-:-:S04]  /*6500*/  IMAD.WIDE.U32 R4, R28, R26, R4 ;  /* 0x0000001a1c047225 */ /* 0x000fc800078e0004 */
[----:B------:R-:W-:Y:S02]  /*6510*/  IMAD R27, R29, R26, R27 ;  /* 0x0000001a1d1b7224 */ /* 0x000fe400078e021b */
[----:B----4-:R-:W-:Y:S01]  /*6520*/  IMAD R25, R25, R36, RZ ;  /* 0x0000002419197224 */ /* 0x010fe200078e02ff */
[----:B------:R-:W2:Y:S02]  /*6530*/  LDL.64 R28, [R0+0x10] ;  /* 0x00001000001c7983 */ /* 0x000ea40000100a00 */
[----:B------:R-:W-:Y:S01]  /*6540*/  IADD3 R5, PT, PT, R5, R27, RZ ;  /* 0x0000001b05057210 */ /* 0x000fe20007ffe0ff */
[-C--:B------:R-:W-:Y:S01]  /*6550*/  IMAD R25, R37, R24.reuse, R25 ;  /* 0x0000001825197224 */ /* 0x080fe200078e0219 */
[----:B------:R0:W2:Y:S01]  /*6560*/  LDG.E.64 R26, desc[UR10][R22.64] ;  /* 0x0000000a161a7981 */ /* 0x0000a2000c1e1b00 */
[----:B------:R-:W-:Y:S01]  /*6570*/  IMAD.WIDE.U32 R4, R36, R24, R4 ;  /* 0x0000001824047225 */ /* 0x000fe200078e0004 */
[----:B------:R-:W-:Y:S02]  /*6580*/  IADD3 R24, P0, PT, R22, UR19, RZ ;  /* 0x0000001316187c10 */ /* 0x000fe4000ff1e0ff */
[----:B------:R-:W3:Y:S01]  /*6590*/  LDL.64 R36, [R0+0x18] ;  /* 0x0000180000247983 */ /* 0x000ee20000100a00 */
[----:B------:R-:W-:Y:S01]  /*65a0*/  IMAD.IADD R5, R5, 0x1, R25 ;  /* 0x0000000105057824 */ /* 0x000fe200078e0219 */
[----:B------:R-:W-:-:S05]  /*65b0*/  IADD3.X R25, PT, PT, R23, UR18, RZ, P0, !PT ;  /* 0x0000001217197c10 */ /* 0x000fca00087fe4ff */
[----:B------:R-:W3:Y:S01]  /*65c0*/  LDG.E.64 R30, desc[UR10][R24.64] ;  /* 0x0000000a181e7981 */ /* 0x000ee2000c1e1b00 */
[----:B0-----:R-:W-:-:S04]  /*65d0*/  IADD3 R22, P0, PT, R24, UR19, RZ ;  /* 0x0000001318167c10 */ /* 0x001fc8000ff1e0ff */
[----:B------:R-:W-:-:S05]  /*65e0*/  IADD3.X R23, PT, PT, R25, UR18, RZ, P0, !PT ;  /* 0x0000001219177c10 */ /* 0x000fca00087fe4ff */
[----:B------:R-:W4:Y:S01]  /*65f0*/  LDG.E.64 R24, desc[UR10][R22.64] ;  /* 0x0000000a16187981 */ /* 0x000f22000c1e1b00 */
[----:B--2---:R-:W-:Y:S02]  /*6600*/  IMAD R27, R27, R28, RZ ;  /* 0x0000001c1b1b7224 */ /* 0x004fe400078e02ff */
[----:B------:R-:W-:-:S04]  /*6610*/  IMAD.WIDE.U32 R4, R28, R26, R4 ;  /* 0x0000001a1c047225 */ /* 0x000fc800078e0004 */
[----:B------:R-:W-:Y:S02]  /*6620*/  IMAD R27, R29, R26, R27 ;  /* 0x0000001a1d1b7224 */ /* 0x000fe400078e021b */
[----:B------:R-:W4:Y:S03]  /*6630*/  LDL.64 R28, [R0+0x20] ;  /* 0x00002000001c7983 */ /* 0x000f260000100a00 */
[----:B------:R-:W-:Y:S01]  /*6640*/  IADD3 R5, PT, PT, R5, R27, RZ ;  /* 0x0000001b05057210 */ /* 0x000fe20007ffe0ff */
[----:B---3--:R-:W-:Y:S02]  /*6650*/  IMAD R27, R31, R36, RZ ;  /* 0x000000241f1b7224 */ /* 0x008fe400078e02ff */
[----:B------:R-:W-:-:S04]  /*6660*/  IMAD.WIDE.U32 R4, R36, R30, R4 ;  /* 0x0000001e24047225 */ /* 0x000fc800078e0004 */
[----:B------:R-:W-:Y:S01]  /*6670*/  IMAD R26, R37, R30, R27 ;  /* 0x0000001e251a7224 */ /* 0x000fe200078e021b */
[----:B------:R-:W-:Y:S01]  /*6680*/  IADD3 R30, P0, PT, R22, UR19, RZ ;  /* 0x00000013161e7c10 */ /* 0x000fe2000ff1e0ff */
[----:B------:R0:W2:Y:S03]  /*6690*/  LDL.64 R36, [R0+0x28] ;  /* 0x0000280000247983 */ /* 0x0000a60000100a00 */
[----:B------:R-:W-:-:S06]  /*66a0*/  IADD3.X R31, PT, PT, R23, UR18, RZ, P0, !PT ;  /* 0x00000012171f7c10 */ /* 0x000fcc00087fe4ff */
[----:B------:R-:W2:Y:S01]  /*66b0*/  LDG.E.64 R30, desc[UR10][R30.64] ;  /* 0x0000000a1e1e7981 */ /* 0x000ea2000c1e1b00 */
[----:B------:R-:W-:Y:S01]  /*66c0*/  IADD3 R5, PT, PT, R5, R26, RZ ;  /* 0x0000001a05057210 */ /* 0x000fe20007ffe0ff */
[----:B------:R-:W-:-:S04]  /*66d0*/  UIADD3 UR7, UP1, UPT, UR7, -0x8, URZ ;  /* 0xfffffff807077890 */ /* 0x000fc8000ff3e0ff */
[----:B------:R-:W-:Y:S02]  /*66e0*/  UIADD3.X UR8, UPT, UPT, UR8, -0x1, URZ, UP1, !UPT ;  /* 0xffffffff08087890 */ /* 0x000fe40008ffe4ff */
[----:B------:R-:W-:-:S04]  /*66f0*/  UISETP.NE.U32.AND UP1, UPT, UR7, URZ, UPT ;  /* 0x000000ff0700728c */ /* 0x000fc8000bf25070 */
[----:B------:R-:W-:Y:S01]  /*6700*/  UISETP.NE.AND.EX UP1, UPT, UR8, URZ, UPT, UP1 ;  /* 0x000000ff0800728c */ /* 0x000fe2000bf25310 */
[----:B0-----:R-:W-:Y:S02]  /*6710*/  VIADD R0, R0, 0x40 ;  /* 0x0000004000007836 */ /* 0x001fe40000000000 */
[----:B----4-:R-:W-:Y:S02]  /*6720*/  IMAD R25, R25, R28, RZ ;  /* 0x0000001c19197224 */ /* 0x010fe400078e02ff */
[----:B------:R-:W-:-:S04]  /*6730*/  IMAD.WIDE.U32 R4, R28, R24, R4 ;  /* 0x000000181c047225 */ /* 0x000fc800078e0004 */
[----:B------:R-:W-:-:S05]  /*6740*/  IMAD R25, R29, R24, R25 ;  /* 0x000000181d197224 */ /* 0x000fca00078e0219 */
[----:B------:R-:W-:Y:S02]  /*6750*/  IADD3 R5, PT, PT, R5, R25, RZ ;  /* 0x0000001905057210 */ /* 0x000fe40007ffe0ff */
[----:B------:R-:W-:-:S04]  /*6760*/  MOV R25, UR16 ;  /* 0x0000001000197c02 */ /* 0x000fc80008000f00 */
[----:B------:R-:W-:Y:S01]  /*6770*/  LEA R34, P0, R25, R34, 0x6 ;  /* 0x0000002219227211 */ /* 0x000fe200078030ff */
[----:B--2---:R-:W-:Y:S02]  /*6780*/  IMAD R23, R31, R36, RZ ;  /* 0x000000241f177224 */ /* 0x004fe400078e02ff */
[----:B------:R-:W-:-:S04]  /*6790*/  IMAD.WIDE.U32 R4, R36, R30, R4 ;  /* 0x0000001e24047225 */ /* 0x000fc800078e0004 */
[----:B------:R-:W-:Y:S01]  /*67a0*/  IMAD R23, R37, R30, R23 ;  /* 0x0000001e25177224 */ /* 0x000fe200078e0217 */
[----:B------:R-:W-:-:S04]  /*67b0*/  IADD3.X R35, PT, PT, R35, UR9, RZ, P0, !PT ;  /* 0x0000000923237c10 */ /* 0x000fc800087fe4ff */
[----:B------:R-:W-:Y:S01]  /*67c0*/  IADD3 R5, PT, PT, R5, R23, RZ ;  /* 0x0000001705057210 */ /* 0x000fe20007ffe0ff */
[----:B------:R-:W-:Y:S06]  /*67d0*/  BRA.U UP1, `(.L_x_9493) ;  /* 0xfffffff901e47547 */ /* 0x000fec000b83ffff */
.L_x_9492:
[----:B------:R-:W-:Y:S05]  /*67e0*/  BRA.U !UP0, `(.L_x_9491) ;  /* 0x0000000508847547 */ /* 0x000fea000b800000 */
[----:B-1----:R-:W1:Y:S01]  /*67f0*/  LDC.64 R22, c[0x0][0x3e0] ;  /* 0x0000f800ff167b82 */ /* 0x002e620000000a00 */
        /* <DEDUP_REMOVED lines=10> */
[----:B------:R-:W-:-:S04]  /*68a0*/  LEA R34, P0, R24, UR12, 0x3 ;  /* 0x0000000c18227c11 */ /* 0x000fc8000f8018ff */
[----:B------:R-:W-:Y:S02]  /*68b0*/  IADD3 R25, PT, PT, R25, R27, RZ ;  /* 0x0000001b19197210 */ /* 0x000fe40007ffe0ff */
[----:B------:R-:W2:Y:S02]  /*68c0*/  LDL.64 R26, [UR7+0x18] ;  /* 0x00001807ff1a7983 */ /* 0x000ea40008100a00 */
[----:B------:R-:W-:-:S05]  /*68d0*/  LEA.HI.X R35, R24, UR13, R25, 0x3, P0 ;  /* 0x0000000d18237c11 */ /* 0x000fca00080f1c19 */
[----:B------:R-:W2:Y:S01]  /*68e0*/  LDG.E.64 R28, desc[UR10][R34.64] ;  /* 0x0000000a221c7981 */ /* 0x000ea2000c1e1b00 */
[----:B------:R-:W-:Y:S01]  /*68f0*/  IMAD.WIDE.U32 R24, R22, 0x8, RZ ;  /* 0x0000000816187825 */ /* 0x000fe200078e00ff */
[----:B------:R-:W-:-:S04]  /*6900*/  SHF.L.U32 R31, R23, 0x3, RZ ;  /* 0x00000003171f7819 */ /* 0x000fc800000006ff */
[----:B------:R-:W-:Y:S02]  /*6910*/  IADD3 R25, PT, PT, R25, R31, RZ ;  /* 0x0000001f19197210 */ /* 0x000fe40007ffe0ff */
[----:B------:R-:W-:-:S04]  /*6920*/  IADD3 R30, P0, PT, R34, R24, RZ ;  /* 0x00000018221e7210 */ /* 0x000fc80007f1e0ff */
[----:B------:R-:W-:Y:S02]  /*6930*/  IADD3.X R31, PT, PT, R35, R25, RZ, P0, !PT ;  /* 0x00000019231f7210 */ /* 0x000fe400007fe4ff */
[----:B------:R-:W3:Y:S01]  /*6940*/  LDL.64 R34, [UR7+0x28] ;  /* 0x00002807ff227983 */ /* 0x000ee20008100a00 */
        /* <DEDUP_REMOVED lines=10> */
[-C--:B------:R-:W-:Y:S02]  /*69f0*/  IADD3.X R27, PT, PT, R31, R25.reuse, RZ, P0, !PT ;  /* 0x000000191f1b7210 */ /* 0x080fe400007fe4ff */
[----:B------:R-:W-:Y:S01]  /*6a00*/  IADD3 R24, P0, PT, R26, R24, RZ ;  /* 0x000000181a187210 */ /* 0x000fe20007f1e0ff */
[----:B------:R-:W2:Y:S04]  /*6a10*/  LDL.64 R30, [UR7+0x30] ;  /* 0x00003007ff1e7983 */ /* 0x000ea80008100a00 */
        /* <DEDUP_REMOVED lines=14> */
.L_x_9494:
        /* <DEDUP_REMOVED lines=9> */
[----:B------:R-:W-:Y:S01]  /*6b90*/  ULEA UR7, UR4, UR15, 0x3 ;  /* 0x0000000f04077291 */ /* 0x000fe2000f8e18ff */
[----:B------:R-:W-:Y:S02]  /*6ba0*/  IMAD.MOV.U32 R24, RZ, RZ, R20 ;  /* 0x000000ffff187224 */ /* 0x000fe400078e0014 */
[----:B------:R-:W-:Y:S02]  /*6bb0*/  IMAD R27, R23, UR4, R0 ;  /* 0x00000004171b7c24 */ /* 0x000fe4000f8e0200 */
[----:B------:R-:W-:-:S05]  /*6bc0*/  IMAD.WIDE.U32 R24, R22, UR4, R24 ;  /* 0x0000000416187c25 */ /* 0x000fca000f8e0018 */
[----:B------:R-:W-:Y:S02]  /*6bd0*/  IADD3 R27, PT, PT, R25, R27, RZ ;  /* 0x0000001b191b7210 */ /* 0x000fe40007ffe0ff */
[----:B------:R-:W-:-:S04]  /*6be0*/  LEA R34, P0, R24, UR12, 0x3 ;  /* 0x0000000c18227c11 */ /* 0x000fc8000f8018ff */
[----:B------:R-:W-:Y:S02]  /*6bf0*/  LEA.HI.X R35, R24, UR13, R27, 0x3, P0 ;  /* 0x0000000d18237c11 */ /* 0x000fe400080f1c1b */
[----:B------:R-:W2:Y:S01]  /*6c00*/  LDL.64 R26, [UR7+0x18] ;  /* 0x00001807ff1a7983 */ /* 0x000ea20008100a00 */
[----:B------:R-:W-:-:S03]  /*6c10*/  LEA R30, P0, R22, R34, 0x3 ;  /* 0x00000022161e7211 */ /* 0x000fc600078018ff */
        /* <DEDUP_REMOVED lines=14> */
.L_x_9495:
[----:B------:R-:W-:Y:S05]  /*6d00*/  BRA.U UP1, `(.L_x_9491) ;  /* 0x00000001013c7547 */ /* 0x000fea000b800000 */
[----:B------:R-:W-:Y:S01]  /*6d10*/  MOV R6, R20 ;  /* 0x0000001400067202 */ /* 0x000fe20000000f00 */
[----:B-1----:R-:W-:-:S04]  /*6d20*/  IMAD R0, R22, UR5, RZ ;  /* 0x0000000516007c24 */ /* 0x002fc8000f8e02ff */
[----:B------:R-:W-:-:S04]  /*6d30*/  IMAD.WIDE.U32 R6, R22, UR4, R6 ;  /* 0x0000000416067c25 */ /* 0x000fc8000f8e0006 */
[----:B------:R-:W-:Y:S01]  /*6d40*/  IMAD R23, R23, UR4, R0 ;  /* 0x0000000417177c24 */ /* 0x000fe2000f8e0200 */
[----:B------:R-:W-:Y:S01]  /*6d50*/  LEA R20, P0, R6, UR12, 0x3 ;  /* 0x0000000c06147c11 */ /* 0x000fe2000f8018ff */
[----:B------:R-:W-:-:S03]  /*6d60*/  IMAD.U32 R0, RZ, RZ, UR4 ;  /* 0x00000004ff007e24 */ /* 0x000fc6000f8e00ff */
[----:B------:R-:W-:Y:S02]  /*6d70*/  IADD3 R7, PT, PT, R7, R23, RZ ;  /* 0x0000001707077210 */ /* 0x000fe40007ffe0ff */
[----:B------:R-:W-:Y:S02]  /*6d80*/  LEA R0, R0, R1, 0x3 ;  /* 0x0000000100007211 */ /* 0x000fe400078e18ff */
[----:B------:R-:W-:-:S03]  /*6d90*/  LEA.HI.X R21, R6, UR13, R7, 0x3, P0 ;  /* 0x0000000d06157c11 */ /* 0x000fc600080f1c07 */
[----:B------:R-:W2:Y:S04]  /*6da0*/  LDL.64 R6, [R0+0x18] ;  /* 0x0000180000067983 */ /* 0x000ea80000100a00 */
[----:B------:R-:W2:Y:S02]  /*6db0*/  LDG.E.64 R20, desc[UR10][R20.64] ;  /* 0x0000000a14147981 */ /* 0x000ea4000c1e1b00 */
[----:B--2---:R-:W-:Y:S02]  /*6dc0*/  IMAD R23, R21, R6, RZ ;  /* 0x0000000615177224 */ /* 0x004fe400078e02ff */
[----:B------:R-:W-:-:S04]  /*6dd0*/  IMAD.WIDE.U32 R4, R6, R20, R4 ;  /* 0x0000001406047225 */ /* 0x000fc800078e0004 */
[----:B------:R-:W-:-:S05]  /*6de0*/  IMAD R23, R7, R20, R23 ;  /* 0x0000001407177224 */ /* 0x000fca00078e0217 */
[----:B------:R-:W-:-:S07]  /*6df0*/  IADD3 R5, PT, PT, R5, R23, RZ ;  /* 0x0000001705057210 */ /* 0x000fce0007ffe0ff */
.L_x_9491:
[----:B------:R-:W-:Y:S05]  /*6e00*/  BSYNC.RECONVERGENT B0 ;  /* 0x0000000000007941 */ /* 0x000fea0003800200 */
.L_x_9490:
[----:B------:R-:W-:Y:S01]  /*6e10*/  ISETP.GE.U32.AND P0, PT, R2, UR14, PT ;  /* 0x0000000e02007c0c */ /* 0x000fe2000bf06070 */
[----:B------:R-:W-:Y:S04]  /*6e20*/  BSSY.RECONVERGENT B0, `(.L_x_9496) ;  /* 0x0000033000007945 */ /* 0x000fe80003800200 */
[----:B------:R-:W-:Y:S08]  /*6e30*/  BSSY.RELIABLE B1, `(.L_x_9497) ;  /* 0x000002b000017945 */ /* 0x000ff00003800100 */
[----:B------:R-:W-:Y:S05]  /*6e40*/  @P0 BRA `(.L_x_9498) ;  /* 0x0000000000300947 */ /* 0x000fea0003800000 */
[----:B------:R-:W2:Y:S01]  /*6e50*/  LDC.64 R6, c[0x0][0x3f0] ;  /* 0x0000fc00ff067b82 */ /* 0x000ea20000000a00 */
[----:B------:R-:W-:Y:S02]  /*6e60*/  IADD3 R21, PT, PT, R2, UR6, RZ ;  /* 0x0000000602157c10 */ /* 0x000fe4000fffe0ff */
[----:B------:R-:W-:-:S04]  /*6e70*/  MOV R2, R3 ;  /* 0x0000000300027202 */ /* 0x000fc80000000f00 */
[----:B------:R-:W-:Y:S01]  /*6e80*/  ISETP.GE.U32.AND P0, PT, R2, UR14, PT ;  /* 0x0000000e02007c0c */ /* 0x000fe2000bf06070 */
[----:B--2---:R-:W-:-:S05]  /*6e90*/  IMAD.WIDE.U32 R6, R21, 0x8, R6 ;  /* 0x0000000815067825 */ /* 0x004fca00078e0006 */
[----:B------:R2:W-:Y:S07]  /*6ea0*/  STG.E.64 desc[UR10][R6.64], R18 ;  /* 0x0000001206007986 */ /* 0x0005ee000c101b0a */
[----:B------:R-:W-:Y:S05]  /*6eb0*/  @P0 BRA `(.L_x_9499) ;  /* 0x0000000000300947 */ /* 0x000fea0003800000 */
[----:B--2---:R-:W2:Y:S01]  /*6ec0*/  LDC.64 R6, c[0x0][0x3f0] ;  /* 0x0000fc00ff067b82 */ /* 0x004ea20000000a00 */
[C---:B------:R-:W-:Y:S01]  /*6ed0*/  VIADD R3, R2.reuse, UR6 ;  /* 0x0000000602037c36 */ /* 0x040fe20008000000 */
[----:B------:R-:W-:-:S03]  /*6ee0*/  IADD3 R2, PT, PT, R2, 0x80, RZ ;  /* 0x0000008002027810 */ /* 0x000fc60007ffe0ff */
[----:B--2---:R-:W-:-:S05]  /*6ef0*/  IMAD.WIDE.U32 R6, R3, 0x8, R6 ;  /* 0x0000000803067825 */ /* 0x004fca00078e0006 */
[----:B------:R2:W-:Y:S02]  /*6f00*/  STG.E.64 desc[UR10][R6.64], R16 ;  /* 0x0000001006007986 */ /* 0x0005e4000c101b0a */
.L_x_9498:
[----:B------:R-:W-:-:S13]  /*6f10*/  ISETP.GE.U32.AND P0, PT, R2, UR14, PT ;  /* 0x0000000e02007c0c */ /* 0x000fda000bf06070 */
[----:B------:R-:W-:Y:S05]  /*6f20*/  @P0 BRA `(.L_x_9500) ;  /* 0x0000000000300947 */ /* 0x000fea0003800000 */
[----:B--2---:R-:W2:Y:S01]  /*6f30*/  LDC.64 R6, c[0x0][0x3f0] ;  /* 0x0000fc00ff067b82 */ /* 0x004ea20000000a00 */
[C---:B------:R-:W-:Y:S02]  /*6f40*/  IADD3 R3, PT, PT, R2.reuse, UR6, RZ ;  /* 0x0000000602037c10 */ /* 0x040fe4000fffe0ff */
[----:B------:R-:W-:-:S03]  /*6f50*/  IADD3 R2, PT, PT, R2, 0x80, RZ ;  /* 0x0000008002027810 */ /* 0x000fc60007ffe0ff */
[----:B--2---:R-:W-:-:S05]  /*6f60*/  IMAD.WIDE.U32 R6, R3, 0x8, R6 ;  /* 0x0000000803067825 */ /* 0x004fca00078e0006 */
[----:B------:R3:W-:Y:S02]  /*6f70*/  STG.E.64 desc[UR10][R6.64], R14 ;  /* 0x0000000e06007986 */ /* 0x0007e4000c101b0a */
.L_x_9499:
[----:B------:R-:W-:-:S13]  /*6f80*/  ISETP.GE.U32.AND P0, PT, R2, UR14, PT ;  /* 0x0000000e02007c0c */ /* 0x000fda000bf06070 */
[----:B------:R-:W-:Y:S05]  /*6f90*/  @P0 BRA `(.L_x_9501) ;  /* 0x0000000000300947 */ /* 0x000fea0003800000 */
[----:B--23--:R-:W2:Y:S01]  /*6fa0*/  LDC.64 R6, c[0x0][0x3f0] ;  /* 0x0000fc00ff067b82 */ /* 0x00cea20000000a00 */
[C---:B------:R-:W-:Y:S02]  /*6fb0*/  IADD3 R3, PT, PT, R2.reuse, UR6, RZ ;  /* 0x0000000602037c10 */ /* 0x040fe4000fffe0ff */
[----:B------:R-:W-:-:S03]  /*6fc0*/  IADD3 R2, PT, PT, R2, 0x80, RZ ;  /* 0x0000008002027810 */ /* 0x000fc60007ffe0ff */
[----:B--2---:R-:W-:-:S05]  /*6fd0*/  IMAD.WIDE.U32 R6, R3, 0x8, R6 ;  /* 0x0000000803067825 */ /* 0x004fca00078e0006 */
[----:B------:R3:W-:Y:S02]  /*6fe0*/  STG.E.64 desc[UR10][R6.64], R12 ;  /* 0x0000000c06007986 */ /* 0x0007e4000c101b0a */
.L_x_9500:
[----:B------:R-:W-:-:S13]  /*6ff0*/  ISETP.GE.U32.AND P0, PT, R2, UR14, PT ;  /* 0x0000000e02007c0c */ /* 0x000fda000bf06070 */
[----:B------:R-:W-:Y:S05]  /*7000*/  @P0 BRA `(.L_x_9502) ;  /* 0x0000000000340947 */ /* 0x000fea0003800000 */
[----:B--23--:R-:W2:Y:S01]  /*7010*/  LDC.64 R6, c[0x0][0x3f0] ;  /* 0x0000fc00ff067b82 */ /* 0x00cea20000000a00 */
[C---:B------:R-:W-:Y:S01]  /*7020*/  VIADD R3, R2.reuse, UR6 ;  /* 0x0000000602037c36 */ /* 0x040fe20008000000 */
[----:B------:R-:W-:-:S03]  /*7030*/  IADD3 R2, PT, PT, R2, 0x80, RZ ;  /* 0x0000008002027810 */ /* 0x000fc60007ffe0ff */
[----:B--2---:R-:W-:-:S05]  /*7040*/  IMAD.WIDE.U32 R6, R3, 0x8, R6 ;  /* 0x0000000803067825 */ /* 0x004fca00078e0006 */
[----:B------:R4:W-:Y:S02]  /*7050*/  STG.E.64 desc[UR10][R6.64], R10 ;  /* 0x0000000a06007986 */ /* 0x0009e4000c101b0a */
.L_x_9501:
[----:B------:R-:W-:-:S13]  /*7060*/  ISETP.GE.U32.AND P0, PT, R2, UR14, PT ;  /* 0x0000000e02007c0c */ /* 0x000fda000bf06070 */
[----:B------:R-:W-:Y:S05]  /*7070*/  @P0 BREAK.RELIABLE B1 ;  /* 0x0000000000010942 */ /* 0x000fea0003800100 */
[----:B------:R-:W-:Y:S05]  /*7080*/  @P0 BRA `(.L_x_9503) ;  /* 0x0000000000300947 */ /* 0x000fea0003800000 */
[----:B--234-:R-:W2:Y:S01]  /*7090*/  LDC.64 R6, c[0x0][0x3f0] ;  /* 0x0000fc00ff067b82 */ /* 0x01cea20000000a00 */
[C---:B------:R-:W-:Y:S02]  /*70a0*/  IADD3 R3, PT, PT, R2.reuse, UR6, RZ ;  /* 0x0000000602037c10 */ /* 0x040fe4000fffe0ff */
[----:B------:R-:W-:-:S03]  /*70b0*/  IADD3 R2, PT, PT, R2, 0x80, RZ ;  /* 0x0000008002027810 */ /* 0x000fc60007ffe0ff */
[----:B--2---:R-:W-:-:S05]  /*70c0*/  IMAD.WIDE.U32 R6, R3, 0x8, R6 ;  /* 0x0000000803067825 */ /* 0x004fca00078e0006 */
[----:B------:R4:W-:Y:S02]  /*70d0*/  STG.E.64 desc[UR10][R6.64], R8 ;  /* 0x0000000806007986 */ /* 0x0009e4000c101b0a */
.L_x_9502:
[----:B------:R-:W-:Y:S05]  /*70e0*/  BSYNC.RELIABLE B1 ;  /* 0x0000000000017941 */ /* 0x000fea0003800100 */
.L_x_9497:
[----:B------:R-:W-:-:S13]  /*70f0*/  ISETP.GE.U32.AND P0, PT, R2, UR14, PT ;  /* 0x0000000e02007c0c */ /* 0x000fda000bf06070 */
[----:B--234-:R-:W2:Y:S01]  /*7100*/  @!P0 LDC.64 R6, c[0x0][0x3f0] ;  /* 0x0000fc00ff068b82 */ /* 0x01cea20000000a00 */
[C---:B------:R-:W-:Y:S02]  /*7110*/  @!P0 IADD3 R3, PT, PT, R2.reuse, UR6, RZ ;  /* 0x0000000602038c10 */ /* 0x040fe4000fffe0ff */
[----:B------:R-:W-:-:S03]  /*7120*/  @!P0 IADD3 R2, PT, PT, R2, 0x80, RZ ;  /* 0x0000008002028810 */ /* 0x000fc60007ffe0ff */
[----:B--2---:R-:W-:-:S05]  /*7130*/  @!P0 IMAD.WIDE.U32 R6, R3, 0x8, R6 ;  /* 0x0000000803068825 */ /* 0x004fca00078e0006 */
[----:B------:R2:W-:Y:S02]  /*7140*/  @!P0 STG.E.64 desc[UR10][R6.64], R32 ;  /* 0x0000002006008986 */ /* 0x0005e4000c101b0a */
.L_x_9503:
[----:B------:R-:W-:Y:S05]  /*7150*/  BSYNC.RECONVERGENT B0 ;  /* 0x0000000000007941 */ /* 0x000fea0003800200 */
.L_x_9496:
[----:B------:R-:W-:Y:S05]  /*7160*/  WARPSYNC.ALL ;  /* 0x0000000000007948 */ /* 0x000fea0003800000 */
[----:B------:R-:W-:-:S13]  /*7170*/  ISETP.GE.U32.AND P0, PT, R2, UR14, PT ;  /* 0x0000000e02007c0c */ /* 0x000fda000bf06070 */
[----:B------:R-:W-:Y:S05]  /*7180*/  @P0 EXIT ;  /* 0x000000000000094d */ /* 0x000fea0003800000 */
[----:B--234-:R-:W2:Y:S01]  /*7190*/  LDC.64 R6, c[0x0][0x3f0] ;  /* 0x0000fc00ff067b82 */ /* 0x01cea20000000a00 */
[----:B------:R-:W-:-:S04]  /*71a0*/  VIADD R3, R2, UR6 ;  /* 0x0000000602037c36 */ /* 0x000fc80008000000 */
[----:B--2---:R-:W-:-:S05]  /*71b0*/  IMAD.WIDE.U32 R2, R3, 0x8, R6 ;  /* 0x0000000803027825 */ /* 0x004fca00078e0006 */
[----:B------:R-:W-:Y:S01]  /*71c0*/  STG.E.64 desc[UR10][R2.64], R4 ;  /* 0x0000000402007986 */ /* 0x000fe2000c101b0a */
[----:B------:R-:W-:Y:S05]  /*71d0*/  EXIT ;  /* 0x000000000000794d */ /* 0x000fea0003800000 */
.L_x_9447:
[----:B------:R-:W0:Y:S01]  /*71e0*/  S2R R3, SR_TID.X ;  /* 0x0000000000037919 */ /* 0x000e220000002100 */
[----:B------:R-:W1:Y:S01]  /*71f0*/  LDCU.64 UR4, c[0x0][0x3f8] ;  /* 0x00007f00ff0477ac */ /* 0x000e620008000a00 */
[----:B------:R-:W2:Y:S01]  /*7200*/  LDC.64 R8, c[0x0][0x390] ;  /* 0x0000e400ff087b82 */ /* 0x000ea20000000a00 */
[----:B------:R-:W3:Y:S01]  /*7210*/  LDCU.64 UR14, c[0x0][0x388] ;  /* 0x00007100ff0e77ac */ /* 0x000ee20008000a00 */
[----:B------:R-:W4:Y:S06]  /*7220*/  LDCU UR8, c[0x0][0x398] ;  /* 0x00007300ff0877ac */ /* 0x000f2c0008000800 */
[----:B------:R-:W4:Y:S08]  /*7230*/  LDC.64 R10, c[0x0][0x398] ;  /* 0x0000e600ff0a7b82 */ /* 0x000f300000000a00 */
[----:B------:R-:W4:Y:S01]  /*7240*/  LDC.64 R18, c[0x0][0x3a8] ;  /* 0x0000ea00ff127b82 */ /* 0x000f220000000a00 */
[----:B-1----:R-:W-:-:S06]  /*7250*/  UIMAD.WIDE.U32 UR4, UR6, 0x8, UR4 ;  /* 0x00000008060478a5 */ /* 0x002fcc000f8e0004 */
[----:B------:R-:W-:Y:S01]  /*7260*/  MOV R28, UR4 ;  /* 0x00000004001c7c02 */ /* 0x000fe20008000f00 */
[----:B------:R-:W1:Y:S01]  /*7270*/  LDC.64 R24, c[0x0][0x3b0] ;  /* 0x0000ec00ff187b82 */ /* 0x000e620000000a00 */
[----:B------:R-:W-:-:S03]  /*7280*/  MOV R29, UR5 ;  /* 0x00000005001d7c02 */ /* 0x000fc60008000f00 */
[----:B0-----:R-:W-:-:S04]  /*7290*/  IMAD.WIDE.U32 R28, R3, 0x10, R28 ;  /* 0x00000010031c7825 */ /* 0x001fc800078e001c */
[----:B------:R-:W0:Y:S01]  /*72a0*/  LDC.64 R2, c[0x0][0x388] ;  /* 0x0000e200ff027b82 */ /* 0x000e220000000a00 */
[----:B------:R0:W5:Y:S04]  /*72b0*/  LDG.E.128 R12, desc[UR10][R28.64+0x800] ;  /* 0x0008000a1c0c7981 */ /* 0x000168000c1e1d00 */
[----:B------:R0:W5:Y:S03]  /*72c0*/  LDG.E.128 R4, desc[UR10][R28.64+0x1000] ;  /* 0x0010000a1c047981 */ /* 0x000166000c1e1d00 */
[----:B------:R-:W1:Y:S01]  /*72d0*/  LDC.64 R30, c[0x0][0x3c0] ;  /* 0x0000f000ff1e7b82 */ /* 0x000e620000000a00 */
[----:B------:R0:W5:Y:S01]  /*72e0*/  LDG.E.128 R20, desc[UR10][R28.64+0x1800] ;  /* 0x0018000a1c147981 */ /* 0x000162000c1e1d00 */
[----:B---3--:R-:W-:-:S02]  /*72f0*/  UISETP.NE.U32.AND UP0, UPT, UR14, URZ, UPT ;  /* 0x000000ff0e00728c */ /* 0x008fc4000bf05070 */
[----:B------:R-:W-:Y:S01]  /*7300*/  UIADD3 UR7, UPT, UPT, UR7, 0x28, URZ ;  /* 0x0000002807077890 */ /* 0x000fe2000fffe0ff */
[----:B--2---:R-:W-:Y:S03]  /*7310*/  STL.64 [R1+0x8], R8 ;  /* 0x0000080801007387 */ /* 0x004fe60000100a00 */
[----:B------:R-:W2:Y:S01]  /*7320*/  LDC.64 R32, c[0x0][0x3c8] ;  /* 0x0000f200ff207b82 */ /* 0x000ea20000000a00 */
[----:B------:R-:W-:Y:S01]  /*7330*/  UISETP.NE.AND.EX UP0, UPT, UR15, URZ, UPT, UP0 ;  /* 0x000000ff0f00728c */ /* 0x000fe2000bf05300 */
[----:B----4-:R-:W-:Y:S04]  /*7340*/  STL.64 [R1+0x10], R10 ;  /* 0x0000100a01007387 */ /* 0x010fe80000100a00 */
[----:B------:R-:W-:Y:S02]  /*7350*/  STL.64 [R1+0x20], R18 ;  /* 0x0000201201007387 */ /* 0x000fe40000100a00 */
[----:B------:R-:W3:Y:S02]  /*7360*/  LDC.64 R34, c[0x0][0x3d0] ;  /* 0x0000f400ff227b82 */ /* 0x000ee40000000a00 */
[----:B0-----:R0:W-:Y:S04]  /*7370*/  STL.64 [R1], R2 ;  /* 0x0000000201007387 */ /* 0x0011e80000100a00 */
[----:B-1----:R-:W-:Y:S02]  /*7380*/  STL.64 [R1+0x28], R24 ;  /* 0x0000281801007387 */ /* 0x002fe40000100a00 */
[----:B------:R-:W1:Y:S02]  /*7390*/  LDC.64 R36, c[0x0][0x3d8] ;  /* 0x0000f600ff247b82 */ /* 0x000e640000000a00 */
[----:B------:R-:W-:Y:S06]  /*73a0*/  STL.64 [R1+0x38], R30 ;  /* 0x0000381e01007387 */ /* 0x000fec0000100a00 */
[----:B0-----:R-:W0:Y:S01]  /*73b0*/  LDC.64 R2, c[0x0][0x3e0] ;  /* 0x0000f800ff027b82 */ /* 0x001e220000000a00 */
[----:B--2---:R-:W-:Y:S07]  /*73c0*/  STL.64 [R1+0x40], R32 ;  /* 0x0000402001007387 */ /* 0x004fee0000100a00 */
[----:B------:R-:W2:Y:S01]  /*73d0*/  LDC.64 R8, c[0x0][0x3e8] ;  /* 0x0000fa00ff087b82 */ /* 0x000ea20000000a00 */
[----:B---3--:R-:W-:Y:S07]  /*73e0*/  STL.64 [R1+0x48], R34 ;  /* 0x0000482201007387 */ /* 0x008fee0000100a00 */
[----:B------:R-:W3:Y:S01]  /*73f0*/  LDC.64 R16, c[0x0][0x3a0] ;  /* 0x0000e800ff107b82 */ /* 0x000ee20000000a00 */
[----:B-1----:R-:W-:Y:S07]  /*7400*/  STL.64 [R1+0x50], R36 ;  /* 0x0000502401007387 */ /* 0x002fee0000100a00 */
[----:B------:R-:W1:Y:S01]  /*7410*/  LDC.64 R26, c[0x0][0x3b8] ;  /* 0x0000ee00ff1a7b82 */ /* 0x000e620000000a00 */
[----:B0-----:R-:W-:Y:S04]  /*7420*/  STL.64 [R1+0x58], R2 ;  /* 0x0000580201007387 */ /* 0x001fe80000100a00 */
[----:B--2---:R-:W-:Y:S04]  /*7430*/  STL.64 [R1+0x60], R8 ;  /* 0x0000600801007387 */ /* 0x004fe80000100a00 */
[----:B---3--:R0:W-:Y:S04]  /*7440*/  STL.64 [R1+0x18], R16 ;  /* 0x0000181001007387 */ /* 0x0081e80000100a00 */
[----:B-1----:R1:W-:Y:S01]  /*7450*/  STL.64 [R1+0x30], R26 ;  /* 0x0000301a01007387 */ /* 0x0023e20000100a00 */
[----:B0-----:R-:W-:-:S02]  /*7460*/  CS2R R16, SRZ ;  /* 0x0000000000107805 */ /* 0x001fc4000001ff00 */
[----:B-1----:R-:W-:Y:S01]  /*7470*/  CS2R R26, SRZ ;  /* 0x00000000001a7805 */ /* 0x002fe2000001ff00 */
[----:B------:R-:W-:Y:S06]  /*7480*/  BRA.U !UP0, `(.L_x_9504) ;  /* 0x0000001908707547 */ /* 0x000fec000b800000 */
[----:B------:R-:W2:Y:S01]  /*7490*/  LDG.E.128 R8, desc[UR10][R28.64] ;  /* 0x0000000a1c087981 */ /* 0x000ea2000c1e1d00 */
[----:B------:R-:W0:Y:S01]  /*74a0*/  LDCU UR9, c[0x0][0x39c] ;  /* 0x00007380ff0977ac */ /* 0x000e220008000800 */
[----:B------:R-:W-:Y:S01]  /*74b0*/  CS2R R16, SRZ ;  /* 0x0000000000107805 */ /* 0x000fe2000001ff00 */
[----:B------:R-:W2:Y:S01]  /*74c0*/  LDCU.64 UR12, c[0x0][0x390] ;  /* 0x00007200ff0c77ac */ /* 0x000ea20008000a00 */
[----:B------:R-:W-:-:S04]  /*74d0*/  UISETP.GE.U32.AND UP1, UPT, UR8, 0x1, UPT ;  /* 0x000000010800788c */ /* 0x000fc8000bf26070 */
[----:B0-----:R-:W-:Y:S01]  /*74e0*/  UISETP.GE.AND.EX UP1, UPT, UR9, URZ, UPT, UP1 ;  /* 0x000000ff0900728c */ /* 0x001fe2000bf26310 */
[----:B--2---:R-:W-:-:S04]  /*74f0*/  IMAD R3, R9, UR12, RZ ;  /* 0x0000000c09037c24 */ /* 0x004fc8000f8e02ff */
[----:B------:R-:W-:-:S04]  /*7500*/  IMAD R3, R8, UR13, R3 ;  /* 0x0000000d08037c24 */ /* 0x000fc8000f8e0203 */
[----:B------:R-:W-:Y:S05]  /*7510*/  BRA.U !UP1, `(.L_x_9505) ;  /* 0x0000000d09207547 */ /* 0x000fea000b800000 */
[----:B------:R-:W0:Y:S01]  /*7520*/  LDCU UR16, c[0x0][0x398] ;  /* 0x00007300ff1077ac */ /* 0x000e220008000800 */
[----:B------:R-:W-:Y:S01]  /*7530*/  IMAD.WIDE.U32 R24, R8, UR12, RZ ;  /* 0x0000000c08187c25 */ /* 0x000fe2000f8e00ff */
[----:B------:R-:W-:Y:S01]  /*7540*/  CS2R R16, SRZ ;  /* 0x0000000000107805 */ /* 0x000fe2000001ff00 */
[----:B------:R-:W-:-:S03]  /*7550*/  UISETP.GE.U32.AND UP3, UPT, UR8, 0x8, UPT ;  /* 0x000000080800788c */ /* 0x000fc6000bf66070 */
[----:B------:R-:W-:Y:S01]  /*7560*/  IADD3 R3, PT, PT, R25, R3, RZ ;  /* 0x0000000319037210 */ /* 0x000fe20007ffe0ff */
[----:B------:R-:W-:Y:S01]  /*7570*/  UMOV UR4, URZ ;  /* 0x000000ff00047c82 */ /* 0x000fe20008000000 */
[----:B------:R-:W-:Y:S01]  /*7580*/  UISETP.GE.U32.AND.EX UP3, UPT, UR9, URZ, UPT, UP3 ;  /* 0x000000ff0900728c */ /* 0x000fe2000bf66130 */
[----:B------:R-:W-:Y:S01]  /*7590*/  UMOV UR5, URZ ;  /* 0x000000ff00057c82 */ /* 0x000fe20008000000 */
[----:B0-----:R-:W-:-:S04]  /*75a0*/  ULOP3.LUT UR22, UR16, 0x7, URZ, 0xc0, !UPT ;  /* 0x0000000710167892 */ /* 0x001fc8000f8ec0ff */
[----:B------:R-:W-:-:S04]  /*75b0*/  UISETP.NE.U32.AND UP2, UPT, UR22, URZ, UPT ;  /* 0x000000ff1600728c */ /* 0x000fc8000bf45070 */
[----:B------:R-:W-:Y:S01]  /*75c0*/  UISETP.NE.AND.EX UP2, UPT, URZ, URZ, UPT, UP2 ;  /* 0x000000ffff00728c */ /* 0x000fe2000bf45320 */
[----:B------:R-:W-:Y:S10]  /*75d0*/  BRA.U !UP3, `(.L_x_9506) ;  /* 0x000000050b507547 */ /* 0x000ff4000b800000 */
[----:B------:R-:W0:Y:S01]  /*75e0*/  LDCU.64 UR18, c[0x0][0x3e0] ;  /* 0x00007c00ff1277ac */ /* 0x000e220008000a00 */
[C---:B------:R-:W-:Y:S02]  /*75f0*/  LEA R18, P0, R24.reuse, UR14, 0x3 ;  /* 0x0000000e18127c11 */ /* 0x040fe4000f8018ff */
[----:B------:R-:W-:Y:S01]  /*7600*/  CS2R R16, SRZ ;  /* 0x0000000000107805 */ /* 0x000fe2000001ff00 */
[----:B------:R-:W-:Y:S01]  /*7610*/  ULOP3.LUT UR4, UR8, 0xfffffff8, URZ, 0xc0, !UPT ;  /* 0xfffffff808047892 */ /* 0x000fe2000f8ec0ff */
[----:B------:R-:W-:Y:S01]  /*7620*/  LEA.HI.X R19, R24, UR15, R3, 0x3, P0 ;  /* 0x0000000f18137c11 */ /* 0x000fe200080f1c03 */
[----:B------:R-:W-:Y:S01]  /*7630*/  ULOP3.LUT UR5, UR9, 0x7fffffff, URZ, 0xc0, !UPT ;  /* 0x7fffffff09057892 */ /* 0x000fe2000f8ec0ff */
[----:B------:R-:W-:-:S04]  /*7640*/  UMOV UR12, UR7 ;  /* 0x00000007000c7c82 */ /* 0x000fc80008000000 */
[----:B------:R-:W-:Y:S02]  /*7650*/  UMOV UR8, UR4 ;  /* 0x0000000400087c82 */ /* 0x000fe40008000000 */
[----:B------:R-:W-:Y:S01]  /*7660*/  UMOV UR9, UR5 ;  /* 0x0000000500097c82 */ /* 0x000fe20008000000 */
[----:B0-----:R-:W-:Y:S02]  /*7670*/  USHF.L.U64.HI UR20, UR18, 0x3, UR19 ;  /* 0x0000000312147899 */ /* 0x001fe40008010213 */
[----:B------:R-:W-:Y:S02]  /*7680*/  USHF.L.U32 UR21, UR18, 0x3, URZ ;  /* 0x0000000312157899 */ /* 0x000fe400080006ff */
[----:B------:R-:W-:-:S12]  /*7690*/  USHF.L.U64.HI UR13, UR18, 0x6, UR19 ;  /* 0x00000006120d7899 */ /* 0x000fd80008010213 */
.L_x_9507:
[----:B------:R-:W2:Y:S04]  /*76a0*/  LDL.64 R34, [UR12+-0x10] ;  /* 0xfffff00cff227983 */ /* 0x000ea80008100a00 */
[----:B------:R-:W2:Y:S01]  /*76b0*/  LDG.E.64 R32, desc[UR10][R18.64] ;  /* 0x0000000a12207981 */ /* 0x000ea2000c1e1b00 */
[----:B------:R-:W-:-:S03]  /*76c0*/  IADD3 R36, P0, PT, R18, UR21, RZ ;  /* 0x0000001512247c10 */ /* 0x000fc6000ff1e0ff */
[----:B------:R-:W3:Y:S01]  /*76d0*/  LDL.64 R24, [UR12+-0x8] ;  /* 0xfffff80cff187983 */ /* 0x000ee20008100a00 */
[----:B------:R-:W-:-:S05]  /*76e0*/  IADD3.X R37, PT, PT, R19, UR20, RZ, P0, !PT ;  /* 0x0000001413257c10 */ /* 0x000fca00087fe4ff */
[----:B------:R-:W3:Y:S01]  /*76f0*/  LDG.E.64 R26, desc[UR10][R36.64] ;  /* 0x0000000a241a7981 */ /* 0x000ee2000c1e1b00 */
[----:B------:R-:W-:-:S04]  /*7700*/  IADD3 R28, P0, PT, R36, UR21, RZ ;  /* 0x00000015241c7c10 */ /* 0x000fc8000ff1e0ff */
[----:B------:R-:W-:Y:S02]  /*7710*/  IADD3.X R29, PT, PT, R37, UR20, RZ, P0, !PT ;  /* 0x00000014251d7c10 */ /* 0x000fe400087fe4ff */
[----:B------:R-:W4:Y:S01]  /*7720*/  LDL.64 R36, [UR12+0x28] ;  /* 0x0000280cff247983 */ /* 0x000f220008100a00 */
[----:B--2---:R-:W-:Y:S02]  /*7730*/  IMAD R33, R33, R34, RZ ;  /* 0x0000002221217224 */ /* 0x004fe400078e02ff */
[-C--:B------:R-:W-:Y:S02]  /*7740*/  IMAD.WIDE.U32 R30, R34, R32.reuse, R16 ;  /* 0x00000020221e7225 */ /* 0x080fe400078e0010 */
[----:B------:R-:W2:Y:S02]  /*7750*/  LDL.64 R16, [UR12] ;  /* 0x0000000cff107983 */ /* 0x000ea40008100a00 */
[----:B------:R-:W-:Y:S02]  /*7760*/  IMAD R35, R35, R32, R33 ;  /* 0x0000002023237224 */ /* 0x000fe400078e0221 */
[----:B------:R0:W2:Y:S01]  /*7770*/  LDG.E.64 R32, desc[UR10][R28.64] ;  /* 0x0000000a1c207981 */ /* 0x0000a2000c1e1b00 */
[----:B------:R-:W-:Y:S01]  /*7780*/  IADD3 R34, P0, PT, R28, UR21, RZ ;  /* 0x000000151c227c10 */ /* 0x000fe2000ff1e0ff */
[----:B---3--:R-:W-:Y:S01]  /*7790*/  IMAD R27, R27, R24, RZ ;  /* 0x000000181b1b7224 */ /* 0x008fe200078e02ff */
[----:B------:R-:W-:-:S02]  /*77a0*/  IADD3 R31, PT, PT, R31, R35, RZ ;  /* 0x000000231f1f7210 */ /* 0x000fc40007ffe0ff */
[----:B------:R-:W-:Y:S01]  /*77b0*/  IADD3.X R35, PT, PT, R29, UR20, RZ, P0, !PT ;  /* 0x000000141d237c10 */ /* 0x000fe200087fe4ff */
[-C--:B------:R-:W-:Y:S02]  /*77c0*/  IMAD R0, R25, R26.reuse, R27 ;  /* 0x0000001a19007224 */ /* 0x080fe400078e021b */
[----:B------:R-:W-:Y:S02]  /*77d0*/  IMAD.WIDE.U32 R30, R24, R26, R30 ;  /* 0x0000001a181e7225 */ /* 0x000fe400078e001e */
[----:B------:R1:W3:Y:S04]  /*77e0*/  LDG.E.64 R26, desc[UR10][R34.64] ;  /* 0x0000000a221a7981 */ /* 0x0002e8000c1e1b00 */
[----:B------:R-:W3:Y:S01]  /*77f0*/  LDL.64 R24, [UR12+0x8] ;  /* 0x0000080cff187983 */ /* 0x000ee20008100a00 */
[----:B0-----:R-:W-:-:S02]  /*7800*/  IADD3 R28, P0, PT, R34, UR21, RZ ;  /* 0x00000015221c7c10 */ /* 0x001fc4000ff1e0ff */
[----:B------:R-:W-:Y:S02]  /*7810*/  IADD3 R31, PT, PT, R31, R0, RZ ;  /* 0x000000001f1f7210 */ /* 0x000fe40007ffe0ff */
[----:B------:R-:W-:Y:S01]  /*7820*/  IADD3.X R29, PT, PT, R35, UR20, RZ, P0, !PT ;  /* 0x00000014231d7c10 */ /* 0x000fe200087fe4ff */
[----:B--2---:R-:W-:-:S04]  /*7830*/  IMAD R33, R33, R16, RZ ;  /* 0x0000001021217224 */ /* 0x004fc800078e02ff */
[-C--:B------:R-:W-:Y:S02]  /*7840*/  IMAD R0, R17, R32.reuse, R33 ;  /* 0x0000002011007224 */ /* 0x080fe400078e0221 */
[----:B------:R-:W-:Y:S02]  /*7850*/  IMAD.WIDE.U32 R32, R16, R32, R30 ;  /* 0x0000002010207225 */ /* 0x000fe400078e001e */
[----:B------:R-:W2:Y:S04]  /*7860*/  LDG.E.64 R30, desc[UR10][R28.64] ;  /* 0x0000000a1c1e7981 */ /* 0x000ea8000c1e1b00 */
[----:B------:R-:W2:Y:S01]  /*7870*/  LDL.64 R16, [UR12+0x10] ;  /* 0x0000100cff107983 */ /* 0x000ea20008100a00 */
[----:B-1----:R-:W-:Y:S01]  /*7880*/  MOV R34, R32 ;  /* 0x0000002000227202 */ /* 0x002fe20000000f00 */
[----:B---3--:R-:W-:Y:S01]  /*7890*/  IMAD R27, R27, R24, RZ ;  /* 0x000000181b1b7224 */ /* 0x008fe200078e02ff */
[----:B------:R-:W-:Y:S01]  /*78a0*/  IADD3 R32, P0, PT, R28, UR21, RZ ;  /* 0x000000151c207c10 */ /* 0x000fe2000ff1e0ff */
[----:B------:R-:W-:-:S02]  /*78b0*/  IMAD.IADD R35, R33, 0x1, R0 ;  /* 0x0000000121237824 */ /* 0x000fc400078e0200 */
[-C--:B------:R-:W-:Y:S01]  /*78c0*/  IMAD R27, R25, R26.reuse, R27 ;  /* 0x0000001a191b7224 */ /* 0x080fe200078e021b */
[----:B------:R-:W-:Y:S01]  /*78d0*/  IADD3.X R33, PT, PT, R29, UR20, RZ, P0, !PT ;  /* 0x000000141d217c10 */ /* 0x000fe200087fe4ff */
[----:B------:R-:W-:Y:S01]  /*78e0*/  IMAD.WIDE.U32 R24, R24, R26, R34 ;  /* 0x0000001a18187225 */ /* 0x000fe200078e0022 */
[----:B------:R-:W3:Y:S01]  /*78f0*/  LDL.64 R28, [UR12+0x18] ;  /* 0x0000180cff1c7983 */ /* 0x000ee20008100a00 */
[----:B------:R-:W-:-:S03]  /*7900*/  IADD3 R34, P0, PT, R32, UR21, RZ ;  /* 0x0000001520227c10 */ /* 0x000fc6000ff1e0ff */
[----:B------:R-:W-:Y:S02]  /*7910*/  IADD3 R25, PT, PT, R25, R27, RZ ;  /* 0x0000001b19197210 */ /* 0x000fe40007ffe0ff */
[----:B------:R0:W3:Y:S01]  /*7920*/  LDG.E.64 R26, desc[UR10][R32.64] ;  /* 0x0000000a201a7981 */ /* 0x0000e2000c1e1b00 */
[----:B------:R-:W-:Y:S02]  /*7930*/  IADD3.X R35, PT, PT, R33, UR20, RZ, P0, !PT ;  /* 0x0000001421237c10 */ /* 0x000fe400087fe4ff */
[----:B0-----:R-:W-:-:S04]  /*7940*/  IADD3 R32, P0, PT, R34, UR21, RZ ;  /* 0x0000001522207c10 */ /* 0x001fc8000ff1e0ff */
[----:B------:R-:W-:-:S06]  /*7950*/  IADD3.X R33, PT, PT, R35, UR20, RZ, P0, !PT ;  /* 0x0000001423217c10 */ /* 0x000fcc00087fe4ff */
[----:B------:R-:W4:Y:S01]  /*7960*/  LDG.E.64 R32, desc[UR10][R32.64] ;  /* 0x0000000a20207981 */ /* 0x000f22000c1e1b00 */
[----:B--2---:R-:W-:-:S04]  /*7970*/  IMAD R31, R31, R16, RZ ;  /* 0x000000101f1f7224 */ /* 0x004fc800078e02ff */
[-C--:B------:R-:W-:Y:S02]  /*7980*/  IMAD R0, R17, R30.reuse, R31 ;  /* 0x0000001e11007224 */ /* 0x080fe400078e021f */
[----:B------:R-:W-:Y:S02]  /*7990*/  IMAD.WIDE.U32 R30, R16, R30, R24 ;  /* 0x0000001e101e7225 */ /* 0x000fe400078e0018 */
[----:B------:R-:W2:Y:S04]  /*79a0*/  LDG.E.64 R24, desc[UR10][R34.64] ;  /* 0x0000000a22187981 */ /* 0x000ea8000c1e1b00 */
[----:B------:R-:W2:Y:S01]  /*79b0*/  LDL.64 R16, [UR12+0x20] ;  /* 0x0000200cff107983 */ /* 0x000ea20008100a00 */
        /* <DEDUP_REMOVED lines=8> */
[----:B------:R-:W-:Y:S02]  /*7a40*/  UISETP.NE.AND.EX UP3, UPT, UR9, URZ, UPT, UP3 ;  /* 0x000000ff0900728c */ /* 0x000fe4000bf65330 */
[----:B------:R-:W-:Y:S01]  /*7a50*/  UIADD3 UR12, UPT, UPT, UR12, 0x40, URZ ;  /* 0x000000400c0c7890 */ /* 0x000fe2000fffe0ff */
[----:B--2---:R-:W-:-:S04]  /*7a60*/  IMAD R25, R25, R16, RZ ;  /* 0x0000001019197224 */ /* 0x004fc800078e02ff */
[-C--:B------:R-:W-:Y:S02]  /*7a70*/  IMAD R25, R17, R24.reuse, R25 ;  /* 0x0000001811197224 */ /* 0x080fe400078e0219 */
[----:B------:R-:W-:-:S04]  /*7a80*/  IMAD.WIDE.U32 R16, R16, R24, R26 ;  /* 0x0000001810107225 */ /* 0x000fc800078e001a */
[----:B------:R-:W-:Y:S01]  /*7a90*/  IMAD.U32 R27, RZ, RZ, UR18 ;  /* 0x00000012ff1b7e24 */ /* 0x000fe2000f8e00ff */
[----:B------:R-:W-:Y:S01]  /*7aa0*/  IADD3 R17, PT, PT, R17, R25, RZ ;  /* 0x0000001911117210 */ /* 0x000fe20007ffe0ff */
[----:B----4-:R-:W-:-:S03]  /*7ab0*/  IMAD R25, R33, R36, RZ ;  /* 0x0000002421197224 */ /* 0x010fc600078e02ff */
[----:B------:R-:W-:Y:S01]  /*7ac0*/  LEA R18, P0, R27, R18, 0x6 ;  /* 0x000000121b127211 */ /* 0x000fe200078030ff */
[-C--:B------:R-:W-:Y:S02]  /*7ad0*/  IMAD R25, R37, R32.reuse, R25 ;  /* 0x0000002025197224 */ /* 0x080fe400078e0219 */
[----:B------:R-:W-:Y:S01]  /*7ae0*/  IMAD.WIDE.U32 R16, R36, R32, R16 ;  /* 0x0000002024107225 */ /* 0x000fe200078e0010 */
[----:B------:R-:W-:-:S04]  /*7af0*/  IADD3.X R19, PT, PT, R19, UR13, RZ, P0, !PT ;  /* 0x0000000d13137c10 */ /* 0x000fc800087fe4ff */
[----:B------:R-:W-:Y:S01]  /*7b00*/  IADD3 R17, PT, PT, R17, R25, RZ ;  /* 0x0000001911117210 */ /* 0x000fe20007ffe0ff */
[----:B------:R-:W-:Y:S06]  /*7b10*/  BRA.U UP3, `(.L_x_9507) ;  /* 0xfffffff903e07547 */ /* 0x000fec000b83ffff */
.L_x_9506:
        /* <DEDUP_REMOVED lines=9> */
[----:B0-----:R-:W-:Y:S01]  /*7bb0*/  IMAD R0, R18, UR5, RZ ;  /* 0x0000000512007c24 */ /* 0x001fe2000f8e02ff */
[----:B------:R-:W-:-:S03]  /*7bc0*/  SHF.L.U32 R29, R19, 0x3, RZ ;  /* 0x00000003131d7819 */ /* 0x000fc600000006ff */
[----:B------:R-:W-:Y:S02]  /*7bd0*/  IMAD R25, R19, UR4, R0 ;  /* 0x0000000413197c24 */ /* 0x000fe4000f8e0200 */
[----:B-1----:R-:W-:Y:S01]  /*7be0*/  IMAD R2, R8, UR9, RZ ;  /* 0x0000000908027c24 */ /* 0x002fe2000f8e02ff */
[----:B------:R-:W-:-:S03]  /*7bf0*/  ULEA UR9, UR4, UR17, 0x3 ;  /* 0x0000001104097291 */ /* 0x000fc6000f8e18ff */
[----:B------:R-:W-:-:S05]  /*7c00*/  IMAD.WIDE.U32 R26, R18, UR4, R2 ;  /* 0x00000004121a7c25 */ /* 0x000fca000f8e0002 */
[----:B------:R-:W-:Y:S01]  /*7c10*/  IADD3 R27, PT, PT, R27, R25, RZ ;  /* 0x000000191b1b7210 */ /* 0x000fe20007ffe0ff */
[----:B------:R-:W-:Y:S01]  /*7c20*/  IMAD.WIDE.U32 R24, R18, 0x8, RZ ;  /* 0x0000000812187825 */ /* 0x000fe200078e00ff */
[C---:B------:R-:W-:Y:S01]  /*7c30*/  LEA R36, P0, R26.reuse, UR14, 0x3 ;  /* 0x0000000e1a247c11 */ /* 0x040fe2000f8018ff */
[----:B------:R-:W2:Y:S03]  /*7c40*/  LDL.64 R34, [UR9+0x20] ;  /* 0x00002009ff227983 */ /* 0x000ea60008100a00 */
[----:B------:R-:W-:Y:S02]  /*7c50*/  LEA.HI.X R37, R26, UR15, R27, 0x3, P0 ;  /* 0x0000000f1a257c11 */ /* 0x000fe400080f1c1b */
[----:B------:R-:W-:Y:S01]  /*7c60*/  IADD3 R25, PT, PT, R25, R29, RZ ;  /* 0x0000001d19197210 */ /* 0x000fe20007ffe0ff */
[----:B------:R-:W3:Y:S01]  /*7c70*/  LDL.64 R26, [UR9+0x18] ;  /* 0x00001809ff1a7983 */ /* 0x000ee20008100a00 */
[----:B------:R-:W-:-:S03]  /*7c80*/  IADD3 R28, P0, PT, R36, R24, RZ ;  /* 0x00000018241c7210 */ /* 0x000fc60007f1e0ff */
[----:B------:R-:W3:Y:S01]  /*7c90*/  LDG.E.64 R30, desc[UR10][R36.64] ;  /* 0x0000000a241e7981 */ /* 0x000ee2000c1e1b00 */
[----:B------:R-:W-:-:S05]  /*7ca0*/  IADD3.X R29, PT, PT, R37, R25, RZ, P0, !PT ;  /* 0x00000019251d7210 */ /* 0x000fca00007fe4ff */
[----:B------:R-:W2:Y:S01]  /*7cb0*/  LDG.E.64 R32, desc[UR10][R28.64] ;  /* 0x0000000a1c207981 */ /* 0x000ea2000c1e1b00 */
[----:B---3--:R-:W-:Y:S02]  /*7cc0*/  IMAD R31, R31, R26, RZ ;  /* 0x0000001a1f1f7224 */ /* 0x008fe400078e02ff */
[----:B------:R-:W-:Y:S01]  /*7cd0*/  IMAD.WIDE.U32 R16, R26, R30, R16 ;  /* 0x0000001e1a107225 */ /* 0x000fe200078e0010 */
[----:B------:R-:W-:-:S03]  /*7ce0*/  IADD3 R26, P0, PT, R28, R24, RZ ;  /* 0x000000181c1a7210 */ /* 0x000fc60007f1e0ff */
[----:B------:R-:W-:Y:S01]  /*7cf0*/  IMAD R31, R27, R30, R31 ;  /* 0x0000001e1b1f7224 */ /* 0x000fe200078e021f */
[----:B------:R-:W-:-:S03]  /*7d00*/  IADD3.X R27, PT, PT, R29, R25, RZ, P0, !PT ;  /* 0x000000191d1b7210 */ /* 0x000fc600007fe4ff */
[----:B------:R-:W-:Y:S02]  /*7d10*/  IMAD.IADD R17, R17, 0x1, R31 ;  /* 0x0000000111117824 */ /* 0x000fe400078e021f */
[----:B--2---:R-:W-:Y:S01]  /*7d20*/  IMAD R31, R33, R34, RZ ;  /* 0x00000022211f7224 */ /* 0x004fe200078e02ff */
[----:B------:R-:W2:Y:S03]  /*7d30*/  LDG.E.64 R28, desc[UR10][R26.64] ;  /* 0x0000000a1a1c7981 */ /* 0x000ea6000c1e1b00 */
[-C--:B------:R-:W-:Y:S02]  /*7d40*/  IMAD R0, R35, R32.reuse, R31 ;  /* 0x0000002023007224 */ /* 0x080fe400078e021f */
[----:B------:R-:W-:Y:S01]  /*7d50*/  IMAD.WIDE.U32 R32, R34, R32, R16 ;  /* 0x0000002022207225 */ /* 0x000fe200078e0010 */
[----:B------:R-:W-:Y:S01]  /*7d60*/  IADD3 R24, P1, PT, R26, R24, RZ ;  /* 0x000000181a187210 */ /* 0x000fe20007f3e0ff */
[----:B------:R-:W2:Y:S03]  /*7d70*/  LDL.64 R16, [UR9+0x28] ;  /* 0x00002809ff107983 */ /* 0x000ea60008100a00 */
[----:B------:R-:W-:Y:S01]  /*7d80*/  IADD3.X R25, PT, PT, R27, R25, RZ, P1, !PT ;  /* 0x000000191b197210 */ /* 0x000fe20000ffe4ff */
[----:B------:R-:W3:Y:S05]  /*7d90*/  LDL.64 R30, [UR9+0x30] ;  /* 0x00003009ff1e7983 */ /* 0x000eea0008100a00 */
[----:B------:R-:W3:Y:S01]  /*7da0*/  LDG.E.64 R24, desc[UR10][R24.64] ;  /* 0x0000000a18187981 */ /* 0x000ee2000c1e1b00 */
[----:B------:R-:W-:Y:S01]  /*7db0*/  IADD3 R33, PT, PT, R33, R0, RZ ;  /* 0x0000000021217210 */ /* 0x000fe20007ffe0ff */
[----:B------:R-:W-:-:S04]  /*7dc0*/  UIADD3 UR4, UP3, UPT, UR4, 0x4, URZ ;  /* 0x0000000404047890 */ /* 0x000fc8000ff7e0ff */
[----:B------:R-:W-:Y:S01]  /*7dd0*/  UIADD3.X UR5, UPT, UPT, URZ, UR5, URZ, UP3, !UPT ;  /* 0x00000005ff057290 */ /* 0x000fe20009ffe4ff */
[----:B--2---:R-:W-:-:S04]  /*7de0*/  IMAD R29, R29, R16, RZ ;  /* 0x000000101d1d7224 */ /* 0x004fc800078e02ff */
[-C--:B------:R-:W-:Y:S02]  /*7df0*/  IMAD R29, R17, R28.reuse, R29 ;  /* 0x0000001c111d7224 */ /* 0x080fe400078e021d */
[----:B------:R-:W-:-:S04]  /*7e00*/  IMAD.WIDE.U32 R16, R16, R28, R32 ;  /* 0x0000001c10107225 */ /* 0x000fc800078e0020 */
[----:B---3--:R-:W-:Y:S01]  /*7e10*/  IMAD R33, R25, R30, RZ ;  /* 0x0000001e19217224 */ /* 0x008fe200078e02ff */
[----:B------:R-:W-:-:S03]  /*7e20*/  IADD3 R17, PT, PT, R17, R29, RZ ;  /* 0x0000001d11117210 */ /* 0x000fc60007ffe0ff */
[-C--:B------:R-:W-:Y:S02]  /*7e30*/  IMAD R33, R31, R24.reuse, R33 ;  /* 0x000000181f217224 */ /* 0x080fe400078e0221 */
[----:B------:R-:W-:-:S05]  /*7e40*/  IMAD.WIDE.U32 R16, R30, R24, R16 ;  /* 0x000000181e107225 */ /* 0x000fca00078e0010 */
[----:B------:R-:W-:-:S07]  /*7e50*/  IADD3 R17, PT, PT, R17, R33, RZ ;  /* 0x0000002111117210 */ /* 0x000fce0007ffe0ff */
.L_x_9508:
        /* <DEDUP_REMOVED lines=10> */
[----:B0-----:R-:W-:Y:S02]  /*7f00*/  IMAD R0, R18, UR5, RZ ;  /* 0x0000000512007c24 */ /* 0x001fe4000f8e02ff */
[----:B------:R-:W-:Y:S02]  /*7f10*/  IMAD.MOV.U32 R25, RZ, RZ, R3 ;  /* 0x000000ffff197224 */ /* 0x000fe400078e0003 */
[----:B------:R-:W-:Y:S02]  /*7f20*/  IMAD R27, R19, UR4, R0 ;  /* 0x00000004131b7c24 */ /* 0x000fe4000f8e0200 */
[----:B-1----:R-:W-:Y:S01]  /*7f30*/  IMAD R24, R8, UR8, RZ ;  /* 0x0000000808187c24 */ /* 0x002fe2000f8e02ff */
[----:B------:R-:W-:-:S03]  /*7f40*/  ULEA UR8, UR4, UR17, 0x3 ;  /* 0x0000001104087291 */ /* 0x000fc6000f8e18ff */
[----:B------:R-:W-:-:S05]  /*7f50*/  IMAD.WIDE.U32 R24, R18, UR4, R24 ;  /* 0x0000000412187c25 */ /* 0x000fca000f8e0018 */
[----:B------:R-:W-:Y:S01]  /*7f60*/  IADD3 R27, PT, PT, R25, R27, RZ ;  /* 0x0000001b191b7210 */ /* 0x000fe20007ffe0ff */
[----:B------:R-:W2:Y:S01]  /*7f70*/  LDL.64 R28, [UR8+0x20] ;  /* 0x00002008ff1c7983 */ /* 0x000ea20008100a00 */
[----:B------:R-:W-:-:S04]  /*7f80*/  LEA R32, P0, R24, UR14, 0x3 ;  /* 0x0000000e18207c11 */ /* 0x000fc8000f8018ff */
[----:B------:R-:W-:Y:S02]  /*7f90*/  LEA.HI.X R33, R24, UR15, R27, 0x3, P0 ;  /* 0x0000000f18217c11 */ /* 0x000fe400080f1c1b */
[----:B------:R-:W3:Y:S01]  /*7fa0*/  LDL.64 R24, [UR8+0x18] ;  /* 0x00001808ff187983 */ /* 0x000ee20008100a00 */
[----:B------:R-:W-:-:S03]  /*7fb0*/  LEA R30, P0, R18, R32, 0x3 ;  /* 0x00000020121e7211 */ /* 0x000fc600078018ff */
        /* <DEDUP_REMOVED lines=13> */
.L_x_9509:
[----:B------:R-:W-:Y:S05]  /*8090*/  BRA.U UP2, `(.L_x_9505) ;  /* 0x0000000102407547 */ /* 0x000fea000b800000 */
[----:B------:R-:W1:Y:S01]  /*80a0*/  LDCU UR8, c[0x0][0x390] ;  /* 0x00007200ff0877ac */ /* 0x000e620008000800 */
[----:B0-----:R-:W-:-:S04]  /*80b0*/  IMAD R0, R18, UR5, RZ ;  /* 0x0000000512007c24 */ /* 0x001fc8000f8e02ff */
[----:B------:R-:W-:Y:S01]  /*80c0*/  IMAD R9, R19, UR4, R0 ;  /* 0x0000000413097c24 */ /* 0x000fe2000f8e0200 */
[----:B------:R-:W-:-:S05]  /*80d0*/  MOV R0, UR4 ;  /* 0x0000000400007c02 */ /* 0x000fca0008000f00 */
[----:B------:R-:W-:Y:S02]  /*80e0*/  IMAD.U32 R0, R0, 0x8, R1 ;  /* 0x0000000800007824 */ /* 0x000fe400078e0001 */
[----:B-1----:R-:W-:-:S04]  /*80f0*/  IMAD R2, R8, UR8, RZ ;  /* 0x0000000808027c24 */ /* 0x002fc8000f8e02ff */
[----:B------:R-:W-:-:S05]  /*8100*/  IMAD.WIDE.U32 R18, R18, UR4, R2 ;  /* 0x0000000412127c25 */ /* 0x000fca000f8e0002 */
[----:B------:R-:W-:Y:S02]  /*8110*/  IADD3 R3, PT, PT, R19, R9, RZ ;  /* 0x0000000913037210 */ /* 0x000fe40007ffe0ff */
        /* <DEDUP_REMOVED lines=8> */
.L_x_9505:
[----:B------:R-:W-:Y:S01]  /*81a0*/  CS2R R26, SRZ ;  /* 0x00000000001a7805 */ /* 0x000fe2000001ff00 */
[----:B------:R-:W-:Y:S06]  /*81b0*/  BRA.U !UP1, `(.L_x_9504) ;  /* 0x0000000d09247547 */ /* 0x000fec000b800000 */
[----:B------:R-:W1:Y:S01]  /*81c0*/  LDCU UR9, c[0x0][0x398] ;  /* 0x00007300ff0977ac */ /* 0x000e620008000800 */
[----:B------:R-:W-:Y:S01]  /*81d0*/  CS2R R26, SRZ ;  /* 0x00000000001a7805 */ /* 0x000fe2000001ff00 */
[----:B------:R-:W2:Y:S01]  /*81e0*/  LDCU UR8, c[0x0][0x39c] ;  /* 0x00007380ff0877ac */ /* 0x000ea20008000800 */
[----:B------:R-:W3:Y:S01]  /*81f0*/  LDCU.64 UR12, c[0x0][0x390] ;  /* 0x00007200ff0c77ac */ /* 0x000ee20008000a00 */
[----:B------:R-:W4:Y:S01]  /*8200*/  LDCU UR16, c[0x0][0x398] ;  /* 0x00007300ff1077ac */ /* 0x000f220008000800 */
[----:B------:R-:W-:Y:S01]  /*8210*/  UMOV UR4, URZ ;  /* 0x000000ff00047c82 */ /* 0x000fe20008000000 */
[----:B------:R-:W-:Y:S01]  /*8220*/  UMOV UR5, URZ ;  /* 0x000000ff00057c82 */ /* 0x000fe20008000000 */
[----:B-1----:R-:W-:-:S04]  /*8230*/  UISETP.GE.U32.AND UP2, UPT, UR9, 0x8, UPT ;  /* 0x000000080900788c */ /* 0x002fc8000bf46070 */
[----:B--2---:R-:W-:Y:S01]  /*8240*/  UISETP.GE.U32.AND.EX UP2, UPT, UR8, URZ, UPT, UP2 ;  /* 0x000000ff0800728c */ /* 0x004fe2000bf46120 */
[----:B---3--:R-:W-:-:S04]  /*8250*/  IMAD R3, R11, UR12, RZ ;  /* 0x0000000c0b037c24 */ /* 0x008fc8000f8e02ff */
[C---:B------:R-:W-:Y:S01]  /*8260*/  IMAD R3, R10.reuse, UR13, R3 ;  /* 0x0000000d0a037c24 */ /* 0x040fe2000f8e0203 */
[----:B----4-:R-:W-:Y:S01]  /*8270*/  ULOP3.LUT UR21, UR16, 0x7, URZ, 0xc0, !UPT ;  /* 0x0000000710157892 */ /* 0x010fe2000f8ec0ff */
[----:B------:R-:W-:-:S03]  /*8280*/  IMAD.WIDE.U32 R10, R10, UR12, RZ ;  /* 0x0000000c0a0a7c25 */ /* 0x000fc6000f8e00ff */
[----:B------:R-:W-:Y:S02]  /*8290*/  UISETP.NE.U32.AND UP1, UPT, UR21, URZ, UPT ;  /* 0x000000ff1500728c */ /* 0x000fe4000bf25070 */
[----:B------:R-:W-:Y:S02]  /*82a0*/  IADD3 R9, PT, PT, R11, R3, RZ ;  /* 0x000000030b097210 */ /* 0x000fe40007ffe0ff */
[----:B------:R-:W-:Y:S01]  /*82b0*/  UISETP.NE.AND.EX UP1, UPT, URZ, URZ, UPT, UP1 ;  /* 0x000000ffff00728c */ /* 0x000fe2000bf25310 */
[----:B------:R-:W-:Y:S10]  /*82c0*/  BRA.U !UP2, `(.L_x_9510) ;  /* 0x000000050a4c7547 */ /* 0x000ff4000b800000 */
[----:B------:R-:W1:Y:S01]  /*82d0*/  LDCU.64 UR18, c[0x0][0x3e0] ;  /* 0x00007c00ff1277ac */ /* 0x000e620008000a00 */
        /* <DEDUP_REMOVED lines=8> */
[----:B-1----:R-:W-:Y:S02]  /*8360*/  USHF.L.U64.HI UR20, UR18, 0x3, UR19 ;  /* 0x0000000312147899 */ /* 0x002fe40008010213 */
[----:B------:R-:W-:-:S12]  /*8370*/  USHF.L.U64.HI UR13, UR18, 0x6, UR19 ;  /* 0x00000006120d7899 */ /* 0x000fd80008010213 */
.L_x_9511:
[----:B0-----:R-:W2:Y:S04]  /*8380*/  LDL.64 R18, [UR12+-0x10] ;  /* 0xfffff00cff127983 */ /* 0x001ea80008100a00 */
[----:B------:R-:W2:Y:S01]  /*8390*/  LDG.E.64 R30, desc[UR10][R2.64] ;  /* 0x0000000a021e7981 */ /* 0x000ea2000c1e1b00 */
[----:B------:R-:W-:-:S03]  /*83a0*/  USHF.L.U32 UR19, UR18, 0x3, URZ ;  /* 0x0000000312137899 */ /* 0x000fc600080006ff */
[----:B------:R-:W3:Y:S03]  /*83b0*/  LDL.64 R24, [UR12+-0x8] ;  /* 0xfffff80cff187983 */ /* 0x000ee60008100a00 */
[----:B------:R-:W-:-:S04]  /*83c0*/  IADD3 R34, P0, PT, R2, UR19, RZ ;  /* 0x0000001302227c10 */ /* 0x000fc8000ff1e0ff */
[----:B------:R-:W-:Y:S02]  /*83d0*/  IADD3.X R35, PT, PT, R3, UR20, RZ, P0, !PT ;  /* 0x0000001403237c10 */ /* 0x000fe400087fe4ff */
[----:B------:R-:W-:-:S03]  /*83e0*/  IADD3 R32, P0, PT, R34, UR19, RZ ;  /* 0x0000001322207c10 */ /* 0x000fc6000ff1e0ff */
[----:B------:R-:W3:Y:S01]  /*83f0*/  LDG.E.64 R28, desc[UR10][R34.64] ;  /* 0x0000000a221c7981 */ /* 0x000ee2000c1e1b00 */
[----:B------:R-:W-:Y:S01]  /*8400*/  IADD3.X R33, PT, PT, R35, UR20, RZ, P0, !PT ;  /* 0x0000001423217c10 */ /* 0x000fe200087fe4ff */
[----:B--2---:R-:W-:Y:S02]  /*8410*/  IMAD R31, R31, R18, RZ ;  /* 0x000000121f1f7224 */ /* 0x004fe400078e02ff */
[----:B------:R-:W2:Y:S01]  /*8420*/  LDL.64 R34, [UR12+0x8] ;  /* 0x0000080cff227983 */ /* 0x000ea20008100a00 */
[----:B------:R-:W-:-:S04]  /*8430*/  IMAD.WIDE.U32 R26, R18, R30, R26 ;  /* 0x0000001e121a7225 */ /* 0x000fc800078e001a */
[----:B------:R-:W-:Y:S02]  /*8440*/  IMAD R37, R19, R30, R31 ;  /* 0x0000001e13257224 */ /* 0x000fe400078e021f */
[----:B------:R-:W4:Y:S04]  /*8450*/  LDG.E.64 R18, desc[UR10][R32.64] ;  /* 0x0000000a20127981 */ /* 0x000f28000c1e1b00 */
[----:B------:R-:W4:Y:S01]  /*8460*/  LDL.64 R30, [UR12] ;  /* 0x0000000cff1e7983 */ /* 0x000f220008100a00 */
[----:B------:R-:W-:Y:S02]  /*8470*/  IADD3 R36, P0, PT, R32, UR19, RZ ;  /* 0x0000001320247c10 */ /* 0x000fe4000ff1e0ff */
[----:B------:R-:W-:Y:S01]  /*8480*/  IADD3 R27, PT, PT, R27, R37, RZ ;  /* 0x000000251b1b7210 */ /* 0x000fe20007ffe0ff */
[----:B---3--:R-:W-:Y:S01]  /*8490*/  IMAD R29, R29, R24, RZ ;  /* 0x000000181d1d7224 */ /* 0x008fe200078e02ff */
[----:B------:R-:W-:Y:S01]  /*84a0*/  IADD3.X R37, PT, PT, R33, UR20, RZ, P0, !PT ;  /* 0x0000001421257c10 */ /* 0x000fe200087fe4ff */
[----:B------:R-:W-:Y:S01]  /*84b0*/  IMAD.WIDE.U32 R26, R24, R28, R26 ;  /* 0x0000001c181a7225 */ /* 0x000fe200078e001a */
[----:B------:R-:W-:-:S03]  /*84c0*/  IADD3 R24, P0, PT, R36, UR19, RZ ;  /* 0x0000001324187c10 */ /* 0x000fc6000ff1e0ff */
[----:B------:R-:W-:Y:S02]  /*84d0*/  IMAD R25, R25, R28, R29 ;  /* 0x0000001c19197224 */ /* 0x000fe400078e021d */
[----:B------:R-:W2:Y:S03]  /*84e0*/  LDG.E.64 R28, desc[UR10][R36.64] ;  /* 0x0000000a241c7981 */ /* 0x000ea6000c1e1b00 */
[----:B------:R-:W-:Y:S02]  /*84f0*/  IADD3 R27, PT, PT, R27, R25, RZ ;  /* 0x000000191b1b7210 */ /* 0x000fe40007ffe0ff */
[----:B------:R-:W-:Y:S01]  /*8500*/  IADD3.X R25, PT, PT, R37, UR20, RZ, P0, !PT ;  /* 0x0000001425197c10 */ /* 0x000fe200087fe4ff */
[----:B----4-:R-:W-:-:S04]  /*8510*/  IMAD R33, R19, R30, RZ ;  /* 0x0000001e13217224 */ /* 0x010fc800078e02ff */
[-C--:B------:R-:W-:Y:S02]  /*8520*/  IMAD R33, R31, R18.reuse, R33 ;  /* 0x000000121f217224 */ /* 0x080fe400078e0221 */
[----:B------:R-:W-:Y:S02]  /*8530*/  IMAD.WIDE.U32 R18, R30, R18, R26 ;  /* 0x000000121e127225 */ /* 0x000fe400078e001a */
[----:B------:R-:W3:Y:S04]  /*8540*/  LDG.E.64 R26, desc[UR10][R24.64] ;  /* 0x0000000a181a7981 */ /* 0x000ee8000c1e1b00 */
[----:B------:R-:W3:Y:S01]  /*8550*/  LDL.64 R30, [UR12+0x10] ;  /* 0x0000100cff1e7983 */ /* 0x000ee20008100a00 */
[----:B------:R-:W-:Y:S01]  /*8560*/  IADD3 R32, P0, PT, R24, UR19, RZ ;  /* 0x0000001318207c10 */ /* 0x000fe2000ff1e0ff */
[----:B--2---:R-:W-:Y:S01]  /*8570*/  IMAD R29, R29, R34, RZ ;  /* 0x000000221d1d7224 */ /* 0x004fe200078e02ff */
[----:B------:R-:W-:-:S02]  /*8580*/  IADD3 R19, PT, PT, R19, R33, RZ ;  /* 0x0000002113137210 */ /* 0x000fc40007ffe0ff */
[----:B------:R-:W-:Y:S01]  /*8590*/  IADD3.X R33, PT, PT, R25, UR20, RZ, P0, !PT ;  /* 0x0000001419217c10 */ /* 0x000fe200087fe4ff */
[-C--:B------:R-:W-:Y:S01]  /*85a0*/  IMAD R35, R35, R28.reuse, R29 ;  /* 0x0000001c23237224 */ /* 0x080fe200078e021d */
[----:B------:R-:W2:Y:S01]  /*85b0*/  LDL.64 R24, [UR12+0x18] ;  /* 0x0000180cff187983 */ /* 0x000ea20008100a00 */
[----:B------:R-:W-:Y:S01]  /*85c0*/  IMAD.WIDE.U32 R28, R34, R28, R18 ;  /* 0x0000001c221c7225 */ /* 0x000fe200078e0012 */
[----:B------:R-:W-:Y:S02]  /*85d0*/  IADD3 R34, P0, PT, R32, UR19, RZ ;  /* 0x0000001320227c10 */ /* 0x000fe4000ff1e0ff */
[----:B------:R0:W2:Y:S01]  /*85e0*/  LDG.E.64 R18, desc[UR10][R32.64] ;  /* 0x0000000a20127981 */ /* 0x0000a2000c1e1b00 */
[----:B------:R-:W-:Y:S01]  /*85f0*/  IMAD.IADD R29, R29, 0x1, R35 ;  /* 0x000000011d1d7824 */ /* 0x000fe200078e0223 */
[----:B------:R-:W-:Y:S02]  /*8600*/  IADD3.X R35, PT, PT, R33, UR20, RZ, P0, !PT ;  /* 0x0000001421237c10 */ /* 0x000fe400087fe4ff */
[----:B0-----:R-:W-:-:S04]  /*8610*/  IADD3 R32, P0, PT, R34, UR19, RZ ;  /* 0x0000001322207c10 */ /* 0x001fc8000ff1e0ff */
[----:B------:R-:W-:-:S06]  /*8620*/  IADD3.X R33, PT, PT, R35, UR20, RZ, P0, !PT ;  /* 0x0000001423217c10 */ /* 0x000fcc00087fe4ff */
[----:B------:R-:W4:Y:S01]  /*8630*/  LDG.E.64 R32, desc[UR10][R32.64] ;  /* 0x0000000a20207981 */ /* 0x000f22000c1e1b00 */
[----:B---3--:R-:W-:-:S04]  /*8640*/  IMAD R37, R27, R30, RZ ;  /* 0x0000001e1b257224 */ /* 0x008fc800078e02ff */
[-C--:B------:R-:W-:Y:S02]  /*8650*/  IMAD R37, R31, R26.reuse, R37 ;  /* 0x0000001a1f257224 */ /* 0x080fe400078e0225 */
[----:B------:R-:W-:Y:S02]  /*8660*/  IMAD.WIDE.U32 R26, R30, R26, R28 ;  /* 0x0000001a1e1a7225 */ /* 0x000fe400078e001c */
[----:B------:R-:W3:Y:S04]  /*8670*/  LDG.E.64 R28, desc[UR10][R34.64] ;  /* 0x0000000a221c7981 */ /* 0x000ee8000c1e1b00 */
[----:B------:R-:W3:Y:S04]  /*8680*/  LDL.64 R30, [UR12+0x20] ;  /* 0x0000200cff1e7983 */ /* 0x000ee80008100a00 */
[----:B------:R-:W4:Y:S01]  /*8690*/  LDL.64 R34, [UR12+0x28] ;  /* 0x0000280cff227983 */ /* 0x000f220008100a00 */
[----:B------:R-:W-:Y:S01]  /*86a0*/  IADD3 R27, PT, PT, R27, R37, RZ ;  /* 0x000000251b1b7210 */ /* 0x000fe20007ffe0ff */
[----:B--2---:R-:W-:-:S04]  /*86b0*/  IMAD R19, R19, R24, RZ ;  /* 0x0000001813137224 */ /* 0x004fc800078e02ff */
        /* <DEDUP_REMOVED lines=10> */
[----:B------:R-:W-:Y:S01]  /*8760*/  IMAD R25, R31, R28, R25 ;  /* 0x0000001c1f197224 */ /* 0x000fe200078e0219 */
[----:B------:R-:W-:-:S04]  /*8770*/  MOV R29, UR18 ;  /* 0x00000012001d7c02 */ /* 0x000fc80008000f00 */
[----:B------:R-:W-:Y:S01]  /*8780*/  IADD3 R19, PT, PT, R19, R25, RZ ;  /* 0x0000001913137210 */ /* 0x000fe20007ffe0ff */
[----:B----4-:R-:W-:Y:S01]  /*8790*/  IMAD R25, R33, R34, RZ ;  /* 0x0000002221197224 */ /* 0x010fe200078e02ff */
[----:B------:R-:W-:-:S03]  /*87a0*/  LEA R2, P0, R29, R2, 0x6 ;  /* 0x000000021d027211 */ /* 0x000fc600078030ff */
[-C--:B------:R-:W-:Y:S02]  /*87b0*/  IMAD R25, R35, R32.reuse, R25 ;  /* 0x0000002023197224 */ /* 0x080fe400078e0219 */
[----:B------:R-:W-:Y:S01]  /*87c0*/  IMAD.WIDE.U32 R26, R34, R32, R18 ;  /* 0x00000020221a7225 */ /* 0x000fe200078e0012 */
[----:B------:R-:W-:-:S04]  /*87d0*/  IADD3.X R3, PT, PT, R3, UR13, RZ, P0, !PT ;  /* 0x0000000d03037c10 */ /* 0x000fc800087fe4ff */
[----:B------:R-:W-:Y:S01]  /*87e0*/  IADD3 R27, PT, PT, R27, R25, RZ ;  /* 0x000000191b1b7210 */ /* 0x000fe20007ffe0ff */
[----:B------:R-:W-:Y:S06]  /*87f0*/  BRA.U UP2, `(.L_x_9511) ;  /* 0xfffffff902e07547 */ /* 0x000fec000b83ffff */
.L_x_9510:
        /* <DEDUP_REMOVED lines=8> */
[C---:B-1----:R-:W-:Y:S01]  /*8880*/  IMAD R0, R2.reuse, UR5, RZ ;  /* 0x0000000502007c24 */ /* 0x042fe2000f8e02ff */
[----:B------:R-:W-:Y:S01]  /*8890*/  ULEA UR9, UR4, UR17, 0x3 ;  /* 0x0000001104097291 */ /* 0x000fe2000f8e18ff */
[----:B------:R-:W-:Y:S02]  /*88a0*/  IMAD.MOV.U32 R8, RZ, RZ, R10 ;  /* 0x000000ffff087224 */ /* 0x000fe400078e000a */
[----:B0-----:R-:W-:Y:S02]  /*88b0*/  IMAD R19, R3, UR4, R0 ;  /* 0x0000000403137c24 */ /* 0x001fe4000f8e0200 */
[----:B------:R-:W-:-:S04]  /*88c0*/  IMAD.WIDE.U32 R24, R2, UR4, R8 ;  /* 0x0000000402187c25 */ /* 0x000fc8000f8e0008 */
[----:B------:R-:W2:Y:S01]  /*88d0*/  LDL.64 R30, [UR9+0x18] ;  /* 0x00001809ff1e7983 */ /* 0x000ea20008100a00 */
[----:B------:R-:W-:Y:S02]  /*88e0*/  IADD3 R19, PT, PT, R25, R19, RZ ;  /* 0x0000001319137210 */ /* 0x000fe40007ffe0ff */
[----:B------:R-:W-:-:S04]  /*88f0*/  LEA R18, P0, R24, UR14, 0x3 ;  /* 0x0000000e18127c11 */ /* 0x000fc8000f8018ff */
[----:B------:R-:W-:-:S05]  /*8900*/  LEA.HI.X R19, R24, UR15, R19, 0x3, P0 ;  /* 0x0000000f18137c11 */ /* 0x000fca00080f1c13 */
[----:B------:R-:W2:Y:S01]  /*8910*/  LDG.E.64 R24, desc[UR10][R18.64] ;  /* 0x0000000a12187981 */ /* 0x000ea2000c1e1b00 */
[C---:B------:R-:W-:Y:S01]  /*8920*/  IMAD.HI.U32 R33, R2.reuse, 0x8, RZ ;  /* 0x0000000802217827 */ /* 0x040fe200078e00ff */
[----:B------:R-:W-:Y:S02]  /*8930*/  SHF.L.U32 R0, R3, 0x3, RZ ;  /* 0x0000000303007819 */ /* 0x000fe400000006ff */
[----:B------:R-:W-:Y:S02]  /*8940*/  SHF.L.U32 R35, R2, 0x3, RZ ;  /* 0x0000000302237819 */ /* 0x000fe400000006ff */
[----:B------:R-:W-:Y:S02]  /*8950*/  IADD3 R33, PT, PT, R33, R0, RZ ;  /* 0x0000000021217210 */ /* 0x000fe40007ffe0ff */
[----:B------:R-:W-:-:S04]  /*8960*/  IADD3 R28, P0, PT, R18, R35, RZ ;  /* 0x00000023121c7210 */ /* 0x000fc80007f1e0ff */
[----:B------:R-:W-:Y:S01]  /*8970*/  IADD3.X R29, PT, PT, R19, R33, RZ, P0, !PT ;  /* 0x00000021131d7210 */ /* 0x000fe200007fe4ff */
[----:B--2---:R-:W-:Y:S02]  /*8980*/  IMAD R37, R25, R30, RZ ;  /* 0x0000001e19257224 */ /* 0x004fe400078e02ff */
[-C--:B------:R-:W-:Y:S01]  /*8990*/  IMAD.WIDE.U32 R18, R30, R24.reuse, R26 ;  /* 0x000000181e127225 */ /* 0x080fe200078e001a */
[-C--:B------:R-:W-:Y:S01]  /*89a0*/  IADD3 R30, P0, PT, R28, R35.reuse, RZ ;  /* 0x000000231c1e7210 */ /* 0x080fe20007f1e0ff */
[----:B------:R-:W2:Y:S02]  /*89b0*/  LDG.E.64 R26, desc[UR10][R28.64] ;  /* 0x0000000a1c1a7981 */ /* 0x000ea4000c1e1b00 */
[----:B------:R-:W-:Y:S02]  /*89c0*/  IMAD R37, R31, R24, R37 ;  /* 0x000000181f257224 */ /* 0x000fe400078e0225 */
[----:B------:R-:W2:Y:S01]  /*89d0*/  LDL.64 R24, [UR9+0x20] ;  /* 0x00002009ff187983 */ /* 0x000ea20008100a00 */
[----:B------:R-:W-:Y:S01]  /*89e0*/  IMAD.X R31, R29, 0x1, R33, P0 ;  /* 0x000000011d1f7824 */ /* 0x000fe200000e0621 */
[----:B------:R-:W-:-:S02]  /*89f0*/  IADD3 R32, P0, PT, R30, R35, RZ ;  /* 0x000000231e207210 */ /* 0x000fc40007f1e0ff */
[----:B------:R-:W3:Y:S02]  /*8a00*/  LDL.64 R34, [UR9+0x30] ;  /* 0x00003009ff227983 */ /* 0x000ee40008100a00 */
[----:B------:R-:W-:Y:S02]  /*8a10*/  IADD3.X R33, PT, PT, R31, R33, RZ, P0, !PT ;  /* 0x000000211f217210 */ /* 0x000fe400007fe4ff */
[----:B------:R-:W4:Y:S04]  /*8a20*/  LDG.E.64 R28, desc[UR10][R30.64] ;  /* 0x0000000a1e1c7981 */ /* 0x000f28000c1e1b00 */
[----:B------:R-:W3:Y:S04]  /*8a30*/  LDG.E.64 R32, desc[UR10][R32.64] ;  /* 0x0000000a20207981 */ /* 0x000ee8000c1e1b00 */
[----:B------:R-:W4:Y:S01]  /*8a40*/  LDL.64 R30, [UR9+0x28] ;  /* 0x00002809ff1e7983 */ /* 0x000f220008100a00 */
[----:B------:R-:W-:Y:S01]  /*8a50*/  IADD3 R19, PT, PT, R19, R37, RZ ;  /* 0x0000002513137210 */ /* 0x000fe20007ffe0ff */
        /* <DEDUP_REMOVED lines=9> */
[----:B---3--:R-:W-:Y:S01]  /*8af0*/  IMAD R19, R33, R34, RZ ;  /* 0x0000002221137224 */ /* 0x008fe200078e02ff */
[----:B------:R-:W-:-:S03]  /*8b00*/  IADD3 R29, PT, PT, R29, R25, RZ ;  /* 0x000000191d1d7210 */ /* 0x000fc60007ffe0ff */
[-C--:B------:R-:W-:Y:S02]  /*8b10*/  IMAD R19, R35, R32.reuse, R19 ;  /* 0x0000002023137224 */ /* 0x080fe400078e0213 */
[----:B------:R-:W-:-:S05]  /*8b20*/  IMAD.WIDE.U32 R26, R34, R32, R28 ;  /* 0x00000020221a7225 */ /* 0x000fca00078e001c */
[----:B------:R-:W-:-:S07]  /*8b30*/  IADD3 R27, PT, PT, R27, R19, RZ ;  /* 0x000000131b1b7210 */ /* 0x000fce0007ffe0ff */
.L_x_9512:
        /* <DEDUP_REMOVED lines=9> */
[----:B0-----:R-:W-:Y:S01]  /*8bd0*/  MOV R19, R9 ;  /* 0x0000000900137202 */ /* 0x001fe20000000f00 */
[C---:B-1----:R-:W-:Y:S01]  /*8be0*/  IMAD R0, R2.reuse, UR5, RZ ;  /* 0x0000000502007c24 */ /* 0x042fe2000f8e02ff */
        /* <DEDUP_REMOVED lines=23> */
.L_x_9513:
[----:B------:R-:W-:Y:S05]  /*8d60*/  BRA.U UP1, `(.L_x_9504) ;  /* 0x0000000101387547 */ /* 0x000fea000b800000 */
[----:B------:R-:W-:Y:S01]  /*8d70*/  MOV R8, R10 ;  /* 0x0000000a00087202 */ /* 0x000fe20000000f00 */
[----:B-1----:R-:W-:-:S04]  /*8d80*/  IMAD R0, R2, UR5, RZ ;  /* 0x0000000502007c24 */ /* 0x002fc8000f8e02ff */
[----:B------:R-:W-:-:S04]  /*8d90*/  IMAD.WIDE.U32 R8, R2, UR4, R8 ;  /* 0x0000000402087c25 */ /* 0x000fc8000f8e0008 */
[----:B------:R-:W-:Y:S01]  /*8da0*/  IMAD R3, R3, UR4, R0 ;  /* 0x0000000403037c24 */ /* 0x000fe2000f8e0200 */
[----:B------:R-:W-:Y:S01]  /*8db0*/  ULEA UR4, UR4, UR17, 0x3 ;  /* 0x0000001104047291 */ /* 0x000fe2000f8e18ff */
[----:B------:R-:W-:Y:S02]  /*8dc0*/  LEA R10, P0, R8, UR14, 0x3 ;  /* 0x0000000e080a7c11 */ /* 0x000fe4000f8018ff */
[----:B------:R-:W-:-:S05]  /*8dd0*/  IMAD.IADD R3, R9, 0x1, R3 ;  /* 0x0000000109037824 */ /* 0x000fca00078e0203 */
[----:B------:R-:W-:Y:S02]  /*8de0*/  LEA.HI.X R11, R8, UR15, R3, 0x3, P0 ;  /* 0x0000000f080b7c11 */ /* 0x000fe400080f1c03 */
[----:B------:R-:W2:Y:S04]  /*8df0*/  LDL.64 R2, [UR4+0x18] ;  /* 0x00001804ff027983 */ /* 0x000ea80008100a00 */
[----:B------:R-:W2:Y:S02]  /*8e00*/  LDG.E.64 R8, desc[UR10][R10.64] ;  /* 0x0000000a0a087981 */ /* 0x000ea4000c1e1b00 */
[----:B--2---:R-:W-:Y:S02]  /*8e10*/  IMAD R9, R9, R2, RZ ;  /* 0x0000000209097224 */ /* 0x004fe400078e02ff */
[----:B------:R-:W-:-:S04]  /*8e20*/  IMAD.WIDE.U32 R26, R2, R8, R26 ;  /* 0x00000008021a7225 */ /* 0x000fc800078e001a */
[----:B------:R-:W-:-:S05]  /*8e30*/  IMAD R9, R3, R8, R9 ;  /* 0x0000000803097224 */ /* 0x000fca00078e0209 */
[----:B------:R-:W-:-:S07]  /*8e40*/  IADD3 R27, PT, PT, R27, R9, RZ ;  /* 0x000000091b1b7210 */ /* 0x000fce0007ffe0ff */
.L_x_9504:
[----:B------:R-:W2:Y:S01]  /*8e50*/  LDCU UR8, c[0x0][0x398] ;  /* 0x00007300ff0877ac */ /* 0x000ea20008000800 */
[----:B------:R-:W-:Y:S01]  /*8e60*/  HFMA2 R0, -RZ, RZ, 0, 0 ;  /* 0x00000000ff007431 */ /* 0x000fe200000001ff */
[----:B------:R-:W-:Y:S01]  /*8e70*/  MOV R25, RZ ;  /* 0x000000ff00197202 */ /* 0x000fe20000000f00 */
[----:B------:R-:W3:Y:S01]  /*8e80*/  LDCU UR9, c[0x0][0x39c] ;  /* 0x00007380ff0977ac */ /* 0x000ee20008000800 */
[----:B0-----:R-:W-:Y:S02]  /*8e90*/  MOV R18, R26 ;  /* 0x0000001a00127202 */ /* 0x001fe40000000f00 */
[----:B------:R-:W-:Y:S01]  /*8ea0*/  MOV R19, R27 ;  /* 0x0000001b00137202 */ /* 0x000fe20000000f00 */
[----:B--2---:R-:W-:-:S04]  /*8eb0*/  UISETP.GE.U32.AND UP1, UPT, UR8, 0x1, UPT ;  /* 0x000000010800788c */ /* 0x004fc8000bf26070 */
[----:B---3--:R-:W-:-:S04]  /*8ec0*/  UISETP.GE.AND.EX UP1, UPT, UR9, URZ, UPT, UP1 ;  /* 0x000000ff0900728c */ /* 0x008fc8000bf26310 */
[----:B------:R-:W-:-:S09]  /*8ed0*/  UPLOP3.LUT UP0, UPT, UP0, UP1, UPT, 0x2f, 0xf2 ;  /* 0x0000000000f2789c */ /* 0x000fd20000702577 */
[----:B------:R-:W-:Y:S05]  /*8ee0*/  BRA.U UP0, `(.L_x_9514) ;  /* 0x0000000d00447547 */ /* 0x000fea000b800000 */
[----:B------:R-:W1:Y:S01]  /*8ef0*/  LDCU.64 UR12, c[0x0][0x390] ;  /* 0x00007200ff0c77ac */ /* 0x000e620008000a00 */
[----:B------:R-:W-:Y:S01]  /*8f00*/  IMAD.MOV.U32 R0, RZ, RZ, RZ ;  /* 0x000000ffff007224 */ /* 0x000fe200078e00ff */
[----:B------:R-:W-:Y:S01]  /*8f10*/  MOV R25, RZ ;  /* 0x000000ff00197202 */ /* 0x000fe20000000f00 */
[----:B------:R-:W-:Y:S02]  /*8f20*/  UISETP.GE.U32.AND UP2, UPT, UR8, 0x8, UPT ;  /* 0x000000080800788c */ /* 0x000fe4000bf46070 */
[----:B------:R-:W-:Y:S02]  /*8f30*/  ULOP3.LUT UR22, UR8, 0x7, URZ, 0xc0, !UPT ;  /* 0x0000000708167892 */ /* 0x000fe4000f8ec0ff */
[----:B------:R-:W-:Y:S02]  /*8f40*/  UISETP.GE.U32.AND.EX UP2, UPT, UR9, URZ, UPT, UP2 ;  /* 0x000000ff0900728c */ /* 0x000fe4000bf46120 */
[----:B------:R-:W-:Y:S01]  /*8f50*/  UISETP.NE.U32.AND UP1, UPT, UR22, URZ, UPT ;  /* 0x000000ff1600728c */ /* 0x000fe2000bf25070 */
[----:B------:R-:W-:Y:S01]  /*8f60*/  UMOV UR4, URZ ;  /* 0x000000ff00047c82 */ /* 0x000fe20008000000 */
[----:B------:R-:W-:-:S02]  /*8f70*/  UMOV UR5, URZ ;  /* 0x000000ff00057c82 */ /* 0x000fc40008000000 */
[----:B------:R-:W-:Y:S01]  /*8f80*/  UISETP.NE.AND.EX UP1, UPT, URZ, URZ, UPT, UP1 ;  /* 0x000000ffff00728c */ /* 0x000fe2000bf25310 */
[----:B-1---5:R-:W-:-:S04]  /*8f90*/  IMAD R3, R13, UR12, RZ ;  /* 0x0000000c0d037c24 */ /* 0x022fc8000f8e02ff */
[C---:B------:R-:W-:Y:S02]  /*8fa0*/  IMAD R3, R12.reuse, UR13, R3 ;  /* 0x0000000d0c037c24 */ /* 0x040fe4000f8e0203 */
[----:B------:R-:W-:-:S05]  /*8fb0*/  IMAD.WIDE.U32 R12, R12, UR12, RZ ;  /* 0x0000000c0c0c7c25 */ /* 0x000fca000f8e00ff */
[----:B------:R-:W-:Y:S01]  /*8fc0*/  IADD3 R9, PT, PT, R13, R3, RZ ;  /* 0x000000030d097210 */ /* 0x000fe20007ffe0ff */
[----:B------:R-:W-:Y:S06]  /*8fd0*/  BRA.U !UP2, `(.L_x_9515) ;  /* 0x000000050a587547 */ /* 0x000fec000b800000 */
[----:B------:R-:W0:Y:S01]  /*8fe0*/  LDCU.64 UR18, c[0x0][0x3e0] ;  /* 0x00007c00ff1277ac */ /* 0x000e220008000a00 */
[C---:B------:R-:W-:Y:S01]  /*8ff0*/  LEA R2, P0, R12.reuse, UR14, 0x3 ;  /* 0x0000000e0c027c11 */ /* 0x040fe2000f8018ff */
[----:B------:R-:W-:Y:S01]  /*9000*/  HFMA2 R0, -RZ, RZ, 0, 0 ;  /* 0x00000000ff007431 */ /* 0x000fe200000001ff */
[----:B------:R-:W-:Y:S01]  /*9010*/  MOV R25, RZ ;  /* 0x000000ff00197202 */ /* 0x000fe20000000f00 */
        /* <DEDUP_REMOVED lines=9> */
.L_x_9516:
[----:B------:R-:W2:Y:S04]  /*90b0*/  LDL.64 R34, [UR13+-0x10] ;  /* 0xfffff00dff227983 */ /* 0x000ea80008100a00 */
[----:B------:R-:W2:Y:S01]  /*90c0*/  LDG.E.64 R26, desc[UR10][R2.64] ;  /* 0x0000000a021a7981 */ /* 0x000ea2000c1e1b00 */
[----:B------:R-:W-:-:S03]  /*90d0*/  IADD3 R36, P0, PT, R2, UR21, RZ ;  /* 0x0000001502247c10 */ /* 0x000fc6000ff1e0ff */
[----:B------:R-:W3:Y:S01]  /*90e0*/  LDL.64 R28, [UR13+-0x8] ;  /* 0xfffff80dff1c7983 */ /* 0x000ee20008100a00 */
[----:B------:R-:W-:-:S05]  /*90f0*/  IADD3.X R37, PT, PT, R3, UR20, RZ, P0, !PT ;  /* 0x0000001403257c10 */ /* 0x000fca00087fe4ff */
[----:B------:R-:W3:Y:S01]  /*9100*/  LDG.E.64 R10, desc[UR10][R36.64] ;  /* 0x0000000a240a7981 */ /* 0x000ee2000c1e1b00 */
[----:B------:R-:W-:Y:S02]  /*9110*/  IADD3 R32, P0, PT, R36, UR21, RZ ;  /* 0x0000001524207c10 */ /* 0x000fe4000ff1e0ff */
[----:B------:R-:W-:Y:S02]  /*9120*/  MOV R24, R0 ;  /* 0x0000000000187202 */ /* 0x000fe40000000f00 */
[----:B------:R-:W-:Y:S01]  /*9130*/  IADD3.X R33, PT, PT, R37, UR20, RZ, P0, !PT ;  /* 0x0000001425217c10 */ /* 0x000fe200087fe4ff */
[----:B--2---:R-:W-:Y:S02]  /*9140*/  IMAD R27, R27, R34, RZ ;  /* 0x000000221b1b7224 */ /* 0x004fe400078e02ff */
[-C--:B------:R-:W-:Y:S02]  /*9150*/  IMAD.WIDE.U32 R30, R34, R26.reuse, R24 ;  /* 0x0000001a221e7225 */ /* 0x080fe400078e0018 */
[----:B------:R-:W2:Y:S02]  /*9160*/  LDL.64 R24, [UR13] ;  /* 0x0000000dff187983 */ /* 0x000ea40008100a00 */
[----:B------:R-:W-:-:S02]  /*9170*/  IMAD R35, R35, R26, R27 ;  /* 0x0000001a23237224 */ /* 0x000fc400078e021b */
[----:B------:R0:W2:Y:S01]  /*9180*/  LDG.E.64 R26, desc[UR10][R32.64] ;  /* 0x0000000a201a7981 */ /* 0x0000a2000c1e1b00 */
[----:B------:R-:W-:Y:S01]  /*9190*/  IADD3 R34, P0, PT, R32, UR21, RZ ;  /* 0x0000001520227c10 */ /* 0x000fe2000ff1e0ff */
[----:B------:R-:W-:Y:S02]  /*91a0*/  IMAD.IADD R31, R31, 0x1, R35 ;  /* 0x000000011f1f7824 */ /* 0x000fe400078e0223 */
[----:B---3--:R-:W-:Y:S01]  /*91b0*/  IMAD R11, R11, R28, RZ ;  /* 0x0000001c0b0b7224 */ /* 0x008fe200078e02ff */
[----:B------:R-:W-:-:S03]  /*91c0*/  IADD3.X R35, PT, PT, R33, UR20, RZ, P0, !PT ;  /* 0x0000001421237c10 */ /* 0x000fc600087fe4ff */
[-C--:B------:R-:W-:Y:S02]  /*91d0*/  IMAD R0, R29, R10.reuse, R11 ;  /* 0x0000000a1d007224 */ /* 0x080fe400078e020b */
[----:B------:R-:W-:Y:S02]  /*91e0*/  IMAD.WIDE.U32 R28, R28, R10, R30 ;  /* 0x0000000a1c1c7225 */ /* 0x000fe400078e001e */
[----:B------:R-:W3:Y:S04]  /*91f0*/  LDG.E.64 R30, desc[UR10][R34.64] ;  /* 0x0000000a221e7981 */ /* 0x000ee8000c1e1b00 */
[----:B------:R-:W3:Y:S01]  /*9200*/  LDL.64 R10, [UR13+0x8] ;  /* 0x0000080dff0a7983 */ /* 0x000ee20008100a00 */
[----:B0-----:R-:W-:Y:S02]  /*9210*/  IADD3 R32, P0, PT, R34, UR21, RZ ;  /* 0x0000001522207c10 */ /* 0x001fe4000ff1e0ff */
[----:B------:R-:W-:-:S02]  /*9220*/  IADD3 R29, PT, PT, R29, R0, RZ ;  /* 0x000000001d1d7210 */ /* 0x000fc40007ffe0ff */
[----:B------:R-:W-:Y:S01]  /*9230*/  IADD3.X R33, PT, PT, R35, UR20, RZ, P0, !PT ;  /* 0x0000001423217c10 */ /* 0x000fe200087fe4ff */
[----:B--2---:R-:W-:-:S04]  /*9240*/  IMAD R27, R27, R24, RZ ;  /* 0x000000181b1b7224 */ /* 0x004fc800078e02ff */
[-C--:B------:R-:W-:Y:S02]  /*9250*/  IMAD R0, R25, R26.reuse, R27 ;  /* 0x0000001a19007224 */ /* 0x080fe400078e021b */
[----:B------:R-:W-:Y:S02]  /*9260*/  IMAD.WIDE.U32 R24, R24, R26, R28 ;  /* 0x0000001a18187225 */ /* 0x000fe400078e001c */
[----:B------:R0:W2:Y:S04]  /*9270*/  LDG.E.64 R26, desc[UR10][R32.64] ;  /* 0x0000000a201a7981 */ /* 0x0000a8000c1e1b00 */
[----:B------:R-:W2:Y:S01]  /*9280*/  LDL.64 R28, [UR13+0x10] ;  /* 0x0000100dff1c7983 */ /* 0x000ea20008100a00 */
[----:B------:R-:W-:Y:S01]  /*9290*/  IADD3 R25, PT, PT, R25, R0, RZ ;  /* 0x0000000019197210 */ /* 0x000fe20007ffe0ff */
[----:B---3--:R-:W-:Y:S01]  /*92a0*/  IMAD R31, R31, R10, RZ ;  /* 0x0000000a1f1f7224 */ /* 0x008fe200078e02ff */
[----:B------:R-:W-:-:S03]  /*92b0*/  IADD3 R34, P0, PT, R32, UR21, RZ ;  /* 0x0000001520227c10 */ /* 0x000fc6000ff1e0ff */
[-C--:B------:R-:W-:Y:S01]  /*92c0*/  IMAD R11, R11, R30.reuse, R31 ;  /* 0x0000001e0b0b7224 */ /* 0x080fe200078e021f */
[----:B------:R-:W-:Y:S01]  /*92d0*/  IADD3.X R35, PT, PT, R33, UR20, RZ, P0, !PT ;  /* 0x0000001421237c10 */ /* 0x000fe200087fe4ff */
[----:B------:R-:W-:Y:S01]  /*92e0*/  IMAD.WIDE.U32 R30, R10, R30, R24 ;  /* 0x0000001e0a1e7225 */ /* 0x000fe200078e0018 */
[----:B0-----:R-:W-:-:S03]  /*92f0*/  IADD3 R32, P0, PT, R34, UR21, RZ ;  /* 0x0000001522207c10 */ /* 0x001fc6000ff1e0ff */
[----:B------:R-:W3:Y:S01]  /*9300*/  LDG.E.64 R24, desc[UR10][R34.64] ;  /* 0x0000000a22187981 */ /* 0x000ee2000c1e1b00 */
[----:B------:R-:W-:-:S03]  /*9310*/  IADD3 R31, PT, PT, R31, R11, RZ ;  /* 0x0000000b1f1f7210 */ /* 0x000fc60007ffe0ff */
[----:B------:R-:W3:Y:S01]  /*9320*/  LDL.64 R10, [UR13+0x18] ;  /* 0x0000180dff0a7983 */ /* 0x000ee20008100a00 */
[----:B------:R-:W-:-:S03]  /*9330*/  IADD3.X R33, PT, PT, R35, UR20, RZ, P0, !PT ;  /* 0x0000001423217c10 */ /* 0x000fc600087fe4ff */
[----:B------:R-:W4:Y:S01]  /*9340*/  LDL.64 R34, [UR13+0x28] ;  /* 0x0000280dff227983 */ /* 0x000f220008100a00 */
[----:B--2---:R-:W-:-:S04]  /*9350*/  IMAD R37, R27, R28, RZ ;  /* 0x0000001c1b257224 */ /* 0x004fc800078e02ff */
[-C--:B------:R-:W-:Y:S02]  /*9360*/  IMAD R37, R29, R26.reuse, R37 ;  /* 0x0000001a1d257224 */ /* 0x080fe400078e0225 */
[----:B------:R-:W-:Y:S02]  /*9370*/  IMAD.WIDE.U32 R26, R28, R26, R30 ;  /* 0x0000001a1c1a7225 */ /* 0x000fe400078e001e */
[----:B------:R0:W2:Y:S04]  /*9380*/  LDG.E.64 R28, desc[UR10][R32.64] ;  /* 0x0000000a201c7981 */ /* 0x0000a8000c1e1b00 */
[----:B------:R-:W2:Y:S01]  /*9390*/  LDL.64 R30, [UR13+0x20] ;  /* 0x0000200dff1e7983 */ /* 0x000ea20008100a00 */
[----:B0-----:R-:W-:-:S04]  /*93a0*/  IADD3 R32, P0, PT, R32, UR21, RZ ;  /* 0x0000001520207c10 */ /* 0x001fc8000ff1e0ff */
[----:B------:R-:W-:-:S06]  /*93b0*/  IADD3.X R33, PT, PT, R33, UR20, RZ, P0, !PT ;  /* 0x0000001421217c10 */ /* 0x000fcc00087fe4ff */
[----:B------:R-:W4:Y:S01]  /*93c0*/  LDG.E.64 R32, desc[UR10][R32.64] ;  /* 0x0000000a20207981 */ /* 0x000f22000c1e1b00 */
        /* <DEDUP_REMOVED lines=13> */
[----:B------:R-:W-:Y:S01]  /*94a0*/  IMAD.IADD R29, R29, 0x1, R25 ;  /* 0x000000011d1d7824 */ /* 0x000fe200078e0219 */
[----:B------:R-:W-:Y:S01]  /*94b0*/  MOV R25, UR18 ;  /* 0x0000001200197c02 */ /* 0x000fe20008000f00 */
[----:B----4-:R-:W-:-:S03]  /*94c0*/  IMAD R11, R33, R34, RZ ;  /* 0x00000022210b7224 */ /* 0x010fc600078e02ff */
[----:B------:R-:W-:Y:S01]  /*94d0*/  LEA R2, P0, R25, R2, 0x6 ;  /* 0x0000000219027211 */ /* 0x000fe200078030ff */
[-C--:B------:R-:W-:Y:S02]  /*94e0*/  IMAD R11, R35, R32.reuse, R11 ;  /* 0x00000020230b7224 */ /* 0x080fe400078e020b */
[----:B------:R-:W-:Y:S01]  /*94f0*/  IMAD.WIDE.U32 R32, R34, R32, R28 ;  /* 0x0000002022207225 */ /* 0x000fe200078e001c */
[----:B------:R-:W-:-:S04]  /*9500*/  IADD3.X R3, PT, PT, R3, UR16, RZ, P0, !PT ;  /* 0x0000001003037c10 */ /* 0x000fc800087fe4ff */
[----:B------:R-:W-:Y:S02]  /*9510*/  IADD3 R25, PT, PT, R33, R11, RZ ;  /* 0x0000000b21197210 */ /* 0x000fe40007ffe0ff */
[----:B------:R-:W-:Y:S01]  /*9520*/  MOV R0, R32 ;  /* 0x0000002000007202 */ /* 0x000fe20000000f00 */
[----:B------:R-:W-:Y:S06]  /*9530*/  BRA.U UP2, `(.L_x_9516) ;  /* 0xfffffff902dc7547 */ /* 0x000fec000b83ffff */
.L_x_9515:
        /* <DEDUP_REMOVED lines=14> */
[----:B------:R-:W-:Y:S02]  /*9620*/  IADD3 R11, PT, PT, R11, R27, RZ ;  /* 0x0000001b0b0b7210 */ /* 0x000fe40007ffe0ff */
[----:B------:R-:W2:Y:S02]  /*9630*/  LDL.64 R26, [UR12+0x18] ;  /* 0x0000180cff1a7983 */ /* 0x000ea40008100a00 */
[----:B------:R-:W-:-:S05]  /*9640*/  LEA.HI.X R31, R10, UR15, R11, 0x3, P0 ;  /* 0x0000000f0a1f7c11 */ /* 0x000fca00080f1c0b */
[----:B------:R-:W2:Y:S01]  /*9650*/  LDG.E.64 R28, desc[UR10][R30.64] ;  /* 0x0000000a1e1c7981 */ /* 0x000ea2000c1e1b00 */
[C---:B------:R-:W-:Y:S01]  /*9660*/  IMAD.HI.U32 R35, R2.reuse, 0x8, RZ ;  /* 0x0000000802237827 */ /* 0x040fe200078e00ff */
[----:B------:R-:W-:-:S03]  /*9670*/  SHF.L.U32 R37, R2, 0x3, RZ ;  /* 0x0000000302257819 */ /* 0x000fc600000006ff */
[----:B------:R-:W-:Y:S01]  /*9680*/  IMAD.SHL.U32 R10, R3, 0x8, RZ ;  /* 0x00000008030a7824 */ /* 0x000fe200078e00ff */
[----:B------:R-:W-:-:S04]  /*9690*/  MOV R24, R0 ;  /* 0x0000000000187202 */ /* 0x000fc80000000f00 */
[----:B------:R-:W-:Y:S02]  /*96a0*/  IADD3 R35, PT, PT, R35, R10, RZ ;  /* 0x0000000a23237210 */ /* 0x000fe40007ffe0ff */
[----:B------:R-:W-:-:S04]  /*96b0*/  IADD3 R10, P0, PT, R30, R37, RZ ;  /* 0x000000251e0a7210 */ /* 0x000fc80007f1e0ff */
[----:B------:R-:W-:-:S05]  /*96c0*/  IADD3.X R11, PT, PT, R31, R35, RZ, P0, !PT ;  /* 0x000000231f0b7210 */ /* 0x000fca00007fe4ff */
[----:B------:R-:W3:Y:S01]  /*96d0*/  LDG.E.64 R30, desc[UR10][R10.64] ;  /* 0x0000000a0a1e7981 */ /* 0x000ee2000c1e1b00 */
[----:B--2---:R-:W-:Y:S02]  /*96e0*/  IMAD R33, R29, R26, RZ ;  /* 0x0000001a1d217224 */ /* 0x004fe400078e02ff */
[----:B------:R-:W-:-:S04]  /*96f0*/  IMAD.WIDE.U32 R24, R26, R28, R24 ;  /* 0x0000001c1a187225 */ /* 0x000fc800078e0018 */
[----:B------:R-:W-:Y:S01]  /*9700*/  IMAD R33, R27, R28, R33 ;  /* 0x0000001c1b217224 */ /* 0x000fe200078e0221 */
[----:B------:R-:W-:Y:S01]  /*9710*/  IADD3 R28, P0, PT, R10, R37, RZ ;  /* 0x000000250a1c7210 */ /* 0x000fe20007f1e0ff */
[----:B------:R-:W3:Y:S03]  /*9720*/  LDL.64 R26, [UR12+0x20] ;  /* 0x0000200cff1a7983 */ /* 0x000ee60008100a00 */
[----:B------:R-:W-:Y:S02]  /*9730*/  IADD3.X R29, PT, PT, R11, R35, RZ, P0, !PT ;  /* 0x000000230b1d7210 */ /* 0x000fe400007fe4ff */
[----:B------:R-:W-:Y:S01]  /*9740*/  IADD3 R34, P0, PT, R28, R37, RZ ;  /* 0x000000251c227210 */ /* 0x000fe20007f1e0ff */
[----:B------:R-:W2:Y:S04]  /*9750*/  LDL.64 R10, [UR12+0x30] ;  /* 0x0000300cff0a7983 */ /* 0x000ea80008100a00 */
[----:B------:R-:W-:Y:S01]  /*9760*/  IMAD.X R35, R29, 0x1, R35, P0 ;  /* 0x000000011d237824 */ /* 0x000fe200000e0623 */
[----:B------:R-:W4:Y:S04]  /*9770*/  LDL.64 R36, [UR12+0x28] ;  /* 0x0000280cff247983 */ /* 0x000f280008100a00 */
[----:B------:R-:W4:Y:S04]  /*9780*/  LDG.E.64 R28, desc[UR10][R28.64] ;  /* 0x0000000a1c1c7981 */ /* 0x000f28000c1e1b00 */
[----:B------:R-:W2:Y:S01]  /*9790*/  LDG.E.64 R34, desc[UR10][R34.64] ;  /* 0x0000000a22227981 */ /* 0x000ea2000c1e1b00 */
[----:B------:R-:W-:Y:S01]  /*97a0*/  IADD3 R25, PT, PT, R25, R33, RZ ;  /* 0x0000002119197210 */ /* 0x000fe20007ffe0ff */
[----:B------:R-:W-:-:S04]  /*97b0*/  UIADD3 UR4, UP2, UPT, UR4, 0x4, URZ ;  /* 0x0000000404047890 */ /* 0x000fc8000ff5e0ff */
[----:B------:R-:W-:Y:S01]  /*97c0*/  UIADD3.X UR5, UPT, UPT, URZ, UR5, URZ, UP2, !UPT ;  /* 0x00000005ff057290 */ /* 0x000fe200097fe4ff */
[----:B---3--:R-:W-:Y:S02]  /*97d0*/  IMAD R31, R31, R26, RZ ;  /* 0x0000001a1f1f7224 */ /* 0x008fe400078e02ff */
[----:B------:R-:W-:-:S04]  /*97e0*/  IMAD.WIDE.U32 R24, R26, R30, R24 ;  /* 0x0000001e1a187225 */ /* 0x000fc800078e0018 */
[----:B------:R-:W-:-:S05]  /*97f0*/  IMAD R31, R27, R30, R31 ;  /* 0x0000001e1b1f7224 */ /* 0x000fca00078e021f */
[----:B------:R-:W-:Y:S01]  /*9800*/  IADD3 R25, PT, PT, R25, R31, RZ ;  /* 0x0000001f19197210 */ /* 0x000fe20007ffe0ff */
[----:B----4-:R-:W-:-:S04]  /*9810*/  IMAD R27, R29, R36, RZ ;  /* 0x000000241d1b7224 */ /* 0x010fc800078e02ff */
[-C--:B------:R-:W-:Y:S02]  /*9820*/  IMAD R27, R37, R28.reuse, R27 ;  /* 0x0000001c251b7224 */ /* 0x080fe400078e021b */
[----:B------:R-:W-:-:S04]  /*9830*/  IMAD.WIDE.U32 R28, R36, R28, R24 ;  /* 0x0000001c241c7225 */ /* 0x000fc800078e0018 */
[----:B--2---:R-:W-:Y:S01]  /*9840*/  IMAD R25, R35, R10, RZ ;  /* 0x0000000a23197224 */ /* 0x004fe200078e02ff */
[----:B------:R-:W-:-:S03]  /*9850*/  IADD3 R29, PT, PT, R29, R27, RZ ;  /* 0x0000001b1d1d7210 */ /* 0x000fc60007ffe0ff */
[-C--:B------:R-:W-:Y:S02]  /*9860*/  IMAD R25, R11, R34.reuse, R25 ;  /* 0x000000220b197224 */ /* 0x080fe400078e0219 */
[----:B------:R-:W-:-:S05]  /*9870*/  IMAD.WIDE.U32 R10, R10, R34, R28 ;  /* 0x000000220a0a7225 */ /* 0x000fca00078e001c */
[----:B------:R-:W-:Y:S02]  /*9880*/  IADD3 R25, PT, PT, R11, R25, RZ ;  /* 0x000000190b197210 */ /* 0x000fe40007ffe0ff */
[----:B------:R-:W-:-:S07]  /*9890*/  MOV R0, R10 ;  /* 0x0000000a00007202 */ /* 0x000fce0000000f00 */
.L_x_9517:
        /* <DEDUP_REMOVED lines=34> */
[----:B------:R-:W-:Y:S01]  /*9ac0*/  IMAD.MOV.U32 R0, RZ, RZ, R28 ;  /* 0x000000ffff007224 */ /* 0x000fe200078e001c */
[----:B------:R-:W-:-:S07]  /*9ad0*/  IADD3 R25, PT, PT, R29, R11, RZ ;  /* 0x0000000b1d197210 */ /* 0x000fce0007ffe0ff */
.L_x_9518:
[----:B------:R-:W-:Y:S05]  /*9ae0*/  BRA.U UP1, `(.L_x_9514) ;  /* 0x0000000101447547 */ /* 0x000fea000b800000 */
[----:B------:R-:W-:Y:S01]  /*9af0*/  MOV R8, R12 ;  /* 0x0000000c00087202 */ /* 0x000fe20000000f00 */
[----:B0-----:R-:W-:-:S04]  /*9b00*/  IMAD R10, R2, UR5, RZ ;  /* 0x00000005020a7c24 */ /* 0x001fc8000f8e02ff */
[----:B------:R-:W-:Y:S01]  /*9b10*/  IMAD.WIDE.U32 R8, R2, UR4, R8 ;  /* 0x0000000402087c25 */ /* 0x000fe2000f8e0008 */
[----:B------:R-:W-:-:S03]  /*9b20*/  MOV R2, UR4 ;  /* 0x0000000400027c02 */ /* 0x000fc60008000f00 */
[----:B------:R-:W-:Y:S01]  /*9b30*/  IMAD R3, R3, UR4, R10 ;  /* 0x0000000403037c24 */ /* 0x000fe2000f8e020a */
[----:B------:R-:W-:Y:S02]  /*9b40*/  LEA R10, P0, R8, UR14, 0x3 ;  /* 0x0000000e080a7c11 */ /* 0x000fe4000f8018ff */
[----:B------:R-:W-:Y:S02]  /*9b50*/  LEA R2, R2, R1, 0x3 ;  /* 0x0000000102027211 */ /* 0x000fe400078e18ff */
[----:B------:R-:W-:-:S04]  /*9b60*/  IADD3 R3, PT, PT, R9, R3, RZ ;  /* 0x0000000309037210 */ /* 0x000fc80007ffe0ff */
[----:B------:R-:W-:Y:S02]  /*9b70*/  LEA.HI.X R11, R8, UR15, R3, 0x3, P0 ;  /* 0x0000000f080b7c11 */ /* 0x000fe400080f1c03 */
[----:B------:R-:W2:Y:S04]  /*9b80*/  LDL.64 R2, [R2+0x18] ;  /* 0x0000180002027983 */ /* 0x000ea80000100a00 */
[----:B------:R-:W2:Y:S01]  /*9b90*/  LDG.E.64 R8, desc[UR10][R10.64] ;  /* 0x0000000a0a087981 */ /* 0x000ea2000c1e1b00 */
[----:B------:R-:W-:Y:S01]  /*9ba0*/  MOV R24, R0 ;  /* 0x0000000000187202 */ /* 0x000fe20000000f00 */
[----:B--2---:R-:W-:-:S04]  /*9bb0*/  IMAD R9, R9, R2, RZ ;  /* 0x0000000209097224 */ /* 0x004fc800078e02ff */
[----:B------:R-:W-:-:S04]  /*9bc0*/  IMAD.WIDE.U32 R12, R2, R8, R24 ;  /* 0x00000008020c7225 */ /* 0x000fc800078e0018 */
[----:B------:R-:W-:Y:S02]  /*9bd0*/  IMAD R9, R3, R8, R9 ;  /* 0x0000000803097224 */ /* 0x000fe400078e0209 */
[----:B------:R-:W-:-:S03]  /*9be0*/  IMAD.MOV.U32 R0, RZ, RZ, R12 ;  /* 0x000000ffff007224 */ /* 0x000fc600078e000c */
[----:B------:R-:W-:-:S07]  /*9bf0*/  IADD3 R25, PT, PT, R13, R9, RZ ;  /* 0x000000090d197210 */ /* 0x000fce0007ffe0ff */
.L_x_9514:
[----:B------:R-:W-:Y:S02]  /*9c00*/  CS2R R10, SRZ ;  /* 0x00000000000a7805 */ /* 0x000fe4000001ff00 */
[----:B-----5:R-:W-:Y:S02]  /*9c10*/  MOV R12, R0 ;  /* 0x00000000000c7202 */ /* 0x020fe40000000f00 */
[----:B------:R-:W-:Y:S01]  /*9c20*/  MOV R13, R25 ;  /* 0x00000019000d7202 */ /* 0x000fe20000000f00 */
[----:B------:R-:W-:Y:S06]  /*9c30*/  BRA.U UP0, `(.L_x_9519) ;  /* 0x0000000d00207547 */ /* 0x000fec000b800000 */
[----:B------:R-:W2:Y:S01]  /*9c40*/  LDCU UR9, c[0x0][0x39c] ;  /* 0x00007380ff0977ac */ /* 0x000ea20008000800 */
[----:B------:R-:W-:Y:S01]  /*9c50*/  CS2R R10, SRZ ;  /* 0x00000000000a7805 */ /* 0x000fe2000001ff00 */
[----:B------:R-:W0:Y:S01]  /*9c60*/  LDCU.64 UR12, c[0x0][0x390] ;  /* 0x00007200ff0c77ac */ /* 0x000e220008000a00 */
[----:B------:R-:W-:Y:S02]  /*9c70*/  UISETP.GE.U32.AND UP2, UPT, UR8, 0x8, UPT ;  /* 0x000000080800788c */ /* 0x000fe4000bf46070 */
[----:B------:R-:W-:Y:S01]  /*9c80*/  ULOP3.LUT UR21, UR8, 0x7, URZ, 0xc0, !UPT ;  /* 0x0000000708157892 */ /* 0x000fe2000f8ec0ff */
[----:B------:R-:W-:Y:S01]  /*9c90*/  UMOV UR4, URZ ;  /* 0x000000ff00047c82 */ /* 0x000fe20008000000 */
[----:B------:R-:W-:Y:S02]  /*9ca0*/  UMOV UR5, URZ ;  /* 0x000000ff00057c82 */ /* 0x000fe40008000000 */
[----:B------:R-:W-:Y:S02]  /*9cb0*/  UISETP.NE.U32.AND UP1, UPT, UR21, URZ, UPT ;  /* 0x000000ff1500728c */ /* 0x000fe4000bf25070 */
[----:B--2---:R-:W-:-:S02]  /*9cc0*/  UISETP.GE.U32.AND.EX UP2, UPT, UR9, URZ, UPT, UP2 ;  /* 0x000000ff0900728c */ /* 0x004fc4000bf46120 */
[----:B------:R-:W-:Y:S01]  /*9cd0*/  UISETP.NE.AND.EX UP1, UPT, URZ, URZ, UPT, UP1 ;  /* 0x000000ffff00728c */ /* 0x000fe2000bf25310 */
[----:B01----:R-:W-:-:S04]  /*9ce0*/  IMAD R3, R15, UR12, RZ ;  /* 0x0000000c0f037c24 */ /* 0x003fc8000f8e02ff */
        /* <DEDUP_REMOVED lines=14> */
[----:B------:R-:W-:-:S12]  /*9dd0*/  USHF.L.U64.HI UR16, UR18, 0x6, UR19 ;  /* 0x0000000612107899 */ /* 0x000fd80008010213 */
.L_x_9521:
[----:B------:R-:W2:Y:S04]  /*9de0*/  LDL.64 R24, [UR13+-0x10] ;  /* 0xfffff00dff187983 */ /* 0x000ea80008100a00 */
[----:B------:R-:W2:Y:S01]  /*9df0*/  LDG.E.64 R26, desc[UR10][R2.64] ;  /* 0x0000000a021a7981 */ /* 0x000ea2000c1e1b00 */
[----:B------:R-:W-:-:S03]  /*9e00*/  USHF.L.U32 UR19, UR18, 0x3, URZ ;  /* 0x0000000312137899 */ /* 0x000fc600080006ff */
[----:B------:R-:W3:Y:S03]  /*9e10*/  LDL.64 R30, [UR13+-0x8] ;  /* 0xfffff80dff1e7983 */ /* 0x000ee60008100a00 */
[----:B------:R-:W-:-:S04]  /*9e20*/  IADD3 R28, P0, PT, R2, UR19, RZ ;  /* 0x00000013021c7c10 */ /* 0x000fc8000ff1e0ff */
[----:B------:R-:W-:-:S05]  /*9e30*/  IADD3.X R29, PT, PT, R3, UR20, RZ, P0, !PT ;  /* 0x00000014031d7c10 */ /* 0x000fca00087fe4ff */
[----:B------:R-:W3:Y:S01]  /*9e40*/  LDG.E.64 R32, desc[UR10][R28.64] ;  /* 0x0000000a1c207981 */ /* 0x000ee2000c1e1b00 */
[----:B------:R-:W-:-:S04]  /*9e50*/  IADD3 R36, P0, PT, R28, UR19, RZ ;  /* 0x000000131c247c10 */ /* 0x000fc8000ff1e0ff */
[----:B------:R-:W-:Y:S01]  /*9e60*/  IADD3.X R37, PT, PT, R29, UR20, RZ, P0, !PT ;  /* 0x000000141d257c10 */ /* 0x000fe200087fe4ff */
[----:B--2---:R-:W-:Y:S02]  /*9e70*/  IMAD R27, R27, R24, RZ ;  /* 0x000000181b1b7224 */ /* 0x004fe400078e02ff */
[----:B------:R-:W-:-:S04]  /*9e80*/  IMAD.WIDE.U32 R10, R24, R26, R10 ;  /* 0x0000001a180a7225 */ /* 0x000fc800078e000a */
[----:B------:R-:W-:Y:S02]  /*9e90*/  IMAD R35, R25, R26, R27 ;  /* 0x0000001a19237224 */ /* 0x000fe400078e021b */
[----:B------:R-:W2:Y:S04]  /*9ea0*/  LDG.E.64 R24, desc[UR10][R36.64] ;  /* 0x0000000a24187981 */ /* 0x000ea8000c1e1b00 */
[----:B------:R-:W2:Y:S01]  /*9eb0*/  LDL.64 R26, [UR13] ;  /* 0x0000000dff1a7983 */ /* 0x000ea20008100a00 */
[----:B------:R-:W-:Y:S02]  /*9ec0*/  IADD3 R34, P0, PT, R36, UR19, RZ ;  /* 0x0000001324227c10 */ /* 0x000fe4000ff1e0ff */
[----:B------:R-:W-:Y:S01]  /*9ed0*/  IADD3 R11, PT, PT, R11, R35, RZ ;  /* 0x000000230b0b7210 */ /* 0x000fe20007ffe0ff */
[----:B---3--:R-:W-:Y:S01]  /*9ee0*/  IMAD R33, R33, R30, RZ ;  /* 0x0000001e21217224 */ /* 0x008fe200078e02ff */
[----:B------:R-:W-:Y:S01]  /*9ef0*/  IADD3.X R35, PT, PT, R37, UR20, RZ, P0, !PT ;  /* 0x0000001425237c10 */ /* 0x000fe200087fe4ff */
[----:B------:R-:W-:-:S03]  /*9f00*/  IMAD.WIDE.U32 R28, R30, R32, R10 ;  /* 0x000000201e1c7225 */ /* 0x000fc600078e000a */
[----:B------:R-:W3:Y:S01]  /*9f10*/  LDL.64 R10, [UR13+0x8] ;  /* 0x0000080dff0a7983 */ /* 0x000ee20008100a00 */
[----:B------:R-:W-:-:S03]  /*9f20*/  IMAD R33, R31, R32, R33 ;  /* 0x000000201f217224 */ /* 0x000fc600078e0221 */
[----:B------:R-:W3:Y:S01]  /*9f30*/  LDG.E.64 R30, desc[UR10][R34.64] ;  /* 0x0000000a221e7981 */ /* 0x000ee2000c1e1b00 */
[----:B------:R-:W-:Y:S01]  /*9f40*/  IADD3 R32, P0, PT, R34, UR19, RZ ;  /* 0x0000001322207c10 */ /* 0x000fe2000ff1e0ff */
[----:B------:R-:W-:-:S03]  /*9f50*/  IMAD.IADD R29, R29, 0x1, R33 ;  /* 0x000000011d1d7824 */ /* 0x000fc600078e0221 */
        /* <DEDUP_REMOVED lines=33> */
[----:B------:R-:W-:Y:S01]  /*a170*/  UISETP.NE.U32.AND UP2, UPT, UR9, URZ, UPT ;  /* 0x000000ff0900728c */ /* 0x000fe2000bf45070 */
[----:B------:R-:W-:-:S03]  /*a180*/  IMAD.U32 R27, RZ, RZ, UR18 ;  /* 0x00000012ff1b7e24 */ /* 0x000fc6000f8e00ff */
[----:B------:R-:W-:Y:S02]  /*a190*/  UISETP.NE.AND.EX UP2, UPT, UR12, URZ, UPT, UP2 ;  /* 0x000000ff0c00728c */ /* 0x000fe4000bf45320 */
[----:B------:R-:W-:Y:S01]  /*a1a0*/  LEA R2, P0, R27, R2, 0x6 ;  /* 0x000000021b027211 */ /* 0x000fe200078030ff */
[----:B------:R-:W-:-:S03]  /*a1b0*/  UIADD3 UR13, UPT, UPT, UR13, 0x40, URZ ;  /* 0x000000400d0d7890 */ /* 0x000fc6000fffe0ff */
[----:B------:R-:W-:Y:S01]  /*a1c0*/  IADD3.X R3, PT, PT, R3, UR16, RZ, P0, !PT ;  /* 0x0000001003037c10 */ /* 0x000fe200087fe4ff */
[----:B--2---:R-:W-:-:S04]  /*a1d0*/  IMAD R25, R29, R30, RZ ;  /* 0x0000001e1d197224 */ /* 0x004fc800078e02ff */
[-C--:B------:R-:W-:Y:S02]  /*a1e0*/  IMAD R25, R31, R28.reuse, R25 ;  /* 0x0000001c1f197224 */ /* 0x080fe400078e0219 */
[----:B------:R-:W-:-:S05]  /*a1f0*/  IMAD.WIDE.U32 R28, R30, R28, R10 ;  /* 0x0000001c1e1c7225 */ /* 0x000fca00078e000a */
[----:B------:R-:W-:Y:S01]  /*a200*/  IADD3 R29, PT, PT, R29, R25, RZ ;  /* 0x000000191d1d7210 */ /* 0x000fe20007ffe0ff */
[----:B----4-:R-:W-:-:S04]  /*a210*/  IMAD R11, R33, R34, RZ ;  /* 0x00000022210b7224 */ /* 0x010fc800078e02ff */
[-C--:B------:R-:W-:Y:S02]  /*a220*/  IMAD R25, R35, R32.reuse, R11 ;  /* 0x0000002023197224 */ /* 0x080fe400078e020b */
[----:B------:R-:W-:-:S05]  /*a230*/  IMAD.WIDE.U32 R10, R34, R32, R28 ;  /* 0x00000020220a7225 */ /* 0x000fca00078e001c */
[----:B------:R-:W-:Y:S01]  /*a240*/  IADD3 R11, PT, PT, R11, R25, RZ ;  /* 0x000000190b0b7210 */ /* 0x000fe20007ffe0ff */
[----:B------:R-:W-:Y:S06]  /*a250*/  BRA.U UP2, `(.L_x_9521) ;  /* 0xfffffff902e07547 */ /* 0x000fec000b83ffff */
.L_x_9520:
        /* <DEDUP_REMOVED lines=18> */
[----:B------:R-:W-:Y:S01]  /*a380*/  SHF.L.U32 R0, R3, 0x3, RZ ;  /* 0x0000000303007819 */ /* 0x000fe200000006ff */
[C---:B------:R-:W-:Y:S01]  /*a390*/  IMAD.HI.U32 R35, R2.reuse, 0x8, RZ ;  /* 0x0000000802237827 */ /* 0x040fe200078e00ff */
[----:B------:R-:W-:-:S03]  /*a3a0*/  SHF.L.U32 R37, R2, 0x3, RZ ;  /* 0x0000000302257819 */ /* 0x000fc600000006ff */
[----:B------:R-:W-:Y:S01]  /*a3b0*/  IMAD.IADD R35, R35, 0x1, R0 ;  /* 0x0000000123237824 */ /* 0x000fe200078e0200 */
        /* <DEDUP_REMOVED lines=10> */
[----:B------:R-:W2:Y:S03]  /*a460*/  LDL.64 R24, [UR12+0x30] ;  /* 0x0000300cff187983 */ /* 0x000ea60008100a00 */
[----:B------:R-:W-:Y:S01]  /*a470*/  IADD3.X R35, PT, PT, R29, R35, RZ, P0, !PT ;  /* 0x000000231d237210 */ /* 0x000fe200007fe4ff */
        /* <DEDUP_REMOVED lines=13> */
[----:B--2---:R-:W-:Y:S02]  /*a550*/  IMAD R11, R35, R24, RZ ;  /* 0x00000018230b7224 */ /* 0x004fe400078e02ff */
[----:B------:R-:W-:Y:S02]  /*a560*/  IMAD.IADD R29, R29, 0x1, R27 ;  /* 0x000000011d1d7824 */ /* 0x000fe400078e021b */
[-C--:B------:R-:W-:Y:S02]  /*a570*/  IMAD R25, R25, R34.reuse, R11 ;  /* 0x0000002219197224 */ /* 0x080fe400078e020b */
[----:B------:R-:W-:-:S05]  /*a580*/  IMAD.WIDE.U32 R10, R24, R34, R28 ;  /* 0x00000022180a7225 */ /* 0x000fca00078e001c */
[----:B------:R-:W-:-:S07]  /*a590*/  IADD3 R11, PT, PT, R11, R25, RZ ;  /* 0x000000190b0b7210 */ /* 0x000fce0007ffe0ff */
.L_x_9522:
        /* <DEDUP_REMOVED lines=34> */
.L_x_9523:
[----:B------:R-:W-:Y:S05]  /*a7c0*/  BRA.U UP1, `(.L_x_9519) ;  /* 0x00000001013c7547 */ /* 0x000fea000b800000 */
[----:B------:R-:W-:Y:S01]  /*a7d0*/  MOV R8, R14 ;  /* 0x0000000e00087202 */ /* 0x000fe20000000f00 */
[----:B0-----:R-:W-:-:S04]  /*a7e0*/  IMAD R0, R2, UR5, RZ ;  /* 0x0000000502007c24 */ /* 0x001fc8000f8e02ff */
[----:B------:R-:W-:-:S04]  /*a7f0*/  IMAD.WIDE.U32 R8, R2, UR4, R8 ;  /* 0x0000000402087c25 */ /* 0x000fc8000f8e0008 */
[----:B------:R-:W-:Y:S01]  /*a800*/  IMAD R3, R3, UR4, R0 ;  /* 0x0000000403037c24 */ /* 0x000fe2000f8e0200 */
[----:B------:R-:W-:Y:S02]  /*a810*/  MOV R0, UR4 ;  /* 0x0000000400007c02 */ /* 0x000fe40008000f00 */
[----:B------:R-:W-:Y:S02]  /*a820*/  LEA R14, P0, R8, UR14, 0x3 ;  /* 0x0000000e080e7c11 */ /* 0x000fe4000f8018ff */
        /* <DEDUP_REMOVED lines=9> */
.L_x_9519:
[----:B------:R-:W-:Y:S02]  /*a8c0*/  HFMA2 R31, -RZ, RZ, 0, 0 ;  /* 0x00000000ff1f7431 */ /* 0x000fe400000001ff */
[----:B------:R-:W-:Y:S01]  /*a8d0*/  IMAD.MOV.U32 R0, RZ, RZ, RZ ;  /* 0x000000ffff007224 */ /* 0x000fe200078e00ff */
[----:B------:R-:W-:Y:S02]  /*a8e0*/  MOV R14, R10 ;  /* 0x0000000a000e7202 */ /* 0x000fe40000000f00 */
[----:B------:R-:W-:Y:S01]  /*a8f0*/  MOV R15, R11 ;  /* 0x0000000b000f7202 */ /* 0x000fe20000000f00 */
[----:B------:R-:W-:Y:S06]  /*a900*/  BRA.U UP0, `(.L_x_9524) ;  /* 0x0000000d00487547 */ /* 0x000fec000b800000 */
[----:B------:R-:W2:Y:S01]  /*a910*/  LDCU UR9, c[0x0][0x39c] ;  /* 0x00007380ff0977ac */ /* 0x000ea20008000800 */
[----:B------:R-:W-:Y:S02]  /*a920*/  MOV R0, RZ ;  /* 0x000000ff00007202 */ /* 0x000fe40000000f00 */
[----:B------:R-:W-:Y:S01]  /*a930*/  MOV R31, RZ ;  /* 0x000000ff001f7202 */ /* 0x000fe20000000f00 */
[----:B------:R-:W0:Y:S01]  /*a940*/  LDCU.64 UR12, c[0x0][0x390] ;  /* 0x00007200ff0c77ac */ /* 0x000e220008000a00 */
[----:B------:R-:W-:Y:S02]  /*a950*/  UISETP.GE.U32.AND UP2, UPT, UR8, 0x8, UPT ;  /* 0x000000080800788c */ /* 0x000fe4000bf46070 */
[----:B------:R-:W-:Y:S01]  /*a960*/  ULOP3.LUT UR22, UR8, 0x7, URZ, 0xc0, !UPT ;  /* 0x0000000708167892 */ /* 0x000fe2000f8ec0ff */
[----:B------:R-:W-:Y:S01]  /*a970*/  UMOV UR4, URZ ;  /* 0x000000ff00047c82 */ /* 0x000fe20008000000 */
[----:B------:R-:W-:Y:S02]  /*a980*/  UMOV UR5, URZ ;  /* 0x000000ff00057c82 */ /* 0x000fe40008000000 */
[----:B------:R-:W-:-:S02]  /*a990*/  UISETP.NE.U32.AND UP1, UPT, UR22, URZ, UPT ;  /* 0x000000ff1600728c */ /* 0x000fc4000bf25070 */
[----:B--2---:R-:W-:Y:S02]  /*a9a0*/  UISETP.GE.U32.AND.EX UP2, UPT, UR9, URZ, UPT, UP2 ;  /* 0x000000ff0900728c */ /* 0x004fe4000bf46120 */
[----:B------:R-:W-:Y:S01]  /*a9b0*/  UISETP.NE.AND.EX UP1, UPT, URZ, URZ, UPT, UP1 ;  /* 0x000000ffff00728c */ /* 0x000fe2000bf25310 */
[----:B01----:R-:W-:-:S04]  /*a9c0*/  IMAD R3, R5, UR12, RZ ;  /* 0x0000000c05037c24 */ /* 0x003fc8000f8e02ff */
[C---:B------:R-:W-:Y:S02]  /*a9d0*/  IMAD R3, R4.reuse, UR13, R3 ;  /* 0x0000000d04037c24 */ /* 0x040fe4000f8e0203 */
[----:B------:R-:W-:-:S04]  /*a9e0*/  IMAD.WIDE.U32 R4, R4, UR12, RZ ;  /* 0x0000000c04047c25 */ /* 0x000fc8000f8e00ff */
[----:B------:R-:W-:Y:S01]  /*a9f0*/  IMAD.IADD R9, R5, 0x1, R3 ;  /* 0x0000000105097824 */ /* 0x000fe200078e0203 */
        /* <DEDUP_REMOVED lines=14> */
.L_x_9526:
        /* <DEDUP_REMOVED lines=10> */
[----:B------:R-:W-:-:S04]  /*ab80*/  IMAD.WIDE.U32 R30, R24, R26, R30 ;  /* 0x0000001a181e7225 */ /* 0x000fc800078e001e */
[----:B------:R-:W-:Y:S02]  /*ab90*/  IMAD R35, R25, R26, R27 ;  /* 0x0000001a19237224 */ /* 0x000fe400078e021b */
[----:B------:R0:W2:Y:S04]  /*aba0*/  LDG.E.64 R26, desc[UR10][R32.64] ;  /* 0x0000000a201a7981 */ /* 0x0000a8000c1e1b00 */
[----:B------:R-:W2:Y:S01]  /*abb0*/  LDL.64 R24, [UR13] ;  /* 0x0000000dff187983 */ /* 0x000ea20008100a00 */
[----:B------:R-:W-:Y:S01]  /*abc0*/  IADD3 R34, P0, PT, R32, UR21, RZ ;  /* 0x0000001520227c10 */ /* 0x000fe2000ff1e0ff */
[----:B---3--:R-:W-:Y:S01]  /*abd0*/  IMAD R11, R11, R28, RZ ;  /* 0x0000001c0b0b7224 */ /* 0x008fe200078e02ff */
[----:B------:R-:W-:Y:S02]  /*abe0*/  IADD3 R31, PT, PT, R31, R35, RZ ;  /* 0x000000231f1f7210 */ /* 0x000fe40007ffe0ff */
[----:B------:R-:W-:Y:S01]  /*abf0*/  IADD3.X R35, PT, PT, R33, UR20, RZ, P0, !PT ;  /* 0x0000001421237c10 */ /* 0x000fe200087fe4ff */
[----:B------:R-:W-:-:S02]  /*ac00*/  IMAD R0, R29, R10, R11 ;  /* 0x0000000a1d007224 */ /* 0x000fc400078e020b */
[----:B------:R-:W-:Y:S02]  /*ac10*/  IMAD.WIDE.U32 R28, R28, R10, R30 ;  /* 0x0000000a1c1c7225 */ /* 0x000fe400078e001e */
[----:B------:R-:W3:Y:S04]  /*ac20*/  LDG.E.64 R30, desc[UR10][R34.64] ;  /* 0x0000000a221e7981 */ /* 0x000ee8000c1e1b00 */
[----:B------:R-:W3:Y:S01]  /*ac30*/  LDL.64 R10, [UR13+0x8] ;  /* 0x0000080dff0a7983 */ /* 0x000ee20008100a00 */
[----:B0-----:R-:W-:Y:S02]  /*ac40*/  IADD3 R32, P0, PT, R34, UR21, RZ ;  /* 0x0000001522207c10 */ /* 0x001fe4000ff1e0ff */
[----:B------:R-:W-:Y:S02]  /*ac50*/  IADD3 R29, PT, PT, R29, R0, RZ ;  /* 0x000000001d1d7210 */ /* 0x000fe40007ffe0ff */
[----:B------:R-:W-:Y:S01]  /*ac60*/  IADD3.X R33, PT, PT, R35, UR20, RZ, P0, !PT ;  /* 0x0000001423217c10 */ /* 0x000fe200087fe4ff */
[----:B--2---:R-:W-:-:S04]  /*ac70*/  IMAD R27, R27, R24, RZ ;  /* 0x000000181b1b7224 */ /* 0x004fc800078e02ff */
[-C--:B------:R-:W-:Y:S02]  /*ac80*/  IMAD R0, R25, R26.reuse, R27 ;  /* 0x0000001a19007224 */ /* 0x080fe400078e021b */
[----:B------:R-:W-:Y:S02]  /*ac90*/  IMAD.WIDE.U32 R24, R24, R26, R28 ;  /* 0x0000001a18187225 */ /* 0x000fe400078e001c */
[----:B------:R0:W2:Y:S04]  /*aca0*/  LDG.E.64 R26, desc[UR10][R32.64] ;  /* 0x0000000a201a7981 */ /* 0x0000a8000c1e1b00 */
[----:B------:R-:W2:Y:S01]  /*acb0*/  LDL.64 R28, [UR13+0x10] ;  /* 0x0000100dff1c7983 */ /* 0x000ea20008100a00 */
[----:B------:R-:W-:Y:S02]  /*acc0*/  IMAD.IADD R25, R25, 0x1, R0 ;  /* 0x0000000119197824 */ /* 0x000fe400078e0200 */
        /* <DEDUP_REMOVED lines=31> */
[----:B------:R-:W-:-:S05]  /*aec0*/  IMAD.WIDE.U32 R28, R30, R28, R10 ;  /* 0x0000001c1e1c7225 */ /* 0x000fca00078e000a */
[----:B------:R-:W-:Y:S02]  /*aed0*/  IADD3 R29, PT, PT, R29, R25, RZ ;  /* 0x000000191d1d7210 */ /* 0x000fe40007ffe0ff */
[----:B------:R-:W-:Y:S01]  /*aee0*/  MOV R25, UR18 ;  /* 0x0000001200197c02 */ /* 0x000fe20008000f00 */
[----:B----4-:R-:W-:-:S03]  /*aef0*/  IMAD R11, R33, R34, RZ ;  /* 0x00000022210b7224 */ /* 0x010fc600078e02ff */
[----:B------:R-:W-:Y:S01]  /*af00*/  LEA R2, P0, R25, R2, 0x6 ;  /* 0x0000000219027211 */ /* 0x000fe200078030ff */
[-C--:B------:R-:W-:Y:S02]  /*af10*/  IMAD R11, R35, R32.reuse, R11 ;  /* 0x00000020230b7224 */ /* 0x080fe400078e020b */
[----:B------:R-:W-:Y:S01]  /*af20*/  IMAD.WIDE.U32 R32, R34, R32, R28 ;  /* 0x0000002022207225 */ /* 0x000fe200078e001c */
[----:B------:R-:W-:-:S03]  /*af30*/  IADD3.X R3, PT, PT, R3, UR16, RZ, P0, !PT ;  /* 0x0000001003037c10 */ /* 0x000fc600087fe4ff */
[----:B------:R-:W-:Y:S01]  /*af40*/  IMAD.IADD R31, R33, 0x1, R11 ;  /* 0x00000001211f7824 */ /* 0x000fe200078e020b */
[----:B------:R-:W-:Y:S01]  /*af50*/  MOV R0, R32 ;  /* 0x0000002000007202 */ /* 0x000fe20000000f00 */
[----:B------:R-:W-:Y:S06]  /*af60*/  BRA.U UP2, `(.L_x_9526) ;  /* 0xfffffff902dc7547 */ /* 0x000fec000b83ffff */
.L_x_9525:
        /* <DEDUP_REMOVED lines=13> */
[----:B------:R-:W-:Y:S01]  /*b040*/  LEA R24, P0, R10, UR14, 0x3 ;  /* 0x0000000e0a187c11 */ /* 0x000fe2000f8018ff */
[----:B------:R-:W2:Y:S03]  /*b050*/  LDL.64 R26, [UR12+0x18] ;  /* 0x0000180cff1a7983 */ /* 0x000ea60008100a00 */
[----:B------:R-:W-:-:S04]  /*b060*/  IADD3 R11, PT, PT, R11, R25, RZ ;  /* 0x000000190b0b7210 */ /* 0x000fc80007ffe0ff */
[----:B------:R-:W-:-:S05]  /*b070*/  LEA.HI.X R25, R10, UR15, R11, 0x3, P0 ;  /* 0x0000000f0a197c11 */ /* 0x000fca00080f1c0b */
[----:B------:R-:W2:Y:S01]  /*b080*/  LDG.E.64 R28, desc[UR10][R24.64] ;  /* 0x0000000a181c7981 */ /* 0x000ea2000c1e1b00 */
[----:B------:R-:W-:Y:S01]  /*b090*/  SHF.L.U32 R10, R3, 0x3, RZ ;  /* 0x00000003030a7819 */ /* 0x000fe200000006ff */
[C---:B------:R-:W-:Y:S01]  /*b0a0*/  IMAD.HI.U32 R35, R2.reuse, 0x8, RZ ;  /* 0x0000000802237827 */ /* 0x040fe200078e00ff */
[----:B------:R-:W-:Y:S02]  /*b0b0*/  SHF.L.U32 R37, R2, 0x3, RZ ;  /* 0x0000000302257819 */ /* 0x000fe400000006ff */
[----:B------:R-:W-:Y:S01]  /*b0c0*/  MOV R30, R0 ;  /* 0x00000000001e7202 */ /* 0x000fe20000000f00 */
[----:B------:R-:W-:Y:S01]  /*b0d0*/  IMAD.IADD R35, R35, 0x1, R10 ;  /* 0x0000000123237824 */ /* 0x000fe200078e020a */
[----:B------:R-:W-:-:S04]  /*b0e0*/  IADD3 R10, P0, PT, R24, R37, RZ ;  /* 0x00000025180a7210 */ /* 0x000fc80007f1e0ff */
[----:B------:R-:W-:Y:S01]  /*b0f0*/  IADD3.X R11, PT, PT, R25, R35, RZ, P0, !PT ;  /* 0x00000023190b7210 */ /* 0x000fe200007fe4ff */
[----:B--2---:R-:W-:Y:S02]  /*b100*/  IMAD R33, R29, R26, RZ ;  /* 0x0000001a1d217224 */ /* 0x004fe400078e02ff */
[-C--:B------:R-:W-:Y:S02]  /*b110*/  IMAD.WIDE.U32 R24, R26, R28.reuse, R30 ;  /* 0x0000001c1a187225 */ /* 0x080fe400078e001e */
[----:B------:R-:W2:Y:S02]  /*b120*/  LDG.E.64 R30, desc[UR10][R10.64] ;  /* 0x0000000a0a1e7981 */ /* 0x000ea4000c1e1b00 */
[----:B------:R-:W-:Y:S01]  /*b130*/  IMAD R33, R27, R28, R33 ;  /* 0x0000001c1b217224 */ /* 0x000fe200078e0221 */
[----:B------:R-:W-:Y:S01]  /*b140*/  IADD3 R28, P0, PT, R10, R37, RZ ;  /* 0x000000250a1c7210 */ /* 0x000fe20007f1e0ff */
[----:B------:R-:W2:Y:S03]  /*b150*/  LDL.64 R26, [UR12+0x20] ;  /* 0x0000200cff1a7983 */ /* 0x000ea60008100a00 */
[----:B------:R-:W-:-:S02]  /*b160*/  IADD3.X R29, PT, PT, R11, R35, RZ, P0, !PT ;  /* 0x000000230b1d7210 */ /* 0x000fc400007fe4ff */
[----:B------:R-:W-:Y:S01]  /*b170*/  IADD3 R34, P0, PT, R28, R37, RZ ;  /* 0x000000251c227210 */ /* 0x000fe20007f1e0ff */
[----:B------:R-:W3:Y:S03]  /*b180*/  LDL.64 R10, [UR12+0x30] ;  /* 0x0000300cff0a7983 */ /* 0x000ee60008100a00 */
[----:B------:R-:W-:Y:S01]  /*b190*/  IADD3.X R35, PT, PT, R29, R35, RZ, P0, !PT ;  /* 0x000000231d237210 */ /* 0x000fe200007fe4ff */
[----:B------:R-:W4:Y:S04]  /*b1a0*/  LDL.64 R36, [UR12+0x28] ;  /* 0x0000280cff247983 */ /* 0x000f280008100a00 */
[----:B------:R-:W4:Y:S04]  /*b1b0*/  LDG.E.64 R28, desc[UR10][R28.64] ;  /* 0x0000000a1c1c7981 */ /* 0x000f28000c1e1b00 */
[----:B------:R-:W3:Y:S01]  /*b1c0*/  LDG.E.64 R34, desc[UR10][R34.64] ;  /* 0x0000000a22227981 */ /* 0x000ee2000c1e1b00 */
[----:B------:R-:W-:Y:S01]  /*b1d0*/  IADD3 R25, PT, PT, R25, R33, RZ ;  /* 0x0000002119197210 */ /* 0x000fe20007ffe0ff */
[----:B------:R-:W-:-:S04]  /*b1e0*/  UIADD3 UR4, UP2, UPT, UR4, 0x4, URZ ;  /* 0x0000000404047890 */ /* 0x000fc8000ff5e0ff */
[----:B------:R-:W-:Y:S01]  /*b1f0*/  UIADD3.X UR5, UPT, UPT, URZ, UR5, URZ, UP2, !UPT ;  /* 0x00000005ff057290 */ /* 0x000fe200097fe4ff */
[----:B--2---:R-:W-:Y:S02]  /*b200*/  IMAD R31, R31, R26, RZ ;  /* 0x0000001a1f1f7224 */ /* 0x004fe400078e02ff */
[----:B------:R-:W-:-:S04]  /*b210*/  IMAD.WIDE.U32 R24, R26, R30, R24 ;  /* 0x0000001e1a187225 */ /* 0x000fc800078e0018 */
[----:B------:R-:W-:-:S04]  /*b220*/  IMAD R31, R27, R30, R31 ;  /* 0x0000001e1b1f7224 */ /* 0x000fc800078e021f */
[----:B------:R-:W-:Y:S02]  /*b230*/  IMAD.IADD R25, R25, 0x1, R31 ;  /* 0x0000000119197824 */ /* 0x000fe400078e021f */
[----:B----4-:R-:W-:-:S04]  /*b240*/  IMAD R27, R29, R36, RZ ;  /* 0x000000241d1b7224 */ /* 0x010fc800078e02ff */
[-C--:B------:R-:W-:Y:S02]  /*b250*/  IMAD R27, R37, R28.reuse, R27 ;  /* 0x0000001c251b7224 */ /* 0x080fe400078e021b */
[----:B------:R-:W-:-:S04]  /*b260*/  IMAD.WIDE.U32 R28, R36, R28, R24 ;  /* 0x0000001c241c7225 */ /* 0x000fc800078e0018 */
[----:B---3--:R-:W-:Y:S01]  /*b270*/  IMAD R25, R35, R10, RZ ;  /* 0x0000000a23197224 */ /* 0x008fe200078e02ff */
[----:B------:R-:W-:-:S03]  /*b280*/  IADD3 R29, PT, PT, R29, R27, RZ ;  /* 0x0000001b1d1d7210 */ /* 0x000fc60007ffe0ff */
[-C--:B------:R-:W-:Y:S02]  /*b290*/  IMAD R25, R11, R34.reuse, R25 ;  /* 0x000000220b197224 */ /* 0x080fe400078e0219 */
[----:B------:R-:W-:-:S05]  /*b2a0*/  IMAD.WIDE.U32 R10, R10, R34, R28 ;  /* 0x000000220a0a7225 */ /* 0x000fca00078e001c */
[----:B------:R-:W-:Y:S02]  /*b2b0*/  IADD3 R31, PT, PT, R11, R25, RZ ;  /* 0x000000190b1f7210 */ /* 0x000fe40007ffe0ff */
[----:B------:R-:W-:-:S07]  /*b2c0*/  MOV R0, R10 ;  /* 0x0000000a00007202 */ /* 0x000fce0000000f00 */
.L_x_9527:
        /* <DEDUP_REMOVED lines=34> */
[----:B------:R-:W-:Y:S02]  /*b4f0*/  IADD3 R31, PT, PT, R27, R11, RZ ;  /* 0x0000000b1b1f7210 */ /* 0x000fe40007ffe0ff */
[----:B------:R-:W-:-:S07]  /*b500*/  MOV R0, R26 ;  /* 0x0000001a00007202 */ /* 0x000fce0000000f00 */
.L_x_9528:
[----:B------:R-:W-:Y:S05]  /*b510*/  BRA.U UP1, `(.L_x_9524) ;  /* 0x0000000101447547 */ /* 0x000fea000b800000 */
[----:B------:R-:W-:Y:S01]  /*b520*/  MOV R5, R9 ;  /* 0x0000000900057202 */ /* 0x000fe20000000f00 */
[C---:B0-----:R-:W-:Y:S02]  /*b530*/  IMAD R8, R2.reuse, UR5, RZ ;  /* 0x0000000502087c24 */ /* 0x041fe4000f8e02ff */
[----:B------:R-:W-:-:S04]  /*b540*/  IMAD.WIDE.U32 R4, R2, UR4, R4 ;  /* 0x0000000402047c25 */ /* 0x000fc8000f8e0004 */
[----:B------:R-:W-:Y:S01]  /*b550*/  IMAD R3, R3, UR4, R8 ;  /* 0x0000000403037c24 */ /* 0x000fe2000f8e0208 */
[----:B------:R-:W-:Y:S01]  /*b560*/  LEA R8, P0, R4, UR14, 0x3 ;  /* 0x0000000e04087c11 */ /* 0x000fe2000f8018ff */
[----:B------:R-:W-:-:S03]  /*b570*/  IMAD.U32 R2, RZ, RZ, UR4 ;  /* 0x00000004ff027e24 */ /* 0x000fc6000f8e00ff */
[----:B------:R-:W-:Y:S02]  /*b580*/  IADD3 R3, PT, PT, R5, R3, RZ ;  /* 0x0000000305037210 */ /* 0x000fe40007ffe0ff */
[----:B------:R-:W-:Y:S02]  /*b590*/  LEA R2, R2, R1, 0x3 ;  /* 0x0000000102027211 */ /* 0x000fe400078e18ff */
[----:B------:R-:W-:-:S04]  /*b5a0*/  LEA.HI.X R9, R4, UR15, R3, 0x3, P0 ;  /* 0x0000000f04097c11 */ /* 0x000fc800080f1c03 */
[----:B------:R-:W2:Y:S04]  /*b5b0*/  LDL.64 R2, [R2+0x18] ;  /* 0x0000180002027983 */ /* 0x000ea80000100a00 */
[----:B------:R-:W2:Y:S01]  /*b5c0*/  LDG.E.64 R4, desc[UR10][R8.64] ;  /* 0x0000000a08047981 */ /* 0x000ea2000c1e1b00 */
[----:B------:R-:W-:Y:S01]  /*b5d0*/  MOV R30, R0 ;  /* 0x00000000001e7202 */ /* 0x000fe20000000f00 */
[----:B--2---:R-:W-:-:S04]  /*b5e0*/  IMAD R5, R5, R2, RZ ;  /* 0x0000000205057224 */ /* 0x004fc800078e02ff */
[----:B------:R-:W-:-:S04]  /*b5f0*/  IMAD.WIDE.U32 R10, R2, R4, R30 ;  /* 0x00000004020a7225 */ /* 0x000fc800078e001e */
[----:B------:R-:W-:Y:S01]  /*b600*/  IMAD R5, R3, R4, R5 ;  /* 0x0000000403057224 */ /* 0x000fe200078e0205 */
[----:B------:R-:W-:-:S04]  /*b610*/  MOV R0, R10 ;  /* 0x0000000a00007202 */ /* 0x000fc80000000f00 */
[----:B------:R-:W-:-:S07]  /*b620*/  IADD3 R31, PT, PT, R11, R5, RZ ;  /* 0x000000050b1f7210 */ /* 0x000fce0007ffe0ff */
.L_x_9524:
[----:B------:R-:W-:Y:S01]  /*b630*/  CS2R R10, SRZ ;  /* 0x00000000000a7805 */ /* 0x000fe2000001ff00 */
[----:B------:R-:W-:Y:S01]  /*b640*/  IMAD.MOV.U32 R8, RZ, RZ, R0 ;  /* 0x000000ffff087224 */ /* 0x000fe200078e0000 */
        /* <DEDUP_REMOVED lines=29> */
.L_x_9531:
        /* <DEDUP_REMOVED lines=30> */
[----:B-1----:R-:W-:Y:S01]  /*ba00*/  IADD3 R35, PT, PT, R33, R0, RZ ;  /* 0x0000000021237210 */ /* 0x002fe20007ffe0ff */
[----:B---3--:R-:W-:-:S02]  /*ba10*/  IMAD R27, R27, R24, RZ ;  /* 0x000000181b1b7224 */ /* 0x008fc400078e02ff */
[----:B------:R-:W-:Y:S01]  /*ba20*/  IMAD.MOV.U32 R34, RZ, RZ, R32 ;  /* 0x000000ffff227224 */ /* 0x000fe200078e0020 */
[----:B------:R-:W-:Y:S01]  /*ba30*/  IADD3 R32, P0, PT, R28, UR21, RZ ;  /* 0x000000151c207c10 */ /* 0x000fe2000ff1e0ff */
[-C--:B------:R-:W-:Y:S02]  /*ba40*/  IMAD R27, R25, R26.reuse, R27 ;  /* 0x0000001a191b7224 */ /* 0x080fe400078e021b */
[----:B------:R-:W-:Y:S01]  /*ba50*/  IMAD.WIDE.U32 R24, R24, R26, R34 ;  /* 0x0000001a18187225 */ /* 0x000fe200078e0022 */
[----:B------:R-:W-:Y:S02]  /*ba60*/  IADD3.X R33, PT, PT, R29, UR20, RZ, P0, !PT ;  /* 0x000000141d217c10 */ /* 0x000fe400087fe4ff */
[----:B------:R-:W3:Y:S02]  /*ba70*/  LDL.64 R28, [UR13+0x18] ;  /* 0x0000180dff1c7983 */ /* 0x000ee40008100a00 */
[----:B------:R-:W-:Y:S02]  /*ba80*/  IADD3 R25, PT, PT, R25, R27, RZ ;  /* 0x0000001b19197210 */ /* 0x000fe40007ffe0ff */
[----:B------:R0:W3:Y:S01]  /*ba90*/  LDG.E.64 R26, desc[UR10][R32.64] ;  /* 0x0000000a201a7981 */ /* 0x0000e2000c1e1b00 */
[----:B------:R-:W-:-:S04]  /*baa0*/  IADD3 R34, P0, PT, R32, UR21, RZ ;  /* 0x0000001520227c10 */ /* 0x000fc8000ff1e0ff */
        /* <DEDUP_REMOVED lines=21> */
[----:B------:R-:W-:Y:S01]  /*bc00*/  IMAD.WIDE.U32 R10, R10, R24, R26 ;  /* 0x000000180a0a7225 */ /* 0x000fe200078e001a */
[----:B------:R-:W-:-:S04]  /*bc10*/  MOV R27, UR18 ;  /* 0x00000012001b7c02 */ /* 0x000fc80008000f00 */
        /* <DEDUP_REMOVED lines=8> */
.L_x_9530:
        /* <DEDUP_REMOVED lines=16> */
[----:B------:R-:W-:Y:S01]  /*bda0*/  IADD3 R27, PT, PT, R27, R25, RZ ;  /* 0x000000191b1b7210 */ /* 0x000fe20007ffe0ff */
[----:B------:R-:W-:-:S03]  /*bdb0*/  IMAD.WIDE.U32 R24, R6, 0x8, RZ ;  /* 0x0000000806187825 */ /* 0x000fc600078e00ff */
        /* <DEDUP_REMOVED lines=33> */
.L_x_9532:
        /* <DEDUP_REMOVED lines=34> */
.L_x_9533:
        /* <DEDUP_REMOVED lines=16> */
.L_x_9529:
[----:B------:R-:W-:Y:S01]  /*c2f0*/  HFMA2 R0, -RZ, RZ, 0, 0 ;  /* 0x00000000ff007431 */ /* 0x000fe200000001ff */
[----:B01----:R-:W-:Y:S01]  /*c300*/  MOV R3, RZ ;  /* 0x000000ff00037202 */ /* 0x003fe20000000f00 */
[----:B------:R-:W-:Y:S06]  /*c310*/  BRA.U UP0, `(.L_x_9534) ;  /* 0x0000000d00487547 */ /* 0x000fec000b800000 */
[----:B------:R-:W0:Y:S01]  /*c320*/  LDCU UR9, c[0x0][0x39c] ;  /* 0x00007380ff0977ac */ /* 0x000e220008000800 */
[----:B------:R-:W-:Y:S01]  /*c330*/  IMAD.MOV.U32 R0, RZ, RZ, RZ ;  /* 0x000000ffff007224 */ /* 0x000fe200078e00ff */
[----:B------:R-:W1:Y:S01]  /*c340*/  LDCU.64 UR12, c[0x0][0x390] ;  /* 0x00007200ff0c77ac */ /* 0x000e620008000a00 */
[----:B------:R-:W-:Y:S02]  /*c350*/  UISETP.GE.U32.AND UP2, UPT, UR8, 0x8, UPT ;  /* 0x000000080800788c */ /* 0x000fe4000bf46070 */
[----:B------:R-:W-:Y:S01]  /*c360*/  ULOP3.LUT UR22, UR8, 0x7, URZ, 0xc0, !UPT ;  /* 0x0000000708167892 */ /* 0x000fe2000f8ec0ff */
[----:B------:R-:W-:Y:S01]  /*c370*/  UMOV UR4, URZ ;  /* 0x000000ff00047c82 */ /* 0x000fe20008000000 */
[----:B------:R-:W-:Y:S02]  /*c380*/  UMOV UR5, URZ ;  /* 0x000000ff00057c82 */ /* 0x000fe40008000000 */
[----:B------:R-:W-:Y:S02]  /*c390*/  UISETP.NE.U32.AND UP1, UPT, UR22, URZ, UPT ;  /* 0x000000ff1600728c */ /* 0x000fe4000bf25070 */
[----:B0-----:R-:W-:-:S02]  /*c3a0*/  UISETP.GE.U32.AND.EX UP2, UPT, UR9, URZ, UPT, UP2 ;  /* 0x000000ff0900728c */ /* 0x001fc4000bf46120 */
[----:B------:R-:W-:Y:S01]  /*c3b0*/  UISETP.NE.AND.EX UP1, UPT, URZ, URZ, UPT, UP1 ;  /* 0x000000ffff00728c */ /* 0x000fe2000bf25310 */
[----:B-1----:R-:W-:Y:S02]  /*c3c0*/  IMAD R3, R21, UR12, RZ ;  /* 0x0000000c15037c24 */ /* 0x002fe4000f8e02ff */
[----:B------:R-:W-:-:S04]  /*c3d0*/  IMAD.WIDE.U32 R4, R20, UR12, RZ ;  /* 0x0000000c14047c25 */ /* 0x000fc8000f8e00ff */
[----:B------:R-:W-:Y:S01]  /*c3e0*/  IMAD R7, R20, UR13, R3 ;  /* 0x0000000d14077c24 */ /* 0x000fe2000f8e0203 */
[----:B------:R-:W-:-:S04]  /*c3f0*/  MOV R3, RZ ;  /* 0x000000ff00037202 */ /* 0x000fc80000000f00 */
        /* <DEDUP_REMOVED lines=15> */
.L_x_9536:
        /* <DEDUP_REMOVED lines=8> */
[----:B------:R-:W-:Y:S02]  /*c570*/  IADD3.X R29, PT, PT, R37, UR20, RZ, P0, !PT ;  /* 0x00000014251d7c10 */ /* 0x000fe400087fe4ff */
[----:B------:R-:W4:Y:S01]  /*c580*/  LDL.64 R36, [UR13+0x28] ;  /* 0x0000280dff247983 */ /* 0x000f220008100a00 */
[----:B--2---:R-:W-:Y:S02]  /*c590*/  IMAD R33, R33, R34, RZ ;  /* 0x0000002221217224 */ /* 0x004fe400078e02ff */
[----:B------:R-:W-:-:S02]  /*c5a0*/  IMAD.WIDE.U32 R30, R34, R32, R2 ;  /* 0x00000020221e7225 */ /* 0x000fc400078e0002 */
[----:B------:R-:W2:Y:S02]  /*c5b0*/  LDL.64 R2, [UR13] ;  /* 0x0000000dff027983 */ /* 0x000ea40008100a00 */
[----:B------:R-:W-:Y:S02]  /*c5c0*/  IMAD R35, R35, R32, R33 ;  /* 0x0000002023237224 */ /* 0x000fe400078e0221 */
[----:B------:R0:W2:Y:S01]  /*c5d0*/  LDG.E.64 R32, desc[UR10][R28.64] ;  /* 0x0000000a1c207981 */ /* 0x0000a2000c1e1b00 */
[----:B------:R-:W-:Y:S01]  /*c5e0*/  IADD3 R34, P0, PT, R28, UR21, RZ ;  /* 0x000000151c227c10 */ /* 0x000fe2000ff1e0ff */
[----:B------:R-:W-:Y:S02]  /*c5f0*/  IMAD.IADD R31, R31, 0x1, R35 ;  /* 0x000000011f1f7824 */ /* 0x000fe400078e0223 */
[----:B---3--:R-:W-:Y:S01]  /*c600*/  IMAD R27, R27, R24, RZ ;  /* 0x000000181b1b7224 */ /* 0x008fe200078e02ff */
[----:B------:R-:W-:Y:S01]  /*c610*/  IADD3.X R35, PT, PT, R29, UR20, RZ, P0, !PT ;  /* 0x000000141d237c10 */ /* 0x000fe200087fe4ff */
[----:B------:R-:W-:-:S04]  /*c620*/  IMAD.WIDE.U32 R30, R24, R26, R30 ;  /* 0x0000001a181e7225 */ /* 0x000fc800078e001e */
[----:B------:R-:W-:Y:S02]  /*c630*/  IMAD R0, R25, R26, R27 ;  /* 0x0000001a19007224 */ /* 0x000fe400078e021b */
[----:B------:R1:W3:Y:S04]  /*c640*/  LDG.E.64 R26, desc[UR10][R34.64] ;  /* 0x0000000a221a7981 */ /* 0x0002e8000c1e1b00 */
[----:B------:R-:W3:Y:S01]  /*c650*/  LDL.64 R24, [UR13+0x8] ;  /* 0x0000080dff187983 */ /* 0x000ee20008100a00 */
[----:B0-----:R-:W-:Y:S02]  /*c660*/  IADD3 R28, P0, PT, R34, UR21, RZ ;  /* 0x00000015221c7c10 */ /* 0x001fe4000ff1e0ff */
[----:B------:R-:W-:Y:S02]  /*c670*/  IADD3 R31, PT, PT, R31, R0, RZ ;  /* 0x000000001f1f7210 */ /* 0x000fe40007ffe0ff */
[----:B------:R-:W-:Y:S01]  /*c680*/  IADD3.X R29, PT, PT, R35, UR20, RZ, P0, !PT ;  /* 0x00000014231d7c10 */ /* 0x000fe200087fe4ff */
[----:B--2---:R-:W-:-:S04]  /*c690*/  IMAD R33, R33, R2, RZ ;  /* 0x0000000221217224 */ /* 0x004fc800078e02ff */
[-C--:B------:R-:W-:Y:S02]  /*c6a0*/  IMAD R0, R3, R32.reuse, R33 ;  /* 0x0000002003007224 */ /* 0x080fe400078e0221 */
[----:B------:R-:W-:Y:S02]  /*c6b0*/  IMAD.WIDE.U32 R32, R2, R32, R30 ;  /* 0x0000002002207225 */ /* 0x000fe400078e001e */
[----:B------:R-:W2:Y:S04]  /*c6c0*/  LDG.E.64 R30, desc[UR10][R28.64] ;  /* 0x0000000a1c1e7981 */ /* 0x000ea8000c1e1b00 */
[----:B------:R-:W2:Y:S01]  /*c6d0*/  LDL.64 R2, [UR13+0x10] ;  /* 0x0000100dff027983 */ /* 0x000ea20008100a00 */
[----:B-1----:R-:W-:Y:S02]  /*c6e0*/  IADD3 R35, PT, PT, R33, R0, RZ ;  /* 0x0000000021237210 */ /* 0x002fe40007ffe0ff */
[----:B------:R-:W-:Y:S01]  /*c6f0*/  MOV R34, R32 ;  /* 0x0000002000227202 */ /* 0x000fe20000000f00 */
[----:B---3--:R-:W-:Y:S01]  /*c700*/  IMAD R27, R27, R24, RZ ;  /* 0x000000181b1b7224 */ /* 0x008fe200078e02ff */
[----:B------:R-:W-:-:S03]  /*c710*/  IADD3 R32, P0, PT, R28, UR21, RZ ;  /* 0x000000151c207c10 */ /* 0x000fc6000ff1e0ff */
[-C--:B------:R-:W-:Y:S01]  /*c720*/  IMAD R27, R25, R26.reuse, R27 ;  /* 0x0000001a191b7224 */ /* 0x080fe200078e021b */
[----:B------:R-:W-:Y:S01]  /*c730*/  IADD3.X R33, PT, PT, R29, UR20, RZ, P0, !PT ;  /* 0x000000141d217c10 */ /* 0x000fe200087fe4ff */
[----:B------:R-:W-:Y:S01]  /*c740*/  IMAD.WIDE.U32 R24, R24, R26, R34 ;  /* 0x0000001a18187225 */ /* 0x000fe200078e0022 */
[----:B------:R-:W-:Y:S01]  /*c750*/  IADD3 R34, P0, PT, R32, UR21, RZ ;  /* 0x0000001520227c10 */ /* 0x000fe2000ff1e0ff */
[----:B------:R-:W3:Y:S03]  /*c760*/  LDL.64 R28, [UR13+0x18] ;  /* 0x0000180dff1c7983 */ /* 0x000ee60008100a00 */
[----:B------:R-:W-:Y:S02]  /*c770*/  IADD3 R25, PT, PT, R25, R27, RZ ;  /* 0x0000001b19197210 */ /* 0x000fe40007ffe0ff */
[----:B------:R0:W3:Y:S01]  /*c780*/  LDG.E.64 R26, desc[UR10][R32.64] ;  /* 0x0000000a201a7981 */ /* 0x0000e2000c1e1b00 */
[----:B------:R-:W-:-:S02]  /*c790*/  IADD3.X R35, PT, PT, R33, UR20, RZ, P0, !PT ;  /* 0x0000001421237c10 */ /* 0x000fc400087fe4ff */
        /* <DEDUP_REMOVED lines=12> */
[----:B------:R-:W-:-:S03]  /*c860*/  UIADD3 UR9, UP2, UPT, UR9, -0x8, URZ ;  /* 0xfffffff809097890 */ /* 0x000fc6000ff5e0ff */
[----:B------:R-:W-:Y:S01]  /*c870*/  IMAD.IADD R27, R27, 0x1, R29 ;  /* 0x000000011b1b7824 */ /* 0x000fe200078e021d */
        /* <DEDUP_REMOVED lines=13> */
[----:B------:R-:W-:-:S04]  /*c950*/  IADD3.X R21, PT, PT, R21, UR16, RZ, P0, !PT ;  /* 0x0000001015157c10 */ /* 0x000fc800087fe4ff */
[----:B------:R-:W-:Y:S02]  /*c960*/  IADD3 R3, PT, PT, R33, R25, RZ ;  /* 0x0000001921037210 */ /* 0x000fe40007ffe0ff */
[----:B------:R-:W-:Y:S01]  /*c970*/  MOV R0, R32 ;  /* 0x0000002000007202 */ /* 0x000fe20000000f00 */
[----:B------:R-:W-:Y:S06]  /*c980*/  BRA.U UP2, `(.L_x_9536) ;  /* 0xfffffff902d87547 */ /* 0x000fec000b83ffff */
.L_x_9535:
        /* <DEDUP_REMOVED lines=15> */
[----:B------:R-:W2:Y:S02]  /*ca80*/  LDL.64 R34, [UR12+0x20] ;  /* 0x0000200cff227983 */ /* 0x000ea40008100a00 */
[----:B------:R-:W-:Y:S02]  /*ca90*/  IMAD.IADD R27, R27, 0x1, R25 ;  /* 0x000000011b1b7824 */ /* 0x000fe400078e0219 */
[----:B------:R-:W-:-:S03]  /*caa0*/  IMAD.WIDE.U32 R24, R20, 0x8, RZ ;  /* 0x0000000814187825 */ /* 0x000fc600078e00ff */
[----:B------:R-:W-:Y:S02]  /*cab0*/  LEA.HI.X R37, R26, UR15, R27, 0x3, P0 ;  /* 0x0000000f1a257c11 */ /* 0x000fe400080f1c1b */
[----:B------:R-:W3:Y:S01]  /*cac0*/  LDL.64 R26, [UR12+0x18] ;  /* 0x0000180cff1a7983 */ /* 0x000ee20008100a00 */
[----:B------:R-:W-:Y:S02]  /*cad0*/  IADD3 R25, PT, PT, R25, R29, RZ ;  /* 0x0000001d19197210 */ /* 0x000fe40007ffe0ff */
[----:B------:R-:W-:Y:S01]  /*cae0*/  IADD3 R28, P0, PT, R36, R24, RZ ;  /* 0x00000018241c7210 */ /* 0x000fe20007f1e0ff */
[----:B------:R-:W3:Y:S03]  /*caf0*/  LDG.E.64 R30, desc[UR10][R36.64] ;  /* 0x0000000a241e7981 */ /* 0x000ee6000c1e1b00 */
[----:B------:R-:W-:-:S05]  /*cb00*/  IADD3.X R29, PT, PT, R37, R25, RZ, P0, !PT ;  /* 0x00000019251d7210 */ /* 0x000fca00007fe4ff */
[----:B------:R-:W2:Y:S01]  /*cb10*/  LDG.E.64 R32, desc[UR10][R28.64] ;  /* 0x0000000a1c207981 */ /* 0x000ea2000c1e1b00 */
[----:B------:R-:W-:Y:S01]  /*cb20*/  MOV R2, R0 ;  /* 0x0000000000027202 */ /* 0x000fe20000000f00 */
[----:B---3--:R-:W-:-:S04]  /*cb30*/  IMAD R31, R31, R26, RZ ;  /* 0x0000001a1f1f7224 */ /* 0x008fc800078e02ff */
[----:B------:R-:W-:Y:S01]  /*cb40*/  IMAD.WIDE.U32 R2, R26, R30, R2 ;  /* 0x0000001e1a027225 */ /* 0x000fe200078e0002 */
[----:B------:R-:W-:-:S03]  /*cb50*/  IADD3 R26, P0, PT, R28, R24, RZ ;  /* 0x000000181c1a7210 */ /* 0x000fc60007f1e0ff */
[----:B------:R-:W-:Y:S02]  /*cb60*/  IMAD R31, R27, R30, R31 ;  /* 0x0000001e1b1f7224 */ /* 0x000fe400078e021f */
[----:B------:R-:W-:-:S03]  /*cb70*/  IMAD.X R27, R29, 0x1, R25, P0 ;  /* 0x000000011d1b7824 */ /* 0x000fc600000e0619 */
[----:B------:R-:W-:Y:S01]  /*cb80*/  IADD3 R3, PT, PT, R3, R31, RZ ;  /* 0x0000001f03037210 */ /* 0x000fe20007ffe0ff */
[----:B--2---:R-:W-:Y:S01]  /*cb90*/  IMAD R31, R33, R34, RZ ;  /* 0x00000022211f7224 */ /* 0x004fe200078e02ff */
[----:B------:R-:W-:Y:S01]  /*cba0*/  IADD3 R24, P1, PT, R26, R24, RZ ;  /* 0x000000181a187210 */ /* 0x000fe20007f3e0ff */
[----:B------:R-:W2:Y:S02]  /*cbb0*/  LDG.E.64 R28, desc[UR10][R26.64] ;  /* 0x0000000a1a1c7981 */ /* 0x000ea4000c1e1b00 */
[-C--:B------:R-:W-:Y:S02]  /*cbc0*/  IMAD R0, R35, R32.reuse, R31 ;  /* 0x0000002023007224 */ /* 0x080fe400078e021f */
[----:B------:R-:W-:Y:S01]  /*cbd0*/  IMAD.WIDE.U32 R32, R34, R32, R2 ;  /* 0x0000002022207225 */ /* 0x000fe200078e0002 */
[----:B------:R-:W-:Y:S01]  /*cbe0*/  IADD3.X R25, PT, PT, R27, R25, RZ, P1, !PT ;  /* 0x000000191b197210 */ /* 0x000fe20000ffe4ff */
[----:B------:R-:W2:Y:S04]  /*cbf0*/  LDL.64 R2, [UR12+0x28] ;  /* 0x0000280cff027983 */ /* 0x000ea80008100a00 */
[----:B------:R-:W3:Y:S04]  /*cc00*/  LDL.64 R30, [UR12+0x30] ;  /* 0x0000300cff1e7983 */ /* 0x000ee80008100a00 */
        /* <DEDUP_REMOVED lines=13> */
.L_x_9537:
        /* <DEDUP_REMOVED lines=36> */
.L_x_9538:
[----:B------:R-:W-:Y:S05]  /*cf20*/  BRA.U UP1, `(.L_x_9534) ;  /* 0x0000000101447547 */ /* 0x000fea000b800000 */
[----:B------:R-:W-:Y:S01]  /*cf30*/  MOV R5, R7 ;  /* 0x0000000700057202 */ /* 0x000fe20000000f00 */
[C---:B0-----:R-:W-:Y:S02]  /*cf40*/  IMAD R2, R20.reuse, UR5, RZ ;  /* 0x0000000514027c24 */ /* 0x041fe4000f8e02ff */
[----:B------:R-:W-:-:S04]  /*cf50*/  IMAD.WIDE.U32 R4, R20, UR4, R4 ;  /* 0x0000000414047c25 */ /* 0x000fc8000f8e0004 */
[----:B------:R-:W-:Y:S01]  /*cf60*/  IMAD R21, R21, UR4, R2 ;  /* 0x0000000415157c24 */ /* 0x000fe2000f8e0202 */
[----:B------:R-:W-:Y:S02]  /*cf70*/  LEA R6, P0, R4, UR14, 0x3 ;  /* 0x0000000e04067c11 */ /* 0x000fe4000f8018ff */
[----:B------:R-:W-:Y:S02]  /*cf80*/  MOV R2, UR4 ;  /* 0x0000000400027c02 */ /* 0x000fe40008000f00 */
[----:B------:R-:W-:Y:S02]  /*cf90*/  IADD3 R5, PT, PT, R5, R21, RZ ;  /* 0x0000001505057210 */ /* 0x000fe40007ffe0ff */
[----:B------:R-:W-:Y:S02]  /*cfa0*/  LEA R20, R2, R1, 0x3 ;  /* 0x0000000102147211 */ /* 0x000fe400078e18ff */
[----:B------:R-:W-:-:S03]  /*cfb0*/  LEA.HI.X R7, R4, UR15, R5, 0x3, P0 ;  /* 0x0000000f04077c11 */ /* 0x000fc600080f1c05 */
        /* <DEDUP_REMOVED lines=8> */
.L_x_9534:
[----:B------:R-:W-:Y:S02]  /*d040*/  CS2R R28, SRZ ;  /* 0x00000000001c7805 */ /* 0x000fe4000001ff00 */
[----:B------:R-:W-:Y:S02]  /*d050*/  MOV R4, R0 ;  /* 0x0000000000047202 */ /* 0x000fe40000000f00 */
[----:B------:R-:W-:Y:S01]  /*d060*/  MOV R5, R3 ;  /* 0x0000000300057202 */ /* 0x000fe20000000f00 */
[----:B------:R-:W-:Y:S06]  /*d070*/  BRA.U UP0, `(.L_x_9539) ;  /* 0x0000000d00307547 */ /* 0x000fec000b800000 */
[----:B------:R-:W1:Y:S01]  /*d080*/  LDCU UR12, c[0x0][0x39c] ;  /* 0x00007380ff0c77ac */ /* 0x000e620008000800 */
[----:B------:R-:W-:Y:S01]  /*d090*/  CS2R R28, SRZ ;  /* 0x00000000001c7805 */ /* 0x000fe2000001ff00 */
[----:B------:R-:W2:Y:S01]  /*d0a0*/  LDCU.64 UR18, c[0x0][0x390] ;  /* 0x00007200ff1277ac */ /* 0x000ea20008000a00 */
[----:B------:R-:W-:Y:S02]  /*d0b0*/  UISETP.GE.U32.AND UP0, UPT, UR8, 0x8, UPT ;  /* 0x000000080800788c */ /* 0x000fe4000bf06070 */
[----:B------:R-:W-:Y:S01]  /*d0c0*/  ULOP3.LUT UR22, UR8, 0x7, URZ, 0xc0, !UPT ;  /* 0x0000000708167892 */ /* 0x000fe2000f8ec0ff */
[----:B------:R-:W-:Y:S01]  /*d0d0*/  UMOV UR4, URZ ;  /* 0x000000ff00047c82 */ /* 0x000fe20008000000 */
[----:B------:R-:W-:Y:S02]  /*d0e0*/  UMOV UR5, URZ ;  /* 0x000000ff00057c82 */ /* 0x000fe40008000000 */
[----:B------:R-:W-:Y:S02]  /*d0f0*/  UISETP.NE.U32.AND UP2, UPT, UR22, URZ, UPT ;  /* 0x000000ff1600728c */ /* 0x000fe4000bf45070 */
[----:B-1----:R-:W-:-:S02]  /*d100*/  UISETP.GE.U32.AND.EX UP1, UPT, UR12, URZ, UPT, UP0 ;  /* 0x000000ff0c00728c */ /* 0x002fc4000bf26100 */
[----:B------:R-:W-:Y:S01]  /*d110*/  UISETP.NE.AND.EX UP0, UPT, URZ, URZ, UPT, UP2 ;  /* 0x000000ffff00728c */ /* 0x000fe2000bf05320 */
[----:B--2---:R-:W-:-:S04]  /*d120*/  IMAD R3, R23, UR18, RZ ;  /* 0x0000001217037c24 */ /* 0x004fc8000f8e02ff */
[C---:B------:R-:W-:Y:S02]  /*d130*/  IMAD R3, R22.reuse, UR19, R3 ;  /* 0x0000001316037c24 */ /* 0x040fe4000f8e0203 */
[----:B------:R-:W-:Y:S01]  /*d140*/  IMAD.WIDE.U32 R22, R22, UR18, RZ ;  /* 0x0000001216167c25 */ /* 0x000fe2000f8e00ff */
[----:B------:R-:W1:Y:S04]  /*d150*/  LDCU.64 UR18, c[0x0][0x3e0] ;  /* 0x00007c00ff1277ac */ /* 0x000e680008000a00 */
[----:B------:R-:W-:Y:S01]  /*d160*/  IADD3 R3, PT, PT, R23, R3, RZ ;  /* 0x0000000317037210 */ /* 0x000fe20007ffe0ff */
[----:B------:R-:W-:Y:S06]  /*d170*/  BRA.U !UP1, `(.L_x_9540) ;  /* 0x0000000509487547 */ /* 0x000fec000b800000 */
[----:B-1----:R-:W-:Y:S01]  /*d180*/  USHF.L.U32 UR9, UR19, 0x3, URZ ;  /* 0x0000000313097899 */ /* 0x002fe200080006ff */
[C---:B------:R-:W-:Y:S01]  /*d190*/  LEA R34, P0, R22.reuse, UR14, 0x3 ;  /* 0x0000000e16227c11 */ /* 0x040fe2000f8018ff */
[----:B------:R-:W-:Y:S01]  /*d1a0*/  ULOP3.LUT UR4, UR8, 0xfffffff8, URZ, 0xc0, !UPT ;  /* 0xfffffff808047892 */ /* 0x000fe2000f8ec0ff */
[----:B------:R-:W-:Y:S01]  /*d1b0*/  CS2R R28, SRZ ;  /* 0x00000000001c7805 */ /* 0x000fe2000001ff00 */
[----:B------:R-:W-:Y:S01]  /*d1c0*/  ULOP3.LUT UR5, UR12, 0x7fffffff, URZ, 0xc0, !UPT ;  /* 0x7fffffff0c057892 */ /* 0x000fe2000f8ec0ff */
[----:B------:R-:W-:Y:S01]  /*d1d0*/  LEA.HI.X R35, R22, UR15, R3, 0x3, P0 ;  /* 0x0000000f16237c11 */ /* 0x000fe200080f1c03 */
[----:B------:R-:W-:Y:S02]  /*d1e0*/  UIMAD.WIDE.U32 UR20, UR18, 0x8, URZ ;  /* 0x00000008121478a5 */ /* 0x000fe4000f8e00ff */
[----:B------:R-:W-:Y:S02]  /*d1f0*/  USHF.L.U64.HI UR16, UR18, 0x6, UR19 ;  /* 0x0000000612107899 */ /* 0x000fe40008010213 */
[----:B------:R-:W-:Y:S01]  /*d200*/  UIADD3 UR13, UPT, UPT, UR21, UR9, URZ ;  /* 0x00000009150d7290 */ /* 0x000fe2000fffe0ff */
[----:B------:R-:W-:-:S02]  /*d210*/  UMOV UR12, UR5 ;  /* 0x00000005000c7c82 */ /* 0x000fc40008000000 */
[----:B------:R-:W-:-:S09]  /*d220*/  UMOV UR9, UR4 ;  /* 0x0000000400097c82 */ /* 0x000fd20008000000 */
.L_x_9541:
[----:B0-----:R-:W2:Y:S04]  /*d230*/  LDL.64 R20, [UR7+-0x10] ;  /* 0xfffff007ff147983 */ /* 0x001ea80008100a00 */
[----:B------:R-:W2:Y:S01]  /*d240*/  LDG.E.64 R24, desc[UR10][R34.64] ;  /* 0x0000000a22187981 */ /* 0x000ea2000c1e1b00 */
[----:B------:R-:W-:-:S03]  /*d250*/  IADD3 R32, P0, PT, R34, UR20, RZ ;  /* 0x0000001422207c10 */ /* 0x000fc6000ff1e0ff */
[----:B------:R-:W3:Y:S01]  /*d260*/  LDL.64 R26, [UR7+-0x8] ;  /* 0xfffff807ff1a7983 */ /* 0x000ee20008100a00 */
        /* <DEDUP_REMOVED lines=17> */
[----:B------:R-:W-:Y:S01]  /*d380*/  IADD3 R32, P0, PT, R30, UR20, RZ ;  /* 0x000000141e207c10 */ /* 0x000fe2000ff1e0ff */
[----:B------:R-:W-:-:S03]  /*d390*/  IMAD.IADD R27, R27, 0x1, R33 ;  /* 0x000000011b1b7824 */ /* 0x000fc600078e0221 */
[----:B------:R-:W-:Y:S01]  /*d3a0*/  IADD3.X R33, PT, PT, R31, UR13, RZ, P0, !PT ;  /* 0x0000000d1f217c10 */ /* 0x000fe200087fe4ff */
[----:B--2---:R-:W-:-:S04]  /*d3b0*/  IMAD R25, R25, R20, RZ ;  /* 0x0000001419197224 */ /* 0x004fc800078e02ff */
[-C--:B------:R-:W-:Y:S02]  /*d3c0*/  IMAD R0, R21, R24.reuse, R25 ;  /* 0x0000001815007224 */ /* 0x080fe400078e0219 */
[----:B------:R-:W-:Y:S02]  /*d3d0*/  IMAD.WIDE.U32 R20, R20, R24, R26 ;  /* 0x0000001814147225 */ /* 0x000fe400078e001a */
[----:B------:R-:W2:Y:S04]  /*d3e0*/  LDG.E.64 R24, desc[UR10][R32.64] ;  /* 0x0000000a20187981 */ /* 0x000ea8000c1e1b00 */
[----:B------:R-:W2:Y:S01]  /*d3f0*/  LDL.64 R26, [UR7+0x10] ;  /* 0x00001007ff1a7983 */ /* 0x000ea20008100a00 */
[----:B------:R-:W-:Y:S01]  /*d400*/  IADD3 R21, PT, PT, R21, R0, RZ ;  /* 0x0000000015157210 */ /* 0x000fe20007ffe0ff */
[----:B---3--:R-:W-:Y:S01]  /*d410*/  IMAD R29, R29, R6, RZ ;  /* 0x000000061d1d7224 */ /* 0x008fe200078e02ff */
[----:B------:R-:W-:-:S03]  /*d420*/  IADD3 R30, P0, PT, R32, UR20, RZ ;  /* 0x00000014201e7c10 */ /* 0x000fc6000ff1e0ff */
[-C--:B------:R-:W-:Y:S01]  /*d430*/  IMAD R7, R7, R28.reuse, R29 ;  /* 0x0000001c07077224 */ /* 0x080fe200078e021d */
[----:B------:R-:W-:Y:S01]  /*d440*/  IADD3.X R31, PT, PT, R33, UR13, RZ, P0, !PT ;  /* 0x0000000d211f7c10 */ /* 0x000fe200087fe4ff */
[----:B------:R-:W-:Y:S01]  /*d450*/  IMAD.WIDE.U32 R28, R6, R28, R20 ;  /* 0x0000001c061c7225 */ /* 0x000fe200078e0014 */
[----:B------:R-:W-:Y:S01]  /*d460*/  IADD3 R36, P0, PT, R30, UR20, RZ ;  /* 0x000000141e247c10 */ /* 0x000fe2000ff1e0ff */
[----:B------:R-:W3:Y:S03]  /*d470*/  LDL.64 R32, [UR7+0x28] ;  /* 0x00002807ff207983 */ /* 0x000ee60008100a00 */
[----:B------:R-:W-:Y:S01]  /*d480*/  IADD3 R29, PT, PT, R29, R7, RZ ;  /* 0x000000071d1d7210 */ /* 0x000fe20007ffe0ff */
[----:B------:R0:W4:Y:S04]  /*d490*/  LDG.E.64 R20, desc[UR10][R30.64] ;  /* 0x0000000a1e147981 */ /* 0x000128000c1e1b00 */
[----:B------:R-:W4:Y:S01]  /*d4a0*/  LDL.64 R6, [UR7+0x18] ;  /* 0x00001807ff067983 */ /* 0x000f220008100a00 */
[----:B------:R-:W-:-:S02]  /*d4b0*/  IADD3.X R37, PT, PT, R31, UR13, RZ, P0, !PT ;  /* 0x0000000d1f257c10 */ /* 0x000fc400087fe4ff */
[----:B0-----:R-:W-:-:S04]  /*d4c0*/  IADD3 R30, P0, PT, R36, UR20, RZ ;  /* 0x00000014241e7c10 */ /* 0x001fc8000ff1e0ff */
[----:B------:R-:W-:-:S06]  /*d4d0*/  IADD3.X R31, PT, PT, R37, UR13, RZ, P0, !PT ;  /* 0x0000000d251f7c10 */ /* 0x000fcc00087fe4ff */
[----:B------:R-:W3:Y:S01]  /*d4e0*/  LDG.E.64 R30, desc[UR10][R30.64] ;  /* 0x0000000a1e1e7981 */ /* 0x000ee2000c1e1b00 */
[----:B--2---:R-:W-:-:S04]  /*d4f0*/  IMAD R25, R25, R26, RZ ;  /* 0x0000001a19197224 */ /* 0x004fc800078e02ff */
[-C--:B------:R-:W-:Y:S02]  /*d500*/  IMAD R0, R27, R24.reuse, R25 ;  /* 0x000000181b007224 */ /* 0x080fe400078e0219 */
[----:B------:R-:W-:Y:S02]  /*d510*/  IMAD.WIDE.U32 R24, R26, R24, R28 ;  /* 0x000000181a187225 */ /* 0x000fe400078e001c */
[----:B------:R-:W2:Y:S04]  /*d520*/  LDG.E.64 R26, desc[UR10][R36.64] ;  /* 0x0000000a241a7981 */ /* 0x000ea8000c1e1b00 */
[----:B------:R-:W2:Y:S01]  /*d530*/  LDL.64 R28, [UR7+0x20] ;  /* 0x00002007ff1c7983 */ /* 0x000ea20008100a00 */
[----:B------:R-:W-:Y:S01]  /*d540*/  IADD3 R25, PT, PT, R25, R0, RZ ;  /* 0x0000000019197210 */ /* 0x000fe20007ffe0ff */
[----:B----4-:R-:W-:-:S04]  /*d550*/  IMAD R21, R21, R6, RZ ;  /* 0x0000000615157224 */ /* 0x010fc800078e02ff */
        /* <DEDUP_REMOVED lines=11> */
[----:B---3--:R-:W-:Y:S01]  /*d610*/  IMAD R7, R31, R32, RZ ;  /* 0x000000201f077224 */ /* 0x008fe200078e02ff */
[----:B------:R-:W-:Y:S01]  /*d620*/  IADD3 R27, PT, PT, R27, R21, RZ ;  /* 0x000000151b1b7210 */ /* 0x000fe20007ffe0ff */
[----:B------:R-:W-:Y:S02]  /*d630*/  IMAD.U32 R21, RZ, RZ, UR18 ;  /* 0x00000012ff157e24 */ /* 0x000fe4000f8e00ff */
[-C--:B------:R-:W-:Y:S02]  /*d640*/  IMAD R7, R33, R30.reuse, R7 ;  /* 0x0000001e21077224 */ /* 0x080fe400078e0207 */
[----:B------:R-:W-:Y:S01]  /*d650*/  IMAD.WIDE.U32 R28, R32, R30, R26 ;  /* 0x0000001e201c7225 */ /* 0x000fe200078e001a */
[----:B------:R-:W-:-:S04]  /*d660*/  LEA R34, P0, R21, R34, 0x6 ;  /* 0x0000002215227211 */ /* 0x000fc800078030ff */
[----:B------:R-:W-:Y:S02]  /*d670*/  IADD3 R29, PT, PT, R29, R7, RZ ;  /* 0x000000071d1d7210 */ /* 0x000fe40007ffe0ff */
[----:B------:R-:W-:Y:S01]  /*d680*/  IADD3.X R35, PT, PT, R35, UR16, RZ, P0, !PT ;  /* 0x0000001023237c10 */ /* 0x000fe200087fe4ff */
[----:B------:R-:W-:Y:S06]  /*d690*/  BRA.U UP1, `(.L_x_9541) ;  /* 0xfffffff901e47547 */ /* 0x000fec000b83ffff */
.L_x_9540:
[----:B------:R-:W-:Y:S05]  /*d6a0*/  BRA.U !UP0, `(.L_x_9539) ;  /* 0x0000000508a47547 */ /* 0x000fea000b800000 */
[----:B------:R-:W-:Y:S02]  /*d6b0*/  UISETP.GE.U32.AND UP0, UPT, UR22, 0x4, UPT ;  /* 0x000000041600788c */ /* 0x000fe4000bf06070 */
[----:B------:R-:W-:Y:S02]  /*d6c0*/  ULOP3.LUT UR9, UR8, 0x3, URZ, 0xc0, !UPT ;  /* 0x0000000308097892 */ /* 0x000fe4000f8ec0ff */
[----:B------:R-:W-:Y:S02]  /*d6d0*/  UISETP.GE.U32.AND.EX UP0, UPT, URZ, URZ, UPT, UP0 ;  /* 0x000000ffff00728c */ /* 0x000fe4000bf06100 */
[----:B------:R-:W-:-:S04]  /*d6e0*/  UISETP.NE.U32.AND UP1, UPT, UR9, URZ, UPT ;  /* 0x000000ff0900728c */ /* 0x000fc8000bf25070 */
[----:B------:R-:W-:-:S03]  /*d6f0*/  UISETP.NE.AND.EX UP1, UPT, URZ, URZ, UPT, UP1 ;  /* 0x000000ffff00728c */ /* 0x000fc6000bf25310 */
[----:B------:R-:W-:Y:S08]  /*d700*/  BRA.U !UP0, `(.L_x_9542) ;  /* 0x0000000108ac7547 */ /* 0x000ff0000b800000 */
[----:B-1----:R-:W-:Y:S01]  /*d710*/  UIMAD UR7, UR5, UR18, URZ ;  /* 0x00000012050772a4 */ /* 0x002fe2000f8e02ff */
[----:B------:R-:W-:Y:S01]  /*d720*/  MOV R7, UR4 ;  /* 0x0000000400077c02 */ /* 0x000fe20008000f00 */
[----:B------:R-:W-:Y:S01]  /*d730*/  ULEA UR12, UR4, UR17, 0x3 ;  /* 0x00000011040c7291 */ /* 0x000fe2000f8e18ff */
[----:B------:R-:W-:Y:S01]  /*d740*/  MOV R2, R22 ;  /* 0x0000001600027202 */ /* 0x000fe20000000f00 */
[----:B------:R-:W-:-:S04]  /*d750*/  UIMAD UR7, UR4, UR19, UR7 ;  /* 0x00000013040772a4 */ /* 0x000fc8000f8e0207 */
[----:B------:R-:W-:-:S03]  /*d760*/  IMAD.WIDE.U32 R6, R7, UR18, R2 ;  /* 0x0000001207067c25 */ /* 0x000fc6000f8e0002 */
[----:B------:R-:W2:Y:S02]  /*d770*/  LDL.64 R30, [UR12+0x18] ;  /* 0x0000180cff1e7983 */ /* 0x000ea40008100a00 */
[----:B------:R-:W-:Y:S02]  /*d780*/  IADD3 R7, PT, PT, R7, UR7, RZ ;  /* 0x0000000707077c10 */ /* 0x000fe4000fffe0ff */
[C---:B------:R-:W-:Y:S01]  /*d790*/  LEA R26, P0, R6.reuse, UR14, 0x3 ;  /* 0x0000000e061a7c11 */ /* 0x040fe2000f8018ff */
[----:B------:R-:W-:Y:S01]  /*d7a0*/  USHF.L.U32 UR13, UR18, 0x3, URZ ;  /* 0x00000003120d7899 */ /* 0x000fe200080006ff */
[----:B0-----:R-:W3:Y:S02]  /*d7b0*/  LDL.64 R20, [UR12+0x20] ;  /* 0x0000200cff147983 */ /* 0x001ee40008100a00 */
[----:B------:R-:W-:-:S05]  /*d7c0*/  LEA.HI.X R27, R6, UR15, R7, 0x3, P0 ;  /* 0x0000000f061b7c11 */ /* 0x000fca00080f1c07 */
[----:B------:R-:W2:Y:S01]  /*d7d0*/  LDG.E.64 R32, desc[UR10][R26.64] ;  /* 0x0000000a1a207981 */ /* 0x000ea2000c1e1b00 */
[----:B------:R-:W-:Y:S01]  /*d7e0*/  USHF.L.U64.HI UR7, UR18, 0x3, UR19 ;  /* 0x0000000312077899 */ /* 0x000fe20008010213 */
[----:B------:R-:W-:-:S05]  /*d7f0*/  IADD3 R34, P0, PT, R26, UR13, RZ ;  /* 0x0000000d1a227c10 */ /* 0x000fca000ff1e0ff */
[----:B------:R-:W-:Y:S02]  /*d800*/  IADD3.X R35, PT, PT, R27, UR7, RZ, P0, !PT ;  /* 0x000000071b237c10 */ /* 0x000fe400087fe4ff */
[----:B------:R-:W-:-:S03]  /*d810*/  IADD3 R24, P0, PT, R34, UR13, RZ ;  /* 0x0000000d22187c10 */ /* 0x000fc6000ff1e0ff */
[----:B------:R-:W3:Y:S01]  /*d820*/  LDG.E.64 R6, desc[UR10][R34.64] ;  /* 0x0000000a22067981 */ /* 0x000ee2000c1e1b00 */
[----:B------:R-:W-:Y:S02]  /*d830*/  IADD3.X R25, PT, PT, R35, UR7, RZ, P0, !PT ;  /* 0x0000000723197c10 */ /* 0x000fe400087fe4ff */
[----:B------:R-:W-:-:S04]  /*d840*/  IADD3 R36, P0, PT, R24, UR13, RZ ;  /* 0x0000000d18247c10 */ /* 0x000fc8000ff1e0ff */
[----:B------:R-:W-:-:S05]  /*d850*/  IADD3.X R37, PT, PT, R25, UR7, RZ, P0, !PT ;  /* 0x0000000719257c10 */ /* 0x000fca00087fe4ff */
[----:B------:R-:W4:Y:S01]  /*d860*/  LDG.E.64 R34, desc[UR10][R36.64] ;  /* 0x0000000a24227981 */ /* 0x000f22000c1e1b00 */
[----:B--2---:R-:W-:Y:S02]  /*d870*/  IMAD R33, R33, R30, RZ ;  /* 0x0000001e21217224 */ /* 0x004fe400078e02ff */
[-C--:B------:R-:W-:Y:S02]  /*d880*/  IMAD.WIDE.U32 R26, R30, R32.reuse, R28 ;  /* 0x000000201e1a7225 */ /* 0x080fe400078e001c */
[----:B------:R-:W2:Y:S02]  /*d890*/  LDL.64 R28, [UR12+0x28] ;  /* 0x0000280cff1c7983 */ /* 0x000ea40008100a00 */
[----:B------:R-:W-:Y:S02]  /*d8a0*/  IMAD R0, R31, R32, R33 ;  /* 0x000000201f007224 */ /* 0x000fe400078e0221 */
[----:B------:R-:W2:Y:S04]  /*d8b0*/  LDG.E.64 R30, desc[UR10][R24.64] ;  /* 0x0000000a181e7981 */ /* 0x000ea8000c1e1b00 */
[----:B------:R-:W4:Y:S01]  /*d8c0*/  LDL.64 R32, [UR12+0x30] ;  /* 0x0000300cff207983 */ /* 0x000f220008100a00 */
[----:B------:R-:W-:Y:S01]  /*d8d0*/  IADD3 R27, PT, PT, R27, R0, RZ ;  /* 0x000000001b1b7210 */ /* 0x000fe20007ffe0ff */
[----:B---3--:R-:W-:-:S04]  /*d8e0*/  IMAD R7, R7, R20, RZ ;  /* 0x0000001407077224 */ /* 0x008fc800078e02ff */
        /* <DEDUP_REMOVED lines=11> */
[----:B------:R-:W-:-:S05]  /*d9a0*/  IMAD.WIDE.U32 R28, R32, R34, R28 ;  /* 0x00000022201c7225 */ /* 0x000fca00078e001c */
[----:B------:R-:W-:-:S07]  /*d9b0*/  IADD3 R29, PT, PT, R29, R7, RZ ;  /* 0x000000071d1d7210 */ /* 0x000fce0007ffe0ff */
.L_x_9542:
        /* <DEDUP_REMOVED lines=9> */
[----:B-1----:R-:W-:Y:S01]  /*da50*/  UIMAD UR7, UR5, UR18, URZ ;  /* 0x00000012050772a4 */ /* 0x002fe2000f8e02ff */
[----:B0-----:R-:W-:Y:S01]  /*da60*/  MOV R21, UR4 ;  /* 0x0000000400157c02 */ /* 0x001fe20008000f00 */
[----:B------:R-:W-:Y:S01]  /*da70*/  IMAD.U32 R0, RZ, RZ, UR4 ;  /* 0x00000004ff007e24 */ /* 0x000fe2000f8e00ff */
[----:B------:R-:W-:Y:S01]  /*da80*/  MOV R6, R22 ;  /* 0x0000001600067202 */ /* 0x000fe20000000f00 */
[----:B------:R-:W-:Y:S01]  /*da90*/  UIMAD UR7, UR4, UR19, UR7 ;  /* 0x00000013040772a4 */ /* 0x000fe2000f8e0207 */
[----:B------:R-:W-:Y:S02]  /*daa0*/  MOV R7, R3 ;  /* 0x0000000300077202 */ /* 0x000fe40000000f00 */
[----:B------:R-:W-:Y:S02]  /*dab0*/  MOV R27, UR18 ;  /* 0x00000012001b7c02 */ /* 0x000fe40008000f00 */
[----:B------:R-:W-:Y:S01]  /*dac0*/  LEA R0, R0, R1, 0x3 ;  /* 0x0000000100007211 */ /* 0x000fe200078e18ff */
[----:B------:R-:W-:Y:S01]  /*dad0*/  IMAD.WIDE.U32 R6, R21, UR18, R6 ;  /* 0x0000001215067c25 */ /* 0x000fe2000f8e0006 */
[----:B------:R-:W-:-:S02]  /*dae0*/  MOV R25, UR18 ;  /* 0x0000001200197c02 */ /* 0x000fc40008000f00 */
[----:B------:R-:W-:Y:S02]  /*daf0*/  MOV R24, UR19 ;  /* 0x0000001300187c02 */ /* 0x000fe40008000f00 */
[----:B------:R-:W-:Y:S02]  /*db00*/  IADD3 R7, PT, PT, R7, UR7, RZ ;  /* 0x0000000707077c10 */ /* 0x000fe4000fffe0ff */
[----:B------:R-:W-:-:S04]  /*db10*/  LEA R30, P0, R6, UR14, 0x3 ;  /* 0x0000000e061e7c11 */ /* 0x000fc8000f8018ff */
[----:B------:R-:W-:Y:S02]  /*db20*/  LEA.HI.X R31, R6, UR15, R7, 0x3, P0 ;  /* 0x0000000f061f7c11 */ /* 0x000fe400080f1c07 */
[----:B------:R-:W-:Y:S01]  /*db30*/  LEA R26, P0, R27, R30, 0x3 ;  /* 0x0000001e1b1a7211 */ /* 0x000fe200078018ff */
[----:B------:R-:W2:Y:S04]  /*db40*/  LDL.64 R6, [R0+0x18] ;  /* 0x0000180000067983 */ /* 0x000ea80000100a00 */
[----:B------:R-:W2:Y:S01]  /*db50*/  LDG.E.64 R20, desc[UR10][R30.64] ;  /* 0x0000000a1e147981 */ /* 0x000ea2000c1e1b00 */
[----:B------:R-:W-:-:S03]  /*db60*/  LEA.HI.X R27, R25, R31, R24, 0x3, P0 ;  /* 0x0000001f191b7211 */ /* 0x000fc600000f1c18 */
[----:B------:R-:W3:Y:S04]  /*db70*/  LDL.64 R24, [R0+0x20] ;  /* 0x0000200000187983 */ /* 0x000ee80000100a00 */
        /* <DEDUP_REMOVED lines=11> */
.L_x_9543:
[----:B------:R-:W-:Y:S05]  /*dc30*/  BRA.U UP1, `(.L_x_9539) ;  /* 0x0000000101407547 */ /* 0x000fea000b800000 */
[----:B-1----:R-:W-:Y:S01]  /*dc40*/  UIMAD UR5, UR5, UR18, URZ ;  /* 0x00000012050572a4 */ /* 0x002fe2000f8e02ff */
[----:B------:R-:W-:Y:S02]  /*dc50*/  MOV R7, UR4 ;  /* 0x0000000400077c02 */ /* 0x000fe40008000f00 */
[----:B------:R-:W-:Y:S01]  /*dc60*/  MOV R2, R22 ;  /* 0x0000001600027202 */ /* 0x000fe20000000f00 */
[----:B------:R-:W-:Y:S02]  /*dc70*/  UIMAD UR5, UR4, UR19, UR5 ;  /* 0x00000013040572a4 */ /* 0x000fe4000f8e0205 */
[----:B------:R-:W-:Y:S02]  /*dc80*/  MOV R0, UR4 ;  /* 0x0000000400007c02 */ /* 0x000fe40008000f00 */
[----:B------:R-:W-:-:S04]  /*dc90*/  IMAD.WIDE.U32 R2, R7, UR18, R2 ;  /* 0x0000001207027c25 */ /* 0x000fc8000f8e0002 */
[----:B------:R-:W-:Y:S01]  /*dca0*/  IMAD.U32 R0, R0, 0x8, R1 ;  /* 0x0000000800007824 */ /* 0x000fe200078e0001 */
[----:B------:R-:W-:Y:S02]  /*dcb0*/  IADD3 R3, PT, PT, R3, UR5, RZ ;  /* 0x0000000503037c10 */ /* 0x000fe4000fffe0ff */
[----:B------:R-:W-:-:S04]  /*dcc0*/  LEA R6, P0, R2, UR14, 0x3 ;  /* 0x0000000e02067c11 */ /* 0x000fc8000f8018ff */
[----:B------:R-:W-:Y:S02]  /*dcd0*/  LEA.HI.X R7, R2, UR15, R3, 0x3, P0 ;  /* 0x0000000f02077c11 */ /* 0x000fe400080f1c03 */
[----:B------:R-:W0:Y:S04]  /*dce0*/  LDL.64 R2, [R0+0x18] ;  /* 0x0000180000027983 */ /* 0x000e280000100a00 */
[----:B------:R-:W0:Y:S02]  /*dcf0*/  LDG.E.64 R6, desc[UR10][R6.64] ;  /* 0x0000000a06067981 */ /* 0x000e24000c1e1b00 */
[----:B0-----:R-:W-:Y:S02]  /*dd00*/  IMAD R21, R7, R2, RZ ;  /* 0x0000000207157224 */ /* 0x001fe400078e02ff */
[----:B------:R-:W-:-:S04]  /*dd10*/  IMAD.WIDE.U32 R28, R2, R6, R28 ;  /* 0x00000006021c7225 */ /* 0x000fc800078e001c */
[----:B------:R-:W-:-:S05]  /*dd20*/  IMAD R21, R3, R6, R21 ;  /* 0x0000000603157224 */ /* 0x000fca00078e0215 */
[----:B------:R-:W-:-:S07]  /*dd30*/  IADD3 R29, PT, PT, R29, R21, RZ ;  /* 0x000000151d1d7210 */ /* 0x000fce0007ffe0ff */
.L_x_9539:
[----:B------:R-:W2:Y:S01]  /*dd40*/  S2R R7, SR_TID.X ;  /* 0x0000000000077919 */ /* 0x000ea20000002100 */
[----:B------:R-:W3:Y:S01]  /*dd50*/  LDCU.64 UR4, c[0x0][0x3f0] ;  /* 0x00007e00ff0477ac */ /* 0x000ee20008000a00 */
[----:B------:R-:W-:Y:S01]  /*dd60*/  MOV R6, R28 ;  /* 0x0000001c00067202 */ /* 0x000fe20000000f00 */
[----:B---3--:R-:W-:-:S06]  /*dd70*/  UIMAD.WIDE.U32 UR4, UR6, 0x8, UR4 ;  /* 0x00000008060478a5 */ /* 0x008fcc000f8e0004 */
[----:B------:R-:W-:Y:S02]  /*dd80*/  MOV R2, UR4 ;  /* 0x0000000400027c02 */ /* 0x000fe40008000f00 */
[----:B------:R-:W-:-:S03]  /*dd90*/  MOV R3, UR5 ;  /* 0x0000000500037c02 */ /* 0x000fc60008000f00 */
[----:B--2---:R-:W-:Y:S01]  /*dda0*/  IMAD.WIDE.U32 R2, R7, 0x10, R2 ;  /* 0x0000001007027825 */ /* 0x004fe200078e0002 */
[----:B------:R-:W-:-:S04]  /*ddb0*/  MOV R7, R29 ;  /* 0x0000001d00077202 */ /* 0x000fc80000000f00 */
[----:B------:R-:W-:Y:S04]  /*ddc0*/  STG.E.128 desc[UR10][R2.64], R16 ;  /* 0x0000001002007986 */ /* 0x000fe8000c101d0a */
[----:B------:R-:W-:Y:S04]  /*ddd0*/  STG.E.128 desc[UR10][R2.64+0x800], R12 ;  /* 0x0008000c02007986 */ /* 0x000fe8000c101d0a */
[----:B------:R-:W-:Y:S04]  /*dde0*/  STG.E.128 desc[UR10][R2.64+0x1000], R8 ;  /* 0x0010000802007986 */ /* 0x000fe8000c101d0a */
[----:B------:R-:W-:Y:S01]  /*ddf0*/  STG.E.128 desc[UR10][R2.64+0x1800], R4 ;  /* 0x0018000402007986 */ /* 0x000fe2000c101d0a */
[----:B-1----:R-:W-:Y:S05]  /*de00*/  EXIT ;  /* 0x000000000000794d */ /* 0x002fea0003800000 */
.L_x_9544:
        /* <DEDUP_REMOVED lines=15> */
.L_x_19051:


//--------------------- .text._ZN2at6native29vectorized_elementwise_kernelILi4EZZNS0_73_GLOBAL__N__c8866d80_35_SparseBinaryOpIntersectionKernel_cu_b2145a98_327142_sparse_binary_op_intersection_kernel_implINS2_18CUDAKernelLauncherENS2_36CUDAValueSelectionIntersectionKernelINS2_9LhsProjOpEEElLl8EEEvRNS_6TensorERKS8_SB_RKSt6vectorIlSaIlEERKSt8optionalIS8_ESK_bbENKUlvE1_clEvEUllE_St5arrayIPcLm2EEEEviT0_T1_ --------------------------
	.section	.text._ZN2at6native29vectorized_elementwise_kernelILi4EZZNS0_73_GLOBAL__N__c8866d80_35_SparseBinaryOpIntersectionKernel_cu_b2145a98_327142_sparse_binary_op_intersection_kernel_implINS2_18CUDAKernelLauncherENS2_36CUDAValueSelectionIntersectionKernelINS2_9LhsProjOpEEElLl8EEEvRNS_6TensorERKS8_SB_RKSt6vectorIlSaIlEERKSt8optionalIS8_ESK_bbENKUlvE1_clEvEUllE_St5arrayIPcLm2EEEEviT0_T1_,"ax",@progbits
	.align	128
        .global         _ZN2at6native29vectorized_elementwise_kernelILi4EZZNS0_73_GLOBAL__N__c8866d80_35_SparseBinaryOpIntersectionKernel_cu_b2145a98_327142_sparse_binary_op_intersection_kernel_implINS2_18CUDAKernelLauncherENS2_36CUDAValueSelectionIntersectionKernelINS2_9LhsProjOpEEElLl8EEEvRNS_6TensorERKS8_SB_RKSt6vectorIlSaIlEERKSt8optionalIS8_ESK_bbENKUlvE1_clEvEUllE_St5arrayIPcLm2EEEEviT0_T1_
        .type           _ZN2at6native29vectorized_elementwise_kernelILi4EZZNS0_73_GLOBAL__N__c8866d80_35_SparseBinaryOpIntersectionKernel_cu_b2145a98_327142_sparse_binary_op_intersection_kernel_implINS2_18CUDAKernelLauncherENS2_36CUDAValueSelectionIntersectionKernelINS2_9LhsProjOpEEElLl8EEEvRNS_6TensorERKS8_SB_RKSt6vectorIlSaIlEERKSt8optionalIS8_ESK_bbENKUlvE1_clEvEUllE_St5arrayIPcLm2EEEEviT0_T1_,@function
        .size           _ZN2at6native29vectorized_elementwise_kernelILi4EZZNS0_73_GLOBAL__N__c8866d80_35_SparseBinaryOpIntersectionKernel_cu_b2145a98_327142_sparse_binary_op_intersection_kernel_implINS2_18CUDAKernelLauncherENS2_36CUDAValueSelectionIntersectionKernelINS2_9LhsProjOpEEElLl8EEEvRNS_6TensorERKS8_SB_RKSt6vectorIlSaIlEERKSt8optionalIS8_ESK_bbENKUlvE1_clEvEUllE_St5arrayIPcLm2EEEEviT0_T1_,(.L_x_19052 - _ZN2at6native29vectorized_elementwise_kernelILi4EZZNS0_73_GLOBAL__N__c8866d80_35_SparseBinaryOpIntersectionKernel_cu_b2145a98_327142_sparse_binary_op_intersection_kernel_implINS2_18CUDAKernelLauncherENS2_36CUDAValueSelectionIntersectionKernelINS2_9LhsProjOpEEElLl8EEEvRNS_6TensorERKS8_SB_RKSt6vectorIlSaIlEERKSt8optionalIS8_ESK_bbENKUlvE1_clEvEUllE_St5arrayIPcLm2EEEEviT0_T1_)
        .other          _ZN2at6native29vectorized_elementwise_kernelILi4EZZNS0_73_GLOBAL__N__c8866d80_35_SparseBinaryOpIntersectionKernel_cu_b2145a98_327142_sparse_binary_op_intersection_kernel_implINS2_18CUDAKernelLauncherENS2_36CUDAValueSelectionIntersectionKernelINS2_9LhsProjOpEEElLl8EEEvRNS_6TensorERKS8_SB_RKSt6vectorIlSaIlEERKSt8optionalIS8_ESK_bbENKUlvE1_clEvEUllE_St5arrayIPcLm2EEEEviT0_T1_,@"STO_CUDA_ENTRY STV_DEFAULT"
_ZN2at6native29vectorized_elementwise_kernelILi4EZZNS0_73_GLOBAL__N__c8866d80_35_SparseBinaryOpIntersectionKernel_cu_b2145a98_327142_sparse_binary_op_intersection_kernel_implINS2_18CUDAKernelLauncherENS2_36CUDAValueSelectionIntersectionKernelINS2_9LhsProjOpEEElLl8EEEvRNS_6TensorERKS8_SB_RKSt6vectorIlSaIlEERKSt8optionalIS8_ESK_bbENKUlvE1_clEvEUllE_St5arrayIPcLm2EEEEviT0_T1_:
.text._ZN2at6native29vectorized_elementwise_kernelILi4EZZNS0_73_GLOBAL__N__c8866d80_35_SparseBinaryOpIntersectionKernel_cu_b2145a98_327142_sparse_binary_op_intersection_kernel_implINS2_18CUDAKernelLauncherENS2_36CUDAValueSelectionIntersectionKernelINS2_9LhsProjOpEEElLl8EEEvRNS_6TensorERKS8_SB_RKSt6vectorIlSaIlEERKSt8optionalIS8_ESK_bbENKUlvE1_clEvEUllE_St5arrayIPcLm2EEEEviT0_T1_:
        /* <DEDUP_REMOVED lines=134> */
.L_x_9549:
        /* <DEDUP_REMOVED lines=72> */
.L_x_9548:
        /* <DEDUP_REMOVED lines=52> */
.L_x_9550:
        /* <DEDUP_REMOVED lines=32> */
.L_x_9551:
        /* <DEDUP_REMOVED lines=15> */
.L_x_9547:
[----:B------:R-:W-:Y:S05]  /*1310*/  BSYNC.RECONVERGENT B0 ;  /* 0x0000000000007941 */ /* 0x000fea0003800200 */
.L_x_9546:
        /* <DEDUP_REMOVED lines=38> */
.L_x_9555:
        /* <DEDUP_REMOVED lines=72> */
.L_x_9554:
        /* <DEDUP_REMOVED lines=52> */
.L_x_9556:
        /* <DEDUP_REMOVED lines=32> */
.L_x_9557:
        /* <DEDUP_REMOVED lines=15> */
.L_x_9553:
[----:B------:R-:W-:Y:S05]  /*2030*/  BSYNC.RECONVERGENT B0 ;  /* 0x0000000000007941 */ /* 0x000fea0003800200 */
.L_x_9552:
        /* <DEDUP_REMOVED lines=37> */
.L_x_9561:
        /* <DEDUP_REMOVED lines=72> */
.L_x_9560:
        /* <DEDUP_REMOVED lines=52> */
.L_x_9562:
        /* <DEDUP_REMOVED lines=32> */
.L_x_9563:
        /* <DEDUP_REMOVED lines=16> */
.L_x_9559:
[----:B------:R-:W-:Y:S05]  /*2d50*/  BSYNC.RECONVERGENT B0 ;  /* 0x0000000000007941 */ /* 0x000fea0003800200 */
.L_x_9558:
        /* <DEDUP_REMOVED lines=37> */
.L_x_9567:
        /* <DEDUP_REMOVED lines=72> */
.L_x_9566:
        /* <DEDUP_REMOVED lines=51> */
.L_x_9568:
        /* <DEDUP_REMOVED lines=32> */
.L_x_9569:
        /* <DEDUP_REMOVED lines=16> */
.L_x_9565:
[----:B------:R-:W-:Y:S05]  /*3a60*/  BSYNC.RECONVERGENT B0 ;  /* 0x0000000000007941 */ /* 0x000fea0003800200 */
.L_x_9564:
        /* <DEDUP_REMOVED lines=37> */
.L_x_9573:
        /* <DEDUP_REMOVED lines=71> */
.L_x_9572:
        /* <DEDUP_REMOVED lines=51> */
.L_x_9574:
        /* <DEDUP_REMOVED lines=32> */
.L_x_9575:
        /* <DEDUP_REMOVED lines=16> */
.L_x_9571:
[----:B------:R-:W-:Y:S05]  /*4760*/  BSYNC.RECONVERGENT B0 ;  /* 0x0000000000007941 */ /* 0x000fea0003800200 */
.L_x_9570:
        /* <DEDUP_REMOVED lines=37> */
.L_x_9579:
        /* <DEDUP_REMOVED lines=71> */
.L_x_9578:
        /* <DEDUP_REMOVED lines=51> */
.L_x_9580:
        /* <DEDUP_REMOVED lines=32> */
.L_x_9581:
        /* <DEDUP_REMOVED lines=16> */
.L_x_9577:
[----:B------:R-:W-:Y:S05]  /*5460*/  BSYNC.RECONVERGENT B0 ;  /* 0x0000000000007941 */ /* 0x000fea0003800200 */
.L_x_9576:
        /* <DEDUP_REMOVED lines=37> */
.L_x_9585:
        /* <DEDUP_REMOVED lines=71> */
.L_x_9584:
        /* <DEDUP_REMOVED lines=50> */
.L_x_9586:
        /* <DEDUP_REMOVED lines=32> */
.L_x_9587:
        /* <DEDUP_REMOVED lines=16> */
.L_x_9583:
[----:B------:R-:W-:Y:S05]  /*6150*/  BSYNC.RECONVERGENT B0 ;  /* 0x0000000000007941 */ /* 0x000fea0003800200 */
.L_x_9582:
        /* <DEDUP_REMOVED lines=33> */
.L_x_9591:
        /* <DEDUP_REMOVED lines=71> */
.L_x_9590:
        /* <DEDUP_REMOVED lines=50> */
.L_x_9592:
        /* <DEDUP_REMOVED lines=32> */
.L_x_9593:
        /* <DEDUP_REMOVED lines=16> */
.L_x_9589:
[----:B------:R-:W-:Y:S05]  /*6e00*/  BSYNC.RECONVERGENT B0 ;  /* 0x0000000000007941 */ /* 0x000fea0003800200 */
.L_x_9588:
        /* <DEDUP_REMOVED lines=16> */
.L_x_9596:
[----:B------:R-:W-:-:S13]  /*6f10*/  ISETP.GE.U32.AND P0, PT, R2, UR14, PT ;  /* 0x0000000e02007c0c */ /* 0x000fda000bf06070 */
[----:B------:R-:W-:Y:S05]  /*6f20*/  @P0 BRA `(.L_x_9598) ;  /* 0x0000000000300947 */ /* 0x000fea0003800000 */
[----:B--2---:R-:W2:Y:S01]  /*6f30*/  LDC.64 R6, c[0x0][0x3f0] ;  /* 0x0000fc00ff067b82 */ /* 0x004ea20000000a00 */
[C---:B------:R-:W-:Y:S02]  /*6f40*/  IADD3 R3, PT, PT, R2.reuse, UR6, RZ ;  /* 0x0000000602037c10 */ /* 0x040fe4000fffe0ff */
[----:B------:R-:W-:-:S03]  /*6f50*/  IADD3 R2, PT, PT, R2, 0x80, RZ ;  /* 0x0000008002027810 */ /* 0x000fc60007ffe0ff */
[----:B--2---:R-:W-:-:S05]  /*6f60*/  IMAD.WIDE.U32 R6, R3, 0x8, R6 ;  /* 0x0000000803067825 */ /* 0x004fca00078e0006 */
[----:B------:R3:W-:Y:S02]  /*6f70*/  STG.E.64 desc[UR10][R6.64], R14 ;  /* 0x0000000e06007986 */ /* 0x0007e4000c101b0a */
.L_x_9597:
[----:B------:R-:W-:-:S13]  /*6f80*/  ISETP.GE.U32.AND P0, PT, R2, UR14, PT ;  /* 0x0000000e02007c0c */ /* 0x000fda000bf06070 */
[----:B------:R-:W-:Y:S05]  /*6f90*/  @P0 BRA `(.L_x_9599) ;  /* 0x0000000000300947 */ /* 0x000fea0003800000 */
[----:B--23--:R-:W2:Y:S01]  /*6fa0*/  LDC.64 R6, c[0x0][0x3f0] ;  /* 0x0000fc00ff067b82 */ /* 0x00cea20000000a00 */
[C---:B------:R-:W-:Y:S02]  /*6fb0*/  IADD3 R3, PT, PT, R2.reuse, UR6, RZ ;  /* 0x0000000602037c10 */ /* 0x040fe4000fffe0ff */
[----:B------:R-:W-:-:S03]  /*6fc0*/  IADD3 R2, PT, PT, R2, 0x80, RZ ;  /* 0x0000008002027810 */ /* 0x000fc60007ffe0ff */
[----:B--2---:R-:W-:-:S05]  /*6fd0*/  IMAD.WIDE.U32 R6, R3, 0x8, R6 ;  /* 0x0000000803067825 */ /* 0x004fca00078e0006 */
[----:B------:R3:W-:Y:S02]  /*6fe0*/  STG.E.64 desc[UR10][R6.64], R12 ;  /* 0x0000000c06007986 */ /* 0x0007e4000c101b0a */
.L_x_9598:
[----:B------:R-:W-:-:S13]  /*6ff0*/  ISETP.GE.U32.AND P0, PT, R2, UR14, PT ;  /* 0x0000000e02007c0c */ /* 0x000fda000bf06070 */
[----:B------:R-:W-:Y:S05]  /*7000*/  @P0 BRA `(.L_x_9600) ;  /* 0x0000000000340947 */ /* 0x000fea0003800000 */
[----:B--23--:R-:W2:Y:S01]  /*7010*/  LDC.64 R6, c[0x0][0x3f0] ;  /* 0x0000fc00ff067b82 */ /* 0x00cea20000000a00 */
[C---:B------:R-:W-:Y:S01]  /*7020*/  VIADD R3, R2.reuse, UR6 ;  /* 0x0000000602037c36 */ /* 0x040fe20008000000 */
[----:B------:R-:W-:-:S03]  /*7030*/  IADD3 R2, PT, PT, R2, 0x80, RZ ;  /* 0x0000008002027810 */ /* 0x000fc60007ffe0ff */
[----:B--2---:R-:W-:-:S05]  /*7040*/  IMAD.WIDE.U32 R6, R3, 0x8, R6 ;  /* 0x0000000803067825 */ /* 0x004fca00078e0006 */
[----:B------:R4:W-:Y:S02]  /*7050*/  STG.E.64 desc[UR10][R6.64], R10 ;  /* 0x0000000a06007986 */ /* 0x0009e4000c101b0a */
.L_x_9599:
        /* <DEDUP_REMOVED lines=8> */
.L_x_9600:
[----:B------:R-:W-:Y:S05]  /*70e0*/  BSYNC.RELIABLE B1 ;  /* 0x0000000000017941 */ /* 0x000fea0003800100 */
.L_x_9595:
[----:B------:R-:W-:-:S13]  /*70f0*/  ISETP.GE.U32.AND P0, PT, R2, UR14, PT ;  /* 0x0000000e02007c0c */ /* 0x000fda000bf06070 */
[----:B--234-:R-:W2:Y:S01]  /*7100*/  @!P0 LDC.64 R6, c[0x0][0x3f0] ;  /* 0x0000fc00ff068b82 */ /* 0x01cea20000000a00 */
[C---:B------:R-:W-:Y:S02]  /*7110*/  @!P0 IADD3 R3, PT, PT, R2.reuse, UR6, RZ ;  /* 0x0000000602038c10 */ /* 0x040fe4000fffe0ff */
[----:B------:R-:W-:-:S03]  /*7120*/  @!P0 IADD3 R2, PT, PT, R2, 0x80, RZ ;  /* 0x0000008002028810 */ /* 0x000fc60007ffe0ff */
[----:B--2---:R-:W-:-:S05]  /*7130*/  @!P0 IMAD.WIDE.U32 R6, R3, 0x8, R6 ;  /* 0x0000000803068825 */ /* 0x004fca00078e0006 */
[----:B------:R2:W-:Y:S02]  /*7140*/  @!P0 STG.E.64 desc[UR10][R6.64], R32 ;  /* 0x0000002006008986 */ /* 0x0005e4000c101b0a */
.L_x_9601:
[----:B------:R-:W-:Y:S05]  /*7150*/  BSYNC.RECONVERGENT B0 ;  /* 0x0000000000007941 */ /* 0x000fea0003800200 */
.L_x_9594:
        /* <DEDUP_REMOVED lines=8> */
.L_x_9545:
        /* <DEDUP_REMOVED lines=14> */
[----:B------:R0:W5:Y:S03]  /*72c0*/  LDG.E.ENL2.256 R20, R4, desc[UR10][R28.64+0x1000] ;  /* 0xfe00800a1c04797e */ /* 0x0001660008121914 */
[----:B------:R-:W0:Y:S01]  /*72d0*/  LDC.64 R30, c[0x0][0x3c0] ;  /* 0x0000f000ff1e7b82 */ /* 0x000e220000000a00 */
[----:B---3--:R-:W-:Y:S01]  /*72e0*/  UISETP.NE.U32.AND UP0, UPT, UR14, URZ, UPT ;  /* 0x000000ff0e00728c */ /* 0x008fe2000bf05070 */
[----:B--2---:R-:W-:Y:S01]  /*72f0*/  STL.64 [R1+0x8], R8 ;  /* 0x0000080801007387 */ /* 0x004fe20000100a00 */
[----:B------:R-:W-:-:S02]  /*7300*/  UIADD3 UR7, UPT, UPT, UR7, 0x28, URZ ;  /* 0x0000002807077890 */ /* 0x000fc4000fffe0ff */
[----:B------:R-:W-:Y:S01]  /*7310*/  UISETP.NE.AND.EX UP0, UPT, UR15, URZ, UPT, UP0 ;  /* 0x000000ff0f00728c */ /* 0x000fe2000bf05300 */
[----:B----4-:R-:W-:Y:S02]  /*7320*/  STL.64 [R1+0x10], R10 ;  /* 0x0000100a01007387 */ /* 0x010fe40000100a00 */
[----:B------:R-:W2:Y:S02]  /*7330*/  LDC.64 R32, c[0x0][0x3c8] ;  /* 0x0000f200ff207b82 */ /* 0x000ea40000000a00 */
[----:B------:R-:W-:Y:S04]  /*7340*/  STL.64 [R1+0x20], R18 ;  /* 0x0000201201007387 */ /* 0x000fe80000100a00 */
[----:B-1----:R-:W-:Y:S02]  /*7350*/  STL.64 [R1+0x28], R24 ;  /* 0x0000281801007387 */ /* 0x002fe40000100a00 */
[----:B------:R-:W1:Y:S02]  /*7360*/  LDC.64 R34, c[0x0][0x3d0] ;  /* 0x0000f400ff227b82 */ /* 0x000e640000000a00 */
[----:B0-----:R0:W-:Y:S06]  /*7370*/  STL.64 [R1], R2 ;  /* 0x0000000201007387 */ /* 0x0011ec0000100a00 */
[----:B------:R-:W3:Y:S01]  /*7380*/  LDC.64 R36, c[0x0][0x3d8] ;  /* 0x0000f600ff247b82 */ /* 0x000ee20000000a00 */
[----:B------:R-:W-:Y:S07]  /*7390*/  STL.64 [R1+0x38], R30 ;  /* 0x0000381e01007387 */ /* 0x000fee0000100a00 */
[----:B0-----:R-:W0:Y:S01]  /*73a0*/  LDC.64 R2, c[0x0][0x3e0] ;  /* 0x0000f800ff027b82 */ /* 0x001e220000000a00 */
[----:B--2---:R-:W-:Y:S07]  /*73b0*/  STL.64 [R1+0x40], R32 ;  /* 0x0000402001007387 */ /* 0x004fee0000100a00 */
[----:B------:R-:W2:Y:S01]  /*73c0*/  LDC.64 R8, c[0x0][0x3e8] ;  /* 0x0000fa00ff087b82 */ /* 0x000ea20000000a00 */
[----:B-1----:R-:W-:Y:S07]  /*73d0*/  STL.64 [R1+0x48], R34 ;  /* 0x0000482201007387 */ /* 0x002fee0000100a00 */
[----:B------:R-:W1:Y:S01]  /*73e0*/  LDC.64 R16, c[0x0][0x3a0] ;  /* 0x0000e800ff107b82 */ /* 0x000e620000000a00 */
[----:B---3--:R-:W-:Y:S07]  /*73f0*/  STL.64 [R1+0x50], R36 ;  /* 0x0000502401007387 */ /* 0x008fee0000100a00 */
[----:B------:R-:W3:Y:S01]  /*7400*/  LDC.64 R26, c[0x0][0x3b8] ;  /* 0x0000ee00ff1a7b82 */ /* 0x000ee20000000a00 */
[----:B0-----:R-:W-:Y:S04]  /*7410*/  STL.64 [R1+0x58], R2 ;  /* 0x0000580201007387 */ /* 0x001fe80000100a00 */
[----:B--2---:R-:W-:Y:S04]  /*7420*/  STL.64 [R1+0x60], R8 ;  /* 0x0000600801007387 */ /* 0x004fe80000100a00 */
[----:B-1----:R0:W-:Y:S04]  /*7430*/  STL.64 [R1+0x18], R16 ;  /* 0x0000181001007387 */ /* 0x0021e80000100a00 */
[----:B---3--:R1:W-:Y:S01]  /*7440*/  STL.64 [R1+0x30], R26 ;  /* 0x0000301a01007387 */ /* 0x0083e20000100a00 */
        /* <DEDUP_REMOVED lines=36> */
.L_x_9605:
        /* <DEDUP_REMOVED lines=72> */
.L_x_9604:
        /* <DEDUP_REMOVED lines=52> */
.L_x_9606:
        /* <DEDUP_REMOVED lines=35> */
.L_x_9607:
        /* <DEDUP_REMOVED lines=17> */
.L_x_9603:
        /* <DEDUP_REMOVED lines=30> */
.L_x_9609:
        /* <DEDUP_REMOVED lines=72> */
.L_x_9608:
        /* <DEDUP_REMOVED lines=52> */
.L_x_9610:
        /* <DEDUP_REMOVED lines=34> */
.L_x_9611:
        /* <DEDUP_REMOVED lines=15> */
.L_x_9602:
        /* <DEDUP_REMOVED lines=38> */
.L_x_9614:
        /* <DEDUP_REMOVED lines=73> */
.L_x_9613:
        /* <DEDUP_REMOVED lines=54> */
.L_x_9615:
        /* <DEDUP_REMOVED lines=36> */
.L_x_9616:
        /* <DEDUP_REMOVED lines=18> */
.L_x_9612:
        /* <DEDUP_REMOVED lines=30> */
.L_x_9619:
        /* <DEDUP_REMOVED lines=72> */
.L_x_9618:
        /* <DEDUP_REMOVED lines=52> */
.L_x_9620:
        /* <DEDUP_REMOVED lines=34> */
.L_x_9621:
        /* <DEDUP_REMOVED lines=16> */
.L_x_9617:
        /* <DEDUP_REMOVED lines=34> */
.L_x_9624:
        /* <DEDUP_REMOVED lines=73> */
.L_x_9623:
        /* <DEDUP_REMOVED lines=54> */
.L_x_9625:
        /* <DEDUP_REMOVED lines=36> */
.L_x_9626:
        /* <DEDUP_REMOVED lines=18> */
.L_x_9622:
        /* <DEDUP_REMOVED lines=31> */
.L_x_9629:
        /* <DEDUP_REMOVED lines=72> */
.L_x_9628:
        /* <DEDUP_REMOVED lines=51> */
.L_x_9630:
        /* <DEDUP_REMOVED lines=34> */
.L_x_9631:
        /* <DEDUP_REMOVED lines=16> */
.L_x_9627:
        /* <DEDUP_REMOVED lines=32> */
.L_x_9634:
        /* <DEDUP_REMOVED lines=74> */
.L_x_9633:
        /* <DEDUP_REMOVED lines=53> */
.L_x_9635:
        /* <DEDUP_REMOVED lines=36> */
.L_x_9636:
        /* <DEDUP_REMOVED lines=18> */
.L_x_9632:
        /* <DEDUP_REMOVED lines=31> */
.L_x_9639:
        /* <DEDUP_REMOVED lines=71> */
.L_x_9638:
        /* <DEDUP_REMOVED lines=50> */
.L_x_9640:
        /* <DEDUP_REMOVED lines=39> */
.L_x_9641:
        /* <DEDUP_REMOVED lines=17> */
.L_x_9637:
        /* <DEDUP_REMOVED lines=8> */
[----:B------:R-:W-:Y:S04]  /*ddb0*/  STG.E.ENL2.256 desc[UR10][R2.64], R16, R12 ;  /* 0xf8000010020c797f */ /* 0x000fe8000f12180a */
[----:B------:R-:W-:Y:S01]  /*ddc0*/  STG.E.ENL2.256 desc[UR10][R2.64+0x1000], R8, R4 ;  /* 0xf80080080204797f */ /* 0x000fe2000f12180a */
[----:B-1----:R-:W-:Y:S05]  /*ddd0*/  EXIT ;  /* 0x000000000000794d */ /* 0x002fea0003800000 */
.L_x_9642:
        /* <DEDUP_REMOVED lines=10> */
.L_x_19052:


//--------------------- .text._ZN2at6native29vectorized_elementwise_kernelILi8EZZNS0_73_GLOBAL__N__c8866d80_35_SparseBinaryOpIntersectionKernel_cu_b2145a98_327142_sparse_binary_op_intersection_kernel_implINS2_18CUDAKernelLauncherENS2_36CUDAValueSelectionIntersectionKernelINS2_9LhsProjOpEEElLl8EEEvRNS_6TensorERKS8_SB_RKSt6vectorIlSaIlEERKSt8optionalIS8_ESK_bbENKUlvE1_clEvEUllE_St5arrayIPcLm2EEEEviT0_T1_ --------------------------
	.section	.text._ZN2at6native29vectorized_elementwise_kernelILi8EZZNS0_73_GLOBAL__N__c8866d80_35_SparseBinaryOpIntersectionKernel_cu_b2145a98_327142_sparse_binary_op_intersection_kernel_implINS2_18CUDAKernelLauncherENS2_36CUDAValueSelectionIntersectionKernelINS2_9LhsProjOpEEElLl8EEEvRNS_6TensorERKS8_SB_RKSt6vectorIlSaIlEERKSt8optionalIS8_ESK_bbENKUlvE1_clEvEUllE_St5arrayIPcLm2EEEEviT0_T1_,"ax",@progbits
	.align	128
        .global         _ZN2at6native29vectorized_elementwise_kernelILi8EZZNS0_73_GLOBAL__N__c8866d80_35_SparseBinaryOpIntersectionKernel_cu_b2145a98_327142_sparse_binary_op_intersection_kernel_implINS2_18CUDAKernelLauncherENS2_36CUDAValueSelectionIntersectionKernelINS2_9LhsProjOpEEElLl8EEEvRNS_6TensorERKS8_SB_RKSt6vectorIlSaIlEERKSt8optionalIS8_ESK_bbENKUlvE1_clEvEUllE_St5arrayIPcLm2EEEEviT0_T1_
        .type           _ZN2at6native29vectorized_elementwise_kernelILi8EZZNS0_73_GLOBAL__N__c8866d80_35_SparseBinaryOpIntersectionKernel_cu_b2145a98_327142_sparse_binary_op_intersection_kernel_implINS2_18CUDAKernelLauncherENS2_36CUDAValueSelectionIntersectionKernelINS2_9LhsProjOpEEElLl8EEEvRNS_6TensorERKS8_SB_RKSt6vectorIlSaIlEERKSt8optionalIS8_ESK_bbENKUlvE1_clEvEUllE_St5arrayIPcLm2EEEEviT0_T1_,@function
        .size           _ZN2at6native29vectorized_elementwise_kernelILi8EZZNS0_73_GLOBAL__N__c8866d80_35_SparseBinaryOpIntersectionKernel_cu_b2145a98_327142_sparse_binary_op_intersection_kernel_implINS2_18CUDAKernelLauncherENS2_36CUDAValueSelectionIntersectionKernelINS2_9LhsProjOpEEElLl8EEEvRNS_6TensorERKS8_SB_RKSt6vectorIlSaIlEERKSt8optionalIS8_ESK_bbENKUlvE1_clEvEUllE_St5arrayIPcLm2EEEEviT0_T1_,(.L_x_19053 - _ZN2at6native29vectorized_elementwise_kernelILi8EZZNS0_73_GLOBAL__N__c8866d80_35_SparseBinaryOpIntersectionKernel_cu_b2145a98_327142_sparse_binary_op_intersection_kernel_implINS2_18CUDAKernelLauncherENS2_36CUDAValueSelectionIntersectionKernelINS2_9LhsProjOpEEElLl8EEEvRNS_6TensorERKS8_SB_RKSt6vectorIlSaIlEERKSt8optionalIS8_ESK_bbENKUlvE1_clEvEUllE_St5arrayIPcLm2EEEEviT0_T1_)
        .other          _ZN2at6native29vectorized_elementwise_kernelILi8EZZNS0_73_GLOBAL__N__c8866d80_35_SparseBinaryOpIntersectionKernel_cu_b2145a98_327142_sparse_binary_op_intersection_kernel_implINS2_18CUDAKernelLauncherENS2_36CUDAValueSelectionIntersectionKernelINS2_9LhsProjOpEEElLl8EEEvRNS_6TensorERKS8_SB_RKSt6vectorIlSaIlEERKSt8optionalIS8_ESK_bbENKUlvE1_clEvEUllE_St5arrayIPcLm2EEEEviT0_T1_,@"STO_CUDA_ENTRY STV_DEFAULT"
_ZN2at6native29vectorized_elementwise_kernelILi8EZZNS0_73_GLOBAL__N__c8866d80_35_SparseBinaryOpIntersectionKernel_cu_b2145a98_327142_sparse_binary_op_intersection_kernel_implINS2_18CUDAKernelLauncherENS2_36CUDAValueSelectionIntersectionKernelINS2_9LhsProjOpEEElLl8EEEvRNS_6TensorERKS8_SB_RKSt6vectorIlSaIlEERKSt8optionalIS8_ESK_bbENKUlvE1_clEvEUllE_St5arrayIPcLm2EEEEviT0_T1_:
.text._ZN2at6native29vectorized_elementwise_kernelILi8EZZNS0_73_GLOBAL__N__c8866d80_35_SparseBinaryOpIntersectionKernel_cu_b2145a98_327142_sparse_binary_op_intersection_kernel_implINS2_18CUDAKernelLauncherENS2_36CUDAValueSelectionIntersectionKernelINS2_9LhsProjOpEEElLl8EEEvRNS_6TensorERKS8_SB_RKSt6vectorIlSaIlEERKSt8optionalIS8_ESK_bbENKUlvE1_clEvEUllE_St5arrayIPcLm2EEEEviT0_T1_:
        /* <DEDUP_REMOVED lines=134> */
.L_x_9647:
        /* <DEDUP_REMOVED lines=72> */
.L_x_9646:
        /* <DEDUP_REMOVED lines=52> */
.L_x_9648:
        /* <DEDUP_REMOVED lines=32> */
.L_x_9649:
        /* <DEDUP_REMOVED lines=15> */
.L_x_9645:
[----:B------:R-:W-:Y:S05]  /*1310*/  BSYNC.RECONVERGENT B0 ;  /* 0x0000000000007941 */ /* 0x000fea0003800200 */
.L_x_9644:
        /* <DEDUP_REMOVED lines=38> */
.L_x_9653:
        /* <DEDUP_REMOVED lines=72> */
.L_x_9652:
        /* <DEDUP_REMOVED lines=52> */
.L_x_9654:
        /* <DEDUP_REMOVED lines=32> */
.L_x_9655:
        /* <DEDUP_REMOVED lines=15> */
.L_x_9651:
[----:B------:R-:W-:Y:S05]  /*2030*/  BSYNC.RECONVERGENT B0 ;  /* 0x0000000000007941 */ /* 0x000fea0003800200 */
.L_x_9650:
        /* <DEDUP_REMOVED lines=37> */
.L_x_9659:
        /* <DEDUP_REMOVED lines=72> */
.L_x_9658:
        /* <DEDUP_REMOVED lines=52> */
.L_x_9660:
        /* <DEDUP_REMOVED lines=32> */
.L_x_9661:
        /* <DEDUP_REMOVED lines=16> */
.L_x_9657:
[----:B------:R-:W-:Y:S05]  /*2d50*/  BSYNC.RECONVERGENT B0 ;  /* 0x0000000000007941 */ /* 0x000fea0003800200 */
.L_x_9656:
        /* <DEDUP_REMOVED lines=37> */
.L_x_9665:
        /* <DEDUP_REMOVED lines=72> */
.L_x_9664:
        /* <DEDUP_REMOVED lines=51> */
.L_x_9666:
        /* <DEDUP_REMOVED lines=32> */
.L_x_9667:
        /* <DEDUP_REMOVED lines=16> */
.L_x_9663:
[----:B------:R-:W-:Y:S05]  /*3a60*/  BSYNC.RECONVERGENT B0 ;  /* 0x0000000000007941 */ /* 0x000fea0003800200 */
.L_x_9662:
        /* <DEDUP_REMOVED lines=37> */
.L_x_9671:
        /* <DEDUP_REMOVED lines=71> */
.L_x_9670:
        /* <DEDUP_REMOVED lines=51> */
.L_x_9672:
        /* <DEDUP_REMOVED lines=32> */
.L_x_9673:
        /* <DEDUP_REMOVED lines=16> */
.L_x_9669:
[----:B------:R-:W-:Y:S05]  /*4760*/  BSYNC.RECONVERGENT B0 ;  /* 0x0000000000007941 */ /* 0x000fea0003800200 */
.L_x_9668:
        /* <DEDUP_REMOVED lines=37> */
.L_x_9677:
        /* <DEDUP_REMOVED lines=71> */
.L_x_9676:
        /* <DEDUP_REMOVED lines=51> */
.L_x_9678:
        /* <DEDUP_REMOVED lines=32> */
.L_x_9679:
        /* <DEDUP_REMOVED lines=16> */
.L_x_9675:
[----:B------:R-:W-:Y:S05]  /*5460*/  BSYNC.RECONVERGENT B0 ;  /* 0x0000000000007941 */ /* 0x000fea0003800200 */
.L_x_9674:
        /* <DEDUP_REMOVED lines=37> */
.L_x_9683:
        /* <DEDUP_REMOVED lines=71> */
.L_x_9682:
        /* <DEDUP_REMOVED lines=50> */
.L_x_9684:
        /* <DEDUP_REMOVED lines=32> */
.L_x_9685:
        /* <DEDUP_REMOVED lines=16> */
.L_x_9681:
[----:B------:R-:W-:Y:S05]  /*6150*/  BSYNC.RECONVERGENT B0 ;  /* 0x0000000000007941 */ /* 0x000fea0003800200 */
.L_x_9680:
        /* <DEDUP_REMOVED lines=33> */
.L_x_9689:
        /* <DEDUP_REMOVED lines=71> */
.L_x_9688:
        /* <DEDUP_REMOVED lines=50> */
.L_x_9690:
        /* <DEDUP_REMOVED lines=32> */
.L_x_9691:
        /* <DEDUP_REMOVED lines=16> */
.L_x_9687:
[----:B------:R-:W-:Y:S05]  /*6e00*/  BSYNC.RECONVERGENT B0 ;  /* 0x0000000000007941 */ /* 0x000fea0003800200 */
.L_x_9686:
        /* <DEDUP_REMOVED lines=16> */
.L_x_9694:
[----:B------:R-:W-:-:S13]  /*6f10*/  ISETP.GE.U32.AND P0, PT, R2, UR14, PT ;  /* 0x0000000e02007c0c */ /* 0x000fda000bf06070 */
[----:B------:R-:W-:Y:S05]  /*6f20*/  @P0 BRA `(.L_x_9696) ;  /* 0x0000000000300947 */ /* 0x000fea0003800000 */
[----:B--2---:R-:W2:Y:S01]  /*6f30*/  LDC.64 R6, c[0x0][0x3f0] ;  /* 0x0000fc00ff067b82 */ /* 0x004ea20000000a00 */
[C---:B------:R-:W-:Y:S02]  /*6f40*/  IADD3 R3, PT, PT, R2.reuse, UR6, RZ ;  /* 0x0000000602037c10 */ /* 0x040fe4000fffe0ff */
[----:B------:R-:W-:-:S03]  /*6f50*/  IADD3 R2, PT, PT, R2, 0x80, RZ ;  /* 0x0000008002027810 */ /* 0x000fc60007ffe0ff */
[----:B--2---:R-:W-:-:S05]  /*6f60*/  IMAD.WIDE.U32 R6, R3, 0x8, R6 ;  /* 0x0000000803067825 */ /* 0x004fca00078e0006 */
[----:B------:R3:W-:Y:S02]  /*6f70*/  STG.E.64 desc[UR10][R6.64], R14 ;  /* 0x0000000e06007986 */ /* 0x0007e4000c101b0a */
.L_x_9695:
[----:B------:R-:W-:-:S13]  /*6f80*/  ISETP.GE.U32.AND P0, PT, R2, UR14, PT ;  /* 0x0000000e02007c0c */ /* 0x000fda000bf06070 */
[----:B------:R-:W-:Y:S05]  /*6f90*/  @P0 BRA `(.L_x_9697) ;  /* 0x0000000000300947 */ /* 0x000fea0003800000 */
[----:B--23--:R-:W2:Y:S01]  /*6fa0*/  LDC.64 R6, c[0x0][0x3f0] ;  /* 0x0000fc00ff067b82 */ /* 0x00cea20000000a00 */
[C---:B------:R-:W-:Y:S02]  /*6fb0*/  IADD3 R3, PT, PT, R2.reuse, UR6, RZ ;  /* 0x0000000602037c10 */ /* 0x040fe4000fffe0ff */
[----:B------:R-:W-:-:S03]  /*6fc0*/  IADD3 R2, PT, PT, R2, 0x80, RZ ;  /* 0x0000008002027810 */ /* 0x000fc60007ffe0ff */
[----:B--2---:R-:W-:-:S05]  /*6fd0*/  IMAD.WIDE.U32 R6, R3, 0x8, R6 ;  /* 0x0000000803067825 */ /* 0x004fca00078e0006 */
[----:B------:R3:W-:Y:S02]  /*6fe0*/  STG.E.64 desc[UR10][R6.64], R12 ;  /* 0x0000000c06007986 */ /* 0x0007e4000c101b0a */
.L_x_9696:
[----:B------:R-:W-:-:S13]  /*6ff0*/  ISETP.GE.U32.AND P0, PT, R2, UR14, PT ;  /* 0x0000000e02007c0c */ /* 0x000fda000bf06070 */
[----:B------:R-:W-:Y:S05]  /*7000*/  @P0 BRA `(.L_x_9698) ;  /* 0x0000000000340947 */ /* 0x000fea0003800000 */
[----:B--23--:R-:W2:Y:S01]  /*7010*/  LDC.64 R6, c[0x0][0x3f0] ;  /* 0x0000fc00ff067b82 */ /* 0x00cea20000000a00 */
[C---:B------:R-:W-:Y:S01]  /*7020*/  VIADD R3, R2.reuse, UR6 ;  /* 0x0000000602037c36 */ /* 0x040fe20008000000 */
[----:B------:R-:W-:-:S03]  /*7030*/  IADD3 R2, PT, PT, R2, 0x80, RZ ;  /* 0x0000008002027810 */ /* 0x000fc60007ffe0ff */
[----:B--2---:R-:W-:-:S05]  /*7040*/  IMAD.WIDE.U32 R6, R3, 0x8, R6 ;  /* 0x0000000803067825 */ /* 0x004fca00078e0006 */
[----:B------:R4:W-:Y:S02]  /*7050*/  STG.E.64 desc[UR10][R6.64], R10 ;  /* 0x0000000a06007986 */ /* 0x0009e4000c101b0a */
.L_x_9697:
        /* <DEDUP_REMOVED lines=8> */
.L_x_9698:
[----:B------:R-:W-:Y:S05]  /*70e0*/  BSYNC.RELIABLE B1 ;  /* 0x0000000000017941 */ /* 0x000fea0003800100 */
.L_x_9693:
[----:B------:R-:W-:-:S13]  /*70f0*/  ISETP.GE.U32.AND P0, PT, R2, UR14, PT ;  /* 0x0000000e02007c0c */ /* 0x000fda000bf06070 */
[----:B--234-:R-:W2:Y:S01]  /*7100*/  @!P0 LDC.64 R6, c[0x0][0x3f0] ;  /* 0x0000fc00ff068b82 */ /* 0x01cea20000000a00 */
[C---:B------:R-:W-:Y:S02]  /*7110*/  @!P0 IADD3 R3, PT, PT, R2.reuse, UR6, RZ ;  /* 0x0000000602038c10 */ /* 0x040fe4000fffe0ff */
[----:B------:R-:W-:-:S03]  /*7120*/  @!P0 IADD3 R2, PT, PT, R2, 0x80, RZ ;  /* 0x0000008002028810 */ /* 0x000fc60007ffe0ff */
[----:B--2---:R-:W-:-:S05]  /*7130*/  @!P0 IMAD.WIDE.U32 R6, R3, 0x8, R6 ;  /* 0x0000000803068825 */ /* 0x004fca00078e0006 */
[----:B------:R2:W-:Y:S02]  /*7140*/  @!P0 STG.E.64 desc[UR10][R6.64], R32 ;  /* 0x0000002006008986 */ /* 0x0005e4000c101b0a */
.L_x_9699:
[----:B------:R-:W-:Y:S05]  /*7150*/  BSYNC.RECONVERGENT B0 ;  /* 0x0000000000007941 */ /* 0x000fea0003800200 */
.L_x_9692:
        /* <DEDUP_REMOVED lines=8> */
.L_x_9643:
        /* <DEDUP_REMOVED lines=75> */
.L_x_9703:
        /* <DEDUP_REMOVED lines=72> */
.L_x_9702:
        /* <DEDUP_REMOVED lines=52> */
.L_x_9704:
        /* <DEDUP_REMOVED lines=35> */
.L_x_9705:
        /* <DEDUP_REMOVED lines=17> */
.L_x_9701:
        /* <DEDUP_REMOVED lines=30> */
.L_x_9707:
        /* <DEDUP_REMOVED lines=72> */
.L_x_9706:
        /* <DEDUP_REMOVED lines=52> */
.L_x_9708:
        /* <DEDUP_REMOVED lines=34> */
.L_x_9709:
        /* <DEDUP_REMOVED lines=15> */
.L_x_9700:
        /* <DEDUP_REMOVED lines=38> */
.L_x_9712:
        /* <DEDUP_REMOVED lines=73> */
.L_x_9711:
        /* <DEDUP_REMOVED lines=54> */
.L_x_9713:
        /* <DEDUP_REMOVED lines=36> */
.L_x_9714:
        /* <DEDUP_REMOVED lines=18> */
.L_x_9710:
        /* <DEDUP_REMOVED lines=30> */
.L_x_9717:
        /* <DEDUP_REMOVED lines=72> */
.L_x_9716:
        /* <DEDUP_REMOVED lines=52> */
.L_x_9718:
        /* <DEDUP_REMOVED lines=34> */
.L_x_9719:
        /* <DEDUP_REMOVED lines=16> */
.L_x_9715:
        /* <DEDUP_REMOVED lines=34> */
.L_x_9722:
        /* <DEDUP_REMOVED lines=73> */
.L_x_9721:
        /* <DEDUP_REMOVED lines=54> */
.L_x_9723:
        /* <DEDUP_REMOVED lines=36> */
.L_x_9724:
        /* <DEDUP_REMOVED lines=18> */
.L_x_9720:
        /* <DEDUP_REMOVED lines=31> */
.L_x_9727:
        /* <DEDUP_REMOVED lines=72> */
.L_x_9726:
        /* <DEDUP_REMOVED lines=51> */
.L_x_9728:
        /* <DEDUP_REMOVED lines=34> */
.L_x_9729:
        /* <DEDUP_REMOVED lines=16> */
.L_x_9725:
        /* <DEDUP_REMOVED lines=32> */
.L_x_9732:
        /* <DEDUP_REMOVED lines=74> */
.L_x_9731:
        /* <DEDUP_REMOVED lines=53> */
.L_x_9733:
        /* <DEDUP_REMOVED lines=36> */
.L_x_9734:
        /* <DEDUP_REMOVED lines=18> */
.L_x_9730:
        /* <DEDUP_REMOVED lines=31> */
.L_x_9737:
        /* <DEDUP_REMOVED lines=71> */
.L_x_9736:
        /* <DEDUP_REMOVED lines=50> */
.L_x_9738:
        /* <DEDUP_REMOVED lines=39> */
.L_x_9739:
        /* <DEDUP_REMOVED lines=17> */
.L_x_9735:
        /* <DEDUP_REMOVED lines=11> */
.L_x_9740:
        /* <DEDUP_REMOVED lines=10> */
.L_x_19053:


//--------------------- .text._ZN2at6native18elementwise_kernelILi128ELi4EZNS0_15gpu_kernel_implIZZNS0_73_GLOBAL__N__c8866d80_35_SparseBinaryOpIntersectionKernel_cu_b2145a98_327142_sparse_binary_op_intersection_kernel_implINS3_18CUDAKernelLauncherENS3_36CUDAValueSelectionIntersectionKernelINS3_9RhsProjOpEEElLl0EEEvRNS_6TensorERKS9_SC_RKSt6vectorIlSaIlEERKSt8optionalIS9_ESL_bbENKUlvE3_clEvEUllE_EEvRNS_18TensorIteratorBaseERKT_EUliE_EEviT1_ --------------------------
	.section	.text._ZN2at6native18elementwise_kernelILi128ELi4EZNS0_15gpu_kernel_implIZZNS0_73_GLOBAL__N__c8866d80_35_SparseBinaryOpIntersectionKernel_cu_b2145a98_327142_sparse_binary_op_intersection_kernel_implINS3_18CUDAKernelLauncherENS3_36CUDAValueSelectionIntersectionKernelINS3_9RhsProjOpEEElLl0EEEvRNS_6TensorERKS9_SC_RKSt6vectorIlSaIlEERKSt8optionalIS9_ESL_bbENKUlvE3_clEvEUllE_EEvRNS_18TensorIteratorBaseERKT_EUliE_EEviT1_,"ax",@progbits
	.align	128
        .global         _ZN2at6native18elementwise_kernelILi128ELi4EZNS0_15gpu_kernel_implIZZNS0_73_GLOBAL__N__c8866d80_35_SparseBinaryOpIntersectionKernel_cu_b2145a98_327142_sparse_binary_op_intersection_kernel_implINS3_18CUDAKernelLauncherENS3_36CUDAValueSelectionIntersectionKernelINS3_9RhsProjOpEEElLl0EEEvRNS_6TensorERKS9_SC_RKSt6vectorIlSaIlEERKSt8optionalIS9_ESL_bbENKUlvE3_clEvEUllE_EEvRNS_18TensorIteratorBaseERKT_EUliE_EEviT1_
        .type           _ZN2at6native18elementwise_kernelILi128ELi4EZNS0_15gpu_kernel_implIZZNS0_73_GLOBAL__N__c8866d80_35_SparseBinaryOpIntersectionKernel_cu_b2145a98_327142_sparse_binary_op_intersection_kernel_implINS3_18CUDAKernelLauncherENS3_36CUDAValueSelectionIntersectionKernelINS3_9RhsProjOpEEElLl0EEEvRNS_6TensorERKS9_SC_RKSt6vectorIlSaIlEERKSt8optionalIS9_ESL_bbENKUlvE3_clEvEUllE_EEvRNS_18TensorIteratorBaseERKT_EUliE_EEviT1_,@function
        .size           _ZN2at6native18elementwise_kernelILi128ELi4EZNS0_15gpu_kernel_implIZZNS0_73_GLOBAL__N__c8866d80_35_SparseBinaryOpIntersectionKernel_cu_b2145a98_327142_sparse_binary_op_intersection_kernel_implINS3_18CUDAKernelLauncherENS3_36CUDAValueSelectionIntersectionKernelINS3_9RhsProjOpEEElLl0EEEvRNS_6TensorERKS9_SC_RKSt6vectorIlSaIlEERKSt8optionalIS9_ESL_bbENKUlvE3_clEvEUllE_EEvRNS_18TensorIteratorBaseERKT_EUliE_EEviT1_,(.L_x_19054 - _ZN2at6native18elementwise_kernelILi128ELi4EZNS0_15gpu_kernel_implIZZNS0_73_GLOBAL__N__c8866d80_35_SparseBinaryOpIntersectionKernel_cu_b2145a98_327142_sparse_binary_op_intersection_kernel_implINS3_18CUDAKernelLauncherENS3_36CUDAValueSelectionIntersectionKernelINS3_9RhsProjOpEEElLl0EEEvRNS_6TensorERKS9_SC_RKSt6vectorIlSaIlEERKSt8optionalIS9_ESL_bbENKUlvE3_clEvEUllE_EEvRNS_18TensorIteratorBaseERKT_EUliE_EEviT1_)
        .other          _ZN2at6native18elementwise_kernelILi128ELi4EZNS0_15gpu_kernel_implIZZNS0_73_GLOBAL__N__c8866d80_35_SparseBinaryOpIntersectionKernel_cu_b2145a98_327142_sparse_binary_op_intersection_kernel_implINS3_18CUDAKernelLauncherENS3_36CUDAValueSelectionIntersectionKernelINS3_9RhsProjOpEEElLl0EEEvRNS_6TensorERKS9_SC_RKSt6vectorIlSaIlEERKSt8optionalIS9_ESL_bbENKUlvE3_clEvEUllE_EEvRNS_18TensorIteratorBaseERKT_EUliE_EEviT1_,@"STO_CUDA_ENTRY STV_DEFAULT"
_ZN2at6native18elementwise_kernelILi128ELi4EZNS0_15gpu_kernel_implIZZNS0_73_GLOBAL__N__c8866d80_35_SparseBinaryOpIntersectionKernel_cu_b2145a98_327142_sparse_binary_op_intersection_kernel_implINS3_18CUDAKernelLauncherENS3_36CUDAValueSelectionIntersectionKernelINS3_9RhsProjOpEEElLl0EEEvRNS_6TensorERKS9_SC_RKSt6vectorIlSaIlEERKSt8optionalIS9_ESL_bbENKUlvE3_clEvEUllE_EEvRNS_18TensorIteratorBaseERKT_EUliE_EEviT1_:
.text._ZN2at6native18elementwise_kernelILi128ELi4EZNS0_15gpu_kernel_implIZZNS0_73_GLOBAL__N__c8866d80_35_SparseBinaryOpIntersectionKernel_cu_b2145a98_327142_sparse_binary_op_intersection_kernel_implINS3_18CUDAKernelLauncherENS3_36CUDAValueSelectionIntersectionKernelINS3_9RhsProjOpEEElLl0EEEvRNS_6TensorERKS9_SC_RKSt6vectorIlSaIlEERKSt8optionalIS9_ESL_bbENKUlvE3_clEvEUllE_EEvRNS_18TensorIteratorBaseERKT_EUliE_EEviT1_:
        /* <DEDUP_REMOVED lines=335> */
.L_x_9743:
        /* <DEDUP_REMOVED lines=17> */
.L_x_9747:
[----:B------:R1:W5:Y:S01]  /*1600*/  LDG.E.U8 R60, desc[UR36][R4.64] ;  /* 0x00000024043c7981 */ /* 0x000362000c1e1100 */
[----:B------:R-:W-:Y:S01]  /*1610*/  IMAD.MOV.U32 R61, RZ, RZ, RZ ;  /* 0x000000ffff3d7224 */ /* 0x000fe200078e00ff */
[----:B------:R-:W-:Y:S06]  /*1620*/  BRA `(.L_x_9749) ;  /* 0x0000000c00447947 */ /* 0x000fec0003800000 */
.L_x_9746:
        /* <DEDUP_REMOVED lines=8> */
.L_x_9751:
[----:B------:R-:W2:Y:S02]  /*16b0*/  LDG.E R60, desc[UR36][R4.64] ;  /* 0x00000024043c7981 */ /* 0x000ea4000c1e1900 */
[----:B--2---:R-:W-:Y:S01]  /*16c0*/  SHF.R.S32.HI R61, RZ, 0x1f, R60 ;  /* 0x0000001fff3d7819 */ /* 0x004fe2000001143c */
[----:B------:R-:W-:Y:S06]  /*16d0*/  BRA `(.L_x_9749) ;  /* 0x0000000c00187947 */ /* 0x000fec0003800000 */
.L_x_9750:
[----:B------:R-:W2:Y:S02]  /*16e0*/  LDG.E.S16 R60, desc[UR36][R4.64] ;  /* 0x00000024043c7981 */ /* 0x000ea4000c1e1700 */
[----:B--2---:R-:W-:Y:S01]  /*16f0*/  SHF.R.S32.HI R61, RZ, 0x1f, R60 ;  /* 0x0000001fff3d7819 */ /* 0x004fe2000001143c */
[----:B------:R-:W-:Y:S06]  /*1700*/  BRA `(.L_x_9749) ;  /* 0x0000000c000c7947 */ /* 0x000fec0003800000 */
.L_x_9745:
        /* <DEDUP_REMOVED lines=9> */
.L_x_9753:
[----:B------:R-:W2:Y:S02]  /*17a0*/  LDG.E.U16 R4, desc[UR36][R4.64] ;  /* 0x0000002404047981 */ /* 0x000ea4000c1e1500 */
[----:B--2---:R-:W-:-:S06]  /*17b0*/  HADD2.F32 R60, -RZ, R4.H0_H0 ;  /* 0x20000004ff3c7230 */ /* 0x004fcc0000004100 */
[----:B------:R-:W1:Y:S01]  /*17c0*/  F2I.S64.TRUNC R60, R60 ;  /* 0x0000003c003c7311 */ /* 0x000e62000020d900 */
[----:B------:R-:W-:Y:S05]  /*17d0*/  BRA `(.L_x_9749) ;  /* 0x0000000800d87947 */ /* 0x000fea0003800000 */
.L_x_9752:
        /* <DEDUP_REMOVED lines=9> */
.L_x_9755:
[----:B------:R-:W2:Y:S02]  /*1870*/  LDG.E.U16 R4, desc[UR36][R4.64] ;  /* 0x0000002404047981 */ /* 0x000ea4000c1e1500 */
[----:B--2---:R-:W-:-:S06]  /*1880*/  HADD2.F32 R60, -RZ, R4.H0_H0 ;  /* 0x20000004ff3c7230 */ /* 0x004fcc0000004100 */
[----:B------:R-:W1:Y:S01]  /*1890*/  F2I.S64.TRUNC R60, R60 ;  /* 0x0000003c003c7311 */ /* 0x000e62000020d900 */
[----:B------:R-:W-:Y:S05]  /*18a0*/  BRA `(.L_x_9749) ;  /* 0x0000000800a47947 */ /* 0x000fea0003800000 */
.L_x_9754:
[----:B------:R-:W2:Y:S02]  /*18b0*/  LDG.E.64 R4, desc[UR36][R4.64] ;  /* 0x0000002404047981 */ /* 0x000ea4000c1e1b00 */
[----:B--2---:R1:W2:Y:S01]  /*18c0*/  F2I.S64.F64.TRUNC R60, R4 ;  /* 0x00000004003c7311 */ /* 0x0042a2000030d900 */
[----:B------:R-:W-:Y:S05]  /*18d0*/  BRA `(.L_x_9749) ;  /* 0x0000000800987947 */ /* 0x000fea0003800000 */
.L_x_9744:
        /* <DEDUP_REMOVED lines=13> */
.L_x_9758:
[----:B------:R-:W2:Y:S02]  /*19b0*/  LDG.E.64 R4, desc[UR36][R4.64] ;  /* 0x0000002404047981 */ /* 0x000ea4000c1e1b00 */
[----:B--2---:R1:W2:Y:S01]  /*19c0*/  F2I.S64.F64.TRUNC R60, R4 ;  /* 0x00000004003c7311 */ /* 0x0042a2000030d900 */
[----:B------:R-:W-:Y:S05]  /*19d0*/  BRA `(.L_x_9749) ;  /* 0x0000000800587947 */ /* 0x000fea0003800000 */
.L_x_9757:
        /* <DEDUP_REMOVED lines=26> */
.L_x_9760:
        /* <DEDUP_REMOVED lines=14> */
.L_x_9759:
[----:B------:R-:W2:Y:S02]  /*1c60*/  LDG.E.U16 R60, desc[UR36][R4.64] ;  /* 0x00000024043c7981 */ /* 0x000ea4000c1e1500 */
[----:B--2---:R-:W-:-:S06]  /*1c70*/  IMAD.U32 R60, R60, 0x10000, RZ ;  /* 0x000100003c3c7824 */ /* 0x004fcc00078e00ff */
[----:B------:R-:W1:Y:S01]  /*1c80*/  F2I.S64.TRUNC R60, R60 ;  /* 0x0000003c003c7311 */ /* 0x000e62000020d900 */
[----:B------:R-:W-:Y:S05]  /*1c90*/  BRA `(.L_x_9749) ;  /* 0x0000000400a87947 */ /* 0x000fea0003800000 */
.L_x_9756:
        /* <DEDUP_REMOVED lines=11> */
.L_x_9763:
        /* <DEDUP_REMOVED lines=21> */
.L_x_9767:
[----:B------:R-:W-:Y:S05]  /*1ea0*/  BSYNC.RECONVERGENT B1 ;  /* 0x0000000000017941 */ /* 0x000fea0003800200 */
.L_x_9766:
[----:B------:R-:W-:Y:S01]  /*1eb0*/  IMAD.SHL.U32 R0, R0, 0x100000, RZ ;  /* 0x0010000000007824 */ /* 0x000fe200078e00ff */
[----:B------:R-:W-:-:S04]  /*1ec0*/  LEA R3, R3, 0x3b800000, 0x17 ;  /* 0x3b80000003037811 */ /* 0x000fc800078eb8ff */
[----:B------:R-:W-:-:S07]  /*1ed0*/  LOP3.LUT R60, R3, R0, R7, 0xfe, !PT ;  /* 0x00000000033c7212 */ /* 0x000fce00078efe07 */
.L_x_9765:
[----:B------:R-:W-:Y:S05]  /*1ee0*/  BSYNC.RECONVERGENT B0 ;  /* 0x0000000000007941 */ /* 0x000fea0003800200 */
.L_x_9764:
[----:B------:R-:W2:Y:S01]  /*1ef0*/  F2I.S64.TRUNC R60, R60 ;  /* 0x0000003c003c7311 */ /* 0x000ea2000020d900 */
[----:B------:R-:W-:Y:S05]  /*1f00*/  BRA `(.L_x_9749) ;  /* 0x00000004000c7947 */ /* 0x000fea0003800000 */
.L_x_9762:
        /* <DEDUP_REMOVED lines=21> */
.L_x_9771:
[----:B------:R-:W-:Y:S05]  /*2060*/  BSYNC.RECONVERGENT B1 ;  /* 0x0000000000017941 */ /* 0x000fea0003800200 */
.L_x_9770:
[----:B------:R-:W-:Y:S01]  /*2070*/  IMAD.SHL.U32 R0, R0, 0x200000, RZ ;  /* 0x0020000000007824 */ /* 0x000fe200078e00ff */
[----:B------:R-:W-:-:S04]  /*2080*/  LEA R3, R3, 0x37800000, 0x17 ;  /* 0x3780000003037811 */ /* 0x000fc800078eb8ff */
[----:B------:R-:W-:-:S07]  /*2090*/  LOP3.LUT R60, R3, R0, R7, 0xfe, !PT ;  /* 0x00000000033c7212 */ /* 0x000fce00078efe07 */
.L_x_9769:
[----:B------:R-:W-:Y:S05]  /*20a0*/  BSYNC.RECONVERGENT B0 ;  /* 0x0000000000007941 */ /* 0x000fea0003800200 */
.L_x_9768:
[----:B------:R-:W3:Y:S01]  /*20b0*/  F2I.S64.TRUNC R60, R60 ;  /* 0x0000003c003c7311 */ /* 0x000ee2000020d900 */
[----:B------:R-:W-:Y:S05]  /*20c0*/  BRA `(.L_x_9749) ;  /* 0x00000000009c7947 */ /* 0x000fea0003800000 */
.L_x_9761:
[----:B------:R-:W-:-:S09]  /*20d0*/  UISETP.NE.AND UP0, UPT, UR4, 0x1c, UPT ;  /* 0x0000001c0400788c */ /* 0x000fd2000bf05270 */
[----:B------:R-:W-:Y:S05]  /*20e0*/  BRA.U !UP0, `(.L_x_9772) ;  /* 0x00000001088c7547 */ /* 0x000fea000b800000 */
[----:B------:R-:W-:-:S09]  /*20f0*/  UISETP.NE.AND UP0, UPT, UR4, 0x1d, UPT ;  /* 0x0000001d0400788c */ /* 0x000fd2000bf05270 */
[----:B------:R-:W-:Y:S05]  /*2100*/  BRA.U !UP0, `(.L_x_9773) ;  /* 0x00000001087c7547 */ /* 0x000fea000b800000 */
[----:B------:R-:W-:-:S09]  /*2110*/  UISETP.NE.AND UP0, UPT, UR4, 0x2c, UPT ;  /* 0x0000002c0400788c */ /* 0x000fd2000bf05270 */
[----:B------:R-:W-:Y:S05]  /*2120*/  BRA.U !UP0, `(.L_x_9774) ;  /* 0x0000000108487547 */ /* 0x000fea000b800000 */
.L_x_9748:
        /* <DEDUP_REMOVED lines=16> */
.L_x_9775:
[----:B------:R-:W-:Y:S01]  /*2230*/  CS2R R60, SRZ ;  /* 0x00000000003c7805 */ /* 0x000fe2000001ff00 */
[----:B------:R-:W-:Y:S06]  /*2240*/  BRA `(.L_x_9749) ;  /* 0x00000000003c7947 */ /* 0x000fec0003800000 */
.L_x_9774:
        /* <DEDUP_REMOVED lines=8> */
.L_x_9777:
[----:B------:R-:W-:Y:S05]  /*22d0*/  BSYNC.RECONVERGENT B0 ;  /* 0x0000000000007941 */ /* 0x000fea0003800200 */
.L_x_9776:
[----:B------:R-:W1:Y:S01]  /*22e0*/  F2I.S64.TRUNC R60, R60 ;  /* 0x0000003c003c7311 */ /* 0x000e62000020d900 */
[----:B------:R-:W-:Y:S05]  /*22f0*/  BRA `(.L_x_9749) ;  /* 0x0000000000107947 */ /* 0x000fea0003800000 */
.L_x_9773:
[----:B------:R1:W5:Y:S01]  /*2300*/  LDG.E.64 R60, desc[UR36][R4.64] ;  /* 0x00000024043c7981 */ /* 0x000362000c1e1b00 */
[----:B------:R-:W-:Y:S05]  /*2310*/  BRA `(.L_x_9749) ;  /* 0x0000000000087947 */ /* 0x000fea0003800000 */
.L_x_9772:
[----:B------:R4:W5:Y:S01]  /*2320*/  LDG.E R60, desc[UR36][R4.64] ;  /* 0x00000024043c7981 */ /* 0x000962000c1e1900 */
[----:B------:R-:W-:-:S07]  /*2330*/  IMAD.MOV.U32 R61, RZ, RZ, RZ ;  /* 0x000000ffff3d7224 */ /* 0x000fce00078e00ff */
.L_x_9749:
        /* <DEDUP_REMOVED lines=8> */
.L_x_9778:
        /* <DEDUP_REMOVED lines=40> */
.L_x_9781:
        /* <DEDUP_REMOVED lines=74> */
.L_x_9780:
        /* <DEDUP_REMOVED lines=53> */
.L_x_9782:
        /* <DEDUP_REMOVED lines=35> */
.L_x_9783:
        /* <DEDUP_REMOVED lines=18> */
.L_x_9779:
        /* <DEDUP_REMOVED lines=15> */
.L_x_9785:
        /* <DEDUP_REMOVED lines=27> */
.L_x_9784:
[----:B------:R-:W-:Y:S05]  /*3420*/  @!P0 BRA `(.L_x_9786) ;  /* 0x0000000000808947 */ /* 0x000fea0003800000 */
[----:B------:R-:W-:Y:S01]  /*3430*/  BSSY.RECONVERGENT B0, `(.L_x_9786) ;  /* 0x000001f000007945 */ /* 0x000fe20003800200 */
[----:B0-----:R-:W-:Y:S01]  /*3440*/  MOV R25, R26 ;  /* 0x0000001a00197202 */ /* 0x001fe20000000f00 */
[----:B-1----:R-:W-:Y:S01]  /*3450*/  IMAD.MOV.U32 R26, RZ, RZ, R28 ;  /* 0x000000ffff1a7224 */ /* 0x002fe200078e001c */
[----:B------:R-:W-:Y:S01]  /*3460*/  MOV R24, R3 ;  /* 0x0000000300187202 */ /* 0x000fe20000000f00 */
[----:B------:R-:W-:-:S07]  /*3470*/  IMAD.MOV.U32 R15, RZ, RZ, R21 ;  /* 0x000000ffff0f7224 */ /* 0x000fce00078e0015 */
.L_x_9787:
        /* <DEDUP_REMOVED lines=27> */
.L_x_9786:
        /* <DEDUP_REMOVED lines=34> */
.L_x_9791:
[----:B------:R4:W-:Y:S01]  /*3850*/  STG.E.U8 desc[UR36][R12.64], RZ ;  /* 0x000000ff0c007986 */ /* 0x0009e2000c101124 */
[----:B------:R-:W-:Y:S05]  /*3860*/  BRA `(.L_x_9793) ;  /* 0x0000000400907947 */ /* 0x000fea0003800000 */
.L_x_9790:
        /* <DEDUP_REMOVED lines=8> */
.L_x_9795:
[----:B------:R2:W-:Y:S01]  /*38f0*/  STG.E desc[UR36][R12.64], RZ ;  /* 0x000000ff0c007986 */ /* 0x0005e2000c101924 */
[----:B------:R-:W-:Y:S05]  /*3900*/  BRA `(.L_x_9793) ;  /* 0x0000000400687947 */ /* 0x000fea0003800000 */
.L_x_9794:
[----:B------:R3:W-:Y:S01]  /*3910*/  STG.E.U16 desc[UR36][R12.64], RZ ;  /* 0x000000ff0c007986 */ /* 0x0007e2000c101524 */
[----:B------:R-:W-:Y:S05]  /*3920*/  BRA `(.L_x_9793) ;  /* 0x0000000400607947 */ /* 0x000fea0003800000 */
.L_x_9789:
        /* <DEDUP_REMOVED lines=8> */
.L_x_9797:
[----:B------:R0:W-:Y:S01]  /*39b0*/  STG.E.U16 desc[UR36][R12.64], RZ ;  /* 0x000000ff0c007986 */ /* 0x0001e2000c101524 */
[----:B------:R-:W-:Y:S05]  /*39c0*/  BRA `(.L_x_9793) ;  /* 0x0000000400387947 */ /* 0x000fea0003800000 */
.L_x_9796:
        /* <DEDUP_REMOVED lines=8> */
.L_x_9799:
[----:B------:R0:W-:Y:S01]  /*3a50*/  STG.E desc[UR36][R12.64], RZ ;  /* 0x000000ff0c007986 */ /* 0x0001e2000c101924 */
[----:B------:R-:W-:Y:S05]  /*3a60*/  BRA `(.L_x_9793) ;  /* 0x0000000400107947 */ /* 0x000fea0003800000 */
.L_x_9798:
[----:B------:R0:W-:Y:S01]  /*3a70*/  STG.E.64 desc[UR36][R12.64], RZ ;  /* 0x000000ff0c007986 */ /* 0x0001e2000c101b24 */
[----:B------:R-:W-:Y:S05]  /*3a80*/  BRA `(.L_x_9793) ;  /* 0x0000000400087947 */ /* 0x000fea0003800000 */
.L_x_9788:
        /* <DEDUP_REMOVED lines=10> */
.L_x_9802:
[----:B------:R0:W-:Y:S01]  /*3b30*/  STG.E.128 desc[UR36][R12.64], RZ ;  /* 0x000000ff0c007986 */ /* 0x0001e2000c101d24 */
[----:B------:R-:W-:Y:S05]  /*3b40*/  BRA `(.L_x_9793) ;  /* 0x0000000000d87947 */ /* 0x000fea0003800000 */
.L_x_9801:
        /* <DEDUP_REMOVED lines=8> */
.L_x_9804:
[----:B------:R0:W-:Y:S01]  /*3bd0*/  STG.E.U8 desc[UR36][R12.64], RZ ;  /* 0x000000ff0c007986 */ /* 0x0001e2000c101124 */
[----:B------:R-:W-:Y:S05]  /*3be0*/  BRA `(.L_x_9793) ;  /* 0x0000000000b07947 */ /* 0x000fea0003800000 */
.L_x_9803:
[----:B------:R0:W-:Y:S01]  /*3bf0*/  STG.E.U16 desc[UR36][R12.64], RZ ;  /* 0x000000ff0c007986 */ /* 0x0001e2000c101524 */
[----:B------:R-:W-:Y:S05]  /*3c00*/  BRA `(.L_x_9793) ;  /* 0x0000000000a87947 */ /* 0x000fea0003800000 */
.L_x_9800:
        /* <DEDUP_REMOVED lines=10> */
.L_x_9807:
[----:B------:R0:W-:Y:S01]  /*3cb0*/  STG.E.U8 desc[UR36][R12.64], RZ ;  /* 0x000000ff0c007986 */ /* 0x0001e2000c101124 */
[----:B------:R-:W-:Y:S05]  /*3cc0*/  BRA `(.L_x_9793) ;  /* 0x0000000000787947 */ /* 0x000fea0003800000 */
.L_x_9806:
[----:B------:R0:W-:Y:S01]  /*3cd0*/  STG.E.U8 desc[UR36][R12.64], RZ ;  /* 0x000000ff0c007986 */ /* 0x0001e2000c101124 */
[----:B------:R-:W-:Y:S05]  /*3ce0*/  BRA `(.L_x_9793) ;  /* 0x0000000000707947 */ /* 0x000fea0003800000 */
.L_x_9805:
[----:B------:R-:W-:-:S13]  /*3cf0*/  ISETP.NE.AND P0, PT, R0, 0x1c, PT ;  /* 0x0000001c0000780c */ /* 0x000fda0003f05270 */
[----:B------:R-:W-:Y:S05]  /*3d00*/  @!P0 BRA `(.L_x_9808) ;  /* 0x0000000000648947 */ /* 0x000fea0003800000 */
[----:B------:R-:W-:-:S13]  /*3d10*/  ISETP.NE.AND P0, PT, R0, 0x1d, PT ;  /* 0x0000001d0000780c */ /* 0x000fda0003f05270 */
[----:B------:R-:W-:Y:S05]  /*3d20*/  @!P0 BRA `(.L_x_9809) ;  /* 0x0000000000548947 */ /* 0x000fea0003800000 */
[----:B------:R-:W-:-:S13]  /*3d30*/  ISETP.NE.AND P0, PT, R0, 0x2c, PT ;  /* 0x0000002c0000780c */ /* 0x000fda0003f05270 */
[----:B------:R-:W-:Y:S05]  /*3d40*/  @!P0 BRA `(.L_x_9810) ;  /* 0x0000000000448947 */ /* 0x000fea0003800000 */
.L_x_9792:
        /* <DEDUP_REMOVED lines=16> */
.L_x_9811:
[----:B------:R-:W-:Y:S05]  /*3e50*/  BRA `(.L_x_9793) ;  /* 0x0000000000147947 */ /* 0x000fea0003800000 */
.L_x_9810:
[----:B------:R0:W-:Y:S01]  /*3e60*/  STG.E.U8 desc[UR36][R12.64], RZ ;  /* 0x000000ff0c007986 */ /* 0x0001e2000c101124 */
[----:B------:R-:W-:Y:S05]  /*3e70*/  BRA `(.L_x_9793) ;  /* 0x00000000000c7947 */ /* 0x000fea0003800000 */
.L_x_9809:
[----:B------:R0:W-:Y:S01]  /*3e80*/  STG.E.64 desc[UR36][R12.64], RZ ;  /* 0x000000ff0c007986 */ /* 0x0001e2000c101b24 */
[----:B------:R-:W-:Y:S05]  /*3e90*/  BRA `(.L_x_9793) ;  /* 0x0000000000047947 */ /* 0x000fea0003800000 */
.L_x_9808:
[----:B------:R0:W-:Y:S02]  /*3ea0*/  STG.E desc[UR36][R12.64], RZ ;  /* 0x000000ff0c007986 */ /* 0x0001e4000c101924 */
.L_x_9793:
[----:B------:R-:W-:-:S07]  /*3eb0*/  VIADD R17, R17, 0x80 ;  /* 0x0000008011117836 */ /* 0x000fce0000000000 */
.L_x_9742:
[----:B-1----:R-:W-:Y:S05]  /*3ec0*/  BSYNC.RECONVERGENT B6 ;  /* 0x0000000000067941 */ /* 0x002fea0003800200 */
.L_x_9741:
        /* <DEDUP_REMOVED lines=308> */
.L_x_9814:
        /* <DEDUP_REMOVED lines=17> */
.L_x_9818:
[----:B------:R1:W5:Y:S01]  /*5320*/  LDG.E.U8 R60, desc[UR36][R4.64] ;  /* 0x00000024043c7981 */ /* 0x000362000c1e1100 */
[----:B------:R-:W-:Y:S01]  /*5330*/  HFMA2 R61, -RZ, RZ, 0, 0 ;  /* 0x00000000ff3d7431 */ /* 0x000fe200000001ff */
[----:B------:R-:W-:Y:S06]  /*5340*/  BRA `(.L_x_9820) ;  /* 0x0000000c00447947 */ /* 0x000fec0003800000 */
.L_x_9817:
        /* <DEDUP_REMOVED lines=8> */
.L_x_9822:
[----:B------:R-:W5:Y:S02]  /*53d0*/  LDG.E R60, desc[UR36][R4.64] ;  /* 0x00000024043c7981 */ /* 0x000f64000c1e1900 */
[----:B-----5:R-:W-:Y:S01]  /*53e0*/  SHF.R.S32.HI R61, RZ, 0x1f, R60 ;  /* 0x0000001fff3d7819 */ /* 0x020fe2000001143c */
[----:B------:R-:W-:Y:S06]  /*53f0*/  BRA `(.L_x_9820) ;  /* 0x0000000c00187947 */ /* 0x000fec0003800000 */
.L_x_9821:
[----:B------:R-:W5:Y:S02]  /*5400*/  LDG.E.S16 R60, desc[UR36][R4.64] ;  /* 0x00000024043c7981 */ /* 0x000f64000c1e1700 */
[----:B-----5:R-:W-:Y:S01]  /*5410*/  SHF.R.S32.HI R61, RZ, 0x1f, R60 ;  /* 0x0000001fff3d7819 */ /* 0x020fe2000001143c */
[----:B------:R-:W-:Y:S06]  /*5420*/  BRA `(.L_x_9820) ;  /* 0x0000000c000c7947 */ /* 0x000fec0003800000 */
.L_x_9816:
        /* <DEDUP_REMOVED lines=9> */
.L_x_9824:
[----:B------:R-:W5:Y:S02]  /*54c0*/  LDG.E.U16 R4, desc[UR36][R4.64] ;  /* 0x0000002404047981 */ /* 0x000f64000c1e1500 */
[----:B-----5:R-:W-:-:S06]  /*54d0*/  HADD2.F32 R60, -RZ, R4.H0_H0 ;  /* 0x20000004ff3c7230 */ /* 0x020fcc0000004100 */
[----:B------:R-:W1:Y:S01]  /*54e0*/  F2I.S64.TRUNC R60, R60 ;  /* 0x0000003c003c7311 */ /* 0x000e62000020d900 */
[----:B------:R-:W-:Y:S05]  /*54f0*/  BRA `(.L_x_9820) ;  /* 0x0000000800d87947 */ /* 0x000fea0003800000 */
.L_x_9823:
        /* <DEDUP_REMOVED lines=9> */
.L_x_9826:
[----:B------:R-:W5:Y:S02]  /*5590*/  LDG.E.U16 R4, desc[UR36][R4.64] ;  /* 0x0000002404047981 */ /* 0x000f64000c1e1500 */
[----:B-----5:R-:W-:-:S06]  /*55a0*/  HADD2.F32 R60, -RZ, R4.H0_H0 ;  /* 0x20000004ff3c7230 */ /* 0x020fcc0000004100 */
[----:B------:R-:W1:Y:S01]  /*55b0*/  F2I.S64.TRUNC R60, R60 ;  /* 0x0000003c003c7311 */ /* 0x000e62000020d900 */
[----:B------:R-:W-:Y:S05]  /*55c0*/  BRA `(.L_x_9820) ;  /* 0x0000000800a47947 */ /* 0x000fea0003800000 */
.L_x_9825:
[----:B------:R-:W5:Y:S02]  /*55d0*/  LDG.E.64 R4, desc[UR36][R4.64] ;  /* 0x0000002404047981 */ /* 0x000f64000c1e1b00 */
[----:B-----5:R1:W0:Y:S01]  /*55e0*/  F2I.S64.F64.TRUNC R60, R4 ;  /* 0x00000004003c7311 */ /* 0x020222000030d900 */
[----:B------:R-:W-:Y:S05]  /*55f0*/  BRA `(.L_x_9820) ;  /* 0x0000000800987947 */ /* 0x000fea0003800000 */
.L_x_9815:
        /* <DEDUP_REMOVED lines=13> */
.L_x_9829:
[----:B------:R-:W5:Y:S02]  /*56d0*/  LDG.E.64 R4, desc[UR36][R4.64] ;  /* 0x0000002404047981 */ /* 0x000f64000c1e1b00 */
[----:B-----5:R1:W0:Y:S01]  /*56e0*/  F2I.S64.F64.TRUNC R60, R4 ;  /* 0x00000004003c7311 */ /* 0x020222000030d900 */
[----:B------:R-:W-:Y:S05]  /*56f0*/  BRA `(.L_x_9820) ;  /* 0x0000000800587947 */ /* 0x000fea0003800000 */
.L_x_9828:
        /* <DEDUP_REMOVED lines=26> */
.L_x_9831:
        /* <DEDUP_REMOVED lines=14> */
.L_x_9830:
[----:B------:R-:W5:Y:S02]  /*5980*/  LDG.E.U16 R60, desc[UR36][R4.64] ;  /* 0x00000024043c7981 */ /* 0x000f64000c1e1500 */
[----:B-----5:R-:W-:-:S06]  /*5990*/  SHF.L.U32 R60, R60, 0x10, RZ ;  /* 0x000000103c3c7819 */ /* 0x020fcc00000006ff */
[----:B------:R-:W1:Y:S01]  /*59a0*/  F2I.S64.TRUNC R60, R60 ;  /* 0x0000003c003c7311 */ /* 0x000e62000020d900 */
[----:B------:R-:W-:Y:S05]  /*59b0*/  BRA `(.L_x_9820) ;  /* 0x0000000400a87947 */ /* 0x000fea0003800000 */
.L_x_9827:
        /* <DEDUP_REMOVED lines=11> */
.L_x_9834:
        /* <DEDUP_REMOVED lines=21> */
.L_x_9838:
[----:B------:R-:W-:Y:S05]  /*5bc0*/  BSYNC.RECONVERGENT B1 ;  /* 0x0000000000017941 */ /* 0x000fea0003800200 */
.L_x_9837:
[----:B------:R-:W-:Y:S02]  /*5bd0*/  SHF.L.U32 R0, R0, 0x14, RZ ;  /* 0x0000001400007819 */ /* 0x000fe400000006ff */
[----:B------:R-:W-:-:S04]  /*5be0*/  LEA R3, R3, 0x3b800000, 0x17 ;  /* 0x3b80000003037811 */ /* 0x000fc800078eb8ff */
[----:B------:R-:W-:-:S07]  /*5bf0*/  LOP3.LUT R60, R3, R0, R7, 0xfe, !PT ;  /* 0x00000000033c7212 */ /* 0x000fce00078efe07 */
.L_x_9836:
[----:B------:R-:W-:Y:S05]  /*5c00*/  BSYNC.RECONVERGENT B0 ;  /* 0x0000000000007941 */ /* 0x000fea0003800200 */
.L_x_9835:
[----:B------:R-:W1:Y:S01]  /*5c10*/  F2I.S64.TRUNC R60, R60 ;  /* 0x0000003c003c7311 */ /* 0x000e62000020d900 */
[----:B------:R-:W-:Y:S05]  /*5c20*/  BRA `(.L_x_9820) ;  /* 0x00000004000c7947 */ /* 0x000fea0003800000 */
.L_x_9833:
        /* <DEDUP_REMOVED lines=21> */
.L_x_9842:
[----:B------:R-:W-:Y:S05]  /*5d80*/  BSYNC.RECONVERGENT B1 ;  /* 0x0000000000017941 */ /* 0x000fea0003800200 */
.L_x_9841:
[----:B------:R-:W-:Y:S01]  /*5d90*/  IMAD.SHL.U32 R0, R0, 0x200000, RZ ;  /* 0x0020000000007824 */ /* 0x000fe200078e00ff */
[----:B------:R-:W-:-:S04]  /*5da0*/  LEA R3, R3, 0x37800000, 0x17 ;  /* 0x3780000003037811 */ /* 0x000fc800078eb8ff */
[----:B------:R-:W-:-:S07]  /*5db0*/  LOP3.LUT R60, R3, R0, R7, 0xfe, !PT ;  /* 0x00000000033c7212 */ /* 0x000fce00078efe07 */
.L_x_9840:
[----:B------:R-:W-:Y:S05]  /*5dc0*/  BSYNC.RECONVERGENT B0 ;  /* 0x0000000000007941 */ /* 0x000fea0003800200 */
.L_x_9839:
[----:B------:R-:W1:Y:S01]  /*5dd0*/  F2I.S64.TRUNC R60, R60 ;  /* 0x0000003c003c7311 */ /* 0x000e62000020d900 */
[----:B------:R-:W-:Y:S05]  /*5de0*/  BRA `(.L_x_9820) ;  /* 0x00000000009c7947 */ /* 0x000fea0003800000 */
.L_x_9832:
        /* <DEDUP_REMOVED lines=14> */
.L_x_9846:
[----:B------:R-:W-:Y:S05]  /*5ed0*/  BSYNC.RECONVERGENT B0 ;  /* 0x0000000000007941 */ /* 0x000fea0003800200 */
.L_x_9845:
[----:B------:R-:W1:Y:S01]  /*5ee0*/  F2I.S64.TRUNC R60, R60 ;  /* 0x0000003c003c7311 */ /* 0x000e62000020d900 */
[----:B------:R-:W-:Y:S05]  /*5ef0*/  BRA `(.L_x_9820) ;  /* 0x0000000000587947 */ /* 0x000fea0003800000 */
.L_x_9819:
        /* <DEDUP_REMOVED lines=16> */
.L_x_9847:
[----:B------:R-:W-:Y:S01]  /*6000*/  CS2R R60, SRZ ;  /* 0x00000000003c7805 */ /* 0x000fe2000001ff00 */
[----:B------:R-:W-:Y:S06]  /*6010*/  BRA `(.L_x_9820) ;  /* 0x0000000000107947 */ /* 0x000fec0003800000 */
.L_x_9844:
[----:B------:R1:W5:Y:S01]  /*6020*/  LDG.E.64 R60, desc[UR36][R4.64] ;  /* 0x00000024043c7981 */ /* 0x000362000c1e1b00 */
[----:B------:R-:W-:Y:S05]  /*6030*/  BRA `(.L_x_9820) ;  /* 0x0000000000087947 */ /* 0x000fea0003800000 */
.L_x_9843:
[----:B------:R1:W5:Y:S01]  /*6040*/  LDG.E R60, desc[UR36][R4.64] ;  /* 0x00000024043c7981 */ /* 0x000362000c1e1900 */
[----:B------:R-:W-:-:S07]  /*6050*/  MOV R61, RZ ;  /* 0x000000ff003d7202 */ /* 0x000fce0000000f00 */
.L_x_9820:
        /* <DEDUP_REMOVED lines=8> */
.L_x_9848:
        /* <DEDUP_REMOVED lines=40> */
.L_x_9851:
        /* <DEDUP_REMOVED lines=74> */
.L_x_9850:
        /* <DEDUP_REMOVED lines=53> */
.L_x_9852:
        /* <DEDUP_REMOVED lines=35> */
.L_x_9853:
        /* <DEDUP_REMOVED lines=18> */
.L_x_9849:
        /* <DEDUP_REMOVED lines=16> */
.L_x_9855:
        /* <DEDUP_REMOVED lines=27> */
.L_x_9854:
[----:B------:R-:W-:Y:S05]  /*7150*/  @!P0 BRA `(.L_x_9856) ;  /* 0x0000000000848947 */ /* 0x000fea0003800000 */
[----:B------:R-:W1:Y:S01]  /*7160*/  LDCU.64 UR4, c[0x0][0x5c8] ;  /* 0x0000b900ff0477ac */ /* 0x000e620008000a00 */
[----:B------:R-:W-:Y:S01]  /*7170*/  BSSY.RECONVERGENT B0, `(.L_x_9856) ;  /* 0x000001f000007945 */ /* 0x000fe20003800200 */
[----:B------:R-:W-:Y:S02]  /*7180*/  MOV R15, R27 ;  /* 0x0000001b000f7202 */ /* 0x000fe40000000f00 */
[----:B------:R-:W-:Y:S01]  /*7190*/  MOV R21, R3 ;  /* 0x0000000300157202 */ /* 0x000fe20000000f00 */
[----:B-1----:R-:W-:Y:S02]  /*71a0*/  IMAD.U32 R25, RZ, RZ, UR4 ;  /* 0x00000004ff197e24 */ /* 0x002fe4000f8e00ff */
[----:B------:R-:W-:-:S07]  /*71b0*/  IMAD.U32 R24, RZ, RZ, UR5 ;  /* 0x00000005ff187e24 */ /* 0x000fce000f8e00ff */
.L_x_9857:
        /* <DEDUP_REMOVED lines=27> */
.L_x_9856:
        /* <DEDUP_REMOVED lines=34> */
.L_x_9861:
[----:B------:R0:W-:Y:S01]  /*7590*/  STG.E.U8 desc[UR36][R12.64], RZ ;  /* 0x000000ff0c007986 */ /* 0x0001e2000c101124 */
[----:B------:R-:W-:Y:S05]  /*75a0*/  BRA `(.L_x_9863) ;  /* 0x00000004008c7947 */ /* 0x000fea0003800000 */
.L_x_9860:
        /* <DEDUP_REMOVED lines=8> */
.L_x_9865:
[----:B------:R0:W-:Y:S01]  /*7630*/  STG.E desc[UR36][R12.64], RZ ;  /* 0x000000ff0c007986 */ /* 0x0001e2000c101924 */
[----:B------:R-:W-:Y:S05]  /*7640*/  BRA `(.L_x_9863) ;  /* 0x0000000400647947 */ /* 0x000fea0003800000 */
.L_x_9864:
[----:B------:R0:W-:Y:S01]  /*7650*/  STG.E.U16 desc[UR36][R12.64], RZ ;  /* 0x000000ff0c007986 */ /* 0x0001e2000c101524 */
[----:B------:R-:W-:Y:S05]  /*7660*/  BRA `(.L_x_9863) ;  /* 0x00000004005c7947 */ /* 0x000fea0003800000 */
.L_x_9859:
        /* <DEDUP_REMOVED lines=8> */
.L_x_9867:
[----:B------:R0:W-:Y:S01]  /*76f0*/  STG.E.U16 desc[UR36][R12.64], RZ ;  /* 0x000000ff0c007986 */ /* 0x0001e2000c101524 */
[----:B------:R-:W-:Y:S05]  /*7700*/  BRA `(.L_x_9863) ;  /* 0x0000000400347947 */ /* 0x000fea0003800000 */
.L_x_9866:
        /* <DEDUP_REMOVED lines=8> */
.L_x_9869:
[----:B------:R0:W-:Y:S01]  /*7790*/  STG.E desc[UR36][R12.64], RZ ;  /* 0x000000ff0c007986 */ /* 0x0001e2000c101924 */
[----:B------:R-:W-:Y:S05]  /*77a0*/  BRA `(.L_x_9863) ;  /* 0x00000004000c7947 */ /* 0x000fea0003800000 */
.L_x_9868:
[----:B------:R0:W-:Y:S01]  /*77b0*/  STG.E.64 desc[UR36][R12.64], RZ ;  /* 0x000000ff0c007986 */ /* 0x0001e2000c101b24 */
[----:B------:R-:W-:Y:S05]  /*77c0*/  BRA `(.L_x_9863) ;  /* 0x0000000400047947 */ /* 0x000fea0003800000 */
.L_x_9858:
        /* <DEDUP_REMOVED lines=10> */
.L_x_9872:
[----:B------:R4:W-:Y:S01]  /*7870*/  STG.E.128 desc[UR36][R12.64], RZ ;  /* 0x000000ff0c007986 */ /* 0x0009e2000c101d24 */
[----:B------:R-:W-:Y:S05]  /*7880*/  BRA `(.L_x_9863) ;  /* 0x0000000000d47947 */ /* 0x000fea0003800000 */
.L_x_9871:
        /* <DEDUP_REMOVED lines=8> */
.L_x_9874:
[----:B------:R2:W-:Y:S01]  /*7910*/  STG.E.U8 desc[UR36][R12.64], RZ ;  /* 0x000000ff0c007986 */ /* 0x0005e2000c101124 */
[----:B------:R-:W-:Y:S05]  /*7920*/  BRA `(.L_x_9863) ;  /* 0x0000000000ac7947 */ /* 0x000fea0003800000 */
.L_x_9873:
[----:B------:R0:W-:Y:S01]  /*7930*/  STG.E.U16 desc[UR36][R12.64], RZ ;  /* 0x000000ff0c007986 */ /* 0x0001e2000c101524 */
[----:B------:R-:W-:Y:S05]  /*7940*/  BRA `(.L_x_9863) ;  /* 0x0000000000a47947 */ /* 0x000fea0003800000 */
.L_x_9870:
        /* <DEDUP_REMOVED lines=10> */
.L_x_9877:
[----:B------:R0:W-:Y:S01]  /*79f0*/  STG.E.U8 desc[UR36][R12.64], RZ ;  /* 0x000000ff0c007986 */ /* 0x0001e2000c101124 */
[----:B------:R-:W-:Y:S05]  /*7a00*/  BRA `(.L_x_9863) ;  /* 0x0000000000747947 */ /* 0x000fea0003800000 */
.L_x_9876:
[----:B------:R0:W-:Y:S01]  /*7a10*/  STG.E.U8 desc[UR36][R12.64], RZ ;  /* 0x000000ff0c007986 */ /* 0x0001e2000c101124 */
[----:B------:R-:W-:Y:S05]  /*7a20*/  BRA `(.L_x_9863) ;  /* 0x00000000006c7947 */ /* 0x000fea0003800000 */
.L_x_9875:
[----:B------:R-:W-:-:S13]  /*7a30*/  ISETP.NE.AND P0, PT, R0, 0x1c, PT ;  /* 0x0000001c0000780c */ /* 0x000fda0003f05270 */
[----:B------:R-:W-:Y:S05]  /*7a40*/  @!P0 BRA `(.L_x_9878) ;  /* 0x0000000000608947 */ /* 0x000fea0003800000 */
[----:B------:R-:W-:-:S13]  /*7a50*/  ISETP.NE.AND P0, PT, R0, 0x1d, PT ;  /* 0x0000001d0000780c */ /* 0x000fda0003f05270 */
[----:B------:R-:W-:Y:S05]  /*7a60*/  @!P0 BRA `(.L_x_9879) ;  /* 0x0000000000508947 */ /* 0x000fea0003800000 */
[----:B------:R-:W-:-:S13]  /*7a70*/  ISETP.NE.AND P0, PT, R0, 0x2c, PT ;  /* 0x0000002c0000780c */ /* 0x000fda0003f05270 */
[----:B------:R0:W-:Y:S01]  /*7a80*/  @!P0 STG.E.U8 desc[UR36][R12.64], RZ ;  /* 0x000000ff0c008986 */ /* 0x0001e2000c101124 */
[----:B------:R-:W-:Y:S05]  /*7a90*/  @!P0 BRA `(.L_x_9863) ;  /* 0x0000000000508947 */ /* 0x000fea0003800000 */
.L_x_9862:
        /* <DEDUP_REMOVED lines=16> */
.L_x_9880:
[----:B------:R-:W-:Y:S05]  /*7ba0*/  BRA `(.L_x_9863) ;  /* 0x00000000000c7947 */ /* 0x000fea0003800000 */
.L_x_9879:
[----:B------:R0:W-:Y:S01]  /*7bb0*/  STG.E.64 desc[UR36][R12.64], RZ ;  /* 0x000000ff0c007986 */ /* 0x0001e2000c101b24 */
[----:B------:R-:W-:Y:S05]  /*7bc0*/  BRA `(.L_x_9863) ;  /* 0x0000000000047947 */ /* 0x000fea0003800000 */
.L_x_9878:
[----:B------:R0:W-:Y:S02]  /*7bd0*/  STG.E desc[UR36][R12.64], RZ ;  /* 0x000000ff0c007986 */ /* 0x0001e4000c101924 */
.L_x_9863:
[----:B------:R-:W-:-:S07]  /*7be0*/  VIADD R17, R17, 0x80 ;  /* 0x0000008011117836 */ /* 0x000fce0000000000 */
.L_x_9813:
[----:B------:R-:W-:Y:S05]  /*7bf0*/  BSYNC.RECONVERGENT B6 ;  /* 0x0000000000067941 */ /* 0x000fea0003800200 */
.L_x_9812:
        /* <DEDUP_REMOVED lines=308> */
.L_x_9883:
        /* <DEDUP_REMOVED lines=17> */
.L_x_9887:
[----:B------:R0:W5:Y:S01]  /*9050*/  LDG.E.U8 R60, desc[UR36][R4.64] ;  /* 0x00000024043c7981 */ /* 0x000162000c1e1100 */
[----:B------:R-:W-:Y:S01]  /*9060*/  HFMA2 R61, -RZ, RZ, 0, 0 ;  /* 0x00000000ff3d7431 */ /* 0x000fe200000001ff */
[----:B------:R-:W-:Y:S06]  /*9070*/  BRA `(.L_x_9889) ;  /* 0x0000000c00447947 */ /* 0x000fec0003800000 */
.L_x_9886:
        /* <DEDUP_REMOVED lines=8> */
.L_x_9891:
[----:B------:R-:W5:Y:S02]  /*9100*/  LDG.E R60, desc[UR36][R4.64] ;  /* 0x00000024043c7981 */ /* 0x000f64000c1e1900 */
[----:B-----5:R-:W-:Y:S01]  /*9110*/  SHF.R.S32.HI R61, RZ, 0x1f, R60 ;  /* 0x0000001fff3d7819 */ /* 0x020fe2000001143c */
[----:B------:R-:W-:Y:S06]  /*9120*/  BRA `(.L_x_9889) ;  /* 0x0000000c00187947 */ /* 0x000fec0003800000 */
.L_x_9890:
[----:B------:R-:W5:Y:S02]  /*9130*/  LDG.E.S16 R60, desc[UR36][R4.64] ;  /* 0x00000024043c7981 */ /* 0x000f64000c1e1700 */
[----:B-----5:R-:W-:Y:S01]  /*9140*/  SHF.R.S32.HI R61, RZ, 0x1f, R60 ;  /* 0x0000001fff3d7819 */ /* 0x020fe2000001143c */
[----:B------:R-:W-:Y:S06]  /*9150*/  BRA `(.L_x_9889) ;  /* 0x0000000c000c7947 */ /* 0x000fec0003800000 */
.L_x_9885:
        /* <DEDUP_REMOVED lines=9> */
.L_x_9893:
[----:B------:R-:W5:Y:S02]  /*91f0*/  LDG.E.U16 R4, desc[UR36][R4.64] ;  /* 0x0000002404047981 */ /* 0x000f64000c1e1500 */
[----:B-----5:R-:W-:-:S06]  /*9200*/  HADD2.F32 R60, -RZ, R4.H0_H0 ;  /* 0x20000004ff3c7230 */ /* 0x020fcc0000004100 */
[----:B------:R-:W0:Y:S01]  /*9210*/  F2I.S64.TRUNC R60, R60 ;  /* 0x0000003c003c7311 */ /* 0x000e22000020d900 */
[----:B------:R-:W-:Y:S05]  /*9220*/  BRA `(.L_x_9889) ;  /* 0x0000000800d87947 */ /* 0x000fea0003800000 */
.L_x_9892:
        /* <DEDUP_REMOVED lines=9> */
.L_x_9895:
[----:B------:R-:W5:Y:S02]  /*92c0*/  LDG.E.U16 R4, desc[UR36][R4.64] ;  /* 0x0000002404047981 */ /* 0x000f64000c1e1500 */
[----:B-----5:R-:W-:-:S06]  /*92d0*/  HADD2.F32 R60, -RZ, R4.H0_H0 ;  /* 0x20000004ff3c7230 */ /* 0x020fcc0000004100 */
[----:B------:R-:W0:Y:S01]  /*92e0*/  F2I.S64.TRUNC R60, R60 ;  /* 0x0000003c003c7311 */ /* 0x000e22000020d900 */
[----:B------:R-:W-:Y:S05]  /*92f0*/  BRA `(.L_x_9889) ;  /* 0x0000000800a47947 */ /* 0x000fea0003800000 */
.L_x_9894:
[----:B------:R-:W5:Y:S02]  /*9300*/  LDG.E.64 R4, desc[UR36][R4.64] ;  /* 0x0000002404047981 */ /* 0x000f64000c1e1b00 */
[----:B-----5:R0:W0:Y:S01]  /*9310*/  F2I.S64.F64.TRUNC R60, R4 ;  /* 0x00000004003c7311 */ /* 0x020022000030d900 */
[----:B------:R-:W-:Y:S05]  /*9320*/  BRA `(.L_x_9889) ;  /* 0x0000000800987947 */ /* 0x000fea0003800000 */
.L_x_9884:
        /* <DEDUP_REMOVED lines=13> */
.L_x_9898:
[----:B------:R-:W5:Y:S02]  /*9400*/  LDG.E.64 R4, desc[UR36][R4.64] ;  /* 0x0000002404047981 */ /* 0x000f64000c1e1b00 */
[----:B-----5:R0:W0:Y:S01]  /*9410*/  F2I.S64.F64.TRUNC R60, R4 ;  /* 0x00000004003c7311 */ /* 0x020022000030d900 */
[----:B------:R-:W-:Y:S05]  /*9420*/  BRA `(.L_x_9889) ;  /* 0x0000000800587947 */ /* 0x000fea0003800000 */
.L_x_9897:
        /* <DEDUP_REMOVED lines=26> */
.L_x_9900:
        /* <DEDUP_REMOVED lines=14> */
.L_x_9899:
[----:B------:R-:W5:Y:S02]  /*96b0*/  LDG.E.U16 R60, desc[UR36][R4.64] ;  /* 0x00000024043c7981 */ /* 0x000f64000c1e1500 */
[----:B-----5:R-:W-:-:S06]  /*96c0*/  SHF.L.U32 R60, R60, 0x10, RZ ;  /* 0x000000103c3c7819 */ /* 0x020fcc00000006ff */
[----:B------:R-:W0:Y:S01]  /*96d0*/  F2I.S64.TRUNC R60, R60 ;  /* 0x0000003c003c7311 */ /* 0x000e22000020d900 */
[----:B------:R-:W-:Y:S05]  /*96e0*/  BRA `(.L_x_9889) ;  /* 0x0000000400a87947 */ /* 0x000fea0003800000 */
.L_x_9896:
        /* <DEDUP_REMOVED lines=11> */
.L_x_9903:
        /* <DEDUP_REMOVED lines=21> */
.L_x_9907:
[----:B------:R-:W-:Y:S05]  /*98f0*/  BSYNC.RECONVERGENT B1 ;  /* 0x0000000000017941 */ /* 0x000fea0003800200 */
.L_x_9906:
[----:B------:R-:W-:Y:S02]  /*9900*/  SHF.L.U32 R0, R0, 0x14, RZ ;  /* 0x0000001400007819 */ /* 0x000fe400000006ff */
[----:B------:R-:W-:-:S04]  /*9910*/  LEA R3, R3, 0x3b800000, 0x17 ;  /* 0x3b80000003037811 */ /* 0x000fc800078eb8ff */
[----:B------:R-:W-:-:S07]  /*9920*/  LOP3.LUT R60, R3, R0, R7, 0xfe, !PT ;  /* 0x00000000033c7212 */ /* 0x000fce00078efe07 */
.L_x_9905:
[----:B------:R-:W-:Y:S05]  /*9930*/  BSYNC.RECONVERGENT B0 ;  /* 0x0000000000007941 */ /* 0x000fea0003800200 */
.L_x_9904:
[----:B------:R-:W0:Y:S01]  /*9940*/  F2I.S64.TRUNC R60, R60 ;  /* 0x0000003c003c7311 */ /* 0x000e22000020d900 */
[----:B------:R-:W-:Y:S05]  /*9950*/  BRA `(.L_x_9889) ;  /* 0x00000004000c7947 */ /* 0x000fea0003800000 */
.L_x_9902:
        /* <DEDUP_REMOVED lines=21> */
.L_x_9911:
[----:B------:R-:W-:Y:S05]  /*9ab0*/  BSYNC.RECONVERGENT B1 ;  /* 0x0000000000017941 */ /* 0x000fea0003800200 */
.L_x_9910:
[----:B------:R-:W-:Y:S01]  /*9ac0*/  IMAD.SHL.U32 R0, R0, 0x200000, RZ ;  /* 0x0020000000007824 */ /* 0x000fe200078e00ff */
[----:B------:R-:W-:-:S04]  /*9ad0*/  LEA R3, R3, 0x37800000, 0x17 ;  /* 0x3780000003037811 */ /* 0x000fc800078eb8ff */
[----:B------:R-:W-:-:S07]  /*9ae0*/  LOP3.LUT R60, R3, R0, R7, 0xfe, !PT ;  /* 0x00000000033c7212 */ /* 0x000fce00078efe07 */
.L_x_9909:
[----:B------:R-:W-:Y:S05]  /*9af0*/  BSYNC.RECONVERGENT B0 ;  /* 0x0000000000007941 */ /* 0x000fea0003800200 */
.L_x_9908:
[----:B------:R-:W0:Y:S01]  /*9b00*/  F2I.S64.TRUNC R60, R60 ;  /* 0x0000003c003c7311 */ /* 0x000e22000020d900 */
[----:B------:R-:W-:Y:S05]  /*9b10*/  BRA `(.L_x_9889) ;  /* 0x00000000009c7947 */ /* 0x000fea0003800000 */
.L_x_9901:
        /* <DEDUP_REMOVED lines=14> */
.L_x_9915:
[----:B------:R-:W-:Y:S05]  /*9c00*/  BSYNC.RECONVERGENT B0 ;  /* 0x0000000000007941 */ /* 0x000fea0003800200 */
.L_x_9914:
[----:B------:R-:W0:Y:S01]  /*9c10*/  F2I.S64.TRUNC R60, R60 ;  /* 0x0000003c003c7311 */ /* 0x000e22000020d900 */
[----:B------:R-:W-:Y:S05]  /*9c20*/  BRA `(.L_x_9889) ;  /* 0x0000000000587947 */ /* 0x000fea0003800000 */
.L_x_9888:
        /* <DEDUP_REMOVED lines=16> */
.L_x_9916:
[----:B------:R-:W-:Y:S01]  /*9d30*/  CS2R R60, SRZ ;  /* 0x00000000003c7805 */ /* 0x000fe2000001ff00 */
[----:B------:R-:W-:Y:S06]  /*9d40*/  BRA `(.L_x_9889) ;  /* 0x0000000000107947 */ /* 0x000fec0003800000 */
.L_x_9913:
[----:B------:R0:W5:Y:S01]  /*9d50*/  LDG.E.64 R60, desc[UR36][R4.64] ;  /* 0x00000024043c7981 */ /* 0x000162000c1e1b00 */
[----:B------:R-:W-:Y:S05]  /*9d60*/  BRA `(.L_x_9889) ;  /* 0x0000000000087947 */ /* 0x000fea0003800000 */
.L_x_9912:
[----:B------:R0:W5:Y:S01]  /*9d70*/  LDG.E R60, desc[UR36][R4.64] ;  /* 0x00000024043c7981 */ /* 0x000162000c1e1900 */
[----:B------:R-:W-:-:S07]  /*9d80*/  MOV R61, RZ ;  /* 0x000000ff003d7202 */ /* 0x000fce0000000f00 */
.L_x_9889:
        /* <DEDUP_REMOVED lines=8> */
.L_x_9917:
        /* <DEDUP_REMOVED lines=40> */
.L_x_9920:
        /* <DEDUP_REMOVED lines=74> */
.L_x_9919:
        /* <DEDUP_REMOVED lines=53> */
.L_x_9921:
        /* <DEDUP_REMOVED lines=35> */
.L_x_9922:
        /* <DEDUP_REMOVED lines=18> */
.L_x_9918:
        /* <DEDUP_REMOVED lines=16> */
.L_x_9924:
        /* <DEDUP_REMOVED lines=27> */
.L_x_9923:
[----:B------:R-:W-:Y:S05]  /*ae80*/  @!P0 BRA `(.L_x_9925) ;  /* 0x0000000000848947 */ /* 0x000fea0003800000 */
[----:B------:R-:W0:Y:S01]  /*ae90*/  LDCU.64 UR4, c[0x0][0x5c8] ;  /* 0x0000b900ff0477ac */ /* 0x000e220008000a00 */
[----:B------:R-:W-:Y:S01]  /*aea0*/  BSSY.RECONVERGENT B0, `(.L_x_9925) ;  /* 0x000001f000007945 */ /* 0x000fe20003800200 */
[----:B------:R-:W-:Y:S01]  /*aeb0*/  IMAD.MOV.U32 R15, RZ, RZ, R27 ;  /* 0x000000ffff0f7224 */ /* 0x000fe200078e001b */
[----:B------:R-:W-:Y:S02]  /*aec0*/  MOV R21, R3 ;  /* 0x0000000300157202 */ /* 0x000fe40000000f00 */
[----:B0-----:R-:W-:Y:S01]  /*aed0*/  MOV R25, UR4 ;  /* 0x0000000400197c02 */ /* 0x001fe20008000f00 */
[----:B------:R-:W-:-:S07]  /*aee0*/  IMAD.U32 R24, RZ, RZ, UR5 ;  /* 0x00000005ff187e24 */ /* 0x000fce000f8e00ff */
.L_x_9926:
        /* <DEDUP_REMOVED lines=27> */
.L_x_9925:
        /* <DEDUP_REMOVED lines=34> */
.L_x_9930:
[----:B------:R4:W-:Y:S01]  /*b2c0*/  STG.E.U8 desc[UR36][R12.64], RZ ;  /* 0x000000ff0c007986 */ /* 0x0009e2000c101124 */
[----:B------:R-:W-:Y:S05]  /*b2d0*/  BRA `(.L_x_9932) ;  /* 0x00000004008c7947 */ /* 0x000fea0003800000 */
.L_x_9929:
        /* <DEDUP_REMOVED lines=8> */
.L_x_9934:
[----:B------:R2:W-:Y:S01]  /*b360*/  STG.E desc[UR36][R12.64], RZ ;  /* 0x000000ff0c007986 */ /* 0x0005e2000c101924 */
[----:B------:R-:W-:Y:S05]  /*b370*/  BRA `(.L_x_9932) ;  /* 0x0000000400647947 */ /* 0x000fea0003800000 */
.L_x_9933:
[----:B------:R0:W-:Y:S01]  /*b380*/  STG.E.U16 desc[UR36][R12.64], RZ ;  /* 0x000000ff0c007986 */ /* 0x0001e2000c101524 */
[----:B------:R-:W-:Y:S05]  /*b390*/  BRA `(.L_x_9932) ;  /* 0x00000004005c7947 */ /* 0x000fea0003800000 */
.L_x_9928:
        /* <DEDUP_REMOVED lines=8> */
.L_x_9936:
[----:B------:R0:W-:Y:S01]  /*b420*/  STG.E.U16 desc[UR36][R12.64], RZ ;  /* 0x000000ff0c007986 */ /* 0x0001e2000c101524 */
[----:B------:R-:W-:Y:S05]  /*b430*/  BRA `(.L_x_9932) ;  /* 0x0000000400347947 */ /* 0x000fea0003800000 */
.L_x_9935:
        /* <DEDUP_REMOVED lines=8> */
.L_x_9938:
[----:B------:R0:W-:Y:S01]  /*b4c0*/  STG.E desc[UR36][R12.64], RZ ;  /* 0x000000ff0c007986 */ /* 0x0001e2000c101924 */
[----:B------:R-:W-:Y:S05]  /*b4d0*/  BRA `(.L_x_9932) ;  /* 0x00000004000c7947 */ /* 0x000fea0003800000 */
.L_x_9937:
[----:B------:R0:W-:Y:S01]  /*b4e0*/  STG.E.64 desc[UR36][R12.64], RZ ;  /* 0x000000ff0c007986 */ /* 0x0001e2000c101b24 */
[----:B------:R-:W-:Y:S05]  /*b4f0*/  BRA `(.L_x_9932) ;  /* 0x0000000400047947 */ /* 0x000fea0003800000 */
.L_x_9927:
        /* <DEDUP_REMOVED lines=10> */
.L_x_9941:
[----:B------:R0:W-:Y:S01]  /*b5a0*/  STG.E.128 desc[UR36][R12.64], RZ ;  /* 0x000000ff0c007986 */ /* 0x0001e2000c101d24 */
[----:B------:R-:W-:Y:S05]  /*b5b0*/  BRA `(.L_x_9932) ;  /* 0x0000000000d47947 */ /* 0x000fea0003800000 */
.L_x_9940:
        /* <DEDUP_REMOVED lines=8> */
.L_x_9943:
[----:B------:R0:W-:Y:S01]  /*b640*/  STG.E.U8 desc[UR36][R12.64], RZ ;  /* 0x000000ff0c007986 */ /* 0x0001e2000c101124 */
[----:B------:R-:W-:Y:S05]  /*b650*/  BRA `(.L_x_9932) ;  /* 0x0000000000ac7947 */ /* 0x000fea0003800000 */
.L_x_9942:
[----:B------:R0:W-:Y:S01]  /*b660*/  STG.E.U16 desc[UR36][R12.64], RZ ;  /* 0x000000ff0c007986 */ /* 0x0001e2000c101524 */
[----:B------:R-:W-:Y:S05]  /*b670*/  BRA `(.L_x_9932) ;  /* 0x0000000000a47947 */ /* 0x000fea0003800000 */
.L_x_9939:
        /* <DEDUP_REMOVED lines=10> */
.L_x_9946:
[----:B------:R0:W-:Y:S01]  /*b720*/  STG.E.U8 desc[UR36][R12.64], RZ ;  /* 0x000000ff0c007986 */ /* 0x0001e2000c101124 */
[----:B------:R-:W-:Y:S05]  /*b730*/  BRA `(.L_x_9932) ;  /* 0x0000000000747947 */ /* 0x000fea0003800000 */
.L_x_9945:
[----:B------:R0:W-:Y:S01]  /*b740*/  STG.E.U8 desc[UR36][R12.64], RZ ;  /* 0x000000ff0c007986 */ /* 0x0001e2000c101124 */
[----:B------:R-:W-:Y:S05]  /*b750*/  BRA `(.L_x_9932) ;  /* 0x00000000006c7947 */ /* 0x000fea0003800000 */
.L_x_9944:
[----:B------:R-:W-:-:S13]  /*b760*/  ISETP.NE.AND P0, PT, R0, 0x1c, PT ;  /* 0x0000001c0000780c */ /* 0x000fda0003f05270 */
[----:B------:R-:W-:Y:S05]  /*b770*/  @!P0 BRA `(.L_x_9947) ;  /* 0x0000000000608947 */ /* 0x000fea0003800000 */
[----:B------:R-:W-:-:S13]  /*b780*/  ISETP.NE.AND P0, PT, R0, 0x1d, PT ;  /* 0x0000001d0000780c */ /* 0x000fda0003f05270 */
[----:B------:R-:W-:Y:S05]  /*b790*/  @!P0 BRA `(.L_x_9948) ;  /* 0x0000000000508947 */ /* 0x000fea0003800000 */
[----:B------:R-:W-:-:S13]  /*b7a0*/  ISETP.NE.AND P0, PT, R0, 0x2c, PT ;  /* 0x0000002c0000780c */ /* 0x000fda0003f05270 */
[----:B------:R0:W-:Y:S01]  /*b7b0*/  @!P0 STG.E.U8 desc[UR36][R12.64], RZ ;  /* 0x000000ff0c008986 */ /* 0x0001e2000c101124 */
[----:B------:R-:W-:Y:S05]  /*b7c0*/  @!P0 BRA `(.L_x_9932) ;  /* 0x0000000000508947 */ /* 0x000fea0003800000 */
.L_x_9931:
        /* <DEDUP_REMOVED lines=16> */
.L_x_9949:
[----:B------:R-:W-:Y:S05]  /*b8d0*/  BRA `(.L_x_9932) ;  /* 0x00000000000c7947 */ /* 0x000fea0003800000 */
.L_x_9948:
[----:B------:R0:W-:Y:S01]  /*b8e0*/  STG.E.64 desc[UR36][R12.64], RZ ;  /* 0x000000ff0c007986 */ /* 0x0001e2000c101b24 */
[----:B------:R-:W-:Y:S05]  /*b8f0*/  BRA `(.L_x_9932) ;  /* 0x0000000000047947 */ /* 0x000fea0003800000 */
.L_x_9947:
[----:B------:R0:W-:Y:S02]  /*b900*/  STG.E desc[UR36][R12.64], RZ ;  /* 0x000000ff0c007986 */ /* 0x0001e4000c101924 */
.L_x_9932:
[----:B------:R-:W-:-:S07]  /*b910*/  VIADD R17, R17, 0x80 ;  /* 0x0000008011117836 */ /* 0x000fce0000000000 */
.L_x_9882:
[----:B------:R-:W-:Y:S05]  /*b920*/  BSYNC.RECONVERGENT B6 ;  /* 0x0000000000067941 */ /* 0x000fea0003800200 */
.L_x_9881:
        /* <DEDUP_REMOVED lines=307> */
.L_x_9950:
        /* <DEDUP_REMOVED lines=19> */
.L_x_9954:
[----:B------:R0:W5:Y:S01]  /*cd90*/  LDG.E.U8 R60, desc[UR36][R4.64] ;  /* 0x00000024043c7981 */ /* 0x000162000c1e1100 */
[----:B------:R-:W-:Y:S01]  /*cda0*/  IMAD.MOV.U32 R61, RZ, RZ, RZ ;  /* 0x000000ffff3d7224 */ /* 0x000fe200078e00ff */
[----:B------:R-:W-:Y:S06]  /*cdb0*/  BRA `(.L_x_9956) ;  /* 0x0000000c00447947 */ /* 0x000fec0003800000 */
.L_x_9953:
        /* <DEDUP_REMOVED lines=8> */
.L_x_9958:
[----:B------:R-:W5:Y:S02]  /*ce40*/  LDG.E R60, desc[UR36][R4.64] ;  /* 0x00000024043c7981 */ /* 0x000f64000c1e1900 */
[----:B-----5:R-:W-:Y:S01]  /*ce50*/  SHF.R.S32.HI R61, RZ, 0x1f, R60 ;  /* 0x0000001fff3d7819 */ /* 0x020fe2000001143c */
[----:B------:R-:W-:Y:S06]  /*ce60*/  BRA `(.L_x_9956) ;  /* 0x0000000c00187947 */ /* 0x000fec0003800000 */
.L_x_9957:
[----:B------:R-:W5:Y:S02]  /*ce70*/  LDG.E.S16 R60, desc[UR36][R4.64] ;  /* 0x00000024043c7981 */ /* 0x000f64000c1e1700 */
[----:B-----5:R-:W-:Y:S01]  /*ce80*/  SHF.R.S32.HI R61, RZ, 0x1f, R60 ;  /* 0x0000001fff3d7819 */ /* 0x020fe2000001143c */
[----:B------:R-:W-:Y:S06]  /*ce90*/  BRA `(.L_x_9956) ;  /* 0x0000000c000c7947 */ /* 0x000fec0003800000 */
.L_x_9952:
        /* <DEDUP_REMOVED lines=9> */
.L_x_9960:
[----:B------:R-:W5:Y:S02]  /*cf30*/  LDG.E.U16 R4, desc[UR36][R4.64] ;  /* 0x0000002404047981 */ /* 0x000f64000c1e1500 */
[----:B-----5:R-:W-:-:S06]  /*cf40*/  HADD2.F32 R60, -RZ, R4.H0_H0 ;  /* 0x20000004ff3c7230 */ /* 0x020fcc0000004100 */
[----:B------:R-:W0:Y:S01]  /*cf50*/  F2I.S64.TRUNC R60, R60 ;  /* 0x0000003c003c7311 */ /* 0x000e22000020d900 */
[----:B------:R-:W-:Y:S05]  /*cf60*/  BRA `(.L_x_9956) ;  /* 0x0000000800d87947 */ /* 0x000fea0003800000 */
.L_x_9959:
        /* <DEDUP_REMOVED lines=9> */
.L_x_9962:
[----:B------:R-:W5:Y:S02]  /*d000*/  LDG.E.U16 R4, desc[UR36][R4.64] ;  /* 0x0000002404047981 */ /* 0x000f64000c1e1500 */
[----:B-----5:R-:W-:-:S06]  /*d010*/  HADD2.F32 R60, -RZ, R4.H0_H0 ;  /* 0x20000004ff3c7230 */ /* 0x020fcc0000004100 */
[----:B------:R-:W0:Y:S01]  /*d020*/  F2I.S64.TRUNC R60, R60 ;  /* 0x0000003c003c7311 */ /* 0x000e22000020d900 */
[----:B------:R-:W-:Y:S05]  /*d030*/  BRA `(.L_x_9956) ;  /* 0x0000000800a47947 */ /* 0x000fea0003800000 */
.L_x_9961:
[----:B------:R-:W5:Y:S02]  /*d040*/  LDG.E.64 R4, desc[UR36][R4.64] ;  /* 0x0000002404047981 */ /* 0x000f64000c1e1b00 */
[----:B-----5:R0:W0:Y:S01]  /*d050*/  F2I.S64.F64.TRUNC R60, R4 ;  /* 0x00000004003c7311 */ /* 0x020022000030d900 */
[----:B------:R-:W-:Y:S05]  /*d060*/  BRA `(.L_x_9956) ;  /* 0x0000000800987947 */ /* 0x000fea0003800000 */
.L_x_9951:
        /* <DEDUP_REMOVED lines=13> */
.L_x_9965:
[----:B------:R-:W5:Y:S02]  /*d140*/  LDG.E.64 R4, desc[UR36][R4.64] ;  /* 0x0000002404047981 */ /* 0x000f64000c1e1b00 */
[----:B-----5:R0:W0:Y:S01]  /*d150*/  F2I.S64.F64.TRUNC R60, R4 ;  /* 0x00000004003c7311 */ /* 0x020022000030d900 */
[----:B------:R-:W-:Y:S05]  /*d160*/  BRA `(.L_x_9956) ;  /* 0x0000000800587947 */ /* 0x000fea0003800000 */
.L_x_9964:
        /* <DEDUP_REMOVED lines=26> */
.L_x_9967:
        /* <DEDUP_REMOVED lines=14> */
.L_x_9966:
[----:B------:R-:W5:Y:S02]  /*d3f0*/  LDG.E.U16 R60, desc[UR36][R4.64] ;  /* 0x00000024043c7981 */ /* 0x000f64000c1e1500 */
[----:B-----5:R-:W-:-:S06]  /*d400*/  IMAD.U32 R60, R60, 0x10000, RZ ;  /* 0x000100003c3c7824 */ /* 0x020fcc00078e00ff */
[----:B------:R-:W0:Y:S01]  /*d410*/  F2I.S64.TRUNC R60, R60 ;  /* 0x0000003c003c7311 */ /* 0x000e22000020d900 */
[----:B------:R-:W-:Y:S05]  /*d420*/  BRA `(.L_x_9956) ;  /* 0x0000000400a87947 */ /* 0x000fea0003800000 */
.L_x_9963:
        /* <DEDUP_REMOVED lines=11> */
.L_x_9970:
        /* <DEDUP_REMOVED lines=21> */
.L_x_9974:
[----:B------:R-:W-:Y:S05]  /*d630*/  BSYNC.RECONVERGENT B1 ;  /* 0x0000000000017941 */ /* 0x000fea0003800200 */
.L_x_9973:
[----:B------:R-:W-:Y:S01]  /*d640*/  IMAD.SHL.U32 R0, R0, 0x100000, RZ ;  /* 0x0010000000007824 */ /* 0x000fe200078e00ff */
[----:B------:R-:W-:-:S04]  /*d650*/  LEA R3, R3, 0x3b800000, 0x17 ;  /* 0x3b80000003037811 */ /* 0x000fc800078eb8ff */
[----:B------:R-:W-:-:S07]  /*d660*/  LOP3.LUT R60, R3, R0, R7, 0xfe, !PT ;  /* 0x00000000033c7212 */ /* 0x000fce00078efe07 */
.L_x_9972:
[----:B------:R-:W-:Y:S05]  /*d670*/  BSYNC.RECONVERGENT B0 ;  /* 0x0000000000007941 */ /* 0x000fea0003800200 */
.L_x_9971:
[----:B------:R-:W0:Y:S01]  /*d680*/  F2I.S64.TRUNC R60, R60 ;  /* 0x0000003c003c7311 */ /* 0x000e22000020d900 */
[----:B------:R-:W-:Y:S05]  /*d690*/  BRA `(.L_x_9956) ;  /* 0x00000004000c7947 */ /* 0x000fea0003800000 */
.L_x_9969:
        /* <DEDUP_REMOVED lines=21> */
.L_x_9978:
[----:B------:R-:W-:Y:S05]  /*d7f0*/  BSYNC.RECONVERGENT B1 ;  /* 0x0000000000017941 */ /* 0x000fea0003800200 */
.L_x_9977:
[----:B------:R-:W-:Y:S02]  /*d800*/  SHF.L.U32 R0, R0, 0x15, RZ ;  /* 0x0000001500007819 */ /* 0x000fe400000006ff */
[----:B------:R-:W-:-:S04]  /*d810*/  LEA R3, R3, 0x37800000, 0x17 ;  /* 0x3780000003037811 */ /* 0x000fc800078eb8ff */
[----:B------:R-:W-:-:S07]  /*d820*/  LOP3.LUT R60, R3, R0, R7, 0xfe, !PT ;  /* 0x00000000033c7212 */ /* 0x000fce00078efe07 */
.L_x_9976:
[----:B------:R-:W-:Y:S05]  /*d830*/  BSYNC.RECONVERGENT B0 ;  /* 0x0000000000007941 */ /* 0x000fea0003800200 */
.L_x_9975:
[----:B------:R-:W0:Y:S01]  /*d840*/  F2I.S64.TRUNC R60, R60 ;  /* 0x0000003c003c7311 */ /* 0x000e22000020d900 */
[----:B------:R-:W-:Y:S05]  /*d850*/  BRA `(.L_x_9956) ;  /* 0x00000000009c7947 */ /* 0x000fea0003800000 */
.L_x_9968:
        /* <DEDUP_REMOVED lines=14> */
.L_x_9982:
[----:B------:R-:W-:Y:S05]  /*d940*/  BSYNC.RECONVERGENT B0 ;  /* 0x0000000000007941 */ /* 0x000fea0003800200 */
.L_x_9981:
[----:B------:R-:W0:Y:S01]  /*d950*/  F2I.S64.TRUNC R60, R60 ;  /* 0x0000003c003c7311 */ /* 0x000e22000020d900 */
[----:B------:R-:W-:Y:S05]  /*d960*/  BRA `(.L_x_9956) ;  /* 0x0000000000587947 */ /* 0x000fea0003800000 */
.L_x_9955:
        /* <DEDUP_REMOVED lines=16> */
.L_x_9983:
[----:B------:R-:W-:Y:S01]  /*da70*/  CS2R R60, SRZ ;  /* 0x00000000003c7805 */ /* 0x000fe2000001ff00 */
[----:B------:R-:W-:Y:S06]  /*da80*/  BRA `(.L_x_9956) ;  /* 0x0000000000107947 */ /* 0x000fec0003800000 */
.L_x_9980:
[----:B------:R0:W5:Y:S01]  /*da90*/  LDG.E.64 R60, desc[UR36][R4.64] ;  /* 0x00000024043c7981 */ /* 0x000162000c1e1b00 */
[----:B------:R-:W-:Y:S05]  /*daa0*/  BRA `(.L_x_9956) ;  /* 0x0000000000087947 */ /* 0x000fea0003800000 */
.L_x_9979:
[----:B------:R0:W5:Y:S01]  /*dab0*/  LDG.E R60, desc[UR36][R4.64] ;  /* 0x00000024043c7981 */ /* 0x000162000c1e1900 */
[----:B------:R-:W-:-:S07]  /*dac0*/  IMAD.MOV.U32 R61, RZ, RZ, RZ ;  /* 0x000000ffff3d7224 */ /* 0x000fce00078e00ff */
.L_x_9956:
        /* <DEDUP_REMOVED lines=8> */
.L_x_9984:
        /* <DEDUP_REMOVED lines=40> */
.L_x_9987:
        /* <DEDUP_REMOVED lines=74> */
.L_x_9986:
        /* <DEDUP_REMOVED lines=53> */
.L_x_9988:
        /* <DEDUP_REMOVED lines=35> */
.L_x_9989:
        /* <DEDUP_REMOVED lines=18> */
.L_x_9985:
        /* <DEDUP_REMOVED lines=16> */
.L_x_9991:
        /* <DEDUP_REMOVED lines=27> */
.L_x_9990:
[----:B------:R-:W-:Y:S05]  /*ebc0*/  @!P0 BRA `(.L_x_9992) ;  /* 0x0000000000708947 */ /* 0x000fea0003800000 */
[----:B------:R-:W-:Y:S01]  /*ebd0*/  BSSY.RECONVERGENT B0, `(.L_x_9992) ;  /* 0x000001b000007945 */ /* 0x000fe20003800200 */
.L_x_9993:
        /* <DEDUP_REMOVED lines=27> */
.L_x_9992:
        /* <DEDUP_REMOVED lines=31> */
.L_x_9997:
[----:B------:R-:W-:Y:S01]  /*ef80*/  STG.E.U8 desc[UR36][R24.64], RZ ;  /* 0x000000ff18007986 */ /* 0x000fe2000c101124 */
[----:B------:R-:W-:Y:S05]  /*ef90*/  EXIT ;  /* 0x000000000000794d */ /* 0x000fea0003800000 */
.L_x_9996:
        /* <DEDUP_REMOVED lines=8> */
.L_x_10000:
[----:B------:R-:W-:Y:S01]  /*f020*/  STG.E desc[UR36][R24.64], RZ ;  /* 0x000000ff18007986 */ /* 0x000fe2000c101924 */
[----:B------:R-:W-:Y:S05]  /*f030*/  EXIT ;  /* 0x000000000000794d */ /* 0x000fea0003800000 */
.L_x_9999:
[----:B------:R-:W-:Y:S01]  /*f040*/  STG.E.U16 desc[UR36][R24.64], RZ ;  /* 0x000000ff18007986 */ /* 0x000fe2000c101524 */
[----:B------:R-:W-:Y:S05]  /*f050*/  EXIT ;  /* 0x000000000000794d */ /* 0x000fea0003800000 */
.L_x_9995:
        /* <DEDUP_REMOVED lines=8> */
.L_x_10002:
[----:B------:R-:W-:Y:S01]  /*f0e0*/  STG.E.U16 desc[UR36][R24.64], RZ ;  /* 0x000000ff18007986 */ /* 0x000fe2000c101524 */
[----:B------:R-:W-:Y:S05]  /*f0f0*/  EXIT ;  /* 0x000000000000794d */ /* 0x000fea0003800000 */
.L_x_10001:
        /* <DEDUP_REMOVED lines=8> */
.L_x_10004:
[----:B------:R-:W-:Y:S01]  /*f180*/  STG.E desc[UR36][R24.64], RZ ;  /* 0x000000ff18007986 */ /* 0x000fe2000c101924 */
[----:B------:R-:W-:Y:S05]  /*f190*/  EXIT ;  /* 0x000000000000794d */ /* 0x000fea0003800000 */
.L_x_10003:
[----:B------:R-:W-:Y:S01]  /*f1a0*/  STG.E.64 desc[UR36][R24.64], RZ ;  /* 0x000000ff18007986 */ /* 0x000fe2000c101b24 */
[----:B------:R-:W-:Y:S05]  /*f1b0*/  EXIT ;  /* 0x000000000000794d */ /* 0x000fea0003800000 */
.L_x_9994:
        /* <DEDUP_REMOVED lines=10> */
.L_x_10007:
[----:B------:R-:W-:Y:S01]  /*f260*/  STG.E.128 desc[UR36][R24.64], RZ ;  /* 0x000000ff18007986 */ /* 0x000fe2000c101d24 */
[----:B------:R-:W-:Y:S05]  /*f270*/  EXIT ;  /* 0x000000000000794d */ /* 0x000fea0003800000 */
.L_x_10006:
        /* <DEDUP_REMOVED lines=8> */
.L_x_10009:
[----:B------:R-:W-:Y:S01]  /*f300*/  STG.E.U8 desc[UR36][R24.64], RZ ;  /* 0x000000ff18007986 */ /* 0x000fe2000c101124 */
[----:B------:R-:W-:Y:S05]  /*f310*/  EXIT ;  /* 0x000000000000794d */ /* 0x000fea0003800000 */
.L_x_10008:
[----:B------:R-:W-:Y:S01]  /*f320*/  STG.E.U16 desc[UR36][R24.64], RZ ;  /* 0x000000ff18007986 */ /* 0x000fe2000c101524 */
[----:B------:R-:W-:Y:S05]  /*f330*/  EXIT ;  /* 0x000000000000794d */ /* 0x000fea0003800000 */
.L_x_10005:
        /* <DEDUP_REMOVED lines=10> */
.L_x_10012:
[----:B------:R-:W-:Y:S01]  /*f3e0*/  STG.E.U8 desc[UR36][R24.64], RZ ;  /* 0x000000ff18007986 */ /* 0x000fe2000c101124 */
[----:B------:R-:W-:Y:S05]  /*f3f0*/  EXIT ;  /* 0x000000000000794d */ /* 0x000fea0003800000 */
.L_x_10011:
[----:B------:R-:W-:Y:S01]  /*f400*/  STG.E.U8 desc[UR36][R24.64], RZ ;  /* 0x000000ff18007986 */ /* 0x000fe2000c101124 */
[----:B------:R-:W-:Y:S05]  /*f410*/  EXIT ;  /* 0x000000000000794d */ /* 0x000fea0003800000 */
.L_x_10010:
[----:B------:R-:W-:-:S13]  /*f420*/  ISETP.NE.AND P0, PT, R0, 0x1c, PT ;  /* 0x0000001c0000780c */ /* 0x000fda0003f05270 */
[----:B------:R-:W-:Y:S05]  /*f430*/  @!P0 BRA `(.L_x_10013) ;  /* 0x0000000000608947 */ /* 0x000fea0003800000 */
[----:B------:R-:W-:-:S13]  /*f440*/  ISETP.NE.AND P0, PT, R0, 0x1d, PT ;  /* 0x0000001d0000780c */ /* 0x000fda0003f05270 */
[----:B------:R-:W-:Y:S05]  /*f450*/  @!P0 BRA `(.L_x_10014) ;  /* 0x0000000000508947 */ /* 0x000fea0003800000 */
[----:B------:R-:W-:-:S13]  /*f460*/  ISETP.NE.AND P0, PT, R0, 0x2c, PT ;  /* 0x0000002c0000780c */ /* 0x000fda0003f05270 */
[----:B------:R1:W-:Y:S01]  /*f470*/  @!P0 STG.E.U8 desc[UR36][R24.64], RZ ;  /* 0x000000ff18008986 */ /* 0x0003e2000c101124 */
[----:B------:R-:W-:Y:S05]  /*f480*/  @!P0 EXIT ;  /* 0x000000000000894d */ /* 0x000fea0003800000 */
.L_x_9998:
        /* <DEDUP_REMOVED lines=16> */
.L_x_10015:
[----:B------:R-:W-:Y:S05]  /*f590*/  EXIT ;  /* 0x000000000000794d */ /* 0x000fea0003800000 */
.L_x_10014:
[----:B------:R-:W-:Y:S01]  /*f5a0*/  STG.E.64 desc[UR36][R24.64], RZ ;  /* 0x000000ff18007986 */ /* 0x000fe2000c101b24 */
[----:B------:R-:W-:Y:S05]  /*f5b0*/  EXIT ;  /* 0x000000000000794d */ /* 0x000fea0003800000 */
.L_x_10013:
[----:B------:R-:W-:Y:S01]  /*f5c0*/  STG.E desc[UR36][R24.64], RZ ;  /* 0x000000ff18007986 */ /* 0x000fe2000c101924 */
[----:B------:R-:W-:Y:S05]  /*f5d0*/  EXIT ;  /* 0x000000000000794d */ /* 0x000fea0003800000 */
.L_x_10016:
        /* <DEDUP_REMOVED lines=10> */
.L_x_19054:


//--------------------- .text._ZN2at6native27unrolled_elementwise_kernelIZZNS0_73_GLOBAL__N__c8866d80_35_SparseBinaryOpIntersectionKernel_cu_b2145a98_327142_sparse_binary_op_intersection_kernel_implINS2_18CUDAKernelLauncherENS2_36CUDAValueSelectionIntersectionKernelINS2_9RhsProjOpEEElLl0EEEvRNS_6TensorERKS8_SB_RKSt6vectorIlSaIlEERKSt8optionalIS8_ESK_bbENKUlvE3_clEvEUllE_St5arrayIPcLm2EELi4E23TrivialOffsetCalculatorILi1EjESR_NS0_6memory12LoadWithCastILi1EEENSS_13StoreWithCastILi1EEEEEviT_T0_T2_T3_T4_T5_ --------------------------
	.section	.text._ZN2at6native27unrolled_elementwise_kernelIZZNS0_73_GLOBAL__N__c8866d80_35_SparseBinaryOpIntersectionKernel_cu_b2145a98_327142_sparse_binary_op_intersection_kernel_implINS2_18CUDAKernelLauncherENS2_36CUDAValueSelectionIntersectionKernelINS2_9RhsProjOpEEElLl0EEEvRNS_6TensorERKS8_SB_RKSt6vectorIlSaIlEERKSt8optionalIS8_ESK_bbENKUlvE3_clEvEUllE_St5arrayIPcLm2EELi4E23TrivialOffsetCalculatorILi1EjESR_NS0_6memory12LoadWithCastILi1EEENSS_13StoreWithCastILi1EEEEEviT_T0_T2_T3_T4_T5_,"ax",@progbits
	.align	128
        .global         _ZN2at6native27unrolled_elementwise_kernelIZZNS0_73_GLOBAL__N__c8866d80_35_SparseBinaryOpIntersectionKernel_cu_b2145a98_327142_sparse_binary_op_intersection_kernel_implINS2_18CUDAKernelLauncherENS2_36CUDAValueSelectionIntersectionKernelINS2_9RhsProjOpEEElLl0EEEvRNS_6TensorERKS8_SB_RKSt6vectorIlSaIlEERKSt8optionalIS8_ESK_bbENKUlvE3_clEvEUllE_St5arrayIPcLm2EELi4E23TrivialOffsetCalculatorILi1EjESR_NS0_6memory12LoadWithCastILi1EEENSS_13StoreWithCastILi1EEEEEviT_T0_T2_T3_T4_T5_
        .type           _ZN2at6native27unrolled_elementwise_kernelIZZNS0_73_GLOBAL__N__c8866d80_35_SparseBinaryOpIntersectionKernel_cu_b2145a98_327142_sparse_binary_op_intersection_kernel_implINS2_18CUDAKernelLauncherENS2_36CUDAValueSelectionIntersectionKernelINS2_9RhsProjOpEEElLl0EEEvRNS_6TensorERKS8_SB_RKSt6vectorIlSaIlEERKSt8optionalIS8_ESK_bbENKUlvE3_clEvEUllE_St5arrayIPcLm2EELi4E23TrivialOffsetCalculatorILi1EjESR_NS0_6memory12LoadWithCastILi1EEENSS_13StoreWithCastILi1EEEEEviT_T0_T2_T3_T4_T5_,@function
        .size           _ZN2at6native27unrolled_elementwise_kernelIZZNS0_73_GLOBAL__N__c8866d80_35_SparseBinaryOpIntersectionKernel_cu_b2145a98_327142_sparse_binary_op_intersection_kernel_implINS2_18CUDAKernelLauncherENS2_36CUDAValueSelectionIntersectionKernelINS2_9RhsProjOpEEElLl0EEEvRNS_6TensorERKS8_SB_RKSt6vectorIlSaIlEERKSt8optionalIS8_ESK_bbENKUlvE3_clEvEUllE_St5arrayIPcLm2EELi4E23TrivialOffsetCalculatorILi1EjESR_NS0_6memory12LoadWithCastILi1EEENSS_13StoreWithCastILi1EEEEEviT_T0_T2_T3_T4_T5_,(.L_x_19055 - _ZN2at6native27unrolled_elementwise_kernelIZZNS0_73_GLOBAL__N__c8866d80_35_SparseBinaryOpIntersectionKernel_cu_b2145a98_327142_sparse_binary_op_intersection_kernel_implINS2_18CUDAKernelLauncherENS2_36CUDAValueSelectionIntersectionKernelINS2_9RhsProjOpEEElLl0EEEvRNS_6TensorERKS8_SB_RKSt6vectorIlSaIlEERKSt8optionalIS8_ESK_bbENKUlvE3_clEvEUllE_St5arrayIPcLm2EELi4E23TrivialOffsetCalculatorILi1EjESR_NS0_6memory12LoadWithCastILi1EEENSS_13StoreWithCastILi1EEEEEviT_T0_T2_T3_T4_T5_)
        .other          _ZN2at6native27unrolled_elementwise_kernelIZZNS0_73_GLOBAL__N__c8866d80_35_SparseBinaryOpIntersectionKernel_cu_b2145a98_327142_sparse_binary_op_intersection_kernel_implINS2_18CUDAKernelLauncherENS2_36CUDAValueSelectionIntersectionKernelINS2_9RhsProjOpEEElLl0EEEvRNS_6TensorERKS8_SB_RKSt6vectorIlSaIlEERKSt8optionalIS8_ESK_bbENKUlvE3_clEvEUllE_St5arrayIPcLm2EELi4E23TrivialOffsetCalculatorILi1EjESR_NS0_6memory12LoadWithCastILi1EEENSS_13StoreWithCastILi1EEEEEviT_T0_T2_T3_T4_T5_,@"STO_CUDA_ENTRY STV_DEFAULT"
_ZN2at6native27unrolled_elementwise_kernelIZZNS0_73_GLOBAL__N__c8866d80_35_SparseBinaryOpIntersectionKernel_cu_b2145a98_327142_sparse_binary_op_intersection_kernel_implINS2_18CUDAKernelLauncherENS2_36CUDAValueSelectionIntersectionKernelINS2_9RhsProjOpEEElLl0EEEvRNS_6TensorERKS8_SB_RKSt6vectorIlSaIlEERKSt8optionalIS8_ESK_bbENKUlvE3_clEvEUllE_St5arrayIPcLm2EELi4E23TrivialOffsetCalculatorILi1EjESR_NS0_6memory12LoadWithCastILi1EEENSS_13StoreWithCastILi1EEEEEviT_T0_T2_T3_T4_T5_:
.text._ZN2at6native27unrolled_elementwise_kernelIZZNS0_73_GLOBAL__N__c8866d80_35_SparseBinaryOpIntersectionKernel_cu_b2145a98_327142_sparse_binary_op_intersection_kernel_implINS2_18CUDAKernelLauncherENS2_36CUDAValueSelectionIntersectionKernelINS2_9RhsProjOpEEElLl0EEEvRNS_6TensorERKS8_SB_RKSt6vectorIlSaIlEERKSt8optionalIS8_ESK_bbENKUlvE3_clEvEUllE_St5arrayIPcLm2EELi4E23TrivialOffsetCalculatorILi1EjESR_NS0_6memory12LoadWithCastILi1EEENSS_13StoreWithCastILi1EEEEEviT_T0_T2_T3_T4_T5_:
        /* <DEDUP_REMOVED lines=38> */
.L_x_10022:
[----:B------:R1:W5:Y:S01]  /*0260*/  LDG.E.U8 R16, desc[UR36][R4.64] ;  /* 0x0000002404107981 */ /* 0x000362000c1e1100 */
[----:B------:R-:W-:Y:S01]  /*0270*/  IMAD.MOV.U32 R17, RZ, RZ, RZ ;  /* 0x000000ffff117224 */ /* 0x000fe200078e00ff */
[----:B------:R-:W-:Y:S06]  /*0280*/  BRA `(.L_x_10024) ;  /* 0x0000000c00447947 */ /* 0x000fec0003800000 */
.L_x_10021:
        /* <DEDUP_REMOVED lines=8> */
.L_x_10026:
[----:B------:R-:W2:Y:S02]  /*0310*/  LDG.E R16, desc[UR36][R4.64] ;  /* 0x0000002404107981 */ /* 0x000ea4000c1e1900 */
[----:B--2---:R-:W-:Y:S01]  /*0320*/  SHF.R.S32.HI R17, RZ, 0x1f, R16 ;  /* 0x0000001fff117819 */ /* 0x004fe20000011410 */
[----:B------:R-:W-:Y:S06]  /*0330*/  BRA `(.L_x_10024) ;  /* 0x0000000c00187947 */ /* 0x000fec0003800000 */
.L_x_10025:
[----:B------:R-:W2:Y:S02]  /*0340*/  LDG.E.S16 R16, desc[UR36][R4.64] ;  /* 0x0000002404107981 */ /* 0x000ea4000c1e1700 */
[----:B--2---:R-:W-:Y:S01]  /*0350*/  SHF.R.S32.HI R17, RZ, 0x1f, R16 ;  /* 0x0000001fff117819 */ /* 0x004fe20000011410 */
[----:B------:R-:W-:Y:S06]  /*0360*/  BRA `(.L_x_10024) ;  /* 0x0000000c000c7947 */ /* 0x000fec0003800000 */
.L_x_10020:
        /* <DEDUP_REMOVED lines=9> */
.L_x_10028:
[----:B------:R-:W2:Y:S02]  /*0400*/  LDG.E.U16 R4, desc[UR36][R4.64] ;  /* 0x0000002404047981 */ /* 0x000ea4000c1e1500 */
[----:B--2---:R-:W-:-:S06]  /*0410*/  HADD2.F32 R16, -RZ, R4.H0_H0 ;  /* 0x20000004ff107230 */ /* 0x004fcc0000004100 */
[----:B------:R-:W0:Y:S01]  /*0420*/  F2I.S64.TRUNC R16, R16 ;  /* 0x0000001000107311 */ /* 0x000e22000020d900 */
[----:B------:R-:W-:Y:S05]  /*0430*/  BRA `(.L_x_10024) ;  /* 0x0000000800d87947 */ /* 0x000fea0003800000 */
.L_x_10027:
        /* <DEDUP_REMOVED lines=9> */
.L_x_10030:
[----:B------:R-:W2:Y:S02]  /*04d0*/  LDG.E.U16 R4, desc[UR36][R4.64] ;  /* 0x0000002404047981 */ /* 0x000ea4000c1e1500 */
[----:B--2---:R-:W-:-:S06]  /*04e0*/  HADD2.F32 R16, -RZ, R4.H0_H0 ;  /* 0x20000004ff107230 */ /* 0x004fcc0000004100 */
[----:B------:R-:W4:Y:S01]  /*04f0*/  F2I.S64.TRUNC R16, R16 ;  /* 0x0000001000107311 */ /* 0x000f22000020d900 */
[----:B------:R-:W-:Y:S05]  /*0500*/  BRA `(.L_x_10024) ;  /* 0x0000000800a47947 */ /* 0x000fea0003800000 */
.L_x_10029:
[----:B------:R-:W2:Y:S02]  /*0510*/  LDG.E.64 R4, desc[UR36][R4.64] ;  /* 0x0000002404047981 */ /* 0x000ea4000c1e1b00 */
[----:B--2---:R2:W3:Y:S01]  /*0520*/  F2I.S64.F64.TRUNC R16, R4 ;  /* 0x0000000400107311 */ /* 0x0044e2000030d900 */
[----:B------:R-:W-:Y:S05]  /*0530*/  BRA `(.L_x_10024) ;  /* 0x0000000800987947 */ /* 0x000fea0003800000 */
.L_x_10019:
        /* <DEDUP_REMOVED lines=13> */
.L_x_10033:
[----:B------:R-:W2:Y:S02]  /*0610*/  LDG.E.64 R4, desc[UR36][R4.64] ;  /* 0x0000002404047981 */ /* 0x000ea4000c1e1b00 */
[----:B--2---:R0:W1:Y:S01]  /*0620*/  F2I.S64.F64.TRUNC R16, R4 ;  /* 0x0000000400107311 */ /* 0x004062000030d900 */
[----:B------:R-:W-:Y:S05]  /*0630*/  BRA `(.L_x_10024) ;  /* 0x0000000800587947 */ /* 0x000fea0003800000 */
.L_x_10032:
        /* <DEDUP_REMOVED lines=26> */
.L_x_10035:
        /* <DEDUP_REMOVED lines=14> */
.L_x_10034:
[----:B------:R-:W2:Y:S02]  /*08c0*/  LDG.E.U16 R16, desc[UR36][R4.64] ;  /* 0x0000002404107981 */ /* 0x000ea4000c1e1500 */
[----:B--2---:R-:W-:-:S06]  /*08d0*/  IMAD.U32 R16, R16, 0x10000, RZ ;  /* 0x0001000010107824 */ /* 0x004fcc00078e00ff */
[----:B------:R-:W0:Y:S01]  /*08e0*/  F2I.S64.TRUNC R16, R16 ;  /* 0x0000001000107311 */ /* 0x000e22000020d900 */
[----:B------:R-:W-:Y:S05]  /*08f0*/  BRA `(.L_x_10024) ;  /* 0x0000000400a87947 */ /* 0x000fea0003800000 */
.L_x_10031:
        /* <DEDUP_REMOVED lines=11> */
.L_x_10038:
        /* <DEDUP_REMOVED lines=21> */
.L_x_10042:
[----:B------:R-:W-:Y:S05]  /*0b00*/  BSYNC.RECONVERGENT B1 ;  /* 0x0000000000017941 */ /* 0x000fea0003800200 */
.L_x_10041:
[----:B------:R-:W-:Y:S01]  /*0b10*/  IMAD.SHL.U32 R0, R0, 0x100000, RZ ;  /* 0x0010000000007824 */ /* 0x000fe200078e00ff */
[----:B------:R-:W-:-:S04]  /*0b20*/  LEA R3, R3, 0x3b800000, 0x17 ;  /* 0x3b80000003037811 */ /* 0x000fc800078eb8ff */
[----:B------:R-:W-:-:S07]  /*0b30*/  LOP3.LUT R16, R3, R0, R7, 0xfe, !PT ;  /* 0x0000000003107212 */ /* 0x000fce00078efe07 */
.L_x_10040:
[----:B------:R-:W-:Y:S05]  /*0b40*/  BSYNC.RECONVERGENT B0 ;  /* 0x0000000000007941 */ /* 0x000fea0003800200 */
.L_x_10039:
[----:B------:R-:W0:Y:S01]  /*0b50*/  F2I.S64.TRUNC R16, R16 ;  /* 0x0000001000107311 */ /* 0x000e22000020d900 */
[----:B------:R-:W-:Y:S05]  /*0b60*/  BRA `(.L_x_10024) ;  /* 0x00000004000c7947 */ /* 0x000fea0003800000 */
.L_x_10037:
        /* <DEDUP_REMOVED lines=21> */
.L_x_10046:
[----:B------:R-:W-:Y:S05]  /*0cc0*/  BSYNC.RECONVERGENT B1 ;  /* 0x0000000000017941 */ /* 0x000fea0003800200 */
.L_x_10045:
[----:B------:R-:W-:Y:S01]  /*0cd0*/  IMAD.SHL.U32 R0, R0, 0x200000, RZ ;  /* 0x0020000000007824 */ /* 0x000fe200078e00ff */
[----:B------:R-:W-:-:S04]  /*0ce0*/  LEA R3, R3, 0x37800000, 0x17 ;  /* 0x3780000003037811 */ /* 0x000fc800078eb8ff */
[----:B------:R-:W-:-:S07]  /*0cf0*/  LOP3.LUT R16, R3, R0, R7, 0xfe, !PT ;  /* 0x0000000003107212 */ /* 0x000fce00078efe07 */
.L_x_10044:
[----:B------:R-:W-:Y:S05]  /*0d00*/  BSYNC.RECONVERGENT B0 ;  /* 0x0000000000007941 */ /* 0x000fea0003800200 */
.L_x_10043:
[----:B------:R-:W0:Y:S01]  /*0d10*/  F2I.S64.TRUNC R16, R16 ;  /* 0x0000001000107311 */ /* 0x000e22000020d900 */
[----:B------:R-:W-:Y:S05]  /*0d20*/  BRA `(.L_x_10024) ;  /* 0x00000000009c7947 */ /* 0x000fea0003800000 */
.L_x_10036:
[----:B------:R-:W-:-:S09]  /*0d30*/  UISETP.NE.AND UP0, UPT, UR4, 0x1c, UPT ;  /* 0x0000001c0400788c */ /* 0x000fd2000bf05270 */
[----:B------:R-:W-:Y:S05]  /*0d40*/  BRA.U !UP0, `(.L_x_10047) ;  /* 0x00000001088c7547 */ /* 0x000fea000b800000 */
[----:B------:R-:W-:-:S09]  /*0d50*/  UISETP.NE.AND UP0, UPT, UR4, 0x1d, UPT ;  /* 0x0000001d0400788c */ /* 0x000fd2000bf05270 */
[----:B------:R-:W-:Y:S05]  /*0d60*/  BRA.U !UP0, `(.L_x_10048) ;  /* 0x00000001087c7547 */ /* 0x000fea000b800000 */
[----:B------:R-:W-:-:S09]  /*0d70*/  UISETP.NE.AND UP0, UPT, UR4, 0x2c, UPT ;  /* 0x0000002c0400788c */ /* 0x000fd2000bf05270 */
[----:B------:R-:W-:Y:S05]  /*0d80*/  BRA.U !UP0, `(.L_x_10049) ;  /* 0x0000000108487547 */ /* 0x000fea000b800000 */
.L_x_10023:
        /* <DEDUP_REMOVED lines=16> */
.L_x_10050:
[----:B------:R-:W-:Y:S01]  /*0e90*/  CS2R R16, SRZ ;  /* 0x0000000000107805 */ /* 0x000fe2000001ff00 */
[----:B------:R-:W-:Y:S06]  /*0ea0*/  BRA `(.L_x_10024) ;  /* 0x00000000003c7947 */ /* 0x000fec0003800000 */
.L_x_10049:
        /* <DEDUP_REMOVED lines=8> */
.L_x_10052:
[----:B------:R-:W-:Y:S05]  /*0f30*/  BSYNC.RECONVERGENT B0 ;  /* 0x0000000000007941 */ /* 0x000fea0003800200 */
.L_x_10051:
[----:B------:R-:W0:Y:S01]  /*0f40*/  F2I.S64.TRUNC R16, R16 ;  /* 0x0000001000107311 */ /* 0x000e22000020d900 */
[----:B------:R-:W-:Y:S05]  /*0f50*/  BRA `(.L_x_10024) ;  /* 0x0000000000107947 */ /* 0x000fea0003800000 */
.L_x_10048:
[----:B------:R0:W5:Y:S01]  /*0f60*/  LDG.E.64 R16, desc[UR36][R4.64] ;  /* 0x0000002404107981 */ /* 0x000162000c1e1b00 */
[----:B------:R-:W-:Y:S05]  /*0f70*/  BRA `(.L_x_10024) ;  /* 0x0000000000087947 */ /* 0x000fea0003800000 */
.L_x_10047:
[----:B------:R0:W5:Y:S01]  /*0f80*/  LDG.E R16, desc[UR36][R4.64] ;  /* 0x0000002404107981 */ /* 0x000162000c1e1900 */
[----:B------:R-:W-:-:S07]  /*0f90*/  IMAD.MOV.U32 R17, RZ, RZ, RZ ;  /* 0x000000ffff117224 */ /* 0x000fce00078e00ff */
.L_x_10024:
[----:B------:R-:W-:-:S07]  /*0fa0*/  VIADD R33, R31, 0x80 ;  /* 0x000000801f217836 */ /* 0x000fce0000000000 */
.L_x_10018:
[----:B------:R-:W-:Y:S05]  /*0fb0*/  BSYNC.RECONVERGENT B6 ;  /* 0x0000000000067941 */ /* 0x000fea0003800200 */
.L_x_10017:
        /* <DEDUP_REMOVED lines=24> */
.L_x_10058:
[----:B------:R0:W5:Y:S01]  /*1140*/  LDG.E.U8 R18, desc[UR36][R4.64] ;  /* 0x0000002404127981 */ /* 0x000162000c1e1100 */
[----:B------:R-:W-:Y:S01]  /*1150*/  IMAD.MOV.U32 R19, RZ, RZ, RZ ;  /* 0x000000ffff137224 */ /* 0x000fe200078e00ff */
[----:B------:R-:W-:Y:S06]  /*1160*/  BRA `(.L_x_10060) ;  /* 0x0000000c00447947 */ /* 0x000fec0003800000 */
.L_x_10057:
        /* <DEDUP_REMOVED lines=8> */
.L_x_10062:
[----:B------:R-:W2:Y:S02]  /*11f0*/  LDG.E R18, desc[UR36][R4.64] ;  /* 0x0000002404127981 */ /* 0x000ea4000c1e1900 */
[----:B--2---:R-:W-:Y:S01]  /*1200*/  SHF.R.S32.HI R19, RZ, 0x1f, R18 ;  /* 0x0000001fff137819 */ /* 0x004fe20000011412 */
[----:B------:R-:W-:Y:S06]  /*1210*/  BRA `(.L_x_10060) ;  /* 0x0000000c00187947 */ /* 0x000fec0003800000 */
.L_x_10061:
[----:B------:R-:W2:Y:S02]  /*1220*/  LDG.E.S16 R18, desc[UR36][R4.64] ;  /* 0x0000002404127981 */ /* 0x000ea4000c1e1700 */
[----:B--2---:R-:W-:Y:S01]  /*1230*/  SHF.R.S32.HI R19, RZ, 0x1f, R18 ;  /* 0x0000001fff137819 */ /* 0x004fe20000011412 */
[----:B------:R-:W-:Y:S06]  /*1240*/  BRA `(.L_x_10060) ;  /* 0x0000000c000c7947 */ /* 0x000fec0003800000 */
.L_x_10056:
        /* <DEDUP_REMOVED lines=9> */
.L_x_10064:
[----:B------:R-:W2:Y:S02]  /*12e0*/  LDG.E.U16 R4, desc[UR36][R4.64] ;  /* 0x0000002404047981 */ /* 0x000ea4000c1e1500 */
[----:B--2---:R-:W-:-:S06]  /*12f0*/  HADD2.F32 R18, -RZ, R4.H0_H0 ;  /* 0x20000004ff127230 */ /* 0x004fcc0000004100 */
[----:B------:R-:W0:Y:S01]  /*1300*/  F2I.S64.TRUNC R18, R18 ;  /* 0x0000001200127311 */ /* 0x000e22000020d900 */
[----:B------:R-:W-:Y:S05]  /*1310*/  BRA `(.L_x_10060) ;  /* 0x0000000800d87947 */ /* 0x000fea0003800000 */
.L_x_10063:
        /* <DEDUP_REMOVED lines=9> */
.L_x_10066:
[----:B------:R-:W2:Y:S02]  /*13b0*/  LDG.E.U16 R4, desc[UR36][R4.64] ;  /* 0x0000002404047981 */ /* 0x000ea4000c1e1500 */
[----:B--2---:R-:W-:-:S06]  /*13c0*/  HADD2.F32 R18, -RZ, R4.H0_H0 ;  /* 0x20000004ff127230 */ /* 0x004fcc0000004100 */
[----:B------:R-:W0:Y:S01]  /*13d0*/  F2I.S64.TRUNC R18, R18 ;  /* 0x0000001200127311 */ /* 0x000e22000020d900 */
[----:B------:R-:W-:Y:S05]  /*13e0*/  BRA `(.L_x_10060) ;  /* 0x0000000800a47947 */ /* 0x000fea0003800000 */
.L_x_10065:
[----:B------:R-:W2:Y:S02]  /*13f0*/  LDG.E.64 R4, desc[UR36][R4.64] ;  /* 0x0000002404047981 */ /* 0x000ea4000c1e1b00 */
[----:B--2---:R0:W1:Y:S01]  /*1400*/  F2I.S64.F64.TRUNC R18, R4 ;  /* 0x0000000400127311 */ /* 0x004062000030d900 */
[----:B------:R-:W-:Y:S05]  /*1410*/  BRA `(.L_x_10060) ;  /* 0x0000000800987947 */ /* 0x000fea0003800000 */
.L_x_10055:
        /* <DEDUP_REMOVED lines=13> */
.L_x_10069:
[----:B------:R-:W2:Y:S02]  /*14f0*/  LDG.E.64 R4, desc[UR36][R4.64] ;  /* 0x0000002404047981 */ /* 0x000ea4000c1e1b00 */
[----:B--2---:R0:W1:Y:S01]  /*1500*/  F2I.S64.F64.TRUNC R18, R4 ;  /* 0x0000000400127311 */ /* 0x004062000030d900 */
[----:B------:R-:W-:Y:S05]  /*1510*/  BRA `(.L_x_10060) ;  /* 0x0000000800587947 */ /* 0x000fea0003800000 */
.L_x_10068:
        /* <DEDUP_REMOVED lines=26> */
.L_x_10071:
        /* <DEDUP_REMOVED lines=14> */
.L_x_10070:
[----:B------:R-:W2:Y:S02]  /*17a0*/  LDG.E.U16 R18, desc[UR36][R4.64] ;  /* 0x0000002404127981 */ /* 0x000ea4000c1e1500 */
[----:B--2---:R-:W-:-:S06]  /*17b0*/  IMAD.U32 R18, R18, 0x10000, RZ ;  /* 0x0001000012127824 */ /* 0x004fcc00078e00ff */
[----:B------:R-:W0:Y:S01]  /*17c0*/  F2I.S64.TRUNC R18, R18 ;  /* 0x0000001200127311 */ /* 0x000e22000020d900 */
[----:B------:R-:W-:Y:S05]  /*17d0*/  BRA `(.L_x_10060) ;  /* 0x0000000400a87947 */ /* 0x000fea0003800000 */
.L_x_10067:
        /* <DEDUP_REMOVED lines=11> */
.L_x_10074:
        /* <DEDUP_REMOVED lines=21> */
.L_x_10078:
[----:B------:R-:W-:Y:S05]  /*19e0*/  BSYNC.RECONVERGENT B1 ;  /* 0x0000000000017941 */ /* 0x000fea0003800200 */
.L_x_10077:
[----:B------:R-:W-:Y:S01]  /*19f0*/  IMAD.SHL.U32 R0, R0, 0x100000, RZ ;  /* 0x0010000000007824 */ /* 0x000fe200078e00ff */
[----:B------:R-:W-:-:S04]  /*1a00*/  LEA R3, R3, 0x3b800000, 0x17 ;  /* 0x3b80000003037811 */ /* 0x000fc800078eb8ff */
[----:B------:R-:W-:-:S07]  /*1a10*/  LOP3.LUT R18, R3, R0, R7, 0xfe, !PT ;  /* 0x0000000003127212 */ /* 0x000fce00078efe07 */
.L_x_10076:
[----:B------:R-:W-:Y:S05]  /*1a20*/  BSYNC.RECONVERGENT B0 ;  /* 0x0000000000007941 */ /* 0x000fea0003800200 */
.L_x_10075:
[----:B------:R-:W0:Y:S01]  /*1a30*/  F2I.S64.TRUNC R18, R18 ;  /* 0x0000001200127311 */ /* 0x000e22000020d900 */
[----:B------:R-:W-:Y:S05]  /*1a40*/  BRA `(.L_x_10060) ;  /* 0x00000004000c7947 */ /* 0x000fea0003800000 */
.L_x_10073:
        /* <DEDUP_REMOVED lines=21> */
.L_x_10082:
[----:B------:R-:W-:Y:S05]  /*1ba0*/  BSYNC.RECONVERGENT B1 ;  /* 0x0000000000017941 */ /* 0x000fea0003800200 */
.L_x_10081:
[----:B------:R-:W-:Y:S01]  /*1bb0*/  IMAD.SHL.U32 R0, R0, 0x200000, RZ ;  /* 0x0020000000007824 */ /* 0x000fe200078e00ff */
[----:B------:R-:W-:-:S04]  /*1bc0*/  LEA R3, R3, 0x37800000, 0x17 ;  /* 0x3780000003037811 */ /* 0x000fc800078eb8ff */
[----:B------:R-:W-:-:S07]  /*1bd0*/  LOP3.LUT R18, R3, R0, R7, 0xfe, !PT ;  /* 0x0000000003127212 */ /* 0x000fce00078efe07 */
.L_x_10080:
[----:B------:R-:W-:Y:S05]  /*1be0*/  BSYNC.RECONVERGENT B0 ;  /* 0x0000000000007941 */ /* 0x000fea0003800200 */
.L_x_10079:
[----:B------:R-:W0:Y:S01]  /*1bf0*/  F2I.S64.TRUNC R18, R18 ;  /* 0x0000001200127311 */ /* 0x000e22000020d900 */
[----:B------:R-:W-:Y:S05]  /*1c00*/  BRA `(.L_x_10060) ;  /* 0x00000000009c7947 */ /* 0x000fea0003800000 */
.L_x_10072:
        /* <DEDUP_REMOVED lines=14> */
.L_x_10086:
[----:B------:R-:W-:Y:S05]  /*1cf0*/  BSYNC.RECONVERGENT B0 ;  /* 0x0000000000007941 */ /* 0x000fea0003800200 */
.L_x_10085:
[----:B------:R-:W0:Y:S01]  /*1d00*/  F2I.S64.TRUNC R18, R18 ;  /* 0x0000001200127311 */ /* 0x000e22000020d900 */
[----:B------:R-:W-:Y:S05]  /*1d10*/  BRA `(.L_x_10060) ;  /* 0x0000000000587947 */ /* 0x000fea0003800000 */
.L_x_10059:
        /* <DEDUP_REMOVED lines=16> */
.L_x_10087:
[----:B------:R-:W-:Y:S01]  /*1e20*/  CS2R R18, SRZ ;  /* 0x0000000000127805 */ /* 0x000fe2000001ff00 */
[----:B------:R-:W-:Y:S06]  /*1e30*/  BRA `(.L_x_10060) ;  /* 0x0000000000107947 */ /* 0x000fec0003800000 */
.L_x_10084:
[----:B------:R0:W5:Y:S01]  /*1e40*/  LDG.E.64 R18, desc[UR36][R4.64] ;  /* 0x0000002404127981 */ /* 0x000162000c1e1b00 */
[----:B------:R-:W-:Y:S05]  /*1e50*/  BRA `(.L_x_10060) ;  /* 0x0000000000087947 */ /* 0x000fea0003800000 */
.L_x_10083:
[----:B------:R0:W5:Y:S01]  /*1e60*/  LDG.E R18, desc[UR36][R4.64] ;  /* 0x0000002404127981 */ /* 0x000162000c1e1900 */
[----:B------:R-:W-:-:S07]  /*1e70*/  IMAD.MOV.U32 R19, RZ, RZ, RZ ;  /* 0x000000ffff137224 */ /* 0x000fce00078e00ff */
.L_x_10060:
[----:B------:R-:W-:-:S07]  /*1e80*/  VIADD R33, R33, 0x80 ;  /* 0x0000008021217836 */ /* 0x000fce0000000000 */
.L_x_10054:
[----:B------:R-:W-:Y:S05]  /*1e90*/  BSYNC.RECONVERGENT B6 ;  /* 0x0000000000067941 */ /* 0x000fea0003800200 */
.L_x_10053:
        /* <DEDUP_REMOVED lines=24> */
.L_x_10093:
[----:B------:R0:W5:Y:S01]  /*2020*/  LDG.E.U8 R22, desc[UR36][R4.64] ;  /* 0x0000002404167981 */ /* 0x000162000c1e1100 */
[----:B------:R-:W-:Y:S01]  /*2030*/  IMAD.MOV.U32 R23, RZ, RZ, RZ ;  /* 0x000000ffff177224 */ /* 0x000fe200078e00ff */
[----:B------:R-:W-:Y:S06]  /*2040*/  BRA `(.L_x_10095) ;  /* 0x0000000c00447947 */ /* 0x000fec0003800000 */
.L_x_10092:
        /* <DEDUP_REMOVED lines=8> */
.L_x_10097:
[----:B------:R-:W2:Y:S02]  /*20d0*/  LDG.E R22, desc[UR36][R4.64] ;  /* 0x0000002404167981 */ /* 0x000ea4000c1e1900 */
[----:B--2---:R-:W-:Y:S01]  /*20e0*/  SHF.R.S32.HI R23, RZ, 0x1f, R22 ;  /* 0x0000001fff177819 */ /* 0x004fe20000011416 */
[----:B------:R-:W-:Y:S06]  /*20f0*/  BRA `(.L_x_10095) ;  /* 0x0000000c00187947 */ /* 0x000fec0003800000 */
.L_x_10096:
[----:B------:R-:W2:Y:S02]  /*2100*/  LDG.E.S16 R22, desc[UR36][R4.64] ;  /* 0x0000002404167981 */ /* 0x000ea4000c1e1700 */
[----:B--2---:R-:W-:Y:S01]  /*2110*/  SHF.R.S32.HI R23, RZ, 0x1f, R22 ;  /* 0x0000001fff177819 */ /* 0x004fe20000011416 */
[----:B------:R-:W-:Y:S06]  /*2120*/  BRA `(.L_x_10095) ;  /* 0x0000000c000c7947 */ /* 0x000fec0003800000 */
.L_x_10091:
        /* <DEDUP_REMOVED lines=9> */
.L_x_10099:
[----:B------:R-:W2:Y:S02]  /*21c0*/  LDG.E.U16 R4, desc[UR36][R4.64] ;  /* 0x0000002404047981 */ /* 0x000ea4000c1e1500 */
[----:B--2---:R-:W-:-:S06]  /*21d0*/  HADD2.F32 R22, -RZ, R4.H0_H0 ;  /* 0x20000004ff167230 */ /* 0x004fcc0000004100 */
[----:B------:R-:W0:Y:S01]  /*21e0*/  F2I.S64.TRUNC R22, R22 ;  /* 0x0000001600167311 */ /* 0x000e22000020d900 */
[----:B------:R-:W-:Y:S05]  /*21f0*/  BRA `(.L_x_10095) ;  /* 0x0000000800d87947 */ /* 0x000fea0003800000 */
.L_x_10098:
        /* <DEDUP_REMOVED lines=9> */
.L_x_10101:
[----:B------:R-:W2:Y:S02]  /*2290*/  LDG.E.U16 R4, desc[UR36][R4.64] ;  /* 0x0000002404047981 */ /* 0x000ea4000c1e1500 */
[----:B--2---:R-:W-:-:S06]  /*22a0*/  HADD2.F32 R22, -RZ, R4.H0_H0 ;  /* 0x20000004ff167230 */ /* 0x004fcc0000004100 */
[----:B------:R-:W0:Y:S01]  /*22b0*/  F2I.S64.TRUNC R22, R22 ;  /* 0x0000001600167311 */ /* 0x000e22000020d900 */
[----:B------:R-:W-:Y:S05]  /*22c0*/  BRA `(.L_x_10095) ;  /* 0x0000000800a47947 */ /* 0x000fea0003800000 */
.L_x_10100:
[----:B------:R-:W2:Y:S02]  /*22d0*/  LDG.E.64 R4, desc[UR36][R4.64] ;  /* 0x0000002404047981 */ /* 0x000ea4000c1e1b00 */
[----:B--2---:R0:W1:Y:S01]  /*22e0*/  F2I.S64.F64.TRUNC R22, R4 ;  /* 0x0000000400167311 */ /* 0x004062000030d900 */
[----:B------:R-:W-:Y:S05]  /*22f0*/  BRA `(.L_x_10095) ;  /* 0x0000000800987947 */ /* 0x000fea0003800000 */
.L_x_10090:
        /* <DEDUP_REMOVED lines=13> */
.L_x_10104:
[----:B------:R-:W2:Y:S02]  /*23d0*/  LDG.E.64 R4, desc[UR36][R4.64] ;  /* 0x0000002404047981 */ /* 0x000ea4000c1e1b00 */
[----:B--2---:R0:W1:Y:S01]  /*23e0*/  F2I.S64.F64.TRUNC R22, R4 ;  /* 0x0000000400167311 */ /* 0x004062000030d900 */
[----:B------:R-:W-:Y:S05]  /*23f0*/  BRA `(.L_x_10095) ;  /* 0x0000000800587947 */ /* 0x000fea0003800000 */
.L_x_10103:
        /* <DEDUP_REMOVED lines=26> */
.L_x_10106:
        /* <DEDUP_REMOVED lines=14> */
.L_x_10105:
[----:B------:R-:W2:Y:S02]  /*2680*/  LDG.E.U16 R22, desc[UR36][R4.64] ;  /* 0x0000002404167981 */ /* 0x000ea4000c1e1500 */
[----:B--2---:R-:W-:-:S06]  /*2690*/  IMAD.U32 R22, R22, 0x10000, RZ ;  /* 0x0001000016167824 */ /* 0x004fcc00078e00ff */
[----:B------:R-:W0:Y:S01]  /*26a0*/  F2I.S64.TRUNC R22, R22 ;  /* 0x0000001600167311 */ /* 0x000e22000020d900 */
[----:B------:R-:W-:Y:S05]  /*26b0*/  BRA `(.L_x_10095) ;  /* 0x0000000400a87947 */ /* 0x000fea0003800000 */
.L_x_10102:
        /* <DEDUP_REMOVED lines=11> */
.L_x_10109:
        /* <DEDUP_REMOVED lines=21> */
.L_x_10113:
[----:B------:R-:W-:Y:S05]  /*28c0*/  BSYNC.RECONVERGENT B1 ;  /* 0x0000000000017941 */ /* 0x000fea0003800200 */
.L_x_10112:
[----:B------:R-:W-:Y:S01]  /*28d0*/  IMAD.SHL.U32 R0, R0, 0x100000, RZ ;  /* 0x0010000000007824 */ /* 0x000fe200078e00ff */
[----:B------:R-:W-:-:S04]  /*28e0*/  LEA R3, R3, 0x3b800000, 0x17 ;  /* 0x3b80000003037811 */ /* 0x000fc800078eb8ff */
[----:B------:R-:W-:-:S07]  /*28f0*/  LOP3.LUT R22, R3, R0, R7, 0xfe, !PT ;  /* 0x0000000003167212 */ /* 0x000fce00078efe07 */
.L_x_10111:
[----:B------:R-:W-:Y:S05]  /*2900*/  BSYNC.RECONVERGENT B0 ;  /* 0x0000000000007941 */ /* 0x000fea0003800200 */
.L_x_10110:
[----:B------:R-:W1:Y:S01]  /*2910*/  F2I.S64.TRUNC R22, R22 ;  /* 0x0000001600167311 */ /* 0x000e62000020d900 */
[----:B------:R-:W-:Y:S05]  /*2920*/  BRA `(.L_x_10095) ;  /* 0x00000004000c7947 */ /* 0x000fea0003800000 */
.L_x_10108:
        /* <DEDUP_REMOVED lines=21> */
.L_x_10117:
[----:B------:R-:W-:Y:S05]  /*2a80*/  BSYNC.RECONVERGENT B1 ;  /* 0x0000000000017941 */ /* 0x000fea0003800200 */
.L_x_10116:
[----:B------:R-:W-:Y:S01]  /*2a90*/  IMAD.SHL.U32 R0, R0, 0x200000, RZ ;  /* 0x0020000000007824 */ /* 0x000fe200078e00ff */
[----:B------:R-:W-:-:S04]  /*2aa0*/  LEA R3, R3, 0x37800000, 0x17 ;  /* 0x3780000003037811 */ /* 0x000fc800078eb8ff */
[----:B------:R-:W-:-:S07]  /*2ab0*/  LOP3.LUT R22, R3, R0, R7, 0xfe, !PT ;  /* 0x0000000003167212 */ /* 0x000fce00078efe07 */
.L_x_10115:
[----:B------:R-:W-:Y:S05]  /*2ac0*/  BSYNC.RECONVERGENT B0 ;  /* 0x0000000000007941 */ /* 0x000fea0003800200 */
.L_x_10114:
[----:B------:R-:W2:Y:S01]  /*2ad0*/  F2I.S64.TRUNC R22, R22 ;  /* 0x0000001600167311 */ /* 0x000ea2000020d900 */
[----:B------:R-:W-:Y:S05]  /*2ae0*/  BRA `(.L_x_10095) ;  /* 0x00000000009c7947 */ /* 0x000fea0003800000 */
.L_x_10107:
        /* <DEDUP_REMOVED lines=14> */
.L_x_10121:
[----:B------:R-:W-:Y:S05]  /*2bd0*/  BSYNC.RECONVERGENT B0 ;  /* 0x0000000000007941 */ /* 0x000fea0003800200 */
.L_x_10120:
[----:B------:R-:W0:Y:S01]  /*2be0*/  F2I.S64.TRUNC R22, R22 ;  /* 0x0000001600167311 */ /* 0x000e22000020d900 */
[----:B------:R-:W-:Y:S05]  /*2bf0*/  BRA `(.L_x_10095) ;  /* 0x0000000000587947 */ /* 0x000fea0003800000 */
.L_x_10094:
        /* <DEDUP_REMOVED lines=16> */
.L_x_10122:
[----:B------:R-:W-:Y:S01]  /*2d00*/  CS2R R22, SRZ ;  /* 0x0000000000167805 */ /* 0x000fe2000001ff00 */
[----:B------:R-:W-:Y:S06]  /*2d10*/  BRA `(.L_x_10095) ;  /* 0x0000000000107947 */ /* 0x000fec0003800000 */
.L_x_10119:
[----:B------:R0:W5:Y:S01]  /*2d20*/  LDG.E.64 R22, desc[UR36][R4.64] ;  /* 0x0000002404167981 */ /* 0x000162000c1e1b00 */
[----:B------:R-:W-:Y:S05]  /*2d30*/  BRA `(.L_x_10095) ;  /* 0x0000000000087947 */ /* 0x000fea0003800000 */
.L_x_10118:
[----:B------:R0:W5:Y:S01]  /*2d40*/  LDG.E R22, desc[UR36][R4.64] ;  /* 0x0000002404167981 */ /* 0x000162000c1e1900 */
[----:B------:R-:W-:-:S07]  /*2d50*/  IMAD.MOV.U32 R23, RZ, RZ, RZ ;  /* 0x000000ffff177224 */ /* 0x000fce00078e00ff */
.L_x_10095:
[----:B------:R-:W-:-:S07]  /*2d60*/  VIADD R33, R33, 0x80 ;  /* 0x0000008021217836 */ /* 0x000fce0000000000 */
.L_x_10089:
[----:B------:R-:W-:Y:S05]  /*2d70*/  BSYNC.RECONVERGENT B6 ;  /* 0x0000000000067941 */ /* 0x000fea0003800200 */
.L_x_10088:
        /* <DEDUP_REMOVED lines=24> */
.L_x_10128:
[----:B------:R0:W5:Y:S01]  /*2f00*/  LDG.E.U8 R24, desc[UR36][R4.64] ;  /* 0x0000002404187981 */ /* 0x000162000c1e1100 */
[----:B------:R-:W-:Y:S01]  /*2f10*/  IMAD.MOV.U32 R25, RZ, RZ, RZ ;  /* 0x000000ffff197224 */ /* 0x000fe200078e00ff */
[----:B------:R-:W-:Y:S06]  /*2f20*/  BRA `(.L_x_10124) ;  /* 0x0000000c00407947 */ /* 0x000fec0003800000 */
.L_x_10127:
        /* <DEDUP_REMOVED lines=8> */
.L_x_10131:
[----:B------:R-:W2:Y:S02]  /*2fb0*/  LDG.E R24, desc[UR36][R4.64] ;  /* 0x0000002404187981 */ /* 0x000ea4000c1e1900 */
[----:B--2---:R-:W-:Y:S01]  /*2fc0*/  SHF.R.S32.HI R25, RZ, 0x1f, R24 ;  /* 0x0000001fff197819 */ /* 0x004fe20000011418 */
[----:B------:R-:W-:Y:S06]  /*2fd0*/  BRA `(.L_x_10124) ;  /* 0x0000000c00147947 */ /* 0x000fec0003800000 */
.L_x_10130:
[----:B------:R-:W2:Y:S02]  /*2fe0*/  LDG.E.S16 R24, desc[UR36][R4.64] ;  /* 0x0000002404187981 */ /* 0x000ea4000c1e1700 */
[----:B--2---:R-:W-:Y:S01]  /*2ff0*/  SHF.R.S32.HI R25, RZ, 0x1f, R24 ;  /* 0x0000001fff197819 */ /* 0x004fe20000011418 */
[----:B------:R-:W-:Y:S06]  /*3000*/  BRA `(.L_x_10124) ;  /* 0x0000000c00087947 */ /* 0x000fec0003800000 */
.L_x_10126:
        /* <DEDUP_REMOVED lines=9> */
.L_x_10133:
[----:B------:R-:W2:Y:S02]  /*30a0*/  LDG.E.U16 R4, desc[UR36][R4.64] ;  /* 0x0000002404047981 */ /* 0x000ea4000c1e1500 */
[----:B--2---:R-:W-:-:S06]  /*30b0*/  HADD2.F32 R24, -RZ, R4.H0_H0 ;  /* 0x20000004ff187230 */ /* 0x004fcc0000004100 */
[----:B------:R-:W0:Y:S01]  /*30c0*/  F2I.S64.TRUNC R24, R24 ;  /* 0x0000001800187311 */ /* 0x000e22000020d900 */
[----:B------:R-:W-:Y:S05]  /*30d0*/  BRA `(.L_x_10124) ;  /* 0x0000000800d47947 */ /* 0x000fea0003800000 */
.L_x_10132:
        /* <DEDUP_REMOVED lines=9> */
.L_x_10135:
[----:B------:R-:W2:Y:S02]  /*3170*/  LDG.E.U16 R4, desc[UR36][R4.64] ;  /* 0x0000002404047981 */ /* 0x000ea4000c1e1500 */
[----:B--2---:R-:W-:-:S06]  /*3180*/  HADD2.F32 R24, -RZ, R4.H0_H0 ;  /* 0x20000004ff187230 */ /* 0x004fcc0000004100 */
[----:B------:R-:W0:Y:S01]  /*3190*/  F2I.S64.TRUNC R24, R24 ;  /* 0x0000001800187311 */ /* 0x000e22000020d900 */
[----:B------:R-:W-:Y:S05]  /*31a0*/  BRA `(.L_x_10124) ;  /* 0x0000000800a07947 */ /* 0x000fea0003800000 */
.L_x_10134:
[----:B------:R-:W2:Y:S02]  /*31b0*/  LDG.E.64 R4, desc[UR36][R4.64] ;  /* 0x0000002404047981 */ /* 0x000ea4000c1e1b00 */
[----:B--2---:R0:W1:Y:S01]  /*31c0*/  F2I.S64.F64.TRUNC R24, R4 ;  /* 0x0000000400187311 */ /* 0x004062000030d900 */
[----:B------:R-:W-:Y:S05]  /*31d0*/  BRA `(.L_x_10124) ;  /* 0x0000000800947947 */ /* 0x000fea0003800000 */
.L_x_10125:
        /* <DEDUP_REMOVED lines=13> */
.L_x_10138:
[----:B------:R-:W2:Y:S02]  /*32b0*/  LDG.E.64 R4, desc[UR36][R4.64] ;  /* 0x0000002404047981 */ /* 0x000ea4000c1e1b00 */
[----:B--2---:R0:W1:Y:S01]  /*32c0*/  F2I.S64.F64.TRUNC R24, R4 ;  /* 0x0000000400187311 */ /* 0x004062000030d900 */
[----:B------:R-:W-:Y:S05]  /*32d0*/  BRA `(.L_x_10124) ;  /* 0x0000000800547947 */ /* 0x000fea0003800000 */
.L_x_10137:
        /* <DEDUP_REMOVED lines=26> */
.L_x_10140:
        /* <DEDUP_REMOVED lines=14> */
.L_x_10139:
[----:B------:R-:W2:Y:S02]  /*3560*/  LDG.E.U16 R24, desc[UR36][R4.64] ;  /* 0x0000002404187981 */ /* 0x000ea4000c1e1500 */
[----:B--2---:R-:W-:-:S06]  /*3570*/  IMAD.U32 R24, R24, 0x10000, RZ ;  /* 0x0001000018187824 */ /* 0x004fcc00078e00ff */
[----:B------:R-:W0:Y:S01]  /*3580*/  F2I.S64.TRUNC R24, R24 ;  /* 0x0000001800187311 */ /* 0x000e22000020d900 */
[----:B------:R-:W-:Y:S05]  /*3590*/  BRA `(.L_x_10124) ;  /* 0x0000000400a47947 */ /* 0x000fea0003800000 */
.L_x_10136:
        /* <DEDUP_REMOVED lines=11> */
.L_x_10143:
        /* <DEDUP_REMOVED lines=21> */
.L_x_10147:
[----:B------:R-:W-:Y:S05]  /*37a0*/  BSYNC.RECONVERGENT B1 ;  /* 0x0000000000017941 */ /* 0x000fea0003800200 */
.L_x_10146:
[----:B------:R-:W-:Y:S01]  /*37b0*/  IMAD.SHL.U32 R0, R0, 0x100000, RZ ;  /* 0x0010000000007824 */ /* 0x000fe200078e00ff */
[----:B------:R-:W-:-:S04]  /*37c0*/  LEA R3, R3, 0x3b800000, 0x17 ;  /* 0x3b80000003037811 */ /* 0x000fc800078eb8ff */
[----:B------:R-:W-:-:S07]  /*37d0*/  LOP3.LUT R24, R3, R0, R7, 0xfe, !PT ;  /* 0x0000000003187212 */ /* 0x000fce00078efe07 */
.L_x_10145:
[----:B------:R-:W-:Y:S05]  /*37e0*/  BSYNC.RECONVERGENT B0 ;  /* 0x0000000000007941 */ /* 0x000fea0003800200 */
.L_x_10144:
[----:B------:R-:W0:Y:S01]  /*37f0*/  F2I.S64.TRUNC R24, R24 ;  /* 0x0000001800187311 */ /* 0x000e22000020d900 */
[----:B------:R-:W-:Y:S05]  /*3800*/  BRA `(.L_x_10124) ;  /* 0x0000000400087947 */ /* 0x000fea0003800000 */
.L_x_10142:
        /* <DEDUP_REMOVED lines=21> */
.L_x_10151:
[----:B------:R-:W-:Y:S05]  /*3960*/  BSYNC.RECONVERGENT B1 ;  /* 0x0000000000017941 */ /* 0x000fea0003800200 */
.L_x_10150:
[----:B------:R-:W-:Y:S01]  /*3970*/  IMAD.SHL.U32 R0, R0, 0x200000, RZ ;  /* 0x0020000000007824 */ /* 0x000fe200078e00ff */
[----:B------:R-:W-:-:S04]  /*3980*/  LEA R3, R3, 0x37800000, 0x17 ;  /* 0x3780000003037811 */ /* 0x000fc800078eb8ff */
[----:B------:R-:W-:-:S07]  /*3990*/  LOP3.LUT R24, R3, R0, R7, 0xfe, !PT ;  /* 0x0000000003187212 */ /* 0x000fce00078efe07 */
.L_x_10149:
[----:B------:R-:W-:Y:S05]  /*39a0*/  BSYNC.RECONVERGENT B0 ;  /* 0x0000000000007941 */ /* 0x000fea0003800200 */
.L_x_10148:
[----:B------:R-:W0:Y:S01]  /*39b0*/  F2I.S64.TRUNC R24, R24 ;  /* 0x0000001800187311 */ /* 0x000e22000020d900 */
[----:B------:R-:W-:Y:S05]  /*39c0*/  BRA `(.L_x_10124) ;  /* 0x0000000000987947 */ /* 0x000fea0003800000 */
.L_x_10141:
        /* <DEDUP_REMOVED lines=14> */
.L_x_10155:
[----:B------:R-:W-:Y:S05]  /*3ab0*/  BSYNC.RECONVERGENT B0 ;  /* 0x0000000000007941 */ /* 0x000fea0003800200 */
.L_x_10154:
[----:B------:R-:W0:Y:S01]  /*3ac0*/  F2I.S64.TRUNC R24, R24 ;  /* 0x0000001800187311 */ /* 0x000e22000020d900 */
[----:B------:R-:W-:Y:S05]  /*3ad0*/  BRA `(.L_x_10124) ;  /* 0x0000000000547947 */ /* 0x000fea0003800000 */
.L_x_10129:
        /* <DEDUP_REMOVED lines=16> */
.L_x_10156:
[----:B------:R-:W-:Y:S05]  /*3be0*/  BRA `(.L_x_10124) ;  /* 0x0000000000107947 */ /* 0x000fea0003800000 */
.L_x_10153:
[----:B------:R0:W5:Y:S01]  /*3bf0*/  LDG.E.64 R24, desc[UR36][R4.64] ;  /* 0x0000002404187981 */ /* 0x000162000c1e1b00 */
[----:B------:R-:W-:Y:S05]  /*3c00*/  BRA `(.L_x_10124) ;  /* 0x0000000000087947 */ /* 0x000fea0003800000 */
.L_x_10152:
[----:B------:R0:W5:Y:S01]  /*3c10*/  LDG.E R24, desc[UR36][R4.64] ;  /* 0x0000002404187981 */ /* 0x000162000c1e1900 */
[----:B------:R-:W-:-:S07]  /*3c20*/  IMAD.MOV.U32 R25, RZ, RZ, RZ ;  /* 0x000000ffff197224 */ /* 0x000fce00078e00ff */
.L_x_10124:
[----:B------:R-:W-:Y:S05]  /*3c30*/  BSYNC.RECONVERGENT B6 ;  /* 0x0000000000067941 */ /* 0x000fea0003800200 */
.L_x_10123:
        /* <DEDUP_REMOVED lines=29> */
.L_x_10164:
        /* <DEDUP_REMOVED lines=26> */
.L_x_10163:
[----:B------:R-:W-:Y:S01]  /*3fb0*/  BSSY.RECONVERGENT B2, `(.L_x_10165) ;  /* 0x000001d000027945 */ /* 0x000fe20003800200 */
[----:B------:R-:W-:Y:S02]  /*3fc0*/  IMAD.MOV.U32 R13, RZ, RZ, R30 ;  /* 0x000000ffff0d7224 */ /* 0x000fe400078e001e */
[----:B------:R-:W-:-:S07]  /*3fd0*/  IMAD.MOV.U32 R20, RZ, RZ, R21 ;  /* 0x000000ffff147224 */ /* 0x000fce00078e0015 */
.L_x_10166:
        /* <DEDUP_REMOVED lines=27> */
.L_x_10165:
        /* <DEDUP_REMOVED lines=19> */
.L_x_10162:
[----:B------:R-:W-:Y:S05]  /*42c0*/  BSYNC.RECONVERGENT B1 ;  /* 0x0000000000017941 */ /* 0x000fea0003800200 */
.L_x_10161:
        /* <DEDUP_REMOVED lines=15> */
.L_x_10170:
        /* <DEDUP_REMOVED lines=26> */
.L_x_10169:
[----:B------:R-:W-:Y:S01]  /*4560*/  BSSY.RECONVERGENT B2, `(.L_x_10171) ;  /* 0x000001d000027945 */ /* 0x000fe20003800200 */
[----:B------:R-:W-:Y:S02]  /*4570*/  IMAD.MOV.U32 R13, RZ, RZ, R20 ;  /* 0x000000ffff0d7224 */ /* 0x000fe400078e0014 */
[----:B------:R-:W-:-:S07]  /*4580*/  IMAD.MOV.U32 R16, RZ, RZ, R17 ;  /* 0x000000ffff107224 */ /* 0x000fce00078e0011 */
.L_x_10172:
        /* <DEDUP_REMOVED lines=27> */
.L_x_10171:
        /* <DEDUP_REMOVED lines=19> */
.L_x_10168:
[----:B------:R-:W-:Y:S05]  /*4870*/  BSYNC.RECONVERGENT B1 ;  /* 0x0000000000017941 */ /* 0x000fea0003800200 */
.L_x_10167:
        /* <DEDUP_REMOVED lines=15> */
.L_x_10176:
        /* <DEDUP_REMOVED lines=26> */
.L_x_10175:
[----:B------:R-:W-:Y:S01]  /*4b10*/  BSSY.RECONVERGENT B2, `(.L_x_10177) ;  /* 0x000001e000027945 */ /* 0x000fe20003800200 */
[----:B------:R-:W-:Y:S02]  /*4b20*/  IMAD.MOV.U32 R13, RZ, RZ, R18 ;  /* 0x000000ffff0d7224 */ /* 0x000fe400078e0012 */
[--C-:B------:R-:W-:Y:S02]  /*4b30*/  IMAD.MOV.U32 R15, RZ, RZ, R17.reuse ;  /* 0x000000ffff0f7224 */ /* 0x100fe400078e0011 */
[----:B------:R-:W-:-:S07]  /*4b40*/  IMAD.MOV.U32 R14, RZ, RZ, R17 ;  /* 0x000000ffff0e7224 */ /* 0x000fce00078e0011 */
.L_x_10178:
        /* <DEDUP_REMOVED lines=27> */
.L_x_10177:
        /* <DEDUP_REMOVED lines=19> */
.L_x_10174:
[----:B------:R-:W-:Y:S05]  /*4e30*/  BSYNC.RECONVERGENT B1 ;  /* 0x0000000000017941 */ /* 0x000fea0003800200 */
.L_x_10173:
        /* <DEDUP_REMOVED lines=13> */
.L_x_10181:
        /* <DEDUP_REMOVED lines=26> */
.L_x_10180:
[----:B------:R-:W-:Y:S01]  /*50b0*/  BSSY.RECONVERGENT B1, `(.L_x_10182) ;  /* 0x000001d000017945 */ /* 0x000fe20003800200 */
[----:B------:R-:W-:Y:S02]  /*50c0*/  IMAD.MOV.U32 R12, RZ, RZ, R16 ;  /* 0x000000ffff0c7224 */ /* 0x000fe400078e0010 */
[----:B------:R-:W-:-:S07]  /*50d0*/  IMAD.MOV.U32 R13, RZ, RZ, R17 ;  /* 0x000000ffff0d7224 */ /* 0x000fce00078e0011 */
.L_x_10183:
        /* <DEDUP_REMOVED lines=27> */
.L_x_10182:
        /* <DEDUP_REMOVED lines=20> */
.L_x_10160:
        /* <DEDUP_REMOVED lines=19> */
.L_x_10185:
[----:B------:R-:W-:Y:S05]  /*5500*/  BSYNC.RECONVERGENT B1 ;  /* 0x0000000000017941 */ /* 0x000fea0003800200 */
.L_x_10184:
        /* <DEDUP_REMOVED lines=12> */
.L_x_10187:
[----:B------:R-:W-:Y:S05]  /*55d0*/  BSYNC.RECONVERGENT B1 ;  /* 0x0000000000017941 */ /* 0x000fea0003800200 */
.L_x_10186:
        /* <DEDUP_REMOVED lines=12> */
.L_x_10189:
[----:B------:R-:W-:Y:S05]  /*56a0*/  BSYNC.RECONVERGENT B1 ;  /* 0x0000000000017941 */ /* 0x000fea0003800200 */
.L_x_10188:
        /* <DEDUP_REMOVED lines=12> */
.L_x_10159:
        /* <DEDUP_REMOVED lines=35> */
.L_x_10194:
        /* <DEDUP_REMOVED lines=73> */
.L_x_10193:
        /* <DEDUP_REMOVED lines=58> */
.L_x_10195:
        /* <DEDUP_REMOVED lines=40> */
.L_x_10196:
        /* <DEDUP_REMOVED lines=21> */
.L_x_10192:
        /* <DEDUP_REMOVED lines=16> */
.L_x_10198:
        /* <DEDUP_REMOVED lines=27> */
.L_x_10197:
        /* <DEDUP_REMOVED lines=10> */
.L_x_10200:
        /* <DEDUP_REMOVED lines=27> */
.L_x_10199:
        /* <DEDUP_REMOVED lines=19> */
.L_x_10191:
[----:B------:R-:W-:Y:S05]  /*6bd0*/  BSYNC.RECONVERGENT B1 ;  /* 0x0000000000017941 */ /* 0x000fea0003800200 */
.L_x_10190:
        /* <DEDUP_REMOVED lines=38> */
.L_x_10205:
        /* <DEDUP_REMOVED lines=74> */
.L_x_10204:
        /* <DEDUP_REMOVED lines=57> */
.L_x_10206:
        /* <DEDUP_REMOVED lines=40> */
.L_x_10207:
        /* <DEDUP_REMOVED lines=21> */
.L_x_10203:
        /* <DEDUP_REMOVED lines=16> */
.L_x_10209:
        /* <DEDUP_REMOVED lines=27> */
.L_x_10208:
[----:B------:R-:W-:Y:S05]  /*7cf0*/  @!P0 BRA `(.L_x_10210) ;  /* 0x0000000000848947 */ /* 0x000fea0003800000 */
[----:B------:R-:W0:Y:S01]  /*7d00*/  LDCU.64 UR4, c[0x0][0x3c0] ;  /* 0x00007800ff0477ac */ /* 0x000e220008000a00 */
[----:B------:R-:W-:Y:S01]  /*7d10*/  BSSY.RECONVERGENT B2, `(.L_x_10210) ;  /* 0x000001f000027945 */ /* 0x000fe20003800200 */
[----:B------:R-:W-:Y:S02]  /*7d20*/  IMAD.MOV.U32 R32, RZ, RZ, R12 ;  /* 0x000000ffff207224 */ /* 0x000fe400078e000c */
[----:B------:R-:W-:Y:S02]  /*7d30*/  IMAD.MOV.U32 R33, RZ, RZ, R3 ;  /* 0x000000ffff217224 */ /* 0x000fe400078e0003 */
[----:B0-----:R-:W-:Y:S02]  /*7d40*/  IMAD.U32 R34, RZ, RZ, UR4 ;  /* 0x00000004ff227e24 */ /* 0x001fe4000f8e00ff */
[----:B------:R-:W-:-:S07]  /*7d50*/  IMAD.U32 R35, RZ, RZ, UR5 ;  /* 0x00000005ff237e24 */ /* 0x000fce000f8e00ff */
.L_x_10211:
        /* <DEDUP_REMOVED lines=27> */
.L_x_10210:
        /* <DEDUP_REMOVED lines=19> */
.L_x_10202:
[----:B------:R-:W-:Y:S05]  /*8040*/  BSYNC.RECONVERGENT B1 ;  /* 0x0000000000017941 */ /* 0x000fea0003800200 */
.L_x_10201:
        /* <DEDUP_REMOVED lines=40> */
.L_x_10216:
        /* <DEDUP_REMOVED lines=74> */
.L_x_10215:
        /* <DEDUP_REMOVED lines=56> */
.L_x_10217:
        /* <DEDUP_REMOVED lines=38> */
.L_x_10218:
        /* <DEDUP_REMOVED lines=18> */
.L_x_10214:
        /* <DEDUP_REMOVED lines=16> */
.L_x_10220:
        /* <DEDUP_REMOVED lines=27> */
.L_x_10219:
[----:B------:R-:W-:Y:S05]  /*9120*/  @!P0 BRA `(.L_x_10221) ;  /* 0x0000000000848947 */ /* 0x000fea0003800000 */
[----:B------:R-:W0:Y:S01]  /*9130*/  LDCU.64 UR4, c[0x0][0x3c0] ;  /* 0x00007800ff0477ac */ /* 0x000e220008000a00 */
[----:B------:R-:W-:Y:S01]  /*9140*/  BSSY.RECONVERGENT B2, `(.L_x_10221) ;  /* 0x000001f000027945 */ /* 0x000fe20003800200 */
[----:B------:R-:W-:Y:S02]  /*9150*/  IMAD.MOV.U32 R30, RZ, RZ, R16 ;  /* 0x000000ffff1e7224 */ /* 0x000fe400078e0010 */
[----:B------:R-:W-:Y:S02]  /*9160*/  IMAD.MOV.U32 R32, RZ, RZ, R12 ;  /* 0x000000ffff207224 */ /* 0x000fe400078e000c */
[----:B0-----:R-:W-:Y:S02]  /*9170*/  IMAD.U32 R34, RZ, RZ, UR4 ;  /* 0x00000004ff227e24 */ /* 0x001fe4000f8e00ff */
[----:B------:R-:W-:-:S07]  /*9180*/  IMAD.U32 R35, RZ, RZ, UR5 ;  /* 0x00000005ff237e24 */ /* 0x000fce000f8e00ff */
.L_x_10222:
        /* <DEDUP_REMOVED lines=27> */
.L_x_10221:
        /* <DEDUP_REMOVED lines=19> */
.L_x_10213:
[----:B------:R-:W-:Y:S05]  /*9470*/  BSYNC.RECONVERGENT B1 ;  /* 0x0000000000017941 */ /* 0x000fea0003800200 */
.L_x_10212:
        /* <DEDUP_REMOVED lines=38> */
.L_x_10225:
        /* <DEDUP_REMOVED lines=72> */
.L_x_10224:
        /* <DEDUP_REMOVED lines=53> */
.L_x_10226:
        /* <DEDUP_REMOVED lines=35> */
.L_x_10227:
        /* <DEDUP_REMOVED lines=18> */
.L_x_10223:
        /* <DEDUP_REMOVED lines=16> */
.L_x_10229:
        /* <DEDUP_REMOVED lines=27> */
.L_x_10228:
[----:B------:R-:W-:Y:S05]  /*a4b0*/  @!P0 BRA `(.L_x_10230) ;  /* 0x0000000000708947 */ /* 0x000fea0003800000 */
[----:B------:R-:W-:Y:S01]  /*a4c0*/  BSSY.RECONVERGENT B1, `(.L_x_10230) ;  /* 0x000001b000017945 */ /* 0x000fe20003800200 */
.L_x_10231:
        /* <DEDUP_REMOVED lines=27> */
.L_x_10230:
        /* <DEDUP_REMOVED lines=20> */
.L_x_10158:
        /* <DEDUP_REMOVED lines=25> */
.L_x_10236:
        /* <DEDUP_REMOVED lines=27> */
.L_x_10235:
[----:B------:R-:W-:Y:S01]  /*ab00*/  BSSY.RECONVERGENT B2, `(.L_x_10237) ;  /* 0x0000021000027945 */ /* 0x000fe20003800200 */
[----:B------:R-:W-:Y:S02]  /*ab10*/  IMAD.MOV.U32 R37, RZ, RZ, R38 ;  /* 0x000000ffff257224 */ /* 0x000fe400078e0026 */
[----:B------:R-:W-:Y:S02]  /*ab20*/  IMAD.MOV.U32 R36, RZ, RZ, R17 ;  /* 0x000000ffff247224 */ /* 0x000fe400078e0011 */
[--C-:B------:R-:W-:Y:S02]  /*ab30*/  IMAD.MOV.U32 R34, RZ, RZ, R15.reuse ;  /* 0x000000ffff227224 */ /* 0x100fe400078e000f */
[----:B------:R-:W-:Y:S02]  /*ab40*/  IMAD.MOV.U32 R32, RZ, RZ, R15 ;  /* 0x000000ffff207224 */ /* 0x000fe400078e000f */
[--C-:B------:R-:W-:Y:S02]  /*ab50*/  IMAD.MOV.U32 R35, RZ, RZ, R14.reuse ;  /* 0x000000ffff237224 */ /* 0x100fe400078e000e */
[----:B------:R-:W-:-:S07]  /*ab60*/  IMAD.MOV.U32 R33, RZ, RZ, R14 ;  /* 0x000000ffff217224 */ /* 0x000fce00078e000e */
.L_x_10238:
        /* <DEDUP_REMOVED lines=27> */
.L_x_10237:
        /* <DEDUP_REMOVED lines=17> */
.L_x_10234:
[----:B------:R-:W-:Y:S05]  /*ae30*/  BSYNC.RECONVERGENT B1 ;  /* 0x0000000000017941 */ /* 0x000fea0003800200 */
.L_x_10233:
        /* <DEDUP_REMOVED lines=20> */
.L_x_10242:
        /* <DEDUP_REMOVED lines=27> */
.L_x_10241:
[----:B------:R-:W-:Y:S01]  /*b130*/  BSSY.RECONVERGENT B2, `(.L_x_10243) ;  /* 0x0000020000027945 */ /* 0x000fe20003800200 */
[----:B------:R-:W-:Y:S02]  /*b140*/  IMAD.MOV.U32 R32, RZ, RZ, R35 ;  /* 0x000000ffff207224 */ /* 0x000fe400078e0023 */
[--C-:B------:R-:W-:Y:S02]  /*b150*/  IMAD.MOV.U32 R33, RZ, RZ, R36.reuse ;  /* 0x000000ffff217224 */ /* 0x100fe400078e0024 */
[----:B------:R-:W-:Y:S02]  /*b160*/  IMAD.MOV.U32 R21, RZ, RZ, R36 ;  /* 0x000000ffff157224 */ /* 0x000fe400078e0024 */
[--C-:B------:R-:W-:Y:S02]  /*b170*/  IMAD.MOV.U32 R35, RZ, RZ, R14.reuse ;  /* 0x000000ffff237224 */ /* 0x100fe400078e000e */
[----:B------:R-:W-:-:S07]  /*b180*/  IMAD.MOV.U32 R30, RZ, RZ, R14 ;  /* 0x000000ffff1e7224 */ /* 0x000fce00078e000e */
.L_x_10244:
        /* <DEDUP_REMOVED lines=27> */
.L_x_10243:
        /* <DEDUP_REMOVED lines=17> */
.L_x_10240:
[----:B------:R-:W-:Y:S05]  /*b450*/  BSYNC.RECONVERGENT B1 ;  /* 0x0000000000017941 */ /* 0x000fea0003800200 */
.L_x_10239:
        /* <DEDUP_REMOVED lines=20> */
.L_x_10248:
        /* <DEDUP_REMOVED lines=27> */
.L_x_10247:
[----:B------:R-:W-:Y:S01]  /*b750*/  BSSY.RECONVERGENT B2, `(.L_x_10249) ;  /* 0x000001f000027945 */ /* 0x000fe20003800200 */
[--C-:B------:R-:W-:Y:S02]  /*b760*/  IMAD.MOV.U32 R21, RZ, RZ, R34.reuse ;  /* 0x000000ffff157224 */ /* 0x100fe400078e0022 */
[----:B------:R-:W-:Y:S02]  /*b770*/  IMAD.MOV.U32 R20, RZ, RZ, R34 ;  /* 0x000000ffff147224 */ /* 0x000fe400078e0022 */
[--C-:B------:R-:W-:Y:S02]  /*b780*/  IMAD.MOV.U32 R23, RZ, RZ, R35.reuse ;  /* 0x000000ffff177224 */ /* 0x100fe400078e0023 */
[----:B------:R-:W-:-:S07]  /*b790*/  IMAD.MOV.U32 R30, RZ, RZ, R35 ;  /* 0x000000ffff1e7224 */ /* 0x000fce00078e0023 */
.L_x_10250:
        /* <DEDUP_REMOVED lines=27> */
.L_x_10249:
        /* <DEDUP_REMOVED lines=17> */
.L_x_10246:
[----:B------:R-:W-:Y:S05]  /*ba60*/  BSYNC.RECONVERGENT B1 ;  /* 0x0000000000017941 */ /* 0x000fea0003800200 */
.L_x_10245:
        /* <DEDUP_REMOVED lines=18> */
.L_x_10252:
        /* <DEDUP_REMOVED lines=27> */
.L_x_10251:
[----:B------:R-:W-:Y:S01]  /*bd40*/  BSSY.RECONVERGENT B1, `(.L_x_10253) ;  /* 0x000001d000017945 */ /* 0x000fe20003800200 */
[----:B------:R-:W-:Y:S02]  /*bd50*/  IMAD.MOV.U32 R11, RZ, RZ, R21 ;  /* 0x000000ffff0b7224 */ /* 0x000fe400078e0015 */
[----:B------:R-:W-:-:S07]  /*bd60*/  IMAD.MOV.U32 R13, RZ, RZ, R22 ;  /* 0x000000ffff0d7224 */ /* 0x000fce00078e0016 */
.L_x_10254:
        /* <DEDUP_REMOVED lines=27> */
.L_x_10253:
        /* <DEDUP_REMOVED lines=18> */
.L_x_10232:
        /* <DEDUP_REMOVED lines=19> */
.L_x_10256:
[----:B------:R-:W-:Y:S05]  /*c170*/  BSYNC.RECONVERGENT B1 ;  /* 0x0000000000017941 */ /* 0x000fea0003800200 */
.L_x_10255:
        /* <DEDUP_REMOVED lines=12> */
.L_x_10258:
[----:B------:R-:W-:Y:S05]  /*c240*/  BSYNC.RECONVERGENT B1 ;  /* 0x0000000000017941 */ /* 0x000fea0003800200 */
.L_x_10257:
        /* <DEDUP_REMOVED lines=12> */
.L_x_10260:
[----:B------:R-:W-:Y:S05]  /*c310*/  BSYNC.RECONVERGENT B1 ;  /* 0x0000000000017941 */ /* 0x000fea0003800200 */
.L_x_10259:
        /* <DEDUP_REMOVED lines=11> */
.L_x_10179:
[----:B------:R-:W-:Y:S05]  /*c3d0*/  BSYNC.RECONVERGENT B0 ;  /* 0x0000000000007941 */ /* 0x000fea0003800200 */
.L_x_10157:
        /* <DEDUP_REMOVED lines=27> */
.L_x_10267:
[----:B------:R0:W-:Y:S01]  /*c590*/  STG.E.U8 desc[UR36][R4.64], RZ ;  /* 0x000000ff04007986 */ /* 0x0001e2000c101124 */
[----:B------:R-:W-:Y:S05]  /*c5a0*/  BRA `(.L_x_10269) ;  /* 0x0000000400907947 */ /* 0x000fea0003800000 */
.L_x_10266:
        /* <DEDUP_REMOVED lines=8> */
.L_x_10271:
[----:B------:R0:W-:Y:S01]  /*c630*/  STG.E desc[UR36][R4.64], RZ ;  /* 0x000000ff04007986 */ /* 0x0001e2000c101924 */
[----:B------:R-:W-:Y:S05]  /*c640*/  BRA `(.L_x_10269) ;  /* 0x0000000400687947 */ /* 0x000fea0003800000 */
.L_x_10270:
[----:B------:R0:W-:Y:S01]  /*c650*/  STG.E.U16 desc[UR36][R4.64], RZ ;  /* 0x000000ff04007986 */ /* 0x0001e2000c101524 */
[----:B------:R-:W-:Y:S05]  /*c660*/  BRA `(.L_x_10269) ;  /* 0x0000000400607947 */ /* 0x000fea0003800000 */
.L_x_10265:
        /* <DEDUP_REMOVED lines=8> */
.L_x_10273:
[----:B------:R0:W-:Y:S01]  /*c6f0*/  STG.E.U16 desc[UR36][R4.64], RZ ;  /* 0x000000ff04007986 */ /* 0x0001e2000c101524 */
[----:B------:R-:W-:Y:S05]  /*c700*/  BRA `(.L_x_10269) ;  /* 0x0000000400387947 */ /* 0x000fea0003800000 */
.L_x_10272:
        /* <DEDUP_REMOVED lines=8> */
.L_x_10275:
[----:B------:R0:W-:Y:S01]  /*c790*/  STG.E desc[UR36][R4.64], RZ ;  /* 0x000000ff04007986 */ /* 0x0001e2000c101924 */
[----:B------:R-:W-:Y:S05]  /*c7a0*/  BRA `(.L_x_10269) ;  /* 0x0000000400107947 */ /* 0x000fea0003800000 */
.L_x_10274:
[----:B------:R0:W-:Y:S01]  /*c7b0*/  STG.E.64 desc[UR36][R4.64], RZ ;  /* 0x000000ff04007986 */ /* 0x0001e2000c101b24 */
[----:B------:R-:W-:Y:S05]  /*c7c0*/  BRA `(.L_x_10269) ;  /* 0x0000000400087947 */ /* 0x000fea0003800000 */
.L_x_10264:
        /* <DEDUP_REMOVED lines=10> */
.L_x_10278:
[----:B------:R0:W-:Y:S01]  /*c870*/  STG.E.128 desc[UR36][R4.64], RZ ;  /* 0x000000ff04007986 */ /* 0x0001e2000c101d24 */
[----:B------:R-:W-:Y:S05]  /*c880*/  BRA `(.L_x_10269) ;  /* 0x0000000000d87947 */ /* 0x000fea0003800000 */
.L_x_10277:
        /* <DEDUP_REMOVED lines=8> */
.L_x_10280:
[----:B------:R0:W-:Y:S01]  /*c910*/  STG.E.U8 desc[UR36][R4.64], RZ ;  /* 0x000000ff04007986 */ /* 0x0001e2000c101124 */
[----:B------:R-:W-:Y:S05]  /*c920*/  BRA `(.L_x_10269) ;  /* 0x0000000000b07947 */ /* 0x000fea0003800000 */
.L_x_10279:
[----:B------:R0:W-:Y:S01]  /*c930*/  STG.E.U16 desc[UR36][R4.64], RZ ;  /* 0x000000ff04007986 */ /* 0x0001e2000c101524 */
[----:B------:R-:W-:Y:S05]  /*c940*/  BRA `(.L_x_10269) ;  /* 0x0000000000a87947 */ /* 0x000fea0003800000 */
.L_x_10276:
        /* <DEDUP_REMOVED lines=10> */
.L_x_10283:
[----:B------:R3:W-:Y:S01]  /*c9f0*/  STG.E.U8 desc[UR36][R4.64], RZ ;  /* 0x000000ff04007986 */ /* 0x0007e2000c101124 */
[----:B------:R-:W-:Y:S05]  /*ca00*/  BRA `(.L_x_10269) ;  /* 0x0000000000787947 */ /* 0x000fea0003800000 */
.L_x_10282:
[----:B------:R0:W-:Y:S01]  /*ca10*/  STG.E.U8 desc[UR36][R4.64], RZ ;  /* 0x000000ff04007986 */ /* 0x0001e2000c101124 */
[----:B------:R-:W-:Y:S05]  /*ca20*/  BRA `(.L_x_10269) ;  /* 0x0000000000707947 */ /* 0x000fea0003800000 */
.L_x_10281:
[----:B------:R-:W-:-:S13]  /*ca30*/  ISETP.NE.AND P0, PT, R0, 0x1c, PT ;  /* 0x0000001c0000780c */ /* 0x000fda0003f05270 */
[----:B------:R-:W-:Y:S05]  /*ca40*/  @!P0 BRA `(.L_x_10284) ;  /* 0x0000000000648947 */ /* 0x000fea0003800000 */
[----:B------:R-:W-:-:S13]  /*ca50*/  ISETP.NE.AND P0, PT, R0, 0x1d, PT ;  /* 0x0000001d0000780c */ /* 0x000fda0003f05270 */
[----:B------:R-:W-:Y:S05]  /*ca60*/  @!P0 BRA `(.L_x_10285) ;  /* 0x0000000000548947 */ /* 0x000fea0003800000 */
[----:B------:R-:W-:-:S13]  /*ca70*/  ISETP.NE.AND P0, PT, R0, 0x2c, PT ;  /* 0x0000002c0000780c */ /* 0x000fda0003f05270 */
[----:B------:R-:W-:Y:S05]  /*ca80*/  @!P0 BRA `(.L_x_10286) ;  /* 0x0000000000448947 */ /* 0x000fea0003800000 */
.L_x_10268:
        /* <DEDUP_REMOVED lines=16> */
.L_x_10287:
[----:B------:R-:W-:Y:S05]  /*cb90*/  BRA `(.L_x_10269) ;  /* 0x0000000000147947 */ /* 0x000fea0003800000 */
.L_x_10286:
[----:B------:R2:W-:Y:S01]  /*cba0*/  STG.E.U8 desc[UR36][R4.64], RZ ;  /* 0x000000ff04007986 */ /* 0x0005e2000c101124 */
[----:B------:R-:W-:Y:S05]  /*cbb0*/  BRA `(.L_x_10269) ;  /* 0x00000000000c7947 */ /* 0x000fea0003800000 */
.L_x_10285:
[----:B------:R1:W-:Y:S01]  /*cbc0*/  STG.E.64 desc[UR36][R4.64], RZ ;  /* 0x000000ff04007986 */ /* 0x0003e2000c101b24 */
[----:B------:R-:W-:Y:S05]  /*cbd0*/  BRA `(.L_x_10269) ;  /* 0x0000000000047947 */ /* 0x000fea0003800000 */
.L_x_10284:
[----:B------:R0:W-:Y:S02]  /*cbe0*/  STG.E desc[UR36][R4.64], RZ ;  /* 0x000000ff04007986 */ /* 0x0001e4000c101924 */
.L_x_10269:
        /* <DEDUP_REMOVED lines=24> */
.L_x_10292:
[----:B------:R0:W-:Y:S01]  /*cd70*/  STG.E.U8 desc[UR36][R4.64], RZ ;  /* 0x000000ff04007986 */ /* 0x0001e2000c101124 */
[----:B------:R-:W-:Y:S05]  /*cd80*/  BRA `(.L_x_10294) ;  /* 0x00000004008c7947 */ /* 0x000fea0003800000 */
.L_x_10291:
        /* <DEDUP_REMOVED lines=8> */
.L_x_10296:
[----:B------:R0:W-:Y:S01]  /*ce10*/  STG.E desc[UR36][R4.64], RZ ;  /* 0x000000ff04007986 */ /* 0x0001e2000c101924 */
[----:B------:R-:W-:Y:S05]  /*ce20*/  BRA `(.L_x_10294) ;  /* 0x0000000400647947 */ /* 0x000fea0003800000 */
.L_x_10295:
[----:B------:R0:W-:Y:S01]  /*ce30*/  STG.E.U16 desc[UR36][R4.64], RZ ;  /* 0x000000ff04007986 */ /* 0x0001e2000c101524 */
[----:B------:R-:W-:Y:S05]  /*ce40*/  BRA `(.L_x_10294) ;  /* 0x00000004005c7947 */ /* 0x000fea0003800000 */
.L_x_10290:
        /* <DEDUP_REMOVED lines=8> */
.L_x_10298:
[----:B------:R0:W-:Y:S01]  /*ced0*/  STG.E.U16 desc[UR36][R4.64], RZ ;  /* 0x000000ff04007986 */ /* 0x0001e2000c101524 */
[----:B------:R-:W-:Y:S05]  /*cee0*/  BRA `(.L_x_10294) ;  /* 0x0000000400347947 */ /* 0x000fea0003800000 */
.L_x_10297:
        /* <DEDUP_REMOVED lines=8> */
.L_x_10300:
[----:B------:R0:W-:Y:S01]  /*cf70*/  STG.E desc[UR36][R4.64], RZ ;  /* 0x000000ff04007986 */ /* 0x0001e2000c101924 */
[----:B------:R-:W-:Y:S05]  /*cf80*/  BRA `(.L_x_10294) ;  /* 0x00000004000c7947 */ /* 0x000fea0003800000 */
.L_x_10299:
[----:B------:R0:W-:Y:S01]  /*cf90*/  STG.E.64 desc[UR36][R4.64], RZ ;  /* 0x000000ff04007986 */ /* 0x0001e2000c101b24 */
[----:B------:R-:W-:Y:S05]  /*cfa0*/  BRA `(.L_x_10294) ;  /* 0x0000000400047947 */ /* 0x000fea0003800000 */
.L_x_10289:
        /* <DEDUP_REMOVED lines=10> */
.L_x_10303:
[----:B------:R0:W-:Y:S01]  /*d050*/  STG.E.128 desc[UR36][R4.64], RZ ;  /* 0x000000ff04007986 */ /* 0x0001e2000c101d24 */
[----:B------:R-:W-:Y:S05]  /*d060*/  BRA `(.L_x_10294) ;  /* 0x0000000000d47947 */ /* 0x000fea0003800000 */
.L_x_10302:
        /* <DEDUP_REMOVED lines=8> */
.L_x_10305:
[----:B------:R0:W-:Y:S01]  /*d0f0*/  STG.E.U8 desc[UR36][R4.64], RZ ;  /* 0x000000ff04007986 */ /* 0x0001e2000c101124 */
[----:B------:R-:W-:Y:S05]  /*d100*/  BRA `(.L_x_10294) ;  /* 0x0000000000ac7947 */ /* 0x000fea0003800000 */
.L_x_10304:
[----:B------:R0:W-:Y:S01]  /*d110*/  STG.E.U16 desc[UR36][R4.64], RZ ;  /* 0x000000ff04007986 */ /* 0x0001e2000c101524 */
[----:B------:R-:W-:Y:S05]  /*d120*/  BRA `(.L_x_10294) ;  /* 0x0000000000a47947 */ /* 0x000fea0003800000 */
.L_x_10301:
        /* <DEDUP_REMOVED lines=10> */
.L_x_10308:
[----:B------:R4:W-:Y:S01]  /*d1d0*/  STG.E.U8 desc[UR36][R4.64], RZ ;  /* 0x000000ff04007986 */ /* 0x0009e2000c101124 */
[----:B------:R-:W-:Y:S05]  /*d1e0*/  BRA `(.L_x_10294) ;  /* 0x0000000000747947 */ /* 0x000fea0003800000 */
.L_x_10307:
[----:B------:R0:W-:Y:S01]  /*d1f0*/  STG.E.U8 desc[UR36][R4.64], RZ ;  /* 0x000000ff04007986 */ /* 0x0001e2000c101124 */
[----:B------:R-:W-:Y:S05]  /*d200*/  BRA `(.L_x_10294) ;  /* 0x00000000006c7947 */ /* 0x000fea0003800000 */
.L_x_10306:
[----:B------:R-:W-:-:S13]  /*d210*/  ISETP.NE.AND P0, PT, R0, 0x1c, PT ;  /* 0x0000001c0000780c */ /* 0x000fda0003f05270 */
[----:B------:R-:W-:Y:S05]  /*d220*/  @!P0 BRA `(.L_x_10309) ;  /* 0x0000000000608947 */ /* 0x000fea0003800000 */
[----:B------:R-:W-:-:S13]  /*d230*/  ISETP.NE.AND P0, PT, R0, 0x1d, PT ;  /* 0x0000001d0000780c */ /* 0x000fda0003f05270 */
[----:B------:R-:W-:Y:S05]  /*d240*/  @!P0 BRA `(.L_x_10310) ;  /* 0x0000000000508947 */ /* 0x000fea0003800000 */
[----:B------:R-:W-:-:S13]  /*d250*/  ISETP.NE.AND P0, PT, R0, 0x2c, PT ;  /* 0x0000002c0000780c */ /* 0x000fda0003f05270 */
[----:B------:R1:W-:Y:S01]  /*d260*/  @!P0 STG.E.U8 desc[UR36][R4.64], RZ ;  /* 0x000000ff04008986 */ /* 0x0003e2000c101124 */
[----:B------:R-:W-:Y:S05]  /*d270*/  @!P0 BRA `(.L_x_10294) ;  /* 0x0000000000508947 */ /* 0x000fea0003800000 */
.L_x_10293:
        /* <DEDUP_REMOVED lines=16> */
.L_x_10311:
[----:B------:R-:W-:Y:S05]  /*d380*/  BRA `(.L_x_10294) ;  /* 0x00000000000c7947 */ /* 0x000fea0003800000 */
.L_x_10310:
[----:B------:R2:W-:Y:S01]  /*d390*/  STG.E.64 desc[UR36][R4.64], RZ ;  /* 0x000000ff04007986 */ /* 0x0005e2000c101b24 */
[----:B------:R-:W-:Y:S05]  /*d3a0*/  BRA `(.L_x_10294) ;  /* 0x0000000000047947 */ /* 0x000fea0003800000 */
.L_x_10309:
[----:B------:R0:W-:Y:S02]  /*d3b0*/  STG.E desc[UR36][R4.64], RZ ;  /* 0x000000ff04007986 */ /* 0x0001e4000c101924 */
.L_x_10294:
[----:B------:R-:W-:-:S07]  /*d3c0*/  VIADD R31, R31, 0x80 ;  /* 0x000000801f1f7836 */ /* 0x000fce0000000000 */
.L_x_10263:
[----:B------:R-:W-:-:S13]  /*d3d0*/  ISETP.GE.AND P0, PT, R31, R16, PT ;  /* 0x000000101f00720c */ /* 0x000fda0003f06270 */
[----:B------:R-:W-:Y:S05]  /*d3e0*/  @P0 BREAK.RELIABLE B6 ;  /* 0x0000000000060942 */ /* 0x000fea0003800100 */
[----:B------:R-:W-:Y:S05]  /*d3f0*/  @P0 BRA `(.L_x_10288) ;  /* 0x0000000400ec0947 */ /* 0x000fea0003800000 */
[----:B------:R-:W-:Y:S05]  /*d400*/  BSYNC.RELIABLE B6 ;  /* 0x0000000000067941 */ /* 0x000fea0003800100 */
.L_x_10262:
        /* <DEDUP_REMOVED lines=20> */
.L_x_10315:
[----:B------:R0:W-:Y:S01]  /*d550*/  STG.E.U8 desc[UR36][R4.64], RZ ;  /* 0x000000ff04007986 */ /* 0x0001e2000c101124 */
[----:B------:R-:W-:Y:S05]  /*d560*/  BRA `(.L_x_10317) ;  /* 0x00000004008c7947 */ /* 0x000fea0003800000 */
.L_x_10314:
        /* <DEDUP_REMOVED lines=8> */
.L_x_10319:
[----:B------:R0:W-:Y:S01]  /*d5f0*/  STG.E desc[UR36][R4.64], RZ ;  /* 0x000000ff04007986 */ /* 0x0001e2000c101924 */
[----:B------:R-:W-:Y:S05]  /*d600*/  BRA `(.L_x_10317) ;  /* 0x0000000400647947 */ /* 0x000fea0003800000 */
.L_x_10318:
[----:B------:R0:W-:Y:S01]  /*d610*/  STG.E.U16 desc[UR36][R4.64], RZ ;  /* 0x000000ff04007986 */ /* 0x0001e2000c101524 */
[----:B------:R-:W-:Y:S05]  /*d620*/  BRA `(.L_x_10317) ;  /* 0x00000004005c7947 */ /* 0x000fea0003800000 */
.L_x_10313:
        /* <DEDUP_REMOVED lines=8> */
.L_x_10321:
[----:B------:R1:W-:Y:S01]  /*d6b0*/  STG.E.U16 desc[UR36][R4.64], RZ ;  /* 0x000000ff04007986 */ /* 0x0003e2000c101524 */
[----:B------:R-:W-:Y:S05]  /*d6c0*/  BRA `(.L_x_10317) ;  /* 0x0000000400347947 */ /* 0x000fea0003800000 */
.L_x_10320:
        /* <DEDUP_REMOVED lines=8> */
.L_x_10323:
[----:B------:R4:W-:Y:S01]  /*d750*/  STG.E desc[UR36][R4.64], RZ ;  /* 0x000000ff04007986 */ /* 0x0009e2000c101924 */
[----:B------:R-:W-:Y:S05]  /*d760*/  BRA `(.L_x_10317) ;  /* 0x00000004000c7947 */ /* 0x000fea0003800000 */
.L_x_10322:
[----:B------:R2:W-:Y:S01]  /*d770*/  STG.E.64 desc[UR36][R4.64], RZ ;  /* 0x000000ff04007986 */ /* 0x0005e2000c101b24 */
[----:B------:R-:W-:Y:S05]  /*d780*/  BRA `(.L_x_10317) ;  /* 0x0000000400047947 */ /* 0x000fea0003800000 */
.L_x_10312:
        /* <DEDUP_REMOVED lines=10> */
.L_x_10326:
[----:B------:R0:W-:Y:S01]  /*d830*/  STG.E.128 desc[UR36][R4.64], RZ ;  /* 0x000000ff04007986 */ /* 0x0001e2000c101d24 */
[----:B------:R-:W-:Y:S05]  /*d840*/  BRA `(.L_x_10317) ;  /* 0x0000000000d47947 */ /* 0x000fea0003800000 */
.L_x_10325:
        /* <DEDUP_REMOVED lines=8> */
.L_x_10328:
[----:B------:R0:W-:Y:S01]  /*d8d0*/  STG.E.U8 desc[UR36][R4.64], RZ ;  /* 0x000000ff04007986 */ /* 0x0001e2000c101124 */
[----:B------:R-:W-:Y:S05]  /*d8e0*/  BRA `(.L_x_10317) ;  /* 0x0000000000ac7947 */ /* 0x000fea0003800000 */
.L_x_10327:
[----:B------:R0:W-:Y:S01]  /*d8f0*/  STG.E.U16 desc[UR36][R4.64], RZ ;  /* 0x000000ff04007986 */ /* 0x0001e2000c101524 */
[----:B------:R-:W-:Y:S05]  /*d900*/  BRA `(.L_x_10317) ;  /* 0x0000000000a47947 */ /* 0x000fea0003800000 */
.L_x_10324:
        /* <DEDUP_REMOVED lines=10> */
.L_x_10331:
[----:B------:R0:W-:Y:S01]  /*d9b0*/  STG.E.U8 desc[UR36][R4.64], RZ ;  /* 0x000000ff04007986 */ /* 0x0001e2000c101124 */
[----:B------:R-:W-:Y:S05]  /*d9c0*/  BRA `(.L_x_10317) ;  /* 0x0000000000747947 */ /* 0x000fea0003800000 */
.L_x_10330:
[----:B------:R0:W-:Y:S01]  /*d9d0*/  STG.E.U8 desc[UR36][R4.64], RZ ;  /* 0x000000ff04007986 */ /* 0x0001e2000c101124 */
[----:B------:R-:W-:Y:S05]  /*d9e0*/  BRA `(.L_x_10317) ;  /* 0x00000000006c7947 */ /* 0x000fea0003800000 */
.L_x_10329:
[----:B------:R-:W-:-:S13]  /*d9f0*/  ISETP.NE.AND P0, PT, R0, 0x1c, PT ;  /* 0x0000001c0000780c */ /* 0x000fda0003f05270 */
[----:B------:R-:W-:Y:S05]  /*da00*/  @!P0 BRA `(.L_x_10332) ;  /* 0x0000000000608947 */ /* 0x000fea0003800000 */
[----:B------:R-:W-:-:S13]  /*da10*/  ISETP.NE.AND P0, PT, R0, 0x1d, PT ;  /* 0x0000001d0000780c */ /* 0x000fda0003f05270 */
[----:B------:R-:W-:Y:S05]  /*da20*/  @!P0 BRA `(.L_x_10333) ;  /* 0x0000000000508947 */ /* 0x000fea0003800000 */
[----:B------:R-:W-:-:S13]  /*da30*/  ISETP.NE.AND P0, PT, R0, 0x2c, PT ;  /* 0x0000002c0000780c */ /* 0x000fda0003f05270 */
[----:B------:R0:W-:Y:S01]  /*da40*/  @!P0 STG.E.U8 desc[UR36][R4.64], RZ ;  /* 0x000000ff04008986 */ /* 0x0001e2000c101124 */
[----:B------:R-:W-:Y:S05]  /*da50*/  @!P0 BRA `(.L_x_10317) ;  /* 0x0000000000508947 */ /* 0x000fea0003800000 */
.L_x_10316:
        /* <DEDUP_REMOVED lines=16> */
.L_x_10334:
[----:B------:R-:W-:Y:S05]  /*db60*/  BRA `(.L_x_10317) ;  /* 0x00000000000c7947 */ /* 0x000fea0003800000 */
.L_x_10333:
[----:B------:R0:W-:Y:S01]  /*db70*/  STG.E.64 desc[UR36][R4.64], RZ ;  /* 0x000000ff04007986 */ /* 0x0001e2000c101b24 */
[----:B------:R-:W-:Y:S05]  /*db80*/  BRA `(.L_x_10317) ;  /* 0x0000000000047947 */ /* 0x000fea0003800000 */
.L_x_10332:
[----:B------:R0:W-:Y:S02]  /*db90*/  STG.E desc[UR36][R4.64], RZ ;  /* 0x000000ff04007986 */ /* 0x0001e4000c101924 */
.L_x_10317:
[----:B------:R-:W-:-:S07]  /*dba0*/  VIADD R31, R31, 0x80 ;  /* 0x000000801f1f7836 */ /* 0x000fce0000000000 */
.L_x_10288:
[----:B------:R-:W-:Y:S05]  /*dbb0*/  BSYNC.RECONVERGENT B7 ;  /* 0x0000000000077941 */ /* 0x000fea0003800200 */
.L_x_10261:
        /* <DEDUP_REMOVED lines=21> */
.L_x_10338:
[----:B------:R-:W-:Y:S01]  /*dd10*/  STG.E.U8 desc[UR36][R2.64], RZ ;  /* 0x000000ff02007986 */ /* 0x000fe2000c101124 */
[----:B------:R-:W-:Y:S05]  /*dd20*/  EXIT ;  /* 0x000000000000794d */ /* 0x000fea0003800000 */
.L_x_10337:
        /* <DEDUP_REMOVED lines=8> */
.L_x_10341:
[----:B------:R-:W-:Y:S01]  /*ddb0*/  STG.E desc[UR36][R2.64], RZ ;  /* 0x000000ff02007986 */ /* 0x000fe2000c101924 */
[----:B------:R-:W-:Y:S05]  /*ddc0*/  EXIT ;  /* 0x000000000000794d */ /* 0x000fea0003800000 */
.L_x_10340:
[----:B------:R-:W-:Y:S01]  /*ddd0*/  STG.E.U16 desc[UR36][R2.64], RZ ;  /* 0x000000ff02007986 */ /* 0x000fe2000c101524 */
[----:B------:R-:W-:Y:S05]  /*dde0*/  EXIT ;  /* 0x000000000000794d */ /* 0x000fea0003800000 */
.L_x_10336:
        /* <DEDUP_REMOVED lines=8> */
.L_x_10343:
[----:B------:R-:W-:Y:S01]  /*de70*/  STG.E.U16 desc[UR36][R2.64], RZ ;  /* 0x000000ff02007986 */ /* 0x000fe2000c101524 */
[----:B------:R-:W-:Y:S05]  /*de80*/  EXIT ;  /* 0x000000000000794d */ /* 0x000fea0003800000 */
.L_x_10342:
        /* <DEDUP_REMOVED lines=8> */
.L_x_10345:
[----:B------:R-:W-:Y:S01]  /*df10*/  STG.E desc[UR36][R2.64], RZ ;  /* 0x000000ff02007986 */ /* 0x000fe2000c101924 */
[----:B------:R-:W-:Y:S05]  /*df20*/  EXIT ;  /* 0x000000000000794d */ /* 0x000fea0003800000 */
.L_x_10344:
[----:B------:R-:W-:Y:S01]  /*df30*/  STG.E.64 desc[UR36][R2.64], RZ ;  /* 0x000000ff02007986 */ /* 0x000fe2000c101b24 */
[----:B------:R-:W-:Y:S05]  /*df40*/  EXIT ;  /* 0x000000000000794d */ /* 0x000fea0003800000 */
.L_x_10335:
        /* <DEDUP_REMOVED lines=10> */
.L_x_10348:
[----:B------:R-:W-:Y:S01]  /*dff0*/  STG.E.128 desc[UR36][R2.64], RZ ;  /* 0x000000ff02007986 */ /* 0x000fe2000c101d24 */
[----:B------:R-:W-:Y:S05]  /*e000*/  EXIT ;  /* 0x000000000000794d */ /* 0x000fea0003800000 */
.L_x_10347:
        /* <DEDUP_REMOVED lines=8> */
.L_x_10350:
[----:B------:R-:W-:Y:S01]  /*e090*/  STG.E.U8 desc[UR36][R2.64], RZ ;  /* 0x000000ff02007986 */ /* 0x000fe2000c101124 */
[----:B------:R-:W-:Y:S05]  /*e0a0*/  EXIT ;  /* 0x000000000000794d */ /* 0x000fea0003800000 */
.L_x_10349:
[----:B------:R-:W-:Y:S01]  /*e0b0*/  STG.E.U16 desc[UR36][R2.64], RZ ;  /* 0x000000ff02007986 */ /* 0x000fe2000c101524 */
[----:B------:R-:W-:Y:S05]  /*e0c0*/  EXIT ;  /* 0x000000000000794d */ /* 0x000fea0003800000 */
.L_x_10346:
        /* <DEDUP_REMOVED lines=10> */
.L_x_10353:
[----:B------:R-:W-:Y:S01]  /*e170*/  STG.E.U8 desc[UR36][R2.64], RZ ;  /* 0x000000ff02007986 */ /* 0x000fe2000c101124 */
[----:B------:R-:W-:Y:S05]  /*e180*/  EXIT ;  /* 0x000000000000794d */ /* 0x000fea0003800000 */
.L_x_10352:
[----:B------:R-:W-:Y:S01]  /*e190*/  STG.E.U8 desc[UR36][R2.64], RZ ;  /* 0x000000ff02007986 */ /* 0x000fe2000c101124 */
[----:B------:R-:W-:Y:S05]  /*e1a0*/  EXIT ;  /* 0x000000000000794d */ /* 0x000fea0003800000 */
.L_x_10351:
[----:B------:R-:W-:-:S13]  /*e1b0*/  ISETP.NE.AND P0, PT, R0, 0x1c, PT ;  /* 0x0000001c0000780c */ /* 0x000fda0003f05270 */
[----:B------:R-:W-:Y:S05]  /*e1c0*/  @!P0 BRA `(.L_x_10354) ;  /* 0x0000000000608947 */ /* 0x000fea0003800000 */
[----:B------:R-:W-:-:S13]  /*e1d0*/  ISETP.NE.AND P0, PT, R0, 0x1d, PT ;  /* 0x0000001d0000780c */ /* 0x000fda0003f05270 */
[----:B------:R-:W-:Y:S05]  /*e1e0*/  @!P0 BRA `(.L_x_10355) ;  /* 0x0000000000508947 */ /* 0x000fea0003800000 */
[----:B------:R-:W-:-:S13]  /*e1f0*/  ISETP.NE.AND P0, PT, R0, 0x2c, PT ;  /* 0x0000002c0000780c */ /* 0x000fda0003f05270 */
[----:B------:R0:W-:Y:S01]  /*e200*/  @!P0 STG.E.U8 desc[UR36][R2.64], RZ ;  /* 0x000000ff02008986 */ /* 0x0001e2000c101124 */
[----:B------:R-:W-:Y:S05]  /*e210*/  @!P0 EXIT ;  /* 0x000000000000894d */ /* 0x000fea0003800000 */
.L_x_10339:
        /* <DEDUP_REMOVED lines=16> */
.L_x_10356:
[----:B------:R-:W-:Y:S05]  /*e320*/  EXIT ;  /* 0x000000000000794d */ /* 0x000fea0003800000 */
.L_x_10355:
[----:B------:R-:W-:Y:S01]  /*e330*/  STG.E.64 desc[UR36][R2.64], RZ ;  /* 0x000000ff02007986 */ /* 0x000fe2000c101b24 */
[----:B------:R-:W-:Y:S05]  /*e340*/  EXIT ;  /* 0x000000000000794d */ /* 0x000fea0003800000 */
.L_x_10354:
[----:B------:R-:W-:Y:S01]  /*e350*/  STG.E desc[UR36][R2.64], RZ ;  /* 0x000000ff02007986 */ /* 0x000fe2000c101924 */
[----:B------:R-:W-:Y:S05]  /*e360*/  EXIT ;  /* 0x000000000000794d */ /* 0x000fea0003800000 */
.L_x_10357:
        /* <DEDUP_REMOVED lines=9> */
.L_x_19055:


//--------------------- .text._ZN2at6native18elementwise_kernelILi128ELi2EZNS0_22gpu_kernel_impl_nocastIZZNS0_73_GLOBAL__N__c8866d80_35_SparseBinaryOpIntersectionKernel_cu_b2145a98_327142_sparse_binary_op_intersection_kernel_implINS3_18CUDAKernelLauncherENS3_36CUDAValueSelectionIntersectionKernelINS3_9RhsProjOpEEElLl0EEEvRNS_6TensorERKS9_SC_RKSt6vectorIlSaIlEERKSt8optionalIS9_ESL_bbENKUlvE3_clEvEUllE_EEvRNS_18TensorIteratorBaseERKT_EUliE_EEviT1_ --------------------------
	.section	.text._ZN2at6native18elementwise_kernelILi128ELi2EZNS0_22gpu_kernel_impl_nocastIZZNS0_73_GLOBAL__N__c8866d80_35_SparseBinaryOpIntersectionKernel_cu_b2145a98_327142_sparse_binary_op_intersection_kernel_implINS3_18CUDAKernelLauncherENS3_36CUDAValueSelectionIntersectionKernelINS3_9RhsProjOpEEElLl0EEEvRNS_6TensorERKS9_SC_RKSt6vectorIlSaIlEERKSt8optionalIS9_ESL_bbENKUlvE3_clEvEUllE_EEvRNS_18TensorIteratorBaseERKT_EUliE_EEviT1_,"ax",@progbits
	.align	128
        .global         _ZN2at6native18elementwise_kernelILi128ELi2EZNS0_22gpu_kernel_impl_nocastIZZNS0_73_GLOBAL__N__c8866d80_35_SparseBinaryOpIntersectionKernel_cu_b2145a98_327142_sparse_binary_op_intersection_kernel_implINS3_18CUDAKernelLauncherENS3_36CUDAValueSelectionIntersectionKernelINS3_9RhsProjOpEEElLl0EEEvRNS_6TensorERKS9_SC_RKSt6vectorIlSaIlEERKSt8optionalIS9_ESL_bbENKUlvE3_clEvEUllE_EEvRNS_18TensorIteratorBaseERKT_EUliE_EEviT1_
        .type           _ZN2at6native18elementwise_kernelILi128ELi2EZNS0_22gpu_kernel_impl_nocastIZZNS0_73_GLOBAL__N__c8866d80_35_SparseBinaryOpIntersectionKernel_cu_b2145a98_327142_sparse_binary_op_intersection_kernel_implINS3_18CUDAKernelLauncherENS3_36CUDAValueSelectionIntersectionKernelINS3_9RhsProjOpEEElLl0EEEvRNS_6TensorERKS9_SC_RKSt6vectorIlSaIlEERKSt8optionalIS9_ESL_bbENKUlvE3_clEvEUllE_EEvRNS_18TensorIteratorBaseERKT_EUliE_EEviT1_,@function
        .size           _ZN2at6native18elementwise_kernelILi128ELi2EZNS0_22gpu_kernel_impl_nocastIZZNS0_73_GLOBAL__N__c8866d80_35_SparseBinaryOpIntersectionKernel_cu_b2145a98_327142_sparse_binary_op_intersection_kernel_implINS3_18CUDAKernelLauncherENS3_36CUDAValueSelectionIntersectionKernelINS3_9RhsProjOpEEElLl0EEEvRNS_6TensorERKS9_SC_RKSt6vectorIlSaIlEERKSt8optionalIS9_ESL_bbENKUlvE3_clEvEUllE_EEvRNS_18TensorIteratorBaseERKT_EUliE_EEviT1_,(.L_x_19056 - _ZN2at6native18elementwise_kernelILi128ELi2EZNS0_22gpu_kernel_impl_nocastIZZNS0_73_GLOBAL__N__c8866d80_35_SparseBinaryOpIntersectionKernel_cu_b2145a98_327142_sparse_binary_op_intersection_kernel_implINS3_18CUDAKernelLauncherENS3_36CUDAValueSelectionIntersectionKernelINS3_9RhsProjOpEEElLl0EEEvRNS_6TensorERKS9_SC_RKSt6vectorIlSaIlEERKSt8optionalIS9_ESL_bbENKUlvE3_clEvEUllE_EEvRNS_18TensorIteratorBaseERKT_EUliE_EEviT1_)
        .other          _ZN2at6native18elementwise_kernelILi128ELi2EZNS0_22gpu_kernel_impl_nocastIZZNS0_73_GLOBAL__N__c8866d80_35_SparseBinaryOpIntersectionKernel_cu_b2145a98_327142_sparse_binary_op_intersection_kernel_implINS3_18CUDAKernelLauncherENS3_36CUDAValueSelectionIntersectionKernelINS3_9RhsProjOpEEElLl0EEEvRNS_6TensorERKS9_SC_RKSt6vectorIlSaIlEERKSt8optionalIS9_ESL_bbENKUlvE3_clEvEUllE_EEvRNS_18TensorIteratorBaseERKT_EUliE_EEviT1_,@"STO_CUDA_ENTRY STV_DEFAULT"
_ZN2at6native18elementwise_kernelILi128ELi2EZNS0_22gpu_kernel_impl_nocastIZZNS0_73_GLOBAL__N__c8866d80_35_SparseBinaryOpIntersectionKernel_cu_b2145a98_327142_sparse_binary_op_intersection_kernel_implINS3_18CUDAKernelLauncherENS3_36CUDAValueSelectionIntersectionKernelINS3_9RhsProjOpEEElLl0EEEvRNS_6TensorERKS9_SC_RKSt6vectorIlSaIlEERKSt8optionalIS9_ESL_bbENKUlvE3_clEvEUllE_EEvRNS_18TensorIteratorBaseERKT_EUliE_EEviT1_:
.text._ZN2at6native18elementwise_kernelILi128ELi2EZNS0_22gpu_kernel_impl_nocastIZZNS0_73_GLOBAL__N__c8866d80_35_SparseBinaryOpIntersectionKernel_cu_b2145a98_327142_sparse_binary_op_intersection_kernel_implINS3_18CUDAKernelLauncherENS3_36CUDAValueSelectionIntersectionKernelINS3_9RhsProjOpEEElLl0EEEvRNS_6TensorERKS9_SC_RKSt6vectorIlSaIlEERKSt8optionalIS9_ESL_bbENKUlvE3_clEvEUllE_EEvRNS_18TensorIteratorBaseERKT_EUliE_EEviT1_:
        /* <DEDUP_REMOVED lines=72> */
.L_x_10364:
        /* <DEDUP_REMOVED lines=73> */
.L_x_10363:
        /* <DEDUP_REMOVED lines=53> */
.L_x_10365:
        /* <DEDUP_REMOVED lines=37> */
.L_x_10366:
        /* <DEDUP_REMOVED lines=20> */
.L_x_10362:
        /* <DEDUP_REMOVED lines=17> */
.L_x_10368:
        /* <DEDUP_REMOVED lines=26> */
.L_x_10367:
[----:B------:R-:W-:Y:S05]  /*12a0*/  BRA.U !UP0, `(.L_x_10369) ;  /* 0x0000000108807547 */ /* 0x000fea000b800000 */
[----:B------:R-:W-:Y:S01]  /*12b0*/  IMAD.U32 R22, RZ, RZ, UR12 ;  /* 0x0000000cff167e24 */ /* 0x000fe2000f8e00ff */
[----:B------:R-:W-:Y:S01]  /*12c0*/  MOV R20, UR10 ;  /* 0x0000000a00147c02 */ /* 0x000fe20008000f00 */
[----:B------:R-:W-:Y:S01]  /*12d0*/  IMAD.U32 R23, RZ, RZ, UR13 ;  /* 0x0000000dff177e24 */ /* 0x000fe2000f8e00ff */
[----:B------:R-:W-:Y:S01]  /*12e0*/  MOV R25, UR11 ;  /* 0x0000000b00197c02 */ /* 0x000fe20008000f00 */
[----:B------:R-:W-:Y:S02]  /*12f0*/  IMAD.U32 R21, RZ, RZ, UR11 ;  /* 0x0000000bff157e24 */ /* 0x000fe4000f8e00ff */
[----:B------:R-:W-:-:S07]  /*1300*/  IMAD.U32 R24, RZ, RZ, UR10 ;  /* 0x0000000aff187e24 */ /* 0x000fce000f8e00ff */
.L_x_10370:
        /* <DEDUP_REMOVED lines=26> */
.L_x_10369:
        /* <DEDUP_REMOVED lines=18> */
.L_x_10361:
[----:B------:R-:W-:Y:S05]  /*15d0*/  BSYNC.RECONVERGENT B0 ;  /* 0x0000000000007941 */ /* 0x000fea0003800200 */
.L_x_10360:
        /* <DEDUP_REMOVED lines=42> */
.L_x_10373:
        /* <DEDUP_REMOVED lines=73> */
.L_x_10372:
        /* <DEDUP_REMOVED lines=53> */
.L_x_10374:
        /* <DEDUP_REMOVED lines=37> */
.L_x_10375:
        /* <DEDUP_REMOVED lines=20> */
.L_x_10371:
        /* <DEDUP_REMOVED lines=14> */
.L_x_10377:
        /* <DEDUP_REMOVED lines=26> */
.L_x_10376:
[----:B------:R-:W-:Y:S05]  /*2670*/  BRA.U !UP0, `(.L_x_10378) ;  /* 0x0000000108707547 */ /* 0x000fea000b800000 */
[----:B------:R-:W-:Y:S01]  /*2680*/  IMAD.U32 R16, RZ, RZ, UR10 ;  /* 0x0000000aff107e24 */ /* 0x000fe2000f8e00ff */
[----:B------:R-:W-:-:S07]  /*2690*/  MOV R18, UR11 ;  /* 0x0000000b00127c02 */ /* 0x000fce0008000f00 */
.L_x_10379:
        /* <DEDUP_REMOVED lines=26> */
.L_x_10378:
        /* <DEDUP_REMOVED lines=21> */
.L_x_10359:
        /* <DEDUP_REMOVED lines=21> */
.L_x_10383:
        /* <DEDUP_REMOVED lines=32> */
.L_x_10384:
        /* <DEDUP_REMOVED lines=45> */
.L_x_10382:
[----:B------:R-:W-:Y:S05]  /*2fb0*/  BSYNC.RECONVERGENT B0 ;  /* 0x0000000000007941 */ /* 0x000fea0003800200 */
.L_x_10381:
        /* <DEDUP_REMOVED lines=15> */
.L_x_10385:
        /* <DEDUP_REMOVED lines=28> */
.L_x_10386:
        /* <DEDUP_REMOVED lines=45> */
.L_x_10380:
        /* <DEDUP_REMOVED lines=18> */
.L_x_10388:
[----:B------:R-:W-:Y:S05]  /*3660*/  BSYNC.RECONVERGENT B0 ;  /* 0x0000000000007941 */ /* 0x000fea0003800200 */
.L_x_10387:
        /* <DEDUP_REMOVED lines=16> */
.L_x_10358:
        /* <DEDUP_REMOVED lines=318> */
.L_x_10392:
        /* <DEDUP_REMOVED lines=45> */
.L_x_10395:
        /* <DEDUP_REMOVED lines=72> */
.L_x_10394:
        /* <DEDUP_REMOVED lines=54> */
.L_x_10396:
        /* <DEDUP_REMOVED lines=38> */
.L_x_10397:
        /* <DEDUP_REMOVED lines=21> */
.L_x_10393:
        /* <DEDUP_REMOVED lines=15> */
.L_x_10399:
        /* <DEDUP_REMOVED lines=27> */
.L_x_10398:
        /* <DEDUP_REMOVED lines=8> */
.L_x_10401:
        /* <DEDUP_REMOVED lines=27> */
.L_x_10400:
        /* <DEDUP_REMOVED lines=23> */
.L_x_10391:
[----:B------:R-:W-:Y:S05]  /*5ff0*/  BSYNC.RECONVERGENT B0 ;  /* 0x0000000000007941 */ /* 0x000fea0003800200 */
.L_x_10390:
        /* <DEDUP_REMOVED lines=300> */
.L_x_10402:
        /* <DEDUP_REMOVED lines=44> */
.L_x_10405:
        /* <DEDUP_REMOVED lines=72> */
.L_x_10404:
        /* <DEDUP_REMOVED lines=53> */
.L_x_10406:
        /* <DEDUP_REMOVED lines=37> */
.L_x_10407:
        /* <DEDUP_REMOVED lines=20> */
.L_x_10403:
        /* <DEDUP_REMOVED lines=15> */
.L_x_10409:
        /* <DEDUP_REMOVED lines=27> */
.L_x_10408:
[----:B------:R-:W-:Y:S05]  /*8380*/  BRA.U !UP0, `(.L_x_10410) ;  /* 0x0000000108787547 */ /* 0x000fea000b800000 */
[----:B------:R-:W-:Y:S01]  /*8390*/  BSSY.RECONVERGENT B0, `(.L_x_10410) ;  /* 0x000001d000007945 */ /* 0x000fe20003800200 */
[----:B------:R-:W-:Y:S01]  /*83a0*/  IMAD.U32 R14, RZ, RZ, UR10 ;  /* 0x0000000aff0e7e24 */ /* 0x000fe2000f8e00ff */
[----:B------:R-:W-:-:S07]  /*83b0*/  MOV R15, UR11 ;  /* 0x0000000b000f7c02 */ /* 0x000fce0008000f00 */
.L_x_10411:
        /* <DEDUP_REMOVED lines=27> */
.L_x_10410:
        /* <DEDUP_REMOVED lines=20> */
.L_x_10389:
        /* <DEDUP_REMOVED lines=308> */
.L_x_10415:
        /* <DEDUP_REMOVED lines=16> */
.L_x_10417:
        /* <DEDUP_REMOVED lines=27> */
.L_x_10416:
[----:B------:R-:W-:Y:S01]  /*9ca0*/  BSSY.RECONVERGENT B1, `(.L_x_10418) ;  /* 0x0000021000017945 */ /* 0x000fe20003800200 */
[----:B------:R-:W-:Y:S01]  /*9cb0*/  IMAD.U32 R26, RZ, RZ, UR12 ;  /* 0x0000000cff1a7e24 */ /* 0x000fe2000f8e00ff */
[----:B------:R-:W-:Y:S01]  /*9cc0*/  MOV R31, UR13 ;  /* 0x0000000d001f7c02 */ /* 0x000fe20008000f00 */
[----:B------:R-:W-:Y:S01]  /*9cd0*/  IMAD.U32 R29, RZ, RZ, UR10 ;  /* 0x0000000aff1d7e24 */ /* 0x000fe2000f8e00ff */
[----:B------:R-:W-:Y:S01]  /*9ce0*/  MOV R24, UR11 ;  /* 0x0000000b00187c02 */ /* 0x000fe20008000f00 */
[----:B------:R-:W-:Y:S01]  /*9cf0*/  IMAD.U32 R25, RZ, RZ, UR10 ;  /* 0x0000000aff197e24 */ /* 0x000fe2000f8e00ff */
[----:B------:R-:W-:-:S07]  /*9d00*/  MOV R27, UR11 ;  /* 0x0000000b001b7c02 */ /* 0x000fce0008000f00 */
.L_x_10419:
        /* <DEDUP_REMOVED lines=27> */
.L_x_10418:
        /* <DEDUP_REMOVED lines=21> */
.L_x_10414:
[----:B------:R-:W-:Y:S05]  /*a010*/  BSYNC.RECONVERGENT B0 ;  /* 0x0000000000007941 */ /* 0x000fea0003800200 */
.L_x_10413:
        /* <DEDUP_REMOVED lines=300> */
.L_x_10420:
        /* <DEDUP_REMOVED lines=18> */
.L_x_10422:
        /* <DEDUP_REMOVED lines=27> */
.L_x_10421:
[----:B------:R-:W-:Y:S01]  /*b5b0*/  BSSY.RECONVERGENT B0, `(.L_x_10423) ;  /* 0x000001d000007945 */ /* 0x000fe20003800200 */
[----:B------:R-:W-:Y:S01]  /*b5c0*/  MOV R16, UR10 ;  /* 0x0000000a00107c02 */ /* 0x000fe20008000f00 */
[----:B------:R-:W-:-:S07]  /*b5d0*/  IMAD.U32 R18, RZ, RZ, UR11 ;  /* 0x0000000bff127e24 */ /* 0x000fce000f8e00ff */
.L_x_10424:
        /* <DEDUP_REMOVED lines=27> */
.L_x_10423:
        /* <DEDUP_REMOVED lines=18> */
.L_x_10412:
        /* <DEDUP_REMOVED lines=303> */
.L_x_10427:
        /* <DEDUP_REMOVED lines=17> */
.L_x_10426:
[----:B------:R-:W-:Y:S05]  /*ccb0*/  BSYNC.RECONVERGENT B0 ;  /* 0x0000000000007941 */ /* 0x000fea0003800200 */
.L_x_10425:
        /* <DEDUP_REMOVED lines=299> */
.L_x_10428:
        /* <DEDUP_REMOVED lines=17> */
.L_x_10429:
        /* <DEDUP_REMOVED lines=16> */
.L_x_19056:


//--------------------- .text._ZN2at6native27unrolled_elementwise_kernelIZZNS0_73_GLOBAL__N__c8866d80_35_SparseBinaryOpIntersectionKernel_cu_b2145a98_327142_sparse_binary_op_intersection_kernel_implINS2_18CUDAKernelLauncherENS2_36CUDAValueSelectionIntersectionKernelINS2_9RhsProjOpEEElLl0EEEvRNS_6TensorERKS8_SB_RKSt6vectorIlSaIlEERKSt8optionalIS8_ESK_bbENKUlvE3_clEvEUllE_St5arrayIPcLm2EELi4E23TrivialOffsetCalculatorILi1EjESR_NS0_6memory15LoadWithoutCastENSS_16StoreWithoutCastEEEviT_T0_T2_T3_T4_T5_ --------------------------
	.section	.text._ZN2at6native27unrolled_elementwise_kernelIZZNS0_73_GLOBAL__N__c8866d80_35_SparseBinaryOpIntersectionKernel_cu_b2145a98_327142_sparse_binary_op_intersection_kernel_implINS2_18CUDAKernelLauncherENS2_36CUDAValueSelectionIntersectionKernelINS2_9RhsProjOpEEElLl0EEEvRNS_6TensorERKS8_SB_RKSt6vectorIlSaIlEERKSt8optionalIS8_ESK_bbENKUlvE3_clEvEUllE_St5arrayIPcLm2EELi4E23TrivialOffsetCalculatorILi1EjESR_NS0_6memory15LoadWithoutCastENSS_16StoreWithoutCastEEEviT_T0_T2_T3_T4_T5_,"ax",@progbits
	.align	128
        .global         _ZN2at6native27unrolled_elementwise_kernelIZZNS0_73_GLOBAL__N__c8866d80_35_SparseBinaryOpIntersectionKernel_cu_b2145a98_327142_sparse_binary_op_intersection_kernel_implINS2_18CUDAKernelLauncherENS2_36CUDAValueSelectionIntersectionKernelINS2_9RhsProjOpEEElLl0EEEvRNS_6TensorERKS8_SB_RKSt6vectorIlSaIlEERKSt8optionalIS8_ESK_bbENKUlvE3_clEvEUllE_St5arrayIPcLm2EELi4E23TrivialOffsetCalculatorILi1EjESR_NS0_6memory15LoadWithoutCastENSS_16StoreWithoutCastEEEviT_T0_T2_T3_T4_T5_
        .type           _ZN2at6native27unrolled_elementwise_kernelIZZNS0_73_GLOBAL__N__c8866d80_35_SparseBinaryOpIntersectionKernel_cu_b2145a98_327142_sparse_binary_op_intersection_kernel_implINS2_18CUDAKernelLauncherENS2_36CUDAValueSelectionIntersectionKernelINS2_9RhsProjOpEEElLl0EEEvRNS_6TensorERKS8_SB_RKSt6vectorIlSaIlEERKSt8optionalIS8_ESK_bbENKUlvE3_clEvEUllE_St5arrayIPcLm2EELi4E23TrivialOffsetCalculatorILi1EjESR_NS0_6memory15LoadWithoutCastENSS_16StoreWithoutCastEEEviT_T0_T2_T3_T4_T5_,@function
        .size           _ZN2at6native27unrolled_elementwise_kernelIZZNS0_73_GLOBAL__N__c8866d80_35_SparseBinaryOpIntersectionKernel_cu_b2145a98_327142_sparse_binary_op_intersection_kernel_implINS2_18CUDAKernelLauncherENS2_36CUDAValueSelectionIntersectionKernelINS2_9RhsProjOpEEElLl0EEEvRNS_6TensorERKS8_SB_RKSt6vectorIlSaIlEERKSt8optionalIS8_ESK_bbENKUlvE3_clEvEUllE_St5arrayIPcLm2EELi4E23TrivialOffsetCalculatorILi1EjESR_NS0_6memory15LoadWithoutCastENSS_16StoreWithoutCastEEEviT_T0_T2_T3_T4_T5_,(.L_x_19057 - _ZN2at6native27unrolled_elementwise_kernelIZZNS0_73_GLOBAL__N__c8866d80_35_SparseBinaryOpIntersectionKernel_cu_b2145a98_327142_sparse_binary_op_intersection_kernel_implINS2_18CUDAKernelLauncherENS2_36CUDAValueSelectionIntersectionKernelINS2_9RhsProjOpEEElLl0EEEvRNS_6TensorERKS8_SB_RKSt6vectorIlSaIlEERKSt8optionalIS8_ESK_bbENKUlvE3_clEvEUllE_St5arrayIPcLm2EELi4E23TrivialOffsetCalculatorILi1EjESR_NS0_6memory15LoadWithoutCastENSS_16StoreWithoutCastEEEviT_T0_T2_T3_T4_T5_)
        .other          _ZN2at6native27unrolled_elementwise_kernelIZZNS0_73_GLOBAL__N__c8866d80_35_SparseBinaryOpIntersectionKernel_cu_b2145a98_327142_sparse_binary_op_intersection_kernel_implINS2_18CUDAKernelLauncherENS2_36CUDAValueSelectionIntersectionKernelINS2_9RhsProjOpEEElLl0EEEvRNS_6TensorERKS8_SB_RKSt6vectorIlSaIlEERKSt8optionalIS8_ESK_bbENKUlvE3_clEvEUllE_St5arrayIPcLm2EELi4E23TrivialOffsetCalculatorILi1EjESR_NS0_6memory15LoadWithoutCastENSS_16StoreWithoutCastEEEviT_T0_T2_T3_T4_T5_,@"STO_CUDA_ENTRY STV_DEFAULT"
_ZN2at6native27unrolled_elementwise_kernelIZZNS0_73_GLOBAL__N__c8866d80_35_SparseBinaryOpIntersectionKernel_cu_b2145a98_327142_sparse_binary_op_intersection_kernel_implINS2_18CUDAKernelLauncherENS2_36CUDAValueSelectionIntersectionKernelINS2_9RhsProjOpEEElLl0EEEvRNS_6TensorERKS8_SB_RKSt6vectorIlSaIlEERKSt8optionalIS8_ESK_bbENKUlvE3_clEvEUllE_St5arrayIPcLm2EELi4E23TrivialOffsetCalculatorILi1EjESR_NS0_6memory15LoadWithoutCastENSS_16StoreWithoutCastEEEviT_T0_T2_T3_T4_T5_:
.text._ZN2at6native27unrolled_elementwise_kernelIZZNS0_73_GLOBAL__N__c8866d80_35_SparseBinaryOpIntersectionKernel_cu_b2145a98_327142_sparse_binary_op_intersection_kernel_implINS2_18CUDAKernelLauncherENS2_36CUDAValueSelectionIntersectionKernelINS2_9RhsProjOpEEElLl0EEEvRNS_6TensorERKS8_SB_RKSt6vectorIlSaIlEERKSt8optionalIS8_ESK_bbENKUlvE3_clEvEUllE_St5arrayIPcLm2EELi4E23TrivialOffsetCalculatorILi1EjESR_NS0_6memory15LoadWithoutCastENSS_16StoreWithoutCastEEEviT_T0_T2_T3_T4_T5_:
        /* <DEDUP_REMOVED lines=62> */
.L_x_10436:
        /* <DEDUP_REMOVED lines=31> */
.L_x_10437:
        /* <DEDUP_REMOVED lines=45> */
.L_x_10435:
[----:B------:R-:W-:Y:S05]  /*08a0*/  BSYNC.RECONVERGENT B1 ;  /* 0x0000000000017941 */ /* 0x000fea0003800200 */
.L_x_10434:
        /* <DEDUP_REMOVED lines=10> */
.L_x_10440:
        /* <DEDUP_REMOVED lines=31> */
.L_x_10441:
        /* <DEDUP_REMOVED lines=45> */
.L_x_10439:
[----:B------:R-:W-:Y:S05]  /*0e10*/  BSYNC.RECONVERGENT B1 ;  /* 0x0000000000017941 */ /* 0x000fea0003800200 */
.L_x_10438:
        /* <DEDUP_REMOVED lines=10> */
.L_x_10444:
        /* <DEDUP_REMOVED lines=31> */
.L_x_10445:
        /* <DEDUP_REMOVED lines=45> */
.L_x_10443:
[----:B------:R-:W-:Y:S05]  /*1380*/  BSYNC.RECONVERGENT B1 ;  /* 0x0000000000017941 */ /* 0x000fea0003800200 */
.L_x_10442:
        /* <DEDUP_REMOVED lines=9> */
.L_x_10447:
        /* <DEDUP_REMOVED lines=28> */
.L_x_10449:
        /* <DEDUP_REMOVED lines=27> */
.L_x_10448:
        /* <DEDUP_REMOVED lines=20> */
.L_x_10433:
        /* <DEDUP_REMOVED lines=19> */
.L_x_10451:
[----:B------:R-:W-:Y:S05]  /*1a00*/  BSYNC.RECONVERGENT B1 ;  /* 0x0000000000017941 */ /* 0x000fea0003800200 */
.L_x_10450:
        /* <DEDUP_REMOVED lines=12> */
.L_x_10453:
[----:B------:R-:W-:Y:S05]  /*1ad0*/  BSYNC.RECONVERGENT B1 ;  /* 0x0000000000017941 */ /* 0x000fea0003800200 */
.L_x_10452:
        /* <DEDUP_REMOVED lines=12> */
.L_x_10455:
[----:B------:R-:W-:Y:S05]  /*1ba0*/  BSYNC.RECONVERGENT B1 ;  /* 0x0000000000017941 */ /* 0x000fea0003800200 */
.L_x_10454:
        /* <DEDUP_REMOVED lines=12> */
.L_x_10432:
        /* <DEDUP_REMOVED lines=38> */
.L_x_10460:
        /* <DEDUP_REMOVED lines=74> */
.L_x_10459:
        /* <DEDUP_REMOVED lines=60> */
.L_x_10461:
        /* <DEDUP_REMOVED lines=42> */
.L_x_10462:
        /* <DEDUP_REMOVED lines=23> */
.L_x_10458:
        /* <DEDUP_REMOVED lines=16> */
.L_x_10464:
        /* <DEDUP_REMOVED lines=27> */
.L_x_10463:
[----:B------:R-:W-:Y:S05]  /*2df0*/  @!P0 BRA `(.L_x_10465) ;  /* 0x0000000000848947 */ /* 0x000fea0003800000 */
[----:B------:R-:W1:Y:S01]  /*2e00*/  LDCU.64 UR4, c[0x0][0x3c0] ;  /* 0x00007800ff0477ac */ /* 0x000e620008000a00 */
[----:B------:R-:W-:Y:S01]  /*2e10*/  BSSY.RECONVERGENT B2, `(.L_x_10465) ;  /* 0x000001f000027945 */ /* 0x000fe20003800200 */
[----:B------:R-:W-:Y:S02]  /*2e20*/  IMAD.MOV.U32 R23, RZ, RZ, R20 ;  /* 0x000000ffff177224 */ /* 0x000fe400078e0014 */
[----:B------:R-:W-:Y:S02]  /*2e30*/  IMAD.MOV.U32 R26, RZ, RZ, R21 ;  /* 0x000000ffff1a7224 */ /* 0x000fe400078e0015 */
[----:B-1----:R-:W-:Y:S02]  /*2e40*/  IMAD.U32 R27, RZ, RZ, UR4 ;  /* 0x00000004ff1b7e24 */ /* 0x002fe4000f8e00ff */
[----:B------:R-:W-:-:S07]  /*2e50*/  IMAD.U32 R22, RZ, RZ, UR5 ;  /* 0x00000005ff167e24 */ /* 0x000fce000f8e00ff */
.L_x_10466:
        /* <DEDUP_REMOVED lines=27> */
.L_x_10465:
        /* <DEDUP_REMOVED lines=19> */
.L_x_10457:
[----:B------:R-:W-:Y:S05]  /*3140*/  BSYNC.RECONVERGENT B1 ;  /* 0x0000000000017941 */ /* 0x000fea0003800200 */
.L_x_10456:
        /* <DEDUP_REMOVED lines=40> */
.L_x_10471:
        /* <DEDUP_REMOVED lines=73> */
.L_x_10470:
        /* <DEDUP_REMOVED lines=56> */
.L_x_10472:
        /* <DEDUP_REMOVED lines=39> */
.L_x_10473:
        /* <DEDUP_REMOVED lines=20> */
.L_x_10469:
        /* <DEDUP_REMOVED lines=16> */
.L_x_10475:
        /* <DEDUP_REMOVED lines=27> */
.L_x_10474:
[----:B------:R-:W-:Y:S05]  /*4240*/  @!P0 BRA `(.L_x_10476) ;  /* 0x0000000000848947 */ /* 0x000fea0003800000 */
[----:B------:R-:W0:Y:S01]  /*4250*/  LDCU.64 UR4, c[0x0][0x3c0] ;  /* 0x00007800ff0477ac */ /* 0x000e220008000a00 */
[----:B------:R-:W-:Y:S01]  /*4260*/  BSSY.RECONVERGENT B2, `(.L_x_10476) ;  /* 0x000001f000027945 */ /* 0x000fe20003800200 */
[----:B------:R-:W-:Y:S02]  /*4270*/  IMAD.MOV.U32 R22, RZ, RZ, R18 ;  /* 0x000000ffff167224 */ /* 0x000fe400078e0012 */
[----:B------:R-:W-:Y:S02]  /*4280*/  IMAD.MOV.U32 R23, RZ, RZ, R19 ;  /* 0x000000ffff177224 */ /* 0x000fe400078e0013 */
[----:B0-----:R-:W-:Y:S02]  /*4290*/  IMAD.U32 R21, RZ, RZ, UR4 ;  /* 0x00000004ff157e24 */ /* 0x001fe4000f8e00ff */
[----:B------:R-:W-:-:S07]  /*42a0*/  IMAD.U32 R20, RZ, RZ, UR5 ;  /* 0x00000005ff147e24 */ /* 0x000fce000f8e00ff */
.L_x_10477:
        /* <DEDUP_REMOVED lines=27> */
.L_x_10476:
        /* <DEDUP_REMOVED lines=19> */
.L_x_10468:
[----:B------:R-:W-:Y:S05]  /*4590*/  BSYNC.RECONVERGENT B1 ;  /* 0x0000000000017941 */ /* 0x000fea0003800200 */
.L_x_10467:
        /* <DEDUP_REMOVED lines=40> */
.L_x_10482:
        /* <DEDUP_REMOVED lines=71> */
.L_x_10481:
        /* <DEDUP_REMOVED lines=56> */
.L_x_10483:
        /* <DEDUP_REMOVED lines=39> */
.L_x_10484:
        /* <DEDUP_REMOVED lines=20> */
.L_x_10480:
        /* <DEDUP_REMOVED lines=16> */
.L_x_10486:
        /* <DEDUP_REMOVED lines=27> */
.L_x_10485:
[----:B------:R-:W-:Y:S05]  /*5670*/  @!P0 BRA `(.L_x_10487) ;  /* 0x0000000000848947 */ /* 0x000fea0003800000 */
[----:B------:R-:W0:Y:S01]  /*5680*/  LDCU.64 UR4, c[0x0][0x3c0] ;  /* 0x00007800ff0477ac */ /* 0x000e220008000a00 */
[----:B------:R-:W-:Y:S01]  /*5690*/  BSSY.RECONVERGENT B2, `(.L_x_10487) ;  /* 0x000001f000027945 */ /* 0x000fe20003800200 */
[----:B------:R-:W-:Y:S02]  /*56a0*/  IMAD.MOV.U32 R20, RZ, RZ, R18 ;  /* 0x000000ffff147224 */ /* 0x000fe400078e0012 */
[----:B------:R-:W-:Y:S02]  /*56b0*/  IMAD.MOV.U32 R28, RZ, RZ, R19 ;  /* 0x000000ffff1c7224 */ /* 0x000fe400078e0013 */
[----:B0-----:R-:W-:Y:S02]  /*56c0*/  IMAD.U32 R22, RZ, RZ, UR4 ;  /* 0x00000004ff167e24 */ /* 0x001fe4000f8e00ff */
[----:B------:R-:W-:-:S07]  /*56d0*/  IMAD.U32 R21, RZ, RZ, UR5 ;  /* 0x00000005ff157e24 */ /* 0x000fce000f8e00ff */
.L_x_10488:
        /* <DEDUP_REMOVED lines=27> */
.L_x_10487:
        /* <DEDUP_REMOVED lines=19> */
.L_x_10479:
[----:B------:R-:W-:Y:S05]  /*59c0*/  BSYNC.RECONVERGENT B1 ;  /* 0x0000000000017941 */ /* 0x000fea0003800200 */
.L_x_10478:
        /* <DEDUP_REMOVED lines=40> */
.L_x_10491:
        /* <DEDUP_REMOVED lines=72> */
.L_x_10490:
        /* <DEDUP_REMOVED lines=54> */
.L_x_10492:
        /* <DEDUP_REMOVED lines=39> */
.L_x_10493:
        /* <DEDUP_REMOVED lines=20> */
.L_x_10489:
        /* <DEDUP_REMOVED lines=16> */
.L_x_10495:
        /* <DEDUP_REMOVED lines=27> */
.L_x_10494:
[----:B------:R-:W-:Y:S05]  /*6a90*/  @!P0 BRA `(.L_x_10496) ;  /* 0x0000000000708947 */ /* 0x000fea0003800000 */
[----:B------:R-:W-:Y:S01]  /*6aa0*/  BSSY.RECONVERGENT B1, `(.L_x_10496) ;  /* 0x000001b000017945 */ /* 0x000fe20003800200 */
.L_x_10497:
        /* <DEDUP_REMOVED lines=27> */
.L_x_10496:
        /* <DEDUP_REMOVED lines=20> */
.L_x_10431:
        /* <DEDUP_REMOVED lines=24> */
.L_x_10502:
        /* <DEDUP_REMOVED lines=27> */
.L_x_10501:
[----:B------:R-:W-:Y:S01]  /*70d0*/  BSSY.RECONVERGENT B2, `(.L_x_10503) ;  /* 0x000001d000027945 */ /* 0x000fe20003800200 */
[----:B------:R-:W-:Y:S02]  /*70e0*/  IMAD.MOV.U32 R25, RZ, RZ, R24 ;  /* 0x000000ffff197224 */ /* 0x000fe400078e0018 */
[----:B------:R-:W-:-:S07]  /*70f0*/  IMAD.MOV.U32 R27, RZ, RZ, R22 ;  /* 0x000000ffff1b7224 */ /* 0x000fce00078e0016 */
.L_x_10504:
        /* <DEDUP_REMOVED lines=27> */
.L_x_10503:
        /* <DEDUP_REMOVED lines=17> */
.L_x_10500:
[----:B------:R-:W-:Y:S05]  /*73c0*/  BSYNC.RECONVERGENT B1 ;  /* 0x0000000000017941 */ /* 0x000fea0003800200 */
.L_x_10499:
        /* <DEDUP_REMOVED lines=19> */
.L_x_10508:
        /* <DEDUP_REMOVED lines=27> */
.L_x_10507:
[----:B------:R-:W-:Y:S01]  /*76b0*/  BSSY.RECONVERGENT B2, `(.L_x_10509) ;  /* 0x0000021000027945 */ /* 0x000fe20003800200 */
[----:B------:R-:W-:Y:S02]  /*76c0*/  IMAD.U32 R25, RZ, RZ, UR16 ;  /* 0x00000010ff197e24 */ /* 0x000fe4000f8e00ff */
[----:B------:R-:W-:Y:S02]  /*76d0*/  IMAD.U32 R26, RZ, RZ, UR17 ;  /* 0x00000011ff1a7e24 */ /* 0x000fe4000f8e00ff */
[----:B------:R-:W-:Y:S02]  /*76e0*/  IMAD.U32 R21, RZ, RZ, UR14 ;  /* 0x0000000eff157e24 */ /* 0x000fe4000f8e00ff */
[----:B------:R-:W-:Y:S02]  /*76f0*/  IMAD.U32 R22, RZ, RZ, UR15 ;  /* 0x0000000fff167e24 */ /* 0x000fe4000f8e00ff */
[----:B------:R-:W-:Y:S02]  /*7700*/  IMAD.U32 R24, RZ, RZ, UR14 ;  /* 0x0000000eff187e24 */ /* 0x000fe4000f8e00ff */
[----:B------:R-:W-:-:S07]  /*7710*/  IMAD.U32 R23, RZ, RZ, UR15 ;  /* 0x0000000fff177e24 */ /* 0x000fce000f8e00ff */
.L_x_10510:
        /* <DEDUP_REMOVED lines=27> */
.L_x_10509:
        /* <DEDUP_REMOVED lines=17> */
.L_x_10506:
[----:B-123--:R-:W-:Y:S05]  /*79e0*/  BSYNC.RECONVERGENT B1 ;  /* 0x0000000000017941 */ /* 0x00efea0003800200 */
.L_x_10505:
        /* <DEDUP_REMOVED lines=16> */
.L_x_10514:
        /* <DEDUP_REMOVED lines=27> */
.L_x_10513:
[----:B------:R-:W-:Y:S01]  /*7ca0*/  BSSY.RECONVERGENT B2, `(.L_x_10515) ;  /* 0x0000021000027945 */ /* 0x000fe20003800200 */
[----:B------:R-:W-:Y:S02]  /*7cb0*/  IMAD.U32 R29, RZ, RZ, UR16 ;  /* 0x00000010ff1d7e24 */ /* 0x000fe4000f8e00ff */
[----:B------:R-:W-:Y:S02]  /*7cc0*/  IMAD.U32 R31, RZ, RZ, UR17 ;  /* 0x00000011ff1f7e24 */ /* 0x000fe4000f8e00ff */
[----:B------:R-:W-:Y:S02]  /*7cd0*/  IMAD.U32 R30, RZ, RZ, UR14 ;  /* 0x0000000eff1e7e24 */ /* 0x000fe4000f8e00ff */
[----:B------:R-:W-:Y:S02]  /*7ce0*/  IMAD.U32 R21, RZ, RZ, UR15 ;  /* 0x0000000fff157e24 */ /* 0x000fe4000f8e00ff */
[----:B------:R-:W-:Y:S02]  /*7cf0*/  IMAD.U32 R28, RZ, RZ, UR14 ;  /* 0x0000000eff1c7e24 */ /* 0x000fe4000f8e00ff */
[----:B------:R-:W-:-:S07]  /*7d00*/  IMAD.U32 R27, RZ, RZ, UR15 ;  /* 0x0000000fff1b7e24 */ /* 0x000fce000f8e00ff */
.L_x_10516:
        /* <DEDUP_REMOVED lines=27> */
.L_x_10515:
        /* <DEDUP_REMOVED lines=17> */
.L_x_10512:
[----:B------:R-:W-:Y:S05]  /*7fd0*/  BSYNC.RECONVERGENT B1 ;  /* 0x0000000000017941 */ /* 0x000fea0003800200 */
.L_x_10511:
        /* <DEDUP_REMOVED lines=15> */
.L_x_10518:
        /* <DEDUP_REMOVED lines=27> */
.L_x_10517:
[----:B------:R-:W-:Y:S01]  /*8280*/  BSSY.RECONVERGENT B1, `(.L_x_10519) ;  /* 0x000001d000017945 */ /* 0x000fe20003800200 */
[----:B------:R-:W-:Y:S02]  /*8290*/  IMAD.U32 R18, RZ, RZ, UR14 ;  /* 0x0000000eff127e24 */ /* 0x000fe4000f8e00ff */
[----:B------:R-:W-:-:S07]  /*82a0*/  IMAD.U32 R19, RZ, RZ, UR15 ;  /* 0x0000000fff137e24 */ /* 0x000fce000f8e00ff */
.L_x_10520:
        /* <DEDUP_REMOVED lines=27> */
.L_x_10519:
        /* <DEDUP_REMOVED lines=18> */
.L_x_10498:
        /* <DEDUP_REMOVED lines=19> */
.L_x_10522:
[----:B------:R-:W-:Y:S05]  /*86b0*/  BSYNC.RECONVERGENT B1 ;  /* 0x0000000000017941 */ /* 0x000fea0003800200 */
.L_x_10521:
        /* <DEDUP_REMOVED lines=12> */
.L_x_10524:
[----:B------:R-:W-:Y:S05]  /*8780*/  BSYNC.RECONVERGENT B1 ;  /* 0x0000000000017941 */ /* 0x000fea0003800200 */
.L_x_10523:
        /* <DEDUP_REMOVED lines=12> */
.L_x_10526:
[----:B------:R-:W-:Y:S05]  /*8850*/  BSYNC.RECONVERGENT B1 ;  /* 0x0000000000017941 */ /* 0x000fea0003800200 */
.L_x_10525:
        /* <DEDUP_REMOVED lines=11> */
.L_x_10446:
[----:B------:R-:W-:Y:S05]  /*8910*/  BSYNC.RECONVERGENT B0 ;  /* 0x0000000000007941 */ /* 0x000fea0003800200 */
.L_x_10430:
        /* <DEDUP_REMOVED lines=17> */
.L_x_10529:
[----:B------:R-:W-:Y:S05]  /*8a30*/  BSYNC.RELIABLE B1 ;  /* 0x0000000000017941 */ /* 0x000fea0003800100 */
.L_x_10528:
[----:B------:R-:W-:-:S13]  /*8a40*/  ISETP.GE.AND P0, PT, R3, R2, PT ;  /* 0x000000020300720c */ /* 0x000fda0003f06270 */
[----:B01234-:R-:W0:Y:S01]  /*8a50*/  @!P0 LDC.64 R4, c[0x0][0x3e0] ;  /* 0x0000f800ff048b82 */ /* 0x01fe220000000a00 */
[----:B------:R-:W-:Y:S02]  /*8a60*/  @!P0 IMAD R7, R0, 0x200, R3 ;  /* 0x0000020000078824 */ /* 0x000fe400078e0203 */
[----:B------:R-:W-:Y:S02]  /*8a70*/  @!P0 VIADD R3, R3, 0x80 ;  /* 0x0000008003038836 */ /* 0x000fe40000000000 */
[----:B0-----:R-:W-:-:S05]  /*8a80*/  @!P0 IMAD.WIDE.U32 R4, R7, 0x8, R4 ;  /* 0x0000000807048825 */ /* 0x001fca00078e0004 */
[----:B------:R1:W-:Y:S02]  /*8a90*/  @!P0 STG.E.64 desc[UR8][R4.64], RZ ;  /* 0x000000ff04008986 */ /* 0x0003e4000c101b08 */
.L_x_10530:
[----:B------:R-:W-:Y:S05]  /*8aa0*/  BSYNC.RECONVERGENT B0 ;  /* 0x0000000000007941 */ /* 0x000fea0003800200 */
.L_x_10527:
        /* <DEDUP_REMOVED lines=8> */
.L_x_10531:
        /* <DEDUP_REMOVED lines=13> */
.L_x_19057:


//--------------------- .text._ZN2at6native29vectorized_elementwise_kernelILi2EZZNS0_73_GLOBAL__N__c8866d80_35_SparseBinaryOpIntersectionKernel_cu_b2145a98_327142_sparse_binary_op_intersection_kernel_implINS2_18CUDAKernelLauncherENS2_36CUDAValueSelectionIntersectionKernelINS2_9RhsProjOpEEElLl0EEEvRNS_6TensorERKS8_SB_RKSt6vectorIlSaIlEERKSt8optionalIS8_ESK_bbENKUlvE3_clEvEUllE_St5arrayIPcLm2EEEEviT0_T1_ --------------------------
	.section	.text._ZN2at6native29vectorized_elementwise_kernelILi2EZZNS0_73_GLOBAL__N__c8866d80_35_SparseBinaryOpIntersectionKernel_cu_b2145a98_327142_sparse_binary_op_intersection_kernel_implINS2_18CUDAKernelLauncherENS2_36CUDAValueSelectionIntersectionKernelINS2_9RhsProjOpEEElLl0EEEvRNS_6TensorERKS8_SB_RKSt6vectorIlSaIlEERKSt8optionalIS8_ESK_bbENKUlvE3_clEvEUllE_St5arrayIPcLm2EEEEviT0_T1_,"ax",@progbits
	.align	128
        .global         _ZN2at6native29vectorized_elementwise_kernelILi2EZZNS0_73_GLOBAL__N__c8866d80_35_SparseBinaryOpIntersectionKernel_cu_b2145a98_327142_sparse_binary_op_intersection_kernel_implINS2_18CUDAKernelLauncherENS2_36CUDAValueSelectionIntersectionKernelINS2_9RhsProjOpEEElLl0EEEvRNS_6TensorERKS8_SB_RKSt6vectorIlSaIlEERKSt8optionalIS8_ESK_bbENKUlvE3_clEvEUllE_St5arrayIPcLm2EEEEviT0_T1_
        .type           _ZN2at6native29vectorized_elementwise_kernelILi2EZZNS0_73_GLOBAL__N__c8866d80_35_SparseBinaryOpIntersectionKernel_cu_b2145a98_327142_sparse_binary_op_intersection_kernel_implINS2_18CUDAKernelLauncherENS2_36CUDAValueSelectionIntersectionKernelINS2_9RhsProjOpEEElLl0EEEvRNS_6TensorERKS8_SB_RKSt6vectorIlSaIlEERKSt8optionalIS8_ESK_bbENKUlvE3_clEvEUllE_St5arrayIPcLm2EEEEviT0_T1_,@function
        .size           _ZN2at6native29vectorized_elementwise_kernelILi2EZZNS0_73_GLOBAL__N__c8866d80_35_SparseBinaryOpIntersectionKernel_cu_b2145a98_327142_sparse_binary_op_intersection_kernel_implINS2_18CUDAKernelLauncherENS2_36CUDAValueSelectionIntersectionKernelINS2_9RhsProjOpEEElLl0EEEvRNS_6TensorERKS8_SB_RKSt6vectorIlSaIlEERKSt8optionalIS8_ESK_bbENKUlvE3_clEvEUllE_St5arrayIPcLm2EEEEviT0_T1_,(.L_x_19058 - _ZN2at6native29vectorized_elementwise_kernelILi2EZZNS0_73_GLOBAL__N__c8866d80_35_SparseBinaryOpIntersectionKernel_cu_b2145a98_327142_sparse_binary_op_intersection_kernel_implINS2_18CUDAKernelLauncherENS2_36CUDAValueSelectionIntersectionKernelINS2_9RhsProjOpEEElLl0EEEvRNS_6TensorERKS8_SB_RKSt6vectorIlSaIlEERKSt8optionalIS8_ESK_bbENKUlvE3_clEvEUllE_St5arrayIPcLm2EEEEviT0_T1_)
        .other          _ZN2at6native29vectorized_elementwise_kernelILi2EZZNS0_73_GLOBAL__N__c8866d80_35_SparseBinaryOpIntersectionKernel_cu_b2145a98_327142_sparse_binary_op_intersection_kernel_implINS2_18CUDAKernelLauncherENS2_36CUDAValueSelectionIntersectionKernelINS2_9RhsProjOpEEElLl0EEEvRNS_6TensorERKS8_SB_RKSt6vectorIlSaIlEERKSt8optionalIS8_ESK_bbENKUlvE3_clEvEUllE_St5arrayIPcLm2EEEEviT0_T1_,@"STO_CUDA_ENTRY STV_DEFAULT"
_ZN2at6native29vectorized_elementwise_kernelILi2EZZNS0_73_GLOBAL__N__c8866d80_35_SparseBinaryOpIntersectionKernel_cu_b2145a98_327142_sparse_binary_op_intersection_kernel_implINS2_18CUDAKernelLauncherENS2_36CUDAValueSelectionIntersectionKernelINS2_9RhsProjOpEEElLl0EEEvRNS_6TensorERKS8_SB_RKSt6vectorIlSaIlEERKSt8optionalIS8_ESK_bbENKUlvE3_clEvEUllE_St5arrayIPcLm2EEEEviT0_T1_:
.text._ZN2at6native29vectorized_elementwise_kernelILi2EZZNS0_73_GLOBAL__N__c8866d80_35_SparseBinaryOpIntersectionKernel_cu_b2145a98_327142_sparse_binary_op_intersection_kernel_implINS2_18CUDAKernelLauncherENS2_36CUDAValueSelectionIntersectionKernelINS2_9RhsProjOpEEElLl0EEEvRNS_6TensorERKS8_SB_RKSt6vectorIlSaIlEERKSt8optionalIS8_ESK_bbENKUlvE3_clEvEUllE_St5arrayIPcLm2EEEEviT0_T1_:
        /* <DEDUP_REMOVED lines=86> */
.L_x_10535:
        /* <DEDUP_REMOVED lines=39> */
.L_x_10538:
        /* <DEDUP_REMOVED lines=72> */
.L_x_10537:
        /* <DEDUP_REMOVED lines=57> */
.L_x_10539:
        /* <DEDUP_REMOVED lines=37> */
.L_x_10540:
        /* <DEDUP_REMOVED lines=20> */
.L_x_10536:
        /* <DEDUP_REMOVED lines=13> */
.L_x_10542:
        /* <DEDUP_REMOVED lines=27> */
.L_x_10541:
[----:B------:R-:W-:Y:S05]  /*15f0*/  @!P0 BRA `(.L_x_10543) ;  /* 0x0000000000808947 */ /* 0x000fea0003800000 */
[----:B------:R-:W-:Y:S01]  /*1600*/  BSSY.RECONVERGENT B1, `(.L_x_10543) ;  /* 0x000001f000017945 */ /* 0x000fe20003800200 */
[----:B------:R-:W-:Y:S01]  /*1610*/  IMAD.MOV.U32 R24, RZ, RZ, R23 ;  /* 0x000000ffff187224 */ /* 0x000fe200078e0017 */
[----:B------:R-:W-:Y:S01]  /*1620*/  MOV R26, UR14 ;  /* 0x0000000e001a7c02 */ /* 0x000fe20008000f00 */
[----:B------:R-:W-:Y:S02]  /*1630*/  IMAD.MOV.U32 R25, RZ, RZ, R22 ;  /* 0x000000ffff197224 */ /* 0x000fe400078e0016 */
[----:B------:R-:W-:-:S07]  /*1640*/  IMAD.U32 R27, RZ, RZ, UR15 ;  /* 0x0000000fff1b7e24 */ /* 0x000fce000f8e00ff */
.L_x_10544:
        /* <DEDUP_REMOVED lines=27> */
.L_x_10543:
        /* <DEDUP_REMOVED lines=19> */
.L_x_10534:
[----:B------:R-:W-:Y:S05]  /*1930*/  BSYNC.RECONVERGENT B0 ;  /* 0x0000000000007941 */ /* 0x000fea0003800200 */
.L_x_10533:
        /* <DEDUP_REMOVED lines=15> */
.L_x_10547:
        /* <DEDUP_REMOVED lines=38> */
.L_x_10550:
        /* <DEDUP_REMOVED lines=72> */
.L_x_10549:
        /* <DEDUP_REMOVED lines=56> */
.L_x_10551:
        /* <DEDUP_REMOVED lines=37> */
.L_x_10552:
        /* <DEDUP_REMOVED lines=20> */
.L_x_10548:
        /* <DEDUP_REMOVED lines=15> */
.L_x_10554:
        /* <DEDUP_REMOVED lines=27> */
.L_x_10553:
[----:B------:R-:W-:Y:S05]  /*2ac0*/  @!P0 BRA `(.L_x_10555) ;  /* 0x0000000000808947 */ /* 0x000fea0003800000 */
[----:B------:R-:W-:Y:S01]  /*2ad0*/  BSSY.RECONVERGENT B1, `(.L_x_10555) ;  /* 0x000001f000017945 */ /* 0x000fe20003800200 */
[----:B------:R-:W-:Y:S01]  /*2ae0*/  IMAD.MOV.U32 R24, RZ, RZ, R23 ;  /* 0x000000ffff187224 */ /* 0x000fe200078e0017 */
[----:B------:R-:W-:Y:S01]  /*2af0*/  MOV R25, R21 ;  /* 0x0000001500197202 */ /* 0x000fe20000000f00 */
[----:B------:R-:W-:Y:S02]  /*2b00*/  IMAD.U32 R31, RZ, RZ, UR14 ;  /* 0x0000000eff1f7e24 */ /* 0x000fe4000f8e00ff */
[----:B------:R-:W-:-:S07]  /*2b10*/  IMAD.U32 R32, RZ, RZ, UR15 ;  /* 0x0000000fff207e24 */ /* 0x000fce000f8e00ff */
.L_x_10556:
        /* <DEDUP_REMOVED lines=27> */
.L_x_10555:
        /* <DEDUP_REMOVED lines=19> */
.L_x_10546:
[----:B------:R-:W-:Y:S05]  /*2e00*/  BSYNC.RECONVERGENT B0 ;  /* 0x0000000000007941 */ /* 0x000fea0003800200 */
.L_x_10545:
        /* <DEDUP_REMOVED lines=12> */
.L_x_10559:
        /* <DEDUP_REMOVED lines=40> */
.L_x_10562:
        /* <DEDUP_REMOVED lines=73> */
.L_x_10561:
        /* <DEDUP_REMOVED lines=56> */
.L_x_10563:
        /* <DEDUP_REMOVED lines=37> */
.L_x_10564:
        /* <DEDUP_REMOVED lines=20> */
.L_x_10560:
        /* <DEDUP_REMOVED lines=15> */
.L_x_10566:
        /* <DEDUP_REMOVED lines=27> */
.L_x_10565:
[----:B------:R-:W-:Y:S05]  /*3f90*/  @!P0 BRA `(.L_x_10567) ;  /* 0x0000000000808947 */ /* 0x000fea0003800000 */
[----:B------:R-:W-:Y:S01]  /*3fa0*/  BSSY.RECONVERGENT B1, `(.L_x_10567) ;  /* 0x000001f000017945 */ /* 0x000fe20003800200 */
[----:B------:R-:W-:Y:S02]  /*3fb0*/  IMAD.MOV.U32 R29, RZ, RZ, R23 ;  /* 0x000000ffff1d7224 */ /* 0x000fe400078e0017 */
[----:B------:R-:W-:Y:S02]  /*3fc0*/  IMAD.MOV.U32 R31, RZ, RZ, R19 ;  /* 0x000000ffff1f7224 */ /* 0x000fe400078e0013 */
[----:B------:R-:W-:Y:S02]  /*3fd0*/  IMAD.U32 R33, RZ, RZ, UR14 ;  /* 0x0000000eff217e24 */ /* 0x000fe4000f8e00ff */
[----:B------:R-:W-:-:S07]  /*3fe0*/  IMAD.U32 R32, RZ, RZ, UR15 ;  /* 0x0000000fff207e24 */ /* 0x000fce000f8e00ff */
.L_x_10568:
        /* <DEDUP_REMOVED lines=27> */
.L_x_10567:
        /* <DEDUP_REMOVED lines=19> */
.L_x_10558:
[----:B------:R-:W-:Y:S05]  /*42d0*/  BSYNC.RECONVERGENT B0 ;  /* 0x0000000000007941 */ /* 0x000fea0003800200 */
.L_x_10557:
        /* <DEDUP_REMOVED lines=12> */
.L_x_10571:
        /* <DEDUP_REMOVED lines=41> */
.L_x_10574:
        /* <DEDUP_REMOVED lines=73> */
.L_x_10573:
        /* <DEDUP_REMOVED lines=55> */
.L_x_10575:
        /* <DEDUP_REMOVED lines=41> */
.L_x_10576:
        /* <DEDUP_REMOVED lines=21> */
.L_x_10572:
        /* <DEDUP_REMOVED lines=15> */
.L_x_10578:
        /* <DEDUP_REMOVED lines=27> */
.L_x_10577:
[----:B------:R-:W-:Y:S05]  /*54b0*/  @!P0 BRA `(.L_x_10579) ;  /* 0x0000000000808947 */ /* 0x000fea0003800000 */
[----:B------:R-:W-:Y:S01]  /*54c0*/  BSSY.RECONVERGENT B1, `(.L_x_10579) ;  /* 0x000001f000017945 */ /* 0x000fe20003800200 */
[----:B------:R-:W-:Y:S02]  /*54d0*/  IMAD.MOV.U32 R29, RZ, RZ, R21 ;  /* 0x000000ffff1d7224 */ /* 0x000fe400078e0015 */
[----:B------:R-:W-:Y:S02]  /*54e0*/  IMAD.MOV.U32 R31, RZ, RZ, R17 ;  /* 0x000000ffff1f7224 */ /* 0x000fe400078e0011 */
[----:B------:R-:W-:Y:S02]  /*54f0*/  IMAD.U32 R33, RZ, RZ, UR14 ;  /* 0x0000000eff217e24 */ /* 0x000fe4000f8e00ff */
[----:B------:R-:W-:-:S07]  /*5500*/  IMAD.U32 R32, RZ, RZ, UR15 ;  /* 0x0000000fff207e24 */ /* 0x000fce000f8e00ff */
.L_x_10580:
        /* <DEDUP_REMOVED lines=27> */
.L_x_10579:
        /* <DEDUP_REMOVED lines=19> */
.L_x_10570:
[----:B0-----:R-:W-:Y:S05]  /*57f0*/  BSYNC.RECONVERGENT B0 ;  /* 0x0000000000007941 */ /* 0x001fea0003800200 */
.L_x_10569:
        /* <DEDUP_REMOVED lines=12> */
.L_x_10583:
        /* <DEDUP_REMOVED lines=41> */
.L_x_10586:
        /* <DEDUP_REMOVED lines=73> */
.L_x_10585:
        /* <DEDUP_REMOVED lines=55> */
.L_x_10587:
        /* <DEDUP_REMOVED lines=41> */
.L_x_10588:
        /* <DEDUP_REMOVED lines=21> */
.L_x_10584:
        /* <DEDUP_REMOVED lines=15> */
.L_x_10590:
        /* <DEDUP_REMOVED lines=27> */
.L_x_10589:
[----:B------:R-:W-:Y:S05]  /*69d0*/  @!P0 BRA `(.L_x_10591) ;  /* 0x0000000000808947 */ /* 0x000fea0003800000 */
[----:B------:R-:W-:Y:S01]  /*69e0*/  BSSY.RECONVERGENT B1, `(.L_x_10591) ;  /* 0x000001f000017945 */ /* 0x000fe20003800200 */
[----:B------:R-:W-:Y:S01]  /*69f0*/  IMAD.MOV.U32 R27, RZ, RZ, R21 ;  /* 0x000000ffff1b7224 */ /* 0x000fe200078e0015 */
[----:B------:R-:W-:Y:S01]  /*6a00*/  MOV R31, UR14 ;  /* 0x0000000e001f7c02 */ /* 0x000fe20008000f00 */
[----:B------:R-:W-:Y:S02]  /*6a10*/  IMAD.MOV.U32 R29, RZ, RZ, R19 ;  /* 0x000000ffff1d7224 */ /* 0x000fe400078e0013 */
[----:B------:R-:W-:-:S07]  /*6a20*/  IMAD.U32 R30, RZ, RZ, UR15 ;  /* 0x0000000fff1e7e24 */ /* 0x000fce000f8e00ff */
.L_x_10592:
        /* <DEDUP_REMOVED lines=27> */
.L_x_10591:
        /* <DEDUP_REMOVED lines=19> */
.L_x_10582:
[----:B0-----:R-:W-:Y:S05]  /*6d10*/  BSYNC.RECONVERGENT B0 ;  /* 0x0000000000007941 */ /* 0x001fea0003800200 */
.L_x_10581:
        /* <DEDUP_REMOVED lines=12> */
.L_x_10595:
        /* <DEDUP_REMOVED lines=41> */
.L_x_10598:
        /* <DEDUP_REMOVED lines=73> */
.L_x_10597:
        /* <DEDUP_REMOVED lines=55> */
.L_x_10599:
        /* <DEDUP_REMOVED lines=41> */
.L_x_10600:
        /* <DEDUP_REMOVED lines=21> */
.L_x_10596:
        /* <DEDUP_REMOVED lines=15> */
.L_x_10602:
        /* <DEDUP_REMOVED lines=27> */
.L_x_10601:
[----:B------:R-:W-:Y:S05]  /*7ef0*/  @!P0 BRA `(.L_x_10603) ;  /* 0x0000000000808947 */ /* 0x000fea0003800000 */
[----:B------:R-:W-:Y:S01]  /*7f00*/  BSSY.RECONVERGENT B1, `(.L_x_10603) ;  /* 0x000001f000017945 */ /* 0x000fe20003800200 */
[----:B------:R-:W-:Y:S02]  /*7f10*/  IMAD.MOV.U32 R27, RZ, RZ, R19 ;  /* 0x000000ffff1b7224 */ /* 0x000fe400078e0013 */
[----:B------:R-:W-:Y:S02]  /*7f20*/  IMAD.MOV.U32 R29, RZ, RZ, R17 ;  /* 0x000000ffff1d7224 */ /* 0x000fe400078e0011 */
[----:B------:R-:W-:Y:S02]  /*7f30*/  IMAD.U32 R31, RZ, RZ, UR14 ;  /* 0x0000000eff1f7e24 */ /* 0x000fe4000f8e00ff */
[----:B------:R-:W-:-:S07]  /*7f40*/  IMAD.U32 R30, RZ, RZ, UR15 ;  /* 0x0000000fff1e7e24 */ /* 0x000fce000f8e00ff */
.L_x_10604:
        /* <DEDUP_REMOVED lines=27> */
.L_x_10603:
        /* <DEDUP_REMOVED lines=19> */
.L_x_10594:
[----:B0-----:R-:W-:Y:S05]  /*8230*/  BSYNC.RECONVERGENT B0 ;  /* 0x0000000000007941 */ /* 0x001fea0003800200 */
.L_x_10593:
        /* <DEDUP_REMOVED lines=12> */
.L_x_10607:
        /* <DEDUP_REMOVED lines=41> */
.L_x_10610:
        /* <DEDUP_REMOVED lines=72> */
.L_x_10609:
        /* <DEDUP_REMOVED lines=55> */
.L_x_10611:
        /* <DEDUP_REMOVED lines=41> */
.L_x_10612:
        /* <DEDUP_REMOVED lines=21> */
.L_x_10608:
        /* <DEDUP_REMOVED lines=15> */
.L_x_10614:
        /* <DEDUP_REMOVED lines=27> */
.L_x_10613:
[----:B------:R-:W-:Y:S05]  /*9400*/  @!P0 BRA `(.L_x_10615) ;  /* 0x0000000000808947 */ /* 0x000fea0003800000 */
[----:B------:R-:W-:Y:S01]  /*9410*/  BSSY.RECONVERGENT B1, `(.L_x_10615) ;  /* 0x000001f000017945 */ /* 0x000fe20003800200 */
[----:B------:R-:W-:Y:S02]  /*9420*/  IMAD.MOV.U32 R25, RZ, RZ, R17 ;  /* 0x000000ffff197224 */ /* 0x000fe400078e0011 */
[----:B------:R-:W-:Y:S02]  /*9430*/  IMAD.MOV.U32 R27, RZ, RZ, R15 ;  /* 0x000000ffff1b7224 */ /* 0x000fe400078e000f */
[----:B------:R-:W-:Y:S02]  /*9440*/  IMAD.U32 R29, RZ, RZ, UR14 ;  /* 0x0000000eff1d7e24 */ /* 0x000fe4000f8e00ff */
[----:B------:R-:W-:-:S07]  /*9450*/  IMAD.U32 R28, RZ, RZ, UR15 ;  /* 0x0000000fff1c7e24 */ /* 0x000fce000f8e00ff */
.L_x_10616:
        /* <DEDUP_REMOVED lines=27> */
.L_x_10615:
        /* <DEDUP_REMOVED lines=19> */
.L_x_10606:
[----:B0-----:R-:W-:Y:S05]  /*9740*/  BSYNC.RECONVERGENT B0 ;  /* 0x0000000000007941 */ /* 0x001fea0003800200 */
.L_x_10605:
        /* <DEDUP_REMOVED lines=12> */
.L_x_10619:
        /* <DEDUP_REMOVED lines=41> */
.L_x_10622:
        /* <DEDUP_REMOVED lines=73> */
.L_x_10621:
        /* <DEDUP_REMOVED lines=55> */
.L_x_10623:
        /* <DEDUP_REMOVED lines=41> */
.L_x_10624:
        /* <DEDUP_REMOVED lines=21> */
.L_x_10620:
        /* <DEDUP_REMOVED lines=15> */
.L_x_10626:
        /* <DEDUP_REMOVED lines=27> */
.L_x_10625:
[----:B------:R-:W-:Y:S05]  /*a920*/  @!P0 BRA `(.L_x_10627) ;  /* 0x0000000000708947 */ /* 0x000fea0003800000 */
[----:B------:R-:W-:Y:S01]  /*a930*/  BSSY.RECONVERGENT B1, `(.L_x_10627) ;  /* 0x000001b000017945 */ /* 0x000fe20003800200 */
.L_x_10628:
        /* <DEDUP_REMOVED lines=27> */
.L_x_10627:
        /* <DEDUP_REMOVED lines=19> */
.L_x_10618:
[----:B0-----:R-:W-:Y:S05]  /*ac20*/  BSYNC.RECONVERGENT B0 ;  /* 0x0000000000007941 */ /* 0x001fea0003800200 */
.L_x_10617:
        /* <DEDUP_REMOVED lines=16> */
.L_x_10631:
[----:B------:R-:W-:-:S13]  /*ad30*/  ISETP.GE.U32.AND P0, PT, R0, UR7, PT ;  /* 0x0000000700007c0c */ /* 0x000fda000bf06070 */
[----:B------:R-:W-:Y:S05]  /*ad40*/  @P0 BRA `(.L_x_10633) ;  /* 0x0000000000300947 */ /* 0x000fea0003800000 */
[----:B01----:R-:W0:Y:S01]  /*ad50*/  LDC.64 R2, c[0x0][0x3e0] ;  /* 0x0000f800ff027b82 */ /* 0x003e220000000a00 */
[C---:B------:R-:W-:Y:S02]  /*ad60*/  VIADD R5, R0.reuse, UR6 ;  /* 0x0000000600057c36 */ /* 0x040fe40008000000 */
[----:B------:R-:W-:Y:S02]  /*ad70*/  VIADD R0, R0, 0x80 ;  /* 0x0000008000007836 */ /* 0x000fe40000000000 */
[----:B0-----:R-:W-:-:S05]  /*ad80*/  IMAD.WIDE.U32 R2, R5, 0x8, R2 ;  /* 0x0000000805027825 */ /* 0x001fca00078e0002 */
[----:B------:R1:W-:Y:S02]  /*ad90*/  STG.E.64 desc[UR10][R2.64], RZ ;  /* 0x000000ff02007986 */ /* 0x0003e4000c101b0a */
.L_x_10632:
[----:B------:R-:W-:-:S13]  /*ada0*/  ISETP.GE.U32.AND P0, PT, R0, UR7, PT ;  /* 0x0000000700007c0c */ /* 0x000fda000bf06070 */
[----:B------:R-:W-:Y:S05]  /*adb0*/  @P0 BRA `(.L_x_10634) ;  /* 0x0000000000300947 */ /* 0x000fea0003800000 */
[----:B01----:R-:W0:Y:S01]  /*adc0*/  LDC.64 R2, c[0x0][0x3e0] ;  /* 0x0000f800ff027b82 */ /* 0x003e220000000a00 */
[C---:B------:R-:W-:Y:S01]  /*add0*/  IADD3 R5, PT, PT, R0.reuse, UR6, RZ ;  /* 0x0000000600057c10 */ /* 0x040fe2000fffe0ff */
[----:B------:R-:W-:-:S04]  /*ade0*/  VIADD R0, R0, 0x80 ;  /* 0x0000008000007836 */ /* 0x000fc80000000000 */
[----:B0-----:R-:W-:-:S05]  /*adf0*/  IMAD.WIDE.U32 R2, R5, 0x8, R2 ;  /* 0x0000000805027825 */ /* 0x001fca00078e0002 */
[----:B------:R2:W-:Y:S02]  /*ae00*/  STG.E.64 desc[UR10][R2.64], RZ ;  /* 0x000000ff02007986 */ /* 0x0005e4000c101b0a */
.L_x_10633:
[----:B------:R-:W-:-:S13]  /*ae10*/  ISETP.GE.U32.AND P0, PT, R0, UR7, PT ;  /* 0x0000000700007c0c */ /* 0x000fda000bf06070 */
[----:B------:R-:W-:Y:S05]  /*ae20*/  @P0 BRA `(.L_x_10635) ;  /* 0x0000000000340947 */ /* 0x000fea0003800000 */
[----:B012---:R-:W0:Y:S01]  /*ae30*/  LDC.64 R2, c[0x0][0x3e0] ;  /* 0x0000f800ff027b82 */ /* 0x007e220000000a00 */
[C---:B------:R-:W-:Y:S02]  /*ae40*/  VIADD R5, R0.reuse, UR6 ;  /* 0x0000000600057c36 */ /* 0x040fe40008000000 */
[----:B------:R-:W-:Y:S02]  /*ae50*/  VIADD R0, R0, 0x80 ;  /* 0x0000008000007836 */ /* 0x000fe40000000000 */
[----:B0-----:R-:W-:-:S05]  /*ae60*/  IMAD.WIDE.U32 R2, R5, 0x8, R2 ;  /* 0x0000000805027825 */ /* 0x001fca00078e0002 */
[----:B------:R2:W-:Y:S02]  /*ae70*/  STG.E.64 desc[UR10][R2.64], RZ ;  /* 0x000000ff02007986 */ /* 0x0005e4000c101b0a */
.L_x_10634:
        /* <DEDUP_REMOVED lines=8> */
.L_x_10635:
[----:B------:R-:W-:Y:S05]  /*af00*/  BSYNC.RELIABLE B1 ;  /* 0x0000000000017941 */ /* 0x000fea0003800100 */
.L_x_10630:
[----:B------:R-:W-:-:S13]  /*af10*/  ISETP.GE.U32.AND P0, PT, R0, UR7, PT ;  /* 0x0000000700007c0c */ /* 0x000fda000bf06070 */
[----:B0123--:R-:W0:Y:S01]  /*af20*/  @!P0 LDC.64 R2, c[0x0][0x3e0] ;  /* 0x0000f800ff028b82 */ /* 0x00fe220000000a00 */
[C---:B------:R-:W-:Y:S02]  /*af30*/  @!P0 VIADD R5, R0.reuse, UR6 ;  /* 0x0000000600058c36 */ /* 0x040fe40008000000 */
[----:B------:R-:W-:Y:S02]  /*af40*/  @!P0 VIADD R0, R0, 0x80 ;  /* 0x0000008000008836 */ /* 0x000fe40000000000 */
[----:B0-----:R-:W-:-:S05]  /*af50*/  @!P0 IMAD.WIDE.U32 R2, R5, 0x8, R2 ;  /* 0x0000000805028825 */ /* 0x001fca00078e0002 */
[----:B------:R3:W-:Y:S02]  /*af60*/  @!P0 STG.E.64 desc[UR10][R2.64], RZ ;  /* 0x000000ff02008986 */ /* 0x0007e4000c101b0a */
.L_x_10636:
[----:B------:R-:W-:Y:S05]  /*af70*/  BSYNC.RECONVERGENT B0 ;  /* 0x0000000000007941 */ /* 0x000fea0003800200 */
.L_x_10629:
        /* <DEDUP_REMOVED lines=8> */
.L_x_10532:
        /* <DEDUP_REMOVED lines=61> */
.L_x_10640:
        /* <DEDUP_REMOVED lines=73> */
.L_x_10639:
        /* <DEDUP_REMOVED lines=54> */
.L_x_10641:
        /* <DEDUP_REMOVED lines=39> */
.L_x_10642:
        /* <DEDUP_REMOVED lines=21> */
.L_x_10638:
        /* <DEDUP_REMOVED lines=17> */
.L_x_10644:
        /* <DEDUP_REMOVED lines=27> */
.L_x_10643:
        /* <DEDUP_REMOVED lines=9> */
.L_x_10646:
        /* <DEDUP_REMOVED lines=27> */
.L_x_10645:
        /* <DEDUP_REMOVED lines=55> */
.L_x_10649:
        /* <DEDUP_REMOVED lines=72> */
.L_x_10648:
        /* <DEDUP_REMOVED lines=54> */
.L_x_10650:
        /* <DEDUP_REMOVED lines=42> */
.L_x_10651:
        /* <DEDUP_REMOVED lines=21> */
.L_x_10647:
        /* <DEDUP_REMOVED lines=14> */
.L_x_10653:
        /* <DEDUP_REMOVED lines=27> */
.L_x_10652:
        /* <DEDUP_REMOVED lines=9> */
.L_x_10655:
        /* <DEDUP_REMOVED lines=27> */
.L_x_10654:
        /* <DEDUP_REMOVED lines=55> */
.L_x_10658:
        /* <DEDUP_REMOVED lines=72> */
.L_x_10657:
        /* <DEDUP_REMOVED lines=54> */
.L_x_10659:
        /* <DEDUP_REMOVED lines=41> */
.L_x_10660:
        /* <DEDUP_REMOVED lines=21> */
.L_x_10656:
        /* <DEDUP_REMOVED lines=16> */
.L_x_10662:
        /* <DEDUP_REMOVED lines=27> */
.L_x_10661:
        /* <DEDUP_REMOVED lines=9> */
.L_x_10664:
        /* <DEDUP_REMOVED lines=27> */
.L_x_10663:
        /* <DEDUP_REMOVED lines=54> */
.L_x_10667:
        /* <DEDUP_REMOVED lines=73> */
.L_x_10666:
        /* <DEDUP_REMOVED lines=54> */
.L_x_10668:
        /* <DEDUP_REMOVED lines=38> */
.L_x_10669:
        /* <DEDUP_REMOVED lines=21> */
.L_x_10665:
        /* <DEDUP_REMOVED lines=16> */
.L_x_10671:
        /* <DEDUP_REMOVED lines=27> */
.L_x_10670:
        /* <DEDUP_REMOVED lines=9> */
.L_x_10673:
        /* <DEDUP_REMOVED lines=27> */
.L_x_10672:
        /* <DEDUP_REMOVED lines=50> */
.L_x_10676:
        /* <DEDUP_REMOVED lines=72> */
.L_x_10675:
        /* <DEDUP_REMOVED lines=54> */
.L_x_10677:
        /* <DEDUP_REMOVED lines=41> */
.L_x_10678:
        /* <DEDUP_REMOVED lines=21> */
.L_x_10674:
        /* <DEDUP_REMOVED lines=15> */
.L_x_10680:
        /* <DEDUP_REMOVED lines=27> */
.L_x_10679:
        /* <DEDUP_REMOVED lines=9> */
.L_x_10682:
        /* <DEDUP_REMOVED lines=27> */
.L_x_10681:
        /* <DEDUP_REMOVED lines=50> */
.L_x_10685:
        /* <DEDUP_REMOVED lines=72> */
.L_x_10684:
        /* <DEDUP_REMOVED lines=54> */
.L_x_10686:
        /* <DEDUP_REMOVED lines=41> */
.L_x_10687:
        /* <DEDUP_REMOVED lines=21> */
.L_x_10683:
        /* <DEDUP_REMOVED lines=15> */
.L_x_10689:
        /* <DEDUP_REMOVED lines=27> */
.L_x_10688:
        /* <DEDUP_REMOVED lines=9> */
.L_x_10691:
        /* <DEDUP_REMOVED lines=27> */
.L_x_10690:
        /* <DEDUP_REMOVED lines=50> */
.L_x_10694:
        /* <DEDUP_REMOVED lines=72> */
.L_x_10693:
        /* <DEDUP_REMOVED lines=54> */
.L_x_10695:
        /* <DEDUP_REMOVED lines=41> */
.L_x_10696:
        /* <DEDUP_REMOVED lines=21> */
.L_x_10692:
        /* <DEDUP_REMOVED lines=15> */
.L_x_10698:
        /* <DEDUP_REMOVED lines=27> */
.L_x_10697:
        /* <DEDUP_REMOVED lines=9> */
.L_x_10700:
        /* <DEDUP_REMOVED lines=27> */
.L_x_10699:
        /* <DEDUP_REMOVED lines=50> */
.L_x_10703:
        /* <DEDUP_REMOVED lines=71> */
.L_x_10702:
        /* <DEDUP_REMOVED lines=53> */
.L_x_10704:
        /* <DEDUP_REMOVED lines=37> */
.L_x_10705:
        /* <DEDUP_REMOVED lines=20> */
.L_x_10701:
        /* <DEDUP_REMOVED lines=15> */
.L_x_10707:
        /* <DEDUP_REMOVED lines=27> */
.L_x_10706:
[----:B------:R-:W-:Y:S05]  /*14cf0*/  BRA.U !UP1, `(.L_x_10708) ;  /* 0x0000000109787547 */ /* 0x000fea000b800000 */
[----:B------:R-:W-:Y:S01]  /*14d00*/  BSSY.RECONVERGENT B0, `(.L_x_10708) ;  /* 0x000001d000007945 */ /* 0x000fe20003800200 */
[----:B------:R-:W-:Y:S02]  /*14d10*/  IMAD.U32 R13, RZ, RZ, UR12 ;  /* 0x0000000cff0d7e24 */ /* 0x000fe4000f8e00ff */
[----:B------:R-:W-:-:S07]  /*14d20*/  IMAD.U32 R11, RZ, RZ, UR13 ;  /* 0x0000000dff0b7e24 */ /* 0x000fce000f8e00ff */
.L_x_10709:
        /* <DEDUP_REMOVED lines=27> */
.L_x_10708:
        /* <DEDUP_REMOVED lines=15> */
.L_x_10637:
        /* <DEDUP_REMOVED lines=19> */
.L_x_10713:
        /* <DEDUP_REMOVED lines=27> */
.L_x_10712:
[----:B------:R-:W-:Y:S01]  /*152b0*/  BSSY.RECONVERGENT B0, `(.L_x_10714) ;  /* 0x0000021000007945 */ /* 0x000fe20003800200 */
[----:B------:R-:W-:Y:S02]  /*152c0*/  IMAD.U32 R38, RZ, RZ, UR16 ;  /* 0x00000010ff267e24 */ /* 0x000fe4000f8e00ff */
[----:B------:R-:W-:Y:S02]  /*152d0*/  IMAD.U32 R39, RZ, RZ, UR17 ;  /* 0x00000011ff277e24 */ /* 0x000fe4000f8e00ff */
[----:B------:R-:W-:Y:S02]  /*152e0*/  IMAD.U32 R30, RZ, RZ, UR18 ;  /* 0x00000012ff1e7e24 */ /* 0x000fe4000f8e00ff */
[----:B------:R-:W-:Y:S02]  /*152f0*/  IMAD.U32 R25, RZ, RZ, UR19 ;  /* 0x00000013ff197e24 */ /* 0x000fe4000f8e00ff */
[----:B------:R-:W-:Y:S02]  /*15300*/  IMAD.U32 R31, RZ, RZ, UR18 ;  /* 0x00000012ff1f7e24 */ /* 0x000fe4000f8e00ff */
[----:B------:R-:W-:-:S07]  /*15310*/  IMAD.U32 R32, RZ, RZ, UR19 ;  /* 0x00000013ff207e24 */ /* 0x000fce000f8e00ff */
.L_x_10715:
        /* <DEDUP_REMOVED lines=27> */
.L_x_10714:
        /* <DEDUP_REMOVED lines=29> */
.L_x_10717:
        /* <DEDUP_REMOVED lines=27> */
.L_x_10716:
[----:B------:R-:W-:Y:S01]  /*15850*/  BSSY.RECONVERGENT B0, `(.L_x_10718) ;  /* 0x0000021000007945 */ /* 0x000fe20003800200 */
[----:B------:R-:W-:Y:S02]  /*15860*/  IMAD.U32 R38, RZ, RZ, UR16 ;  /* 0x00000010ff267e24 */ /* 0x000fe4000f8e00ff */
[----:B------:R-:W-:Y:S02]  /*15870*/  IMAD.U32 R37, RZ, RZ, UR17 ;  /* 0x00000011ff257e24 */ /* 0x000fe4000f8e00ff */
[----:B------:R-:W-:Y:S02]  /*15880*/  IMAD.U32 R27, RZ, RZ, UR18 ;  /* 0x00000012ff1b7e24 */ /* 0x000fe4000f8e00ff */
[----:B------:R-:W-:Y:S02]  /*15890*/  IMAD.U32 R25, RZ, RZ, UR19 ;  /* 0x00000013ff197e24 */ /* 0x000fe4000f8e00ff */
[----:B------:R-:W-:Y:S02]  /*158a0*/  IMAD.U32 R33, RZ, RZ, UR18 ;  /* 0x00000012ff217e24 */ /* 0x000fe4000f8e00ff */
[----:B------:R-:W-:-:S07]  /*158b0*/  IMAD.U32 R35, RZ, RZ, UR19 ;  /* 0x00000013ff237e24 */ /* 0x000fce000f8e00ff */
.L_x_10719:
        /* <DEDUP_REMOVED lines=27> */
.L_x_10718:
        /* <DEDUP_REMOVED lines=26> */
.L_x_10721:
        /* <DEDUP_REMOVED lines=27> */
.L_x_10720:
[----:B------:R-:W-:Y:S01]  /*15dc0*/  BSSY.RECONVERGENT B0, `(.L_x_10722) ;  /* 0x0000021000007945 */ /* 0x000fe20003800200 */
[----:B------:R-:W-:Y:S02]  /*15dd0*/  IMAD.U32 R34, RZ, RZ, UR16 ;  /* 0x00000010ff227e24 */ /* 0x000fe4000f8e00ff */
[----:B------:R-:W-:Y:S02]  /*15de0*/  IMAD.U32 R37, RZ, RZ, UR17 ;  /* 0x00000011ff257e24 */ /* 0x000fe4000f8e00ff */
[----:B------:R-:W-:Y:S02]  /*15df0*/  IMAD.U32 R35, RZ, RZ, UR18 ;  /* 0x00000012ff237e24 */ /* 0x000fe4000f8e00ff */
[----:B------:R-:W-:Y:S02]  /*15e00*/  IMAD.U32 R21, RZ, RZ, UR19 ;  /* 0x00000013ff157e24 */ /* 0x000fe4000f8e00ff */
[----:B------:R-:W-:Y:S02]  /*15e10*/  IMAD.U32 R32, RZ, RZ, UR18 ;  /* 0x00000012ff207e24 */ /* 0x000fe4000f8e00ff */
[----:B------:R-:W-:-:S07]  /*15e20*/  IMAD.U32 R33, RZ, RZ, UR19 ;  /* 0x00000013ff217e24 */ /* 0x000fce000f8e00ff */
.L_x_10723:
        /* <DEDUP_REMOVED lines=27> */
.L_x_10722:
        /* <DEDUP_REMOVED lines=26> */
.L_x_10725:
        /* <DEDUP_REMOVED lines=27> */
.L_x_10724:
[----:B------:R-:W-:Y:S01]  /*16330*/  BSSY.RECONVERGENT B0, `(.L_x_10726) ;  /* 0x0000021000007945 */ /* 0x000fe20003800200 */
[----:B------:R-:W-:Y:S02]  /*16340*/  IMAD.U32 R35, RZ, RZ, UR16 ;  /* 0x00000010ff237e24 */ /* 0x000fe4000f8e00ff */
[----:B------:R-:W-:Y:S02]  /*16350*/  IMAD.U32 R32, RZ, RZ, UR17 ;  /* 0x00000011ff207e24 */ /* 0x000fe4000f8e00ff */
[----:B------:R-:W-:Y:S02]  /*16360*/  IMAD.U32 R33, RZ, RZ, UR18 ;  /* 0x00000012ff217e24 */ /* 0x000fe4000f8e00ff */
[----:B------:R-:W-:Y:S02]  /*16370*/  IMAD.U32 R21, RZ, RZ, UR19 ;  /* 0x00000013ff157e24 */ /* 0x000fe4000f8e00ff */
[----:B------:R-:W-:Y:S02]  /*16380*/  IMAD.U32 R29, RZ, RZ, UR18 ;  /* 0x00000012ff1d7e24 */ /* 0x000fe4000f8e00ff */
[----:B------:R-:W-:-:S07]  /*16390*/  IMAD.U32 R31, RZ, RZ, UR19 ;  /* 0x00000013ff1f7e24 */ /* 0x000fce000f8e00ff */
.L_x_10727:
        /* <DEDUP_REMOVED lines=27> */
.L_x_10726:
        /* <DEDUP_REMOVED lines=26> */
.L_x_10729:
        /* <DEDUP_REMOVED lines=27> */
.L_x_10728:
[----:B------:R-:W-:Y:S01]  /*168a0*/  BSSY.RECONVERGENT B0, `(.L_x_10730) ;  /* 0x0000021000007945 */ /* 0x000fe20003800200 */
[----:B------:R-:W-:Y:S02]  /*168b0*/  IMAD.U32 R32, RZ, RZ, UR16 ;  /* 0x00000010ff207e24 */ /* 0x000fe4000f8e00ff */
[----:B------:R-:W-:Y:S02]  /*168c0*/  IMAD.U32 R31, RZ, RZ, UR17 ;  /* 0x00000011ff1f7e24 */ /* 0x000fe4000f8e00ff */
[----:B------:R-:W-:Y:S02]  /*168d0*/  IMAD.U32 R29, RZ, RZ, UR18 ;  /* 0x00000012ff1d7e24 */ /* 0x000fe4000f8e00ff */
[----:B------:R-:W-:Y:S02]  /*168e0*/  IMAD.U32 R17, RZ, RZ, UR19 ;  /* 0x00000013ff117e24 */ /* 0x000fe4000f8e00ff */
[----:B------:R-:W-:Y:S02]  /*168f0*/  IMAD.U32 R30, RZ, RZ, UR18 ;  /* 0x00000012ff1e7e24 */ /* 0x000fe4000f8e00ff */
[----:B------:R-:W-:-:S07]  /*16900*/  IMAD.U32 R27, RZ, RZ, UR19 ;  /* 0x00000013ff1b7e24 */ /* 0x000fce000f8e00ff */
.L_x_10731:
        /* <DEDUP_REMOVED lines=27> */
.L_x_10730:
        /* <DEDUP_REMOVED lines=26> */
.L_x_10733:
        /* <DEDUP_REMOVED lines=27> */
.L_x_10732:
[----:B------:R-:W-:Y:S01]  /*16e10*/  BSSY.RECONVERGENT B0, `(.L_x_10734) ;  /* 0x0000021000007945 */ /* 0x000fe20003800200 */
[----:B------:R-:W-:Y:S02]  /*16e20*/  IMAD.U32 R28, RZ, RZ, UR16 ;  /* 0x00000010ff1c7e24 */ /* 0x000fe4000f8e00ff */
[----:B------:R-:W-:Y:S02]  /*16e30*/  IMAD.U32 R31, RZ, RZ, UR17 ;  /* 0x00000011ff1f7e24 */ /* 0x000fe4000f8e00ff */
[----:B------:R-:W-:Y:S02]  /*16e40*/  IMAD.U32 R27, RZ, RZ, UR18 ;  /* 0x00000012ff1b7e24 */ /* 0x000fe4000f8e00ff */
[----:B------:R-:W-:Y:S02]  /*16e50*/  IMAD.U32 R29, RZ, RZ, UR19 ;  /* 0x00000013ff1d7e24 */ /* 0x000fe4000f8e00ff */
[----:B------:R-:W-:Y:S02]  /*16e60*/  IMAD.U32 R26, RZ, RZ, UR18 ;  /* 0x00000012ff1a7e24 */ /* 0x000fe4000f8e00ff */
[----:B------:R-:W-:-:S07]  /*16e70*/  IMAD.U32 R25, RZ, RZ, UR19 ;  /* 0x00000013ff197e24 */ /* 0x000fce000f8e00ff */
.L_x_10735:
        /* <DEDUP_REMOVED lines=27> */
.L_x_10734:
        /* <DEDUP_REMOVED lines=26> */
.L_x_10737:
        /* <DEDUP_REMOVED lines=27> */
.L_x_10736:
[----:B------:R-:W-:Y:S01]  /*17380*/  BSSY.RECONVERGENT B0, `(.L_x_10738) ;  /* 0x0000021000007945 */ /* 0x000fe20003800200 */
[----:B------:R-:W-:Y:S02]  /*17390*/  IMAD.U32 R29, RZ, RZ, UR16 ;  /* 0x00000010ff1d7e24 */ /* 0x000fe4000f8e00ff */
[----:B------:R-:W-:Y:S02]  /*173a0*/  IMAD.U32 R24, RZ, RZ, UR17 ;  /* 0x00000011ff187e24 */ /* 0x000fe4000f8e00ff */
[----:B------:R-:W-:Y:S02]  /*173b0*/  IMAD.U32 R25, RZ, RZ, UR18 ;  /* 0x00000012ff197e24 */ /* 0x000fe4000f8e00ff */
[----:B------:R-:W-:Y:S02]  /*173c0*/  IMAD.U32 R27, RZ, RZ, UR19 ;  /* 0x00000013ff1b7e24 */ /* 0x000fe4000f8e00ff */
[----:B------:R-:W-:Y:S02]  /*173d0*/  IMAD.U32 R23, RZ, RZ, UR18 ;  /* 0x00000012ff177e24 */ /* 0x000fe4000f8e00ff */
[----:B------:R-:W-:-:S07]  /*173e0*/  IMAD.U32 R22, RZ, RZ, UR19 ;  /* 0x00000013ff167e24 */ /* 0x000fce000f8e00ff */
.L_x_10739:
        /* <DEDUP_REMOVED lines=27> */
.L_x_10738:
        /* <DEDUP_REMOVED lines=26> */
.L_x_10741:
        /* <DEDUP_REMOVED lines=27> */
.L_x_10740:
[----:B------:R-:W-:Y:S01]  /*178f0*/  BSSY.RECONVERGENT B0, `(.L_x_10742) ;  /* 0x000001d000007945 */ /* 0x000fe20003800200 */
[----:B------:R-:W-:Y:S02]  /*17900*/  IMAD.U32 R15, RZ, RZ, UR18 ;  /* 0x00000012ff0f7e24 */ /* 0x000fe4000f8e00ff */
[----:B------:R-:W-:-:S07]  /*17910*/  IMAD.U32 R17, RZ, RZ, UR19 ;  /* 0x00000013ff117e24 */ /* 0x000fce000f8e00ff */
.L_x_10743:
        /* <DEDUP_REMOVED lines=27> */
.L_x_10742:
        /* <DEDUP_REMOVED lines=15> */
.L_x_10711:
        /* <DEDUP_REMOVED lines=66> */
.L_x_10710:
        /* <DEDUP_REMOVED lines=11> */
.L_x_10744:
        /* <DEDUP_REMOVED lines=15> */
.L_x_19058:


//--------------------- .text._ZN2at6native29vectorized_elementwise_kernelILi4EZZNS0_73_GLOBAL__N__c8866d80_35_SparseBinaryOpIntersectionKernel_cu_b2145a98_327142_sparse_binary_op_intersection_kernel_implINS2_18CUDAKernelLauncherENS2_36CUDAValueSelectionIntersectionKernelINS2_9RhsProjOpEEElLl0EEEvRNS_6TensorERKS8_SB_RKSt6vectorIlSaIlEERKSt8optionalIS8_ESK_bbENKUlvE3_clEvEUllE_St5arrayIPcLm2EEEEviT0_T1_ --------------------------
	.section	.text._ZN2at6native29vectorized_elementwise_kernelILi4EZZNS0_73_GLOBAL__N__c8866d80_35_SparseBinaryOpIntersectionKernel_cu_b2145a98_327142_sparse_binary_op_intersection_kernel_implINS2_18CUDAKernelLauncherENS2_36CUDAValueSelectionIntersectionKernelINS2_9RhsProjOpEEElLl0EEEvRNS_6TensorERKS8_SB_RKSt6vectorIlSaIlEERKSt8optionalIS8_ESK_bbENKUlvE3_clEvEUllE_St5arrayIPcLm2EEEEviT0_T1_,"ax",@progbits
	.align	128
        .global         _ZN2at6native29vectorized_elementwise_kernelILi4EZZNS0_73_GLOBAL__N__c8866d80_35_SparseBinaryOpIntersectionKernel_cu_b2145a98_327142_sparse_binary_op_intersection_kernel_implINS2_18CUDAKernelLauncherENS2_36CUDAValueSelectionIntersectionKernelINS2_9RhsProjOpEEElLl0EEEvRNS_6TensorERKS8_SB_RKSt6vectorIlSaIlEERKSt8optionalIS8_ESK_bbENKUlvE3_clEvEUllE_St5arrayIPcLm2EEEEviT0_T1_
        .type           _ZN2at6native29vectorized_elementwise_kernelILi4EZZNS0_73_GLOBAL__N__c8866d80_35_SparseBinaryOpIntersectionKernel_cu_b2145a98_327142_sparse_binary_op_intersection_kernel_implINS2_18CUDAKernelLauncherENS2_36CUDAValueSelectionIntersectionKernelINS2_9RhsProjOpEEElLl0EEEvRNS_6TensorERKS8_SB_RKSt6vectorIlSaIlEERKSt8optionalIS8_ESK_bbENKUlvE3_clEvEUllE_St5arrayIPcLm2EEEEviT0_T1_,@function
        .size           _ZN2at6native29vectorized_elementwise_kernelILi4EZZNS0_73_GLOBAL__N__c8866d80_35_SparseBinaryOpIntersectionKernel_cu_b2145a98_327142_sparse_binary_op_intersection_kernel_implINS2_18CUDAKernelLauncherENS2_36CUDAValueSelectionIntersectionKernelINS2_9RhsProjOpEEElLl0EEEvRNS_6TensorERKS8_SB_RKSt6vectorIlSaIlEERKSt8optionalIS8_ESK_bbENKUlvE3_clEvEUllE_St5arrayIPcLm2EEEEviT0_T1_,(.L_x_19059 - _ZN2at6native29vectorized_elementwise_kernelILi4EZZNS0_73_GLOBAL__N__c8866d80_35_SparseBinaryOpIntersectionKernel_cu_b2145a98_327142_sparse_binary_op_intersection_kernel_implINS2_18CUDAKernelLauncherENS2_36CUDAValueSelectionIntersectionKernelINS2_9RhsProjOpEEElLl0EEEvRNS_6TensorERKS8_SB_RKSt6vectorIlSaIlEERKSt8optionalIS8_ESK_bbENKUlvE3_clEvEUllE_St5arrayIPcLm2EEEEviT0_T1_)
        .other          _ZN2at6native29vectorized_elementwise_kernelILi4EZZNS0_73_GLOBAL__N__c8866d80_35_SparseBinaryOpIntersectionKernel_cu_b2145a98_327142_sparse_binary_op_intersection_kernel_implINS2_18CUDAKernelLauncherENS2_36CUDAValueSelectionIntersectionKernelINS2_9RhsProjOpEEElLl0EEEvRNS_6TensorERKS8_SB_RKSt6vectorIlSaIlEERKSt8optionalIS8_ESK_bbENKUlvE3_clEvEUllE_St5arrayIPcLm2EEEEviT0_T1_,@"STO_CUDA_ENTRY STV_DEFAULT"
_ZN2at6native29vectorized_elementwise_kernelILi4EZZNS0_73_GLOBAL__N__c8866d80_35_SparseBinaryOpIntersectionKernel_cu_b2145a98_327142_sparse_binary_op_intersection_kernel_implINS2_18CUDAKernelLauncherENS2_36CUDAValueSelectionIntersectionKernelINS2_9RhsProjOpEEElLl0EEEvRNS_6TensorERKS8_SB_RKSt6vectorIlSaIlEERKSt8optionalIS8_ESK_bbENKUlvE3_clEvEUllE_St5arrayIPcLm2EEEEviT0_T1_:
.text._ZN2at6native29vectorized_elementwise_kernelILi4EZZNS0_73_GLOBAL__N__c8866d80_35_SparseBinaryOpIntersectionKernel_cu_b2145a98_327142_sparse_binary_op_intersection_kernel_implINS2_18CUDAKernelLauncherENS2_36CUDAValueSelectionIntersectionKernelINS2_9RhsProjOpEEElLl0EEEvRNS_6TensorERKS8_SB_RKSt6vectorIlSaIlEERKSt8optionalIS8_ESK_bbENKUlvE3_clEvEUllE_St5arrayIPcLm2EEEEviT0_T1_:
        /* <DEDUP_REMOVED lines=86> */
.L_x_10748:
        /* <DEDUP_REMOVED lines=39> */
.L_x_10751:
        /* <DEDUP_REMOVED lines=72> */
.L_x_10750:
        /* <DEDUP_REMOVED lines=57> */
.L_x_10752:
        /* <DEDUP_REMOVED lines=37> */
.L_x_10753:
        /* <DEDUP_REMOVED lines=20> */
.L_x_10749:
        /* <DEDUP_REMOVED lines=13> */
.L_x_10755:
        /* <DEDUP_REMOVED lines=27> */
.L_x_10754:
[----:B------:R-:W-:Y:S05]  /*15f0*/  @!P0 BRA `(.L_x_10756) ;  /* 0x0000000000808947 */ /* 0x000fea0003800000 */
[----:B------:R-:W-:Y:S01]  /*1600*/  BSSY.RECONVERGENT B1, `(.L_x_10756) ;  /* 0x000001f000017945 */ /* 0x000fe20003800200 */
[----:B------:R-:W-:Y:S01]  /*1610*/  IMAD.MOV.U32 R24, RZ, RZ, R23 ;  /* 0x000000ffff187224 */ /* 0x000fe200078e0017 */
[----:B------:R-:W-:Y:S01]  /*1620*/  MOV R26, UR14 ;  /* 0x0000000e001a7c02 */ /* 0x000fe20008000f00 */
[----:B------:R-:W-:Y:S02]  /*1630*/  IMAD.MOV.U32 R25, RZ, RZ, R22 ;  /* 0x000000ffff197224 */ /* 0x000fe400078e0016 */
[----:B------:R-:W-:-:S07]  /*1640*/  IMAD.U32 R27, RZ, RZ, UR15 ;  /* 0x0000000fff1b7e24 */ /* 0x000fce000f8e00ff */
.L_x_10757:
        /* <DEDUP_REMOVED lines=27> */
.L_x_10756:
        /* <DEDUP_REMOVED lines=19> */
.L_x_10747:
[----:B------:R-:W-:Y:S05]  /*1930*/  BSYNC.RECONVERGENT B0 ;  /* 0x0000000000007941 */ /* 0x000fea0003800200 */
.L_x_10746:
        /* <DEDUP_REMOVED lines=15> */
.L_x_10760:
        /* <DEDUP_REMOVED lines=38> */
.L_x_10763:
        /* <DEDUP_REMOVED lines=72> */
.L_x_10762:
        /* <DEDUP_REMOVED lines=56> */
.L_x_10764:
        /* <DEDUP_REMOVED lines=37> */
.L_x_10765:
        /* <DEDUP_REMOVED lines=20> */
.L_x_10761:
        /* <DEDUP_REMOVED lines=15> */
.L_x_10767:
        /* <DEDUP_REMOVED lines=27> */
.L_x_10766:
[----:B------:R-:W-:Y:S05]  /*2ac0*/  @!P0 BRA `(.L_x_10768) ;  /* 0x0000000000808947 */ /* 0x000fea0003800000 */
[----:B------:R-:W-:Y:S01]  /*2ad0*/  BSSY.RECONVERGENT B1, `(.L_x_10768) ;  /* 0x000001f000017945 */ /* 0x000fe20003800200 */
[----:B------:R-:W-:Y:S01]  /*2ae0*/  IMAD.MOV.U32 R24, RZ, RZ, R23 ;  /* 0x000000ffff187224 */ /* 0x000fe200078e0017 */
[----:B------:R-:W-:Y:S01]  /*2af0*/  MOV R25, R21 ;  /* 0x0000001500197202 */ /* 0x000fe20000000f00 */
[----:B------:R-:W-:Y:S02]  /*2b00*/  IMAD.U32 R31, RZ, RZ, UR14 ;  /* 0x0000000eff1f7e24 */ /* 0x000fe4000f8e00ff */
[----:B------:R-:W-:-:S07]  /*2b10*/  IMAD.U32 R32, RZ, RZ, UR15 ;  /* 0x0000000fff207e24 */ /* 0x000fce000f8e00ff */
.L_x_10769:
        /* <DEDUP_REMOVED lines=27> */
.L_x_10768:
        /* <DEDUP_REMOVED lines=19> */
.L_x_10759:
[----:B------:R-:W-:Y:S05]  /*2e00*/  BSYNC.RECONVERGENT B0 ;  /* 0x0000000000007941 */ /* 0x000fea0003800200 */
.L_x_10758:
        /* <DEDUP_REMOVED lines=12> */
.L_x_10772:
        /* <DEDUP_REMOVED lines=40> */
.L_x_10775:
        /* <DEDUP_REMOVED lines=73> */
.L_x_10774:
        /* <DEDUP_REMOVED lines=56> */
.L_x_10776:
        /* <DEDUP_REMOVED lines=37> */
.L_x_10777:
        /* <DEDUP_REMOVED lines=20> */
.L_x_10773:
        /* <DEDUP_REMOVED lines=15> */
.L_x_10779:
        /* <DEDUP_REMOVED lines=27> */
.L_x_10778:
[----:B------:R-:W-:Y:S05]  /*3f90*/  @!P0 BRA `(.L_x_10780) ;  /* 0x0000000000808947 */ /* 0x000fea0003800000 */
[----:B------:R-:W-:Y:S01]  /*3fa0*/  BSSY.RECONVERGENT B1, `(.L_x_10780) ;  /* 0x000001f000017945 */ /* 0x000fe20003800200 */
[----:B------:R-:W-:Y:S02]  /*3fb0*/  IMAD.MOV.U32 R29, RZ, RZ, R23 ;  /* 0x000000ffff1d7224 */ /* 0x000fe400078e0017 */
[----:B------:R-:W-:Y:S02]  /*3fc0*/  IMAD.MOV.U32 R31, RZ, RZ, R19 ;  /* 0x000000ffff1f7224 */ /* 0x000fe400078e0013 */
[----:B------:R-:W-:Y:S02]  /*3fd0*/  IMAD.U32 R33, RZ, RZ, UR14 ;  /* 0x0000000eff217e24 */ /* 0x000fe4000f8e00ff */
[----:B------:R-:W-:-:S07]  /*3fe0*/  IMAD.U32 R32, RZ, RZ, UR15 ;  /* 0x0000000fff207e24 */ /* 0x000fce000f8e00ff */
.L_x_10781:
        /* <DEDUP_REMOVED lines=27> */
.L_x_10780:
        /* <DEDUP_REMOVED lines=19> */
.L_x_10771:
[----:B------:R-:W-:Y:S05]  /*42d0*/  BSYNC.RECONVERGENT B0 ;  /* 0x0000000000007941 */ /* 0x000fea0003800200 */
.L_x_10770:
        /* <DEDUP_REMOVED lines=12> */
.L_x_10784:
        /* <DEDUP_REMOVED lines=41> */
.L_x_10787:
        /* <DEDUP_REMOVED lines=73> */
.L_x_10786:
        /* <DEDUP_REMOVED lines=55> */
.L_x_10788:
        /* <DEDUP_REMOVED lines=41> */
.L_x_10789:
        /* <DEDUP_REMOVED lines=21> */
.L_x_10785:
        /* <DEDUP_REMOVED lines=15> */
.L_x_10791:
        /* <DEDUP_REMOVED lines=27> */
.L_x_10790:
[----:B------:R-:W-:Y:S05]  /*54b0*/  @!P0 BRA `(.L_x_10792) ;  /* 0x0000000000808947 */ /* 0x000fea0003800000 */
[----:B------:R-:W-:Y:S01]  /*54c0*/  BSSY.RECONVERGENT B1, `(.L_x_10792) ;  /* 0x000001f000017945 */ /* 0x000fe20003800200 */
[----:B------:R-:W-:Y:S02]  /*54d0*/  IMAD.MOV.U32 R29, RZ, RZ, R21 ;  /* 0x000000ffff1d7224 */ /* 0x000fe400078e0015 */
[----:B------:R-:W-:Y:S02]  /*54e0*/  IMAD.MOV.U32 R31, RZ, RZ, R17 ;  /* 0x000000ffff1f7224 */ /* 0x000fe400078e0011 */
[----:B------:R-:W-:Y:S02]  /*54f0*/  IMAD.U32 R33, RZ, RZ, UR14 ;  /* 0x0000000eff217e24 */ /* 0x000fe4000f8e00ff */
[----:B------:R-:W-:-:S07]  /*5500*/  IMAD.U32 R32, RZ, RZ, UR15 ;  /* 0x0000000fff207e24 */ /* 0x000fce000f8e00ff */
.L_x_10793:
        /* <DEDUP_REMOVED lines=27> */
.L_x_10792:
        /* <DEDUP_REMOVED lines=19> */
.L_x_10783:
[----:B0-----:R-:W-:Y:S05]  /*57f0*/  BSYNC.RECONVERGENT B0 ;  /* 0x0000000000007941 */ /* 0x001fea0003800200 */
.L_x_10782:
        /* <DEDUP_REMOVED lines=12> */
.L_x_10796:
        /* <DEDUP_REMOVED lines=41> */
.L_x_10799:
        /* <DEDUP_REMOVED lines=73> */
.L_x_10798:
        /* <DEDUP_REMOVED lines=55> */
.L_x_10800:
        /* <DEDUP_REMOVED lines=41> */
.L_x_10801:
        /* <DEDUP_REMOVED lines=21> */
.L_x_10797:
        /* <DEDUP_REMOVED lines=15> */
.L_x_10803:
        /* <DEDUP_REMOVED lines=27> */
.L_x_10802:
[----:B------:R-:W-:Y:S05]  /*69d0*/  @!P0 BRA `(.L_x_10804) ;  /* 0x0000000000808947 */ /* 0x000fea0003800000 */
[----:B------:R-:W-:Y:S01]  /*69e0*/  BSSY.RECONVERGENT B1, `(.L_x_10804) ;  /* 0x000001f000017945 */ /* 0x000fe20003800200 */
[----:B------:R-:W-:Y:S01]  /*69f0*/  IMAD.MOV.U32 R27, RZ, RZ, R21 ;  /* 0x000000ffff1b7224 */ /* 0x000fe200078e0015 */
[----:B------:R-:W-:Y:S01]  /*6a00*/  MOV R31, UR14 ;  /* 0x0000000e001f7c02 */ /* 0x000fe20008000f00 */
[----:B------:R-:W-:Y:S02]  /*6a10*/  IMAD.MOV.U32 R29, RZ, RZ, R19 ;  /* 0x000000ffff1d7224 */ /* 0x000fe400078e0013 */
[----:B------:R-:W-:-:S07]  /*6a20*/  IMAD.U32 R30, RZ, RZ, UR15 ;  /* 0x0000000fff1e7e24 */ /* 0x000fce000f8e00ff */
.L_x_10805:
        /* <DEDUP_REMOVED lines=27> */
.L_x_10804:
        /* <DEDUP_REMOVED lines=19> */
.L_x_10795:
[----:B0-----:R-:W-:Y:S05]  /*6d10*/  BSYNC.RECONVERGENT B0 ;  /* 0x0000000000007941 */ /* 0x001fea0003800200 */
.L_x_10794:
        /* <DEDUP_REMOVED lines=12> */
.L_x_10808:
        /* <DEDUP_REMOVED lines=41> */
.L_x_10811:
        /* <DEDUP_REMOVED lines=73> */
.L_x_10810:
        /* <DEDUP_REMOVED lines=55> */
.L_x_10812:
        /* <DEDUP_REMOVED lines=41> */
.L_x_10813:
        /* <DEDUP_REMOVED lines=21> */
.L_x_10809:
        /* <DEDUP_REMOVED lines=15> */
.L_x_10815:
        /* <DEDUP_REMOVED lines=27> */
.L_x_10814:
[----:B------:R-:W-:Y:S05]  /*7ef0*/  @!P0 BRA `(.L_x_10816) ;  /* 0x0000000000808947 */ /* 0x000fea0003800000 */
[----:B------:R-:W-:Y:S01]  /*7f00*/  BSSY.RECONVERGENT B1, `(.L_x_10816) ;  /* 0x000001f000017945 */ /* 0x000fe20003800200 */
[----:B------:R-:W-:Y:S02]  /*7f10*/  IMAD.MOV.U32 R27, RZ, RZ, R19 ;  /* 0x000000ffff1b7224 */ /* 0x000fe400078e0013 */
[----:B------:R-:W-:Y:S02]  /*7f20*/  IMAD.MOV.U32 R29, RZ, RZ, R17 ;  /* 0x000000ffff1d7224 */ /* 0x000fe400078e0011 */
[----:B------:R-:W-:Y:S02]  /*7f30*/  IMAD.U32 R31, RZ, RZ, UR14 ;  /* 0x0000000eff1f7e24 */ /* 0x000fe4000f8e00ff */
[----:B------:R-:W-:-:S07]  /*7f40*/  IMAD.U32 R30, RZ, RZ, UR15 ;  /* 0x0000000fff1e7e24 */ /* 0x000fce000f8e00ff */
.L_x_10817:
        /* <DEDUP_REMOVED lines=27> */
.L_x_10816:
        /* <DEDUP_REMOVED lines=19> */
.L_x_10807:
[----:B0-----:R-:W-:Y:S05]  /*8230*/  BSYNC.RECONVERGENT B0 ;  /* 0x0000000000007941 */ /* 0x001fea0003800200 */
.L_x_10806:
        /* <DEDUP_REMOVED lines=12> */
.L_x_10820:
        /* <DEDUP_REMOVED lines=41> */
.L_x_10823:
        /* <DEDUP_REMOVED lines=72> */
.L_x_10822:
        /* <DEDUP_REMOVED lines=55> */
.L_x_10824:
        /* <DEDUP_REMOVED lines=41> */
.L_x_10825:
        /* <DEDUP_REMOVED lines=21> */
.L_x_10821:
        /* <DEDUP_REMOVED lines=15> */
.L_x_10827:
        /* <DEDUP_REMOVED lines=27> */
.L_x_10826:
[----:B------:R-:W-:Y:S05]  /*9400*/  @!P0 BRA `(.L_x_10828) ;  /* 0x0000000000808947 */ /* 0x000fea0003800000 */
[----:B------:R-:W-:Y:S01]  /*9410*/  BSSY.RECONVERGENT B1, `(.L_x_10828) ;  /* 0x000001f000017945 */ /* 0x000fe20003800200 */
[----:B------:R-:W-:Y:S02]  /*9420*/  IMAD.MOV.U32 R25, RZ, RZ, R17 ;  /* 0x000000ffff197224 */ /* 0x000fe400078e0011 */
[----:B------:R-:W-:Y:S02]  /*9430*/  IMAD.MOV.U32 R27, RZ, RZ, R15 ;  /* 0x000000ffff1b7224 */ /* 0x000fe400078e000f */
[----:B------:R-:W-:Y:S02]  /*9440*/  IMAD.U32 R29, RZ, RZ, UR14 ;  /* 0x0000000eff1d7e24 */ /* 0x000fe4000f8e00ff */
[----:B------:R-:W-:-:S07]  /*9450*/  IMAD.U32 R28, RZ, RZ, UR15 ;  /* 0x0000000fff1c7e24 */ /* 0x000fce000f8e00ff */
.L_x_10829:
        /* <DEDUP_REMOVED lines=27> */
.L_x_10828:
        /* <DEDUP_REMOVED lines=19> */
.L_x_10819:
[----:B0-----:R-:W-:Y:S05]  /*9740*/  BSYNC.RECONVERGENT B0 ;  /* 0x0000000000007941 */ /* 0x001fea0003800200 */
.L_x_10818:
        /* <DEDUP_REMOVED lines=12> */
.L_x_10832:
        /* <DEDUP_REMOVED lines=41> */
.L_x_10835:
        /* <DEDUP_REMOVED lines=73> */
.L_x_10834:
        /* <DEDUP_REMOVED lines=55> */
.L_x_10836:
        /* <DEDUP_REMOVED lines=41> */
.L_x_10837:
        /* <DEDUP_REMOVED lines=21> */
.L_x_10833:
        /* <DEDUP_REMOVED lines=15> */
.L_x_10839:
        /* <DEDUP_REMOVED lines=27> */
.L_x_10838:
[----:B------:R-:W-:Y:S05]  /*a920*/  @!P0 BRA `(.L_x_10840) ;  /* 0x0000000000708947 */ /* 0x000fea0003800000 */
[----:B------:R-:W-:Y:S01]  /*a930*/  BSSY.RECONVERGENT B1, `(.L_x_10840) ;  /* 0x000001b000017945 */ /* 0x000fe20003800200 */
.L_x_10841:
        /* <DEDUP_REMOVED lines=27> */
.L_x_10840:
        /* <DEDUP_REMOVED lines=19> */
.L_x_10831:
[----:B0-----:R-:W-:Y:S05]  /*ac20*/  BSYNC.RECONVERGENT B0 ;  /* 0x0000000000007941 */ /* 0x001fea0003800200 */
.L_x_10830:
        /* <DEDUP_REMOVED lines=16> */
.L_x_10844:
[----:B------:R-:W-:-:S13]  /*ad30*/  ISETP.GE.U32.AND P0, PT, R0, UR7, PT ;  /* 0x0000000700007c0c */ /* 0x000fda000bf06070 */
[----:B------:R-:W-:Y:S05]  /*ad40*/  @P0 BRA `(.L_x_10846) ;  /* 0x0000000000300947 */ /* 0x000fea0003800000 */
[----:B01----:R-:W0:Y:S01]  /*ad50*/  LDC.64 R2, c[0x0][0x3e0] ;  /* 0x0000f800ff027b82 */ /* 0x003e220000000a00 */
[C---:B------:R-:W-:Y:S02]  /*ad60*/  VIADD R5, R0.reuse, UR6 ;  /* 0x0000000600057c36 */ /* 0x040fe40008000000 */
[----:B------:R-:W-:Y:S02]  /*ad70*/  VIADD R0, R0, 0x80 ;  /* 0x0000008000007836 */ /* 0x000fe40000000000 */
[----:B0-----:R-:W-:-:S05]  /*ad80*/  IMAD.WIDE.U32 R2, R5, 0x8, R2 ;  /* 0x0000000805027825 */ /* 0x001fca00078e0002 */
[----:B------:R1:W-:Y:S02]  /*ad90*/  STG.E.64 desc[UR10][R2.64], RZ ;  /* 0x000000ff02007986 */ /* 0x0003e4000c101b0a */
.L_x_10845:
[----:B------:R-:W-:-:S13]  /*ada0*/  ISETP.GE.U32.AND P0, PT, R0, UR7, PT ;  /* 0x0000000700007c0c */ /* 0x000fda000bf06070 */
[----:B------:R-:W-:Y:S05]  /*adb0*/  @P0 BRA `(.L_x_10847) ;  /* 0x0000000000300947 */ /* 0x000fea0003800000 */
[----:B01----:R-:W0:Y:S01]  /*adc0*/  LDC.64 R2, c[0x0][0x3e0] ;  /* 0x0000f800ff027b82 */ /* 0x003e220000000a00 */
[C---:B------:R-:W-:Y:S01]  /*add0*/  IADD3 R5, PT, PT, R0.reuse, UR6, RZ ;  /* 0x0000000600057c10 */ /* 0x040fe2000fffe0ff */
[----:B------:R-:W-:-:S04]  /*ade0*/  VIADD R0, R0, 0x80 ;  /* 0x0000008000007836 */ /* 0x000fc80000000000 */
[----:B0-----:R-:W-:-:S05]  /*adf0*/  IMAD.WIDE.U32 R2, R5, 0x8, R2 ;  /* 0x0000000805027825 */ /* 0x001fca00078e0002 */
[----:B------:R2:W-:Y:S02]  /*ae00*/  STG.E.64 desc[UR10][R2.64], RZ ;  /* 0x000000ff02007986 */ /* 0x0005e4000c101b0a */
.L_x_10846:
[----:B------:R-:W-:-:S13]  /*ae10*/  ISETP.GE.U32.AND P0, PT, R0, UR7, PT ;  /* 0x0000000700007c0c */ /* 0x000fda000bf06070 */
[----:B------:R-:W-:Y:S05]  /*ae20*/  @P0 BRA `(.L_x_10848) ;  /* 0x0000000000340947 */ /* 0x000fea0003800000 */
[----:B012---:R-:W0:Y:S01]  /*ae30*/  LDC.64 R2, c[0x0][0x3e0] ;  /* 0x0000f800ff027b82 */ /* 0x007e220000000a00 */
[C---:B------:R-:W-:Y:S02]  /*ae40*/  VIADD R5, R0.reuse, UR6 ;  /* 0x0000000600057c36 */ /* 0x040fe40008000000 */
[----:B------:R-:W-:Y:S02]  /*ae50*/  VIADD R0, R0, 0x80 ;  /* 0x0000008000007836 */ /* 0x000fe40000000000 */
[----:B0-----:R-:W-:-:S05]  /*ae60*/  IMAD.WIDE.U32 R2, R5, 0x8, R2 ;  /* 0x0000000805027825 */ /* 0x001fca00078e0002 */
[----:B------:R2:W-:Y:S02]  /*ae70*/  STG.E.64 desc[UR10][R2.64], RZ ;  /* 0x000000ff02007986 */ /* 0x0005e4000c101b0a */
.L_x_10847:
        /* <DEDUP_REMOVED lines=8> */
.L_x_10848:
[----:B------:R-:W-:Y:S05]  /*af00*/  BSYNC.RELIABLE B1 ;  /* 0x0000000000017941 */ /* 0x000fea0003800100 */
.L_x_10843:
[----:B------:R-:W-:-:S13]  /*af10*/  ISETP.GE.U32.AND P0, PT, R0, UR7, PT ;  /* 0x0000000700007c0c */ /* 0x000fda000bf06070 */
[----:B0123--:R-:W0:Y:S01]  /*af20*/  @!P0 LDC.64 R2, c[0x0][0x3e0] ;  /* 0x0000f800ff028b82 */ /* 0x00fe220000000a00 */
[C---:B------:R-:W-:Y:S02]  /*af30*/  @!P0 VIADD R5, R0.reuse, UR6 ;  /* 0x0000000600058c36 */ /* 0x040fe40008000000 */
[----:B------:R-:W-:Y:S02]  /*af40*/  @!P0 VIADD R0, R0, 0x80 ;  /* 0x0000008000008836 */ /* 0x000fe40000000000 */
[----:B0-----:R-:W-:-:S05]  /*af50*/  @!P0 IMAD.WIDE.U32 R2, R5, 0x8, R2 ;  /* 0x0000000805028825 */ /* 0x001fca00078e0002 */
[----:B------:R3:W-:Y:S02]  /*af60*/  @!P0 STG.E.64 desc[UR10][R2.64], RZ ;  /* 0x000000ff02008986 */ /* 0x0007e4000c101b0a */
.L_x_10849:
[----:B------:R-:W-:Y:S05]  /*af70*/  BSYNC.RECONVERGENT B0 ;  /* 0x0000000000007941 */ /* 0x000fea0003800200 */
.L_x_10842:
        /* <DEDUP_REMOVED lines=8> */
.L_x_10745:
        /* <DEDUP_REMOVED lines=59> */
.L_x_10853:
        /* <DEDUP_REMOVED lines=73> */
.L_x_10852:
        /* <DEDUP_REMOVED lines=54> */
.L_x_10854:
        /* <DEDUP_REMOVED lines=39> */
.L_x_10855:
        /* <DEDUP_REMOVED lines=21> */
.L_x_10851:
        /* <DEDUP_REMOVED lines=17> */
.L_x_10857:
        /* <DEDUP_REMOVED lines=27> */
.L_x_10856:
        /* <DEDUP_REMOVED lines=9> */
.L_x_10859:
        /* <DEDUP_REMOVED lines=27> */
.L_x_10858:
        /* <DEDUP_REMOVED lines=55> */
.L_x_10862:
        /* <DEDUP_REMOVED lines=72> */
.L_x_10861:
        /* <DEDUP_REMOVED lines=54> */
.L_x_10863:
        /* <DEDUP_REMOVED lines=42> */
.L_x_10864:
        /* <DEDUP_REMOVED lines=21> */
.L_x_10860:
        /* <DEDUP_REMOVED lines=14> */
.L_x_10866:
        /* <DEDUP_REMOVED lines=27> */
.L_x_10865:
        /* <DEDUP_REMOVED lines=9> */
.L_x_10868:
        /* <DEDUP_REMOVED lines=27> */
.L_x_10867:
        /* <DEDUP_REMOVED lines=55> */
.L_x_10871:
        /* <DEDUP_REMOVED lines=72> */
.L_x_10870:
        /* <DEDUP_REMOVED lines=54> */
.L_x_10872:
        /* <DEDUP_REMOVED lines=41> */
.L_x_10873:
        /* <DEDUP_REMOVED lines=21> */
.L_x_10869:
        /* <DEDUP_REMOVED lines=14> */
.L_x_10875:
        /* <DEDUP_REMOVED lines=27> */
.L_x_10874:
        /* <DEDUP_REMOVED lines=9> */
.L_x_10877:
        /* <DEDUP_REMOVED lines=27> */
.L_x_10876:
        /* <DEDUP_REMOVED lines=56> */
.L_x_10880:
        /* <DEDUP_REMOVED lines=73> */
.L_x_10879:
        /* <DEDUP_REMOVED lines=54> */
.L_x_10881:
        /* <DEDUP_REMOVED lines=38> */
.L_x_10882:
        /* <DEDUP_REMOVED lines=21> */
.L_x_10878:
        /* <DEDUP_REMOVED lines=16> */
.L_x_10884:
        /* <DEDUP_REMOVED lines=27> */
.L_x_10883:
        /* <DEDUP_REMOVED lines=9> */
.L_x_10886:
        /* <DEDUP_REMOVED lines=27> */
.L_x_10885:
        /* <DEDUP_REMOVED lines=50> */
.L_x_10889:
        /* <DEDUP_REMOVED lines=72> */
.L_x_10888:
        /* <DEDUP_REMOVED lines=54> */
.L_x_10890:
        /* <DEDUP_REMOVED lines=41> */
.L_x_10891:
        /* <DEDUP_REMOVED lines=21> */
.L_x_10887:
        /* <DEDUP_REMOVED lines=15> */
.L_x_10893:
        /* <DEDUP_REMOVED lines=27> */
.L_x_10892:
        /* <DEDUP_REMOVED lines=9> */
.L_x_10895:
        /* <DEDUP_REMOVED lines=27> */
.L_x_10894:
        /* <DEDUP_REMOVED lines=50> */
.L_x_10898:
        /* <DEDUP_REMOVED lines=72> */
.L_x_10897:
        /* <DEDUP_REMOVED lines=54> */
.L_x_10899:
        /* <DEDUP_REMOVED lines=41> */
.L_x_10900:
        /* <DEDUP_REMOVED lines=21> */
.L_x_10896:
        /* <DEDUP_REMOVED lines=15> */
.L_x_10902:
        /* <DEDUP_REMOVED lines=27> */
.L_x_10901:
        /* <DEDUP_REMOVED lines=9> */
.L_x_10904:
        /* <DEDUP_REMOVED lines=27> */
.L_x_10903:
        /* <DEDUP_REMOVED lines=50> */
.L_x_10907:
        /* <DEDUP_REMOVED lines=72> */
.L_x_10906:
        /* <DEDUP_REMOVED lines=54> */
.L_x_10908:
        /* <DEDUP_REMOVED lines=41> */
.L_x_10909:
        /* <DEDUP_REMOVED lines=21> */
.L_x_10905:
        /* <DEDUP_REMOVED lines=15> */
.L_x_10911:
        /* <DEDUP_REMOVED lines=27> */
.L_x_10910:
        /* <DEDUP_REMOVED lines=9> */
.L_x_10913:
        /* <DEDUP_REMOVED lines=27> */
.L_x_10912:
        /* <DEDUP_REMOVED lines=50> */
.L_x_10916:
        /* <DEDUP_REMOVED lines=71> */
.L_x_10915:
        /* <DEDUP_REMOVED lines=53> */
.L_x_10917:
        /* <DEDUP_REMOVED lines=37> */
.L_x_10918:
        /* <DEDUP_REMOVED lines=20> */
.L_x_10914:
        /* <DEDUP_REMOVED lines=15> */
.L_x_10920:
        /* <DEDUP_REMOVED lines=27> */
.L_x_10919:
[----:B------:R-:W-:Y:S05]  /*14cd0*/  BRA.U !UP1, `(.L_x_10921) ;  /* 0x0000000109787547 */ /* 0x000fea000b800000 */
[----:B------:R-:W-:Y:S01]  /*14ce0*/  BSSY.RECONVERGENT B0, `(.L_x_10921) ;  /* 0x000001d000007945 */ /* 0x000fe20003800200 */
[----:B------:R-:W-:Y:S02]  /*14cf0*/  IMAD.U32 R13, RZ, RZ, UR12 ;  /* 0x0000000cff0d7e24 */ /* 0x000fe4000f8e00ff */
[----:B------:R-:W-:-:S07]  /*14d00*/  IMAD.U32 R11, RZ, RZ, UR13 ;  /* 0x0000000dff0b7e24 */ /* 0x000fce000f8e00ff */
.L_x_10922:
        /* <DEDUP_REMOVED lines=27> */
.L_x_10921:
        /* <DEDUP_REMOVED lines=15> */
.L_x_10850:
        /* <DEDUP_REMOVED lines=19> */
.L_x_10926:
        /* <DEDUP_REMOVED lines=27> */
.L_x_10925:
[----:B------:R-:W-:Y:S01]  /*15290*/  BSSY.RECONVERGENT B0, `(.L_x_10927) ;  /* 0x0000021000007945 */ /* 0x000fe20003800200 */
[----:B------:R-:W-:Y:S02]  /*152a0*/  IMAD.U32 R38, RZ, RZ, UR16 ;  /* 0x00000010ff267e24 */ /* 0x000fe4000f8e00ff */
[----:B------:R-:W-:Y:S02]  /*152b0*/  IMAD.U32 R39, RZ, RZ, UR17 ;  /* 0x00000011ff277e24 */ /* 0x000fe4000f8e00ff */
[----:B------:R-:W-:Y:S02]  /*152c0*/  IMAD.U32 R30, RZ, RZ, UR14 ;  /* 0x0000000eff1e7e24 */ /* 0x000fe4000f8e00ff */
[----:B------:R-:W-:Y:S02]  /*152d0*/  IMAD.U32 R25, RZ, RZ, UR15 ;  /* 0x0000000fff197e24 */ /* 0x000fe4000f8e00ff */
[----:B------:R-:W-:Y:S02]  /*152e0*/  IMAD.U32 R31, RZ, RZ, UR14 ;  /* 0x0000000eff1f7e24 */ /* 0x000fe4000f8e00ff */
[----:B------:R-:W-:-:S07]  /*152f0*/  IMAD.U32 R32, RZ, RZ, UR15 ;  /* 0x0000000fff207e24 */ /* 0x000fce000f8e00ff */
.L_x_10928:
        /* <DEDUP_REMOVED lines=27> */
.L_x_10927:
        /* <DEDUP_REMOVED lines=29> */
.L_x_10930:
        /* <DEDUP_REMOVED lines=27> */
.L_x_10929:
[----:B------:R-:W-:Y:S01]  /*15830*/  BSSY.RECONVERGENT B0, `(.L_x_10931) ;  /* 0x0000021000007945 */ /* 0x000fe20003800200 */
[----:B------:R-:W-:Y:S02]  /*15840*/  IMAD.U32 R38, RZ, RZ, UR16 ;  /* 0x00000010ff267e24 */ /* 0x000fe4000f8e00ff */
[----:B------:R-:W-:Y:S02]  /*15850*/  IMAD.U32 R37, RZ, RZ, UR17 ;  /* 0x00000011ff257e24 */ /* 0x000fe4000f8e00ff */
[----:B------:R-:W-:Y:S02]  /*15860*/  IMAD.U32 R27, RZ, RZ, UR14 ;  /* 0x0000000eff1b7e24 */ /* 0x000fe4000f8e00ff */
[----:B------:R-:W-:Y:S02]  /*15870*/  IMAD.U32 R25, RZ, RZ, UR15 ;  /* 0x0000000fff197e24 */ /* 0x000fe4000f8e00ff */
[----:B------:R-:W-:Y:S02]  /*15880*/  IMAD.U32 R33, RZ, RZ, UR14 ;  /* 0x0000000eff217e24 */ /* 0x000fe4000f8e00ff */
[----:B------:R-:W-:-:S07]  /*15890*/  IMAD.U32 R35, RZ, RZ, UR15 ;  /* 0x0000000fff237e24 */ /* 0x000fce000f8e00ff */
.L_x_10932:
        /* <DEDUP_REMOVED lines=27> */
.L_x_10931:
        /* <DEDUP_REMOVED lines=26> */
.L_x_10934:
        /* <DEDUP_REMOVED lines=27> */
.L_x_10933:
[----:B------:R-:W-:Y:S01]  /*15da0*/  BSSY.RECONVERGENT B0, `(.L_x_10935) ;  /* 0x0000021000007945 */ /* 0x000fe20003800200 */
[----:B------:R-:W-:Y:S02]  /*15db0*/  IMAD.U32 R34, RZ, RZ, UR16 ;  /* 0x00000010ff227e24 */ /* 0x000fe4000f8e00ff */
[----:B------:R-:W-:Y:S02]  /*15dc0*/  IMAD.U32 R37, RZ, RZ, UR17 ;  /* 0x00000011ff257e24 */ /* 0x000fe4000f8e00ff */
[----:B------:R-:W-:Y:S02]  /*15dd0*/  IMAD.U32 R35, RZ, RZ, UR14 ;  /* 0x0000000eff237e24 */ /* 0x000fe4000f8e00ff */
[----:B------:R-:W-:Y:S02]  /*15de0*/  IMAD.U32 R21, RZ, RZ, UR15 ;  /* 0x0000000fff157e24 */ /* 0x000fe4000f8e00ff */
[----:B------:R-:W-:Y:S02]  /*15df0*/  IMAD.U32 R32, RZ, RZ, UR14 ;  /* 0x0000000eff207e24 */ /* 0x000fe4000f8e00ff */
[----:B------:R-:W-:-:S07]  /*15e00*/  IMAD.U32 R33, RZ, RZ, UR15 ;  /* 0x0000000fff217e24 */ /* 0x000fce000f8e00ff */
.L_x_10936:
        /* <DEDUP_REMOVED lines=27> */
.L_x_10935:
        /* <DEDUP_REMOVED lines=26> */
.L_x_10938:
        /* <DEDUP_REMOVED lines=27> */
.L_x_10937:
[----:B------:R-:W-:Y:S01]  /*16310*/  BSSY.RECONVERGENT B0, `(.L_x_10939) ;  /* 0x0000021000007945 */ /* 0x000fe20003800200 */
[----:B------:R-:W-:Y:S02]  /*16320*/  IMAD.U32 R35, RZ, RZ, UR16 ;  /* 0x00000010ff237e24 */ /* 0x000fe4000f8e00ff */
[----:B------:R-:W-:Y:S02]  /*16330*/  IMAD.U32 R32, RZ, RZ, UR17 ;  /* 0x00000011ff207e24 */ /* 0x000fe4000f8e00ff */
[----:B------:R-:W-:Y:S02]  /*16340*/  IMAD.U32 R33, RZ, RZ, UR14 ;  /* 0x0000000eff217e24 */ /* 0x000fe4000f8e00ff */
[----:B------:R-:W-:Y:S02]  /*16350*/  IMAD.U32 R21, RZ, RZ, UR15 ;  /* 0x0000000fff157e24 */ /* 0x000fe4000f8e00ff */
[----:B------:R-:W-:Y:S02]  /*16360*/  IMAD.U32 R29, RZ, RZ, UR14 ;  /* 0x0000000eff1d7e24 */ /* 0x000fe4000f8e00ff */
[----:B------:R-:W-:-:S07]  /*16370*/  IMAD.U32 R31, RZ, RZ, UR15 ;  /* 0x0000000fff1f7e24 */ /* 0x000fce000f8e00ff */
.L_x_10940:
        /* <DEDUP_REMOVED lines=27> */
.L_x_10939:
        /* <DEDUP_REMOVED lines=26> */
.L_x_10942:
        /* <DEDUP_REMOVED lines=27> */
.L_x_10941:
[----:B------:R-:W-:Y:S01]  /*16880*/  BSSY.RECONVERGENT B0, `(.L_x_10943) ;  /* 0x0000021000007945 */ /* 0x000fe20003800200 */
[----:B------:R-:W-:Y:S02]  /*16890*/  IMAD.U32 R32, RZ, RZ, UR16 ;  /* 0x00000010ff207e24 */ /* 0x000fe4000f8e00ff */
[----:B------:R-:W-:Y:S02]  /*168a0*/  IMAD.U32 R31, RZ, RZ, UR17 ;  /* 0x00000011ff1f7e24 */ /* 0x000fe4000f8e00ff */
[----:B------:R-:W-:Y:S02]  /*168b0*/  IMAD.U32 R29, RZ, RZ, UR14 ;  /* 0x0000000eff1d7e24 */ /* 0x000fe4000f8e00ff */
[----:B------:R-:W-:Y:S02]  /*168c0*/  IMAD.U32 R17, RZ, RZ, UR15 ;  /* 0x0000000fff117e24 */ /* 0x000fe4000f8e00ff */
[----:B------:R-:W-:Y:S02]  /*168d0*/  IMAD.U32 R30, RZ, RZ, UR14 ;  /* 0x0000000eff1e7e24 */ /* 0x000fe4000f8e00ff */
[----:B------:R-:W-:-:S07]  /*168e0*/  IMAD.U32 R27, RZ, RZ, UR15 ;  /* 0x0000000fff1b7e24 */ /* 0x000fce000f8e00ff */
.L_x_10944:
        /* <DEDUP_REMOVED lines=27> */
.L_x_10943:
        /* <DEDUP_REMOVED lines=26> */
.L_x_10946:
        /* <DEDUP_REMOVED lines=27> */
.L_x_10945:
[----:B------:R-:W-:Y:S01]  /*16df0*/  BSSY.RECONVERGENT B0, `(.L_x_10947) ;  /* 0x0000021000007945 */ /* 0x000fe20003800200 */
[----:B------:R-:W-:Y:S02]  /*16e00*/  IMAD.U32 R28, RZ, RZ, UR16 ;  /* 0x00000010ff1c7e24 */ /* 0x000fe4000f8e00ff */
[----:B------:R-:W-:Y:S02]  /*16e10*/  IMAD.U32 R31, RZ, RZ, UR17 ;  /* 0x00000011ff1f7e24 */ /* 0x000fe4000f8e00ff */
[----:B------:R-:W-:Y:S02]  /*16e20*/  IMAD.U32 R27, RZ, RZ, UR14 ;  /* 0x0000000eff1b7e24 */ /* 0x000fe4000f8e00ff */
[----:B------:R-:W-:Y:S02]  /*16e30*/  IMAD.U32 R29, RZ, RZ, UR15 ;  /* 0x0000000fff1d7e24 */ /* 0x000fe4000f8e00ff */
[----:B------:R-:W-:Y:S02]  /*16e40*/  IMAD.U32 R26, RZ, RZ, UR14 ;  /* 0x0000000eff1a7e24 */ /* 0x000fe4000f8e00ff */
[----:B------:R-:W-:-:S07]  /*16e50*/  IMAD.U32 R25, RZ, RZ, UR15 ;  /* 0x0000000fff197e24 */ /* 0x000fce000f8e00ff */
.L_x_10948:
        /* <DEDUP_REMOVED lines=27> */
.L_x_10947:
        /* <DEDUP_REMOVED lines=26> */
.L_x_10950:
        /* <DEDUP_REMOVED lines=27> */
.L_x_10949:
[----:B------:R-:W-:Y:S01]  /*17360*/  BSSY.RECONVERGENT B0, `(.L_x_10951) ;  /* 0x0000021000007945 */ /* 0x000fe20003800200 */
[----:B------:R-:W-:Y:S02]  /*17370*/  IMAD.U32 R29, RZ, RZ, UR16 ;  /* 0x00000010ff1d7e24 */ /* 0x000fe4000f8e00ff */
[----:B------:R-:W-:Y:S02]  /*17380*/  IMAD.U32 R24, RZ, RZ, UR17 ;  /* 0x00000011ff187e24 */ /* 0x000fe4000f8e00ff */
[----:B------:R-:W-:Y:S02]  /*17390*/  IMAD.U32 R25, RZ, RZ, UR14 ;  /* 0x0000000eff197e24 */ /* 0x000fe4000f8e00ff */
[----:B------:R-:W-:Y:S02]  /*173a0*/  IMAD.U32 R27, RZ, RZ, UR15 ;  /* 0x0000000fff1b7e24 */ /* 0x000fe4000f8e00ff */
[----:B------:R-:W-:Y:S02]  /*173b0*/  IMAD.U32 R23, RZ, RZ, UR14 ;  /* 0x0000000eff177e24 */ /* 0x000fe4000f8e00ff */
[----:B------:R-:W-:-:S07]  /*173c0*/  IMAD.U32 R22, RZ, RZ, UR15 ;  /* 0x0000000fff167e24 */ /* 0x000fce000f8e00ff */
.L_x_10952:
        /* <DEDUP_REMOVED lines=27> */
.L_x_10951:
        /* <DEDUP_REMOVED lines=26> */
.L_x_10954:
        /* <DEDUP_REMOVED lines=27> */
.L_x_10953:
[----:B------:R-:W-:Y:S01]  /*178d0*/  BSSY.RECONVERGENT B0, `(.L_x_10955) ;  /* 0x000001d000007945 */ /* 0x000fe20003800200 */
[----:B------:R-:W-:Y:S02]  /*178e0*/  IMAD.U32 R15, RZ, RZ, UR14 ;  /* 0x0000000eff0f7e24 */ /* 0x000fe4000f8e00ff */
[----:B------:R-:W-:-:S07]  /*178f0*/  IMAD.U32 R17, RZ, RZ, UR15 ;  /* 0x0000000fff117e24 */ /* 0x000fce000f8e00ff */
.L_x_10956:
        /* <DEDUP_REMOVED lines=27> */
.L_x_10955:
        /* <DEDUP_REMOVED lines=15> */
.L_x_10924:
        /* <DEDUP_REMOVED lines=66> */
.L_x_10923:
        /* <DEDUP_REMOVED lines=9> */
.L_x_10957:
        /* <DEDUP_REMOVED lines=11> */
.L_x_19059:


//--------------------- .text._ZN2at6native29vectorized_elementwise_kernelILi8EZZNS0_73_GLOBAL__N__c8866d80_35_SparseBinaryOpIntersectionKernel_cu_b2145a98_327142_sparse_binary_op_intersection_kernel_implINS2_18CUDAKernelLauncherENS2_36CUDAValueSelectionIntersectionKernelINS2_9RhsProjOpEEElLl0EEEvRNS_6TensorERKS8_SB_RKSt6vectorIlSaIlEERKSt8optionalIS8_ESK_bbENKUlvE3_clEvEUllE_St5arrayIPcLm2EEEEviT0_T1_ --------------------------
	.section	.text._ZN2at6native29vectorized_elementwise_kernelILi8EZZNS0_73_GLOBAL__N__c8866d80_35_SparseBinaryOpIntersectionKernel_cu_b2145a98_327142_sparse_binary_op_intersection_kernel_implINS2_18CUDAKernelLauncherENS2_36CUDAValueSelectionIntersectionKernelINS2_9RhsProjOpEEElLl0EEEvRNS_6TensorERKS8_SB_RKSt6vectorIlSaIlEERKSt8optionalIS8_ESK_bbENKUlvE3_clEvEUllE_St5arrayIPcLm2EEEEviT0_T1_,"ax",@progbits
	.align	128
        .global         _ZN2at6native29vectorized_elementwise_kernelILi8EZZNS0_73_GLOBAL__N__c8866d80_35_SparseBinaryOpIntersectionKernel_cu_b2145a98_327142_sparse_binary_op_intersection_kernel_implINS2_18CUDAKernelLauncherENS2_36CUDAValueSelectionIntersectionKernelINS2_9RhsProjOpEEElLl0EEEvRNS_6TensorERKS8_SB_RKSt6vectorIlSaIlEERKSt8optionalIS8_ESK_bbENKUlvE3_clEvEUllE_St5arrayIPcLm2EEEEviT0_T1_
        .type           _ZN2at6native29vectorized_elementwise_kernelILi8EZZNS0_73_GLOBAL__N__c8866d80_35_SparseBinaryOpIntersectionKernel_cu_b2145a98_327142_sparse_binary_op_intersection_kernel_implINS2_18CUDAKernelLauncherENS2_36CUDAValueSelectionIntersectionKernelINS2_9RhsProjOpEEElLl0EEEvRNS_6TensorERKS8_SB_RKSt6vectorIlSaIlEERKSt8optionalIS8_ESK_bbENKUlvE3_clEvEUllE_St5arrayIPcLm2EEEEviT0_T1_,@function
        .size           _ZN2at6native29vectorized_elementwise_kernelILi8EZZNS0_73_GLOBAL__N__c8866d80_35_SparseBinaryOpIntersectionKernel_cu_b2145a98_327142_sparse_binary_op_intersection_kernel_implINS2_18CUDAKernelLauncherENS2_36CUDAValueSelectionIntersectionKernelINS2_9RhsProjOpEEElLl0EEEvRNS_6TensorERKS8_SB_RKSt6vectorIlSaIlEERKSt8optionalIS8_ESK_bbENKUlvE3_clEvEUllE_St5arrayIPcLm2EEEEviT0_T1_,(.L_x_19060 - _ZN2at6native29vectorized_elementwise_kernelILi8EZZNS0_73_GLOBAL__N__c8866d80_35_SparseBinaryOpIntersectionKernel_cu_b2145a98_327142_sparse_binary_op_intersection_kernel_implINS2_18CUDAKernelLauncherENS2_36CUDAValueSelectionIntersectionKernelINS2_9RhsProjOpEEElLl0EEEvRNS_6TensorERKS8_SB_RKSt6vectorIlSaIlEERKSt8optionalIS8_ESK_bbENKUlvE3_clEvEUllE_St5arrayIPcLm2EEEEviT0_T1_)
        .other          _ZN2at6native29vectorized_elementwise_kernelILi8EZZNS0_73_GLOBAL__N__c8866d80_35_SparseBinaryOpIntersectionKernel_cu_b2145a98_327142_sparse_binary_op_intersection_kernel_implINS2_18CUDAKernelLauncherENS2_36CUDAValueSelectionIntersectionKernelINS2_9RhsProjOpEEElLl0EEEvRNS_6TensorERKS8_SB_RKSt6vectorIlSaIlEERKSt8optionalIS8_ESK_bbENKUlvE3_clEvEUllE_St5arrayIPcLm2EEEEviT0_T1_,@"STO_CUDA_ENTRY STV_DEFAULT"
_ZN2at6native29vectorized_elementwise_kernelILi8EZZNS0_73_GLOBAL__N__c8866d80_35_SparseBinaryOpIntersectionKernel_cu_b2145a98_327142_sparse_binary_op_intersection_kernel_implINS2_18CUDAKernelLauncherENS2_36CUDAValueSelectionIntersectionKernelINS2_9RhsProjOpEEElLl0EEEvRNS_6TensorERKS8_SB_RKSt6vectorIlSaIlEERKSt8optionalIS8_ESK_bbENKUlvE3_clEvEUllE_St5arrayIPcLm2EEEEviT0_T1_:
.text._ZN2at6native29vectorized_elementwise_kernelILi8EZZNS0_73_GLOBAL__N__c8866d80_35_SparseBinaryOpIntersectionKernel_cu_b2145a98_327142_sparse_binary_op_intersection_kernel_implINS2_18CUDAKernelLauncherENS2_36CUDAValueSelectionIntersectionKernelINS2_9RhsProjOpEEElLl0EEEvRNS_6TensorERKS8_SB_RKSt6vectorIlSaIlEERKSt8optionalIS8_ESK_bbENKUlvE3_clEvEUllE_St5arrayIPcLm2EEEEviT0_T1_:
        /* <DEDUP_REMOVED lines=86> */
.L_x_10961:
        /* <DEDUP_REMOVED lines=39> */
.L_x_10964:
        /* <DEDUP_REMOVED lines=72> */
.L_x_10963:
        /* <DEDUP_REMOVED lines=57> */
.L_x_10965:
        /* <DEDUP_REMOVED lines=37> */
.L_x_10966:
        /* <DEDUP_REMOVED lines=20> */
.L_x_10962:
        /* <DEDUP_REMOVED lines=13> */
.L_x_10968:
        /* <DEDUP_REMOVED lines=27> */
.L_x_10967:
[----:B------:R-:W-:Y:S05]  /*15f0*/  @!P0 BRA `(.L_x_10969) ;  /* 0x0000000000808947 */ /* 0x000fea0003800000 */
[----:B------:R-:W-:Y:S01]  /*1600*/  BSSY.RECONVERGENT B1, `(.L_x_10969) ;  /* 0x000001f000017945 */ /* 0x000fe20003800200 */
[----:B------:R-:W-:Y:S01]  /*1610*/  IMAD.MOV.U32 R24, RZ, RZ, R23 ;  /* 0x000000ffff187224 */ /* 0x000fe200078e0017 */
[----:B------:R-:W-:Y:S01]  /*1620*/  MOV R26, UR14 ;  /* 0x0000000e001a7c02 */ /* 0x000fe20008000f00 */
[----:B------:R-:W-:Y:S02]  /*1630*/  IMAD.MOV.U32 R25, RZ, RZ, R22 ;  /* 0x000000ffff197224 */ /* 0x000fe400078e0016 */
[----:B------:R-:W-:-:S07]  /*1640*/  IMAD.U32 R27, RZ, RZ, UR15 ;  /* 0x0000000fff1b7e24 */ /* 0x000fce000f8e00ff */
.L_x_10970:
        /* <DEDUP_REMOVED lines=27> */
.L_x_10969:
        /* <DEDUP_REMOVED lines=19> */
.L_x_10960:
[----:B------:R-:W-:Y:S05]  /*1930*/  BSYNC.RECONVERGENT B0 ;  /* 0x0000000000007941 */ /* 0x000fea0003800200 */
.L_x_10959:
        /* <DEDUP_REMOVED lines=15> */
.L_x_10973:
        /* <DEDUP_REMOVED lines=38> */
.L_x_10976:
        /* <DEDUP_REMOVED lines=72> */
.L_x_10975:
        /* <DEDUP_REMOVED lines=56> */
.L_x_10977:
        /* <DEDUP_REMOVED lines=37> */
.L_x_10978:
        /* <DEDUP_REMOVED lines=20> */
.L_x_10974:
        /* <DEDUP_REMOVED lines=15> */
.L_x_10980:
        /* <DEDUP_REMOVED lines=27> */
.L_x_10979:
[----:B------:R-:W-:Y:S05]  /*2ac0*/  @!P0 BRA `(.L_x_10981) ;  /* 0x0000000000808947 */ /* 0x000fea0003800000 */
[----:B------:R-:W-:Y:S01]  /*2ad0*/  BSSY.RECONVERGENT B1, `(.L_x_10981) ;  /* 0x000001f000017945 */ /* 0x000fe20003800200 */
[----:B------:R-:W-:Y:S01]  /*2ae0*/  IMAD.MOV.U32 R24, RZ, RZ, R23 ;  /* 0x000000ffff187224 */ /* 0x000fe200078e0017 */
[----:B------:R-:W-:Y:S01]  /*2af0*/  MOV R25, R21 ;  /* 0x0000001500197202 */ /* 0x000fe20000000f00 */
[----:B------:R-:W-:Y:S02]  /*2b00*/  IMAD.U32 R31, RZ, RZ, UR14 ;  /* 0x0000000eff1f7e24 */ /* 0x000fe4000f8e00ff */
[----:B------:R-:W-:-:S07]  /*2b10*/  IMAD.U32 R32, RZ, RZ, UR15 ;  /* 0x0000000fff207e24 */ /* 0x000fce000f8e00ff */
.L_x_10982:
        /* <DEDUP_REMOVED lines=27> */
.L_x_10981:
        /* <DEDUP_REMOVED lines=19> */
.L_x_10972:
[----:B------:R-:W-:Y:S05]  /*2e00*/  BSYNC.RECONVERGENT B0 ;  /* 0x0000000000007941 */ /* 0x000fea0003800200 */
.L_x_10971:
        /* <DEDUP_REMOVED lines=12> */
.L_x_10985:
        /* <DEDUP_REMOVED lines=40> */
.L_x_10988:
        /* <DEDUP_REMOVED lines=73> */
.L_x_10987:
        /* <DEDUP_REMOVED lines=56> */
.L_x_10989:
        /* <DEDUP_REMOVED lines=37> */
.L_x_10990:
        /* <DEDUP_REMOVED lines=20> */
.L_x_10986:
        /* <DEDUP_REMOVED lines=15> */
.L_x_10992:
        /* <DEDUP_REMOVED lines=27> */
.L_x_10991:
[----:B------:R-:W-:Y:S05]  /*3f90*/  @!P0 BRA `(.L_x_10993) ;  /* 0x0000000000808947 */ /* 0x000fea0003800000 */
[----:B------:R-:W-:Y:S01]  /*3fa0*/  BSSY.RECONVERGENT B1, `(.L_x_10993) ;  /* 0x000001f000017945 */ /* 0x000fe20003800200 */
[----:B------:R-:W-:Y:S02]  /*3fb0*/  IMAD.MOV.U32 R29, RZ, RZ, R23 ;  /* 0x000000ffff1d7224 */ /* 0x000fe400078e0017 */
[----:B------:R-:W-:Y:S02]  /*3fc0*/  IMAD.MOV.U32 R31, RZ, RZ, R19 ;  /* 0x000000ffff1f7224 */ /* 0x000fe400078e0013 */
[----:B------:R-:W-:Y:S02]  /*3fd0*/  IMAD.U32 R33, RZ, RZ, UR14 ;  /* 0x0000000eff217e24 */ /* 0x000fe4000f8e00ff */
[----:B------:R-:W-:-:S07]  /*3fe0*/  IMAD.U32 R32, RZ, RZ, UR15 ;  /* 0x0000000fff207e24 */ /* 0x000fce000f8e00ff */
.L_x_10994:
        /* <DEDUP_REMOVED lines=27> */
.L_x_10993:
        /* <DEDUP_REMOVED lines=19> */
.L_x_10984:
[----:B------:R-:W-:Y:S05]  /*42d0*/  BSYNC.RECONVERGENT B0 ;  /* 0x0000000000007941 */ /* 0x000fea0003800200 */
.L_x_10983:
        /* <DEDUP_REMOVED lines=12> */
.L_x_10997:
        /* <DEDUP_REMOVED lines=41> */
.L_x_11000:
        /* <DEDUP_REMOVED lines=73> */
.L_x_10999:
        /* <DEDUP_REMOVED lines=55> */
.L_x_11001:
        /* <DEDUP_REMOVED lines=41> */
.L_x_11002:
        /* <DEDUP_REMOVED lines=21> */
.L_x_10998:
        /* <DEDUP_REMOVED lines=15> */
.L_x_11004:
        /* <DEDUP_REMOVED lines=27> */
.L_x_11003:
[----:B------:R-:W-:Y:S05]  /*54b0*/  @!P0 BRA `(.L_x_11005) ;  /* 0x0000000000808947 */ /* 0x000fea0003800000 */
[----:B------:R-:W-:Y:S01]  /*54c0*/  BSSY.RECONVERGENT B1, `(.L_x_11005) ;  /* 0x000001f000017945 */ /* 0x000fe20003800200 */
[----:B------:R-:W-:Y:S02]  /*54d0*/  IMAD.MOV.U32 R29, RZ, RZ, R21 ;  /* 0x000000ffff1d7224 */ /* 0x000fe400078e0015 */
[----:B------:R-:W-:Y:S02]  /*54e0*/  IMAD.MOV.U32 R31, RZ, RZ, R17 ;  /* 0x000000ffff1f7224 */ /* 0x000fe400078e0011 */
[----:B------:R-:W-:Y:S02]  /*54f0*/  IMAD.U32 R33, RZ, RZ, UR14 ;  /* 0x0000000eff217e24 */ /* 0x000fe4000f8e00ff */
[----:B------:R-:W-:-:S07]  /*5500*/  IMAD.U32 R32, RZ, RZ, UR15 ;  /* 0x0000000fff207e24 */ /* 0x000fce000f8e00ff */
.L_x_11006:
        /* <DEDUP_REMOVED lines=27> */
.L_x_11005:
        /* <DEDUP_REMOVED lines=19> */
.L_x_10996:
[----:B0-----:R-:W-:Y:S05]  /*57f0*/  BSYNC.RECONVERGENT B0 ;  /* 0x0000000000007941 */ /* 0x001fea0003800200 */
.L_x_10995:
        /* <DEDUP_REMOVED lines=12> */
.L_x_11009:
        /* <DEDUP_REMOVED lines=41> */
.L_x_11012:
        /* <DEDUP_REMOVED lines=73> */
.L_x_11011:
        /* <DEDUP_REMOVED lines=55> */
.L_x_11013:
        /* <DEDUP_REMOVED lines=41> */
.L_x_11014:
        /* <DEDUP_REMOVED lines=21> */
.L_x_11010:
        /* <DEDUP_REMOVED lines=15> */
.L_x_11016:
        /* <DEDUP_REMOVED lines=27> */
.L_x_11015:
[----:B------:R-:W-:Y:S05]  /*69d0*/  @!P0 BRA `(.L_x_11017) ;  /* 0x0000000000808947 */ /* 0x000fea0003800000 */
[----:B------:R-:W-:Y:S01]  /*69e0*/  BSSY.RECONVERGENT B1, `(.L_x_11017) ;  /* 0x000001f000017945 */ /* 0x000fe20003800200 */
[----:B------:R-:W-:Y:S01]  /*69f0*/  IMAD.MOV.U32 R27, RZ, RZ, R21 ;  /* 0x000000ffff1b7224 */ /* 0x000fe200078e0015 */
[----:B------:R-:W-:Y:S01]  /*6a00*/  MOV R31, UR14 ;  /* 0x0000000e001f7c02 */ /* 0x000fe20008000f00 */
[----:B------:R-:W-:Y:S02]  /*6a10*/  IMAD.MOV.U32 R29, RZ, RZ, R19 ;  /* 0x000000ffff1d7224 */ /* 0x000fe400078e0013 */
[----:B------:R-:W-:-:S07]  /*6a20*/  IMAD.U32 R30, RZ, RZ, UR15 ;  /* 0x0000000fff1e7e24 */ /* 0x000fce000f8e00ff */
.L_x_11018:
        /* <DEDUP_REMOVED lines=27> */
.L_x_11017:
        /* <DEDUP_REMOVED lines=19> */
.L_x_11008:
[----:B0-----:R-:W-:Y:S05]  /*6d10*/  BSYNC.RECONVERGENT B0 ;  /* 0x0000000000007941 */ /* 0x001fea0003800200 */
.L_x_11007:
        /* <DEDUP_REMOVED lines=12> */
.L_x_11021:
        /* <DEDUP_REMOVED lines=41> */
.L_x_11024:
        /* <DEDUP_REMOVED lines=73> */
.L_x_11023:
        /* <DEDUP_REMOVED lines=55> */
.L_x_11025:
        /* <DEDUP_REMOVED lines=41> */
.L_x_11026:
        /* <DEDUP_REMOVED lines=21> */
.L_x_11022:
        /* <DEDUP_REMOVED lines=15> */
.L_x_11028:
        /* <DEDUP_REMOVED lines=27> */
.L_x_11027:
[----:B------:R-:W-:Y:S05]  /*7ef0*/  @!P0 BRA `(.L_x_11029) ;  /* 0x0000000000808947 */ /* 0x000fea0003800000 */
[----:B------:R-:W-:Y:S01]  /*7f00*/  BSSY.RECONVERGENT B1, `(.L_x_11029) ;  /* 0x000001f000017945 */ /* 0x000fe20003800200 */
[----:B------:R-:W-:Y:S02]  /*7f10*/  IMAD.MOV.U32 R27, RZ, RZ, R19 ;  /* 0x000000ffff1b7224 */ /* 0x000fe400078e0013 */
[----:B------:R-:W-:Y:S02]  /*7f20*/  IMAD.MOV.U32 R29, RZ, RZ, R17 ;  /* 0x000000ffff1d7224 */ /* 0x000fe400078e0011 */
[----:B------:R-:W-:Y:S02]  /*7f30*/  IMAD.U32 R31, RZ, RZ, UR14 ;  /* 0x0000000eff1f7e24 */ /* 0x000fe4000f8e00ff */
[----:B------:R-:W-:-:S07]  /*7f40*/  IMAD.U32 R30, RZ, RZ, UR15 ;  /* 0x0000000fff1e7e24 */ /* 0x000fce000f8e00ff */
.L_x_11030:
        /* <DEDUP_REMOVED lines=27> */
.L_x_11029:
        /* <DEDUP_REMOVED lines=19> */
.L_x_11020:
[----:B0-----:R-:W-:Y:S05]  /*8230*/  BSYNC.RECONVERGENT B0 ;  /* 0x0000000000007941 */ /* 0x001fea0003800200 */
.L_x_11019:
        /* <DEDUP_REMOVED lines=12> */
.L_x_11033:
        /* <DEDUP_REMOVED lines=41> */
.L_x_11036:
        /* <DEDUP_REMOVED lines=72> */
.L_x_11035:
        /* <DEDUP_REMOVED lines=55> */
.L_x_11037:
        /* <DEDUP_REMOVED lines=41> */
.L_x_11038:
        /* <DEDUP_REMOVED lines=21> */
.L_x_11034:
        /* <DEDUP_REMOVED lines=15> */
.L_x_11040:
        /* <DEDUP_REMOVED lines=27> */
.L_x_11039:
[----:B------:R-:W-:Y:S05]  /*9400*/  @!P0 BRA `(.L_x_11041) ;  /* 0x0000000000808947 */ /* 0x000fea0003800000 */
[----:B------:R-:W-:Y:S01]  /*9410*/  BSSY.RECONVERGENT B1, `(.L_x_11041) ;  /* 0x000001f000017945 */ /* 0x000fe20003800200 */
[----:B------:R-:W-:Y:S02]  /*9420*/  IMAD.MOV.U32 R25, RZ, RZ, R17 ;  /* 0x000000ffff197224 */ /* 0x000fe400078e0011 */
[----:B------:R-:W-:Y:S02]  /*9430*/  IMAD.MOV.U32 R27, RZ, RZ, R15 ;  /* 0x000000ffff1b7224 */ /* 0x000fe400078e000f */
[----:B------:R-:W-:Y:S02]  /*9440*/  IMAD.U32 R29, RZ, RZ, UR14 ;  /* 0x0000000eff1d7e24 */ /* 0x000fe4000f8e00ff */
[----:B------:R-:W-:-:S07]  /*9450*/  IMAD.U32 R28, RZ, RZ, UR15 ;  /* 0x0000000fff1c7e24 */ /* 0x000fce000f8e00ff */
.L_x_11042:
        /* <DEDUP_REMOVED lines=27> */
.L_x_11041:
        /* <DEDUP_REMOVED lines=19> */
.L_x_11032:
[----:B0-----:R-:W-:Y:S05]  /*9740*/  BSYNC.RECONVERGENT B0 ;  /* 0x0000000000007941 */ /* 0x001fea0003800200 */
.L_x_11031:
        /* <DEDUP_REMOVED lines=12> */
.L_x_11045:
        /* <DEDUP_REMOVED lines=41> */
.L_x_11048:
        /* <DEDUP_REMOVED lines=73> */
.L_x_11047:
        /* <DEDUP_REMOVED lines=55> */
.L_x_11049:
        /* <DEDUP_REMOVED lines=41> */
.L_x_11050:
        /* <DEDUP_REMOVED lines=21> */
.L_x_11046:
        /* <DEDUP_REMOVED lines=15> */
.L_x_11052:
        /* <DEDUP_REMOVED lines=27> */
.L_x_11051:
[----:B------:R-:W-:Y:S05]  /*a920*/  @!P0 BRA `(.L_x_11053) ;  /* 0x0000000000708947 */ /* 0x000fea0003800000 */
[----:B------:R-:W-:Y:S01]  /*a930*/  BSSY.RECONVERGENT B1, `(.L_x_11053) ;  /* 0x000001b000017945 */ /* 0x000fe20003800200 */
.L_x_11054:
        /* <DEDUP_REMOVED lines=27> */
.L_x_11053:
        /* <DEDUP_REMOVED lines=19> */
.L_x_11044:
[----:B0-----:R-:W-:Y:S05]  /*ac20*/  BSYNC.RECONVERGENT B0 ;  /* 0x0000000000007941 */ /* 0x001fea0003800200 */
.L_x_11043:
        /* <DEDUP_REMOVED lines=16> */
.L_x_11057:
[----:B------:R-:W-:-:S13]  /*ad30*/  ISETP.GE.U32.AND P0, PT, R0, UR7, PT ;  /* 0x0000000700007c0c */ /* 0x000fda000bf06070 */
[----:B------:R-:W-:Y:S05]  /*ad40*/  @P0 BRA `(.L_x_11059) ;  /* 0x0000000000300947 */ /* 0x000fea0003800000 */
[----:B01----:R-:W0:Y:S01]  /*ad50*/  LDC.64 R2, c[0x0][0x3e0] ;  /* 0x0000f800ff027b82 */ /* 0x003e220000000a00 */
[C---:B------:R-:W-:Y:S02]  /*ad60*/  VIADD R5, R0.reuse, UR6 ;  /* 0x0000000600057c36 */ /* 0x040fe40008000000 */
[----:B------:R-:W-:Y:S02]  /*ad70*/  VIADD R0, R0, 0x80 ;  /* 0x0000008000007836 */ /* 0x000fe40000000000 */
[----:B0-----:R-:W-:-:S05]  /*ad80*/  IMAD.WIDE.U32 R2, R5, 0x8, R2 ;  /* 0x0000000805027825 */ /* 0x001fca00078e0002 */
[----:B------:R1:W-:Y:S02]  /*ad90*/  STG.E.64 desc[UR10][R2.64], RZ ;  /* 0x000000ff02007986 */ /* 0x0003e4000c101b0a */
.L_x_11058:
[----:B------:R-:W-:-:S13]  /*ada0*/  ISETP.GE.U32.AND P0, PT, R0, UR7, PT ;  /* 0x0000000700007c0c */ /* 0x000fda000bf06070 */
[----:B------:R-:W-:Y:S05]  /*adb0*/  @P0 BRA `(.L_x_11060) ;  /* 0x0000000000300947 */ /* 0x000fea0003800000 */
[----:B01----:R-:W0:Y:S01]  /*adc0*/  LDC.64 R2, c[0x0][0x3e0] ;  /* 0x0000f800ff027b82 */ /* 0x003e220000000a00 */
[C---:B------:R-:W-:Y:S01]  /*add0*/  IADD3 R5, PT, PT, R0.reuse, UR6, RZ ;  /* 0x0000000600057c10 */ /* 0x040fe2000fffe0ff */
[----:B------:R-:W-:-:S04]  /*ade0*/  VIADD R0, R0, 0x80 ;  /* 0x0000008000007836 */ /* 0x000fc80000000000 */
[----:B0-----:R-:W-:-:S05]  /*adf0*/  IMAD.WIDE.U32 R2, R5, 0x8, R2 ;  /* 0x0000000805027825 */ /* 0x001fca00078e0002 */
[----:B------:R2:W-:Y:S02]  /*ae00*/  STG.E.64 desc[UR10][R2.64], RZ ;  /* 0x000000ff02007986 */ /* 0x0005e4000c101b0a */
.L_x_11059:
[----:B------:R-:W-:-:S13]  /*ae10*/  ISETP.GE.U32.AND P0, PT, R0, UR7, PT ;  /* 0x0000000700007c0c */ /* 0x000fda000bf06070 */
[----:B------:R-:W-:Y:S05]  /*ae20*/  @P0 BRA `(.L_x_11061) ;  /* 0x0000000000340947 */ /* 0x000fea0003800000 */
[----:B012---:R-:W0:Y:S01]  /*ae30*/  LDC.64 R2, c[0x0][0x3e0] ;  /* 0x0000f800ff027b82 */ /* 0x007e220000000a00 */
[C---:B------:R-:W-:Y:S02]  /*ae40*/  VIADD R5, R0.reuse, UR6 ;  /* 0x0000000600057c36 */ /* 0x040fe40008000000 */
[----:B------:R-:W-:Y:S02]  /*ae50*/  VIADD R0, R0, 0x80 ;  /* 0x0000008000007836 */ /* 0x000fe40000000000 */
[----:B0-----:R-:W-:-:S05]  /*ae60*/  IMAD.WIDE.U32 R2, R5, 0x8, R2 ;  /* 0x0000000805027825 */ /* 0x001fca00078e0002 */
[----:B------:R2:W-:Y:S02]  /*ae70*/  STG.E.64 desc[UR10][R2.64], RZ ;  /* 0x000000ff02007986 */ /* 0x0005e4000c101b0a */
.L_x_11060:
        /* <DEDUP_REMOVED lines=8> */
.L_x_11061:
[----:B------:R-:W-:Y:S05]  /*af00*/  BSYNC.RELIABLE B1 ;  /* 0x0000000000017941 */ /* 0x000fea0003800100 */
.L_x_11056:
[----:B------:R-:W-:-:S13]  /*af10*/  ISETP.GE.U32.AND P0, PT, R0, UR7, PT ;  /* 0x0000000700007c0c */ /* 0x000fda000bf06070 */
[----:B0123--:R-:W0:Y:S01]  /*af20*/  @!P0 LDC.64 R2, c[0x0][0x3e0] ;  /* 0x0000f800ff028b82 */ /* 0x00fe220000000a00 */
[C---:B------:R-:W-:Y:S02]  /*af30*/  @!P0 VIADD R5, R0.reuse, UR6 ;  /* 0x0000000600058c36 */ /* 0x040fe40008000000 */
[----:B------:R-:W-:Y:S02]  /*af40*/  @!P0 VIADD R0, R0, 0x80 ;  /* 0x0000008000008836 */ /* 0x000fe40000000000 */
[----:B0-----:R-:W-:-:S05]  /*af50*/  @!P0 IMAD.WIDE.U32 R2, R5, 0x8, R2 ;  /* 0x0000000805028825 */ /* 0x001fca00078e0002 */
[----:B------:R3:W-:Y:S02]  /*af60*/  @!P0 STG.E.64 desc[UR10][R2.64], RZ ;  /* 0x000000ff02008986 */ /* 0x0007e4000c101b0a */
.L_x_11062:
[----:B------:R-:W-:Y:S05]  /*af70*/  BSYNC.RECONVERGENT B0 ;  /* 0x0000000000007941 */ /* 0x000fea0003800200 */
.L_x_11055:
        /* <DEDUP_REMOVED lines=8> */
.L_x_10958:
        /* <DEDUP_REMOVED lines=59> */
.L_x_11066:
        /* <DEDUP_REMOVED lines=73> */
.L_x_11065:
        /* <DEDUP_REMOVED lines=54> */
.L_x_11067:
        /* <DEDUP_REMOVED lines=39> */
.L_x_11068:
        /* <DEDUP_REMOVED lines=21> */
.L_x_11064:
        /* <DEDUP_REMOVED lines=17> */
.L_x_11070:
        /* <DEDUP_REMOVED lines=27> */
.L_x_11069:
        /* <DEDUP_REMOVED lines=9> */
.L_x_11072:
        /* <DEDUP_REMOVED lines=27> */
.L_x_11071:
        /* <DEDUP_REMOVED lines=55> */
.L_x_11075:
        /* <DEDUP_REMOVED lines=72> */
.L_x_11074:
        /* <DEDUP_REMOVED lines=54> */
.L_x_11076:
        /* <DEDUP_REMOVED lines=42> */
.L_x_11077:
        /* <DEDUP_REMOVED lines=21> */
.L_x_11073:
        /* <DEDUP_REMOVED lines=14> */
.L_x_11079:
        /* <DEDUP_REMOVED lines=27> */
.L_x_11078:
        /* <DEDUP_REMOVED lines=9> */
.L_x_11081:
        /* <DEDUP_REMOVED lines=27> */
.L_x_11080:
        /* <DEDUP_REMOVED lines=55> */
.L_x_11084:
        /* <DEDUP_REMOVED lines=72> */
.L_x_11083:
        /* <DEDUP_REMOVED lines=54> */
.L_x_11085:
        /* <DEDUP_REMOVED lines=41> */
.L_x_11086:
        /* <DEDUP_REMOVED lines=21> */
.L_x_11082:
        /* <DEDUP_REMOVED lines=14> */
.L_x_11088:
        /* <DEDUP_REMOVED lines=27> */
.L_x_11087:
        /* <DEDUP_REMOVED lines=9> */
.L_x_11090:
        /* <DEDUP_REMOVED lines=27> */
.L_x_11089:
        /* <DEDUP_REMOVED lines=56> */
.L_x_11093:
        /* <DEDUP_REMOVED lines=73> */
.L_x_11092:
        /* <DEDUP_REMOVED lines=54> */
.L_x_11094:
        /* <DEDUP_REMOVED lines=38> */
.L_x_11095:
        /* <DEDUP_REMOVED lines=21> */
.L_x_11091:
        /* <DEDUP_REMOVED lines=16> */
.L_x_11097:
        /* <DEDUP_REMOVED lines=27> */
.L_x_11096:
        /* <DEDUP_REMOVED lines=9> */
.L_x_11099:
        /* <DEDUP_REMOVED lines=27> */
.L_x_11098:
        /* <DEDUP_REMOVED lines=50> */
.L_x_11102:
        /* <DEDUP_REMOVED lines=72> */
.L_x_11101:
        /* <DEDUP_REMOVED lines=54> */
.L_x_11103:
        /* <DEDUP_REMOVED lines=41> */
.L_x_11104:
        /* <DEDUP_REMOVED lines=21> */
.L_x_11100:
        /* <DEDUP_REMOVED lines=15> */
.L_x_11106:
        /* <DEDUP_REMOVED lines=27> */
.L_x_11105:
        /* <DEDUP_REMOVED lines=9> */
.L_x_11108:
        /* <DEDUP_REMOVED lines=27> */
.L_x_11107:
        /* <DEDUP_REMOVED lines=50> */
.L_x_11111:
        /* <DEDUP_REMOVED lines=72> */
.L_x_11110:
        /* <DEDUP_REMOVED lines=54> */
.L_x_11112:
        /* <DEDUP_REMOVED lines=41> */
.L_x_11113:
        /* <DEDUP_REMOVED lines=21> */
.L_x_11109:
        /* <DEDUP_REMOVED lines=15> */
.L_x_11115:
        /* <DEDUP_REMOVED lines=27> */
.L_x_11114:
        /* <DEDUP_REMOVED lines=9> */
.L_x_11117:
        /* <DEDUP_REMOVED lines=27> */
.L_x_11116:
        /* <DEDUP_REMOVED lines=50> */
.L_x_11120:
        /* <DEDUP_REMOVED lines=72> */
.L_x_11119:
        /* <DEDUP_REMOVED lines=54> */
.L_x_11121:
        /* <DEDUP_REMOVED lines=41> */
.L_x_11122:
        /* <DEDUP_REMOVED lines=21> */
.L_x_11118:
        /* <DEDUP_REMOVED lines=15> */
.L_x_11124:
        /* <DEDUP_REMOVED lines=27> */
.L_x_11123:
        /* <DEDUP_REMOVED lines=9> */
.L_x_11126:
        /* <DEDUP_REMOVED lines=27> */
.L_x_11125:
        /* <DEDUP_REMOVED lines=50> */
.L_x_11129:
        /* <DEDUP_REMOVED lines=71> */
.L_x_11128:
        /* <DEDUP_REMOVED lines=53> */
.L_x_11130:
        /* <DEDUP_REMOVED lines=37> */
.L_x_11131:
        /* <DEDUP_REMOVED lines=20> */
.L_x_11127:
        /* <DEDUP_REMOVED lines=15> */
.L_x_11133:
        /* <DEDUP_REMOVED lines=27> */
.L_x_11132:
[----:B------:R-:W-:Y:S05]  /*14cd0*/  BRA.U !UP1, `(.L_x_11134) ;  /* 0x0000000109787547 */ /* 0x000fea000b800000 */
[----:B------:R-:W-:Y:S01]  /*14ce0*/  BSSY.RECONVERGENT B0, `(.L_x_11134) ;  /* 0x000001d000007945 */ /* 0x000fe20003800200 */
[----:B------:R-:W-:Y:S02]  /*14cf0*/  IMAD.U32 R13, RZ, RZ, UR12 ;  /* 0x0000000cff0d7e24 */ /* 0x000fe4000f8e00ff */
[----:B------:R-:W-:-:S07]  /*14d00*/  IMAD.U32 R11, RZ, RZ, UR13 ;  /* 0x0000000dff0b7e24 */ /* 0x000fce000f8e00ff */
.L_x_11135:
        /* <DEDUP_REMOVED lines=27> */
.L_x_11134:
        /* <DEDUP_REMOVED lines=15> */
.L_x_11063:
        /* <DEDUP_REMOVED lines=19> */
.L_x_11139:
        /* <DEDUP_REMOVED lines=27> */
.L_x_11138:
[----:B------:R-:W-:Y:S01]  /*15290*/  BSSY.RECONVERGENT B0, `(.L_x_11140) ;  /* 0x0000021000007945 */ /* 0x000fe20003800200 */
[----:B------:R-:W-:Y:S02]  /*152a0*/  IMAD.U32 R38, RZ, RZ, UR16 ;  /* 0x00000010ff267e24 */ /* 0x000fe4000f8e00ff */
[----:B------:R-:W-:Y:S02]  /*152b0*/  IMAD.U32 R39, RZ, RZ, UR17 ;  /* 0x00000011ff277e24 */ /* 0x000fe4000f8e00ff */
[----:B------:R-:W-:Y:S02]  /*152c0*/  IMAD.U32 R30, RZ, RZ, UR14 ;  /* 0x0000000eff1e7e24 */ /* 0x000fe4000f8e00ff */
[----:B------:R-:W-:Y:S02]  /*152d0*/  IMAD.U32 R25, RZ, RZ, UR15 ;  /* 0x0000000fff197e24 */ /* 0x000fe4000f8e00ff */
[----:B------:R-:W-:Y:S02]  /*152e0*/  IMAD.U32 R31, RZ, RZ, UR14 ;  /* 0x0000000eff1f7e24 */ /* 0x000fe4000f8e00ff */
[----:B------:R-:W-:-:S07]  /*152f0*/  IMAD.U32 R32, RZ, RZ, UR15 ;  /* 0x0000000fff207e24 */ /* 0x000fce000f8e00ff */
.L_x_11141:
        /* <DEDUP_REMOVED lines=27> */
.L_x_11140:
        /* <DEDUP_REMOVED lines=29> */
.L_x_11143:
        /* <DEDUP_REMOVED lines=27> */
.L_x_11142:
[----:B------:R-:W-:Y:S01]  /*15830*/  BSSY.RECONVERGENT B0, `(.L_x_11144) ;  /* 0x0000021000007945 */ /* 0x000fe20003800200 */
[----:B------:R-:W-:Y:S02]  /*15840*/  IMAD.U32 R38, RZ, RZ, UR16 ;  /* 0x00000010ff267e24 */ /* 0x000fe4000f8e00ff */
[----:B------:R-:W-:Y:S02]  /*15850*/  IMAD.U32 R37, RZ, RZ, UR17 ;  /* 0x00000011ff257e24 */ /* 0x000fe4000f8e00ff */
[----:B------:R-:W-:Y:S02]  /*15860*/  IMAD.U32 R27, RZ, RZ, UR14 ;  /* 0x0000000eff1b7e24 */ /* 0x000fe4000f8e00ff */
[----:B------:R-:W-:Y:S02]  /*15870*/  IMAD.U32 R25, RZ, RZ, UR15 ;  /* 0x0000000fff197e24 */ /* 0x000fe4000f8e00ff */
[----:B------:R-:W-:Y:S02]  /*15880*/  IMAD.U32 R33, RZ, RZ, UR14 ;  /* 0x0000000eff217e24 */ /* 0x000fe4000f8e00ff */
[----:B------:R-:W-:-:S07]  /*15890*/  IMAD.U32 R35, RZ, RZ, UR15 ;  /* 0x0000000fff237e24 */ /* 0x000fce000f8e00ff */
.L_x_11145:
        /* <DEDUP_REMOVED lines=27> */
.L_x_11144:
        /* <DEDUP_REMOVED lines=26> */
.L_x_11147:
        /* <DEDUP_REMOVED lines=27> */
.L_x_11146:
[----:B------:R-:W-:Y:S01]  /*15da0*/  BSSY.RECONVERGENT B0, `(.L_x_11148) ;  /* 0x0000021000007945 */ /* 0x000fe20003800200 */
[----:B------:R-:W-:Y:S02]  /*15db0*/  IMAD.U32 R34, RZ, RZ, UR16 ;  /* 0x00000010ff227e24 */ /* 0x000fe4000f8e00ff */
[----:B------:R-:W-:Y:S02]  /*15dc0*/  IMAD.U32 R37, RZ, RZ, UR17 ;  /* 0x00000011ff257e24 */ /* 0x000fe4000f8e00ff */
[----:B------:R-:W-:Y:S02]  /*15dd0*/  IMAD.U32 R35, RZ, RZ, UR14 ;  /* 0x0000000eff237e24 */ /* 0x000fe4000f8e00ff */
[----:B------:R-:W-:Y:S02]  /*15de0*/  IMAD.U32 R21, RZ, RZ, UR15 ;  /* 0x0000000fff157e24 */ /* 0x000fe4000f8e00ff */
[----:B------:R-:W-:Y:S02]  /*15df0*/  IMAD.U32 R32, RZ, RZ, UR14 ;  /* 0x0000000eff207e24 */ /* 0x000fe4000f8e00ff */
[----:B------:R-:W-:-:S07]  /*15e00*/  IMAD.U32 R33, RZ, RZ, UR15 ;  /* 0x0000000fff217e24 */ /* 0x000fce000f8e00ff */
.L_x_11149:
        /* <DEDUP_REMOVED lines=27> */
.L_x_11148:
        /* <DEDUP_REMOVED lines=26> */
.L_x_11151:
        /* <DEDUP_REMOVED lines=27> */
.L_x_11150:
[----:B------:R-:W-:Y:S01]  /*16310*/  BSSY.RECONVERGENT B0, `(.L_x_11152) ;  /* 0x0000021000007945 */ /* 0x000fe20003800200 */
[----:B------:R-:W-:Y:S02]  /*16320*/  IMAD.U32 R35, RZ, RZ, UR16 ;  /* 0x00000010ff237e24 */ /* 0x000fe4000f8e00ff */
[----:B------:R-:W-:Y:S02]  /*16330*/  IMAD.U32 R32, RZ, RZ, UR17 ;  /* 0x00000011ff207e24 */ /* 0x000fe4000f8e00ff */
[----:B------:R-:W-:Y:S02]  /*16340*/  IMAD.U32 R33, RZ, RZ, UR14 ;  /* 0x0000000eff217e24 */ /* 0x000fe4000f8e00ff */
[----:B------:R-:W-:Y:S02]  /*16350*/  IMAD.U32 R21, RZ, RZ, UR15 ;  /* 0x0000000fff157e24 */ /* 0x000fe4000f8e00ff */
[----:B------:R-:W-:Y:S02]  /*16360*/  IMAD.U32 R29, RZ, RZ, UR14 ;  /* 0x0000000eff1d7e24 */ /* 0x000fe4000f8e00ff */
[----:B------:R-:W-:-:S07]  /*16370*/  IMAD.U32 R31, RZ, RZ, UR15 ;  /* 0x0000000fff1f7e24 */ /* 0x000fce000f8e00ff */
.L_x_11153:
        /* <DEDUP_REMOVED lines=27> */
.L_x_11152:
        /* <DEDUP_REMOVED lines=26> */
.L_x_11155:
        /* <DEDUP_REMOVED lines=27> */
.L_x_11154:
[----:B------:R-:W-:Y:S01]  /*16880*/  BSSY.RECONVERGENT B0, `(.L_x_11156) ;  /* 0x0000021000007945 */ /* 0x000fe20003800200 */
[----:B------:R-:W-:Y:S02]  /*16890*/  IMAD.U32 R32, RZ, RZ, UR16 ;  /* 0x00000010ff207e24 */ /* 0x000fe4000f8e00ff */
[----:B------:R-:W-:Y:S02]  /*168a0*/  IMAD.U32 R31, RZ, RZ, UR17 ;  /* 0x00000011ff1f7e24 */ /* 0x000fe4000f8e00ff */
[----:B------:R-:W-:Y:S02]  /*168b0*/  IMAD.U32 R29, RZ, RZ, UR14 ;  /* 0x0000000eff1d7e24 */ /* 0x000fe4000f8e00ff */
[----:B------:R-:W-:Y:S02]  /*168c0*/  IMAD.U32 R17, RZ, RZ, UR15 ;  /* 0x0000000fff117e24 */ /* 0x000fe4000f8e00ff */
[----:B------:R-:W-:Y:S02]  /*168d0*/  IMAD.U32 R30, RZ, RZ, UR14 ;  /* 0x0000000eff1e7e24 */ /* 0x000fe4000f8e00ff */
[----:B------:R-:W-:-:S07]  /*168e0*/  IMAD.U32 R27, RZ, RZ, UR15 ;  /* 0x0000000fff1b7e24 */ /* 0x000fce000f8e00ff */
.L_x_11157:
        /* <DEDUP_REMOVED lines=27> */
.L_x_11156:
        /* <DEDUP_REMOVED lines=26> */
.L_x_11159:
        /* <DEDUP_REMOVED lines=27> */
.L_x_11158:
[----:B------:R-:W-:Y:S01]  /*16df0*/  BSSY.RECONVERGENT B0, `(.L_x_11160) ;  /* 0x0000021000007945 */ /* 0x000fe20003800200 */
[----:B------:R-:W-:Y:S02]  /*16e00*/  IMAD.U32 R28, RZ, RZ, UR16 ;  /* 0x00000010ff1c7e24 */ /* 0x000fe4000f8e00ff */
[----:B------:R-:W-:Y:S02]  /*16e10*/  IMAD.U32 R31, RZ, RZ, UR17 ;  /* 0x00000011ff1f7e24 */ /* 0x000fe4000f8e00ff */
[----:B------:R-:W-:Y:S02]  /*16e20*/  IMAD.U32 R27, RZ, RZ, UR14 ;  /* 0x0000000eff1b7e24 */ /* 0x000fe4000f8e00ff */
[----:B------:R-:W-:Y:S02]  /*16e30*/  IMAD.U32 R29, RZ, RZ, UR15 ;  /* 0x0000000fff1d7e24 */ /* 0x000fe4000f8e00ff */
[----:B------:R-:W-:Y:S02]  /*16e40*/  IMAD.U32 R26, RZ, RZ, UR14 ;  /* 0x0000000eff1a7e24 */ /* 0x000fe4000f8e00ff */
[----:B------:R-:W-:-:S07]  /*16e50*/  IMAD.U32 R25, RZ, RZ, UR15 ;  /* 0x0000000fff197e24 */ /* 0x000fce000f8e00ff */
.L_x_11161:
        /* <DEDUP_REMOVED lines=27> */
.L_x_11160:
        /* <DEDUP_REMOVED lines=26> */
.L_x_11163:
        /* <DEDUP_REMOVED lines=27> */
.L_x_11162:
[----:B------:R-:W-:Y:S01]  /*17360*/  BSSY.RECONVERGENT B0, `(.L_x_11164) ;  /* 0x0000021000007945 */ /* 0x000fe20003800200 */
[----:B------:R-:W-:Y:S02]  /*17370*/  IMAD.U32 R29, RZ, RZ, UR16 ;  /* 0x00000010ff1d7e24 */ /* 0x000fe4000f8e00ff */
[----:B------:R-:W-:Y:S02]  /*17380*/  IMAD.U32 R24, RZ, RZ, UR17 ;  /* 0x00000011ff187e24 */ /* 0x000fe4000f8e00ff */
[----:B------:R-:W-:Y:S02]  /*17390*/  IMAD.U32 R25, RZ, RZ, UR14 ;  /* 0x0000000eff197e24 */ /* 0x000fe4000f8e00ff */
[----:B------:R-:W-:Y:S02]  /*173a0*/  IMAD.U32 R27, RZ, RZ, UR15 ;  /* 0x0000000fff1b7e24 */ /* 0x000fe4000f8e00ff */
[----:B------:R-:W-:Y:S02]  /*173b0*/  IMAD.U32 R23, RZ, RZ, UR14 ;  /* 0x0000000eff177e24 */ /* 0x000fe4000f8e00ff */
[----:B------:R-:W-:-:S07]  /*173c0*/  IMAD.U32 R22, RZ, RZ, UR15 ;  /* 0x0000000fff167e24 */ /* 0x000fce000f8e00ff */
.L_x_11165:
        /* <DEDUP_REMOVED lines=27> */
.L_x_11164:
        /* <DEDUP_REMOVED lines=26> */
.L_x_11167:
        /* <DEDUP_REMOVED lines=27> */
.L_x_11166:
[----:B------:R-:W-:Y:S01]  /*178d0*/  BSSY.RECONVERGENT B0, `(.L_x_11168) ;  /* 0x000001d000007945 */ /* 0x000fe20003800200 */
[----:B------:R-:W-:Y:S02]  /*178e0*/  IMAD.U32 R15, RZ, RZ, UR14 ;  /* 0x0000000eff0f7e24 */ /* 0x000fe4000f8e00ff */
[----:B------:R-:W-:-:S07]  /*178f0*/  IMAD.U32 R17, RZ, RZ, UR15 ;  /* 0x0000000fff117e24 */ /* 0x000fce000f8e00ff */
.L_x_11169:
        /* <DEDUP_REMOVED lines=27> */
.L_x_11168:
        /* <DEDUP_REMOVED lines=15> */
.L_x_11137:
        /* <DEDUP_REMOVED lines=66> */
.L_x_11136:
        /* <DEDUP_REMOVED lines=9> */
.L_x_11170:
        /* <DEDUP_REMOVED lines=11> */
.L_x_19060:


//--------------------- .text._ZN2at6native18elementwise_kernelILi128ELi4EZNS0_15gpu_kernel_implIZZNS0_73_GLOBAL__N__c8866d80_35_SparseBinaryOpIntersectionKernel_cu_b2145a98_327142_sparse_binary_op_intersection_kernel_implINS3_18CUDAKernelLauncherENS3_36CUDAValueSelectionIntersectionKernelINS3_9RhsProjOpEEElLl0EEEvRNS_6TensorERKS9_SC_RKSt6vectorIlSaIlEERKSt8optionalIS9_ESL_bbENKUlvE1_clEvEUllE_EEvRNS_18TensorIteratorBaseERKT_EUliE_EEviT1_ --------------------------
	.section	.text._ZN2at6native18elementwise_kernelILi128ELi4EZNS0_15gpu_kernel_implIZZNS0_73_GLOBAL__N__c8866d80_35_SparseBinaryOpIntersectionKernel_cu_b2145a98_327142_sparse_binary_op_intersection_kernel_implINS3_18CUDAKernelLauncherENS3_36CUDAValueSelectionIntersectionKernelINS3_9RhsProjOpEEElLl0EEEvRNS_6TensorERKS9_SC_RKSt6vectorIlSaIlEERKSt8optionalIS9_ESL_bbENKUlvE1_clEvEUllE_EEvRNS_18TensorIteratorBaseERKT_EUliE_EEviT1_,"ax",@progbits
	.align	128
        .global         _ZN2at6native18elementwise_kernelILi128ELi4EZNS0_15gpu_kernel_implIZZNS0_73_GLOBAL__N__c8866d80_35_SparseBinaryOpIntersectionKernel_cu_b2145a98_327142_sparse_binary_op_intersection_kernel_implINS3_18CUDAKernelLauncherENS3_36CUDAValueSelectionIntersectionKernelINS3_9RhsProjOpEEElLl0EEEvRNS_6TensorERKS9_SC_RKSt6vectorIlSaIlEERKSt8optionalIS9_ESL_bbENKUlvE1_clEvEUllE_EEvRNS_18TensorIteratorBaseERKT_EUliE_EEviT1_
        .type           _ZN2at6native18elementwise_kernelILi128ELi4EZNS0_15gpu_kernel_implIZZNS0_73_GLOBAL__N__c8866d80_35_SparseBinaryOpIntersectionKernel_cu_b2145a98_327142_sparse_binary_op_intersection_kernel_implINS3_18CUDAKernelLauncherENS3_36CUDAValueSelectionIntersectionKernelINS3_9RhsProjOpEEElLl0EEEvRNS_6TensorERKS9_SC_RKSt6vectorIlSaIlEERKSt8optionalIS9_ESL_bbENKUlvE1_clEvEUllE_EEvRNS_18TensorIteratorBaseERKT_EUliE_EEviT1_,@function
        .size           _ZN2at6native18elementwise_kernelILi128ELi4EZNS0_15gpu_kernel_implIZZNS0_73_GLOBAL__N__c8866d80_35_SparseBinaryOpIntersectionKernel_cu_b2145a98_327142_sparse_binary_op_intersection_kernel_implINS3_18CUDAKernelLauncherENS3_36CUDAValueSelectionIntersectionKernelINS3_9RhsProjOpEEElLl0EEEvRNS_6TensorERKS9_SC_RKSt6vectorIlSaIlEERKSt8optionalIS9_ESL_bbENKUlvE1_clEvEUllE_EEvRNS_18TensorIteratorBaseERKT_EUliE_EEviT1_,(.L_x_19061 - _ZN2at6native18elementwise_kernelILi128ELi4EZNS0_15gpu_kernel_implIZZNS0_73_GLOBAL__N__c8866d80_35_SparseBinaryOpIntersectionKernel_cu_b2145a98_327142_sparse_binary_op_intersection_kernel_implINS3_18CUDAKernelLauncherENS3_36CUDAValueSelectionIntersectionKernelINS3_9RhsProjOpEEElLl0EEEvRNS_6TensorERKS9_SC_RKSt6vectorIlSaIlEERKSt8optionalIS9_ESL_bbENKUlvE1_clEvEUllE_EEvRNS_18TensorIteratorBaseERKT_EUliE_EEviT1_)
        .other          _ZN2at6native18elementwise_kernelILi128ELi4EZNS0_15gpu_kernel_implIZZNS0_73_GLOBAL__N__c8866d80_35_SparseBinaryOpIntersectionKernel_cu_b2145a98_327142_sparse_binary_op_intersection_kernel_implINS3_18CUDAKernelLauncherENS3_36CUDAValueSelectionIntersectionKernelINS3_9RhsProjOpEEElLl0EEEvRNS_6TensorERKS9_SC_RKSt6vectorIlSaIlEERKSt8optionalIS9_ESL_bbENKUlvE1_clEvEUllE_EEvRNS_18TensorIteratorBaseERKT_EUliE_EEviT1_,@"STO_CUDA_ENTRY STV_DEFAULT"
_ZN2at6native18elementwise_kernelILi128ELi4EZNS0_15gpu_kernel_implIZZNS0_73_GLOBAL__N__c8866d80_35_SparseBinaryOpIntersectionKernel_cu_b2145a98_327142_sparse_binary_op_intersection_kernel_implINS3_18CUDAKernelLauncherENS3_36CUDAValueSelectionIntersectionKernelINS3_9RhsProjOpEEElLl0EEEvRNS_6TensorERKS9_SC_RKSt6vectorIlSaIlEERKSt8optionalIS9_ESL_bbENKUlvE1_clEvEUllE_EEvRNS_18TensorIteratorBaseERKT_EUliE_EEviT1_:
.text._ZN2at6native18elementwise_kernelILi128ELi4EZNS0_15gpu_kernel_implIZZNS0_73_GLOBAL__N__c8866d80_35_SparseBinaryOpIntersectionKernel_cu_b2145a98_327142_sparse_binary_op_intersection_kernel_implINS3_18CUDAKernelLauncherENS3_36CUDAValueSelectionIntersectionKernelINS3_9RhsProjOpEEElLl0EEEvRNS_6TensorERKS9_SC_RKSt6vectorIlSaIlEERKSt8optionalIS9_ESL_bbENKUlvE1_clEvEUllE_EEvRNS_18TensorIteratorBaseERKT_EUliE_EEviT1_:
        /* <DEDUP_REMOVED lines=324> */
.L_x_11173:
        /* <DEDUP_REMOVED lines=17> */
.L_x_11177:
[----:B------:R0:W5:Y:S01]  /*1550*/  LDG.E.U8 R4, desc[UR36][R6.64] ;  /* 0x0000002406047981 */ /* 0x000162000c1e1100 */
[----:B------:R-:W-:Y:S01]  /*1560*/  MOV R5, RZ ;  /* 0x000000ff00057202 */ /* 0x000fe20000000f00 */
[----:B------:R-:W-:Y:S06]  /*1570*/  BRA `(.L_x_11179) ;  /* 0x0000000c00447947 */ /* 0x000fec0003800000 */
.L_x_11176:
        /* <DEDUP_REMOVED lines=8> */
.L_x_11181:
[----:B------:R-:W2:Y:S02]  /*1600*/  LDG.E R4, desc[UR36][R6.64] ;  /* 0x0000002406047981 */ /* 0x000ea4000c1e1900 */
[----:B--2---:R-:W-:Y:S01]  /*1610*/  SHF.R.S32.HI R5, RZ, 0x1f, R4 ;  /* 0x0000001fff057819 */ /* 0x004fe20000011404 */
[----:B------:R-:W-:Y:S06]  /*1620*/  BRA `(.L_x_11179) ;  /* 0x0000000c00187947 */ /* 0x000fec0003800000 */
.L_x_11180:
[----:B------:R-:W2:Y:S02]  /*1630*/  LDG.E.S16 R4, desc[UR36][R6.64] ;  /* 0x0000002406047981 */ /* 0x000ea4000c1e1700 */
[----:B--2---:R-:W-:Y:S01]  /*1640*/  SHF.R.S32.HI R5, RZ, 0x1f, R4 ;  /* 0x0000001fff057819 */ /* 0x004fe20000011404 */
[----:B------:R-:W-:Y:S06]  /*1650*/  BRA `(.L_x_11179) ;  /* 0x0000000c000c7947 */ /* 0x000fec0003800000 */
.L_x_11175:
        /* <DEDUP_REMOVED lines=9> */
.L_x_11183:
[----:B------:R-:W2:Y:S02]  /*16f0*/  LDG.E.U16 R6, desc[UR36][R6.64] ;  /* 0x0000002406067981 */ /* 0x000ea4000c1e1500 */
[----:B--2---:R-:W-:-:S06]  /*1700*/  HADD2.F32 R4, -RZ, R6.H0_H0 ;  /* 0x20000006ff047230 */ /* 0x004fcc0000004100 */
[----:B------:R-:W0:Y:S01]  /*1710*/  F2I.S64.TRUNC R4, R4 ;  /* 0x0000000400047311 */ /* 0x000e22000020d900 */
[----:B------:R-:W-:Y:S05]  /*1720*/  BRA `(.L_x_11179) ;  /* 0x0000000800d87947 */ /* 0x000fea0003800000 */
.L_x_11182:
        /* <DEDUP_REMOVED lines=9> */
.L_x_11185:
[----:B------:R-:W2:Y:S02]  /*17c0*/  LDG.E.U16 R6, desc[UR36][R6.64] ;  /* 0x0000002406067981 */ /* 0x000ea4000c1e1500 */
[----:B--2---:R-:W-:-:S06]  /*17d0*/  HADD2.F32 R4, -RZ, R6.H0_H0 ;  /* 0x20000006ff047230 */ /* 0x004fcc0000004100 */
[----:B------:R-:W0:Y:S01]  /*17e0*/  F2I.S64.TRUNC R4, R4 ;  /* 0x0000000400047311 */ /* 0x000e22000020d900 */
[----:B------:R-:W-:Y:S05]  /*17f0*/  BRA `(.L_x_11179) ;  /* 0x0000000800a47947 */ /* 0x000fea0003800000 */
.L_x_11184:
[----:B------:R-:W2:Y:S02]  /*1800*/  LDG.E.64 R4, desc[UR36][R6.64] ;  /* 0x0000002406047981 */ /* 0x000ea4000c1e1b00 */
[----:B--2---:R-:W0:Y:S01]  /*1810*/  F2I.S64.F64.TRUNC R4, R4 ;  /* 0x0000000400047311 */ /* 0x004e22000030d900 */
[----:B------:R-:W-:Y:S05]  /*1820*/  BRA `(.L_x_11179) ;  /* 0x0000000800987947 */ /* 0x000fea0003800000 */
.L_x_11174:
        /* <DEDUP_REMOVED lines=13> */
.L_x_11188:
[----:B------:R-:W2:Y:S02]  /*1900*/  LDG.E.64 R4, desc[UR36][R6.64] ;  /* 0x0000002406047981 */ /* 0x000ea4000c1e1b00 */
[----:B--2---:R-:W0:Y:S01]  /*1910*/  F2I.S64.F64.TRUNC R4, R4 ;  /* 0x0000000400047311 */ /* 0x004e22000030d900 */
[----:B------:R-:W-:Y:S05]  /*1920*/  BRA `(.L_x_11179) ;  /* 0x0000000800587947 */ /* 0x000fea0003800000 */
.L_x_11187:
        /* <DEDUP_REMOVED lines=26> */
.L_x_11190:
        /* <DEDUP_REMOVED lines=14> */
.L_x_11189:
[----:B------:R-:W2:Y:S02]  /*1bb0*/  LDG.E.U16 R4, desc[UR36][R6.64] ;  /* 0x0000002406047981 */ /* 0x000ea4000c1e1500 */
[----:B--2---:R-:W-:-:S06]  /*1bc0*/  SHF.L.U32 R4, R4, 0x10, RZ ;  /* 0x0000001004047819 */ /* 0x004fcc00000006ff */
[----:B------:R-:W0:Y:S01]  /*1bd0*/  F2I.S64.TRUNC R4, R4 ;  /* 0x0000000400047311 */ /* 0x000e22000020d900 */
[----:B------:R-:W-:Y:S05]  /*1be0*/  BRA `(.L_x_11179) ;  /* 0x0000000400a87947 */ /* 0x000fea0003800000 */
.L_x_11186:
        /* <DEDUP_REMOVED lines=11> */
.L_x_11193:
        /* <DEDUP_REMOVED lines=21> */
.L_x_11197:
[----:B------:R-:W-:Y:S05]  /*1df0*/  BSYNC.RECONVERGENT B1 ;  /* 0x0000000000017941 */ /* 0x000fea0003800200 */
.L_x_11196:
[----:B------:R-:W-:Y:S02]  /*1e00*/  SHF.L.U32 R0, R0, 0x14, RZ ;  /* 0x0000001400007819 */ /* 0x000fe400000006ff */
[----:B------:R-:W-:-:S04]  /*1e10*/  LEA R3, R3, 0x3b800000, 0x17 ;  /* 0x3b80000003037811 */ /* 0x000fc800078eb8ff */
[----:B------:R-:W-:-:S07]  /*1e20*/  LOP3.LUT R4, R3, R0, R7, 0xfe, !PT ;  /* 0x0000000003047212 */ /* 0x000fce00078efe07 */
.L_x_11195:
[----:B------:R-:W-:Y:S05]  /*1e30*/  BSYNC.RECONVERGENT B0 ;  /* 0x0000000000007941 */ /* 0x000fea0003800200 */
.L_x_11194:
[----:B------:R-:W1:Y:S01]  /*1e40*/  F2I.S64.TRUNC R4, R4 ;  /* 0x0000000400047311 */ /* 0x000e62000020d900 */
[----:B------:R-:W-:Y:S05]  /*1e50*/  BRA `(.L_x_11179) ;  /* 0x00000004000c7947 */ /* 0x000fea0003800000 */
.L_x_11192:
        /* <DEDUP_REMOVED lines=21> */
.L_x_11201:
[----:B------:R-:W-:Y:S05]  /*1fb0*/  BSYNC.RECONVERGENT B1 ;  /* 0x0000000000017941 */ /* 0x000fea0003800200 */
.L_x_11200:
[----:B------:R-:W-:Y:S01]  /*1fc0*/  IMAD.SHL.U32 R0, R0, 0x200000, RZ ;  /* 0x0020000000007824 */ /* 0x000fe200078e00ff */
[----:B------:R-:W-:-:S04]  /*1fd0*/  LEA R3, R3, 0x37800000, 0x17 ;  /* 0x3780000003037811 */ /* 0x000fc800078eb8ff */
[----:B------:R-:W-:-:S07]  /*1fe0*/  LOP3.LUT R4, R3, R0, R7, 0xfe, !PT ;  /* 0x0000000003047212 */ /* 0x000fce00078efe07 */
.L_x_11199:
[----:B------:R-:W-:Y:S05]  /*1ff0*/  BSYNC.RECONVERGENT B0 ;  /* 0x0000000000007941 */ /* 0x000fea0003800200 */
.L_x_11198:
[----:B------:R-:W2:Y:S01]  /*2000*/  F2I.S64.TRUNC R4, R4 ;  /* 0x0000000400047311 */ /* 0x000ea2000020d900 */
[----:B------:R-:W-:Y:S05]  /*2010*/  BRA `(.L_x_11179) ;  /* 0x00000000009c7947 */ /* 0x000fea0003800000 */
.L_x_11191:
[----:B------:R-:W-:-:S09]  /*2020*/  UISETP.NE.AND UP0, UPT, UR4, 0x1c, UPT ;  /* 0x0000001c0400788c */ /* 0x000fd2000bf05270 */
[----:B------:R-:W-:Y:S05]  /*2030*/  BRA.U !UP0, `(.L_x_11202) ;  /* 0x00000001088c7547 */ /* 0x000fea000b800000 */
[----:B------:R-:W-:-:S09]  /*2040*/  UISETP.NE.AND UP0, UPT, UR4, 0x1d, UPT ;  /* 0x0000001d0400788c */ /* 0x000fd2000bf05270 */
[----:B------:R-:W-:Y:S05]  /*2050*/  BRA.U !UP0, `(.L_x_11203) ;  /* 0x00000001087c7547 */ /* 0x000fea000b800000 */
[----:B------:R-:W-:-:S09]  /*2060*/  UISETP.NE.AND UP0, UPT, UR4, 0x2c, UPT ;  /* 0x0000002c0400788c */ /* 0x000fd2000bf05270 */
[----:B------:R-:W-:Y:S05]  /*2070*/  BRA.U !UP0, `(.L_x_11204) ;  /* 0x0000000108487547 */ /* 0x000fea000b800000 */
.L_x_11178:
        /* <DEDUP_REMOVED lines=16> */
.L_x_11205:
[----:B------:R-:W-:Y:S01]  /*2180*/  CS2R R4, SRZ ;  /* 0x0000000000047805 */ /* 0x000fe2000001ff00 */
[----:B------:R-:W-:Y:S06]  /*2190*/  BRA `(.L_x_11179) ;  /* 0x00000000003c7947 */ /* 0x000fec0003800000 */
.L_x_11204:
        /* <DEDUP_REMOVED lines=8> */
.L_x_11207:
[----:B------:R-:W-:Y:S05]  /*2220*/  BSYNC.RECONVERGENT B0 ;  /* 0x0000000000007941 */ /* 0x000fea0003800200 */
.L_x_11206:
[----:B------:R-:W4:Y:S01]  /*2230*/  F2I.S64.TRUNC R4, R4 ;  /* 0x0000000400047311 */ /* 0x000f22000020d900 */
[----:B------:R-:W-:Y:S05]  /*2240*/  BRA `(.L_x_11179) ;  /* 0x0000000000107947 */ /* 0x000fea0003800000 */
.L_x_11203:
[----:B------:R0:W5:Y:S01]  /*2250*/  LDG.E.64 R4, desc[UR36][R6.64] ;  /* 0x0000002406047981 */ /* 0x000162000c1e1b00 */
[----:B------:R-:W-:Y:S05]  /*2260*/  BRA `(.L_x_11179) ;  /* 0x0000000000087947 */ /* 0x000fea0003800000 */
.L_x_11202:
[----:B------:R3:W5:Y:S01]  /*2270*/  LDG.E R4, desc[UR36][R6.64] ;  /* 0x0000002406047981 */ /* 0x000762000c1e1900 */
[----:B------:R-:W-:-:S07]  /*2280*/  HFMA2 R5, -RZ, RZ, 0, 0 ;  /* 0x00000000ff057431 */ /* 0x000fce00000001ff */
.L_x_11179:
        /* <DEDUP_REMOVED lines=38> */
.L_x_11210:
        /* <DEDUP_REMOVED lines=72> */
.L_x_11209:
        /* <DEDUP_REMOVED lines=52> */
.L_x_11211:
        /* <DEDUP_REMOVED lines=34> */
.L_x_11212:
        /* <DEDUP_REMOVED lines=18> */
.L_x_11208:
        /* <DEDUP_REMOVED lines=16> */
.L_x_11216:
[----:B------:R3:W-:Y:S01]  /*30f0*/  STG.E.U8 desc[UR36][R2.64], R54 ;  /* 0x0000003602007986 */ /* 0x0007e2000c101124 */
[----:B------:R-:W-:Y:S05]  /*3100*/  BRA `(.L_x_11218) ;  /* 0x0000000c00387947 */ /* 0x000fea0003800000 */
.L_x_11215:
        /* <DEDUP_REMOVED lines=8> */
.L_x_11220:
[----:B------:R3:W-:Y:S01]  /*3190*/  STG.E desc[UR36][R2.64], R54 ;  /* 0x0000003602007986 */ /* 0x0007e2000c101924 */
[----:B------:R-:W-:Y:S05]  /*31a0*/  BRA `(.L_x_11218) ;  /* 0x0000000c00107947 */ /* 0x000fea0003800000 */
.L_x_11219:
[----:B------:R3:W-:Y:S01]  /*31b0*/  STG.E.U16 desc[UR36][R2.64], R54 ;  /* 0x0000003602007986 */ /* 0x0007e2000c101524 */
[----:B------:R-:W-:Y:S05]  /*31c0*/  BRA `(.L_x_11218) ;  /* 0x0000000c00087947 */ /* 0x000fea0003800000 */
.L_x_11214:
        /* <DEDUP_REMOVED lines=9> */
.L_x_11222:
[----:B------:R-:W3:Y:S02]  /*3260*/  I2F.S64 R0, R54 ;  /* 0x0000003600007312 */ /* 0x000ee40000301400 */
[----:B---3--:R-:W-:-:S05]  /*3270*/  F2FP.F16.F32.PACK_AB R0, RZ, R0 ;  /* 0x00000000ff00723e */ /* 0x008fca00000000ff */
[----:B------:R3:W-:Y:S01]  /*3280*/  STG.E.U16 desc[UR36][R2.64], R0 ;  /* 0x0000000002007986 */ /* 0x0007e2000c101524 */
[----:B------:R-:W-:Y:S05]  /*3290*/  BRA `(.L_x_11218) ;  /* 0x0000000800d47947 */ /* 0x000fea0003800000 */
.L_x_11221:
        /* <DEDUP_REMOVED lines=10> */
.L_x_11224:
[----:B------:R-:W1:Y:S02]  /*3340*/  I2F.S64 R54, R54 ;  /* 0x0000003600367312 */ /* 0x000e640000301400 */
[----:B-12-45:R-:W-:-:S04]  /*3350*/  F2FP.F16.F32.PACK_AB R5, RZ, R54 ;  /* 0x00000036ff05723e */ /* 0x036fc800000000ff */
[----:B------:R-:W-:-:S05]  /*3360*/  PRMT R5, R5, 0x5410, RZ ;  /* 0x0000541005057816 */ /* 0x000fca00000000ff */
[----:B------:R1:W-:Y:S01]  /*3370*/  STG.E desc[UR36][R2.64], R5 ;  /* 0x0000000502007986 */ /* 0x0003e2000c101924 */
[----:B------:R-:W-:Y:S05]  /*3380*/  BRA `(.L_x_11218) ;  /* 0x0000000800987947 */ /* 0x000fea0003800000 */
.L_x_11223:
[----:B-12-45:R-:W1:Y:S02]  /*3390*/  I2F.F64.S64 R4, R54 ;  /* 0x0000003600047312 */ /* 0x036e640000301c00 */
[----:B-1----:R1:W-:Y:S01]  /*33a0*/  STG.E.64 desc[UR36][R2.64], R4 ;  /* 0x0000000402007986 */ /* 0x0023e2000c101b24 */
[----:B------:R-:W-:Y:S05]  /*33b0*/  BRA `(.L_x_11218) ;  /* 0x00000008008c7947 */ /* 0x000fea0003800000 */
.L_x_11213:
        /* <DEDUP_REMOVED lines=13> */
.L_x_11227:
[----:B-12-45:R-:W1:Y:S01]  /*3490*/  I2F.F64.S64 R4, R54 ;  /* 0x0000003600047312 */ /* 0x036e620000301c00 */
[----:B------:R-:W-:-:S05]  /*34a0*/  CS2R R6, SRZ ;  /* 0x0000000000067805 */ /* 0x000fca000001ff00 */
[----:B-1----:R1:W-:Y:S01]  /*34b0*/  STG.E.128 desc[UR36][R2.64], R4 ;  /* 0x0000000402007986 */ /* 0x0023e2000c101d24 */
[----:B------:R-:W-:Y:S05]  /*34c0*/  BRA `(.L_x_11218) ;  /* 0x0000000800487947 */ /* 0x000fea0003800000 */
.L_x_11226:
        /* <DEDUP_REMOVED lines=19> */
.L_x_11231:
[----:B------:R-:W-:Y:S05]  /*3600*/  BSYNC.RECONVERGENT B0 ;  /* 0x0000000000007941 */ /* 0x000fea0003800200 */
.L_x_11230:
[----:B------:R-:W-:-:S05]  /*3610*/  LOP3.LUT R5, R0, 0x80, R5, 0xf8, !PT ;  /* 0x0000008000057812 */ /* 0x000fca00078ef805 */
[----:B------:R1:W-:Y:S01]  /*3620*/  STG.E.U8 desc[UR36][R2.64], R5 ;  /* 0x0000000502007986 */ /* 0x0003e2000c101124 */
[----:B------:R-:W-:Y:S05]  /*3630*/  BRA `(.L_x_11218) ;  /* 0x0000000400ec7947 */ /* 0x000fea0003800000 */
.L_x_11229:
        /* <DEDUP_REMOVED lines=15> */
.L_x_11233:
[----:B------:R-:W-:Y:S05]  /*3730*/  BSYNC.RECONVERGENT B0 ;  /* 0x0000000000007941 */ /* 0x000fea0003800200 */
.L_x_11232:
[----:B------:R-:W-:-:S05]  /*3740*/  LOP3.LUT R5, R0, 0x80, R5, 0xf8, !PT ;  /* 0x0000008000057812 */ /* 0x000fca00078ef805 */
[----:B------:R1:W-:Y:S01]  /*3750*/  STG.E.U8 desc[UR36][R2.64], R5 ;  /* 0x0000000502007986 */ /* 0x0003e2000c101124 */
[----:B------:R-:W-:Y:S05]  /*3760*/  BRA `(.L_x_11218) ;  /* 0x0000000400a07947 */ /* 0x000fea0003800000 */
.L_x_11228:
[----:B------:R-:W3:Y:S02]  /*3770*/  I2F.S64 R0, R54 ;  /* 0x0000003600007312 */ /* 0x000ee40000301400 */
[----:B---3--:R-:W-:-:S05]  /*3780*/  F2FP.BF16.F32.PACK_AB R0, RZ, R0 ;  /* 0x00000000ff00723e */ /* 0x008fca00000010ff */
[----:B------:R3:W-:Y:S01]  /*3790*/  STG.E.U16 desc[UR36][R2.64], R0 ;  /* 0x0000000002007986 */ /* 0x0007e2000c101524 */
[----:B------:R-:W-:Y:S05]  /*37a0*/  BRA `(.L_x_11218) ;  /* 0x0000000400907947 */ /* 0x000fea0003800000 */
.L_x_11225:
        /* <DEDUP_REMOVED lines=10> */
.L_x_11236:
        /* <DEDUP_REMOVED lines=13> */
.L_x_11239:
[----:B------:R-:W-:-:S04]  /*3920*/  SHF.R.U32.HI R0, RZ, 0x14, R5 ;  /* 0x00000014ff007819 */ /* 0x000fc80000011605 */
[----:B------:R-:W-:-:S04]  /*3930*/  LOP3.LUT R0, R0, 0x1, RZ, 0xc0, !PT ;  /* 0x0000000100007812 */ /* 0x000fc800078ec0ff */
[----:B------:R-:W-:-:S04]  /*3940*/  IADD3 R0, PT, PT, R5, 0x487ffff, R0 ;  /* 0x0487ffff05007810 */ /* 0x000fc80007ffe000 */
[----:B------:R-:W-:-:S04]  /*3950*/  SHF.R.U32.HI R0, RZ, 0x14, R0 ;  /* 0x00000014ff007819 */ /* 0x000fc80000011600 */
[----:B------:R-:W-:-:S07]  /*3960*/  LOP3.LUT R4, R0, 0xff, RZ, 0xc0, !PT ;  /* 0x000000ff00047812 */ /* 0x000fce00078ec0ff */
.L_x_11240:
[----:B------:R-:W-:-:S04]  /*3970*/  SHF.R.U32.HI R5, RZ, 0x18, R5 ;  /* 0x00000018ff057819 */ /* 0x000fc80000011605 */
[----:B------:R-:W-:-:S04]  /*3980*/  LOP3.LUT R4, R4, 0x80, R5, 0xf8, !PT ;  /* 0x0000008004047812 */ /* 0x000fc800078ef805 */
[----:B------:R-:W-:-:S07]  /*3990*/  PRMT R0, R4, 0x7610, R0 ;  /* 0x0000761004007816 */ /* 0x000fce0000000000 */
.L_x_11238:
[----:B------:R-:W-:Y:S05]  /*39a0*/  BSYNC.RECONVERGENT B0 ;  /* 0x0000000000007941 */ /* 0x000fea0003800200 */
.L_x_11237:
[----:B------:R1:W-:Y:S01]  /*39b0*/  STG.E.U8 desc[UR36][R2.64], R0 ;  /* 0x0000000002007986 */ /* 0x0003e2000c101124 */
[----:B------:R-:W-:Y:S05]  /*39c0*/  BRA `(.L_x_11218) ;  /* 0x0000000400087947 */ /* 0x000fea0003800000 */
.L_x_11235:
        /* <DEDUP_REMOVED lines=13> */
.L_x_11243:
[----:B------:R-:W-:-:S04]  /*3aa0*/  SHF.R.U32.HI R0, RZ, 0x15, R5 ;  /* 0x00000015ff007819 */ /* 0x000fc80000011605 */
[----:B------:R-:W-:-:S04]  /*3ab0*/  LOP3.LUT R0, R0, 0x1, RZ, 0xc0, !PT ;  /* 0x0000000100007812 */ /* 0x000fc800078ec0ff */
[----:B------:R-:W-:-:S04]  /*3ac0*/  IADD3 R0, PT, PT, R5, 0x88fffff, R0 ;  /* 0x088fffff05007810 */ /* 0x000fc80007ffe000 */
[----:B------:R-:W-:-:S04]  /*3ad0*/  SHF.R.U32.HI R0, RZ, 0x15, R0 ;  /* 0x00000015ff007819 */ /* 0x000fc80000011600 */
[----:B------:R-:W-:-:S07]  /*3ae0*/  LOP3.LUT R4, R0, 0xff, RZ, 0xc0, !PT ;  /* 0x000000ff00047812 */ /* 0x000fce00078ec0ff */
.L_x_11244:
[----:B------:R-:W-:-:S04]  /*3af0*/  SHF.R.U32.HI R5, RZ, 0x18, R5 ;  /* 0x00000018ff057819 */ /* 0x000fc80000011605 */
[----:B------:R-:W-:-:S04]  /*3b00*/  LOP3.LUT R4, R4, 0x80, R5, 0xf8, !PT ;  /* 0x0000008004047812 */ /* 0x000fc800078ef805 */
[----:B------:R-:W-:-:S07]  /*3b10*/  PRMT R0, R4, 0x7610, R0 ;  /* 0x0000761004007816 */ /* 0x000fce0000000000 */
.L_x_11242:
[----:B------:R-:W-:Y:S05]  /*3b20*/  BSYNC.RECONVERGENT B0 ;  /* 0x0000000000007941 */ /* 0x000fea0003800200 */
.L_x_11241:
[----:B------:R1:W-:Y:S01]  /*3b30*/  STG.E.U8 desc[UR36][R2.64], R0 ;  /* 0x0000000002007986 */ /* 0x0003e2000c101124 */
[----:B------:R-:W-:Y:S05]  /*3b40*/  BRA `(.L_x_11218) ;  /* 0x0000000000a87947 */ /* 0x000fea0003800000 */
.L_x_11234:
[----:B------:R-:W-:-:S09]  /*3b50*/  UISETP.NE.AND UP0, UPT, UR4, 0x1c, UPT ;  /* 0x0000001c0400788c */ /* 0x000fd2000bf05270 */
[----:B------:R-:W-:Y:S05]  /*3b60*/  BRA.U !UP0, `(.L_x_11245) ;  /* 0x00000001089c7547 */ /* 0x000fea000b800000 */
[----:B------:R-:W-:-:S09]  /*3b70*/  UISETP.NE.AND UP0, UPT, UR4, 0x1d, UPT ;  /* 0x0000001d0400788c */ /* 0x000fd2000bf05270 */
[----:B------:R-:W-:Y:S05]  /*3b80*/  BRA.U !UP0, `(.L_x_11246) ;  /* 0x00000001088c7547 */ /* 0x000fea000b800000 */
[----:B------:R-:W-:-:S09]  /*3b90*/  UISETP.NE.AND UP0, UPT, UR4, 0x2c, UPT ;  /* 0x0000002c0400788c */ /* 0x000fd2000bf05270 */
[----:B------:R-:W-:Y:S05]  /*3ba0*/  BRA.U !UP0, `(.L_x_11247) ;  /* 0x0000000108447547 */ /* 0x000fea000b800000 */
.L_x_11217:
        /* <DEDUP_REMOVED lines=16> */
.L_x_11248:
[----:B------:R-:W-:Y:S05]  /*3cb0*/  BRA `(.L_x_11218) ;  /* 0x00000000004c7947 */ /* 0x000fea0003800000 */
.L_x_11247:
        /* <DEDUP_REMOVED lines=16> */
.L_x_11246:
[----:B------:R3:W-:Y:S01]  /*3dc0*/  STG.E.64 desc[UR36][R2.64], R54 ;  /* 0x0000003602007986 */ /* 0x0007e2000c101b24 */
[----:B------:R-:W-:Y:S05]  /*3dd0*/  BRA `(.L_x_11218) ;  /* 0x0000000000047947 */ /* 0x000fea0003800000 */
.L_x_11245:
[----:B------:R3:W-:Y:S02]  /*3de0*/  STG.E desc[UR36][R2.64], R54 ;  /* 0x0000003602007986 */ /* 0x0007e4000c101924 */
.L_x_11218:
[----:B------:R-:W-:-:S07]  /*3df0*/  VIADD R17, R17, 0x80 ;  /* 0x0000008011117836 */ /* 0x000fce0000000000 */
.L_x_11172:
[----:B------:R-:W-:Y:S05]  /*3e00*/  BSYNC.RECONVERGENT B6 ;  /* 0x0000000000067941 */ /* 0x000fea0003800200 */
.L_x_11171:
        /* <DEDUP_REMOVED lines=307> */
.L_x_11251:
        /* <DEDUP_REMOVED lines=17> */
.L_x_11255:
[----:B--2-45:R0:W5:Y:S01]  /*5250*/  LDG.E.U8 R4, desc[UR36][R6.64] ;  /* 0x0000002406047981 */ /* 0x034162000c1e1100 */
[----:B------:R-:W-:Y:S01]  /*5260*/  IMAD.MOV.U32 R5, RZ, RZ, RZ ;  /* 0x000000ffff057224 */ /* 0x000fe200078e00ff */
[----:B------:R-:W-:Y:S06]  /*5270*/  BRA `(.L_x_11257) ;  /* 0x0000000c00447947 */ /* 0x000fec0003800000 */
.L_x_11254:
        /* <DEDUP_REMOVED lines=8> */
.L_x_11259:
[----:B--2-45:R-:W2:Y:S02]  /*5300*/  LDG.E R4, desc[UR36][R6.64] ;  /* 0x0000002406047981 */ /* 0x034ea4000c1e1900 */
[----:B--2---:R-:W-:Y:S01]  /*5310*/  SHF.R.S32.HI R5, RZ, 0x1f, R4 ;  /* 0x0000001fff057819 */ /* 0x004fe20000011404 */
[----:B------:R-:W-:Y:S06]  /*5320*/  BRA `(.L_x_11257) ;  /* 0x0000000c00187947 */ /* 0x000fec0003800000 */
.L_x_11258:
[----:B--2-45:R-:W2:Y:S02]  /*5330*/  LDG.E.S16 R4, desc[UR36][R6.64] ;  /* 0x0000002406047981 */ /* 0x034ea4000c1e1700 */
[----:B--2---:R-:W-:Y:S01]  /*5340*/  SHF.R.S32.HI R5, RZ, 0x1f, R4 ;  /* 0x0000001fff057819 */ /* 0x004fe20000011404 */
[----:B------:R-:W-:Y:S06]  /*5350*/  BRA `(.L_x_11257) ;  /* 0x0000000c000c7947 */ /* 0x000fec0003800000 */
.L_x_11253:
        /* <DEDUP_REMOVED lines=9> */
.L_x_11261:
[----:B------:R-:W2:Y:S02]  /*53f0*/  LDG.E.U16 R6, desc[UR36][R6.64] ;  /* 0x0000002406067981 */ /* 0x000ea4000c1e1500 */
[----:B--2-45:R-:W-:-:S06]  /*5400*/  HADD2.F32 R4, -RZ, R6.H0_H0 ;  /* 0x20000006ff047230 */ /* 0x034fcc0000004100 */
[----:B------:R-:W0:Y:S01]  /*5410*/  F2I.S64.TRUNC R4, R4 ;  /* 0x0000000400047311 */ /* 0x000e22000020d900 */
[----:B------:R-:W-:Y:S05]  /*5420*/  BRA `(.L_x_11257) ;  /* 0x0000000800d87947 */ /* 0x000fea0003800000 */
.L_x_11260:
        /* <DEDUP_REMOVED lines=9> */
.L_x_11263:
[----:B------:R-:W2:Y:S02]  /*54c0*/  LDG.E.U16 R6, desc[UR36][R6.64] ;  /* 0x0000002406067981 */ /* 0x000ea4000c1e1500 */
[----:B--2-45:R-:W-:-:S06]  /*54d0*/  HADD2.F32 R4, -RZ, R6.H0_H0 ;  /* 0x20000006ff047230 */ /* 0x034fcc0000004100 */
[----:B------:R-:W2:Y:S01]  /*54e0*/  F2I.S64.TRUNC R4, R4 ;  /* 0x0000000400047311 */ /* 0x000ea2000020d900 */
[----:B------:R-:W-:Y:S05]  /*54f0*/  BRA `(.L_x_11257) ;  /* 0x0000000800a47947 */ /* 0x000fea0003800000 */
.L_x_11262:
[----:B--2-45:R-:W2:Y:S02]  /*5500*/  LDG.E.64 R4, desc[UR36][R6.64] ;  /* 0x0000002406047981 */ /* 0x034ea4000c1e1b00 */
[----:B--2---:R-:W4:Y:S01]  /*5510*/  F2I.S64.F64.TRUNC R4, R4 ;  /* 0x0000000400047311 */ /* 0x004f22000030d900 */
[----:B------:R-:W-:Y:S05]  /*5520*/  BRA `(.L_x_11257) ;  /* 0x0000000800987947 */ /* 0x000fea0003800000 */
.L_x_11252:
        /* <DEDUP_REMOVED lines=13> */
.L_x_11266:
[----:B--2-45:R-:W2:Y:S02]  /*5600*/  LDG.E.64 R4, desc[UR36][R6.64] ;  /* 0x0000002406047981 */ /* 0x034ea4000c1e1b00 */
[----:B--2---:R-:W0:Y:S01]  /*5610*/  F2I.S64.F64.TRUNC R4, R4 ;  /* 0x0000000400047311 */ /* 0x004e22000030d900 */
[----:B------:R-:W-:Y:S05]  /*5620*/  BRA `(.L_x_11257) ;  /* 0x0000000800587947 */ /* 0x000fea0003800000 */
.L_x_11265:
        /* <DEDUP_REMOVED lines=26> */
.L_x_11268:
        /* <DEDUP_REMOVED lines=14> */
.L_x_11267:
[----:B--2-45:R-:W2:Y:S02]  /*58b0*/  LDG.E.U16 R4, desc[UR36][R6.64] ;  /* 0x0000002406047981 */ /* 0x034ea4000c1e1500 */
[----:B--2---:R-:W-:-:S06]  /*58c0*/  IMAD.U32 R4, R4, 0x10000, RZ ;  /* 0x0001000004047824 */ /* 0x004fcc00078e00ff */
[----:B------:R-:W0:Y:S01]  /*58d0*/  F2I.S64.TRUNC R4, R4 ;  /* 0x0000000400047311 */ /* 0x000e22000020d900 */
[----:B------:R-:W-:Y:S05]  /*58e0*/  BRA `(.L_x_11257) ;  /* 0x0000000400a87947 */ /* 0x000fea0003800000 */
.L_x_11264:
        /* <DEDUP_REMOVED lines=11> */
.L_x_11271:
        /* <DEDUP_REMOVED lines=21> */
.L_x_11275:
[----:B------:R-:W-:Y:S05]  /*5af0*/  BSYNC.RECONVERGENT B1 ;  /* 0x0000000000017941 */ /* 0x000fea0003800200 */
.L_x_11274:
[----:B------:R-:W-:Y:S01]  /*5b00*/  IMAD.SHL.U32 R0, R0, 0x100000, RZ ;  /* 0x0010000000007824 */ /* 0x000fe200078e00ff */
[----:B------:R-:W-:-:S04]  /*5b10*/  LEA R3, R3, 0x3b800000, 0x17 ;  /* 0x3b80000003037811 */ /* 0x000fc800078eb8ff */
[----:B------:R-:W-:-:S07]  /*5b20*/  LOP3.LUT R4, R3, R0, R7, 0xfe, !PT ;  /* 0x0000000003047212 */ /* 0x000fce00078efe07 */
.L_x_11273:
[----:B------:R-:W-:Y:S05]  /*5b30*/  BSYNC.RECONVERGENT B0 ;  /* 0x0000000000007941 */ /* 0x000fea0003800200 */
.L_x_11272:
[----:B------:R-:W0:Y:S01]  /*5b40*/  F2I.S64.TRUNC R4, R4 ;  /* 0x0000000400047311 */ /* 0x000e22000020d900 */
[----:B------:R-:W-:Y:S05]  /*5b50*/  BRA `(.L_x_11257) ;  /* 0x00000004000c7947 */ /* 0x000fea0003800000 */
.L_x_11270:
        /* <DEDUP_REMOVED lines=21> */
.L_x_11279:
[----:B------:R-:W-:Y:S05]  /*5cb0*/  BSYNC.RECONVERGENT B1 ;  /* 0x0000000000017941 */ /* 0x000fea0003800200 */
.L_x_11278:
[----:B------:R-:W-:Y:S02]  /*5cc0*/  SHF.L.U32 R0, R0, 0x15, RZ ;  /* 0x0000001500007819 */ /* 0x000fe400000006ff */
[----:B------:R-:W-:-:S04]  /*5cd0*/  LEA R3, R3, 0x37800000, 0x17 ;  /* 0x3780000003037811 */ /* 0x000fc800078eb8ff */
[----:B------:R-:W-:-:S07]  /*5ce0*/  LOP3.LUT R4, R3, R0, R7, 0xfe, !PT ;  /* 0x0000000003047212 */ /* 0x000fce00078efe07 */
.L_x_11277:
[----:B------:R-:W-:Y:S05]  /*5cf0*/  BSYNC.RECONVERGENT B0 ;  /* 0x0000000000007941 */ /* 0x000fea0003800200 */
.L_x_11276:
[----:B------:R-:W0:Y:S01]  /*5d00*/  F2I.S64.TRUNC R4, R4 ;  /* 0x0000000400047311 */ /* 0x000e22000020d900 */
[----:B------:R-:W-:Y:S05]  /*5d10*/  BRA `(.L_x_11257) ;  /* 0x00000000009c7947 */ /* 0x000fea0003800000 */
.L_x_11269:
        /* <DEDUP_REMOVED lines=14> */
.L_x_11283:
[----:B------:R-:W-:Y:S05]  /*5e00*/  BSYNC.RECONVERGENT B0 ;  /* 0x0000000000007941 */ /* 0x000fea0003800200 */
.L_x_11282:
[----:B------:R-:W0:Y:S01]  /*5e10*/  F2I.S64.TRUNC R4, R4 ;  /* 0x0000000400047311 */ /* 0x000e22000020d900 */
[----:B------:R-:W-:Y:S05]  /*5e20*/  BRA `(.L_x_11257) ;  /* 0x0000000000587947 */ /* 0x000fea0003800000 */
.L_x_11256:
        /* <DEDUP_REMOVED lines=16> */
.L_x_11284:
[----:B------:R-:W-:Y:S01]  /*5f30*/  CS2R R4, SRZ ;  /* 0x0000000000047805 */ /* 0x000fe2000001ff00 */
[----:B------:R-:W-:Y:S06]  /*5f40*/  BRA `(.L_x_11257) ;  /* 0x0000000000107947 */ /* 0x000fec0003800000 */
.L_x_11281:
[----:B--2-45:R0:W5:Y:S01]  /*5f50*/  LDG.E.64 R4, desc[UR36][R6.64] ;  /* 0x0000002406047981 */ /* 0x034162000c1e1b00 */
[----:B------:R-:W-:Y:S05]  /*5f60*/  BRA `(.L_x_11257) ;  /* 0x0000000000087947 */ /* 0x000fea0003800000 */
.L_x_11280:
[----:B--2-45:R0:W5:Y:S01]  /*5f70*/  LDG.E R4, desc[UR36][R6.64] ;  /* 0x0000002406047981 */ /* 0x034162000c1e1900 */
[----:B------:R-:W-:-:S07]  /*5f80*/  IMAD.MOV.U32 R5, RZ, RZ, RZ ;  /* 0x000000ffff057224 */ /* 0x000fce00078e00ff */
.L_x_11257:
        /* <DEDUP_REMOVED lines=38> */
.L_x_11287:
        /* <DEDUP_REMOVED lines=72> */
.L_x_11286:
        /* <DEDUP_REMOVED lines=52> */
.L_x_11288:
        /* <DEDUP_REMOVED lines=34> */
.L_x_11289:
        /* <DEDUP_REMOVED lines=18> */
.L_x_11285:
        /* <DEDUP_REMOVED lines=16> */
.L_x_11293:
[----:B------:R0:W-:Y:S01]  /*6df0*/  STG.E.U8 desc[UR36][R2.64], R54 ;  /* 0x0000003602007986 */ /* 0x0001e2000c101124 */
[----:B------:R-:W-:Y:S05]  /*6e00*/  BRA `(.L_x_11295) ;  /* 0x0000000c00347947 */ /* 0x000fea0003800000 */
.L_x_11292:
        /* <DEDUP_REMOVED lines=8> */
.L_x_11297:
[----:B------:R0:W-:Y:S01]  /*6e90*/  STG.E desc[UR36][R2.64], R54 ;  /* 0x0000003602007986 */ /* 0x0001e2000c101924 */
[----:B------:R-:W-:Y:S05]  /*6ea0*/  BRA `(.L_x_11295) ;  /* 0x0000000c000c7947 */ /* 0x000fea0003800000 */
.L_x_11296:
[----:B------:R0:W-:Y:S01]  /*6eb0*/  STG.E.U16 desc[UR36][R2.64], R54 ;  /* 0x0000003602007986 */ /* 0x0001e2000c101524 */
[----:B------:R-:W-:Y:S05]  /*6ec0*/  BRA `(.L_x_11295) ;  /* 0x0000000c00047947 */ /* 0x000fea0003800000 */
.L_x_11291:
        /* <DEDUP_REMOVED lines=9> */
.L_x_11299:
[----:B------:R-:W0:Y:S02]  /*6f60*/  I2F.S64 R0, R54 ;  /* 0x0000003600007312 */ /* 0x000e240000301400 */
[----:B0-----:R-:W-:-:S05]  /*6f70*/  F2FP.F16.F32.PACK_AB R0, RZ, R0 ;  /* 0x00000000ff00723e */ /* 0x001fca00000000ff */
[----:B------:R0:W-:Y:S01]  /*6f80*/  STG.E.U16 desc[UR36][R2.64], R0 ;  /* 0x0000000002007986 */ /* 0x0001e2000c101524 */
[----:B------:R-:W-:Y:S05]  /*6f90*/  BRA `(.L_x_11295) ;  /* 0x0000000800d07947 */ /* 0x000fea0003800000 */
.L_x_11298:
        /* <DEDUP_REMOVED lines=10> */
.L_x_11301:
[----:B------:R-:W1:Y:S02]  /*7040*/  I2F.S64 R54, R54 ;  /* 0x0000003600367312 */ /* 0x000e640000301400 */
[----:B-12345:R-:W-:-:S04]  /*7050*/  F2FP.F16.F32.PACK_AB R5, RZ, R54 ;  /* 0x00000036ff05723e */ /* 0x03efc800000000ff */
[----:B------:R-:W-:-:S05]  /*7060*/  PRMT R5, R5, 0x5410, RZ ;  /* 0x0000541005057816 */ /* 0x000fca00000000ff */
[----:B------:R0:W-:Y:S01]  /*7070*/  STG.E desc[UR36][R2.64], R5 ;  /* 0x0000000502007986 */ /* 0x0001e2000c101924 */
[----:B------:R-:W-:Y:S05]  /*7080*/  BRA `(.L_x_11295) ;  /* 0x0000000800947947 */ /* 0x000fea0003800000 */
.L_x_11300:
[----:B-12345:R-:W0:Y:S02]  /*7090*/  I2F.F64.S64 R4, R54 ;  /* 0x0000003600047312 */ /* 0x03ee240000301c00 */
[----:B0-----:R0:W-:Y:S01]  /*70a0*/  STG.E.64 desc[UR36][R2.64], R4 ;  /* 0x0000000402007986 */ /* 0x0011e2000c101b24 */
[----:B------:R-:W-:Y:S05]  /*70b0*/  BRA `(.L_x_11295) ;  /* 0x0000000800887947 */ /* 0x000fea0003800000 */
.L_x_11290:
        /* <DEDUP_REMOVED lines=12> */
.L_x_11305:
        /* <DEDUP_REMOVED lines=18> */
.L_x_11308:
[----:B------:R-:W-:-:S04]  /*72a0*/  SHF.R.U32.HI R5, RZ, 0x18, R5 ;  /* 0x00000018ff057819 */ /* 0x000fc80000011605 */
[----:B------:R-:W-:-:S07]  /*72b0*/  LOP3.LUT R0, R0, 0x80, R5, 0xf8, !PT ;  /* 0x0000008000007812 */ /* 0x000fce00078ef805 */
.L_x_11307:
[----:B------:R-:W-:Y:S05]  /*72c0*/  BSYNC.RECONVERGENT B0 ;  /* 0x0000000000007941 */ /* 0x000fea0003800200 */
.L_x_11306:
[----:B------:R0:W-:Y:S01]  /*72d0*/  STG.E.U8 desc[UR36][R2.64], R0 ;  /* 0x0000000002007986 */ /* 0x0001e2000c101124 */
[----:B------:R-:W-:Y:S05]  /*72e0*/  BRA `(.L_x_11295) ;  /* 0x0000000400fc7947 */ /* 0x000fea0003800000 */
.L_x_11304:
        /* <DEDUP_REMOVED lines=18> */
.L_x_11311:
[----:B------:R-:W-:-:S04]  /*7410*/  SHF.R.U32.HI R5, RZ, 0x18, R5 ;  /* 0x00000018ff057819 */ /* 0x000fc80000011605 */
[----:B------:R-:W-:-:S07]  /*7420*/  LOP3.LUT R0, R0, 0x80, R5, 0xf8, !PT ;  /* 0x0000008000007812 */ /* 0x000fce00078ef805 */
.L_x_11310:
[----:B------:R-:W-:Y:S05]  /*7430*/  BSYNC.RECONVERGENT B0 ;  /* 0x0000000000007941 */ /* 0x000fea0003800200 */
.L_x_11309:
[----:B------:R0:W-:Y:S01]  /*7440*/  STG.E.U8 desc[UR36][R2.64], R0 ;  /* 0x0000000002007986 */ /* 0x0001e2000c101124 */
[----:B------:R-:W-:Y:S05]  /*7450*/  BRA `(.L_x_11295) ;  /* 0x0000000400a07947 */ /* 0x000fea0003800000 */
.L_x_11303:
        /* <DEDUP_REMOVED lines=22> */
.L_x_11313:
[----:B------:R0:W-:Y:S01]  /*75c0*/  STG.E.64 desc[UR36][R2.64], R54 ;  /* 0x0000003602007986 */ /* 0x0001e2000c101b24 */
[----:B------:R-:W-:Y:S05]  /*75d0*/  BRA `(.L_x_11295) ;  /* 0x0000000400407947 */ /* 0x000fea0003800000 */
.L_x_11312:
[----:B------:R0:W-:Y:S01]  /*75e0*/  STG.E desc[UR36][R2.64], R54 ;  /* 0x0000003602007986 */ /* 0x0001e2000c101924 */
[----:B------:R-:W-:Y:S05]  /*75f0*/  BRA `(.L_x_11295) ;  /* 0x0000000400387947 */ /* 0x000fea0003800000 */
.L_x_11302:
        /* <DEDUP_REMOVED lines=11> */
.L_x_11315:
[----:B-12345:R-:W0:Y:S01]  /*76b0*/  I2F.F64.S64 R4, R54 ;  /* 0x0000003600047312 */ /* 0x03ee220000301c00 */
[----:B------:R-:W-:-:S05]  /*76c0*/  CS2R R6, SRZ ;  /* 0x0000000000067805 */ /* 0x000fca000001ff00 */
[----:B0-----:R0:W-:Y:S01]  /*76d0*/  STG.E.128 desc[UR36][R2.64], R4 ;  /* 0x0000000402007986 */ /* 0x0011e2000c101d24 */
[----:B------:R-:W-:Y:S05]  /*76e0*/  BRA `(.L_x_11295) ;  /* 0x0000000000fc7947 */ /* 0x000fea0003800000 */
.L_x_11314:
[----:B------:R-:W-:-:S09]  /*76f0*/  UISETP.NE.AND UP0, UPT, UR4, 0xf, UPT ;  /* 0x0000000f0400788c */ /* 0x000fd2000bf05270 */
[----:B------:R-:W-:Y:S05]  /*7700*/  BRA.U !UP0, `(.L_x_11316) ;  /* 0x0000000108e87547 */ /* 0x000fea000b800000 */
[----:B------:R-:W-:-:S09]  /*7710*/  UISETP.NE.AND UP0, UPT, UR4, 0x17, UPT ;  /* 0x000000170400788c */ /* 0x000fd2000bf05270 */
[----:B------:R-:W-:Y:S05]  /*7720*/  BRA.U !UP0, `(.L_x_11317) ;  /* 0x0000000108907547 */ /* 0x000fea000b800000 */
[----:B------:R-:W-:-:S09]  /*7730*/  UISETP.NE.AND UP0, UPT, UR4, 0x18, UPT ;  /* 0x000000180400788c */ /* 0x000fd2000bf05270 */
[----:B------:R-:W-:Y:S05]  /*7740*/  BRA.U !UP0, `(.L_x_11318) ;  /* 0x0000000108447547 */ /* 0x000fea000b800000 */
.L_x_11294:
        /* <DEDUP_REMOVED lines=16> */
.L_x_11319:
[----:B------:R-:W-:Y:S05]  /*7850*/  BRA `(.L_x_11295) ;  /* 0x0000000000a07947 */ /* 0x000fea0003800000 */
.L_x_11318:
        /* <DEDUP_REMOVED lines=13> */
.L_x_11321:
[----:B------:R-:W-:Y:S05]  /*7930*/  BSYNC.RECONVERGENT B0 ;  /* 0x0000000000007941 */ /* 0x000fea0003800200 */
.L_x_11320:
[----:B------:R-:W-:-:S05]  /*7940*/  LOP3.LUT R5, R0, 0x80, R5, 0xf8, !PT ;  /* 0x0000008000057812 */ /* 0x000fca00078ef805 */
[----:B------:R0:W-:Y:S01]  /*7950*/  STG.E.U8 desc[UR36][R2.64], R5 ;  /* 0x0000000502007986 */ /* 0x0001e2000c101124 */
[----:B------:R-:W-:Y:S05]  /*7960*/  BRA `(.L_x_11295) ;  /* 0x00000000005c7947 */ /* 0x000fea0003800000 */
.L_x_11317:
        /* <DEDUP_REMOVED lines=12> */
.L_x_11323:
[----:B------:R-:W-:Y:S01]  /*7a30*/  IMAD.MOV.U32 R0, RZ, RZ, 0x7f ;  /* 0x0000007fff007424 */ /* 0x000fe200078e00ff */
[----:B------:R-:W-:-:S04]  /*7a40*/  ISETP.GT.U32.AND P0, PT, R4, 0x7f800000, PT ;  /* 0x7f8000000400780c */ /* 0x000fc80003f04070 */
[----:B------:R-:W-:-:S09]  /*7a50*/  SEL R0, R0, 0x7c, P0 ;  /* 0x0000007c00007807 */ /* 0x000fd20000000000 */
.L_x_11324:
[----:B------:R-:W-:Y:S05]  /*7a60*/  BSYNC.RECONVERGENT B0 ;  /* 0x0000000000007941 */ /* 0x000fea0003800200 */
.L_x_11322:
[----:B------:R-:W-:-:S04]  /*7a70*/  SHF.R.U32.HI R5, RZ, 0x18, R5 ;  /* 0x00000018ff057819 */ /* 0x000fc80000011605 */
[----:B------:R-:W-:-:S05]  /*7a80*/  LOP3.LUT R5, R0, 0x80, R5, 0xf8, !PT ;  /* 0x0000008000057812 */ /* 0x000fca00078ef805 */
[----:B------:R0:W-:Y:S01]  /*7a90*/  STG.E.U8 desc[UR36][R2.64], R5 ;  /* 0x0000000502007986 */ /* 0x0001e2000c101124 */
[----:B------:R-:W-:Y:S05]  /*7aa0*/  BRA `(.L_x_11295) ;  /* 0x00000000000c7947 */ /* 0x000fea0003800000 */
.L_x_11316:
[----:B------:R-:W0:Y:S02]  /*7ab0*/  I2F.S64 R0, R54 ;  /* 0x0000003600007312 */ /* 0x000e240000301400 */
[----:B0-----:R-:W-:-:S05]  /*7ac0*/  F2FP.BF16.F32.PACK_AB R0, RZ, R0 ;  /* 0x00000000ff00723e */ /* 0x001fca00000010ff */
[----:B------:R0:W-:Y:S02]  /*7ad0*/  STG.E.U16 desc[UR36][R2.64], R0 ;  /* 0x0000000002007986 */ /* 0x0001e4000c101524 */
.L_x_11295:
[----:B------:R-:W-:-:S07]  /*7ae0*/  IADD3 R17, PT, PT, R17, 0x80, RZ ;  /* 0x0000008011117810 */ /* 0x000fce0007ffe0ff */
.L_x_11250:
[----:B------:R-:W-:Y:S05]  /*7af0*/  BSYNC.RECONVERGENT B6 ;  /* 0x0000000000067941 */ /* 0x000fea0003800200 */
.L_x_11249:
        /* <DEDUP_REMOVED lines=307> */
.L_x_11327:
        /* <DEDUP_REMOVED lines=17> */
.L_x_11331:
[----:B--2-45:R0:W5:Y:S01]  /*8f40*/  LDG.E.U8 R4, desc[UR36][R6.64] ;  /* 0x0000002406047981 */ /* 0x034162000c1e1100 */
[----:B------:R-:W-:Y:S01]  /*8f50*/  MOV R5, RZ ;  /* 0x000000ff00057202 */ /* 0x000fe20000000f00 */
[----:B------:R-:W-:Y:S06]  /*8f60*/  BRA `(.L_x_11333) ;  /* 0x0000000c00447947 */ /* 0x000fec0003800000 */
.L_x_11330:
        /* <DEDUP_REMOVED lines=8> */
.L_x_11335:
[----:B--2-45:R-:W2:Y:S02]  /*8ff0*/  LDG.E R4, desc[UR36][R6.64] ;  /* 0x0000002406047981 */ /* 0x034ea4000c1e1900 */
[----:B--2---:R-:W-:Y:S01]  /*9000*/  SHF.R.S32.HI R5, RZ, 0x1f, R4 ;  /* 0x0000001fff057819 */ /* 0x004fe20000011404 */
[----:B------:R-:W-:Y:S06]  /*9010*/  BRA `(.L_x_11333) ;  /* 0x0000000c00187947 */ /* 0x000fec0003800000 */
.L_x_11334:
[----:B--2-45:R-:W2:Y:S02]  /*9020*/  LDG.E.S16 R4, desc[UR36][R6.64] ;  /* 0x0000002406047981 */ /* 0x034ea4000c1e1700 */
[----:B--2---:R-:W-:Y:S01]  /*9030*/  SHF.R.S32.HI R5, RZ, 0x1f, R4 ;  /* 0x0000001fff057819 */ /* 0x004fe20000011404 */
[----:B------:R-:W-:Y:S06]  /*9040*/  BRA `(.L_x_11333) ;  /* 0x0000000c000c7947 */ /* 0x000fec0003800000 */
.L_x_11329:
        /* <DEDUP_REMOVED lines=9> */
.L_x_11337:
[----:B------:R-:W2:Y:S02]  /*90e0*/  LDG.E.U16 R6, desc[UR36][R6.64] ;  /* 0x0000002406067981 */ /* 0x000ea4000c1e1500 */
[----:B--2-45:R-:W-:-:S06]  /*90f0*/  HADD2.F32 R4, -RZ, R6.H0_H0 ;  /* 0x20000006ff047230 */ /* 0x034fcc0000004100 */
[----:B------:R-:W2:Y:S01]  /*9100*/  F2I.S64.TRUNC R4, R4 ;  /* 0x0000000400047311 */ /* 0x000ea2000020d900 */
[----:B------:R-:W-:Y:S05]  /*9110*/  BRA `(.L_x_11333) ;  /* 0x0000000800d87947 */ /* 0x000fea0003800000 */
.L_x_11336:
        /* <DEDUP_REMOVED lines=9> */
.L_x_11339:
[----:B------:R-:W2:Y:S02]  /*91b0*/  LDG.E.U16 R6, desc[UR36][R6.64] ;  /* 0x0000002406067981 */ /* 0x000ea4000c1e1500 */
[----:B--2-45:R-:W-:-:S06]  /*91c0*/  HADD2.F32 R4, -RZ, R6.H0_H0 ;  /* 0x20000006ff047230 */ /* 0x034fcc0000004100 */
[----:B------:R-:W4:Y:S01]  /*91d0*/  F2I.S64.TRUNC R4, R4 ;  /* 0x0000000400047311 */ /* 0x000f22000020d900 */
[----:B------:R-:W-:Y:S05]  /*91e0*/  BRA `(.L_x_11333) ;  /* 0x0000000800a47947 */ /* 0x000fea0003800000 */
.L_x_11338:
[----:B--2-45:R-:W2:Y:S02]  /*91f0*/  LDG.E.64 R4, desc[UR36][R6.64] ;  /* 0x0000002406047981 */ /* 0x034ea4000c1e1b00 */
[----:B--2---:R-:W0:Y:S01]  /*9200*/  F2I.S64.F64.TRUNC R4, R4 ;  /* 0x0000000400047311 */ /* 0x004e22000030d900 */
[----:B------:R-:W-:Y:S05]  /*9210*/  BRA `(.L_x_11333) ;  /* 0x0000000800987947 */ /* 0x000fea0003800000 */
.L_x_11328:
        /* <DEDUP_REMOVED lines=13> */
.L_x_11342:
[----:B--2-45:R-:W2:Y:S02]  /*92f0*/  LDG.E.64 R4, desc[UR36][R6.64] ;  /* 0x0000002406047981 */ /* 0x034ea4000c1e1b00 */
[----:B--2---:R-:W0:Y:S01]  /*9300*/  F2I.S64.F64.TRUNC R4, R4 ;  /* 0x0000000400047311 */ /* 0x004e22000030d900 */
[----:B------:R-:W-:Y:S05]  /*9310*/  BRA `(.L_x_11333) ;  /* 0x0000000800587947 */ /* 0x000fea0003800000 */
.L_x_11341:
        /* <DEDUP_REMOVED lines=26> */
.L_x_11344:
        /* <DEDUP_REMOVED lines=14> */
.L_x_11343:
[----:B--2-45:R-:W2:Y:S02]  /*95a0*/  LDG.E.U16 R4, desc[UR36][R6.64] ;  /* 0x0000002406047981 */ /* 0x034ea4000c1e1500 */
[----:B--2---:R-:W-:-:S06]  /*95b0*/  SHF.L.U32 R4, R4, 0x10, RZ ;  /* 0x0000001004047819 */ /* 0x004fcc00000006ff */
[----:B------:R-:W0:Y:S01]  /*95c0*/  F2I.S64.TRUNC R4, R4 ;  /* 0x0000000400047311 */ /* 0x000e22000020d900 */
[----:B------:R-:W-:Y:S05]  /*95d0*/  BRA `(.L_x_11333) ;  /* 0x0000000400a87947 */ /* 0x000fea0003800000 */
.L_x_11340:
        /* <DEDUP_REMOVED lines=11> */
.L_x_11347:
        /* <DEDUP_REMOVED lines=21> */
.L_x_11351:
[----:B------:R-:W-:Y:S05]  /*97e0*/  BSYNC.RECONVERGENT B1 ;  /* 0x0000000000017941 */ /* 0x000fea0003800200 */
.L_x_11350:
[----:B------:R-:W-:Y:S02]  /*97f0*/  SHF.L.U32 R0, R0, 0x14, RZ ;  /* 0x0000001400007819 */ /* 0x000fe400000006ff */
[----:B------:R-:W-:-:S04]  /*9800*/  LEA R3, R3, 0x3b800000, 0x17 ;  /* 0x3b80000003037811 */ /* 0x000fc800078eb8ff */
[----:B------:R-:W-:-:S07]  /*9810*/  LOP3.LUT R4, R3, R0, R7, 0xfe, !PT ;  /* 0x0000000003047212 */ /* 0x000fce00078efe07 */
.L_x_11349:
[----:B------:R-:W-:Y:S05]  /*9820*/  BSYNC.RECONVERGENT B0 ;  /* 0x0000000000007941 */ /* 0x000fea0003800200 */
.L_x_11348:
[----:B------:R-:W0:Y:S01]  /*9830*/  F2I.S64.TRUNC R4, R4 ;  /* 0x0000000400047311 */ /* 0x000e22000020d900 */
[----:B------:R-:W-:Y:S05]  /*9840*/  BRA `(.L_x_11333) ;  /* 0x00000004000c7947 */ /* 0x000fea0003800000 */
.L_x_11346:
        /* <DEDUP_REMOVED lines=21> */
.L_x_11355:
[----:B------:R-:W-:Y:S05]  /*99a0*/  BSYNC.RECONVERGENT B1 ;  /* 0x0000000000017941 */ /* 0x000fea0003800200 */
.L_x_11354:
[----:B------:R-:W-:Y:S01]  /*99b0*/  IMAD.SHL.U32 R0, R0, 0x200000, RZ ;  /* 0x0020000000007824 */ /* 0x000fe200078e00ff */
[----:B------:R-:W-:-:S04]  /*99c0*/  LEA R3, R3, 0x37800000, 0x17 ;  /* 0x3780000003037811 */ /* 0x000fc800078eb8ff */
[----:B------:R-:W-:-:S07]  /*99d0*/  LOP3.LUT R4, R3, R0, R7, 0xfe, !PT ;  /* 0x0000000003047212 */ /* 0x000fce00078efe07 */
.L_x_11353:
[----:B------:R-:W-:Y:S05]  /*99e0*/  BSYNC.RECONVERGENT B0 ;  /* 0x0000000000007941 */ /* 0x000fea0003800200 */
.L_x_11352:
[----:B------:R-:W0:Y:S01]  /*99f0*/  F2I.S64.TRUNC R4, R4 ;  /* 0x0000000400047311 */ /* 0x000e22000020d900 */
[----:B------:R-:W-:Y:S05]  /*9a00*/  BRA `(.L_x_11333) ;  /* 0x00000000009c7947 */ /* 0x000fea0003800000 */
.L_x_11345:
        /* <DEDUP_REMOVED lines=14> */
.L_x_11359:
[----:B------:R-:W-:Y:S05]  /*9af0*/  BSYNC.RECONVERGENT B0 ;  /* 0x0000000000007941 */ /* 0x000fea0003800200 */
.L_x_11358:
[----:B------:R-:W0:Y:S01]  /*9b00*/  F2I.S64.TRUNC R4, R4 ;  /* 0x0000000400047311 */ /* 0x000e22000020d900 */
[----:B------:R-:W-:Y:S05]  /*9b10*/  BRA `(.L_x_11333) ;  /* 0x0000000000587947 */ /* 0x000fea0003800000 */
.L_x_11332:
        /* <DEDUP_REMOVED lines=16> */
.L_x_11360:
[----:B------:R-:W-:Y:S01]  /*9c20*/  CS2R R4, SRZ ;  /* 0x0000000000047805 */ /* 0x000fe2000001ff00 */
[----:B------:R-:W-:Y:S06]  /*9c30*/  BRA `(.L_x_11333) ;  /* 0x0000000000107947 */ /* 0x000fec0003800000 */
.L_x_11357:
[----:B--2-45:R0:W5:Y:S01]  /*9c40*/  LDG.E.64 R4, desc[UR36][R6.64] ;  /* 0x0000002406047981 */ /* 0x034162000c1e1b00 */
[----:B------:R-:W-:Y:S05]  /*9c50*/  BRA `(.L_x_11333) ;  /* 0x0000000000087947 */ /* 0x000fea0003800000 */
.L_x_11356:
[----:B--2-45:R0:W5:Y:S01]  /*9c60*/  LDG.E R4, desc[UR36][R6.64] ;  /* 0x0000002406047981 */ /* 0x034162000c1e1900 */
[----:B------:R-:W-:-:S07]  /*9c70*/  MOV R5, RZ ;  /* 0x000000ff00057202 */ /* 0x000fce0000000f00 */
.L_x_11333:
        /* <DEDUP_REMOVED lines=38> */
.L_x_11363:
        /* <DEDUP_REMOVED lines=72> */
.L_x_11362:
        /* <DEDUP_REMOVED lines=52> */
.L_x_11364:
        /* <DEDUP_REMOVED lines=34> */
.L_x_11365:
        /* <DEDUP_REMOVED lines=18> */
.L_x_11361:
        /* <DEDUP_REMOVED lines=16> */
.L_x_11369:
[----:B------:R1:W-:Y:S01]  /*aae0*/  STG.E.U8 desc[UR36][R2.64], R54 ;  /* 0x0000003602007986 */ /* 0x0003e2000c101124 */
[----:B------:R-:W-:Y:S05]  /*aaf0*/  BRA `(.L_x_11371) ;  /* 0x0000000c00347947 */ /* 0x000fea0003800000 */
.L_x_11368:
        /* <DEDUP_REMOVED lines=8> */
.L_x_11373:
[----:B------:R1:W-:Y:S01]  /*ab80*/  STG.E desc[UR36][R2.64], R54 ;  /* 0x0000003602007986 */ /* 0x0003e2000c101924 */
[----:B------:R-:W-:Y:S05]  /*ab90*/  BRA `(.L_x_11371) ;  /* 0x0000000c000c7947 */ /* 0x000fea0003800000 */
.L_x_11372:
[----:B------:R1:W-:Y:S01]  /*aba0*/  STG.E.U16 desc[UR36][R2.64], R54 ;  /* 0x0000003602007986 */ /* 0x0003e2000c101524 */
[----:B------:R-:W-:Y:S05]  /*abb0*/  BRA `(.L_x_11371) ;  /* 0x0000000c00047947 */ /* 0x000fea0003800000 */
.L_x_11367:
        /* <DEDUP_REMOVED lines=9> */
.L_x_11375:
[----:B------:R-:W1:Y:S02]  /*ac50*/  I2F.S64 R0, R54 ;  /* 0x0000003600007312 */ /* 0x000e640000301400 */
[----:B-1----:R-:W-:-:S05]  /*ac60*/  F2FP.F16.F32.PACK_AB R0, RZ, R0 ;  /* 0x00000000ff00723e */ /* 0x002fca00000000ff */
[----:B------:R1:W-:Y:S01]  /*ac70*/  STG.E.U16 desc[UR36][R2.64], R0 ;  /* 0x0000000002007986 */ /* 0x0003e2000c101524 */
[----:B------:R-:W-:Y:S05]  /*ac80*/  BRA `(.L_x_11371) ;  /* 0x0000000800d07947 */ /* 0x000fea0003800000 */
.L_x_11374:
        /* <DEDUP_REMOVED lines=10> */
.L_x_11377:
[----:B------:R-:W2:Y:S02]  /*ad30*/  I2F.S64 R54, R54 ;  /* 0x0000003600367312 */ /* 0x000ea40000301400 */
[----:B--2345:R-:W-:-:S04]  /*ad40*/  F2FP.F16.F32.PACK_AB R5, RZ, R54 ;  /* 0x00000036ff05723e */ /* 0x03cfc800000000ff */
[----:B------:R-:W-:-:S05]  /*ad50*/  PRMT R5, R5, 0x5410, RZ ;  /* 0x0000541005057816 */ /* 0x000fca00000000ff */
[----:B------:R1:W-:Y:S01]  /*ad60*/  STG.E desc[UR36][R2.64], R5 ;  /* 0x0000000502007986 */ /* 0x0003e2000c101924 */
[----:B------:R-:W-:Y:S05]  /*ad70*/  BRA `(.L_x_11371) ;  /* 0x0000000800947947 */ /* 0x000fea0003800000 */
.L_x_11376:
[----:B--2345:R-:W1:Y:S02]  /*ad80*/  I2F.F64.S64 R4, R54 ;  /* 0x0000003600047312 */ /* 0x03ce640000301c00 */
[----:B-1----:R1:W-:Y:S01]  /*ad90*/  STG.E.64 desc[UR36][R2.64], R4 ;  /* 0x0000000402007986 */ /* 0x0023e2000c101b24 */
[----:B------:R-:W-:Y:S05]  /*ada0*/  BRA `(.L_x_11371) ;  /* 0x0000000800887947 */ /* 0x000fea0003800000 */
.L_x_11366:
        /* <DEDUP_REMOVED lines=12> */
.L_x_11381:
        /* <DEDUP_REMOVED lines=18> */
.L_x_11384:
[----:B------:R-:W-:-:S04]  /*af90*/  SHF.R.U32.HI R5, RZ, 0x18, R5 ;  /* 0x00000018ff057819 */ /* 0x000fc80000011605 */
[----:B------:R-:W-:-:S07]  /*afa0*/  LOP3.LUT R0, R0, 0x80, R5, 0xf8, !PT ;  /* 0x0000008000007812 */ /* 0x000fce00078ef805 */
.L_x_11383:
[----:B------:R-:W-:Y:S05]  /*afb0*/  BSYNC.RECONVERGENT B0 ;  /* 0x0000000000007941 */ /* 0x000fea0003800200 */
.L_x_11382:
[----:B------:R1:W-:Y:S01]  /*afc0*/  STG.E.U8 desc[UR36][R2.64], R0 ;  /* 0x0000000002007986 */ /* 0x0003e2000c101124 */
[----:B------:R-:W-:Y:S05]  /*afd0*/  BRA `(.L_x_11371) ;  /* 0x0000000400fc7947 */ /* 0x000fea0003800000 */
.L_x_11380:
        /* <DEDUP_REMOVED lines=18> */
.L_x_11387:
[----:B------:R-:W-:-:S04]  /*b100*/  SHF.R.U32.HI R5, RZ, 0x18, R5 ;  /* 0x00000018ff057819 */ /* 0x000fc80000011605 */
[----:B------:R-:W-:-:S07]  /*b110*/  LOP3.LUT R0, R0, 0x80, R5, 0xf8, !PT ;  /* 0x0000008000007812 */ /* 0x000fce00078ef805 */
.L_x_11386:
[----:B------:R-:W-:Y:S05]  /*b120*/  BSYNC.RECONVERGENT B0 ;  /* 0x0000000000007941 */ /* 0x000fea0003800200 */
.L_x_11385:
[----:B------:R1:W-:Y:S01]  /*b130*/  STG.E.U8 desc[UR36][R2.64], R0 ;  /* 0x0000000002007986 */ /* 0x0003e2000c101124 */
[----:B------:R-:W-:Y:S05]  /*b140*/  BRA `(.L_x_11371) ;  /* 0x0000000400a07947 */ /* 0x000fea0003800000 */
.L_x_11379:
        /* <DEDUP_REMOVED lines=22> */
.L_x_11389:
[----:B------:R1:W-:Y:S01]  /*b2b0*/  STG.E.64 desc[UR36][R2.64], R54 ;  /* 0x0000003602007986 */ /* 0x0003e2000c101b24 */
[----:B------:R-:W-:Y:S05]  /*b2c0*/  BRA `(.L_x_11371) ;  /* 0x0000000400407947 */ /* 0x000fea0003800000 */
.L_x_11388:
[----:B------:R1:W-:Y:S01]  /*b2d0*/  STG.E desc[UR36][R2.64], R54 ;  /* 0x0000003602007986 */ /* 0x0003e2000c101924 */
[----:B------:R-:W-:Y:S05]  /*b2e0*/  BRA `(.L_x_11371) ;  /* 0x0000000400387947 */ /* 0x000fea0003800000 */
.L_x_11378:
        /* <DEDUP_REMOVED lines=11> */
.L_x_11391:
[----:B--2345:R-:W1:Y:S01]  /*b3a0*/  I2F.F64.S64 R4, R54 ;  /* 0x0000003600047312 */ /* 0x03ce620000301c00 */
[----:B------:R-:W-:-:S05]  /*b3b0*/  CS2R R6, SRZ ;  /* 0x0000000000067805 */ /* 0x000fca000001ff00 */
[----:B-1----:R1:W-:Y:S01]  /*b3c0*/  STG.E.128 desc[UR36][R2.64], R4 ;  /* 0x0000000402007986 */ /* 0x0023e2000c101d24 */
[----:B------:R-:W-:Y:S05]  /*b3d0*/  BRA `(.L_x_11371) ;  /* 0x0000000000fc7947 */ /* 0x000fea0003800000 */
.L_x_11390:
[----:B------:R-:W-:-:S09]  /*b3e0*/  UISETP.NE.AND UP0, UPT, UR4, 0xf, UPT ;  /* 0x0000000f0400788c */ /* 0x000fd2000bf05270 */
[----:B------:R-:W-:Y:S05]  /*b3f0*/  BRA.U !UP0, `(.L_x_11392) ;  /* 0x0000000108e87547 */ /* 0x000fea000b800000 */
[----:B------:R-:W-:-:S09]  /*b400*/  UISETP.NE.AND UP0, UPT, UR4, 0x17, UPT ;  /* 0x000000170400788c */ /* 0x000fd2000bf05270 */
[----:B------:R-:W-:Y:S05]  /*b410*/  BRA.U !UP0, `(.L_x_11393) ;  /* 0x0000000108907547 */ /* 0x000fea000b800000 */
[----:B------:R-:W-:-:S09]  /*b420*/  UISETP.NE.AND UP0, UPT, UR4, 0x18, UPT ;  /* 0x000000180400788c */ /* 0x000fd2000bf05270 */
[----:B------:R-:W-:Y:S05]  /*b430*/  BRA.U !UP0, `(.L_x_11394) ;  /* 0x0000000108447547 */ /* 0x000fea000b800000 */
.L_x_11370:
        /* <DEDUP_REMOVED lines=16> */
.L_x_11395:
[----:B------:R-:W-:Y:S05]  /*b540*/  BRA `(.L_x_11371) ;  /* 0x0000000000a07947 */ /* 0x000fea0003800000 */
.L_x_11394:
        /* <DEDUP_REMOVED lines=13> */
.L_x_11397:
[----:B------:R-:W-:Y:S05]  /*b620*/  BSYNC.RECONVERGENT B0 ;  /* 0x0000000000007941 */ /* 0x000fea0003800200 */
.L_x_11396:
[----:B------:R-:W-:-:S05]  /*b630*/  LOP3.LUT R5, R0, 0x80, R5, 0xf8, !PT ;  /* 0x0000008000057812 */ /* 0x000fca00078ef805 */
[----:B------:R4:W-:Y:S01]  /*b640*/  STG.E.U8 desc[UR36][R2.64], R5 ;  /* 0x0000000502007986 */ /* 0x0009e2000c101124 */
[----:B------:R-:W-:Y:S05]  /*b650*/  BRA `(.L_x_11371) ;  /* 0x00000000005c7947 */ /* 0x000fea0003800000 */
.L_x_11393:
        /* <DEDUP_REMOVED lines=12> */
.L_x_11399:
[----:B------:R-:W-:Y:S01]  /*b720*/  HFMA2 R0, -RZ, RZ, 0, 7.569789886474609375e-06 ;  /* 0x0000007fff007431 */ /* 0x000fe200000001ff */
[----:B------:R-:W-:-:S04]  /*b730*/  ISETP.GT.U32.AND P0, PT, R4, 0x7f800000, PT ;  /* 0x7f8000000400780c */ /* 0x000fc80003f04070 */
[----:B------:R-:W-:-:S09]  /*b740*/  SEL R0, R0, 0x7c, P0 ;  /* 0x0000007c00007807 */ /* 0x000fd20000000000 */
.L_x_11400:
[----:B------:R-:W-:Y:S05]  /*b750*/  BSYNC.RECONVERGENT B0 ;  /* 0x0000000000007941 */ /* 0x000fea0003800200 */
.L_x_11398:
[----:B------:R-:W-:-:S04]  /*b760*/  SHF.R.U32.HI R5, RZ, 0x18, R5 ;  /* 0x00000018ff057819 */ /* 0x000fc80000011605 */
[----:B------:R-:W-:-:S05]  /*b770*/  LOP3.LUT R5, R0, 0x80, R5, 0xf8, !PT ;  /* 0x0000008000057812 */ /* 0x000fca00078ef805 */
[----:B------:R3:W-:Y:S01]  /*b780*/  STG.E.U8 desc[UR36][R2.64], R5 ;  /* 0x0000000502007986 */ /* 0x0007e2000c101124 */
[----:B------:R-:W-:Y:S05]  /*b790*/  BRA `(.L_x_11371) ;  /* 0x00000000000c7947 */ /* 0x000fea0003800000 */
.L_x_11392:
[----:B------:R-:W1:Y:S02]  /*b7a0*/  I2F.S64 R0, R54 ;  /* 0x0000003600007312 */ /* 0x000e640000301400 */
[----:B-1----:R-:W-:-:S05]  /*b7b0*/  F2FP.BF16.F32.PACK_AB R0, RZ, R0 ;  /* 0x00000000ff00723e */ /* 0x002fca00000010ff */
[----:B------:R1:W-:Y:S02]  /*b7c0*/  STG.E.U16 desc[UR36][R2.64], R0 ;  /* 0x0000000002007986 */ /* 0x0003e4000c101524 */
.L_x_11371:
[----:B------:R-:W-:-:S07]  /*b7d0*/  VIADD R17, R17, 0x80 ;  /* 0x0000008011117836 */ /* 0x000fce0000000000 */
.L_x_11326:
[----:B------:R-:W-:Y:S05]  /*b7e0*/  BSYNC.RECONVERGENT B6 ;  /* 0x0000000000067941 */ /* 0x000fea0003800200 */
.L_x_11325:
        /* <DEDUP_REMOVED lines=306> */
.L_x_11401:
        /* <DEDUP_REMOVED lines=19> */
.L_x_11405:
[----:B------:R0:W5:Y:S01]  /*cc40*/  LDG.E.U8 R2, desc[UR36][R4.64] ;  /* 0x0000002404027981 */ /* 0x000162000c1e1100 */
[----:B------:R-:W-:Y:S01]  /*cc50*/  MOV R3, RZ ;  /* 0x000000ff00037202 */ /* 0x000fe20000000f00 */
[----:B------:R-:W-:Y:S06]  /*cc60*/  BRA `(.L_x_11407) ;  /* 0x0000000c00407947 */ /* 0x000fec0003800000 */
.L_x_11404:
        /* <DEDUP_REMOVED lines=8> */
.L_x_11409:
[----:B------:R-:W2:Y:S02]  /*ccf0*/  LDG.E R2, desc[UR36][R4.64] ;  /* 0x0000002404027981 */ /* 0x000ea4000c1e1900 */
[----:B--2---:R-:W-:Y:S01]  /*cd00*/  SHF.R.S32.HI R3, RZ, 0x1f, R2 ;  /* 0x0000001fff037819 */ /* 0x004fe20000011402 */
[----:B------:R-:W-:Y:S06]  /*cd10*/  BRA `(.L_x_11407) ;  /* 0x0000000c00147947 */ /* 0x000fec0003800000 */
.L_x_11408:
[----:B------:R-:W2:Y:S02]  /*cd20*/  LDG.E.S16 R2, desc[UR36][R4.64] ;  /* 0x0000002404027981 */ /* 0x000ea4000c1e1700 */
[----:B--2---:R-:W-:Y:S01]  /*cd30*/  SHF.R.S32.HI R3, RZ, 0x1f, R2 ;  /* 0x0000001fff037819 */ /* 0x004fe20000011402 */
[----:B------:R-:W-:Y:S06]  /*cd40*/  BRA `(.L_x_11407) ;  /* 0x0000000c00087947 */ /* 0x000fec0003800000 */
.L_x_11403:
        /* <DEDUP_REMOVED lines=9> */
.L_x_11411:
[----:B------:R-:W2:Y:S02]  /*cde0*/  LDG.E.U16 R4, desc[UR36][R4.64] ;  /* 0x0000002404047981 */ /* 0x000ea4000c1e1500 */
[----:B--2---:R-:W-:-:S06]  /*cdf0*/  HADD2.F32 R2, -RZ, R4.H0_H0 ;  /* 0x20000004ff027230 */ /* 0x004fcc0000004100 */
[----:B------:R-:W0:Y:S01]  /*ce00*/  F2I.S64.TRUNC R2, R2 ;  /* 0x0000000200027311 */ /* 0x000e22000020d900 */
[----:B------:R-:W-:Y:S05]  /*ce10*/  BRA `(.L_x_11407) ;  /* 0x0000000800d47947 */ /* 0x000fea0003800000 */
.L_x_11410:
        /* <DEDUP_REMOVED lines=9> */
.L_x_11413:
[----:B------:R-:W2:Y:S02]  /*ceb0*/  LDG.E.U16 R4, desc[UR36][R4.64] ;  /* 0x0000002404047981 */ /* 0x000ea4000c1e1500 */
[----:B--2---:R-:W-:-:S06]  /*cec0*/  HADD2.F32 R2, -RZ, R4.H0_H0 ;  /* 0x20000004ff027230 */ /* 0x004fcc0000004100 */
[----:B------:R-:W2:Y:S01]  /*ced0*/  F2I.S64.TRUNC R2, R2 ;  /* 0x0000000200027311 */ /* 0x000ea2000020d900 */
[----:B------:R-:W-:Y:S05]  /*cee0*/  BRA `(.L_x_11407) ;  /* 0x0000000800a07947 */ /* 0x000fea0003800000 */
.L_x_11412:
[----:B------:R-:W2:Y:S02]  /*cef0*/  LDG.E.64 R2, desc[UR36][R4.64] ;  /* 0x0000002404027981 */ /* 0x000ea4000c1e1b00 */
[----:B--2---:R-:W4:Y:S01]  /*cf00*/  F2I.S64.F64.TRUNC R2, R2 ;  /* 0x0000000200027311 */ /* 0x004f22000030d900 */
[----:B------:R-:W-:Y:S05]  /*cf10*/  BRA `(.L_x_11407) ;  /* 0x0000000800947947 */ /* 0x000fea0003800000 */
.L_x_11402:
        /* <DEDUP_REMOVED lines=13> */
.L_x_11416:
[----:B------:R-:W2:Y:S02]  /*cff0*/  LDG.E.64 R2, desc[UR36][R4.64] ;  /* 0x0000002404027981 */ /* 0x000ea4000c1e1b00 */
[----:B--2---:R-:W0:Y:S01]  /*d000*/  F2I.S64.F64.TRUNC R2, R2 ;  /* 0x0000000200027311 */ /* 0x004e22000030d900 */
[----:B------:R-:W-:Y:S05]  /*d010*/  BRA `(.L_x_11407) ;  /* 0x0000000800547947 */ /* 0x000fea0003800000 */
.L_x_11415:
        /* <DEDUP_REMOVED lines=26> */
.L_x_11418:
        /* <DEDUP_REMOVED lines=13> */
.L_x_11417:
[----:B------:R-:W2:Y:S02]  /*d290*/  LDG.E.U16 R2, desc[UR36][R4.64] ;  /* 0x0000002404027981 */ /* 0x000ea4000c1e1500 */
[----:B--2---:R-:W-:-:S06]  /*d2a0*/  IMAD.U32 R2, R2, 0x10000, RZ ;  /* 0x0001000002027824 */ /* 0x004fcc00078e00ff */
[----:B------:R-:W0:Y:S01]  /*d2b0*/  F2I.S64.TRUNC R2, R2 ;  /* 0x0000000200027311 */ /* 0x000e22000020d900 */
[----:B------:R-:W-:Y:S05]  /*d2c0*/  BRA `(.L_x_11407) ;  /* 0x0000000400a87947 */ /* 0x000fea0003800000 */
.L_x_11414:
        /* <DEDUP_REMOVED lines=11> */
.L_x_11421:
        /* <DEDUP_REMOVED lines=21> */
.L_x_11425:
[----:B------:R-:W-:Y:S05]  /*d4d0*/  BSYNC.RECONVERGENT B1 ;  /* 0x0000000000017941 */ /* 0x000fea0003800200 */
.L_x_11424:
[----:B------:R-:W-:Y:S01]  /*d4e0*/  IMAD.SHL.U32 R0, R0, 0x100000, RZ ;  /* 0x0010000000007824 */ /* 0x000fe200078e00ff */
[----:B------:R-:W-:-:S04]  /*d4f0*/  LEA R2, R2, 0x3b800000, 0x17 ;  /* 0x3b80000002027811 */ /* 0x000fc800078eb8ff */
[----:B------:R-:W-:-:S07]  /*d500*/  LOP3.LUT R2, R2, R0, R7, 0xfe, !PT ;  /* 0x0000000002027212 */ /* 0x000fce00078efe07 */
.L_x_11423:
[----:B------:R-:W-:Y:S05]  /*d510*/  BSYNC.RECONVERGENT B0 ;  /* 0x0000000000007941 */ /* 0x000fea0003800200 */
.L_x_11422:
[----:B------:R-:W0:Y:S01]  /*d520*/  F2I.S64.TRUNC R2, R2 ;  /* 0x0000000200027311 */ /* 0x000e22000020d900 */
[----:B------:R-:W-:Y:S05]  /*d530*/  BRA `(.L_x_11407) ;  /* 0x00000004000c7947 */ /* 0x000fea0003800000 */
.L_x_11420:
        /* <DEDUP_REMOVED lines=21> */
.L_x_11429:
[----:B------:R-:W-:Y:S05]  /*d690*/  BSYNC.RECONVERGENT B1 ;  /* 0x0000000000017941 */ /* 0x000fea0003800200 */
.L_x_11428:
[----:B------:R-:W-:Y:S02]  /*d6a0*/  SHF.L.U32 R0, R0, 0x15, RZ ;  /* 0x0000001500007819 */ /* 0x000fe400000006ff */
[----:B------:R-:W-:-:S04]  /*d6b0*/  LEA R2, R2, 0x37800000, 0x17 ;  /* 0x3780000002027811 */ /* 0x000fc800078eb8ff */
[----:B------:R-:W-:-:S07]  /*d6c0*/  LOP3.LUT R2, R2, R0, R7, 0xfe, !PT ;  /* 0x0000000002027212 */ /* 0x000fce00078efe07 */
.L_x_11427:
[----:B------:R-:W-:Y:S05]  /*d6d0*/  BSYNC.RECONVERGENT B0 ;  /* 0x0000000000007941 */ /* 0x000fea0003800200 */
.L_x_11426:
[----:B------:R-:W0:Y:S01]  /*d6e0*/  F2I.S64.TRUNC R2, R2 ;  /* 0x0000000200027311 */ /* 0x000e22000020d900 */
[----:B------:R-:W-:Y:S05]  /*d6f0*/  BRA `(.L_x_11407) ;  /* 0x00000000009c7947 */ /* 0x000fea0003800000 */
.L_x_11419:
        /* <DEDUP_REMOVED lines=14> */
.L_x_11433:
[----:B------:R-:W-:Y:S05]  /*d7e0*/  BSYNC.RECONVERGENT B0 ;  /* 0x0000000000007941 */ /* 0x000fea0003800200 */
.L_x_11432:
[----:B------:R-:W0:Y:S01]  /*d7f0*/  F2I.S64.TRUNC R2, R2 ;  /* 0x0000000200027311 */ /* 0x000e22000020d900 */
[----:B------:R-:W-:Y:S05]  /*d800*/  BRA `(.L_x_11407) ;  /* 0x0000000000587947 */ /* 0x000fea0003800000 */
.L_x_11406:
        /* <DEDUP_REMOVED lines=16> */
.L_x_11434:
[----:B------:R-:W-:Y:S01]  /*d910*/  CS2R R2, SRZ ;  /* 0x0000000000027805 */ /* 0x000fe2000001ff00 */
[----:B------:R-:W-:Y:S06]  /*d920*/  BRA `(.L_x_11407) ;  /* 0x0000000000107947 */ /* 0x000fec0003800000 */
.L_x_11431:
[----:B------:R0:W5:Y:S01]  /*d930*/  LDG.E.64 R2, desc[UR36][R4.64] ;  /* 0x0000002404027981 */ /* 0x000162000c1e1b00 */
[----:B------:R-:W-:Y:S05]  /*d940*/  BRA `(.L_x_11407) ;  /* 0x0000000000087947 */ /* 0x000fea0003800000 */
.L_x_11430:
[----:B------:R0:W5:Y:S01]  /*d950*/  LDG.E R2, desc[UR36][R4.64] ;  /* 0x0000002404027981 */ /* 0x000162000c1e1900 */
[----:B------:R-:W-:-:S07]  /*d960*/  IMAD.MOV.U32 R3, RZ, RZ, RZ ;  /* 0x000000ffff037224 */ /* 0x000fce00078e00ff */
.L_x_11407:
        /* <DEDUP_REMOVED lines=38> */
.L_x_11437:
        /* <DEDUP_REMOVED lines=72> */
.L_x_11436:
        /* <DEDUP_REMOVED lines=52> */
.L_x_11438:
        /* <DEDUP_REMOVED lines=34> */
.L_x_11439:
        /* <DEDUP_REMOVED lines=18> */
.L_x_11435:
        /* <DEDUP_REMOVED lines=13> */
.L_x_11443:
[----:B------:R-:W-:Y:S01]  /*e7a0*/  STG.E.U8 desc[UR36][R16.64], R54 ;  /* 0x0000003610007986 */ /* 0x000fe2000c101124 */
[----:B------:R-:W-:Y:S05]  /*e7b0*/  EXIT ;  /* 0x000000000000794d */ /* 0x000fea0003800000 */
.L_x_11442:
        /* <DEDUP_REMOVED lines=8> */
.L_x_11446:
[----:B------:R-:W-:Y:S01]  /*e840*/  STG.E desc[UR36][R16.64], R54 ;  /* 0x0000003610007986 */ /* 0x000fe2000c101924 */
[----:B------:R-:W-:Y:S05]  /*e850*/  EXIT ;  /* 0x000000000000794d */ /* 0x000fea0003800000 */
.L_x_11445:
[----:B------:R-:W-:Y:S01]  /*e860*/  STG.E.U16 desc[UR36][R16.64], R54 ;  /* 0x0000003610007986 */ /* 0x000fe2000c101524 */
[----:B------:R-:W-:Y:S05]  /*e870*/  EXIT ;  /* 0x000000000000794d */ /* 0x000fea0003800000 */
.L_x_11441:
        /* <DEDUP_REMOVED lines=9> */
.L_x_11448:
[----:B------:R-:W0:Y:S02]  /*e910*/  I2F.S64 R0, R54 ;  /* 0x0000003600007312 */ /* 0x000e240000301400 */
[----:B0-----:R-:W-:-:S05]  /*e920*/  F2FP.F16.F32.PACK_AB R0, RZ, R0 ;  /* 0x00000000ff00723e */ /* 0x001fca00000000ff */
[----:B------:R-:W-:Y:S01]  /*e930*/  STG.E.U16 desc[UR36][R16.64], R0 ;  /* 0x0000000010007986 */ /* 0x000fe2000c101524 */
[----:B------:R-:W-:Y:S05]  /*e940*/  EXIT ;  /* 0x000000000000794d */ /* 0x000fea0003800000 */
.L_x_11447:
        /* <DEDUP_REMOVED lines=10> */
.L_x_11450:
[----:B------:R-:W1:Y:S02]  /*e9f0*/  I2F.S64 R54, R54 ;  /* 0x0000003600367312 */ /* 0x000e640000301400 */
[----:B-12345:R-:W-:-:S04]  /*ea00*/  F2FP.F16.F32.PACK_AB R3, RZ, R54 ;  /* 0x00000036ff03723e */ /* 0x03efc800000000ff */
[----:B------:R-:W-:-:S05]  /*ea10*/  PRMT R3, R3, 0x5410, RZ ;  /* 0x0000541003037816 */ /* 0x000fca00000000ff */
[----:B------:R-:W-:Y:S01]  /*ea20*/  STG.E desc[UR36][R16.64], R3 ;  /* 0x0000000310007986 */ /* 0x000fe2000c101924 */
[----:B------:R-:W-:Y:S05]  /*ea30*/  EXIT ;  /* 0x000000000000794d */ /* 0x000fea0003800000 */
.L_x_11449:
[----:B-12345:R-:W1:Y:S02]  /*ea40*/  I2F.F64.S64 R2, R54 ;  /* 0x0000003600027312 */ /* 0x03ee640000301c00 */
[----:B-1----:R-:W-:Y:S01]  /*ea50*/  STG.E.64 desc[UR36][R16.64], R2 ;  /* 0x0000000210007986 */ /* 0x002fe2000c101b24 */
[----:B------:R-:W-:Y:S05]  /*ea60*/  EXIT ;  /* 0x000000000000794d */ /* 0x000fea0003800000 */
.L_x_11440:
        /* <DEDUP_REMOVED lines=12> */
.L_x_11454:
        /* <DEDUP_REMOVED lines=17> */
.L_x_11457:
[----:B------:R-:W-:-:S04]  /*ec40*/  SHF.R.U32.HI R3, RZ, 0x18, R3 ;  /* 0x00000018ff037819 */ /* 0x000fc80000011603 */
[----:B------:R-:W-:-:S04]  /*ec50*/  LOP3.LUT R0, R0, 0x80, R3, 0xf8, !PT ;  /* 0x0000008000007812 */ /* 0x000fc800078ef803 */
[----:B------:R-:W-:-:S07]  /*ec60*/  PRMT R8, R0, 0x7610, R8 ;  /* 0x0000761000087816 */ /* 0x000fce0000000008 */
.L_x_11456:
[----:B------:R-:W-:Y:S05]  /*ec70*/  BSYNC.RECONVERGENT B0 ;  /* 0x0000000000007941 */ /* 0x000fea0003800200 */
.L_x_11455:
[----:B------:R-:W-:Y:S01]  /*ec80*/  STG.E.U8 desc[UR36][R16.64], R8 ;  /* 0x0000000810007986 */ /* 0x000fe2000c101124 */
[----:B------:R-:W-:Y:S05]  /*ec90*/  EXIT ;  /* 0x000000000000794d */ /* 0x000fea0003800000 */
.L_x_11453:
        /* <DEDUP_REMOVED lines=17> */
.L_x_11460:
[----:B------:R-:W-:-:S04]  /*edb0*/  SHF.R.U32.HI R3, RZ, 0x18, R3 ;  /* 0x00000018ff037819 */ /* 0x000fc80000011603 */
[----:B------:R-:W-:-:S04]  /*edc0*/  LOP3.LUT R0, R0, 0x80, R3, 0xf8, !PT ;  /* 0x0000008000007812 */ /* 0x000fc800078ef803 */
[----:B------:R-:W-:-:S07]  /*edd0*/  PRMT R8, R0, 0x7610, R8 ;  /* 0x0000761000087816 */ /* 0x000fce0000000008 */
.L_x_11459:
[----:B------:R-:W-:Y:S05]  /*ede0*/  BSYNC.RECONVERGENT B0 ;  /* 0x0000000000007941 */ /* 0x000fea0003800200 */
.L_x_11458:
[----:B------:R-:W-:Y:S01]  /*edf0*/  STG.E.U8 desc[UR36][R16.64], R8 ;  /* 0x0000000810007986 */ /* 0x000fe2000c101124 */
[----:B------:R-:W-:Y:S05]  /*ee00*/  EXIT ;  /* 0x000000000000794d */ /* 0x000fea0003800000 */
.L_x_11452:
        /* <DEDUP_REMOVED lines=22> */
.L_x_11462:
[----:B------:R-:W-:Y:S01]  /*ef70*/  STG.E.64 desc[UR36][R16.64], R54 ;  /* 0x0000003610007986 */ /* 0x000fe2000c101b24 */
[----:B------:R-:W-:Y:S05]  /*ef80*/  EXIT ;  /* 0x000000000000794d */ /* 0x000fea0003800000 */
.L_x_11461:
[----:B------:R-:W-:Y:S01]  /*ef90*/  STG.E desc[UR36][R16.64], R54 ;  /* 0x0000003610007986 */ /* 0x000fe2000c101924 */
[----:B------:R-:W-:Y:S05]  /*efa0*/  EXIT ;  /* 0x000000000000794d */ /* 0x000fea0003800000 */
.L_x_11451:
        /* <DEDUP_REMOVED lines=11> */
.L_x_11464:
[----:B------:R-:W0:Y:S01]  /*f060*/  I2F.F64.S64 R4, R54 ;  /* 0x0000003600047312 */ /* 0x000e220000301c00 */
[----:B------:R-:W-:-:S05]  /*f070*/  CS2R R6, SRZ ;  /* 0x0000000000067805 */ /* 0x000fca000001ff00 */
[----:B0-----:R-:W-:Y:S01]  /*f080*/  STG.E.128 desc[UR36][R16.64], R4 ;  /* 0x0000000410007986 */ /* 0x001fe2000c101d24 */
[----:B------:R-:W-:Y:S05]  /*f090*/  EXIT ;  /* 0x000000000000794d */ /* 0x000fea0003800000 */
.L_x_11463:
[----:B------:R-:W-:-:S09]  /*f0a0*/  UISETP.NE.AND UP0, UPT, UR4, 0xf, UPT ;  /* 0x0000000f0400788c */ /* 0x000fd2000bf05270 */
[----:B------:R-:W-:Y:S05]  /*f0b0*/  BRA.U !UP0, `(.L_x_11465) ;  /* 0x0000000108e87547 */ /* 0x000fea000b800000 */
[----:B------:R-:W-:-:S09]  /*f0c0*/  UISETP.NE.AND UP0, UPT, UR4, 0x17, UPT ;  /* 0x000000170400788c */ /* 0x000fd2000bf05270 */
[----:B------:R-:W-:Y:S05]  /*f0d0*/  BRA.U !UP0, `(.L_x_11466) ;  /* 0x0000000108907547 */ /* 0x000fea000b800000 */
[----:B------:R-:W-:-:S09]  /*f0e0*/  UISETP.NE.AND UP0, UPT, UR4, 0x18, UPT ;  /* 0x000000180400788c */ /* 0x000fd2000bf05270 */
[----:B------:R-:W-:Y:S05]  /*f0f0*/  BRA.U !UP0, `(.L_x_11467) ;  /* 0x0000000108447547 */ /* 0x000fea000b800000 */
.L_x_11444:
        /* <DEDUP_REMOVED lines=16> */
.L_x_11468:
[----:B------:R-:W-:Y:S05]  /*f200*/  EXIT ;  /* 0x000000000000794d */ /* 0x000fea0003800000 */
.L_x_11467:
        /* <DEDUP_REMOVED lines=13> */
.L_x_11470:
[----:B------:R-:W-:Y:S05]  /*f2e0*/  BSYNC.RECONVERGENT B0 ;  /* 0x0000000000007941 */ /* 0x000fea0003800200 */
.L_x_11469:
[----:B------:R-:W-:-:S05]  /*f2f0*/  LOP3.LUT R3, R0, 0x80, R3, 0xf8, !PT ;  /* 0x0000008000037812 */ /* 0x000fca00078ef803 */
[----:B------:R-:W-:Y:S01]  /*f300*/  STG.E.U8 desc[UR36][R16.64], R3 ;  /* 0x0000000310007986 */ /* 0x000fe2000c101124 */
[----:B------:R-:W-:Y:S05]  /*f310*/  EXIT ;  /* 0x000000000000794d */ /* 0x000fea0003800000 */
.L_x_11466:
        /* <DEDUP_REMOVED lines=12> */
.L_x_11472:
[----:B------:R-:W-:Y:S01]  /*f3e0*/  HFMA2 R0, -RZ, RZ, 0, 7.569789886474609375e-06 ;  /* 0x0000007fff007431 */ /* 0x000fe200000001ff */
[----:B------:R-:W-:-:S04]  /*f3f0*/  ISETP.GT.U32.AND P0, PT, R2, 0x7f800000, PT ;  /* 0x7f8000000200780c */ /* 0x000fc80003f04070 */
[----:B------:R-:W-:-:S09]  /*f400*/  SEL R0, R0, 0x7c, P0 ;  /* 0x0000007c00007807 */ /* 0x000fd20000000000 */
.L_x_11473:
[----:B------:R-:W-:Y:S05]  /*f410*/  BSYNC.RECONVERGENT B0 ;  /* 0x0000000000007941 */ /* 0x000fea0003800200 */
.L_x_11471:
[----:B------:R-:W-:-:S04]  /*f420*/  SHF.R.U32.HI R3, RZ, 0x18, R3 ;  /* 0x00000018ff037819 */ /* 0x000fc80000011603 */
[----:B------:R-:W-:-:S05]  /*f430*/  LOP3.LUT R3, R0, 0x80, R3, 0xf8, !PT ;  /* 0x0000008000037812 */ /* 0x000fca00078ef803 */
[----:B------:R-:W-:Y:S01]  /*f440*/  STG.E.U8 desc[UR36][R16.64], R3 ;  /* 0x0000000310007986 */ /* 0x000fe2000c101124 */
[----:B------:R-:W-:Y:S05]  /*f450*/  EXIT ;  /* 0x000000000000794d */ /* 0x000fea0003800000 */
.L_x_11465:
[----:B------:R-:W0:Y:S02]  /*f460*/  I2F.S64 R0, R54 ;  /* 0x0000003600007312 */ /* 0x000e240000301400 */
[----:B0-----:R-:W-:-:S05]  /*f470*/  F2FP.BF16.F32.PACK_AB R0, RZ, R0 ;  /* 0x00000000ff00723e */ /* 0x001fca00000010ff */
[----:B------:R-:W-:Y:S01]  /*f480*/  STG.E.U16 desc[UR36][R16.64], R0 ;  /* 0x0000000010007986 */ /* 0x000fe2000c101524 */
[----:B------:R-:W-:Y:S05]  /*f490*/  EXIT ;  /* 0x000000000000794d */ /* 0x000fea0003800000 */
.L_x_11474:
        /* <DEDUP_REMOVED lines=14> */
.L_x_19061:


//--------------------- .text._ZN2at6native27unrolled_elementwise_kernelIZZNS0_73_GLOBAL__N__c8866d80_35_SparseBinaryOpIntersectionKernel_cu_b2145a98_327142_sparse_binary_op_intersection_kernel_implINS2_18CUDAKernelLauncherENS2_36CUDAValueSelectionIntersectionKernelINS2_9RhsProjOpEEElLl0EEEvRNS_6TensorERKS8_SB_RKSt6vectorIlSaIlEERKSt8optionalIS8_ESK_bbENKUlvE1_clEvEUllE_St5arrayIPcLm2EELi4E23TrivialOffsetCalculatorILi1EjESR_NS0_6memory12LoadWithCastILi1EEENSS_13StoreWithCastILi1EEEEEviT_T0_T2_T3_T4_T5_ --------------------------
	.section	.text._ZN2at6native27unrolled_elementwise_kernelIZZNS0_73_GLOBAL__N__c8866d80_35_SparseBinaryOpIntersectionKernel_cu_b2145a98_327142_sparse_binary_op_intersection_kernel_implINS2_18CUDAKernelLauncherENS2_36CUDAValueSelectionIntersectionKernelINS2_9RhsProjOpEEElLl0EEEvRNS_6TensorERKS8_SB_RKSt6vectorIlSaIlEERKSt8optionalIS8_ESK_bbENKUlvE1_clEvEUllE_St5arrayIPcLm2EELi4E23TrivialOffsetCalculatorILi1EjESR_NS0_6memory12LoadWithCastILi1EEENSS_13StoreWithCastILi1EEEEEviT_T0_T2_T3_T4_T5_,"ax",@progbits
	.align	128
        .global         _ZN2at6native27unrolled_elementwise_kernelIZZNS0_73_GLOBAL__N__c8866d80_35_SparseBinaryOpIntersectionKernel_cu_b2145a98_327142_sparse_binary_op_intersection_kernel_implINS2_18CUDAKernelLauncherENS2_36CUDAValueSelectionIntersectionKernelINS2_9RhsProjOpEEElLl0EEEvRNS_6TensorERKS8_SB_RKSt6vectorIlSaIlEERKSt8optionalIS8_ESK_bbENKUlvE1_clEvEUllE_St5arrayIPcLm2EELi4E23TrivialOffsetCalculatorILi1EjESR_NS0_6memory12LoadWithCastILi1EEENSS_13StoreWithCastILi1EEEEEviT_T0_T2_T3_T4_T5_
        .type           _ZN2at6native27unrolled_elementwise_kernelIZZNS0_73_GLOBAL__N__c8866d80_35_SparseBinaryOpIntersectionKernel_cu_b2145a98_327142_sparse_binary_op_intersection_kernel_implINS2_18CUDAKernelLauncherENS2_36CUDAValueSelectionIntersectionKernelINS2_9RhsProjOpEEElLl0EEEvRNS_6TensorERKS8_SB_RKSt6vectorIlSaIlEERKSt8optionalIS8_ESK_bbENKUlvE1_clEvEUllE_St5arrayIPcLm2EELi4E23TrivialOffsetCalculatorILi1EjESR_NS0_6memory12LoadWithCastILi1EEENSS_13StoreWithCastILi1EEEEEviT_T0_T2_T3_T4_T5_,@function
        .size           _ZN2at6native27unrolled_elementwise_kernelIZZNS0_73_GLOBAL__N__c8866d80_35_SparseBinaryOpIntersectionKernel_cu_b2145a98_327142_sparse_binary_op_intersection_kernel_implINS2_18CUDAKernelLauncherENS2_36CUDAValueSelectionIntersectionKernelINS2_9RhsProjOpEEElLl0EEEvRNS_6TensorERKS8_SB_RKSt6vectorIlSaIlEERKSt8optionalIS8_ESK_bbENKUlvE1_clEvEUllE_St5arrayIPcLm2EELi4E23TrivialOffsetCalculatorILi1EjESR_NS0_6memory12LoadWithCastILi1EEENSS_13StoreWithCastILi1EEEEEviT_T0_T2_T3_T4_T5_,(.L_x_19062 - _ZN2at6native27unrolled_elementwise_kernelIZZNS0_73_GLOBAL__N__c8866d80_35_SparseBinaryOpIntersectionKernel_cu_b2145a98_327142_sparse_binary_op_intersection_kernel_implINS2_18CUDAKernelLauncherENS2_36CUDAValueSelectionIntersectionKernelINS2_9RhsProjOpEEElLl0EEEvRNS_6TensorERKS8_SB_RKSt6vectorIlSaIlEERKSt8optionalIS8_ESK_bbENKUlvE1_clEvEUllE_St5arrayIPcLm2EELi4E23TrivialOffsetCalculatorILi1EjESR_NS0_6memory12LoadWithCastILi1EEENSS_13StoreWithCastILi1EEEEEviT_T0_T2_T3_T4_T5_)
        .other          _ZN2at6native27unrolled_elementwise_kernelIZZNS0_73_GLOBAL__N__c8866d80_35_SparseBinaryOpIntersectionKernel_cu_b2145a98_327142_sparse_binary_op_intersection_kernel_implINS2_18CUDAKernelLauncherENS2_36CUDAValueSelectionIntersectionKernelINS2_9RhsProjOpEEElLl0EEEvRNS_6TensorERKS8_SB_RKSt6vectorIlSaIlEERKSt8optionalIS8_ESK_bbENKUlvE1_clEvEUllE_St5arrayIPcLm2EELi4E23TrivialOffsetCalculatorILi1EjESR_NS0_6memory12LoadWithCastILi1EEENSS_13StoreWithCastILi1EEEEEviT_T0_T2_T3_T4_T5_,@"STO_CUDA_ENTRY STV_DEFAULT"
_ZN2at6native27unrolled_elementwise_kernelIZZNS0_73_GLOBAL__N__c8866d80_35_SparseBinaryOpIntersectionKernel_cu_b2145a98_327142_sparse_binary_op_intersection_kernel_implINS2_18CUDAKernelLauncherENS2_36CUDAValueSelectionIntersectionKernelINS2_9RhsProjOpEEElLl0EEEvRNS_6TensorERKS8_SB_RKSt6vectorIlSaIlEERKSt8optionalIS8_ESK_bbENKUlvE1_clEvEUllE_St5arrayIPcLm2EELi4E23TrivialOffsetCalculatorILi1EjESR_NS0_6memory12LoadWithCastILi1EEENSS_13StoreWithCastILi1EEEEEviT_T0_T2_T3_T4_T5_:
.text._ZN2at6native27unrolled_elementwise_kernelIZZNS0_73_GLOBAL__N__c8866d80_35_SparseBinaryOpIntersectionKernel_cu_b2145a98_327142_sparse_binary_op_intersection_kernel_implINS2_18CUDAKernelLauncherENS2_36CUDAValueSelectionIntersectionKernelINS2_9RhsProjOpEEElLl0EEEvRNS_6TensorERKS8_SB_RKSt6vectorIlSaIlEERKSt8optionalIS8_ESK_bbENKUlvE1_clEvEUllE_St5arrayIPcLm2EELi4E23TrivialOffsetCalculatorILi1EjESR_NS0_6memory12LoadWithCastILi1EEENSS_13StoreWithCastILi1EEEEEviT_T0_T2_T3_T4_T5_:
        /* <DEDUP_REMOVED lines=32> */
.L_x_11480:
[----:B------:R1:W5:Y:S01]  /*0200*/  LDG.E.U8 R26, desc[UR36][R4.64] ;  /* 0x00000024041a7981 */ /* 0x000362000c1e1100 */
[----:B------:R-:W-:Y:S01]  /*0210*/  IMAD.MOV.U32 R27, RZ, RZ, RZ ;  /* 0x000000ffff1b7224 */ /* 0x000fe200078e00ff */
[----:B------:R-:W-:Y:S06]  /*0220*/  BRA `(.L_x_11482) ;  /* 0x0000000c00447947 */ /* 0x000fec0003800000 */
.L_x_11479:
        /* <DEDUP_REMOVED lines=8> */
.L_x_11484:
[----:B------:R-:W2:Y:S02]  /*02b0*/  LDG.E R26, desc[UR36][R4.64] ;  /* 0x00000024041a7981 */ /* 0x000ea4000c1e1900 */
[----:B--2---:R-:W-:Y:S01]  /*02c0*/  SHF.R.S32.HI R27, RZ, 0x1f, R26 ;  /* 0x0000001fff1b7819 */ /* 0x004fe2000001141a */
[----:B------:R-:W-:Y:S06]  /*02d0*/  BRA `(.L_x_11482) ;  /* 0x0000000c00187947 */ /* 0x000fec0003800000 */
.L_x_11483:
[----:B------:R-:W2:Y:S02]  /*02e0*/  LDG.E.S16 R26, desc[UR36][R4.64] ;  /* 0x00000024041a7981 */ /* 0x000ea4000c1e1700 */
[----:B--2---:R-:W-:Y:S01]  /*02f0*/  SHF.R.S32.HI R27, RZ, 0x1f, R26 ;  /* 0x0000001fff1b7819 */ /* 0x004fe2000001141a */
[----:B------:R-:W-:Y:S06]  /*0300*/  BRA `(.L_x_11482) ;  /* 0x0000000c000c7947 */ /* 0x000fec0003800000 */
.L_x_11478:
        /* <DEDUP_REMOVED lines=9> */
.L_x_11486:
[----:B------:R-:W2:Y:S02]  /*03a0*/  LDG.E.U16 R4, desc[UR36][R4.64] ;  /* 0x0000002404047981 */ /* 0x000ea4000c1e1500 */
[----:B--2---:R-:W-:-:S06]  /*03b0*/  HADD2.F32 R26, -RZ, R4.H0_H0 ;  /* 0x20000004ff1a7230 */ /* 0x004fcc0000004100 */
[----:B------:R-:W0:Y:S01]  /*03c0*/  F2I.S64.TRUNC R26, R26 ;  /* 0x0000001a001a7311 */ /* 0x000e22000020d900 */
[----:B------:R-:W-:Y:S05]  /*03d0*/  BRA `(.L_x_11482) ;  /* 0x0000000800d87947 */ /* 0x000fea0003800000 */
.L_x_11485:
        /* <DEDUP_REMOVED lines=9> */
.L_x_11488:
[----:B------:R-:W2:Y:S02]  /*0470*/  LDG.E.U16 R4, desc[UR36][R4.64] ;  /* 0x0000002404047981 */ /* 0x000ea4000c1e1500 */
[----:B--2---:R-:W-:-:S06]  /*0480*/  HADD2.F32 R26, -RZ, R4.H0_H0 ;  /* 0x20000004ff1a7230 */ /* 0x004fcc0000004100 */
[----:B------:R-:W4:Y:S01]  /*0490*/  F2I.S64.TRUNC R26, R26 ;  /* 0x0000001a001a7311 */ /* 0x000f22000020d900 */
[----:B------:R-:W-:Y:S05]  /*04a0*/  BRA `(.L_x_11482) ;  /* 0x0000000800a47947 */ /* 0x000fea0003800000 */
.L_x_11487:
[----:B------:R-:W2:Y:S02]  /*04b0*/  LDG.E.64 R4, desc[UR36][R4.64] ;  /* 0x0000002404047981 */ /* 0x000ea4000c1e1b00 */
[----:B--2---:R2:W3:Y:S01]  /*04c0*/  F2I.S64.F64.TRUNC R26, R4 ;  /* 0x00000004001a7311 */ /* 0x0044e2000030d900 */
[----:B------:R-:W-:Y:S05]  /*04d0*/  BRA `(.L_x_11482) ;  /* 0x0000000800987947 */ /* 0x000fea0003800000 */
.L_x_11477:
        /* <DEDUP_REMOVED lines=13> */
.L_x_11491:
[----:B------:R-:W2:Y:S02]  /*05b0*/  LDG.E.64 R4, desc[UR36][R4.64] ;  /* 0x0000002404047981 */ /* 0x000ea4000c1e1b00 */
[----:B--2---:R0:W1:Y:S01]  /*05c0*/  F2I.S64.F64.TRUNC R26, R4 ;  /* 0x00000004001a7311 */ /* 0x004062000030d900 */
[----:B------:R-:W-:Y:S05]  /*05d0*/  BRA `(.L_x_11482) ;  /* 0x0000000800587947 */ /* 0x000fea0003800000 */
.L_x_11490:
        /* <DEDUP_REMOVED lines=26> */
.L_x_11493:
        /* <DEDUP_REMOVED lines=14> */
.L_x_11492:
[----:B------:R-:W2:Y:S02]  /*0860*/  LDG.E.U16 R26, desc[UR36][R4.64] ;  /* 0x00000024041a7981 */ /* 0x000ea4000c1e1500 */
[----:B--2---:R-:W-:-:S06]  /*0870*/  IMAD.U32 R26, R26, 0x10000, RZ ;  /* 0x000100001a1a7824 */ /* 0x004fcc00078e00ff */
[----:B------:R-:W0:Y:S01]  /*0880*/  F2I.S64.TRUNC R26, R26 ;  /* 0x0000001a001a7311 */ /* 0x000e22000020d900 */
[----:B------:R-:W-:Y:S05]  /*0890*/  BRA `(.L_x_11482) ;  /* 0x0000000400a87947 */ /* 0x000fea0003800000 */
.L_x_11489:
        /* <DEDUP_REMOVED lines=11> */
.L_x_11496:
        /* <DEDUP_REMOVED lines=21> */
.L_x_11500:
[----:B------:R-:W-:Y:S05]  /*0aa0*/  BSYNC.RECONVERGENT B1 ;  /* 0x0000000000017941 */ /* 0x000fea0003800200 */
.L_x_11499:
[----:B------:R-:W-:Y:S01]  /*0ab0*/  IMAD.SHL.U32 R0, R0, 0x100000, RZ ;  /* 0x0010000000007824 */ /* 0x000fe200078e00ff */
[----:B------:R-:W-:-:S04]  /*0ac0*/  LEA R3, R3, 0x3b800000, 0x17 ;  /* 0x3b80000003037811 */ /* 0x000fc800078eb8ff */
[----:B------:R-:W-:-:S07]  /*0ad0*/  LOP3.LUT R26, R3, R0, R7, 0xfe, !PT ;  /* 0x00000000031a7212 */ /* 0x000fce00078efe07 */
.L_x_11498:
[----:B------:R-:W-:Y:S05]  /*0ae0*/  BSYNC.RECONVERGENT B0 ;  /* 0x0000000000007941 */ /* 0x000fea0003800200 */
.L_x_11497:
[----:B------:R-:W0:Y:S01]  /*0af0*/  F2I.S64.TRUNC R26, R26 ;  /* 0x0000001a001a7311 */ /* 0x000e22000020d900 */
[----:B------:R-:W-:Y:S05]  /*0b00*/  BRA `(.L_x_11482) ;  /* 0x00000004000c7947 */ /* 0x000fea0003800000 */
.L_x_11495:
        /* <DEDUP_REMOVED lines=21> */
.L_x_11504:
[----:B------:R-:W-:Y:S05]  /*0c60*/  BSYNC.RECONVERGENT B1 ;  /* 0x0000000000017941 */ /* 0x000fea0003800200 */
.L_x_11503:
[----:B------:R-:W-:Y:S01]  /*0c70*/  IMAD.SHL.U32 R0, R0, 0x200000, RZ ;  /* 0x0020000000007824 */ /* 0x000fe200078e00ff */
[----:B------:R-:W-:-:S04]  /*0c80*/  LEA R3, R3, 0x37800000, 0x17 ;  /* 0x3780000003037811 */ /* 0x000fc800078eb8ff */
[----:B------:R-:W-:-:S07]  /*0c90*/  LOP3.LUT R26, R3, R0, R7, 0xfe, !PT ;  /* 0x00000000031a7212 */ /* 0x000fce00078efe07 */
.L_x_11502:
[----:B------:R-:W-:Y:S05]  /*0ca0*/  BSYNC.RECONVERGENT B0 ;  /* 0x0000000000007941 */ /* 0x000fea0003800200 */
.L_x_11501:
[----:B------:R-:W0:Y:S01]  /*0cb0*/  F2I.S64.TRUNC R26, R26 ;  /* 0x0000001a001a7311 */ /* 0x000e22000020d900 */
[----:B------:R-:W-:Y:S05]  /*0cc0*/  BRA `(.L_x_11482) ;  /* 0x00000000009c7947 */ /* 0x000fea0003800000 */
.L_x_11494:
[----:B------:R-:W-:-:S09]  /*0cd0*/  UISETP.NE.AND UP0, UPT, UR4, 0x1c, UPT ;  /* 0x0000001c0400788c */ /* 0x000fd2000bf05270 */
[----:B------:R-:W-:Y:S05]  /*0ce0*/  BRA.U !UP0, `(.L_x_11505) ;  /* 0x00000001088c7547 */ /* 0x000fea000b800000 */
[----:B------:R-:W-:-:S09]  /*0cf0*/  UISETP.NE.AND UP0, UPT, UR4, 0x1d, UPT ;  /* 0x0000001d0400788c */ /* 0x000fd2000bf05270 */
[----:B------:R-:W-:Y:S05]  /*0d00*/  BRA.U !UP0, `(.L_x_11506) ;  /* 0x00000001087c7547 */ /* 0x000fea000b800000 */
[----:B------:R-:W-:-:S09]  /*0d10*/  UISETP.NE.AND UP0, UPT, UR4, 0x2c, UPT ;  /* 0x0000002c0400788c */ /* 0x000fd2000bf05270 */
[----:B------:R-:W-:Y:S05]  /*0d20*/  BRA.U !UP0, `(.L_x_11507) ;  /* 0x0000000108487547 */ /* 0x000fea000b800000 */
.L_x_11481:
        /* <DEDUP_REMOVED lines=16> */
.L_x_11508:
[----:B------:R-:W-:Y:S01]  /*0e30*/  CS2R R26, SRZ ;  /* 0x00000000001a7805 */ /* 0x000fe2000001ff00 */
[----:B------:R-:W-:Y:S06]  /*0e40*/  BRA `(.L_x_11482) ;  /* 0x00000000003c7947 */ /* 0x000fec0003800000 */
.L_x_11507:
        /* <DEDUP_REMOVED lines=8> */
.L_x_11510:
[----:B------:R-:W-:Y:S05]  /*0ed0*/  BSYNC.RECONVERGENT B0 ;  /* 0x0000000000007941 */ /* 0x000fea0003800200 */
.L_x_11509:
[----:B------:R-:W0:Y:S01]  /*0ee0*/  F2I.S64.TRUNC R26, R26 ;  /* 0x0000001a001a7311 */ /* 0x000e22000020d900 */
[----:B------:R-:W-:Y:S05]  /*0ef0*/  BRA `(.L_x_11482) ;  /* 0x0000000000107947 */ /* 0x000fea0003800000 */
.L_x_11506:
[----:B------:R0:W5:Y:S01]  /*0f00*/  LDG.E.64 R26, desc[UR36][R4.64] ;  /* 0x00000024041a7981 */ /* 0x000162000c1e1b00 */
[----:B------:R-:W-:Y:S05]  /*0f10*/  BRA `(.L_x_11482) ;  /* 0x0000000000087947 */ /* 0x000fea0003800000 */
.L_x_11505:
[----:B------:R0:W5:Y:S01]  /*0f20*/  LDG.E R26, desc[UR36][R4.64] ;  /* 0x00000024041a7981 */ /* 0x000162000c1e1900 */
[----:B------:R-:W-:-:S07]  /*0f30*/  IMAD.MOV.U32 R27, RZ, RZ, RZ ;  /* 0x000000ffff1b7224 */ /* 0x000fce00078e00ff */
.L_x_11482:
[----:B------:R-:W-:-:S07]  /*0f40*/  VIADD R29, R17, 0x80 ;  /* 0x00000080111d7836 */ /* 0x000fce0000000000 */
.L_x_11476:
[----:B------:R-:W-:Y:S05]  /*0f50*/  BSYNC.RECONVERGENT B6 ;  /* 0x0000000000067941 */ /* 0x000fea0003800200 */
.L_x_11475:
        /* <DEDUP_REMOVED lines=24> */
.L_x_11516:
[----:B------:R0:W5:Y:S01]  /*10e0*/  LDG.E.U8 R24, desc[UR36][R4.64] ;  /* 0x0000002404187981 */ /* 0x000162000c1e1100 */
[----:B------:R-:W-:Y:S01]  /*10f0*/  IMAD.MOV.U32 R25, RZ, RZ, RZ ;  /* 0x000000ffff197224 */ /* 0x000fe200078e00ff */
[----:B------:R-:W-:Y:S06]  /*1100*/  BRA `(.L_x_11518) ;  /* 0x0000000c00447947 */ /* 0x000fec0003800000 */
.L_x_11515:
        /* <DEDUP_REMOVED lines=8> */
.L_x_11520:
[----:B------:R-:W2:Y:S02]  /*1190*/  LDG.E R24, desc[UR36][R4.64] ;  /* 0x0000002404187981 */ /* 0x000ea4000c1e1900 */
[----:B--2---:R-:W-:Y:S01]  /*11a0*/  SHF.R.S32.HI R25, RZ, 0x1f, R24 ;  /* 0x0000001fff197819 */ /* 0x004fe20000011418 */
[----:B------:R-:W-:Y:S06]  /*11b0*/  BRA `(.L_x_11518) ;  /* 0x0000000c00187947 */ /* 0x000fec0003800000 */
.L_x_11519:
[----:B------:R-:W2:Y:S02]  /*11c0*/  LDG.E.S16 R24, desc[UR36][R4.64] ;  /* 0x0000002404187981 */ /* 0x000ea4000c1e1700 */
[----:B--2---:R-:W-:Y:S01]  /*11d0*/  SHF.R.S32.HI R25, RZ, 0x1f, R24 ;  /* 0x0000001fff197819 */ /* 0x004fe20000011418 */
[----:B------:R-:W-:Y:S06]  /*11e0*/  BRA `(.L_x_11518) ;  /* 0x0000000c000c7947 */ /* 0x000fec0003800000 */
.L_x_11514:
        /* <DEDUP_REMOVED lines=9> */
.L_x_11522:
[----:B------:R-:W2:Y:S02]  /*1280*/  LDG.E.U16 R4, desc[UR36][R4.64] ;  /* 0x0000002404047981 */ /* 0x000ea4000c1e1500 */
[----:B--2---:R-:W-:-:S06]  /*1290*/  HADD2.F32 R24, -RZ, R4.H0_H0 ;  /* 0x20000004ff187230 */ /* 0x004fcc0000004100 */
[----:B------:R-:W0:Y:S01]  /*12a0*/  F2I.S64.TRUNC R24, R24 ;  /* 0x0000001800187311 */ /* 0x000e22000020d900 */
[----:B------:R-:W-:Y:S05]  /*12b0*/  BRA `(.L_x_11518) ;  /* 0x0000000800d87947 */ /* 0x000fea0003800000 */
.L_x_11521:
        /* <DEDUP_REMOVED lines=9> */
.L_x_11524:
[----:B------:R-:W2:Y:S02]  /*1350*/  LDG.E.U16 R4, desc[UR36][R4.64] ;  /* 0x0000002404047981 */ /* 0x000ea4000c1e1500 */
[----:B--2---:R-:W-:-:S06]  /*1360*/  HADD2.F32 R24, -RZ, R4.H0_H0 ;  /* 0x20000004ff187230 */ /* 0x004fcc0000004100 */
[----:B------:R-:W0:Y:S01]  /*1370*/  F2I.S64.TRUNC R24, R24 ;  /* 0x0000001800187311 */ /* 0x000e22000020d900 */
[----:B------:R-:W-:Y:S05]  /*1380*/  BRA `(.L_x_11518) ;  /* 0x0000000800a47947 */ /* 0x000fea0003800000 */
.L_x_11523:
[----:B------:R-:W2:Y:S02]  /*1390*/  LDG.E.64 R4, desc[UR36][R4.64] ;  /* 0x0000002404047981 */ /* 0x000ea4000c1e1b00 */
[----:B--2---:R0:W1:Y:S01]  /*13a0*/  F2I.S64.F64.TRUNC R24, R4 ;  /* 0x0000000400187311 */ /* 0x004062000030d900 */
[----:B------:R-:W-:Y:S05]  /*13b0*/  BRA `(.L_x_11518) ;  /* 0x0000000800987947 */ /* 0x000fea0003800000 */
.L_x_11513:
        /* <DEDUP_REMOVED lines=13> */
.L_x_11527:
[----:B------:R-:W2:Y:S02]  /*1490*/  LDG.E.64 R4, desc[UR36][R4.64] ;  /* 0x0000002404047981 */ /* 0x000ea4000c1e1b00 */
[----:B--2---:R0:W1:Y:S01]  /*14a0*/  F2I.S64.F64.TRUNC R24, R4 ;  /* 0x0000000400187311 */ /* 0x004062000030d900 */
[----:B------:R-:W-:Y:S05]  /*14b0*/  BRA `(.L_x_11518) ;  /* 0x0000000800587947 */ /* 0x000fea0003800000 */
.L_x_11526:
        /* <DEDUP_REMOVED lines=26> */
.L_x_11529:
        /* <DEDUP_REMOVED lines=14> */
.L_x_11528:
[----:B------:R-:W2:Y:S02]  /*1740*/  LDG.E.U16 R24, desc[UR36][R4.64] ;  /* 0x0000002404187981 */ /* 0x000ea4000c1e1500 */
[----:B--2---:R-:W-:-:S06]  /*1750*/  IMAD.U32 R24, R24, 0x10000, RZ ;  /* 0x0001000018187824 */ /* 0x004fcc00078e00ff */
[----:B------:R-:W0:Y:S01]  /*1760*/  F2I.S64.TRUNC R24, R24 ;  /* 0x0000001800187311 */ /* 0x000e22000020d900 */
[----:B------:R-:W-:Y:S05]  /*1770*/  BRA `(.L_x_11518) ;  /* 0x0000000400a87947 */ /* 0x000fea0003800000 */
.L_x_11525:
        /* <DEDUP_REMOVED lines=11> */
.L_x_11532:
        /* <DEDUP_REMOVED lines=21> */
.L_x_11536:
[----:B------:R-:W-:Y:S05]  /*1980*/  BSYNC.RECONVERGENT B1 ;  /* 0x0000000000017941 */ /* 0x000fea0003800200 */
.L_x_11535:
[----:B------:R-:W-:Y:S01]  /*1990*/  IMAD.SHL.U32 R0, R0, 0x100000, RZ ;  /* 0x0010000000007824 */ /* 0x000fe200078e00ff */
[----:B------:R-:W-:-:S04]  /*19a0*/  LEA R3, R3, 0x3b800000, 0x17 ;  /* 0x3b80000003037811 */ /* 0x000fc800078eb8ff */
[----:B------:R-:W-:-:S07]  /*19b0*/  LOP3.LUT R24, R3, R0, R7, 0xfe, !PT ;  /* 0x0000000003187212 */ /* 0x000fce00078efe07 */
.L_x_11534:
[----:B------:R-:W-:Y:S05]  /*19c0*/  BSYNC.RECONVERGENT B0 ;  /* 0x0000000000007941 */ /* 0x000fea0003800200 */
.L_x_11533:
[----:B------:R-:W0:Y:S01]  /*19d0*/  F2I.S64.TRUNC R24, R24 ;  /* 0x0000001800187311 */ /* 0x000e22000020d900 */
[----:B------:R-:W-:Y:S05]  /*19e0*/  BRA `(.L_x_11518) ;  /* 0x00000004000c7947 */ /* 0x000fea0003800000 */
.L_x_11531:
        /* <DEDUP_REMOVED lines=21> */
.L_x_11540:
[----:B------:R-:W-:Y:S05]  /*1b40*/  BSYNC.RECONVERGENT B1 ;  /* 0x0000000000017941 */ /* 0x000fea0003800200 */
.L_x_11539:
[----:B------:R-:W-:Y:S01]  /*1b50*/  IMAD.SHL.U32 R0, R0, 0x200000, RZ ;  /* 0x0020000000007824 */ /* 0x000fe200078e00ff */
[----:B------:R-:W-:-:S04]  /*1b60*/  LEA R3, R3, 0x37800000, 0x17 ;  /* 0x3780000003037811 */ /* 0x000fc800078eb8ff */
[----:B------:R-:W-:-:S07]  /*1b70*/  LOP3.LUT R24, R3, R0, R7, 0xfe, !PT ;  /* 0x0000000003187212 */ /* 0x000fce00078efe07 */
.L_x_11538:
[----:B------:R-:W-:Y:S05]  /*1b80*/  BSYNC.RECONVERGENT B0 ;  /* 0x0000000000007941 */ /* 0x000fea0003800200 */
.L_x_11537:
[----:B------:R-:W0:Y:S01]  /*1b90*/  F2I.S64.TRUNC R24, R24 ;  /* 0x0000001800187311 */ /* 0x000e22000020d900 */
[----:B------:R-:W-:Y:S05]  /*1ba0*/  BRA `(.L_x_11518) ;  /* 0x00000000009c7947 */ /* 0x000fea0003800000 */
.L_x_11530:
        /* <DEDUP_REMOVED lines=14> */
.L_x_11544:
[----:B------:R-:W-:Y:S05]  /*1c90*/  BSYNC.RECONVERGENT B0 ;  /* 0x0000000000007941 */ /* 0x000fea0003800200 */
.L_x_11543:
[----:B------:R-:W0:Y:S01]  /*1ca0*/  F2I.S64.TRUNC R24, R24 ;  /* 0x0000001800187311 */ /* 0x000e22000020d900 */
[----:B------:R-:W-:Y:S05]  /*1cb0*/  BRA `(.L_x_11518) ;  /* 0x0000000000587947 */ /* 0x000fea0003800000 */
.L_x_11517:
        /* <DEDUP_REMOVED lines=16> */
.L_x_11545:
[----:B------:R-:W-:Y:S01]  /*1dc0*/  CS2R R24, SRZ ;  /* 0x0000000000187805 */ /* 0x000fe2000001ff00 */
[----:B------:R-:W-:Y:S06]  /*1dd0*/  BRA `(.L_x_11518) ;  /* 0x0000000000107947 */ /* 0x000fec0003800000 */
.L_x_11542:
[----:B------:R0:W5:Y:S01]  /*1de0*/  LDG.E.64 R24, desc[UR36][R4.64] ;  /* 0x0000002404187981 */ /* 0x000162000c1e1b00 */
[----:B------:R-:W-:Y:S05]  /*1df0*/  BRA `(.L_x_11518) ;  /* 0x0000000000087947 */ /* 0x000fea0003800000 */
.L_x_11541:
[----:B------:R0:W5:Y:S01]  /*1e00*/  LDG.E R24, desc[UR36][R4.64] ;  /* 0x0000002404187981 */ /* 0x000162000c1e1900 */
[----:B------:R-:W-:-:S07]  /*1e10*/  IMAD.MOV.U32 R25, RZ, RZ, RZ ;  /* 0x000000ffff197224 */ /* 0x000fce00078e00ff */
.L_x_11518:
[----:B------:R-:W-:-:S07]  /*1e20*/  VIADD R29, R29, 0x80 ;  /* 0x000000801d1d7836 */ /* 0x000fce0000000000 */
.L_x_11512:
[----:B------:R-:W-:Y:S05]  /*1e30*/  BSYNC.RECONVERGENT B6 ;  /* 0x0000000000067941 */ /* 0x000fea0003800200 */
.L_x_11511:
        /* <DEDUP_REMOVED lines=24> */
.L_x_11551:
[----:B------:R0:W5:Y:S01]  /*1fc0*/  LDG.E.U8 R22, desc[UR36][R4.64] ;  /* 0x0000002404167981 */ /* 0x000162000c1e1100 */
[----:B------:R-:W-:Y:S01]  /*1fd0*/  IMAD.MOV.U32 R23, RZ, RZ, RZ ;  /* 0x000000ffff177224 */ /* 0x000fe200078e00ff */
[----:B------:R-:W-:Y:S06]  /*1fe0*/  BRA `(.L_x_11553) ;  /* 0x0000000c00447947 */ /* 0x000fec0003800000 */
.L_x_11550:
        /* <DEDUP_REMOVED lines=8> */
.L_x_11555:
[----:B------:R-:W2:Y:S02]  /*2070*/  LDG.E R22, desc[UR36][R4.64] ;  /* 0x0000002404167981 */ /* 0x000ea4000c1e1900 */
[----:B--2---:R-:W-:Y:S01]  /*2080*/  SHF.R.S32.HI R23, RZ, 0x1f, R22 ;  /* 0x0000001fff177819 */ /* 0x004fe20000011416 */
[----:B------:R-:W-:Y:S06]  /*2090*/  BRA `(.L_x_11553) ;  /* 0x0000000c00187947 */ /* 0x000fec0003800000 */
.L_x_11554:
[----:B------:R-:W2:Y:S02]  /*20a0*/  LDG.E.S16 R22, desc[UR36][R4.64] ;  /* 0x0000002404167981 */ /* 0x000ea4000c1e1700 */
[----:B--2---:R-:W-:Y:S01]  /*20b0*/  SHF.R.S32.HI R23, RZ, 0x1f, R22 ;  /* 0x0000001fff177819 */ /* 0x004fe20000011416 */
[----:B------:R-:W-:Y:S06]  /*20c0*/  BRA `(.L_x_11553) ;  /* 0x0000000c000c7947 */ /* 0x000fec0003800000 */
.L_x_11549:
        /* <DEDUP_REMOVED lines=9> */
.L_x_11557:
[----:B------:R-:W2:Y:S02]  /*2160*/  LDG.E.U16 R4, desc[UR36][R4.64] ;  /* 0x0000002404047981 */ /* 0x000ea4000c1e1500 */
[----:B--2---:R-:W-:-:S06]  /*2170*/  HADD2.F32 R22, -RZ, R4.H0_H0 ;  /* 0x20000004ff167230 */ /* 0x004fcc0000004100 */
[----:B------:R-:W0:Y:S01]  /*2180*/  F2I.S64.TRUNC R22, R22 ;  /* 0x0000001600167311 */ /* 0x000e22000020d900 */
[----:B------:R-:W-:Y:S05]  /*2190*/  BRA `(.L_x_11553) ;  /* 0x0000000800d87947 */ /* 0x000fea0003800000 */
.L_x_11556:
        /* <DEDUP_REMOVED lines=9> */
.L_x_11559:
[----:B------:R-:W2:Y:S02]  /*2230*/  LDG.E.U16 R4, desc[UR36][R4.64] ;  /* 0x0000002404047981 */ /* 0x000ea4000c1e1500 */
[----:B--2---:R-:W-:-:S06]  /*2240*/  HADD2.F32 R22, -RZ, R4.H0_H0 ;  /* 0x20000004ff167230 */ /* 0x004fcc0000004100 */
[----:B------:R-:W0:Y:S01]  /*2250*/  F2I.S64.TRUNC R22, R22 ;  /* 0x0000001600167311 */ /* 0x000e22000020d900 */
[----:B------:R-:W-:Y:S05]  /*2260*/  BRA `(.L_x_11553) ;  /* 0x0000000800a47947 */ /* 0x000fea0003800000 */
.L_x_11558:
[----:B------:R-:W2:Y:S02]  /*2270*/  LDG.E.64 R4, desc[UR36][R4.64] ;  /* 0x0000002404047981 */ /* 0x000ea4000c1e1b00 */
[----:B--2---:R0:W1:Y:S01]  /*2280*/  F2I.S64.F64.TRUNC R22, R4 ;  /* 0x0000000400167311 */ /* 0x004062000030d900 */
[----:B------:R-:W-:Y:S05]  /*2290*/  BRA `(.L_x_11553) ;  /* 0x0000000800987947 */ /* 0x000fea0003800000 */
.L_x_11548:
        /* <DEDUP_REMOVED lines=13> */
.L_x_11562:
[----:B------:R-:W2:Y:S02]  /*2370*/  LDG.E.64 R4, desc[UR36][R4.64] ;  /* 0x0000002404047981 */ /* 0x000ea4000c1e1b00 */
[----:B--2---:R0:W1:Y:S01]  /*2380*/  F2I.S64.F64.TRUNC R22, R4 ;  /* 0x0000000400167311 */ /* 0x004062000030d900 */
[----:B------:R-:W-:Y:S05]  /*2390*/  BRA `(.L_x_11553) ;  /* 0x0000000800587947 */ /* 0x000fea0003800000 */
.L_x_11561:
        /* <DEDUP_REMOVED lines=26> */
.L_x_11564:
        /* <DEDUP_REMOVED lines=14> */
.L_x_11563:
[----:B------:R-:W2:Y:S02]  /*2620*/  LDG.E.U16 R22, desc[UR36][R4.64] ;  /* 0x0000002404167981 */ /* 0x000ea4000c1e1500 */
[----:B--2---:R-:W-:-:S06]  /*2630*/  IMAD.U32 R22, R22, 0x10000, RZ ;  /* 0x0001000016167824 */ /* 0x004fcc00078e00ff */
[----:B------:R-:W0:Y:S01]  /*2640*/  F2I.S64.TRUNC R22, R22 ;  /* 0x0000001600167311 */ /* 0x000e22000020d900 */
[----:B------:R-:W-:Y:S05]  /*2650*/  BRA `(.L_x_11553) ;  /* 0x0000000400a87947 */ /* 0x000fea0003800000 */
.L_x_11560:
        /* <DEDUP_REMOVED lines=11> */
.L_x_11567:
        /* <DEDUP_REMOVED lines=21> */
.L_x_11571:
[----:B------:R-:W-:Y:S05]  /*2860*/  BSYNC.RECONVERGENT B1 ;  /* 0x0000000000017941 */ /* 0x000fea0003800200 */
.L_x_11570:
[----:B------:R-:W-:Y:S01]  /*2870*/  IMAD.SHL.U32 R0, R0, 0x100000, RZ ;  /* 0x0010000000007824 */ /* 0x000fe200078e00ff */
[----:B------:R-:W-:-:S04]  /*2880*/  LEA R3, R3, 0x3b800000, 0x17 ;  /* 0x3b80000003037811 */ /* 0x000fc800078eb8ff */
[----:B------:R-:W-:-:S07]  /*2890*/  LOP3.LUT R22, R3, R0, R7, 0xfe, !PT ;  /* 0x0000000003167212 */ /* 0x000fce00078efe07 */
.L_x_11569:
[----:B------:R-:W-:Y:S05]  /*28a0*/  BSYNC.RECONVERGENT B0 ;  /* 0x0000000000007941 */ /* 0x000fea0003800200 */
.L_x_11568:
[----:B------:R-:W1:Y:S01]  /*28b0*/  F2I.S64.TRUNC R22, R22 ;  /* 0x0000001600167311 */ /* 0x000e62000020d900 */
[----:B------:R-:W-:Y:S05]  /*28c0*/  BRA `(.L_x_11553) ;  /* 0x00000004000c7947 */ /* 0x000fea0003800000 */
.L_x_11566:
        /* <DEDUP_REMOVED lines=21> */
.L_x_11575:
[----:B------:R-:W-:Y:S05]  /*2a20*/  BSYNC.RECONVERGENT B1 ;  /* 0x0000000000017941 */ /* 0x000fea0003800200 */
.L_x_11574:
[----:B------:R-:W-:Y:S01]  /*2a30*/  IMAD.SHL.U32 R0, R0, 0x200000, RZ ;  /* 0x0020000000007824 */ /* 0x000fe200078e00ff */
[----:B------:R-:W-:-:S04]  /*2a40*/  LEA R3, R3, 0x37800000, 0x17 ;  /* 0x3780000003037811 */ /* 0x000fc800078eb8ff */
[----:B------:R-:W-:-:S07]  /*2a50*/  LOP3.LUT R22, R3, R0, R7, 0xfe, !PT ;  /* 0x0000000003167212 */ /* 0x000fce00078efe07 */
.L_x_11573:
[----:B------:R-:W-:Y:S05]  /*2a60*/  BSYNC.RECONVERGENT B0 ;  /* 0x0000000000007941 */ /* 0x000fea0003800200 */
.L_x_11572:
[----:B------:R-:W2:Y:S01]  /*2a70*/  F2I.S64.TRUNC R22, R22 ;  /* 0x0000001600167311 */ /* 0x000ea2000020d900 */
[----:B------:R-:W-:Y:S05]  /*2a80*/  BRA `(.L_x_11553) ;  /* 0x00000000009c7947 */ /* 0x000fea0003800000 */
.L_x_11565:
        /* <DEDUP_REMOVED lines=14> */
.L_x_11579:
[----:B------:R-:W-:Y:S05]  /*2b70*/  BSYNC.RECONVERGENT B0 ;  /* 0x0000000000007941 */ /* 0x000fea0003800200 */
.L_x_11578:
[----:B------:R-:W0:Y:S01]  /*2b80*/  F2I.S64.TRUNC R22, R22 ;  /* 0x0000001600167311 */ /* 0x000e22000020d900 */
[----:B------:R-:W-:Y:S05]  /*2b90*/  BRA `(.L_x_11553) ;  /* 0x0000000000587947 */ /* 0x000fea0003800000 */
.L_x_11552:
        /* <DEDUP_REMOVED lines=16> */
.L_x_11580:
[----:B------:R-:W-:Y:S01]  /*2ca0*/  CS2R R22, SRZ ;  /* 0x0000000000167805 */ /* 0x000fe2000001ff00 */
[----:B------:R-:W-:Y:S06]  /*2cb0*/  BRA `(.L_x_11553) ;  /* 0x0000000000107947 */ /* 0x000fec0003800000 */
.L_x_11577:
[----:B------:R0:W5:Y:S01]  /*2cc0*/  LDG.E.64 R22, desc[UR36][R4.64] ;  /* 0x0000002404167981 */ /* 0x000162000c1e1b00 */
[----:B------:R-:W-:Y:S05]  /*2cd0*/  BRA `(.L_x_11553) ;  /* 0x0000000000087947 */ /* 0x000fea0003800000 */
.L_x_11576:
[----:B------:R0:W5:Y:S01]  /*2ce0*/  LDG.E R22, desc[UR36][R4.64] ;  /* 0x0000002404167981 */ /* 0x000162000c1e1900 */
[----:B------:R-:W-:-:S07]  /*2cf0*/  IMAD.MOV.U32 R23, RZ, RZ, RZ ;  /* 0x000000ffff177224 */ /* 0x000fce00078e00ff */
.L_x_11553:
[----:B------:R-:W-:-:S07]  /*2d00*/  VIADD R29, R29, 0x80 ;  /* 0x000000801d1d7836 */ /* 0x000fce0000000000 */
.L_x_11547:
[----:B------:R-:W-:Y:S05]  /*2d10*/  BSYNC.RECONVERGENT B6 ;  /* 0x0000000000067941 */ /* 0x000fea0003800200 */
.L_x_11546:
        /* <DEDUP_REMOVED lines=24> */
.L_x_11586:
[----:B------:R0:W5:Y:S01]  /*2ea0*/  LDG.E.U8 R18, desc[UR36][R4.64] ;  /* 0x0000002404127981 */ /* 0x000162000c1e1100 */
[----:B------:R-:W-:Y:S01]  /*2eb0*/  IMAD.MOV.U32 R19, RZ, RZ, RZ ;  /* 0x000000ffff137224 */ /* 0x000fe200078e00ff */
[----:B------:R-:W-:Y:S06]  /*2ec0*/  BRA `(.L_x_11582) ;  /* 0x0000000c00407947 */ /* 0x000fec0003800000 */
.L_x_11585:
        /* <DEDUP_REMOVED lines=8> */
.L_x_11589:
[----:B------:R-:W2:Y:S02]  /*2f50*/  LDG.E R18, desc[UR36][R4.64] ;  /* 0x0000002404127981 */ /* 0x000ea4000c1e1900 */
[----:B--2---:R-:W-:Y:S01]  /*2f60*/  SHF.R.S32.HI R19, RZ, 0x1f, R18 ;  /* 0x0000001fff137819 */ /* 0x004fe20000011412 */
[----:B------:R-:W-:Y:S06]  /*2f70*/  BRA `(.L_x_11582) ;  /* 0x0000000c00147947 */ /* 0x000fec0003800000 */
.L_x_11588:
[----:B------:R-:W2:Y:S02]  /*2f80*/  LDG.E.S16 R18, desc[UR36][R4.64] ;  /* 0x0000002404127981 */ /* 0x000ea4000c1e1700 */
[----:B--2---:R-:W-:Y:S01]  /*2f90*/  SHF.R.S32.HI R19, RZ, 0x1f, R18 ;  /* 0x0000001fff137819 */ /* 0x004fe20000011412 */
[----:B------:R-:W-:Y:S06]  /*2fa0*/  BRA `(.L_x_11582) ;  /* 0x0000000c00087947 */ /* 0x000fec0003800000 */
.L_x_11584:
        /* <DEDUP_REMOVED lines=9> */
.L_x_11591:
[----:B------:R-:W2:Y:S02]  /*3040*/  LDG.E.U16 R4, desc[UR36][R4.64] ;  /* 0x0000002404047981 */ /* 0x000ea4000c1e1500 */
[----:B--2---:R-:W-:-:S06]  /*3050*/  HADD2.F32 R18, -RZ, R4.H0_H0 ;  /* 0x20000004ff127230 */ /* 0x004fcc0000004100 */
[----:B------:R-:W0:Y:S01]  /*3060*/  F2I.S64.TRUNC R18, R18 ;  /* 0x0000001200127311 */ /* 0x000e22000020d900 */
[----:B------:R-:W-:Y:S05]  /*3070*/  BRA `(.L_x_11582) ;  /* 0x0000000800d47947 */ /* 0x000fea0003800000 */
.L_x_11590:
        /* <DEDUP_REMOVED lines=9> */
.L_x_11593:
[----:B------:R-:W2:Y:S02]  /*3110*/  LDG.E.U16 R4, desc[UR36][R4.64] ;  /* 0x0000002404047981 */ /* 0x000ea4000c1e1500 */
[----:B--2---:R-:W-:-:S06]  /*3120*/  HADD2.F32 R18, -RZ, R4.H0_H0 ;  /* 0x20000004ff127230 */ /* 0x004fcc0000004100 */
[----:B------:R-:W0:Y:S01]  /*3130*/  F2I.S64.TRUNC R18, R18 ;  /* 0x0000001200127311 */ /* 0x000e22000020d900 */
[----:B------:R-:W-:Y:S05]  /*3140*/  BRA `(.L_x_11582) ;  /* 0x0000000800a07947 */ /* 0x000fea0003800000 */
.L_x_11592:
[----:B------:R-:W2:Y:S02]  /*3150*/  LDG.E.64 R4, desc[UR36][R4.64] ;  /* 0x0000002404047981 */ /* 0x000ea4000c1e1b00 */
[----:B--2---:R0:W1:Y:S01]  /*3160*/  F2I.S64.F64.TRUNC R18, R4 ;  /* 0x0000000400127311 */ /* 0x004062000030d900 */
[----:B------:R-:W-:Y:S05]  /*3170*/  BRA `(.L_x_11582) ;  /* 0x0000000800947947 */ /* 0x000fea0003800000 */
.L_x_11583:
        /* <DEDUP_REMOVED lines=13> */
.L_x_11596:
[----:B------:R-:W2:Y:S02]  /*3250*/  LDG.E.64 R4, desc[UR36][R4.64] ;  /* 0x0000002404047981 */ /* 0x000ea4000c1e1b00 */
[----:B--2---:R0:W1:Y:S01]  /*3260*/  F2I.S64.F64.TRUNC R18, R4 ;  /* 0x0000000400127311 */ /* 0x004062000030d900 */
[----:B------:R-:W-:Y:S05]  /*3270*/  BRA `(.L_x_11582) ;  /* 0x0000000800547947 */ /* 0x000fea0003800000 */
.L_x_11595:
        /* <DEDUP_REMOVED lines=26> */
.L_x_11598:
        /* <DEDUP_REMOVED lines=14> */
.L_x_11597:
[----:B------:R-:W2:Y:S02]  /*3500*/  LDG.E.U16 R18, desc[UR36][R4.64] ;  /* 0x0000002404127981 */ /* 0x000ea4000c1e1500 */
[----:B--2---:R-:W-:-:S06]  /*3510*/  IMAD.U32 R18, R18, 0x10000, RZ ;  /* 0x0001000012127824 */ /* 0x004fcc00078e00ff */
[----:B------:R-:W0:Y:S01]  /*3520*/  F2I.S64.TRUNC R18, R18 ;  /* 0x0000001200127311 */ /* 0x000e22000020d900 */
[----:B------:R-:W-:Y:S05]  /*3530*/  BRA `(.L_x_11582) ;  /* 0x0000000400a47947 */ /* 0x000fea0003800000 */
.L_x_11594:
        /* <DEDUP_REMOVED lines=11> */
.L_x_11601:
        /* <DEDUP_REMOVED lines=21> */
.L_x_11605:
[----:B------:R-:W-:Y:S05]  /*3740*/  BSYNC.RECONVERGENT B1 ;  /* 0x0000000000017941 */ /* 0x000fea0003800200 */
.L_x_11604:
[----:B------:R-:W-:Y:S01]  /*3750*/  IMAD.SHL.U32 R0, R0, 0x100000, RZ ;  /* 0x0010000000007824 */ /* 0x000fe200078e00ff */
[----:B------:R-:W-:-:S04]  /*3760*/  LEA R3, R3, 0x3b800000, 0x17 ;  /* 0x3b80000003037811 */ /* 0x000fc800078eb8ff */
[----:B------:R-:W-:-:S07]  /*3770*/  LOP3.LUT R18, R3, R0, R7, 0xfe, !PT ;  /* 0x0000000003127212 */ /* 0x000fce00078efe07 */
.L_x_11603:
[----:B------:R-:W-:Y:S05]  /*3780*/  BSYNC.RECONVERGENT B0 ;  /* 0x0000000000007941 */ /* 0x000fea0003800200 */
.L_x_11602:
[----:B------:R-:W0:Y:S01]  /*3790*/  F2I.S64.TRUNC R18, R18 ;  /* 0x0000001200127311 */ /* 0x000e22000020d900 */
[----:B------:R-:W-:Y:S05]  /*37a0*/  BRA `(.L_x_11582) ;  /* 0x0000000400087947 */ /* 0x000fea0003800000 */
.L_x_11600:
        /* <DEDUP_REMOVED lines=21> */
.L_x_11609:
[----:B------:R-:W-:Y:S05]  /*3900*/  BSYNC.RECONVERGENT B1 ;  /* 0x0000000000017941 */ /* 0x000fea0003800200 */
.L_x_11608:
[----:B------:R-:W-:Y:S01]  /*3910*/  IMAD.SHL.U32 R0, R0, 0x200000, RZ ;  /* 0x0020000000007824 */ /* 0x000fe200078e00ff */
[----:B------:R-:W-:-:S04]  /*3920*/  LEA R3, R3, 0x37800000, 0x17 ;  /* 0x3780000003037811 */ /* 0x000fc800078eb8ff */
[----:B------:R-:W-:-:S07]  /*3930*/  LOP3.LUT R18, R3, R0, R7, 0xfe, !PT ;  /* 0x0000000003127212 */ /* 0x000fce00078efe07 */
.L_x_11607:
[----:B------:R-:W-:Y:S05]  /*3940*/  BSYNC.RECONVERGENT B0 ;  /* 0x0000000000007941 */ /* 0x000fea0003800200 */
.L_x_11606:
[----:B------:R-:W0:Y:S01]  /*3950*/  F2I.S64.TRUNC R18, R18 ;  /* 0x0000001200127311 */ /* 0x000e22000020d900 */
[----:B------:R-:W-:Y:S05]  /*3960*/  BRA `(.L_x_11582) ;  /* 0x0000000000987947 */ /* 0x000fea0003800000 */
.L_x_11599:
        /* <DEDUP_REMOVED lines=14> */
.L_x_11613:
[----:B------:R-:W-:Y:S05]  /*3a50*/  BSYNC.RECONVERGENT B0 ;  /* 0x0000000000007941 */ /* 0x000fea0003800200 */
.L_x_11612:
[----:B------:R-:W0:Y:S01]  /*3a60*/  F2I.S64.TRUNC R18, R18 ;  /* 0x0000001200127311 */ /* 0x000e22000020d900 */
[----:B------:R-:W-:Y:S05]  /*3a70*/  BRA `(.L_x_11582) ;  /* 0x0000000000547947 */ /* 0x000fea0003800000 */
.L_x_11587:
        /* <DEDUP_REMOVED lines=16> */
.L_x_11614:
[----:B------:R-:W-:Y:S05]  /*3b80*/  BRA `(.L_x_11582) ;  /* 0x0000000000107947 */ /* 0x000fea0003800000 */
.L_x_11611:
[----:B------:R0:W5:Y:S01]  /*3b90*/  LDG.E.64 R18, desc[UR36][R4.64] ;  /* 0x0000002404127981 */ /* 0x000162000c1e1b00 */
[----:B------:R-:W-:Y:S05]  /*3ba0*/  BRA `(.L_x_11582) ;  /* 0x0000000000087947 */ /* 0x000fea0003800000 */
.L_x_11610:
[----:B------:R0:W5:Y:S01]  /*3bb0*/  LDG.E R18, desc[UR36][R4.64] ;  /* 0x0000002404127981 */ /* 0x000162000c1e1900 */
[----:B------:R-:W-:-:S07]  /*3bc0*/  IMAD.MOV.U32 R19, RZ, RZ, RZ ;  /* 0x000000ffff137224 */ /* 0x000fce00078e00ff */
.L_x_11582:
[----:B------:R-:W-:Y:S05]  /*3bd0*/  BSYNC.RECONVERGENT B6 ;  /* 0x0000000000067941 */ /* 0x000fea0003800200 */
.L_x_11581:
        /* <DEDUP_REMOVED lines=40> */
.L_x_11619:
        /* <DEDUP_REMOVED lines=74> */
.L_x_11618:
        /* <DEDUP_REMOVED lines=57> */
.L_x_11620:
        /* <DEDUP_REMOVED lines=36> */
.L_x_11621:
        /* <DEDUP_REMOVED lines=17> */
.L_x_11617:
[----:B------:R-:W-:Y:S05]  /*49e0*/  BSYNC.RECONVERGENT B0 ;  /* 0x0000000000007941 */ /* 0x000fea0003800200 */
.L_x_11616:
        /* <DEDUP_REMOVED lines=33> */
.L_x_11625:
        /* <DEDUP_REMOVED lines=74> */
.L_x_11624:
        /* <DEDUP_REMOVED lines=53> */
.L_x_11626:
        /* <DEDUP_REMOVED lines=39> */
.L_x_11627:
        /* <DEDUP_REMOVED lines=18> */
.L_x_11623:
[----:B------:R-:W-:Y:S05]  /*5780*/  BSYNC.RECONVERGENT B0 ;  /* 0x0000000000007941 */ /* 0x000fea0003800200 */
.L_x_11622:
        /* <DEDUP_REMOVED lines=32> */
.L_x_11631:
        /* <DEDUP_REMOVED lines=74> */
.L_x_11630:
        /* <DEDUP_REMOVED lines=54> */
.L_x_11632:
        /* <DEDUP_REMOVED lines=39> */
.L_x_11633:
        /* <DEDUP_REMOVED lines=17> */
.L_x_11629:
[----:B------:R-:W-:Y:S05]  /*6510*/  BSYNC.RECONVERGENT B0 ;  /* 0x0000000000007941 */ /* 0x000fea0003800200 */
.L_x_11628:
        /* <DEDUP_REMOVED lines=31> */
.L_x_11636:
        /* <DEDUP_REMOVED lines=73> */
.L_x_11635:
        /* <DEDUP_REMOVED lines=56> */
.L_x_11637:
        /* <DEDUP_REMOVED lines=36> */
.L_x_11638:
        /* <DEDUP_REMOVED lines=18> */
.L_x_11634:
[----:B------:R-:W-:Y:S05]  /*7280*/  BSYNC.RECONVERGENT B0 ;  /* 0x0000000000007941 */ /* 0x000fea0003800200 */
.L_x_11615:
        /* <DEDUP_REMOVED lines=33> */
.L_x_11645:
[----:B------:R0:W-:Y:S01]  /*74a0*/  STG.E.U8 desc[UR36][R4.64], R6 ;  /* 0x0000000604007986 */ /* 0x0001e2000c101124 */
[----:B------:R-:W-:Y:S05]  /*74b0*/  BRA `(.L_x_11647) ;  /* 0x0000000c00307947 */ /* 0x000fea0003800000 */
.L_x_11644:
        /* <DEDUP_REMOVED lines=8> */
.L_x_11649:
[----:B------:R0:W-:Y:S01]  /*7540*/  STG.E desc[UR36][R4.64], R6 ;  /* 0x0000000604007986 */ /* 0x0001e2000c101924 */
[----:B------:R-:W-:Y:S05]  /*7550*/  BRA `(.L_x_11647) ;  /* 0x0000000c00087947 */ /* 0x000fea0003800000 */
.L_x_11648:
[----:B------:R0:W-:Y:S01]  /*7560*/  STG.E.U16 desc[UR36][R4.64], R6 ;  /* 0x0000000604007986 */ /* 0x0001e2000c101524 */
[----:B------:R-:W-:Y:S05]  /*7570*/  BRA `(.L_x_11647) ;  /* 0x0000000c00007947 */ /* 0x000fea0003800000 */
.L_x_11643:
        /* <DEDUP_REMOVED lines=9> */
.L_x_11651:
[----:B------:R-:W0:Y:S02]  /*7610*/  I2F.S64 R0, R6 ;  /* 0x0000000600007312 */ /* 0x000e240000301400 */
[----:B0-----:R-:W-:-:S05]  /*7620*/  F2FP.F16.F32.PACK_AB R0, RZ, R0 ;  /* 0x00000000ff00723e */ /* 0x001fca00000000ff */
[----:B------:R0:W-:Y:S01]  /*7630*/  STG.E.U16 desc[UR36][R4.64], R0 ;  /* 0x0000000004007986 */ /* 0x0001e2000c101524 */
[----:B------:R-:W-:Y:S05]  /*7640*/  BRA `(.L_x_11647) ;  /* 0x0000000800cc7947 */ /* 0x000fea0003800000 */
.L_x_11650:
        /* <DEDUP_REMOVED lines=10> */
.L_x_11653:
[----:B------:R-:W0:Y:S02]  /*76f0*/  I2F.S64 R6, R6 ;  /* 0x0000000600067312 */ /* 0x000e240000301400 */
[----:B0-----:R-:W-:-:S04]  /*7700*/  F2FP.F16.F32.PACK_AB R3, RZ, R6 ;  /* 0x00000006ff03723e */ /* 0x001fc800000000ff */
[----:B------:R-:W-:-:S05]  /*7710*/  PRMT R3, R3, 0x5410, RZ ;  /* 0x0000541003037816 */ /* 0x000fca00000000ff */
[----:B------:R0:W-:Y:S01]  /*7720*/  STG.E desc[UR36][R4.64], R3 ;  /* 0x0000000304007986 */ /* 0x0001e2000c101924 */
[----:B------:R-:W-:Y:S05]  /*7730*/  BRA `(.L_x_11647) ;  /* 0x0000000800907947 */ /* 0x000fea0003800000 */
.L_x_11652:
[----:B------:R-:W0:Y:S02]  /*7740*/  I2F.F64.S64 R6, R6 ;  /* 0x0000000600067312 */ /* 0x000e240000301c00 */
[----:B0-----:R0:W-:Y:S01]  /*7750*/  STG.E.64 desc[UR36][R4.64], R6 ;  /* 0x0000000604007986 */ /* 0x0011e2000c101b24 */
[----:B------:R-:W-:Y:S05]  /*7760*/  BRA `(.L_x_11647) ;  /* 0x0000000800847947 */ /* 0x000fea0003800000 */
.L_x_11642:
        /* <DEDUP_REMOVED lines=13> */
.L_x_11656:
[----:B------:R-:W0:Y:S01]  /*7840*/  I2F.F64.S64 R8, R6 ;  /* 0x0000000600087312 */ /* 0x000e220000301c00 */
[----:B------:R-:W-:-:S05]  /*7850*/  CS2R R10, SRZ ;  /* 0x00000000000a7805 */ /* 0x000fca000001ff00 */
[----:B0-----:R0:W-:Y:S01]  /*7860*/  STG.E.128 desc[UR36][R4.64], R8 ;  /* 0x0000000804007986 */ /* 0x0011e2000c101d24 */
[----:B------:R-:W-:Y:S05]  /*7870*/  BRA `(.L_x_11647) ;  /* 0x0000000800407947 */ /* 0x000fea0003800000 */
.L_x_11655:
        /* <DEDUP_REMOVED lines=19> */
.L_x_11660:
[----:B------:R-:W-:Y:S05]  /*79b0*/  BSYNC.RECONVERGENT B0 ;  /* 0x0000000000007941 */ /* 0x000fea0003800200 */
.L_x_11659:
[----:B------:R-:W-:-:S05]  /*79c0*/  LOP3.LUT R9, R0, 0x80, R9, 0xf8, !PT ;  /* 0x0000008000097812 */ /* 0x000fca00078ef809 */
[----:B------:R0:W-:Y:S01]  /*79d0*/  STG.E.U8 desc[UR36][R4.64], R9 ;  /* 0x0000000904007986 */ /* 0x0001e2000c101124 */
[----:B------:R-:W-:Y:S05]  /*79e0*/  BRA `(.L_x_11647) ;  /* 0x0000000400e47947 */ /* 0x000fea0003800000 */
.L_x_11658:
        /* <DEDUP_REMOVED lines=15> */
.L_x_11662:
[----:B------:R-:W-:Y:S05]  /*7ae0*/  BSYNC.RECONVERGENT B0 ;  /* 0x0000000000007941 */ /* 0x000fea0003800200 */
.L_x_11661:
[----:B------:R-:W-:-:S05]  /*7af0*/  LOP3.LUT R9, R0, 0x80, R9, 0xf8, !PT ;  /* 0x0000008000097812 */ /* 0x000fca00078ef809 */
[----:B------:R0:W-:Y:S01]  /*7b00*/  STG.E.U8 desc[UR36][R4.64], R9 ;  /* 0x0000000904007986 */ /* 0x0001e2000c101124 */
[----:B------:R-:W-:Y:S05]  /*7b10*/  BRA `(.L_x_11647) ;  /* 0x0000000400987947 */ /* 0x000fea0003800000 */
.L_x_11657:
[----:B------:R-:W0:Y:S02]  /*7b20*/  I2F.S64 R0, R6 ;  /* 0x0000000600007312 */ /* 0x000e240000301400 */
[----:B0-----:R-:W-:-:S05]  /*7b30*/  F2FP.BF16.F32.PACK_AB R0, RZ, R0 ;  /* 0x00000000ff00723e */ /* 0x001fca00000010ff */
[----:B------:R0:W-:Y:S01]  /*7b40*/  STG.E.U16 desc[UR36][R4.64], R0 ;  /* 0x0000000004007986 */ /* 0x0001e2000c101524 */
[----:B------:R-:W-:Y:S05]  /*7b50*/  BRA `(.L_x_11647) ;  /* 0x0000000400887947 */ /* 0x000fea0003800000 */
.L_x_11654:
        /* <DEDUP_REMOVED lines=10> */
.L_x_11665:
        /* <DEDUP_REMOVED lines=13> */
.L_x_11668:
[----:B------:R-:W-:-:S04]  /*7cd0*/  SHF.R.U32.HI R0, RZ, 0x14, R7 ;  /* 0x00000014ff007819 */ /* 0x000fc80000011607 */
[----:B------:R-:W-:-:S04]  /*7ce0*/  LOP3.LUT R0, R0, 0x1, RZ, 0xc0, !PT ;  /* 0x0000000100007812 */ /* 0x000fc800078ec0ff */
[----:B------:R-:W-:-:S04]  /*7cf0*/  IADD3 R0, PT, PT, R7, 0x487ffff, R0 ;  /* 0x0487ffff07007810 */ /* 0x000fc80007ffe000 */
[----:B------:R-:W-:-:S04]  /*7d00*/  SHF.R.U32.HI R0, RZ, 0x14, R0 ;  /* 0x00000014ff007819 */ /* 0x000fc80000011600 */
[----:B------:R-:W-:-:S07]  /*7d10*/  LOP3.LUT R3, R0, 0xff, RZ, 0xc0, !PT ;  /* 0x000000ff00037812 */ /* 0x000fce00078ec0ff */
.L_x_11669:
[----:B------:R-:W-:-:S04]  /*7d20*/  SHF.R.U32.HI R0, RZ, 0x18, R7 ;  /* 0x00000018ff007819 */ /* 0x000fc80000011607 */
[----:B------:R-:W-:-:S07]  /*7d30*/  LOP3.LUT R0, R3, 0x80, R0, 0xf8, !PT ;  /* 0x0000008003007812 */ /* 0x000fce00078ef800 */
.L_x_11667:
[----:B------:R-:W-:Y:S05]  /*7d40*/  BSYNC.RECONVERGENT B0 ;  /* 0x0000000000007941 */ /* 0x000fea0003800200 */
.L_x_11666:
[----:B------:R3:W-:Y:S01]  /*7d50*/  STG.E.U8 desc[UR36][R4.64], R0 ;  /* 0x0000000004007986 */ /* 0x0007e2000c101124 */
[----:B------:R-:W-:Y:S05]  /*7d60*/  BRA `(.L_x_11647) ;  /* 0x0000000400047947 */ /* 0x000fea0003800000 */
.L_x_11664:
        /* <DEDUP_REMOVED lines=13> */
.L_x_11672:
[----:B------:R-:W-:-:S04]  /*7e40*/  SHF.R.U32.HI R0, RZ, 0x15, R7 ;  /* 0x00000015ff007819 */ /* 0x000fc80000011607 */
[----:B------:R-:W-:-:S04]  /*7e50*/  LOP3.LUT R0, R0, 0x1, RZ, 0xc0, !PT ;  /* 0x0000000100007812 */ /* 0x000fc800078ec0ff */
[----:B------:R-:W-:-:S04]  /*7e60*/  IADD3 R0, PT, PT, R7, 0x88fffff, R0 ;  /* 0x088fffff07007810 */ /* 0x000fc80007ffe000 */
[----:B------:R-:W-:-:S04]  /*7e70*/  SHF.R.U32.HI R0, RZ, 0x15, R0 ;  /* 0x00000015ff007819 */ /* 0x000fc80000011600 */
[----:B------:R-:W-:-:S07]  /*7e80*/  LOP3.LUT R3, R0, 0xff, RZ, 0xc0, !PT ;  /* 0x000000ff00037812 */ /* 0x000fce00078ec0ff */
.L_x_11673:
[----:B------:R-:W-:-:S04]  /*7e90*/  SHF.R.U32.HI R0, RZ, 0x18, R7 ;  /* 0x00000018ff007819 */ /* 0x000fc80000011607 */
[----:B------:R-:W-:-:S07]  /*7ea0*/  LOP3.LUT R0, R3, 0x80, R0, 0xf8, !PT ;  /* 0x0000008003007812 */ /* 0x000fce00078ef800 */
.L_x_11671:
[----:B------:R-:W-:Y:S05]  /*7eb0*/  BSYNC.RECONVERGENT B0 ;  /* 0x0000000000007941 */ /* 0x000fea0003800200 */
.L_x_11670:
[----:B------:R0:W-:Y:S01]  /*7ec0*/  STG.E.U8 desc[UR36][R4.64], R0 ;  /* 0x0000000004007986 */ /* 0x0001e2000c101124 */
[----:B------:R-:W-:Y:S05]  /*7ed0*/  BRA `(.L_x_11647) ;  /* 0x0000000000a87947 */ /* 0x000fea0003800000 */
.L_x_11663:
[----:B------:R-:W-:-:S13]  /*7ee0*/  ISETP.NE.AND P0, PT, R0, 0x1c, PT ;  /* 0x0000001c0000780c */ /* 0x000fda0003f05270 */
[----:B------:R-:W-:Y:S05]  /*7ef0*/  @!P0 BRA `(.L_x_11674) ;  /* 0x00000000009c8947 */ /* 0x000fea0003800000 */
[----:B------:R-:W-:-:S13]  /*7f00*/  ISETP.NE.AND P0, PT, R0, 0x1d, PT ;  /* 0x0000001d0000780c */ /* 0x000fda0003f05270 */
[----:B------:R-:W-:Y:S05]  /*7f10*/  @!P0 BRA `(.L_x_11675) ;  /* 0x00000000008c8947 */ /* 0x000fea0003800000 */
[----:B------:R-:W-:-:S13]  /*7f20*/  ISETP.NE.AND P0, PT, R0, 0x2c, PT ;  /* 0x0000002c0000780c */ /* 0x000fda0003f05270 */
[----:B------:R-:W-:Y:S05]  /*7f30*/  @!P0 BRA `(.L_x_11676) ;  /* 0x0000000000448947 */ /* 0x000fea0003800000 */
.L_x_11646:
        /* <DEDUP_REMOVED lines=16> */
.L_x_11677:
[----:B------:R-:W-:Y:S05]  /*8040*/  BRA `(.L_x_11647) ;  /* 0x00000000004c7947 */ /* 0x000fea0003800000 */
.L_x_11676:
        /* <DEDUP_REMOVED lines=16> */
.L_x_11675:
[----:B------:R1:W-:Y:S01]  /*8150*/  STG.E.64 desc[UR36][R4.64], R6 ;  /* 0x0000000604007986 */ /* 0x0003e2000c101b24 */
[----:B------:R-:W-:Y:S05]  /*8160*/  BRA `(.L_x_11647) ;  /* 0x0000000000047947 */ /* 0x000fea0003800000 */
.L_x_11674:
[----:B------:R0:W-:Y:S02]  /*8170*/  STG.E desc[UR36][R4.64], R6 ;  /* 0x0000000604007986 */ /* 0x0001e4000c101924 */
.L_x_11647:
        /* <DEDUP_REMOVED lines=24> */
.L_x_11682:
[----:B------:R0:W-:Y:S01]  /*8300*/  STG.E.U8 desc[UR36][R4.64], R22 ;  /* 0x0000001604007986 */ /* 0x0001e2000c101124 */
[----:B------:R-:W-:Y:S05]  /*8310*/  BRA `(.L_x_11684) ;  /* 0x0000000c00347947 */ /* 0x000fea0003800000 */
.L_x_11681:
        /* <DEDUP_REMOVED lines=8> */
.L_x_11686:
[----:B------:R0:W-:Y:S01]  /*83a0*/  STG.E desc[UR36][R4.64], R22 ;  /* 0x0000001604007986 */ /* 0x0001e2000c101924 */
[----:B------:R-:W-:Y:S05]  /*83b0*/  BRA `(.L_x_11684) ;  /* 0x0000000c000c7947 */ /* 0x000fea0003800000 */
.L_x_11685:
[----:B------:R0:W-:Y:S01]  /*83c0*/  STG.E.U16 desc[UR36][R4.64], R22 ;  /* 0x0000001604007986 */ /* 0x0001e2000c101524 */
[----:B------:R-:W-:Y:S05]  /*83d0*/  BRA `(.L_x_11684) ;  /* 0x0000000c00047947 */ /* 0x000fea0003800000 */
.L_x_11680:
        /* <DEDUP_REMOVED lines=9> */
.L_x_11688:
[----:B------:R-:W0:Y:S02]  /*8470*/  I2F.S64 R0, R22 ;  /* 0x0000001600007312 */ /* 0x000e240000301400 */
[----:B0-----:R-:W-:-:S05]  /*8480*/  F2FP.F16.F32.PACK_AB R0, RZ, R0 ;  /* 0x00000000ff00723e */ /* 0x001fca00000000ff */
[----:B------:R0:W-:Y:S01]  /*8490*/  STG.E.U16 desc[UR36][R4.64], R0 ;  /* 0x0000000004007986 */ /* 0x0001e2000c101524 */
[----:B------:R-:W-:Y:S05]  /*84a0*/  BRA `(.L_x_11684) ;  /* 0x0000000800d07947 */ /* 0x000fea0003800000 */
.L_x_11687:
        /* <DEDUP_REMOVED lines=10> */
.L_x_11690:
[----:B------:R-:W0:Y:S02]  /*8550*/  I2F.S64 R22, R22 ;  /* 0x0000001600167312 */ /* 0x000e240000301400 */
[----:B0-----:R-:W-:-:S04]  /*8560*/  F2FP.F16.F32.PACK_AB R3, RZ, R22 ;  /* 0x00000016ff03723e */ /* 0x001fc800000000ff */
[----:B------:R-:W-:-:S05]  /*8570*/  PRMT R3, R3, 0x5410, RZ ;  /* 0x0000541003037816 */ /* 0x000fca00000000ff */
[----:B------:R0:W-:Y:S01]  /*8580*/  STG.E desc[UR36][R4.64], R3 ;  /* 0x0000000304007986 */ /* 0x0001e2000c101924 */
[----:B------:R-:W-:Y:S05]  /*8590*/  BRA `(.L_x_11684) ;  /* 0x0000000800947947 */ /* 0x000fea0003800000 */
.L_x_11689:
[----:B------:R-:W0:Y:S02]  /*85a0*/  I2F.F64.S64 R22, R22 ;  /* 0x0000001600167312 */ /* 0x000e240000301c00 */
[----:B0-----:R0:W-:Y:S01]  /*85b0*/  STG.E.64 desc[UR36][R4.64], R22 ;  /* 0x0000001604007986 */ /* 0x0011e2000c101b24 */
[----:B------:R-:W-:Y:S05]  /*85c0*/  BRA `(.L_x_11684) ;  /* 0x0000000800887947 */ /* 0x000fea0003800000 */
.L_x_11679:
        /* <DEDUP_REMOVED lines=12> */
.L_x_11694:
        /* <DEDUP_REMOVED lines=18> */
.L_x_11697:
[----:B------:R-:W-:-:S04]  /*87b0*/  SHF.R.U32.HI R3, RZ, 0x18, R23 ;  /* 0x00000018ff037819 */ /* 0x000fc80000011617 */
[----:B------:R-:W-:-:S07]  /*87c0*/  LOP3.LUT R0, R0, 0x80, R3, 0xf8, !PT ;  /* 0x0000008000007812 */ /* 0x000fce00078ef803 */
.L_x_11696:
[----:B------:R-:W-:Y:S05]  /*87d0*/  BSYNC.RECONVERGENT B0 ;  /* 0x0000000000007941 */ /* 0x000fea0003800200 */
.L_x_11695:
[----:B------:R0:W-:Y:S01]  /*87e0*/  STG.E.U8 desc[UR36][R4.64], R0 ;  /* 0x0000000004007986 */ /* 0x0001e2000c101124 */
[----:B------:R-:W-:Y:S05]  /*87f0*/  BRA `(.L_x_11684) ;  /* 0x0000000400fc7947 */ /* 0x000fea0003800000 */
.L_x_11693:
        /* <DEDUP_REMOVED lines=18> */
.L_x_11700:
[----:B------:R-:W-:-:S04]  /*8920*/  SHF.R.U32.HI R3, RZ, 0x18, R23 ;  /* 0x00000018ff037819 */ /* 0x000fc80000011617 */
[----:B------:R-:W-:-:S07]  /*8930*/  LOP3.LUT R0, R0, 0x80, R3, 0xf8, !PT ;  /* 0x0000008000007812 */ /* 0x000fce00078ef803 */
.L_x_11699:
[----:B------:R-:W-:Y:S05]  /*8940*/  BSYNC.RECONVERGENT B0 ;  /* 0x0000000000007941 */ /* 0x000fea0003800200 */
.L_x_11698:
[----:B------:R0:W-:Y:S01]  /*8950*/  STG.E.U8 desc[UR36][R4.64], R0 ;  /* 0x0000000004007986 */ /* 0x0001e2000c101124 */
[----:B------:R-:W-:Y:S05]  /*8960*/  BRA `(.L_x_11684) ;  /* 0x0000000400a07947 */ /* 0x000fea0003800000 */
.L_x_11692:
        /* <DEDUP_REMOVED lines=22> */
.L_x_11702:
[----:B------:R0:W-:Y:S01]  /*8ad0*/  STG.E.64 desc[UR36][R4.64], R22 ;  /* 0x0000001604007986 */ /* 0x0001e2000c101b24 */
[----:B------:R-:W-:Y:S05]  /*8ae0*/  BRA `(.L_x_11684) ;  /* 0x0000000400407947 */ /* 0x000fea0003800000 */
.L_x_11701:
[----:B------:R0:W-:Y:S01]  /*8af0*/  STG.E desc[UR36][R4.64], R22 ;  /* 0x0000001604007986 */ /* 0x0001e2000c101924 */
[----:B------:R-:W-:Y:S05]  /*8b00*/  BRA `(.L_x_11684) ;  /* 0x0000000400387947 */ /* 0x000fea0003800000 */
.L_x_11691:
        /* <DEDUP_REMOVED lines=11> */
.L_x_11704:
[----:B------:R-:W0:Y:S01]  /*8bc0*/  I2F.F64.S64 R8, R22 ;  /* 0x0000001600087312 */ /* 0x000e220000301c00 */
[----:B------:R-:W-:-:S05]  /*8bd0*/  CS2R R10, SRZ ;  /* 0x00000000000a7805 */ /* 0x000fca000001ff00 */
[----:B0-----:R0:W-:Y:S01]  /*8be0*/  STG.E.128 desc[UR36][R4.64], R8 ;  /* 0x0000000804007986 */ /* 0x0011e2000c101d24 */
[----:B------:R-:W-:Y:S05]  /*8bf0*/  BRA `(.L_x_11684) ;  /* 0x0000000000fc7947 */ /* 0x000fea0003800000 */
.L_x_11703:
[----:B------:R-:W-:-:S13]  /*8c00*/  ISETP.NE.AND P0, PT, R0, 0xf, PT ;  /* 0x0000000f0000780c */ /* 0x000fda0003f05270 */
[----:B------:R-:W-:Y:S05]  /*8c10*/  @!P0 BRA `(.L_x_11705) ;  /* 0x0000000000e88947 */ /* 0x000fea0003800000 */
[----:B------:R-:W-:-:S13]  /*8c20*/  ISETP.NE.AND P0, PT, R0, 0x17, PT ;  /* 0x000000170000780c */ /* 0x000fda0003f05270 */
[----:B------:R-:W-:Y:S05]  /*8c30*/  @!P0 BRA `(.L_x_11706) ;  /* 0x0000000000908947 */ /* 0x000fea0003800000 */
[----:B------:R-:W-:-:S13]  /*8c40*/  ISETP.NE.AND P0, PT, R0, 0x18, PT ;  /* 0x000000180000780c */ /* 0x000fda0003f05270 */
[----:B------:R-:W-:Y:S05]  /*8c50*/  @!P0 BRA `(.L_x_11707) ;  /* 0x0000000000448947 */ /* 0x000fea0003800000 */
.L_x_11683:
        /* <DEDUP_REMOVED lines=16> */
.L_x_11708:
[----:B------:R-:W-:Y:S05]  /*8d60*/  BRA `(.L_x_11684) ;  /* 0x0000000000a07947 */ /* 0x000fea0003800000 */
.L_x_11707:
        /* <DEDUP_REMOVED lines=13> */
.L_x_11710:
[----:B------:R-:W-:Y:S05]  /*8e40*/  BSYNC.RECONVERGENT B0 ;  /* 0x0000000000007941 */ /* 0x000fea0003800200 */
.L_x_11709:
[----:B------:R-:W-:-:S05]  /*8e50*/  LOP3.LUT R3, R0, 0x80, R3, 0xf8, !PT ;  /* 0x0000008000037812 */ /* 0x000fca00078ef803 */
[----:B------:R3:W-:Y:S01]  /*8e60*/  STG.E.U8 desc[UR36][R4.64], R3 ;  /* 0x0000000304007986 */ /* 0x0007e2000c101124 */
[----:B------:R-:W-:Y:S05]  /*8e70*/  BRA `(.L_x_11684) ;  /* 0x00000000005c7947 */ /* 0x000fea0003800000 */
.L_x_11706:
        /* <DEDUP_REMOVED lines=12> */
.L_x_11712:
[----:B------:R-:W-:Y:S01]  /*8f40*/  IMAD.MOV.U32 R0, RZ, RZ, 0x7f ;  /* 0x0000007fff007424 */ /* 0x000fe200078e00ff */
[----:B------:R-:W-:-:S04]  /*8f50*/  ISETP.GT.U32.AND P0, PT, R3, 0x7f800000, PT ;  /* 0x7f8000000300780c */ /* 0x000fc80003f04070 */
[----:B------:R-:W-:-:S09]  /*8f60*/  SEL R0, R0, 0x7c, P0 ;  /* 0x0000007c00007807 */ /* 0x000fd20000000000 */
.L_x_11713:
[----:B------:R-:W-:Y:S05]  /*8f70*/  BSYNC.RECONVERGENT B0 ;  /* 0x0000000000007941 */ /* 0x000fea0003800200 */
.L_x_11711:
[----:B------:R-:W-:-:S04]  /*8f80*/  SHF.R.U32.HI R3, RZ, 0x18, R23 ;  /* 0x00000018ff037819 */ /* 0x000fc80000011617 */
[----:B------:R-:W-:-:S05]  /*8f90*/  LOP3.LUT R3, R0, 0x80, R3, 0xf8, !PT ;  /* 0x0000008000037812 */ /* 0x000fca00078ef803 */
[----:B------:R2:W-:Y:S01]  /*8fa0*/  STG.E.U8 desc[UR36][R4.64], R3 ;  /* 0x0000000304007986 */ /* 0x0005e2000c101124 */
[----:B------:R-:W-:Y:S05]  /*8fb0*/  BRA `(.L_x_11684) ;  /* 0x00000000000c7947 */ /* 0x000fea0003800000 */
.L_x_11705:
[----:B------:R-:W0:Y:S02]  /*8fc0*/  I2F.S64 R0, R22 ;  /* 0x0000001600007312 */ /* 0x000e240000301400 */
[----:B0-----:R-:W-:-:S05]  /*8fd0*/  F2FP.BF16.F32.PACK_AB R0, RZ, R0 ;  /* 0x00000000ff00723e */ /* 0x001fca00000010ff */
[----:B------:R0:W-:Y:S02]  /*8fe0*/  STG.E.U16 desc[UR36][R4.64], R0 ;  /* 0x0000000004007986 */ /* 0x0001e4000c101524 */
.L_x_11684:
[----:B------:R-:W-:-:S07]  /*8ff0*/  VIADD R17, R17, 0x80 ;  /* 0x0000008011117836 */ /* 0x000fce0000000000 */
.L_x_11641:
[----:B------:R-:W-:-:S13]  /*9000*/  ISETP.GE.AND P0, PT, R17, R16, PT ;  /* 0x000000101100720c */ /* 0x000fda0003f06270 */
[----:B------:R-:W-:Y:S05]  /*9010*/  @P0 BREAK.RELIABLE B6 ;  /* 0x0000000000060942 */ /* 0x000fea0003800100 */
[----:B------:R-:W-:Y:S05]  /*9020*/  @P0 BRA `(.L_x_11678) ;  /* 0x0000000c00940947 */ /* 0x000fea0003800000 */
[----:B------:R-:W-:Y:S05]  /*9030*/  BSYNC.RELIABLE B6 ;  /* 0x0000000000067941 */ /* 0x000fea0003800100 */
.L_x_11640:
        /* <DEDUP_REMOVED lines=20> */
.L_x_11717:
[----:B------:R0:W-:Y:S01]  /*9180*/  STG.E.U8 desc[UR36][R4.64], R18 ;  /* 0x0000001204007986 */ /* 0x0001e2000c101124 */
[----:B------:R-:W-:Y:S05]  /*9190*/  BRA `(.L_x_11719) ;  /* 0x0000000c00347947 */ /* 0x000fea0003800000 */
.L_x_11716:
        /* <DEDUP_REMOVED lines=8> */
.L_x_11721:
[----:B------:R0:W-:Y:S01]  /*9220*/  STG.E desc[UR36][R4.64], R18 ;  /* 0x0000001204007986 */ /* 0x0001e2000c101924 */
[----:B------:R-:W-:Y:S05]  /*9230*/  BRA `(.L_x_11719) ;  /* 0x0000000c000c7947 */ /* 0x000fea0003800000 */
.L_x_11720:
[----:B------:R0:W-:Y:S01]  /*9240*/  STG.E.U16 desc[UR36][R4.64], R18 ;  /* 0x0000001204007986 */ /* 0x0001e2000c101524 */
[----:B------:R-:W-:Y:S05]  /*9250*/  BRA `(.L_x_11719) ;  /* 0x0000000c00047947 */ /* 0x000fea0003800000 */
.L_x_11715:
        /* <DEDUP_REMOVED lines=9> */
.L_x_11723:
[----:B------:R-:W0:Y:S02]  /*92f0*/  I2F.S64 R0, R18 ;  /* 0x0000001200007312 */ /* 0x000e240000301400 */
[----:B0-----:R-:W-:-:S05]  /*9300*/  F2FP.F16.F32.PACK_AB R0, RZ, R0 ;  /* 0x00000000ff00723e */ /* 0x001fca00000000ff */
[----:B------:R0:W-:Y:S01]  /*9310*/  STG.E.U16 desc[UR36][R4.64], R0 ;  /* 0x0000000004007986 */ /* 0x0001e2000c101524 */
[----:B------:R-:W-:Y:S05]  /*9320*/  BRA `(.L_x_11719) ;  /* 0x0000000800d07947 */ /* 0x000fea0003800000 */
.L_x_11722:
        /* <DEDUP_REMOVED lines=10> */
.L_x_11725:
[----:B------:R-:W0:Y:S02]  /*93d0*/  I2F.S64 R18, R18 ;  /* 0x0000001200127312 */ /* 0x000e240000301400 */
[----:B0-----:R-:W-:-:S04]  /*93e0*/  F2FP.F16.F32.PACK_AB R3, RZ, R18 ;  /* 0x00000012ff03723e */ /* 0x001fc800000000ff */
[----:B------:R-:W-:-:S05]  /*93f0*/  PRMT R3, R3, 0x5410, RZ ;  /* 0x0000541003037816 */ /* 0x000fca00000000ff */
[----:B------:R0:W-:Y:S01]  /*9400*/  STG.E desc[UR36][R4.64], R3 ;  /* 0x0000000304007986 */ /* 0x0001e2000c101924 */
[----:B------:R-:W-:Y:S05]  /*9410*/  BRA `(.L_x_11719) ;  /* 0x0000000800947947 */ /* 0x000fea0003800000 */
.L_x_11724:
[----:B------:R-:W0:Y:S02]  /*9420*/  I2F.F64.S64 R18, R18 ;  /* 0x0000001200127312 */ /* 0x000e240000301c00 */
[----:B0-----:R0:W-:Y:S01]  /*9430*/  STG.E.64 desc[UR36][R4.64], R18 ;  /* 0x0000001204007986 */ /* 0x0011e2000c101b24 */
[----:B------:R-:W-:Y:S05]  /*9440*/  BRA `(.L_x_11719) ;  /* 0x0000000800887947 */ /* 0x000fea0003800000 */
.L_x_11714:
        /* <DEDUP_REMOVED lines=12> */
.L_x_11729:
        /* <DEDUP_REMOVED lines=18> */
.L_x_11732:
[----:B------:R-:W-:-:S04]  /*9630*/  SHF.R.U32.HI R3, RZ, 0x18, R19 ;  /* 0x00000018ff037819 */ /* 0x000fc80000011613 */
[----:B------:R-:W-:-:S07]  /*9640*/  LOP3.LUT R0, R0, 0x80, R3, 0xf8, !PT ;  /* 0x0000008000007812 */ /* 0x000fce00078ef803 */
.L_x_11731:
[----:B------:R-:W-:Y:S05]  /*9650*/  BSYNC.RECONVERGENT B0 ;  /* 0x0000000000007941 */ /* 0x000fea0003800200 */
.L_x_11730:
[----:B------:R0:W-:Y:S01]  /*9660*/  STG.E.U8 desc[UR36][R4.64], R0 ;  /* 0x0000000004007986 */ /* 0x0001e2000c101124 */
[----:B------:R-:W-:Y:S05]  /*9670*/  BRA `(.L_x_11719) ;  /* 0x0000000400fc7947 */ /* 0x000fea0003800000 */
.L_x_11728:
        /* <DEDUP_REMOVED lines=18> */
.L_x_11735:
[----:B------:R-:W-:-:S04]  /*97a0*/  SHF.R.U32.HI R3, RZ, 0x18, R19 ;  /* 0x00000018ff037819 */ /* 0x000fc80000011613 */
[----:B------:R-:W-:-:S07]  /*97b0*/  LOP3.LUT R0, R0, 0x80, R3, 0xf8, !PT ;  /* 0x0000008000007812 */ /* 0x000fce00078ef803 */
.L_x_11734:
[----:B------:R-:W-:Y:S05]  /*97c0*/  BSYNC.RECONVERGENT B0 ;  /* 0x0000000000007941 */ /* 0x000fea0003800200 */
.L_x_11733:
[----:B------:R0:W-:Y:S01]  /*97d0*/  STG.E.U8 desc[UR36][R4.64], R0 ;  /* 0x0000000004007986 */ /* 0x0001e2000c101124 */
[----:B------:R-:W-:Y:S05]  /*97e0*/  BRA `(.L_x_11719) ;  /* 0x0000000400a07947 */ /* 0x000fea0003800000 */
.L_x_11727:
        /* <DEDUP_REMOVED lines=22> */
.L_x_11737:
[----:B------:R0:W-:Y:S01]  /*9950*/  STG.E.64 desc[UR36][R4.64], R18 ;  /* 0x0000001204007986 */ /* 0x0001e2000c101b24 */
[----:B------:R-:W-:Y:S05]  /*9960*/  BRA `(.L_x_11719) ;  /* 0x0000000400407947 */ /* 0x000fea0003800000 */
.L_x_11736:
[----:B------:R0:W-:Y:S01]  /*9970*/  STG.E desc[UR36][R4.64], R18 ;  /* 0x0000001204007986 */ /* 0x0001e2000c101924 */
[----:B------:R-:W-:Y:S05]  /*9980*/  BRA `(.L_x_11719) ;  /* 0x0000000400387947 */ /* 0x000fea0003800000 */
.L_x_11726:
        /* <DEDUP_REMOVED lines=11> */
.L_x_11739:
[----:B------:R-:W0:Y:S01]  /*9a40*/  I2F.F64.S64 R8, R18 ;  /* 0x0000001200087312 */ /* 0x000e220000301c00 */
[----:B------:R-:W-:-:S05]  /*9a50*/  CS2R R10, SRZ ;  /* 0x00000000000a7805 */ /* 0x000fca000001ff00 */
[----:B0-----:R0:W-:Y:S01]  /*9a60*/  STG.E.128 desc[UR36][R4.64], R8 ;  /* 0x0000000804007986 */ /* 0x0011e2000c101d24 */
[----:B------:R-:W-:Y:S05]  /*9a70*/  BRA `(.L_x_11719) ;  /* 0x0000000000fc7947 */ /* 0x000fea0003800000 */
.L_x_11738:
[----:B------:R-:W-:-:S13]  /*9a80*/  ISETP.NE.AND P0, PT, R0, 0xf, PT ;  /* 0x0000000f0000780c */ /* 0x000fda0003f05270 */
[----:B------:R-:W-:Y:S05]  /*9a90*/  @!P0 BRA `(.L_x_11740) ;  /* 0x0000000000e88947 */ /* 0x000fea0003800000 */
[----:B------:R-:W-:-:S13]  /*9aa0*/  ISETP.NE.AND P0, PT, R0, 0x17, PT ;  /* 0x000000170000780c */ /* 0x000fda0003f05270 */
[----:B------:R-:W-:Y:S05]  /*9ab0*/  @!P0 BRA `(.L_x_11741) ;  /* 0x0000000000908947 */ /* 0x000fea0003800000 */
[----:B------:R-:W-:-:S13]  /*9ac0*/  ISETP.NE.AND P0, PT, R0, 0x18, PT ;  /* 0x000000180000780c */ /* 0x000fda0003f05270 */
[----:B------:R-:W-:Y:S05]  /*9ad0*/  @!P0 BRA `(.L_x_11742) ;  /* 0x0000000000448947 */ /* 0x000fea0003800000 */
.L_x_11718:
        /* <DEDUP_REMOVED lines=16> */
.L_x_11743:
[----:B------:R-:W-:Y:S05]  /*9be0*/  BRA `(.L_x_11719) ;  /* 0x0000000000a07947 */ /* 0x000fea0003800000 */
.L_x_11742:
        /* <DEDUP_REMOVED lines=13> */
.L_x_11745:
[----:B------:R-:W-:Y:S05]  /*9cc0*/  BSYNC.RECONVERGENT B0 ;  /* 0x0000000000007941 */ /* 0x000fea0003800200 */
.L_x_11744:
[----:B------:R-:W-:-:S05]  /*9cd0*/  LOP3.LUT R3, R0, 0x80, R3, 0xf8, !PT ;  /* 0x0000008000037812 */ /* 0x000fca00078ef803 */
[----:B------:R3:W-:Y:S01]  /*9ce0*/  STG.E.U8 desc[UR36][R4.64], R3 ;  /* 0x0000000304007986 */ /* 0x0007e2000c101124 */
[----:B------:R-:W-:Y:S05]  /*9cf0*/  BRA `(.L_x_11719) ;  /* 0x00000000005c7947 */ /* 0x000fea0003800000 */
.L_x_11741:
        /* <DEDUP_REMOVED lines=12> */
.L_x_11747:
[----:B------:R-:W-:Y:S01]  /*9dc0*/  IMAD.MOV.U32 R0, RZ, RZ, 0x7f ;  /* 0x0000007fff007424 */ /* 0x000fe200078e00ff */
[----:B------:R-:W-:-:S04]  /*9dd0*/  ISETP.GT.U32.AND P0, PT, R3, 0x7f800000, PT ;  /* 0x7f8000000300780c */ /* 0x000fc80003f04070 */
[----:B------:R-:W-:-:S09]  /*9de0*/  SEL R0, R0, 0x7c, P0 ;  /* 0x0000007c00007807 */ /* 0x000fd20000000000 */
.L_x_11748:
[----:B------:R-:W-:Y:S05]  /*9df0*/  BSYNC.RECONVERGENT B0 ;  /* 0x0000000000007941 */ /* 0x000fea0003800200 */
.L_x_11746:
[----:B------:R-:W-:-:S04]  /*9e00*/  SHF.R.U32.HI R3, RZ, 0x18, R19 ;  /* 0x00000018ff037819 */ /* 0x000fc80000011613 */
[----:B------:R-:W-:-:S05]  /*9e10*/  LOP3.LUT R3, R0, 0x80, R3, 0xf8, !PT ;  /* 0x0000008000037812 */ /* 0x000fca00078ef803 */
[----:B------:R2:W-:Y:S01]  /*9e20*/  STG.E.U8 desc[UR36][R4.64], R3 ;  /* 0x0000000304007986 */ /* 0x0005e2000c101124 */
[----:B------:R-:W-:Y:S05]  /*9e30*/  BRA `(.L_x_11719) ;  /* 0x00000000000c7947 */ /* 0x000fea0003800000 */
.L_x_11740:
[----:B------:R-:W0:Y:S02]  /*9e40*/  I2F.S64 R0, R18 ;  /* 0x0000001200007312 */ /* 0x000e240000301400 */
[----:B0-----:R-:W-:-:S05]  /*9e50*/  F2FP.BF16.F32.PACK_AB R0, RZ, R0 ;  /* 0x00000000ff00723e */ /* 0x001fca00000010ff */
[----:B------:R0:W-:Y:S02]  /*9e60*/  STG.E.U16 desc[UR36][R4.64], R0 ;  /* 0x0000000004007986 */ /* 0x0001e4000c101524 */
.L_x_11719:
[----:B------:R-:W-:-:S07]  /*9e70*/  VIADD R17, R17, 0x80 ;  /* 0x0000008011117836 */ /* 0x000fce0000000000 */
.L_x_11678:
[----:B------:R-:W-:Y:S05]  /*9e80*/  BSYNC.RECONVERGENT B7 ;  /* 0x0000000000077941 */ /* 0x000fea0003800200 */
.L_x_11639:
        /* <DEDUP_REMOVED lines=21> */
.L_x_11752:
[----:B------:R-:W-:Y:S01]  /*9fe0*/  STG.E.U8 desc[UR36][R2.64], R38 ;  /* 0x0000002602007986 */ /* 0x000fe2000c101124 */
[----:B------:R-:W-:Y:S05]  /*9ff0*/  EXIT ;  /* 0x000000000000794d */ /* 0x000fea0003800000 */
.L_x_11751:
        /* <DEDUP_REMOVED lines=8> */
.L_x_11755:
[----:B------:R-:W-:Y:S01]  /*a080*/  STG.E desc[UR36][R2.64], R38 ;  /* 0x0000002602007986 */ /* 0x000fe2000c101924 */
[----:B------:R-:W-:Y:S05]  /*a090*/  EXIT ;  /* 0x000000000000794d */ /* 0x000fea0003800000 */
.L_x_11754:
[----:B------:R-:W-:Y:S01]  /*a0a0*/  STG.E.U16 desc[UR36][R2.64], R38 ;  /* 0x0000002602007986 */ /* 0x000fe2000c101524 */
[----:B------:R-:W-:Y:S05]  /*a0b0*/  EXIT ;  /* 0x000000000000794d */ /* 0x000fea0003800000 */
.L_x_11750:
        /* <DEDUP_REMOVED lines=9> */
.L_x_11757:
[----:B------:R-:W0:Y:S02]  /*a150*/  I2F.S64 R0, R38 ;  /* 0x0000002600007312 */ /* 0x000e240000301400 */
[----:B0-----:R-:W-:-:S05]  /*a160*/  F2FP.F16.F32.PACK_AB R0, RZ, R0 ;  /* 0x00000000ff00723e */ /* 0x001fca00000000ff */
[----:B------:R-:W-:Y:S01]  /*a170*/  STG.E.U16 desc[UR36][R2.64], R0 ;  /* 0x0000000002007986 */ /* 0x000fe2000c101524 */
[----:B------:R-:W-:Y:S05]  /*a180*/  EXIT ;  /* 0x000000000000794d */ /* 0x000fea0003800000 */
.L_x_11756:
        /* <DEDUP_REMOVED lines=10> */
.L_x_11759:
[----:B------:R-:W0:Y:S02]  /*a230*/  I2F.S64 R38, R38 ;  /* 0x0000002600267312 */ /* 0x000e240000301400 */
[----:B0-----:R-:W-:-:S04]  /*a240*/  F2FP.F16.F32.PACK_AB R5, RZ, R38 ;  /* 0x00000026ff05723e */ /* 0x001fc800000000ff */
[----:B------:R-:W-:-:S05]  /*a250*/  PRMT R5, R5, 0x5410, RZ ;  /* 0x0000541005057816 */ /* 0x000fca00000000ff */
[----:B------:R-:W-:Y:S01]  /*a260*/  STG.E desc[UR36][R2.64], R5 ;  /* 0x0000000502007986 */ /* 0x000fe2000c101924 */
[----:B------:R-:W-:Y:S05]  /*a270*/  EXIT ;  /* 0x000000000000794d */ /* 0x000fea0003800000 */
.L_x_11758:
[----:B------:R-:W0:Y:S02]  /*a280*/  I2F.F64.S64 R38, R38 ;  /* 0x0000002600267312 */ /* 0x000e240000301c00 */
[----:B0-----:R-:W-:Y:S01]  /*a290*/  STG.E.64 desc[UR36][R2.64], R38 ;  /* 0x0000002602007986 */ /* 0x001fe2000c101b24 */
[----:B------:R-:W-:Y:S05]  /*a2a0*/  EXIT ;  /* 0x000000000000794d */ /* 0x000fea0003800000 */
.L_x_11749:
        /* <DEDUP_REMOVED lines=12> */
.L_x_11763:
        /* <DEDUP_REMOVED lines=18> */
.L_x_11766:
[----:B------:R-:W-:-:S04]  /*a490*/  SHF.R.U32.HI R5, RZ, 0x18, R5 ;  /* 0x00000018ff057819 */ /* 0x000fc80000011605 */
[----:B------:R-:W-:-:S07]  /*a4a0*/  LOP3.LUT R0, R0, 0x80, R5, 0xf8, !PT ;  /* 0x0000008000007812 */ /* 0x000fce00078ef805 */
.L_x_11765:
[----:B------:R-:W-:Y:S05]  /*a4b0*/  BSYNC.RECONVERGENT B0 ;  /* 0x0000000000007941 */ /* 0x000fea0003800200 */
.L_x_11764:
[----:B------:R-:W-:Y:S01]  /*a4c0*/  STG.E.U8 desc[UR36][R2.64], R0 ;  /* 0x0000000002007986 */ /* 0x000fe2000c101124 */
[----:B------:R-:W-:Y:S05]  /*a4d0*/  EXIT ;  /* 0x000000000000794d */ /* 0x000fea0003800000 */
.L_x_11762:
        /* <DEDUP_REMOVED lines=18> */
.L_x_11769:
[----:B------:R-:W-:-:S04]  /*a600*/  SHF.R.U32.HI R5, RZ, 0x18, R5 ;  /* 0x00000018ff057819 */ /* 0x000fc80000011605 */
[----:B------:R-:W-:-:S07]  /*a610*/  LOP3.LUT R0, R0, 0x80, R5, 0xf8, !PT ;  /* 0x0000008000007812 */ /* 0x000fce00078ef805 */
.L_x_11768:
[----:B------:R-:W-:Y:S05]  /*a620*/  BSYNC.RECONVERGENT B0 ;  /* 0x0000000000007941 */ /* 0x000fea0003800200 */
.L_x_11767:
[----:B------:R-:W-:Y:S01]  /*a630*/  STG.E.U8 desc[UR36][R2.64], R0 ;  /* 0x0000000002007986 */ /* 0x000fe2000c101124 */
[----:B------:R-:W-:Y:S05]  /*a640*/  EXIT ;  /* 0x000000000000794d */ /* 0x000fea0003800000 */
.L_x_11761:
        /* <DEDUP_REMOVED lines=22> */
.L_x_11771:
[----:B------:R-:W-:Y:S01]  /*a7b0*/  STG.E.64 desc[UR36][R2.64], R38 ;  /* 0x0000002602007986 */ /* 0x000fe2000c101b24 */
[----:B------:R-:W-:Y:S05]  /*a7c0*/  EXIT ;  /* 0x000000000000794d */ /* 0x000fea0003800000 */
.L_x_11770:
[----:B------:R-:W-:Y:S01]  /*a7d0*/  STG.E desc[UR36][R2.64], R38 ;  /* 0x0000002602007986 */ /* 0x000fe2000c101924 */
[----:B------:R-:W-:Y:S05]  /*a7e0*/  EXIT ;  /* 0x000000000000794d */ /* 0x000fea0003800000 */
.L_x_11760:
        /* <DEDUP_REMOVED lines=11> */
.L_x_11773:
[----:B------:R-:W0:Y:S01]  /*a8a0*/  I2F.F64.S64 R4, R38 ;  /* 0x0000002600047312 */ /* 0x000e220000301c00 */
[----:B------:R-:W-:-:S05]  /*a8b0*/  CS2R R6, SRZ ;  /* 0x0000000000067805 */ /* 0x000fca000001ff00 */
[----:B0-----:R-:W-:Y:S01]  /*a8c0*/  STG.E.128 desc[UR36][R2.64], R4 ;  /* 0x0000000402007986 */ /* 0x001fe2000c101d24 */
[----:B------:R-:W-:Y:S05]  /*a8d0*/  EXIT ;  /* 0x000000000000794d */ /* 0x000fea0003800000 */
.L_x_11772:
[----:B------:R-:W-:-:S13]  /*a8e0*/  ISETP.NE.AND P0, PT, R0, 0xf, PT ;  /* 0x0000000f0000780c */ /* 0x000fda0003f05270 */
[----:B------:R-:W-:Y:S05]  /*a8f0*/  @!P0 BRA `(.L_x_11774) ;  /* 0x0000000000e88947 */ /* 0x000fea0003800000 */
[----:B------:R-:W-:-:S13]  /*a900*/  ISETP.NE.AND P0, PT, R0, 0x17, PT ;  /* 0x000000170000780c */ /* 0x000fda0003f05270 */
[----:B------:R-:W-:Y:S05]  /*a910*/  @!P0 BRA `(.L_x_11775) ;  /* 0x0000000000908947 */ /* 0x000fea0003800000 */
[----:B------:R-:W-:-:S13]  /*a920*/  ISETP.NE.AND P0, PT, R0, 0x18, PT ;  /* 0x000000180000780c */ /* 0x000fda0003f05270 */
[----:B------:R-:W-:Y:S05]  /*a930*/  @!P0 BRA `(.L_x_11776) ;  /* 0x0000000000448947 */ /* 0x000fea0003800000 */
.L_x_11753:
        /* <DEDUP_REMOVED lines=16> */
.L_x_11777:
[----:B------:R-:W-:Y:S05]  /*aa40*/  EXIT ;  /* 0x000000000000794d */ /* 0x000fea0003800000 */
.L_x_11776:
        /* <DEDUP_REMOVED lines=13> */
.L_x_11779:
[----:B------:R-:W-:Y:S05]  /*ab20*/  BSYNC.RECONVERGENT B0 ;  /* 0x0000000000007941 */ /* 0x000fea0003800200 */
.L_x_11778:
[----:B------:R-:W-:-:S05]  /*ab30*/  LOP3.LUT R5, R0, 0x80, R5, 0xf8, !PT ;  /* 0x0000008000057812 */ /* 0x000fca00078ef805 */
[----:B------:R-:W-:Y:S01]  /*ab40*/  STG.E.U8 desc[UR36][R2.64], R5 ;  /* 0x0000000502007986 */ /* 0x000fe2000c101124 */
[----:B------:R-:W-:Y:S05]  /*ab50*/  EXIT ;  /* 0x000000000000794d */ /* 0x000fea0003800000 */
.L_x_11775:
        /* <DEDUP_REMOVED lines=12> */
.L_x_11781:
[----:B------:R-:W-:Y:S01]  /*ac20*/  IMAD.MOV.U32 R0, RZ, RZ, 0x7f ;  /* 0x0000007fff007424 */ /* 0x000fe200078e00ff */
[----:B------:R-:W-:-:S04]  /*ac30*/  ISETP.GT.U32.AND P0, PT, R4, 0x7f800000, PT ;  /* 0x7f8000000400780c */ /* 0x000fc80003f04070 */
[----:B------:R-:W-:-:S09]  /*ac40*/  SEL R0, R0, 0x7c, P0 ;  /* 0x0000007c00007807 */ /* 0x000fd20000000000 */
.L_x_11782:
[----:B------:R-:W-:Y:S05]  /*ac50*/  BSYNC.RECONVERGENT B0 ;  /* 0x0000000000007941 */ /* 0x000fea0003800200 */
.L_x_11780:
[----:B------:R-:W-:-:S04]  /*ac60*/  SHF.R.U32.HI R5, RZ, 0x18, R5 ;  /* 0x00000018ff057819 */ /* 0x000fc80000011605 */
[----:B------:R-:W-:-:S05]  /*ac70*/  LOP3.LUT R5, R0, 0x80, R5, 0xf8, !PT ;  /* 0x0000008000057812 */ /* 0x000fca00078ef805 */
[----:B------:R-:W-:Y:S01]  /*ac80*/  STG.E.U8 desc[UR36][R2.64], R5 ;  /* 0x0000000502007986 */ /* 0x000fe2000c101124 */
[----:B------:R-:W-:Y:S05]  /*ac90*/  EXIT ;  /* 0x000000000000794d */ /* 0x000fea0003800000 */
.L_x_11774:
[----:B------:R-:W0:Y:S02]  /*aca0*/  I2F.S64 R0, R38 ;  /* 0x0000002600007312 */ /* 0x000e240000301400 */
[----:B0-----:R-:W-:-:S05]  /*acb0*/  F2FP.BF16.F32.PACK_AB R0, RZ, R0 ;  /* 0x00000000ff00723e */ /* 0x001fca00000010ff */
[----:B------:R-:W-:Y:S01]  /*acc0*/  STG.E.U16 desc[UR36][R2.64], R0 ;  /* 0x0000000002007986 */ /* 0x000fe2000c101524 */
[----:B------:R-:W-:Y:S05]  /*acd0*/  EXIT ;  /* 0x000000000000794d */ /* 0x000fea0003800000 */
.L_x_11783:
        /* <DEDUP_REMOVED lines=10> */
.L_x_19062:


//--------------------- .text._ZN2at6native18elementwise_kernelILi128ELi2EZNS0_22gpu_kernel_impl_nocastIZZNS0_73_GLOBAL__N__c8866d80_35_SparseBinaryOpIntersectionKernel_cu_b2145a98_327142_sparse_binary_op_intersection_kernel_implINS3_18CUDAKernelLauncherENS3_36CUDAValueSelectionIntersectionKernelINS3_9RhsProjOpEEElLl0EEEvRNS_6TensorERKS9_SC_RKSt6vectorIlSaIlEERKSt8optionalIS9_ESL_bbENKUlvE1_clEvEUllE_EEvRNS_18TensorIteratorBaseERKT_EUliE_EEviT1_ --------------------------
	.section	.text._ZN2at6native18elementwise_kernelILi128ELi2EZNS0_22gpu_kernel_impl_nocastIZZNS0_73_GLOBAL__N__c8866d80_35_SparseBinaryOpIntersectionKernel_cu_b2145a98_327142_sparse_binary_op_intersection_kernel_implINS3_18CUDAKernelLauncherENS3_36CUDAValueSelectionIntersectionKernelINS3_9RhsProjOpEEElLl0EEEvRNS_6TensorERKS9_SC_RKSt6vectorIlSaIlEERKSt8optionalIS9_ESL_bbENKUlvE1_clEvEUllE_EEvRNS_18TensorIteratorBaseERKT_EUliE_EEviT1_,"ax",@progbits
	.align	128
        .global         _ZN2at6native18elementwise_kernelILi128ELi2EZNS0_22gpu_kernel_impl_nocastIZZNS0_73_GLOBAL__N__c8866d80_35_SparseBinaryOpIntersectionKernel_cu_b2145a98_327142_sparse_binary_op_intersection_kernel_implINS3_18CUDAKernelLauncherENS3_36CUDAValueSelectionIntersectionKernelINS3_9RhsProjOpEEElLl0EEEvRNS_6TensorERKS9_SC_RKSt6vectorIlSaIlEERKSt8optionalIS9_ESL_bbENKUlvE1_clEvEUllE_EEvRNS_18TensorIteratorBaseERKT_EUliE_EEviT1_
        .type           _ZN2at6native18elementwise_kernelILi128ELi2EZNS0_22gpu_kernel_impl_nocastIZZNS0_73_GLOBAL__N__c8866d80_35_SparseBinaryOpIntersectionKernel_cu_b2145a98_327142_sparse_binary_op_intersection_kernel_implINS3_18CUDAKernelLauncherENS3_36CUDAValueSelectionIntersectionKernelINS3_9RhsProjOpEEElLl0EEEvRNS_6TensorERKS9_SC_RKSt6vectorIlSaIlEERKSt8optionalIS9_ESL_bbENKUlvE1_clEvEUllE_EEvRNS_18TensorIteratorBaseERKT_EUliE_EEviT1_,@function
        .size           _ZN2at6native18elementwise_kernelILi128ELi2EZNS0_22gpu_kernel_impl_nocastIZZNS0_73_GLOBAL__N__c8866d80_35_SparseBinaryOpIntersectionKernel_cu_b2145a98_327142_sparse_binary_op_intersection_kernel_implINS3_18CUDAKernelLauncherENS3_36CUDAValueSelectionIntersectionKernelINS3_9RhsProjOpEEElLl0EEEvRNS_6TensorERKS9_SC_RKSt6vectorIlSaIlEERKSt8optionalIS9_ESL_bbENKUlvE1_clEvEUllE_EEvRNS_18TensorIteratorBaseERKT_EUliE_EEviT1_,(.L_x_19063 - _ZN2at6native18elementwise_kernelILi128ELi2EZNS0_22gpu_kernel_impl_nocastIZZNS0_73_GLOBAL__N__c8866d80_35_SparseBinaryOpIntersectionKernel_cu_b2145a98_327142_sparse_binary_op_intersection_kernel_implINS3_18CUDAKernelLauncherENS3_36CUDAValueSelectionIntersectionKernelINS3_9RhsProjOpEEElLl0EEEvRNS_6TensorERKS9_SC_RKSt6vectorIlSaIlEERKSt8optionalIS9_ESL_bbENKUlvE1_clEvEUllE_EEvRNS_18TensorIteratorBaseERKT_EUliE_EEviT1_)
        .other          _ZN2at6native18elementwise_kernelILi128ELi2EZNS0_22gpu_kernel_impl_nocastIZZNS0_73_GLOBAL__N__c8866d80_35_SparseBinaryOpIntersectionKernel_cu_b2145a98_327142_sparse_binary_op_intersection_kernel_implINS3_18CUDAKernelLauncherENS3_36CUDAValueSelectionIntersectionKernelINS3_9RhsProjOpEEElLl0EEEvRNS_6TensorERKS9_SC_RKSt6vectorIlSaIlEERKSt8optionalIS9_ESL_bbENKUlvE1_clEvEUllE_EEvRNS_18TensorIteratorBaseERKT_EUliE_EEviT1_,@"STO_CUDA_ENTRY STV_DEFAULT"
_ZN2at6native18elementwise_kernelILi128ELi2EZNS0_22gpu_kernel_impl_nocastIZZNS0_73_GLOBAL__N__c8866d80_35_SparseBinaryOpIntersectionKernel_cu_b2145a98_327142_sparse_binary_op_intersection_kernel_implINS3_18CUDAKernelLauncherENS3_36CUDAValueSelectionIntersectionKernelINS3_9RhsProjOpEEElLl0EEEvRNS_6TensorERKS9_SC_RKSt6vectorIlSaIlEERKSt8optionalIS9_ESL_bbENKUlvE1_clEvEUllE_EEvRNS_18TensorIteratorBaseERKT_EUliE_EEviT1_:
.text._ZN2at6native18elementwise_kernelILi128ELi2EZNS0_22gpu_kernel_impl_nocastIZZNS0_73_GLOBAL__N__c8866d80_35_SparseBinaryOpIntersectionKernel_cu_b2145a98_327142_sparse_binary_op_intersection_kernel_implINS3_18CUDAKernelLauncherENS3_36CUDAValueSelectionIntersectionKernelINS3_9RhsProjOpEEElLl0EEEvRNS_6TensorERKS9_SC_RKSt6vectorIlSaIlEERKSt8optionalIS9_ESL_bbENKUlvE1_clEvEUllE_EEvRNS_18TensorIteratorBaseERKT_EUliE_EEviT1_:
        /* <DEDUP_REMOVED lines=19> */
.L_x_11785:
        /* <DEDUP_REMOVED lines=50> */
.L_x_11790:
        /* <DEDUP_REMOVED lines=75> */
.L_x_11789:
        /* <DEDUP_REMOVED lines=53> */
.L_x_11792:
        /* <DEDUP_REMOVED lines=37> */
.L_x_11793:
        /* <DEDUP_REMOVED lines=20> */
.L_x_11791:
[----:B------:R-:W0:Y:S01]  /*0fe0*/  LDC.64 R4, c[0x0][0x580] ;  /* 0x00016000ff047b82 */ /* 0x000e220000000a00 */
[----:B------:R-:W-:Y:S02]  /*0ff0*/  MOV R49, R53 ;  /* 0x0000003500317202 */ /* 0x000fe40000000f00 */
[----:B------:R-:W-:-:S03]  /*1000*/  IADD3 R3, PT, PT, R3, 0x80, RZ ;  /* 0x0000008003037810 */ /* 0x000fc60007ffe0ff */
[----:B0-----:R0:W-:Y:S04]  /*1010*/  STG.E.64 desc[UR10][R4.64], R48 ;  /* 0x0000003004007986 */ /* 0x0011e8000c101b0a */
.L_x_11788:
[----:B------:R-:W-:Y:S05]  /*1020*/  BSYNC.RECONVERGENT B0 ;  /* 0x0000000000007941 */ /* 0x000fea0003800200 */
.L_x_11787:
        /* <DEDUP_REMOVED lines=34> */
.L_x_11795:
        /* <DEDUP_REMOVED lines=72> */
.L_x_11794:
        /* <DEDUP_REMOVED lines=55> */
.L_x_11797:
        /* <DEDUP_REMOVED lines=37> */
.L_x_11798:
        /* <DEDUP_REMOVED lines=20> */
.L_x_11796:
[----:B------:R-:W0:Y:S01]  /*1dd0*/  LDC.64 R2, c[0x0][0x580] ;  /* 0x00016000ff027b82 */ /* 0x000e220000000a00 */
[----:B------:R-:W-:-:S05]  /*1de0*/  MOV R51, R49 ;  /* 0x0000003100337202 */ /* 0x000fca0000000f00 */
[----:B0-----:R-:W-:Y:S01]  /*1df0*/  STG.E.64 desc[UR10][R2.64], R50 ;  /* 0x0000003202007986 */ /* 0x001fe2000c101b0a */
[----:B------:R-:W-:Y:S05]  /*1e00*/  EXIT ;  /* 0x000000000000794d */ /* 0x000fea0003800000 */
.L_x_11786:
[----:B------:R-:W0:Y:S02]  /*1e10*/  LDCU UR4, c[0x0][0x380] ;  /* 0x00007000ff0477ac */ /* 0x000e240008000800 */
[----:B0-----:R-:W-:-:S13]  /*1e20*/  ISETP.GE.AND P0, PT, R3, UR4, PT ;  /* 0x0000000403007c0c */ /* 0x001fda000bf06270 */
[----:B------:R-:W-:Y:S05]  /*1e30*/  @P0 EXIT ;  /* 0x000000000000094d */ /* 0x000fea0003800000 */
[----:B------:R-:W0:Y:S02]  /*1e40*/  LDC.64 R2, c[0x0][0x580] ;  /* 0x00016000ff027b82 */ /* 0x000e240000000a00 */
[----:B0-----:R-:W-:Y:S01]  /*1e50*/  STG.E.64 desc[UR10][R2.64], RZ ;  /* 0x000000ff02007986 */ /* 0x001fe2000c101b0a */
[----:B------:R-:W-:Y:S05]  /*1e60*/  EXIT ;  /* 0x000000000000794d */ /* 0x000fea0003800000 */
.L_x_11784:
        /* <DEDUP_REMOVED lines=285> */
.L_x_11802:
[----:B------:R-:W0:Y:S01]  /*3040*/  LDCU.64 UR6, c[0x0][0x580] ;  /* 0x0000b000ff0677ac */ /* 0x000e220008000a00 */
[----:B------:R-:W-:Y:S02]  /*3050*/  IADD3 R3, PT, PT, R3, 0x80, RZ ;  /* 0x0000008003037810 */ /* 0x000fe40007ffe0ff */
[----:B0-----:R-:W-:-:S04]  /*3060*/  IADD3 R4, P0, PT, R4, UR6, RZ ;  /* 0x0000000604047c10 */ /* 0x001fc8000ff1e0ff */
[----:B------:R-:W-:-:S05]  /*3070*/  IADD3.X R5, PT, PT, RZ, UR7, RZ, P0, !PT ;  /* 0x00000007ff057c10 */ /* 0x000fca00087fe4ff */
[----:B------:R0:W-:Y:S04]  /*3080*/  STG.E.64 desc[UR10][R4.64], RZ ;  /* 0x000000ff04007986 */ /* 0x0001e8000c101b0a */
.L_x_11801:
[----:B------:R-:W-:Y:S05]  /*3090*/  BSYNC.RECONVERGENT B0 ;  /* 0x0000000000007941 */ /* 0x000fea0003800200 */
.L_x_11800:
        /* <DEDUP_REMOVED lines=276> */
.L_x_11803:
[----:B------:R-:W0:Y:S02]  /*41e0*/  LDCU.64 UR4, c[0x0][0x580] ;  /* 0x0000b000ff0477ac */ /* 0x000e240008000a00 */
[----:B0-----:R-:W-:-:S04]  /*41f0*/  IADD3 R2, P0, PT, R0, UR4, RZ ;  /* 0x0000000400027c10 */ /* 0x001fc8000ff1e0ff */
[----:B------:R-:W-:-:S05]  /*4200*/  IADD3.X R3, PT, PT, RZ, UR5, RZ, P0, !PT ;  /* 0x00000005ff037c10 */ /* 0x000fca00087fe4ff */
[----:B------:R-:W-:Y:S01]  /*4210*/  STG.E.64 desc[UR10][R2.64], RZ ;  /* 0x000000ff02007986 */ /* 0x000fe2000c101b0a */
[----:B------:R-:W-:Y:S05]  /*4220*/  EXIT ;  /* 0x000000000000794d */ /* 0x000fea0003800000 */
.L_x_11799:
        /* <DEDUP_REMOVED lines=316> */
.L_x_11807:
        /* <DEDUP_REMOVED lines=36> */
.L_x_11809:
        /* <DEDUP_REMOVED lines=72> */
.L_x_11808:
        /* <DEDUP_REMOVED lines=53> */
.L_x_11811:
        /* <DEDUP_REMOVED lines=37> */
.L_x_11812:
        /* <DEDUP_REMOVED lines=21> */
.L_x_11810:
[----:B------:R-:W0:Y:S01]  /*63a0*/  LDCU.64 UR4, c[0x0][0x580] ;  /* 0x0000b000ff0477ac */ /* 0x000e220008000a00 */
[----:B------:R-:W-:Y:S01]  /*63b0*/  MOV R53, R51 ;  /* 0x0000003300357202 */ /* 0x000fe20000000f00 */
[----:B------:R-:W-:Y:S01]  /*63c0*/  VIADD R3, R3, 0x80 ;  /* 0x0000008003037836 */ /* 0x000fe20000000000 */
[----:B0-----:R-:W-:-:S04]  /*63d0*/  IADD3 R4, P0, PT, R5, UR4, RZ ;  /* 0x0000000405047c10 */ /* 0x001fc8000ff1e0ff */
[----:B------:R-:W-:-:S05]  /*63e0*/  IADD3.X R5, PT, PT, RZ, UR5, RZ, P0, !PT ;  /* 0x00000005ff057c10 */ /* 0x000fca00087fe4ff */
[----:B------:R0:W-:Y:S04]  /*63f0*/  STG.E.64 desc[UR10][R4.64], R52 ;  /* 0x0000003404007986 */ /* 0x0001e8000c101b0a */
.L_x_11806:
[----:B------:R-:W-:Y:S05]  /*6400*/  BSYNC.RECONVERGENT B0 ;  /* 0x0000000000007941 */ /* 0x000fea0003800200 */
.L_x_11805:
        /* <DEDUP_REMOVED lines=300> */
.L_x_11813:
        /* <DEDUP_REMOVED lines=37> */
.L_x_11815:
        /* <DEDUP_REMOVED lines=72> */
.L_x_11814:
        /* <DEDUP_REMOVED lines=54> */
.L_x_11817:
        /* <DEDUP_REMOVED lines=37> */
.L_x_11818:
        /* <DEDUP_REMOVED lines=20> */
.L_x_11816:
[----:B------:R-:W-:-:S05]  /*8490*/  MOV R53, R5 ;  /* 0x0000000500357202 */ /* 0x000fca0000000f00 */
[----:B------:R-:W-:Y:S01]  /*84a0*/  STG.E.64 desc[UR10][R8.64], R52 ;  /* 0x0000003408007986 */ /* 0x000fe2000c101b0a */
[----:B------:R-:W-:Y:S05]  /*84b0*/  EXIT ;  /* 0x000000000000794d */ /* 0x000fea0003800000 */
.L_x_11804:
        /* <DEDUP_REMOVED lines=280> */
.L_x_11821:
[----:B------:R-:W0:Y:S01]  /*9640*/  LDCU.64 UR6, c[0x0][0x580] ;  /* 0x0000b000ff0677ac */ /* 0x000e220008000a00 */
[----:B------:R-:W-:Y:S02]  /*9650*/  IADD3 R3, PT, PT, R3, 0x80, RZ ;  /* 0x0000008003037810 */ /* 0x000fe40007ffe0ff */
[----:B0-----:R-:W-:-:S04]  /*9660*/  IADD3 R4, P0, PT, R4, UR6, RZ ;  /* 0x0000000604047c10 */ /* 0x001fc8000ff1e0ff */
[----:B------:R-:W-:-:S05]  /*9670*/  IADD3.X R5, PT, PT, RZ, UR7, RZ, P0, !PT ;  /* 0x00000007ff057c10 */ /* 0x000fca00087fe4ff */
[----:B------:R0:W-:Y:S04]  /*9680*/  STG.E.64 desc[UR10][R4.64], RZ ;  /* 0x000000ff04007986 */ /* 0x0001e8000c101b0a */
.L_x_11820:
[----:B------:R-:W-:Y:S05]  /*9690*/  BSYNC.RECONVERGENT B0 ;  /* 0x0000000000007941 */ /* 0x000fea0003800200 */
.L_x_11819:
        /* <DEDUP_REMOVED lines=276> */
.L_x_11822:
[----:B------:R-:W0:Y:S02]  /*a7e0*/  LDCU.64 UR4, c[0x0][0x580] ;  /* 0x0000b000ff0477ac */ /* 0x000e240008000a00 */
[----:B0-----:R-:W-:-:S04]  /*a7f0*/  IADD3 R2, P0, PT, R0, UR4, RZ ;  /* 0x0000000400027c10 */ /* 0x001fc8000ff1e0ff */
[----:B------:R-:W-:-:S05]  /*a800*/  IADD3.X R3, PT, PT, RZ, UR5, RZ, P0, !PT ;  /* 0x00000005ff037c10 */ /* 0x000fca00087fe4ff */
[----:B------:R-:W-:Y:S01]  /*a810*/  STG.E.64 desc[UR10][R2.64], RZ ;  /* 0x000000ff02007986 */ /* 0x000fe2000c101b0a */
[----:B------:R-:W-:Y:S05]  /*a820*/  EXIT ;  /* 0x000000000000794d */ /* 0x000fea0003800000 */
.L_x_11823:
        /* <DEDUP_REMOVED lines=13> */
.L_x_19063:


//--------------------- .text._ZN2at6native27unrolled_elementwise_kernelIZZNS0_73_GLOBAL__N__c8866d80_35_SparseBinaryOpIntersectionKernel_cu_b2145a98_327142_sparse_binary_op_intersection_kernel_implINS2_18CUDAKernelLauncherENS2_36CUDAValueSelectionIntersectionKernelINS2_9RhsProjOpEEElLl0EEEvRNS_6TensorERKS8_SB_RKSt6vectorIlSaIlEERKSt8optionalIS8_ESK_bbENKUlvE1_clEvEUllE_St5arrayIPcLm2EELi4E23TrivialOffsetCalculatorILi1EjESR_NS0_6memory15LoadWithoutCastENSS_16StoreWithoutCastEEEviT_T0_T2_T3_T4_T5_ --------------------------
	.section	.text._ZN2at6native27unrolled_elementwise_kernelIZZNS0_73_GLOBAL__N__c8866d80_35_SparseBinaryOpIntersectionKernel_cu_b2145a98_327142_sparse_binary_op_intersection_kernel_implINS2_18CUDAKernelLauncherENS2_36CUDAValueSelectionIntersectionKernelINS2_9RhsProjOpEEElLl0EEEvRNS_6TensorERKS8_SB_RKSt6vectorIlSaIlEERKSt8optionalIS8_ESK_bbENKUlvE1_clEvEUllE_St5arrayIPcLm2EELi4E23TrivialOffsetCalculatorILi1EjESR_NS0_6memory15LoadWithoutCastENSS_16StoreWithoutCastEEEviT_T0_T2_T3_T4_T5_,"ax",@progbits
	.align	128
        .global         _ZN2at6native27unrolled_elementwise_kernelIZZNS0_73_GLOBAL__N__c8866d80_35_SparseBinaryOpIntersectionKernel_cu_b2145a98_327142_sparse_binary_op_intersection_kernel_implINS2_18CUDAKernelLauncherENS2_36CUDAValueSelectionIntersectionKernelINS2_9RhsProjOpEEElLl0EEEvRNS_6TensorERKS8_SB_RKSt6vectorIlSaIlEERKSt8optionalIS8_ESK_bbENKUlvE1_clEvEUllE_St5arrayIPcLm2EELi4E23TrivialOffsetCalculatorILi1EjESR_NS0_6memory15LoadWithoutCastENSS_16StoreWithoutCastEEEviT_T0_T2_T3_T4_T5_
        .type           _ZN2at6native27unrolled_elementwise_kernelIZZNS0_73_GLOBAL__N__c8866d80_35_SparseBinaryOpIntersectionKernel_cu_b2145a98_327142_sparse_binary_op_intersection_kernel_implINS2_18CUDAKernelLauncherENS2_36CUDAValueSelectionIntersectionKernelINS2_9RhsProjOpEEElLl0EEEvRNS_6TensorERKS8_SB_RKSt6vectorIlSaIlEERKSt8optionalIS8_ESK_bbENKUlvE1_clEvEUllE_St5arrayIPcLm2EELi4E23TrivialOffsetCalculatorILi1EjESR_NS0_6memory15LoadWithoutCastENSS_16StoreWithoutCastEEEviT_T0_T2_T3_T4_T5_,@function
        .size           _ZN2at6native27unrolled_elementwise_kernelIZZNS0_73_GLOBAL__N__c8866d80_35_SparseBinaryOpIntersectionKernel_cu_b2145a98_327142_sparse_binary_op_intersection_kernel_implINS2_18CUDAKernelLauncherENS2_36CUDAValueSelectionIntersectionKernelINS2_9RhsProjOpEEElLl0EEEvRNS_6TensorERKS8_SB_RKSt6vectorIlSaIlEERKSt8optionalIS8_ESK_bbENKUlvE1_clEvEUllE_St5arrayIPcLm2EELi4E23TrivialOffsetCalculatorILi1EjESR_NS0_6memory15LoadWithoutCastENSS_16StoreWithoutCastEEEviT_T0_T2_T3_T4_T5_,(.L_x_19064 - _ZN2at6native27unrolled_elementwise_kernelIZZNS0_73_GLOBAL__N__c8866d80_35_SparseBinaryOpIntersectionKernel_cu_b2145a98_327142_sparse_binary_op_intersection_kernel_implINS2_18CUDAKernelLauncherENS2_36CUDAValueSelectionIntersectionKernelINS2_9RhsProjOpEEElLl0EEEvRNS_6TensorERKS8_SB_RKSt6vectorIlSaIlEERKSt8optionalIS8_ESK_bbENKUlvE1_clEvEUllE_St5arrayIPcLm2EELi4E23TrivialOffsetCalculatorILi1EjESR_NS0_6memory15LoadWithoutCastENSS_16StoreWithoutCastEEEviT_T0_T2_T3_T4_T5_)
        .other          _ZN2at6native27unrolled_elementwise_kernelIZZNS0_73_GLOBAL__N__c8866d80_35_SparseBinaryOpIntersectionKernel_cu_b2145a98_327142_sparse_binary_op_intersection_kernel_implINS2_18CUDAKernelLauncherENS2_36CUDAValueSelectionIntersectionKernelINS2_9RhsProjOpEEElLl0EEEvRNS_6TensorERKS8_SB_RKSt6vectorIlSaIlEERKSt8optionalIS8_ESK_bbENKUlvE1_clEvEUllE_St5arrayIPcLm2EELi4E23TrivialOffsetCalculatorILi1EjESR_NS0_6memory15LoadWithoutCastENSS_16StoreWithoutCastEEEviT_T0_T2_T3_T4_T5_,@"STO_CUDA_ENTRY STV_DEFAULT"
_ZN2at6native27unrolled_elementwise_kernelIZZNS0_73_GLOBAL__N__c8866d80_35_SparseBinaryOpIntersectionKernel_cu_b2145a98_327142_sparse_binary_op_intersection_kernel_implINS2_18CUDAKernelLauncherENS2_36CUDAValueSelectionIntersectionKernelINS2_9RhsProjOpEEElLl0EEEvRNS_6TensorERKS8_SB_RKSt6vectorIlSaIlEERKSt8optionalIS8_ESK_bbENKUlvE1_clEvEUllE_St5arrayIPcLm2EELi4E23TrivialOffsetCalculatorILi1EjESR_NS0_6memory15LoadWithoutCastENSS_16StoreWithoutCastEEEviT_T0_T2_T3_T4_T5_:
.text._ZN2at6native27unrolled_elementwise_kernelIZZNS0_73_GLOBAL__N__c8866d80_35_SparseBinaryOpIntersectionKernel_cu_b2145a98_327142_sparse_binary_op_intersection_kernel_implINS2_18CUDAKernelLauncherENS2_36CUDAValueSelectionIntersectionKernelINS2_9RhsProjOpEEElLl0EEEvRNS_6TensorERKS8_SB_RKSt6vectorIlSaIlEERKSt8optionalIS8_ESK_bbENKUlvE1_clEvEUllE_St5arrayIPcLm2EELi4E23TrivialOffsetCalculatorILi1EjESR_NS0_6memory15LoadWithoutCastENSS_16StoreWithoutCastEEEviT_T0_T2_T3_T4_T5_:
        /* <DEDUP_REMOVED lines=80> */
.L_x_11828:
        /* <DEDUP_REMOVED lines=89> */
.L_x_11827:
        /* <DEDUP_REMOVED lines=56> */
.L_x_11829:
        /* <DEDUP_REMOVED lines=42> */
.L_x_11830:
        /* <DEDUP_REMOVED lines=20> */
.L_x_11826:
[----:B0-----:R-:W-:Y:S05]  /*11f0*/  BSYNC.RECONVERGENT B0 ;  /* 0x0000000000007941 */ /* 0x001fea0003800200 */
.L_x_11825:
        /* <DEDUP_REMOVED lines=34> */
.L_x_11834:
        /* <DEDUP_REMOVED lines=90> */
.L_x_11833:
        /* <DEDUP_REMOVED lines=56> */
.L_x_11835:
        /* <DEDUP_REMOVED lines=42> */
.L_x_11836:
        /* <DEDUP_REMOVED lines=20> */
.L_x_11832:
[----:B0-----:R-:W-:Y:S05]  /*2120*/  BSYNC.RECONVERGENT B0 ;  /* 0x0000000000007941 */ /* 0x001fea0003800200 */
.L_x_11831:
        /* <DEDUP_REMOVED lines=33> */
.L_x_11840:
        /* <DEDUP_REMOVED lines=86> */
.L_x_11839:
        /* <DEDUP_REMOVED lines=57> */
.L_x_11841:
        /* <DEDUP_REMOVED lines=42> */
.L_x_11842:
        /* <DEDUP_REMOVED lines=20> */
.L_x_11838:
[----:B0-----:R-:W-:Y:S05]  /*3010*/  BSYNC.RECONVERGENT B0 ;  /* 0x0000000000007941 */ /* 0x001fea0003800200 */
.L_x_11837:
        /* <DEDUP_REMOVED lines=32> */
.L_x_11845:
        /* <DEDUP_REMOVED lines=89> */
.L_x_11844:
        /* <DEDUP_REMOVED lines=56> */
.L_x_11846:
        /* <DEDUP_REMOVED lines=42> */
.L_x_11847:
        /* <DEDUP_REMOVED lines=21> */
.L_x_11843:
[----:B0-----:R-:W-:Y:S05]  /*3f20*/  BSYNC.RECONVERGENT B0 ;  /* 0x0000000000007941 */ /* 0x001fea0003800200 */
.L_x_11824:
        /* <DEDUP_REMOVED lines=21> */
.L_x_11850:
[----:B------:R-:W-:Y:S05]  /*4080*/  BSYNC.RELIABLE B1 ;  /* 0x0000000000017941 */ /* 0x000fea0003800100 */
.L_x_11849:
[----:B------:R-:W-:Y:S02]  /*4090*/  ISETP.GE.AND P0, PT, R0, UR4, PT ;  /* 0x0000000400007c0c */ /* 0x000fe4000bf06270 */
[----:B0-----:R-:W-:-:S11]  /*40a0*/  MOV R7, UR15 ;  /* 0x0000000f00077c02 */ /* 0x001fd60008000f00 */
[----:B-----5:R-:W0:Y:S01]  /*40b0*/  @!P0 LDC.64 R2, c[0x0][0x3b8] ;  /* 0x0000ee00ff028b82 */ /* 0x020e220000000a00 */
[----:B------:R-:W-:Y:S01]  /*40c0*/  @!P0 LEA R7, R7, R0, 0x9 ;  /* 0x0000000007078211 */ /* 0x000fe200078e48ff */
[----:B------:R-:W-:-:S04]  /*40d0*/  @!P0 VIADD R0, R0, 0x80 ;  /* 0x0000008000008836 */ /* 0x000fc80000000000 */
[----:B0-----:R-:W-:-:S05]  /*40e0*/  @!P0 IMAD.WIDE.U32 R2, R7, 0x8, R2 ;  /* 0x0000000807028825 */ /* 0x001fca00078e0002 */
[----:B------:R1:W-:Y:S02]  /*40f0*/  @!P0 STG.E.64 desc[UR10][R2.64], R4 ;  /* 0x0000000402008986 */ /* 0x0003e4000c101b0a */
.L_x_11851:
[----:B------:R-:W-:Y:S05]  /*4100*/  BSYNC.RECONVERGENT B0 ;  /* 0x0000000000007941 */ /* 0x000fea0003800200 */
.L_x_11848:
        /* <DEDUP_REMOVED lines=9> */
.L_x_11852:
        /* <DEDUP_REMOVED lines=14> */
.L_x_19064:


//--------------------- .text._ZN2at6native29vectorized_elementwise_kernelILi2EZZNS0_73_GLOBAL__N__c8866d80_35_SparseBinaryOpIntersectionKernel_cu_b2145a98_327142_sparse_binary_op_intersection_kernel_implINS2_18CUDAKernelLauncherENS2_36CUDAValueSelectionIntersectionKernelINS2_9RhsProjOpEEElLl0EEEvRNS_6TensorERKS8_SB_RKSt6vectorIlSaIlEERKSt8optionalIS8_ESK_bbENKUlvE1_clEvEUllE_St5arrayIPcLm2EEEEviT0_T1_ --------------------------
	.section	.text._ZN2at6native29vectorized_elementwise_kernelILi2EZZNS0_73_GLOBAL__N__c8866d80_35_SparseBinaryOpIntersectionKernel_cu_b2145a98_327142_sparse_binary_op_intersection_kernel_implINS2_18CUDAKernelLauncherENS2_36CUDAValueSelectionIntersectionKernelINS2_9RhsProjOpEEElLl0EEEvRNS_6TensorERKS8_SB_RKSt6vectorIlSaIlEERKSt8optionalIS8_ESK_bbENKUlvE1_clEvEUllE_St5arrayIPcLm2EEEEviT0_T1_,"ax",@progbits
	.align	128
        .global         _ZN2at6native29vectorized_elementwise_kernelILi2EZZNS0_73_GLOBAL__N__c8866d80_35_SparseBinaryOpIntersectionKernel_cu_b2145a98_327142_sparse_binary_op_intersection_kernel_implINS2_18CUDAKernelLauncherENS2_36CUDAValueSelectionIntersectionKernelINS2_9RhsProjOpEEElLl0EEEvRNS_6TensorERKS8_SB_RKSt6vectorIlSaIlEERKSt8optionalIS8_ESK_bbENKUlvE1_clEvEUllE_St5arrayIPcLm2EEEEviT0_T1_
        .type           _ZN2at6native29vectorized_elementwise_kernelILi2EZZNS0_73_GLOBAL__N__c8866d80_35_SparseBinaryOpIntersectionKernel_cu_b2145a98_327142_sparse_binary_op_intersection_kernel_implINS2_18CUDAKernelLauncherENS2_36CUDAValueSelectionIntersectionKernelINS2_9RhsProjOpEEElLl0EEEvRNS_6TensorERKS8_SB_RKSt6vectorIlSaIlEERKSt8optionalIS8_ESK_bbENKUlvE1_clEvEUllE_St5arrayIPcLm2EEEEviT0_T1_,@function
        .size           _ZN2at6native29vectorized_elementwise_kernelILi2EZZNS0_73_GLOBAL__N__c8866d80_35_SparseBinaryOpIntersectionKernel_cu_b2145a98_327142_sparse_binary_op_intersection_kernel_implINS2_18CUDAKernelLauncherENS2_36CUDAValueSelectionIntersectionKernelINS2_9RhsProjOpEEElLl0EEEvRNS_6TensorERKS8_SB_RKSt6vectorIlSaIlEERKSt8optionalIS8_ESK_bbENKUlvE1_clEvEUllE_St5arrayIPcLm2EEEEviT0_T1_,(.L_x_19065 - _ZN2at6native29vectorized_elementwise_kernelILi2EZZNS0_73_GLOBAL__N__c8866d80_35_SparseBinaryOpIntersectionKernel_cu_b2145a98_327142_sparse_binary_op_intersection_kernel_implINS2_18CUDAKernelLauncherENS2_36CUDAValueSelectionIntersectionKernelINS2_9RhsProjOpEEElLl0EEEvRNS_6TensorERKS8_SB_RKSt6vectorIlSaIlEERKSt8optionalIS8_ESK_bbENKUlvE1_clEvEUllE_St5arrayIPcLm2EEEEviT0_T1_)
        .other          _ZN2at6native29vectorized_elementwise_kernelILi2EZZNS0_73_GLOBAL__N__c8866d80_35_SparseBinaryOpIntersectionKernel_cu_b2145a98_327142_sparse_binary_op_intersection_kernel_implINS2_18CUDAKernelLauncherENS2_36CUDAValueSelectionIntersectionKernelINS2_9RhsProjOpEEElLl0EEEvRNS_6TensorERKS8_SB_RKSt6vectorIlSaIlEERKSt8optionalIS8_ESK_bbENKUlvE1_clEvEUllE_St5arrayIPcLm2EEEEviT0_T1_,@"STO_CUDA_ENTRY STV_DEFAULT"
_ZN2at6native29vectorized_elementwise_kernelILi2EZZNS0_73_GLOBAL__N__c8866d80_35_SparseBinaryOpIntersectionKernel_cu_b2145a98_327142_sparse_binary_op_intersection_kernel_implINS2_18CUDAKernelLauncherENS2_36CUDAValueSelectionIntersectionKernelINS2_9RhsProjOpEEElLl0EEEvRNS_6TensorERKS8_SB_RKSt6vectorIlSaIlEERKSt8optionalIS8_ESK_bbENKUlvE1_clEvEUllE_St5arrayIPcLm2EEEEviT0_T1_:
.text._ZN2at6native29vectorized_elementwise_kernelILi2EZZNS0_73_GLOBAL__N__c8866d80_35_SparseBinaryOpIntersectionKernel_cu_b2145a98_327142_sparse_binary_op_intersection_kernel_implINS2_18CUDAKernelLauncherENS2_36CUDAValueSelectionIntersectionKernelINS2_9RhsProjOpEEElLl0EEEvRNS_6TensorERKS8_SB_RKSt6vectorIlSaIlEERKSt8optionalIS8_ESK_bbENKUlvE1_clEvEUllE_St5arrayIPcLm2EEEEviT0_T1_:
        /* <DEDUP_REMOVED lines=113> */
.L_x_11858:
        /* <DEDUP_REMOVED lines=76> */
.L_x_11857:
        /* <DEDUP_REMOVED lines=61> */
.L_x_11859:
        /* <DEDUP_REMOVED lines=44> */
.L_x_11860:
        /* <DEDUP_REMOVED lines=24> */
.L_x_11856:
[----:B------:R-:W-:Y:S05]  /*13e0*/  BSYNC.RECONVERGENT B0 ;  /* 0x0000000000007941 */ /* 0x000fea0003800200 */
.L_x_11855:
        /* <DEDUP_REMOVED lines=36> */
.L_x_11864:
        /* <DEDUP_REMOVED lines=78> */
.L_x_11863:
        /* <DEDUP_REMOVED lines=60> */
.L_x_11865:
        /* <DEDUP_REMOVED lines=43> */
.L_x_11866:
        /* <DEDUP_REMOVED lines=23> */
.L_x_11862:
[----:B------:R-:W-:Y:S05]  /*22f0*/  BSYNC.RECONVERGENT B0 ;  /* 0x0000000000007941 */ /* 0x000fea0003800200 */
.L_x_11861:
        /* <DEDUP_REMOVED lines=37> */
.L_x_11870:
        /* <DEDUP_REMOVED lines=79> */
.L_x_11869:
        /* <DEDUP_REMOVED lines=59> */
.L_x_11871:
        /* <DEDUP_REMOVED lines=42> */
.L_x_11872:
        /* <DEDUP_REMOVED lines=21> */
.L_x_11868:
[----:B------:R-:W-:Y:S05]  /*31e0*/  BSYNC.RECONVERGENT B0 ;  /* 0x0000000000007941 */ /* 0x000fea0003800200 */
.L_x_11867:
        /* <DEDUP_REMOVED lines=34> */
.L_x_11876:
        /* <DEDUP_REMOVED lines=78> */
.L_x_11875:
        /* <DEDUP_REMOVED lines=60> */
.L_x_11877:
        /* <DEDUP_REMOVED lines=43> */
.L_x_11878:
        /* <DEDUP_REMOVED lines=23> */
.L_x_11874:
[----:B------:R-:W-:Y:S05]  /*40d0*/  BSYNC.RECONVERGENT B0 ;  /* 0x0000000000007941 */ /* 0x000fea0003800200 */
.L_x_11873:
        /* <DEDUP_REMOVED lines=34> */
.L_x_11882:
        /* <DEDUP_REMOVED lines=77> */
.L_x_11881:
        /* <DEDUP_REMOVED lines=60> */
.L_x_11883:
        /* <DEDUP_REMOVED lines=43> */
.L_x_11884:
        /* <DEDUP_REMOVED lines=22> */
.L_x_11880:
[----:B---3--:R-:W-:Y:S05]  /*4fa0*/  BSYNC.RECONVERGENT B0 ;  /* 0x0000000000007941 */ /* 0x008fea0003800200 */
.L_x_11879:
        /* <DEDUP_REMOVED lines=34> */
.L_x_11888:
        /* <DEDUP_REMOVED lines=76> */
.L_x_11887:
        /* <DEDUP_REMOVED lines=60> */
.L_x_11889:
        /* <DEDUP_REMOVED lines=42> */
.L_x_11890:
        /* <DEDUP_REMOVED lines=22> */
.L_x_11886:
[----:B---3--:R-:W-:Y:S05]  /*5e50*/  BSYNC.RECONVERGENT B0 ;  /* 0x0000000000007941 */ /* 0x008fea0003800200 */
.L_x_11885:
        /* <DEDUP_REMOVED lines=37> */
.L_x_11894:
        /* <DEDUP_REMOVED lines=76> */
.L_x_11893:
        /* <DEDUP_REMOVED lines=58> */
.L_x_11895:
        /* <DEDUP_REMOVED lines=40> */
.L_x_11896:
        /* <DEDUP_REMOVED lines=22> */
.L_x_11892:
[----:B------:R-:W-:Y:S05]  /*6cf0*/  BSYNC.RECONVERGENT B0 ;  /* 0x0000000000007941 */ /* 0x000fea0003800200 */
.L_x_11891:
        /* <DEDUP_REMOVED lines=31> */
.L_x_11899:
        /* <DEDUP_REMOVED lines=76> */
.L_x_11898:
        /* <DEDUP_REMOVED lines=58> */
.L_x_11900:
        /* <DEDUP_REMOVED lines=39> */
.L_x_11901:
        /* <DEDUP_REMOVED lines=22> */
.L_x_11897:
[----:B------:R-:W-:Y:S05]  /*7b20*/  BSYNC.RECONVERGENT B0 ;  /* 0x0000000000007941 */ /* 0x000fea0003800200 */
.L_x_11854:
        /* <DEDUP_REMOVED lines=39> */
.L_x_11904:
[----:B------:R-:W-:-:S13]  /*7da0*/  ISETP.GE.U32.AND P0, PT, R44, R15, PT ;  /* 0x0000000f2c00720c */ /* 0x000fda0003f06070 */
[----:B------:R-:W-:Y:S05]  /*7db0*/  @P0 BRA `(.L_x_11906) ;  /* 0x0000000000300947 */ /* 0x000fea0003800000 */
[----:B0-----:R-:W0:Y:S01]  /*7dc0*/  LDC.64 R2, c[0x0][0x3b8] ;  /* 0x0000ee00ff027b82 */ /* 0x001e220000000a00 */
[----:B------:R-:W-:Y:S02]  /*7dd0*/  IADD3 R5, PT, PT, R45, R44, RZ ;  /* 0x0000002c2d057210 */ /* 0x000fe40007ffe0ff */
[----:B------:R-:W-:-:S03]  /*7de0*/  IADD3 R44, PT, PT, R44, 0x80, RZ ;  /* 0x000000802c2c7810 */ /* 0x000fc60007ffe0ff */
[----:B0-----:R-:W-:-:S05]  /*7df0*/  IMAD.WIDE.U32 R2, R5, 0x8, R2 ;  /* 0x0000000805027825 */ /* 0x001fca00078e0002 */
[----:B------:R0:W-:Y:S02]  /*7e00*/  STG.E.64 desc[UR12][R2.64], R48 ;  /* 0x0000003002007986 */ /* 0x0001e4000c101b0c */
.L_x_11905:
[----:B------:R-:W-:-:S13]  /*7e10*/  ISETP.GE.U32.AND P0, PT, R44, R15, PT ;  /* 0x0000000f2c00720c */ /* 0x000fda0003f06070 */
[----:B------:R-:W-:Y:S05]  /*7e20*/  @P0 BRA `(.L_x_11907) ;  /* 0x0000000000300947 */ /* 0x000fea0003800000 */
[----:B0-----:R-:W0:Y:S01]  /*7e30*/  LDC.64 R2, c[0x0][0x3b8] ;  /* 0x0000ee00ff027b82 */ /* 0x001e220000000a00 */
[----:B------:R-:W-:Y:S01]  /*7e40*/  IMAD.IADD R5, R45, 0x1, R44 ;  /* 0x000000012d057824 */ /* 0x000fe200078e022c */
[----:B------:R-:W-:-:S03]  /*7e50*/  IADD3 R44, PT, PT, R44, 0x80, RZ ;  /* 0x000000802c2c7810 */ /* 0x000fc60007ffe0ff */
[----:B0-----:R-:W-:-:S05]  /*7e60*/  IMAD.WIDE.U32 R2, R5, 0x8, R2 ;  /* 0x0000000805027825 */ /* 0x001fca00078e0002 */
[----:B------:R0:W-:Y:S02]  /*7e70*/  STG.E.64 desc[UR12][R2.64], R6 ;  /* 0x0000000602007986 */ /* 0x0001e4000c101b0c */
.L_x_11906:
[----:B------:R-:W-:-:S13]  /*7e80*/  ISETP.GE.U32.AND P0, PT, R44, R15, PT ;  /* 0x0000000f2c00720c */ /* 0x000fda0003f06070 */
[----:B------:R-:W-:Y:S05]  /*7e90*/  @P0 BRA `(.L_x_11908) ;  /* 0x0000000000340947 */ /* 0x000fea0003800000 */
[----:B0-----:R-:W0:Y:S01]  /*7ea0*/  LDC.64 R2, c[0x0][0x3b8] ;  /* 0x0000ee00ff027b82 */ /* 0x001e220000000a00 */
[----:B------:R-:W-:Y:S01]  /*7eb0*/  IADD3 R5, PT, PT, R45, R44, RZ ;  /* 0x0000002c2d057210 */ /* 0x000fe20007ffe0ff */
[----:B------:R-:W-:-:S04]  /*7ec0*/  VIADD R44, R44, 0x80 ;  /* 0x000000802c2c7836 */ /* 0x000fc80000000000 */
[----:B0-----:R-:W-:-:S05]  /*7ed0*/  IMAD.WIDE.U32 R2, R5, 0x8, R2 ;  /* 0x0000000805027825 */ /* 0x001fca00078e0002 */
[----:B------:R0:W-:Y:S02]  /*7ee0*/  STG.E.64 desc[UR12][R2.64], R8 ;  /* 0x0000000802007986 */ /* 0x0001e4000c101b0c */
.L_x_11907:
        /* <DEDUP_REMOVED lines=8> */
.L_x_11908:
[----:B------:R-:W-:Y:S05]  /*7f70*/  BSYNC.RELIABLE B1 ;  /* 0x0000000000017941 */ /* 0x000fea0003800100 */
.L_x_11903:
[----:B------:R-:W-:-:S13]  /*7f80*/  ISETP.GE.U32.AND P0, PT, R44, R15, PT ;  /* 0x0000000f2c00720c */ /* 0x000fda0003f06070 */
[----:B0-----:R-:W0:Y:S01]  /*7f90*/  @!P0 LDC.64 R2, c[0x0][0x3b8] ;  /* 0x0000ee00ff028b82 */ /* 0x001e220000000a00 */
[----:B------:R-:W-:Y:S01]  /*7fa0*/  @!P0 IMAD.IADD R5, R45, 0x1, R44 ;  /* 0x000000012d058824 */ /* 0x000fe200078e022c */
[----:B------:R-:W-:-:S03]  /*7fb0*/  @!P0 IADD3 R44, PT, PT, R44, 0x80, RZ ;  /* 0x000000802c2c8810 */ /* 0x000fc60007ffe0ff */
[----:B0-----:R-:W-:-:S05]  /*7fc0*/  @!P0 IMAD.WIDE.U32 R2, R5, 0x8, R2 ;  /* 0x0000000805028825 */ /* 0x001fca00078e0002 */
[----:B------:R0:W-:Y:S02]  /*7fd0*/  @!P0 STG.E.64 desc[UR12][R2.64], R12 ;  /* 0x0000000c02008986 */ /* 0x0001e4000c101b0c */
.L_x_11909:
[----:B------:R-:W-:Y:S05]  /*7fe0*/  BSYNC.RECONVERGENT B0 ;  /* 0x0000000000007941 */ /* 0x000fea0003800200 */
.L_x_11902:
        /* <DEDUP_REMOVED lines=8> */
.L_x_11853:
        /* <DEDUP_REMOVED lines=61> */
.L_x_11912:
        /* <DEDUP_REMOVED lines=76> */
.L_x_11911:
        /* <DEDUP_REMOVED lines=57> */
.L_x_11914:
        /* <DEDUP_REMOVED lines=39> */
.L_x_11915:
        /* <DEDUP_REMOVED lines=21> */
.L_x_11913:
        /* <DEDUP_REMOVED lines=25> */
.L_x_11917:
        /* <DEDUP_REMOVED lines=75> */
.L_x_11916:
        /* <DEDUP_REMOVED lines=53> */
.L_x_11919:
        /* <DEDUP_REMOVED lines=36> */
.L_x_11920:
        /* <DEDUP_REMOVED lines=19> */
.L_x_11918:
        /* <DEDUP_REMOVED lines=22> */
.L_x_11922:
        /* <DEDUP_REMOVED lines=75> */
.L_x_11921:
        /* <DEDUP_REMOVED lines=52> */
.L_x_11924:
        /* <DEDUP_REMOVED lines=35> */
.L_x_11925:
        /* <DEDUP_REMOVED lines=18> */
.L_x_11923:
        /* <DEDUP_REMOVED lines=24> */
.L_x_11927:
        /* <DEDUP_REMOVED lines=76> */
.L_x_11926:
        /* <DEDUP_REMOVED lines=55> */
.L_x_11929:
        /* <DEDUP_REMOVED lines=38> */
.L_x_11930:
        /* <DEDUP_REMOVED lines=21> */
.L_x_11928:
        /* <DEDUP_REMOVED lines=24> */
.L_x_11932:
        /* <DEDUP_REMOVED lines=76> */
.L_x_11931:
        /* <DEDUP_REMOVED lines=55> */
.L_x_11934:
        /* <DEDUP_REMOVED lines=38> */
.L_x_11935:
        /* <DEDUP_REMOVED lines=21> */
.L_x_11933:
        /* <DEDUP_REMOVED lines=24> */
.L_x_11937:
        /* <DEDUP_REMOVED lines=76> */
.L_x_11936:
        /* <DEDUP_REMOVED lines=54> */
.L_x_11939:
        /* <DEDUP_REMOVED lines=37> */
.L_x_11940:
        /* <DEDUP_REMOVED lines=20> */
.L_x_11938:
        /* <DEDUP_REMOVED lines=24> */
.L_x_11942:
        /* <DEDUP_REMOVED lines=76> */
.L_x_11941:
        /* <DEDUP_REMOVED lines=55> */
.L_x_11944:
        /* <DEDUP_REMOVED lines=38> */
.L_x_11945:
        /* <DEDUP_REMOVED lines=21> */
.L_x_11943:
        /* <DEDUP_REMOVED lines=22> */
.L_x_11947:
        /* <DEDUP_REMOVED lines=74> */
.L_x_11946:
        /* <DEDUP_REMOVED lines=52> */
.L_x_11948:
        /* <DEDUP_REMOVED lines=35> */
.L_x_11949:
        /* <DEDUP_REMOVED lines=18> */
.L_x_11910:
        /* <DEDUP_REMOVED lines=23> */
.L_x_11950:
        /* <DEDUP_REMOVED lines=12> */
.L_x_19065:


//--------------------- .text._ZN2at6native29vectorized_elementwise_kernelILi4EZZNS0_73_GLOBAL__N__c8866d80_35_SparseBinaryOpIntersectionKernel_cu_b2145a98_327142_sparse_binary_op_intersection_kernel_implINS2_18CUDAKernelLauncherENS2_36CUDAValueSelectionIntersectionKernelINS2_9RhsProjOpEEElLl0EEEvRNS_6TensorERKS8_SB_RKSt6vectorIlSaIlEERKSt8optionalIS8_ESK_bbENKUlvE1_clEvEUllE_St5arrayIPcLm2EEEEviT0_T1_ --------------------------
	.section	.text._ZN2at6native29vectorized_elementwise_kernelILi4EZZNS0_73_GLOBAL__N__c8866d80_35_SparseBinaryOpIntersectionKernel_cu_b2145a98_327142_sparse_binary_op_intersection_kernel_implINS2_18CUDAKernelLauncherENS2_36CUDAValueSelectionIntersectionKernelINS2_9RhsProjOpEEElLl0EEEvRNS_6TensorERKS8_SB_RKSt6vectorIlSaIlEERKSt8optionalIS8_ESK_bbENKUlvE1_clEvEUllE_St5arrayIPcLm2EEEEviT0_T1_,"ax",@progbits
	.align	128
        .global         _ZN2at6native29vectorized_elementwise_kernelILi4EZZNS0_73_GLOBAL__N__c8866d80_35_SparseBinaryOpIntersectionKernel_cu_b2145a98_327142_sparse_binary_op_intersection_kernel_implINS2_18CUDAKernelLauncherENS2_36CUDAValueSelectionIntersectionKernelINS2_9RhsProjOpEEElLl0EEEvRNS_6TensorERKS8_SB_RKSt6vectorIlSaIlEERKSt8optionalIS8_ESK_bbENKUlvE1_clEvEUllE_St5arrayIPcLm2EEEEviT0_T1_
        .type           _ZN2at6native29vectorized_elementwise_kernelILi4EZZNS0_73_GLOBAL__N__c8866d80_35_SparseBinaryOpIntersectionKernel_cu_b2145a98_327142_sparse_binary_op_intersection_kernel_implINS2_18CUDAKernelLauncherENS2_36CUDAValueSelectionIntersectionKernelINS2_9RhsProjOpEEElLl0EEEvRNS_6TensorERKS8_SB_RKSt6vectorIlSaIlEERKSt8optionalIS8_ESK_bbENKUlvE1_clEvEUllE_St5arrayIPcLm2EEEEviT0_T1_,@function
        .size           _ZN2at6native29vectorized_elementwise_kernelILi4EZZNS0_73_GLOBAL__N__c8866d80_35_SparseBinaryOpIntersectionKernel_cu_b2145a98_327142_sparse_binary_op_intersection_kernel_implINS2_18CUDAKernelLauncherENS2_36CUDAValueSelectionIntersectionKernelINS2_9RhsProjOpEEElLl0EEEvRNS_6TensorERKS8_SB_RKSt6vectorIlSaIlEERKSt8optionalIS8_ESK_bbENKUlvE1_clEvEUllE_St5arrayIPcLm2EEEEviT0_T1_,(.L_x_19066 - _ZN2at6native29vectorized_elementwise_kernelILi4EZZNS0_73_GLOBAL__N__c8866d80_35_SparseBinaryOpIntersectionKernel_cu_b2145a98_327142_sparse_binary_op_intersection_kernel_implINS2_18CUDAKernelLauncherENS2_36CUDAValueSelectionIntersectionKernelINS2_9RhsProjOpEEElLl0EEEvRNS_6TensorERKS8_SB_RKSt6vectorIlSaIlEERKSt8optionalIS8_ESK_bbENKUlvE1_clEvEUllE_St5arrayIPcLm2EEEEviT0_T1_)
        .other          _ZN2at6native29vectorized_elementwise_kernelILi4EZZNS0_73_GLOBAL__N__c8866d80_35_SparseBinaryOpIntersectionKernel_cu_b2145a98_327142_sparse_binary_op_intersection_kernel_implINS2_18CUDAKernelLauncherENS2_36CUDAValueSelectionIntersectionKernelINS2_9RhsProjOpEEElLl0EEEvRNS_6TensorERKS8_SB_RKSt6vectorIlSaIlEERKSt8optionalIS8_ESK_bbENKUlvE1_clEvEUllE_St5arrayIPcLm2EEEEviT0_T1_,@"STO_CUDA_ENTRY STV_DEFAULT"
_ZN2at6native29vectorized_elementwise_kernelILi4EZZNS0_73_GLOBAL__N__c8866d80_35_SparseBinaryOpIntersectionKernel_cu_b2145a98_327142_sparse_binary_op_intersection_kernel_implINS2_18CUDAKernelLauncherENS2_36CUDAValueSelectionIntersectionKernelINS2_9RhsProjOpEEElLl0EEEvRNS_6TensorERKS8_SB_RKSt6vectorIlSaIlEERKSt8optionalIS8_ESK_bbENKUlvE1_clEvEUllE_St5arrayIPcLm2EEEEviT0_T1_:
.text._ZN2at6native29vectorized_elementwise_kernelILi4EZZNS0_73_GLOBAL__N__c8866d80_35_SparseBinaryOpIntersectionKernel_cu_b2145a98_327142_sparse_binary_op_intersection_kernel_implINS2_18CUDAKernelLauncherENS2_36CUDAValueSelectionIntersectionKernelINS2_9RhsProjOpEEElLl0EEEvRNS_6TensorERKS8_SB_RKSt6vectorIlSaIlEERKSt8optionalIS8_ESK_bbENKUlvE1_clEvEUllE_St5arrayIPcLm2EEEEviT0_T1_:
        /* <DEDUP_REMOVED lines=113> */
.L_x_11956:
        /* <DEDUP_REMOVED lines=76> */
.L_x_11955:
        /* <DEDUP_REMOVED lines=61> */
.L_x_11957:
        /* <DEDUP_REMOVED lines=44> */
.L_x_11958:
        /* <DEDUP_REMOVED lines=24> */
.L_x_11954:
[----:B------:R-:W-:Y:S05]  /*13e0*/  BSYNC.RECONVERGENT B0 ;  /* 0x0000000000007941 */ /* 0x000fea0003800200 */
.L_x_11953:
        /* <DEDUP_REMOVED lines=36> */
.L_x_11962:
        /* <DEDUP_REMOVED lines=78> */
.L_x_11961:
        /* <DEDUP_REMOVED lines=60> */
.L_x_11963:
        /* <DEDUP_REMOVED lines=43> */
.L_x_11964:
        /* <DEDUP_REMOVED lines=23> */
.L_x_11960:
[----:B------:R-:W-:Y:S05]  /*22f0*/  BSYNC.RECONVERGENT B0 ;  /* 0x0000000000007941 */ /* 0x000fea0003800200 */
.L_x_11959:
        /* <DEDUP_REMOVED lines=37> */
.L_x_11968:
        /* <DEDUP_REMOVED lines=79> */
.L_x_11967:
        /* <DEDUP_REMOVED lines=59> */
.L_x_11969:
        /* <DEDUP_REMOVED lines=42> */
.L_x_11970:
        /* <DEDUP_REMOVED lines=21> */
.L_x_11966:
[----:B------:R-:W-:Y:S05]  /*31e0*/  BSYNC.RECONVERGENT B0 ;  /* 0x0000000000007941 */ /* 0x000fea0003800200 */
.L_x_11965:
        /* <DEDUP_REMOVED lines=34> */
.L_x_11974:
        /* <DEDUP_REMOVED lines=78> */
.L_x_11973:
        /* <DEDUP_REMOVED lines=60> */
.L_x_11975:
        /* <DEDUP_REMOVED lines=43> */
.L_x_11976:
        /* <DEDUP_REMOVED lines=23> */
.L_x_11972:
[----:B------:R-:W-:Y:S05]  /*40d0*/  BSYNC.RECONVERGENT B0 ;  /* 0x0000000000007941 */ /* 0x000fea0003800200 */
.L_x_11971:
        /* <DEDUP_REMOVED lines=34> */
.L_x_11980:
        /* <DEDUP_REMOVED lines=77> */
.L_x_11979:
        /* <DEDUP_REMOVED lines=60> */
.L_x_11981:
        /* <DEDUP_REMOVED lines=43> */
.L_x_11982:
        /* <DEDUP_REMOVED lines=22> */
.L_x_11978:
[----:B---3--:R-:W-:Y:S05]  /*4fa0*/  BSYNC.RECONVERGENT B0 ;  /* 0x0000000000007941 */ /* 0x008fea0003800200 */
.L_x_11977:
        /* <DEDUP_REMOVED lines=34> */
.L_x_11986:
        /* <DEDUP_REMOVED lines=76> */
.L_x_11985:
        /* <DEDUP_REMOVED lines=60> */
.L_x_11987:
        /* <DEDUP_REMOVED lines=42> */
.L_x_11988:
        /* <DEDUP_REMOVED lines=22> */
.L_x_11984:
[----:B---3--:R-:W-:Y:S05]  /*5e50*/  BSYNC.RECONVERGENT B0 ;  /* 0x0000000000007941 */ /* 0x008fea0003800200 */
.L_x_11983:
        /* <DEDUP_REMOVED lines=37> */
.L_x_11992:
        /* <DEDUP_REMOVED lines=76> */
.L_x_11991:
        /* <DEDUP_REMOVED lines=58> */
.L_x_11993:
        /* <DEDUP_REMOVED lines=40> */
.L_x_11994:
        /* <DEDUP_REMOVED lines=22> */
.L_x_11990:
[----:B------:R-:W-:Y:S05]  /*6cf0*/  BSYNC.RECONVERGENT B0 ;  /* 0x0000000000007941 */ /* 0x000fea0003800200 */
.L_x_11989:
        /* <DEDUP_REMOVED lines=31> */
.L_x_11997:
        /* <DEDUP_REMOVED lines=76> */
.L_x_11996:
        /* <DEDUP_REMOVED lines=58> */
.L_x_11998:
        /* <DEDUP_REMOVED lines=39> */
.L_x_11999:
        /* <DEDUP_REMOVED lines=22> */
.L_x_11995:
[----:B------:R-:W-:Y:S05]  /*7b20*/  BSYNC.RECONVERGENT B0 ;  /* 0x0000000000007941 */ /* 0x000fea0003800200 */
.L_x_11952:
        /* <DEDUP_REMOVED lines=39> */
.L_x_12002:
[----:B------:R-:W-:-:S13]  /*7da0*/  ISETP.GE.U32.AND P0, PT, R44, R15, PT ;  /* 0x0000000f2c00720c */ /* 0x000fda0003f06070 */
[----:B------:R-:W-:Y:S05]  /*7db0*/  @P0 BRA `(.L_x_12004) ;  /* 0x0000000000300947 */ /* 0x000fea0003800000 */
[----:B0-----:R-:W0:Y:S01]  /*7dc0*/  LDC.64 R2, c[0x0][0x3b8] ;  /* 0x0000ee00ff027b82 */ /* 0x001e220000000a00 */
[----:B------:R-:W-:Y:S02]  /*7dd0*/  IADD3 R5, PT, PT, R45, R44, RZ ;  /* 0x0000002c2d057210 */ /* 0x000fe40007ffe0ff */
[----:B------:R-:W-:-:S03]  /*7de0*/  IADD3 R44, PT, PT, R44, 0x80, RZ ;  /* 0x000000802c2c7810 */ /* 0x000fc60007ffe0ff */
[----:B0-----:R-:W-:-:S05]  /*7df0*/  IMAD.WIDE.U32 R2, R5, 0x8, R2 ;  /* 0x0000000805027825 */ /* 0x001fca00078e0002 */
[----:B------:R0:W-:Y:S02]  /*7e00*/  STG.E.64 desc[UR12][R2.64], R48 ;  /* 0x0000003002007986 */ /* 0x0001e4000c101b0c */
.L_x_12003:
[----:B------:R-:W-:-:S13]  /*7e10*/  ISETP.GE.U32.AND P0, PT, R44, R15, PT ;  /* 0x0000000f2c00720c */ /* 0x000fda0003f06070 */
[----:B------:R-:W-:Y:S05]  /*7e20*/  @P0 BRA `(.L_x_12005) ;  /* 0x0000000000300947 */ /* 0x000fea0003800000 */
[----:B0-----:R-:W0:Y:S01]  /*7e30*/  LDC.64 R2, c[0x0][0x3b8] ;  /* 0x0000ee00ff027b82 */ /* 0x001e220000000a00 */
[----:B------:R-:W-:Y:S01]  /*7e40*/  IMAD.IADD R5, R45, 0x1, R44 ;  /* 0x000000012d057824 */ /* 0x000fe200078e022c */
[----:B------:R-:W-:-:S03]  /*7e50*/  IADD3 R44, PT, PT, R44, 0x80, RZ ;  /* 0x000000802c2c7810 */ /* 0x000fc60007ffe0ff */
[----:B0-----:R-:W-:-:S05]  /*7e60*/  IMAD.WIDE.U32 R2, R5, 0x8, R2 ;  /* 0x0000000805027825 */ /* 0x001fca00078e0002 */
[----:B------:R0:W-:Y:S02]  /*7e70*/  STG.E.64 desc[UR12][R2.64], R6 ;  /* 0x0000000602007986 */ /* 0x0001e4000c101b0c */
.L_x_12004:
[----:B------:R-:W-:-:S13]  /*7e80*/  ISETP.GE.U32.AND P0, PT, R44, R15, PT ;  /* 0x0000000f2c00720c */ /* 0x000fda0003f06070 */
[----:B------:R-:W-:Y:S05]  /*7e90*/  @P0 BRA `(.L_x_12006) ;  /* 0x0000000000340947 */ /* 0x000fea0003800000 */
[----:B0-----:R-:W0:Y:S01]  /*7ea0*/  LDC.64 R2, c[0x0][0x3b8] ;  /* 0x0000ee00ff027b82 */ /* 0x001e220000000a00 */
[----:B------:R-:W-:Y:S01]  /*7eb0*/  IADD3 R5, PT, PT, R45, R44, RZ ;  /* 0x0000002c2d057210 */ /* 0x000fe20007ffe0ff */
[----:B------:R-:W-:-:S04]  /*7ec0*/  VIADD R44, R44, 0x80 ;  /* 0x000000802c2c7836 */ /* 0x000fc80000000000 */
[----:B0-----:R-:W-:-:S05]  /*7ed0*/  IMAD.WIDE.U32 R2, R5, 0x8, R2 ;  /* 0x0000000805027825 */ /* 0x001fca00078e0002 */
[----:B------:R0:W-:Y:S02]  /*7ee0*/  STG.E.64 desc[UR12][R2.64], R8 ;  /* 0x0000000802007986 */ /* 0x0001e4000c101b0c */
.L_x_12005:
        /* <DEDUP_REMOVED lines=8> */
.L_x_12006:
[----:B------:R-:W-:Y:S05]  /*7f70*/  BSYNC.RELIABLE B1 ;  /* 0x0000000000017941 */ /* 0x000fea0003800100 */
.L_x_12001:
[----:B------:R-:W-:-:S13]  /*7f80*/  ISETP.GE.U32.AND P0, PT, R44, R15, PT ;  /* 0x0000000f2c00720c */ /* 0x000fda0003f06070 */
[----:B0-----:R-:W0:Y:S01]  /*7f90*/  @!P0 LDC.64 R2, c[0x0][0x3b8] ;  /* 0x0000ee00ff028b82 */ /* 0x001e220000000a00 */
[----:B------:R-:W-:Y:S01]  /*7fa0*/  @!P0 IMAD.IADD R5, R45, 0x1, R44 ;  /* 0x000000012d058824 */ /* 0x000fe200078e022c */
[----:B------:R-:W-:-:S03]  /*7fb0*/  @!P0 IADD3 R44, PT, PT, R44, 0x80, RZ ;  /* 0x000000802c2c8810 */ /* 0x000fc60007ffe0ff */
[----:B0-----:R-:W-:-:S05]  /*7fc0*/  @!P0 IMAD.WIDE.U32 R2, R5, 0x8, R2 ;  /* 0x0000000805028825 */ /* 0x001fca00078e0002 */
[----:B------:R0:W-:Y:S02]  /*7fd0*/  @!P0 STG.E.64 desc[UR12][R2.64], R12 ;  /* 0x0000000c02008986 */ /* 0x0001e4000c101b0c */
.L_x_12007:
[----:B------:R-:W-:Y:S05]  /*7fe0*/  BSYNC.RECONVERGENT B0 ;  /* 0x0000000000007941 */ /* 0x000fea0003800200 */
.L_x_12000:
        /* <DEDUP_REMOVED lines=8> */
.L_x_11951:
        /* <DEDUP_REMOVED lines=62> */
.L_x_12010:
        /* <DEDUP_REMOVED lines=76> */
.L_x_12009:
        /* <DEDUP_REMOVED lines=55> */
.L_x_12012:
        /* <DEDUP_REMOVED lines=37> */
.L_x_12013:
        /* <DEDUP_REMOVED lines=20> */
.L_x_12011:
        /* <DEDUP_REMOVED lines=25> */
.L_x_12015:
        /* <DEDUP_REMOVED lines=75> */
.L_x_12014:
        /* <DEDUP_REMOVED lines=53> */
.L_x_12017:
        /* <DEDUP_REMOVED lines=36> */
.L_x_12018:
        /* <DEDUP_REMOVED lines=19> */
.L_x_12016:
        /* <DEDUP_REMOVED lines=24> */
.L_x_12020:
        /* <DEDUP_REMOVED lines=76> */
.L_x_12019:
        /* <DEDUP_REMOVED lines=55> */
.L_x_12022:
        /* <DEDUP_REMOVED lines=38> */
.L_x_12023:
        /* <DEDUP_REMOVED lines=21> */
.L_x_12021:
        /* <DEDUP_REMOVED lines=24> */
.L_x_12025:
        /* <DEDUP_REMOVED lines=75> */
.L_x_12024:
        /* <DEDUP_REMOVED lines=53> */
.L_x_12027:
        /* <DEDUP_REMOVED lines=36> */
.L_x_12028:
        /* <DEDUP_REMOVED lines=19> */
.L_x_12026:
        /* <DEDUP_REMOVED lines=24> */
.L_x_12030:
        /* <DEDUP_REMOVED lines=75> */
.L_x_12029:
        /* <DEDUP_REMOVED lines=53> */
.L_x_12032:
        /* <DEDUP_REMOVED lines=36> */
.L_x_12033:
        /* <DEDUP_REMOVED lines=19> */
.L_x_12031:
        /* <DEDUP_REMOVED lines=24> */
.L_x_12035:
        /* <DEDUP_REMOVED lines=76> */
.L_x_12034:
        /* <DEDUP_REMOVED lines=55> */
.L_x_12037:
        /* <DEDUP_REMOVED lines=38> */
.L_x_12038:
        /* <DEDUP_REMOVED lines=21> */
.L_x_12036:
        /* <DEDUP_REMOVED lines=24> */
.L_x_12040:
        /* <DEDUP_REMOVED lines=76> */
.L_x_12039:
        /* <DEDUP_REMOVED lines=55> */
.L_x_12042:
        /* <DEDUP_REMOVED lines=38> */
.L_x_12043:
        /* <DEDUP_REMOVED lines=21> */
.L_x_12041:
        /* <DEDUP_REMOVED lines=22> */
.L_x_12045:
        /* <DEDUP_REMOVED lines=77> */
.L_x_12044:
        /* <DEDUP_REMOVED lines=56> */
.L_x_12046:
        /* <DEDUP_REMOVED lines=38> */
.L_x_12047:
        /* <DEDUP_REMOVED lines=21> */
.L_x_12008:
        /* <DEDUP_REMOVED lines=22> */
.L_x_12048:
        /* <DEDUP_REMOVED lines=11> */
.L_x_19066:


//--------------------- .text._ZN2at6native29vectorized_elementwise_kernelILi8EZZNS0_73_GLOBAL__N__c8866d80_35_SparseBinaryOpIntersectionKernel_cu_b2145a98_327142_sparse_binary_op_intersection_kernel_implINS2_18CUDAKernelLauncherENS2_36CUDAValueSelectionIntersectionKernelINS2_9RhsProjOpEEElLl0EEEvRNS_6TensorERKS8_SB_RKSt6vectorIlSaIlEERKSt8optionalIS8_ESK_bbENKUlvE1_clEvEUllE_St5arrayIPcLm2EEEEviT0_T1_ --------------------------
	.section	.text._ZN2at6native29vectorized_elementwise_kernelILi8EZZNS0_73_GLOBAL__N__c8866d80_35_SparseBinaryOpIntersectionKernel_cu_b2145a98_327142_sparse_binary_op_intersection_kernel_implINS2_18CUDAKernelLauncherENS2_36CUDAValueSelectionIntersectionKernelINS2_9RhsProjOpEEElLl0EEEvRNS_6TensorERKS8_SB_RKSt6vectorIlSaIlEERKSt8optionalIS8_ESK_bbENKUlvE1_clEvEUllE_St5arrayIPcLm2EEEEviT0_T1_,"ax",@progbits
	.align	128
        .global         _ZN2at6native29vectorized_elementwise_kernelILi8EZZNS0_73_GLOBAL__N__c8866d80_35_SparseBinaryOpIntersectionKernel_cu_b2145a98_327142_sparse_binary_op_intersection_kernel_implINS2_18CUDAKernelLauncherENS2_36CUDAValueSelectionIntersectionKernelINS2_9RhsProjOpEEElLl0EEEvRNS_6TensorERKS8_SB_RKSt6vectorIlSaIlEERKSt8optionalIS8_ESK_bbENKUlvE1_clEvEUllE_St5arrayIPcLm2EEEEviT0_T1_
        .type           _ZN2at6native29vectorized_elementwise_kernelILi8EZZNS0_73_GLOBAL__N__c8866d80_35_SparseBinaryOpIntersectionKernel_cu_b2145a98_327142_sparse_binary_op_intersection_kernel_implINS2_18CUDAKernelLauncherENS2_36CUDAValueSelectionIntersectionKernelINS2_9RhsProjOpEEElLl0EEEvRNS_6TensorERKS8_SB_RKSt6vectorIlSaIlEERKSt8optionalIS8_ESK_bbENKUlvE1_clEvEUllE_St5arrayIPcLm2EEEEviT0_T1_,@function
        .size           _ZN2at6native29vectorized_elementwise_kernelILi8EZZNS0_73_GLOBAL__N__c8866d80_35_SparseBinaryOpIntersectionKernel_cu_b2145a98_327142_sparse_binary_op_intersection_kernel_implINS2_18CUDAKernelLauncherENS2_36CUDAValueSelectionIntersectionKernelINS2_9RhsProjOpEEElLl0EEEvRNS_6TensorERKS8_SB_RKSt6vectorIlSaIlEERKSt8optionalIS8_ESK_bbENKUlvE1_clEvEUllE_St5arrayIPcLm2EEEEviT0_T1_,(.L_x_19067 - _ZN2at6native29vectorized_elementwise_kernelILi8EZZNS0_73_GLOBAL__N__c8866d80_35_SparseBinaryOpIntersectionKernel_cu_b2145a98_327142_sparse_binary_op_intersection_kernel_implINS2_18CUDAKernelLauncherENS2_36CUDAValueSelectionIntersectionKernelINS2_9RhsProjOpEEElLl0EEEvRNS_6TensorERKS8_SB_RKSt6vectorIlSaIlEERKSt8optionalIS8_ESK_bbENKUlvE1_clEvEUllE_St5arrayIPcLm2EEEEviT0_T1_)
        .other          _ZN2at6native29vectorized_elementwise_kernelILi8EZZNS0_73_GLOBAL__N__c8866d80_35_SparseBinaryOpIntersectionKernel_cu_b2145a98_327142_sparse_binary_op_intersection_kernel_implINS2_18CUDAKernelLauncherENS2_36CUDAValueSelectionIntersectionKernelINS2_9RhsProjOpEEElLl0EEEvRNS_6TensorERKS8_SB_RKSt6vectorIlSaIlEERKSt8optionalIS8_ESK_bbENKUlvE1_clEvEUllE_St5arrayIPcLm2EEEEviT0_T1_,@"STO_CUDA_ENTRY STV_DEFAULT"
_ZN2at6native29vectorized_elementwise_kernelILi8EZZNS0_73_GLOBAL__N__c8866d80_35_SparseBinaryOpIntersectionKernel_cu_b2145a98_327142_sparse_binary_op_intersection_kernel_implINS2_18CUDAKernelLauncherENS2_36CUDAValueSelectionIntersectionKernelINS2_9RhsProjOpEEElLl0EEEvRNS_6TensorERKS8_SB_RKSt6vectorIlSaIlEERKSt8optionalIS8_ESK_bbENKUlvE1_clEvEUllE_St5arrayIPcLm2EEEEviT0_T1_:
.text._ZN2at6native29vectorized_elementwise_kernelILi8EZZNS0_73_GLOBAL__N__c8866d80_35_SparseBinaryOpIntersectionKernel_cu_b2145a98_327142_sparse_binary_op_intersection_kernel_implINS2_18CUDAKernelLauncherENS2_36CUDAValueSelectionIntersectionKernelINS2_9RhsProjOpEEElLl0EEEvRNS_6TensorERKS8_SB_RKSt6vectorIlSaIlEERKSt8optionalIS8_ESK_bbENKUlvE1_clEvEUllE_St5arrayIPcLm2EEEEviT0_T1_:
        /* <DEDUP_REMOVED lines=113> */
.L_x_12054:
        /* <DEDUP_REMOVED lines=76> */
.L_x_12053:
        /* <DEDUP_REMOVED lines=61> */
.L_x_12055:
        /* <DEDUP_REMOVED lines=44> */
.L_x_12056:
        /* <DEDUP_REMOVED lines=24> */
.L_x_12052:
[----:B------:R-:W-:Y:S05]  /*13e0*/  BSYNC.RECONVERGENT B0 ;  /* 0x0000000000007941 */ /* 0x000fea0003800200 */
.L_x_12051:
        /* <DEDUP_REMOVED lines=36> */
.L_x_12060:
        /* <DEDUP_REMOVED lines=78> */
.L_x_12059:
        /* <DEDUP_REMOVED lines=60> */
.L_x_12061:
        /* <DEDUP_REMOVED lines=43> */
.L_x_12062:
        /* <DEDUP_REMOVED lines=23> */
.L_x_12058:
[----:B------:R-:W-:Y:S05]  /*22f0*/  BSYNC.RECONVERGENT B0 ;  /* 0x0000000000007941 */ /* 0x000fea0003800200 */
.L_x_12057:
        /* <DEDUP_REMOVED lines=37> */
.L_x_12066:
        /* <DEDUP_REMOVED lines=79> */
.L_x_12065:
        /* <DEDUP_REMOVED lines=59> */
.L_x_12067:
        /* <DEDUP_REMOVED lines=42> */
.L_x_12068:
        /* <DEDUP_REMOVED lines=21> */
.L_x_12064:
[----:B------:R-:W-:Y:S05]  /*31e0*/  BSYNC.RECONVERGENT B0 ;  /* 0x0000000000007941 */ /* 0x000fea0003800200 */
.L_x_12063:
        /* <DEDUP_REMOVED lines=34> */
.L_x_12072:
        /* <DEDUP_REMOVED lines=78> */
.L_x_12071:
        /* <DEDUP_REMOVED lines=60> */
.L_x_12073:
        /* <DEDUP_REMOVED lines=43> */
.L_x_12074:
        /* <DEDUP_REMOVED lines=23> */
.L_x_12070:
[----:B------:R-:W-:Y:S05]  /*40d0*/  BSYNC.RECONVERGENT B0 ;  /* 0x0000000000007941 */ /* 0x000fea0003800200 */
.L_x_12069:
        /* <DEDUP_REMOVED lines=34> */
.L_x_12078:
        /* <DEDUP_REMOVED lines=77> */
.L_x_12077:
        /* <DEDUP_REMOVED lines=60> */
.L_x_12079:
        /* <DEDUP_REMOVED lines=43> */
.L_x_12080:
        /* <DEDUP_REMOVED lines=22> */
.L_x_12076:
[----:B---3--:R-:W-:Y:S05]  /*4fa0*/  BSYNC.RECONVERGENT B0 ;  /* 0x0000000000007941 */ /* 0x008fea0003800200 */
.L_x_12075:
        /* <DEDUP_REMOVED lines=34> */
.L_x_12084:
        /* <DEDUP_REMOVED lines=76> */
.L_x_12083:
        /* <DEDUP_REMOVED lines=60> */
.L_x_12085:
        /* <DEDUP_REMOVED lines=42> */
.L_x_12086:
        /* <DEDUP_REMOVED lines=22> */
.L_x_12082:
[----:B---3--:R-:W-:Y:S05]  /*5e50*/  BSYNC.RECONVERGENT B0 ;  /* 0x0000000000007941 */ /* 0x008fea0003800200 */
.L_x_12081:
        /* <DEDUP_REMOVED lines=37> */
.L_x_12090:
        /* <DEDUP_REMOVED lines=76> */
.L_x_12089:
        /* <DEDUP_REMOVED lines=58> */
.L_x_12091:
        /* <DEDUP_REMOVED lines=40> */
.L_x_12092:
        /* <DEDUP_REMOVED lines=22> */
.L_x_12088:
[----:B------:R-:W-:Y:S05]  /*6cf0*/  BSYNC.RECONVERGENT B0 ;  /* 0x0000000000007941 */ /* 0x000fea0003800200 */
.L_x_12087:
        /* <DEDUP_REMOVED lines=31> */
.L_x_12095:
        /* <DEDUP_REMOVED lines=76> */
.L_x_12094:
        /* <DEDUP_REMOVED lines=58> */
.L_x_12096:
        /* <DEDUP_REMOVED lines=39> */
.L_x_12097:
        /* <DEDUP_REMOVED lines=22> */
.L_x_12093:
[----:B------:R-:W-:Y:S05]  /*7b20*/  BSYNC.RECONVERGENT B0 ;  /* 0x0000000000007941 */ /* 0x000fea0003800200 */
.L_x_12050:
        /* <DEDUP_REMOVED lines=39> */
.L_x_12100:
[----:B------:R-:W-:-:S13]  /*7da0*/  ISETP.GE.U32.AND P0, PT, R44, R15, PT ;  /* 0x0000000f2c00720c */ /* 0x000fda0003f06070 */
[----:B------:R-:W-:Y:S05]  /*7db0*/  @P0 BRA `(.L_x_12102) ;  /* 0x0000000000300947 */ /* 0x000fea0003800000 */
[----:B0-----:R-:W0:Y:S01]  /*7dc0*/  LDC.64 R2, c[0x0][0x3b8] ;  /* 0x0000ee00ff027b82 */ /* 0x001e220000000a00 */
[----:B------:R-:W-:Y:S02]  /*7dd0*/  IADD3 R5, PT, PT, R45, R44, RZ ;  /* 0x0000002c2d057210 */ /* 0x000fe40007ffe0ff */
[----:B------:R-:W-:-:S03]  /*7de0*/  IADD3 R44, PT, PT, R44, 0x80, RZ ;  /* 0x000000802c2c7810 */ /* 0x000fc60007ffe0ff */
[----:B0-----:R-:W-:-:S05]  /*7df0*/  IMAD.WIDE.U32 R2, R5, 0x8, R2 ;  /* 0x0000000805027825 */ /* 0x001fca00078e0002 */
[----:B------:R0:W-:Y:S02]  /*7e00*/  STG.E.64 desc[UR12][R2.64], R48 ;  /* 0x0000003002007986 */ /* 0x0001e4000c101b0c */
.L_x_12101:
[----:B------:R-:W-:-:S13]  /*7e10*/  ISETP.GE.U32.AND P0, PT, R44, R15, PT ;  /* 0x0000000f2c00720c */ /* 0x000fda0003f06070 */
[----:B------:R-:W-:Y:S05]  /*7e20*/  @P0 BRA `(.L_x_12103) ;  /* 0x0000000000300947 */ /* 0x000fea0003800000 */
[----:B0-----:R-:W0:Y:S01]  /*7e30*/  LDC.64 R2, c[0x0][0x3b8] ;  /* 0x0000ee00ff027b82 */ /* 0x001e220000000a00 */
[----:B------:R-:W-:Y:S01]  /*7e40*/  IMAD.IADD R5, R45, 0x1, R44 ;  /* 0x000000012d057824 */ /* 0x000fe200078e022c */
[----:B------:R-:W-:-:S03]  /*7e50*/  IADD3 R44, PT, PT, R44, 0x80, RZ ;  /* 0x000000802c2c7810 */ /* 0x000fc60007ffe0ff */
[----:B0-----:R-:W-:-:S05]  /*7e60*/  IMAD.WIDE.U32 R2, R5, 0x8, R2 ;  /* 0x0000000805027825 */ /* 0x001fca00078e0002 */
[----:B------:R0:W-:Y:S02]  /*7e70*/  STG.E.64 desc[UR12][R2.64], R6 ;  /* 0x0000000602007986 */ /* 0x0001e4000c101b0c */
.L_x_12102:
[----:B------:R-:W-:-:S13]  /*7e80*/  ISETP.GE.U32.AND P0, PT, R44, R15, PT ;  /* 0x0000000f2c00720c */ /* 0x000fda0003f06070 */
[----:B------:R-:W-:Y:S05]  /*7e90*/  @P0 BRA `(.L_x_12104) ;  /* 0x0000000000340947 */ /* 0x000fea0003800000 */
[----:B0-----:R-:W0:Y:S01]  /*7ea0*/  LDC.64 R2, c[0x0][0x3b8] ;  /* 0x0000ee00ff027b82 */ /* 0x001e220000000a00 */
[----:B------:R-:W-:Y:S01]  /*7eb0*/  IADD3 R5, PT, PT, R45, R44, RZ ;  /* 0x0000002c2d057210 */ /* 0x000fe20007ffe0ff */
[----:B------:R-:W-:-:S04]  /*7ec0*/  VIADD R44, R44, 0x80 ;  /* 0x000000802c2c7836 */ /* 0x000fc80000000000 */
[----:B0-----:R-:W-:-:S05]  /*7ed0*/  IMAD.WIDE.U32 R2, R5, 0x8, R2 ;  /* 0x0000000805027825 */ /* 0x001fca00078e0002 */
[----:B------:R0:W-:Y:S02]  /*7ee0*/  STG.E.64 desc[UR12][R2.64], R8 ;  /* 0x0000000802007986 */ /* 0x0001e4000c101b0c */
.L_x_12103:
        /* <DEDUP_REMOVED lines=8> */
.L_x_12104:
[----:B------:R-:W-:Y:S05]  /*7f70*/  BSYNC.RELIABLE B1 ;  /* 0x0000000000017941 */ /* 0x000fea0003800100 */
.L_x_12099:
[----:B------:R-:W-:-:S13]  /*7f80*/  ISETP.GE.U32.AND P0, PT, R44, R15, PT ;  /* 0x0000000f2c00720c */ /* 0x000fda0003f06070 */
[----:B0-----:R-:W0:Y:S01]  /*7f90*/  @!P0 LDC.64 R2, c[0x0][0x3b8] ;  /* 0x0000ee00ff028b82 */ /* 0x001e220000000a00 */
[----:B------:R-:W-:Y:S01]  /*7fa0*/  @!P0 IMAD.IADD R5, R45, 0x1, R44 ;  /* 0x000000012d058824 */ /* 0x000fe200078e022c */
[----:B------:R-:W-:-:S03]  /*7fb0*/  @!P0 IADD3 R44, PT, PT, R44, 0x80, RZ ;  /* 0x000000802c2c8810 */ /* 0x000fc60007ffe0ff */
[----:B0-----:R-:W-:-:S05]  /*7fc0*/  @!P0 IMAD.WIDE.U32 R2, R5, 0x8, R2 ;  /* 0x0000000805028825 */ /* 0x001fca00078e0002 */
[----:B------:R0:W-:Y:S02]  /*7fd0*/  @!P0 STG.E.64 desc[UR12][R2.64], R12 ;  /* 0x0000000c02008986 */ /* 0x0001e4000c101b0c */
.L_x_12105:
[----:B------:R-:W-:Y:S05]  /*7fe0*/  BSYNC.RECONVERGENT B0 ;  /* 0x0000000000007941 */ /* 0x000fea0003800200 */
.L_x_12098:
        /* <DEDUP_REMOVED lines=8> */
.L_x_12049:
        /* <DEDUP_REMOVED lines=62> */
.L_x_12108:
        /* <DEDUP_REMOVED lines=76> */
.L_x_12107:
        /* <DEDUP_REMOVED lines=55> */
.L_x_12110:
        /* <DEDUP_REMOVED lines=37> */
.L_x_12111:
        /* <DEDUP_REMOVED lines=20> */
.L_x_12109:
        /* <DEDUP_REMOVED lines=25> */
.L_x_12113:
        /* <DEDUP_REMOVED lines=75> */
.L_x_12112:
        /* <DEDUP_REMOVED lines=53> */
.L_x_12115:
        /* <DEDUP_REMOVED lines=36> */
.L_x_12116:
        /* <DEDUP_REMOVED lines=19> */
.L_x_12114:
        /* <DEDUP_REMOVED lines=24> */
.L_x_12118:
        /* <DEDUP_REMOVED lines=76> */
.L_x_12117:
        /* <DEDUP_REMOVED lines=55> */
.L_x_12120:
        /* <DEDUP_REMOVED lines=38> */
.L_x_12121:
        /* <DEDUP_REMOVED lines=21> */
.L_x_12119:
        /* <DEDUP_REMOVED lines=24> */
.L_x_12123:
        /* <DEDUP_REMOVED lines=75> */
.L_x_12122:
        /* <DEDUP_REMOVED lines=53> */
.L_x_12125:
        /* <DEDUP_REMOVED lines=36> */
.L_x_12126:
        /* <DEDUP_REMOVED lines=19> */
.L_x_12124:
        /* <DEDUP_REMOVED lines=24> */
.L_x_12128:
        /* <DEDUP_REMOVED lines=75> */
.L_x_12127:
        /* <DEDUP_REMOVED lines=53> */
.L_x_12130:
        /* <DEDUP_REMOVED lines=36> */
.L_x_12131:
        /* <DEDUP_REMOVED lines=19> */
.L_x_12129:
        /* <DEDUP_REMOVED lines=24> */
.L_x_12133:
        /* <DEDUP_REMOVED lines=76> */
.L_x_12132:
        /* <DEDUP_REMOVED lines=55> */
.L_x_12135:
        /* <DEDUP_REMOVED lines=38> */
.L_x_12136:
        /* <DEDUP_REMOVED lines=21> */
.L_x_12134:
        /* <DEDUP_REMOVED lines=24> */
.L_x_12138:
        /* <DEDUP_REMOVED lines=76> */
.L_x_12137:
        /* <DEDUP_REMOVED lines=55> */
.L_x_12140:
        /* <DEDUP_REMOVED lines=38> */
.L_x_12141:
        /* <DEDUP_REMOVED lines=21> */
.L_x_12139:
        /* <DEDUP_REMOVED lines=22> */
.L_x_12143:
        /* <DEDUP_REMOVED lines=77> */
.L_x_12142:
        /* <DEDUP_REMOVED lines=56> */
.L_x_12144:
        /* <DEDUP_REMOVED lines=38> */
.L_x_12145:
        /* <DEDUP_REMOVED lines=21> */
.L_x_12106:
        /* <DEDUP_REMOVED lines=22> */
.L_x_12146:
        /* <DEDUP_REMOVED lines=11> */
.L_x_19067:


//--------------------- .text._ZN2at6native18elementwise_kernelILi128ELi4EZNS0_15gpu_kernel_implIZZNS0_73_GLOBAL__N__c8866d80_35_SparseBinaryOpIntersectionKernel_cu_b2145a98_327142_sparse_binary_op_intersection_kernel_implINS3_18CUDAKernelLauncherENS3_36CUDAValueSelectionIntersectionKernelINS3_9RhsProjOpEEElLl8EEEvRNS_6TensorERKS9_SC_RKSt6vectorIlSaIlEERKSt8optionalIS9_ESL_bbENKUlvE3_clEvEUllE_EEvRNS_18TensorIteratorBaseERKT_EUliE_EEviT1_ --------------------------
	.section	.text._ZN2at6native18elementwise_kernelILi128ELi4EZNS0_15gpu_kernel_implIZZNS0_73_GLOBAL__N__c8866d80_35_SparseBinaryOpIntersectionKernel_cu_b2145a98_327142_sparse_binary_op_intersection_kernel_implINS3_18CUDAKernelLauncherENS3_36CUDAValueSelectionIntersectionKernelINS3_9RhsProjOpEEElLl8EEEvRNS_6TensorERKS9_SC_RKSt6vectorIlSaIlEERKSt8optionalIS9_ESL_bbENKUlvE3_clEvEUllE_EEvRNS_18TensorIteratorBaseERKT_EUliE_EEviT1_,"ax",@progbits
	.align	128
        .global         _ZN2at6native18elementwise_kernelILi128ELi4EZNS0_15gpu_kernel_implIZZNS0_73_GLOBAL__N__c8866d80_35_SparseBinaryOpIntersectionKernel_cu_b2145a98_327142_sparse_binary_op_intersection_kernel_implINS3_18CUDAKernelLauncherENS3_36CUDAValueSelectionIntersectionKernelINS3_9RhsProjOpEEElLl8EEEvRNS_6TensorERKS9_SC_RKSt6vectorIlSaIlEERKSt8optionalIS9_ESL_bbENKUlvE3_clEvEUllE_EEvRNS_18TensorIteratorBaseERKT_EUliE_EEviT1_
        .type           _ZN2at6native18elementwise_kernelILi128ELi4EZNS0_15gpu_kernel_implIZZNS0_73_GLOBAL__N__c8866d80_35_SparseBinaryOpIntersectionKernel_cu_b2145a98_327142_sparse_binary_op_intersection_kernel_implINS3_18CUDAKernelLauncherENS3_36CUDAValueSelectionIntersectionKernelINS3_9RhsProjOpEEElLl8EEEvRNS_6TensorERKS9_SC_RKSt6vectorIlSaIlEERKSt8optionalIS9_ESL_bbENKUlvE3_clEvEUllE_EEvRNS_18TensorIteratorBaseERKT_EUliE_EEviT1_,@function
        .size           _ZN2at6native18elementwise_kernelILi128ELi4EZNS0_15gpu_kernel_implIZZNS0_73_GLOBAL__N__c8866d80_35_SparseBinaryOpIntersectionKernel_cu_b2145a98_327142_sparse_binary_op_intersection_kernel_implINS3_18CUDAKernelLauncherENS3_36CUDAValueSelectionIntersectionKernelINS3_9RhsProjOpEEElLl8EEEvRNS_6TensorERKS9_SC_RKSt6vectorIlSaIlEERKSt8optionalIS9_ESL_bbENKUlvE3_clEvEUllE_EEvRNS_18TensorIteratorBaseERKT_EUliE_EEviT1_,(.L_x_19068 - _ZN2at6native18elementwise_kernelILi128ELi4EZNS0_15gpu_kernel_implIZZNS0_73_GLOBAL__N__c8866d80_35_SparseBinaryOpIntersectionKernel_cu_b2145a98_327142_sparse_binary_op_intersection_kernel_implINS3_18CUDAKernelLauncherENS3_36CUDAValueSelectionIntersectionKernelINS3_9RhsProjOpEEElLl8EEEvRNS_6TensorERKS9_SC_RKSt6vectorIlSaIlEERKSt8optionalIS9_ESL_bbENKUlvE3_clEvEUllE_EEvRNS_18TensorIteratorBaseERKT_EUliE_EEviT1_)
        .other          _ZN2at6native18elementwise_kernelILi128ELi4EZNS0_15gpu_kernel_implIZZNS0_73_GLOBAL__N__c8866d80_35_SparseBinaryOpIntersectionKernel_cu_b2145a98_327142_sparse_binary_op_intersection_kernel_implINS3_18CUDAKernelLauncherENS3_36CUDAValueSelectionIntersectionKernelINS3_9RhsProjOpEEElLl8EEEvRNS_6TensorERKS9_SC_RKSt6vectorIlSaIlEERKSt8optionalIS9_ESL_bbENKUlvE3_clEvEUllE_EEvRNS_18TensorIteratorBaseERKT_EUliE_EEviT1_,@"STO_CUDA_ENTRY STV_DEFAULT"
_ZN2at6native18elementwise_kernelILi128ELi4EZNS0_15gpu_kernel_implIZZNS0_73_GLOBAL__N__c8866d80_35_SparseBinaryOpIntersectionKernel_cu_b2145a98_327142_sparse_binary_op_intersection_kernel_implINS3_18CUDAKernelLauncherENS3_36CUDAValueSelectionIntersectionKernelINS3_9RhsProjOpEEElLl8EEEvRNS_6TensorERKS9_SC_RKSt6vectorIlSaIlEERKSt8optionalIS9_ESL_bbENKUlvE3_clEvEUllE_EEvRNS_18TensorIteratorBaseERKT_EUliE_EEviT1_:
.text._ZN2at6native18elementwise_kernelILi128ELi4EZNS0_15gpu_kernel_implIZZNS0_73_GLOBAL__N__c8866d80_35_SparseBinaryOpIntersectionKernel_cu_b2145a98_327142_sparse_binary_op_intersection_kernel_implINS3_18CUDAKernelLauncherENS3_36CUDAValueSelectionIntersectionKernelINS3_9RhsProjOpEEElLl8EEEvRNS_6TensorERKS9_SC_RKSt6vectorIlSaIlEERKSt8optionalIS9_ESL_bbENKUlvE3_clEvEUllE_EEvRNS_18TensorIteratorBaseERKT_EUliE_EEviT1_:
        /* <DEDUP_REMOVED lines=335> */
.L_x_12149:
        /* <DEDUP_REMOVED lines=17> */
.L_x_12153:
[----:B------:R1:W5:Y:S01]  /*1600*/  LDG.E.U8 R6, desc[UR36][R4.64] ;  /* 0x0000002404067981 */ /* 0x000362000c1e1100 */
[----:B------:R-:W-:Y:S01]  /*1610*/  IMAD.MOV.U32 R7, RZ, RZ, RZ ;  /* 0x000000ffff077224 */ /* 0x000fe200078e00ff */
[----:B------:R-:W-:Y:S06]  /*1620*/  BRA `(.L_x_12155) ;  /* 0x0000000c00447947 */ /* 0x000fec0003800000 */
.L_x_12152:
        /* <DEDUP_REMOVED lines=8> */
.L_x_12157:
[----:B------:R-:W2:Y:S02]  /*16b0*/  LDG.E R6, desc[UR36][R4.64] ;  /* 0x0000002404067981 */ /* 0x000ea4000c1e1900 */
[----:B--2---:R-:W-:Y:S01]  /*16c0*/  SHF.R.S32.HI R7, RZ, 0x1f, R6 ;  /* 0x0000001fff077819 */ /* 0x004fe20000011406 */
[----:B------:R-:W-:Y:S06]  /*16d0*/  BRA `(.L_x_12155) ;  /* 0x0000000c00187947 */ /* 0x000fec0003800000 */
.L_x_12156:
[----:B------:R-:W2:Y:S02]  /*16e0*/  LDG.E.S16 R6, desc[UR36][R4.64] ;  /* 0x0000002404067981 */ /* 0x000ea4000c1e1700 */
[----:B--2---:R-:W-:Y:S01]  /*16f0*/  SHF.R.S32.HI R7, RZ, 0x1f, R6 ;  /* 0x0000001fff077819 */ /* 0x004fe20000011406 */
[----:B------:R-:W-:Y:S06]  /*1700*/  BRA `(.L_x_12155) ;  /* 0x0000000c000c7947 */ /* 0x000fec0003800000 */
.L_x_12151:
        /* <DEDUP_REMOVED lines=9> */
.L_x_12159:
[----:B------:R-:W2:Y:S02]  /*17a0*/  LDG.E.U16 R4, desc[UR36][R4.64] ;  /* 0x0000002404047981 */ /* 0x000ea4000c1e1500 */
[----:B--2---:R-:W-:-:S06]  /*17b0*/  HADD2.F32 R6, -RZ, R4.H0_H0 ;  /* 0x20000004ff067230 */ /* 0x004fcc0000004100 */
[----:B------:R-:W1:Y:S01]  /*17c0*/  F2I.S64.TRUNC R6, R6 ;  /* 0x0000000600067311 */ /* 0x000e62000020d900 */
[----:B------:R-:W-:Y:S05]  /*17d0*/  BRA `(.L_x_12155) ;  /* 0x0000000800d87947 */ /* 0x000fea0003800000 */
.L_x_12158:
        /* <DEDUP_REMOVED lines=9> */
.L_x_12161:
[----:B------:R-:W2:Y:S02]  /*1870*/  LDG.E.U16 R4, desc[UR36][R4.64] ;  /* 0x0000002404047981 */ /* 0x000ea4000c1e1500 */
[----:B--2---:R-:W-:-:S06]  /*1880*/  HADD2.F32 R6, -RZ, R4.H0_H0 ;  /* 0x20000004ff067230 */ /* 0x004fcc0000004100 */
[----:B------:R-:W1:Y:S01]  /*1890*/  F2I.S64.TRUNC R6, R6 ;  /* 0x0000000600067311 */ /* 0x000e62000020d900 */
[----:B------:R-:W-:Y:S05]  /*18a0*/  BRA `(.L_x_12155) ;  /* 0x0000000800a47947 */ /* 0x000fea0003800000 */
.L_x_12160:
[----:B------:R-:W2:Y:S02]  /*18b0*/  LDG.E.64 R4, desc[UR36][R4.64] ;  /* 0x0000002404047981 */ /* 0x000ea4000c1e1b00 */
[----:B--2---:R1:W2:Y:S01]  /*18c0*/  F2I.S64.F64.TRUNC R6, R4 ;  /* 0x0000000400067311 */ /* 0x0042a2000030d900 */
[----:B------:R-:W-:Y:S05]  /*18d0*/  BRA `(.L_x_12155) ;  /* 0x0000000800987947 */ /* 0x000fea0003800000 */
.L_x_12150:
        /* <DEDUP_REMOVED lines=13> */
.L_x_12164:
[----:B------:R-:W2:Y:S02]  /*19b0*/  LDG.E.64 R4, desc[UR36][R4.64] ;  /* 0x0000002404047981 */ /* 0x000ea4000c1e1b00 */
[----:B--2---:R1:W2:Y:S01]  /*19c0*/  F2I.S64.F64.TRUNC R6, R4 ;  /* 0x0000000400067311 */ /* 0x0042a2000030d900 */
[----:B------:R-:W-:Y:S05]  /*19d0*/  BRA `(.L_x_12155) ;  /* 0x0000000800587947 */ /* 0x000fea0003800000 */
.L_x_12163:
        /* <DEDUP_REMOVED lines=26> */
.L_x_12166:
        /* <DEDUP_REMOVED lines=14> */
.L_x_12165:
[----:B------:R-:W2:Y:S02]  /*1c60*/  LDG.E.U16 R6, desc[UR36][R4.64] ;  /* 0x0000002404067981 */ /* 0x000ea4000c1e1500 */
[----:B--2---:R-:W-:-:S06]  /*1c70*/  IMAD.U32 R6, R6, 0x10000, RZ ;  /* 0x0001000006067824 */ /* 0x004fcc00078e00ff */
[----:B------:R-:W1:Y:S01]  /*1c80*/  F2I.S64.TRUNC R6, R6 ;  /* 0x0000000600067311 */ /* 0x000e62000020d900 */
[----:B------:R-:W-:Y:S05]  /*1c90*/  BRA `(.L_x_12155) ;  /* 0x0000000400a87947 */ /* 0x000fea0003800000 */
.L_x_12162:
        /* <DEDUP_REMOVED lines=11> */
.L_x_12169:
        /* <DEDUP_REMOVED lines=21> */
.L_x_12173:
[----:B------:R-:W-:Y:S05]  /*1ea0*/  BSYNC.RECONVERGENT B1 ;  /* 0x0000000000017941 */ /* 0x000fea0003800200 */
.L_x_12172:
[----:B------:R-:W-:Y:S01]  /*1eb0*/  IMAD.SHL.U32 R0, R0, 0x100000, RZ ;  /* 0x0010000000007824 */ /* 0x000fe200078e00ff */
[----:B------:R-:W-:-:S04]  /*1ec0*/  LEA R3, R3, 0x3b800000, 0x17 ;  /* 0x3b80000003037811 */ /* 0x000fc800078eb8ff */
[----:B------:R-:W-:-:S07]  /*1ed0*/  LOP3.LUT R6, R3, R0, R7, 0xfe, !PT ;  /* 0x0000000003067212 */ /* 0x000fce00078efe07 */
.L_x_12171:
[----:B------:R-:W-:Y:S05]  /*1ee0*/  BSYNC.RECONVERGENT B0 ;  /* 0x0000000000007941 */ /* 0x000fea0003800200 */
.L_x_12170:
[----:B------:R-:W2:Y:S01]  /*1ef0*/  F2I.S64.TRUNC R6, R6 ;  /* 0x0000000600067311 */ /* 0x000ea2000020d900 */
[----:B------:R-:W-:Y:S05]  /*1f00*/  BRA `(.L_x_12155) ;  /* 0x00000004000c7947 */ /* 0x000fea0003800000 */
.L_x_12168:
        /* <DEDUP_REMOVED lines=21> */
.L_x_12177:
[----:B------:R-:W-:Y:S05]  /*2060*/  BSYNC.RECONVERGENT B1 ;  /* 0x0000000000017941 */ /* 0x000fea0003800200 */
.L_x_12176:
[----:B------:R-:W-:Y:S01]  /*2070*/  IMAD.SHL.U32 R0, R0, 0x200000, RZ ;  /* 0x0020000000007824 */ /* 0x000fe200078e00ff */
[----:B------:R-:W-:-:S04]  /*2080*/  LEA R3, R3, 0x37800000, 0x17 ;  /* 0x3780000003037811 */ /* 0x000fc800078eb8ff */
[----:B------:R-:W-:-:S07]  /*2090*/  LOP3.LUT R6, R3, R0, R7, 0xfe, !PT ;  /* 0x0000000003067212 */ /* 0x000fce00078efe07 */
.L_x_12175:
[----:B------:R-:W-:Y:S05]  /*20a0*/  BSYNC.RECONVERGENT B0 ;  /* 0x0000000000007941 */ /* 0x000fea0003800200 */
.L_x_12174:
[----:B------:R-:W3:Y:S01]  /*20b0*/  F2I.S64.TRUNC R6, R6 ;  /* 0x0000000600067311 */ /* 0x000ee2000020d900 */
[----:B------:R-:W-:Y:S05]  /*20c0*/  BRA `(.L_x_12155) ;  /* 0x00000000009c7947 */ /* 0x000fea0003800000 */
.L_x_12167:
[----:B------:R-:W-:-:S09]  /*20d0*/  UISETP.NE.AND UP0, UPT, UR4, 0x1c, UPT ;  /* 0x0000001c0400788c */ /* 0x000fd2000bf05270 */
[----:B------:R-:W-:Y:S05]  /*20e0*/  BRA.U !UP0, `(.L_x_12178) ;  /* 0x00000001088c7547 */ /* 0x000fea000b800000 */
[----:B------:R-:W-:-:S09]  /*20f0*/  UISETP.NE.AND UP0, UPT, UR4, 0x1d, UPT ;  /* 0x0000001d0400788c */ /* 0x000fd2000bf05270 */
[----:B------:R-:W-:Y:S05]  /*2100*/  BRA.U !UP0, `(.L_x_12179) ;  /* 0x00000001087c7547 */ /* 0x000fea000b800000 */
[----:B------:R-:W-:-:S09]  /*2110*/  UISETP.NE.AND UP0, UPT, UR4, 0x2c, UPT ;  /* 0x0000002c0400788c */ /* 0x000fd2000bf05270 */
[----:B------:R-:W-:Y:S05]  /*2120*/  BRA.U !UP0, `(.L_x_12180) ;  /* 0x0000000108487547 */ /* 0x000fea000b800000 */
.L_x_12154:
        /* <DEDUP_REMOVED lines=16> */
.L_x_12181:
[----:B------:R-:W-:Y:S01]  /*2230*/  CS2R R6, SRZ ;  /* 0x0000000000067805 */ /* 0x000fe2000001ff00 */
[----:B------:R-:W-:Y:S06]  /*2240*/  BRA `(.L_x_12155) ;  /* 0x00000000003c7947 */ /* 0x000fec0003800000 */
.L_x_12180:
        /* <DEDUP_REMOVED lines=8> */
.L_x_12183:
[----:B------:R-:W-:Y:S05]  /*22d0*/  BSYNC.RECONVERGENT B0 ;  /* 0x0000000000007941 */ /* 0x000fea0003800200 */
.L_x_12182:
[----:B------:R-:W1:Y:S01]  /*22e0*/  F2I.S64.TRUNC R6, R6 ;  /* 0x0000000600067311 */ /* 0x000e62000020d900 */
[----:B------:R-:W-:Y:S05]  /*22f0*/  BRA `(.L_x_12155) ;  /* 0x0000000000107947 */ /* 0x000fea0003800000 */
.L_x_12179:
[----:B------:R1:W5:Y:S01]  /*2300*/  LDG.E.64 R6, desc[UR36][R4.64] ;  /* 0x0000002404067981 */ /* 0x000362000c1e1b00 */
[----:B------:R-:W-:Y:S05]  /*2310*/  BRA `(.L_x_12155) ;  /* 0x0000000000087947 */ /* 0x000fea0003800000 */
.L_x_12178:
[----:B------:R4:W5:Y:S01]  /*2320*/  LDG.E R6, desc[UR36][R4.64] ;  /* 0x0000002404067981 */ /* 0x000962000c1e1900 */
[----:B------:R-:W-:-:S07]  /*2330*/  IMAD.MOV.U32 R7, RZ, RZ, RZ ;  /* 0x000000ffff077224 */ /* 0x000fce00078e00ff */
.L_x_12155:
        /* <DEDUP_REMOVED lines=8> */
.L_x_12184:
        /* <DEDUP_REMOVED lines=35> */
.L_x_12187:
        /* <DEDUP_REMOVED lines=73> */
.L_x_12186:
        /* <DEDUP_REMOVED lines=51> */
.L_x_12188:
        /* <DEDUP_REMOVED lines=33> */
.L_x_12189:
        /* <DEDUP_REMOVED lines=16> */
.L_x_12185:
        /* <DEDUP_REMOVED lines=15> */
.L_x_12191:
        /* <DEDUP_REMOVED lines=27> */
.L_x_12190:
[----:B------:R-:W-:Y:S05]  /*3360*/  @!P0 BRA `(.L_x_12192) ;  /* 0x0000000000808947 */ /* 0x000fea0003800000 */
[----:B------:R-:W-:Y:S01]  /*3370*/  BSSY.RECONVERGENT B0, `(.L_x_12192) ;  /* 0x000001f000007945 */ /* 0x000fe20003800200 */
[----:B0-----:R-:W-:Y:S01]  /*3380*/  MOV R25, R26 ;  /* 0x0000001a00197202 */ /* 0x001fe20000000f00 */
[----:B-1----:R-:W-:Y:S01]  /*3390*/  IMAD.MOV.U32 R26, RZ, RZ, R28 ;  /* 0x000000ffff1a7224 */ /* 0x002fe200078e001c */
[----:B------:R-:W-:Y:S01]  /*33a0*/  MOV R24, R3 ;  /* 0x0000000300187202 */ /* 0x000fe20000000f00 */
[----:B------:R-:W-:-:S07]  /*33b0*/  IMAD.MOV.U32 R15, RZ, RZ, R21 ;  /* 0x000000ffff0f7224 */ /* 0x000fce00078e0015 */
.L_x_12193:
        /* <DEDUP_REMOVED lines=27> */
.L_x_12192:
        /* <DEDUP_REMOVED lines=35> */
.L_x_12197:
[----:B------:R4:W-:Y:S01]  /*37a0*/  STG.E.U8 desc[UR36][R12.64], RZ ;  /* 0x000000ff0c007986 */ /* 0x0009e2000c101124 */
[----:B------:R-:W-:Y:S05]  /*37b0*/  BRA `(.L_x_12199) ;  /* 0x0000000400907947 */ /* 0x000fea0003800000 */
.L_x_12196:
        /* <DEDUP_REMOVED lines=8> */
.L_x_12201:
[----:B------:R2:W-:Y:S01]  /*3840*/  STG.E desc[UR36][R12.64], RZ ;  /* 0x000000ff0c007986 */ /* 0x0005e2000c101924 */
[----:B------:R-:W-:Y:S05]  /*3850*/  BRA `(.L_x_12199) ;  /* 0x0000000400687947 */ /* 0x000fea0003800000 */
.L_x_12200:
[----:B------:R3:W-:Y:S01]  /*3860*/  STG.E.U16 desc[UR36][R12.64], RZ ;  /* 0x000000ff0c007986 */ /* 0x0007e2000c101524 */
[----:B------:R-:W-:Y:S05]  /*3870*/  BRA `(.L_x_12199) ;  /* 0x0000000400607947 */ /* 0x000fea0003800000 */
.L_x_12195:
        /* <DEDUP_REMOVED lines=8> */
.L_x_12203:
[----:B------:R0:W-:Y:S01]  /*3900*/  STG.E.U16 desc[UR36][R12.64], RZ ;  /* 0x000000ff0c007986 */ /* 0x0001e2000c101524 */
[----:B------:R-:W-:Y:S05]  /*3910*/  BRA `(.L_x_12199) ;  /* 0x0000000400387947 */ /* 0x000fea0003800000 */
.L_x_12202:
        /* <DEDUP_REMOVED lines=8> */
.L_x_12205:
[----:B------:R0:W-:Y:S01]  /*39a0*/  STG.E desc[UR36][R12.64], RZ ;  /* 0x000000ff0c007986 */ /* 0x0001e2000c101924 */
[----:B------:R-:W-:Y:S05]  /*39b0*/  BRA `(.L_x_12199) ;  /* 0x0000000400107947 */ /* 0x000fea0003800000 */
.L_x_12204:
[----:B------:R0:W-:Y:S01]  /*39c0*/  STG.E.64 desc[UR36][R12.64], RZ ;  /* 0x000000ff0c007986 */ /* 0x0001e2000c101b24 */
[----:B------:R-:W-:Y:S05]  /*39d0*/  BRA `(.L_x_12199) ;  /* 0x0000000400087947 */ /* 0x000fea0003800000 */
.L_x_12194:
        /* <DEDUP_REMOVED lines=10> */
.L_x_12208:
[----:B------:R0:W-:Y:S01]  /*3a80*/  STG.E.128 desc[UR36][R12.64], RZ ;  /* 0x000000ff0c007986 */ /* 0x0001e2000c101d24 */
[----:B------:R-:W-:Y:S05]  /*3a90*/  BRA `(.L_x_12199) ;  /* 0x0000000000d87947 */ /* 0x000fea0003800000 */
.L_x_12207:
        /* <DEDUP_REMOVED lines=8> */
.L_x_12210:
[----:B------:R0:W-:Y:S01]  /*3b20*/  STG.E.U8 desc[UR36][R12.64], RZ ;  /* 0x000000ff0c007986 */ /* 0x0001e2000c101124 */
[----:B------:R-:W-:Y:S05]  /*3b30*/  BRA `(.L_x_12199) ;  /* 0x0000000000b07947 */ /* 0x000fea0003800000 */
.L_x_12209:
[----:B------:R0:W-:Y:S01]  /*3b40*/  STG.E.U16 desc[UR36][R12.64], RZ ;  /* 0x000000ff0c007986 */ /* 0x0001e2000c101524 */
[----:B------:R-:W-:Y:S05]  /*3b50*/  BRA `(.L_x_12199) ;  /* 0x0000000000a87947 */ /* 0x000fea0003800000 */
.L_x_12206:
        /* <DEDUP_REMOVED lines=10> */
.L_x_12213:
[----:B------:R0:W-:Y:S01]  /*3c00*/  STG.E.U8 desc[UR36][R12.64], RZ ;  /* 0x000000ff0c007986 */ /* 0x0001e2000c101124 */
[----:B------:R-:W-:Y:S05]  /*3c10*/  BRA `(.L_x_12199) ;  /* 0x0000000000787947 */ /* 0x000fea0003800000 */
.L_x_12212:
[----:B------:R0:W-:Y:S01]  /*3c20*/  STG.E.U8 desc[UR36][R12.64], RZ ;  /* 0x000000ff0c007986 */ /* 0x0001e2000c101124 */
[----:B------:R-:W-:Y:S05]  /*3c30*/  BRA `(.L_x_12199) ;  /* 0x0000000000707947 */ /* 0x000fea0003800000 */
.L_x_12211:
[----:B------:R-:W-:-:S13]  /*3c40*/  ISETP.NE.AND P0, PT, R0, 0x1c, PT ;  /* 0x0000001c0000780c */ /* 0x000fda0003f05270 */
[----:B------:R-:W-:Y:S05]  /*3c50*/  @!P0 BRA `(.L_x_12214) ;  /* 0x0000000000648947 */ /* 0x000fea0003800000 */
[----:B------:R-:W-:-:S13]  /*3c60*/  ISETP.NE.AND P0, PT, R0, 0x1d, PT ;  /* 0x0000001d0000780c */ /* 0x000fda0003f05270 */
[----:B------:R-:W-:Y:S05]  /*3c70*/  @!P0 BRA `(.L_x_12215) ;  /* 0x0000000000548947 */ /* 0x000fea0003800000 */
[----:B------:R-:W-:-:S13]  /*3c80*/  ISETP.NE.AND P0, PT, R0, 0x2c, PT ;  /* 0x0000002c0000780c */ /* 0x000fda0003f05270 */
[----:B------:R-:W-:Y:S05]  /*3c90*/  @!P0 BRA `(.L_x_12216) ;  /* 0x0000000000448947 */ /* 0x000fea0003800000 */
.L_x_12198:
        /* <DEDUP_REMOVED lines=16> */
.L_x_12217:
[----:B------:R-:W-:Y:S05]  /*3da0*/  BRA `(.L_x_12199) ;  /* 0x0000000000147947 */ /* 0x000fea0003800000 */
.L_x_12216:
[----:B------:R0:W-:Y:S01]  /*3db0*/  STG.E.U8 desc[UR36][R12.64], RZ ;  /* 0x000000ff0c007986 */ /* 0x0001e2000c101124 */
[----:B------:R-:W-:Y:S05]  /*3dc0*/  BRA `(.L_x_12199) ;  /* 0x00000000000c7947 */ /* 0x000fea0003800000 */
.L_x_12215:
[----:B------:R0:W-:Y:S01]  /*3dd0*/  STG.E.64 desc[UR36][R12.64], RZ ;  /* 0x000000ff0c007986 */ /* 0x0001e2000c101b24 */
[----:B------:R-:W-:Y:S05]  /*3de0*/  BRA `(.L_x_12199) ;  /* 0x0000000000047947 */ /* 0x000fea0003800000 */
.L_x_12214:
[----:B------:R0:W-:Y:S02]  /*3df0*/  STG.E desc[UR36][R12.64], RZ ;  /* 0x000000ff0c007986 */ /* 0x0001e4000c101924 */
.L_x_12199:
[----:B------:R-:W-:-:S07]  /*3e00*/  VIADD R17, R17, 0x80 ;  /* 0x0000008011117836 */ /* 0x000fce0000000000 */
.L_x_12148:
[----:B-1----:R-:W-:Y:S05]  /*3e10*/  BSYNC.RECONVERGENT B6 ;  /* 0x0000000000067941 */ /* 0x002fea0003800200 */
.L_x_12147:
        /* <DEDUP_REMOVED lines=308> */
.L_x_12220:
        /* <DEDUP_REMOVED lines=17> */
.L_x_12224:
[----:B------:R1:W5:Y:S01]  /*5270*/  LDG.E.U8 R6, desc[UR36][R4.64] ;  /* 0x0000002404067981 */ /* 0x000362000c1e1100 */
[----:B------:R-:W-:Y:S01]  /*5280*/  HFMA2 R7, -RZ, RZ, 0, 0 ;  /* 0x00000000ff077431 */ /* 0x000fe200000001ff */
[----:B------:R-:W-:Y:S06]  /*5290*/  BRA `(.L_x_12226) ;  /* 0x0000000c00447947 */ /* 0x000fec0003800000 */
.L_x_12223:
        /* <DEDUP_REMOVED lines=8> */
.L_x_12228:
[----:B------:R-:W5:Y:S02]  /*5320*/  LDG.E R6, desc[UR36][R4.64] ;  /* 0x0000002404067981 */ /* 0x000f64000c1e1900 */
[----:B-----5:R-:W-:Y:S01]  /*5330*/  SHF.R.S32.HI R7, RZ, 0x1f, R6 ;  /* 0x0000001fff077819 */ /* 0x020fe20000011406 */
[----:B------:R-:W-:Y:S06]  /*5340*/  BRA `(.L_x_12226) ;  /* 0x0000000c00187947 */ /* 0x000fec0003800000 */
.L_x_12227:
[----:B------:R-:W5:Y:S02]  /*5350*/  LDG.E.S16 R6, desc[UR36][R4.64] ;  /* 0x0000002404067981 */ /* 0x000f64000c1e1700 */
[----:B-----5:R-:W-:Y:S01]  /*5360*/  SHF.R.S32.HI R7, RZ, 0x1f, R6 ;  /* 0x0000001fff077819 */ /* 0x020fe20000011406 */
[----:B------:R-:W-:Y:S06]  /*5370*/  BRA `(.L_x_12226) ;  /* 0x0000000c000c7947 */ /* 0x000fec0003800000 */
.L_x_12222:
        /* <DEDUP_REMOVED lines=9> */
.L_x_12230:
[----:B------:R-:W5:Y:S02]  /*5410*/  LDG.E.U16 R4, desc[UR36][R4.64] ;  /* 0x0000002404047981 */ /* 0x000f64000c1e1500 */
[----:B-----5:R-:W-:-:S06]  /*5420*/  HADD2.F32 R6, -RZ, R4.H0_H0 ;  /* 0x20000004ff067230 */ /* 0x020fcc0000004100 */
[----:B------:R-:W1:Y:S01]  /*5430*/  F2I.S64.TRUNC R6, R6 ;  /* 0x0000000600067311 */ /* 0x000e62000020d900 */
[----:B------:R-:W-:Y:S05]  /*5440*/  BRA `(.L_x_12226) ;  /* 0x0000000800d87947 */ /* 0x000fea0003800000 */
.L_x_12229:
        /* <DEDUP_REMOVED lines=9> */
.L_x_12232:
[----:B------:R-:W5:Y:S02]  /*54e0*/  LDG.E.U16 R4, desc[UR36][R4.64] ;  /* 0x0000002404047981 */ /* 0x000f64000c1e1500 */
[----:B-----5:R-:W-:-:S06]  /*54f0*/  HADD2.F32 R6, -RZ, R4.H0_H0 ;  /* 0x20000004ff067230 */ /* 0x020fcc0000004100 */
[----:B------:R-:W1:Y:S01]  /*5500*/  F2I.S64.TRUNC R6, R6 ;  /* 0x0000000600067311 */ /* 0x000e62000020d900 */
[----:B------:R-:W-:Y:S05]  /*5510*/  BRA `(.L_x_12226) ;  /* 0x0000000800a47947 */ /* 0x000fea0003800000 */
.L_x_12231:
[----:B------:R-:W5:Y:S02]  /*5520*/  LDG.E.64 R4, desc[UR36][R4.64] ;  /* 0x0000002404047981 */ /* 0x000f64000c1e1b00 */
[----:B-----5:R1:W0:Y:S01]  /*5530*/  F2I.S64.F64.TRUNC R6, R4 ;  /* 0x0000000400067311 */ /* 0x020222000030d900 */
[----:B------:R-:W-:Y:S05]  /*5540*/  BRA `(.L_x_12226) ;  /* 0x0000000800987947 */ /* 0x000fea0003800000 */
.L_x_12221:
        /* <DEDUP_REMOVED lines=13> */
.L_x_12235:
[----:B------:R-:W5:Y:S02]  /*5620*/  LDG.E.64 R4, desc[UR36][R4.64] ;  /* 0x0000002404047981 */ /* 0x000f64000c1e1b00 */
[----:B-----5:R1:W0:Y:S01]  /*5630*/  F2I.S64.F64.TRUNC R6, R4 ;  /* 0x0000000400067311 */ /* 0x020222000030d900 */
[----:B------:R-:W-:Y:S05]  /*5640*/  BRA `(.L_x_12226) ;  /* 0x0000000800587947 */ /* 0x000fea0003800000 */
.L_x_12234:
        /* <DEDUP_REMOVED lines=26> */
.L_x_12237:
        /* <DEDUP_REMOVED lines=14> */
.L_x_12236:
[----:B------:R-:W5:Y:S02]  /*58d0*/  LDG.E.U16 R6, desc[UR36][R4.64] ;  /* 0x0000002404067981 */ /* 0x000f64000c1e1500 */
[----:B-----5:R-:W-:-:S06]  /*58e0*/  SHF.L.U32 R6, R6, 0x10, RZ ;  /* 0x0000001006067819 */ /* 0x020fcc00000006ff */
[----:B------:R-:W1:Y:S01]  /*58f0*/  F2I.S64.TRUNC R6, R6 ;  /* 0x0000000600067311 */ /* 0x000e62000020d900 */
[----:B------:R-:W-:Y:S05]  /*5900*/  BRA `(.L_x_12226) ;  /* 0x0000000400a87947 */ /* 0x000fea0003800000 */
.L_x_12233:
        /* <DEDUP_REMOVED lines=11> */
.L_x_12240:
        /* <DEDUP_REMOVED lines=21> */
.L_x_12244:
[----:B------:R-:W-:Y:S05]  /*5b10*/  BSYNC.RECONVERGENT B1 ;  /* 0x0000000000017941 */ /* 0x000fea0003800200 */
.L_x_12243:
[----:B------:R-:W-:Y:S02]  /*5b20*/  SHF.L.U32 R0, R0, 0x14, RZ ;  /* 0x0000001400007819 */ /* 0x000fe400000006ff */
[----:B------:R-:W-:-:S04]  /*5b30*/  LEA R3, R3, 0x3b800000, 0x17 ;  /* 0x3b80000003037811 */ /* 0x000fc800078eb8ff */
[----:B------:R-:W-:-:S07]  /*5b40*/  LOP3.LUT R6, R3, R0, R7, 0xfe, !PT ;  /* 0x0000000003067212 */ /* 0x000fce00078efe07 */
.L_x_12242:
[----:B------:R-:W-:Y:S05]  /*5b50*/  BSYNC.RECONVERGENT B0 ;  /* 0x0000000000007941 */ /* 0x000fea0003800200 */
.L_x_12241:
[----:B------:R-:W1:Y:S01]  /*5b60*/  F2I.S64.TRUNC R6, R6 ;  /* 0x0000000600067311 */ /* 0x000e62000020d900 */
[----:B------:R-:W-:Y:S05]  /*5b70*/  BRA `(.L_x_12226) ;  /* 0x00000004000c7947 */ /* 0x000fea0003800000 */
.L_x_12239:
        /* <DEDUP_REMOVED lines=21> */
.L_x_12248:
[----:B------:R-:W-:Y:S05]  /*5cd0*/  BSYNC.RECONVERGENT B1 ;  /* 0x0000000000017941 */ /* 0x000fea0003800200 */
.L_x_12247:
[----:B------:R-:W-:Y:S01]  /*5ce0*/  IMAD.SHL.U32 R0, R0, 0x200000, RZ ;  /* 0x0020000000007824 */ /* 0x000fe200078e00ff */
[----:B------:R-:W-:-:S04]  /*5cf0*/  LEA R3, R3, 0x37800000, 0x17 ;  /* 0x3780000003037811 */ /* 0x000fc800078eb8ff */
[----:B------:R-:W-:-:S07]  /*5d00*/  LOP3.LUT R6, R3, R0, R7, 0xfe, !PT ;  /* 0x0000000003067212 */ /* 0x000fce00078efe07 */
.L_x_12246:
[----:B------:R-:W-:Y:S05]  /*5d10*/  BSYNC.RECONVERGENT B0 ;  /* 0x0000000000007941 */ /* 0x000fea0003800200 */
.L_x_12245:
[----:B------:R-:W1:Y:S01]  /*5d20*/  F2I.S64.TRUNC R6, R6 ;  /* 0x0000000600067311 */ /* 0x000e62000020d900 */
[----:B------:R-:W-:Y:S05]  /*5d30*/  BRA `(.L_x_12226) ;  /* 0x00000000009c7947 */ /* 0x000fea0003800000 */
.L_x_12238:
        /* <DEDUP_REMOVED lines=14> */
.L_x_12252:
[----:B------:R-:W-:Y:S05]  /*5e20*/  BSYNC.RECONVERGENT B0 ;  /* 0x0000000000007941 */ /* 0x000fea0003800200 */
.L_x_12251:
[----:B------:R-:W1:Y:S01]  /*5e30*/  F2I.S64.TRUNC R6, R6 ;  /* 0x0000000600067311 */ /* 0x000e62000020d900 */
[----:B------:R-:W-:Y:S05]  /*5e40*/  BRA `(.L_x_12226) ;  /* 0x0000000000587947 */ /* 0x000fea0003800000 */
.L_x_12225:
        /* <DEDUP_REMOVED lines=16> */
.L_x_12253:
[----:B------:R-:W-:Y:S01]  /*5f50*/  CS2R R6, SRZ ;  /* 0x0000000000067805 */ /* 0x000fe2000001ff00 */
[----:B------:R-:W-:Y:S06]  /*5f60*/  BRA `(.L_x_12226) ;  /* 0x0000000000107947 */ /* 0x000fec0003800000 */
.L_x_12250:
[----:B------:R1:W5:Y:S01]  /*5f70*/  LDG.E.64 R6, desc[UR36][R4.64] ;  /* 0x0000002404067981 */ /* 0x000362000c1e1b00 */
[----:B------:R-:W-:Y:S05]  /*5f80*/  BRA `(.L_x_12226) ;  /* 0x0000000000087947 */ /* 0x000fea0003800000 */
.L_x_12249:
[----:B------:R1:W5:Y:S01]  /*5f90*/  LDG.E R6, desc[UR36][R4.64] ;  /* 0x0000002404067981 */ /* 0x000362000c1e1900 */
[----:B------:R-:W-:-:S07]  /*5fa0*/  MOV R7, RZ ;  /* 0x000000ff00077202 */ /* 0x000fce0000000f00 */
.L_x_12226:
        /* <DEDUP_REMOVED lines=8> */
.L_x_12254:
        /* <DEDUP_REMOVED lines=35> */
.L_x_12257:
        /* <DEDUP_REMOVED lines=73> */
.L_x_12256:
        /* <DEDUP_REMOVED lines=51> */
.L_x_12258:
        /* <DEDUP_REMOVED lines=33> */
.L_x_12259:
        /* <DEDUP_REMOVED lines=16> */
.L_x_12255:
        /* <DEDUP_REMOVED lines=16> */
.L_x_12261:
        /* <DEDUP_REMOVED lines=27> */
.L_x_12260:
[----:B------:R-:W-:Y:S05]  /*6fe0*/  @!P0 BRA `(.L_x_12262) ;  /* 0x0000000000848947 */ /* 0x000fea0003800000 */
[----:B------:R-:W1:Y:S01]  /*6ff0*/  LDCU.64 UR4, c[0x0][0x600] ;  /* 0x0000c000ff0477ac */ /* 0x000e620008000a00 */
[----:B------:R-:W-:Y:S01]  /*7000*/  BSSY.RECONVERGENT B0, `(.L_x_12262) ;  /* 0x000001f000007945 */ /* 0x000fe20003800200 */
[----:B------:R-:W-:Y:S02]  /*7010*/  MOV R15, R27 ;  /* 0x0000001b000f7202 */ /* 0x000fe40000000f00 */
[----:B------:R-:W-:Y:S01]  /*7020*/  MOV R21, R3 ;  /* 0x0000000300157202 */ /* 0x000fe20000000f00 */
[----:B-1----:R-:W-:Y:S02]  /*7030*/  IMAD.U32 R25, RZ, RZ, UR4 ;  /* 0x00000004ff197e24 */ /* 0x002fe4000f8e00ff */
[----:B------:R-:W-:-:S07]  /*7040*/  IMAD.U32 R24, RZ, RZ, UR5 ;  /* 0x00000005ff187e24 */ /* 0x000fce000f8e00ff */
.L_x_12263:
        /* <DEDUP_REMOVED lines=27> */
.L_x_12262:
        /* <DEDUP_REMOVED lines=35> */
.L_x_12267:
[----:B------:R0:W-:Y:S01]  /*7430*/  STG.E.U8 desc[UR36][R12.64], RZ ;  /* 0x000000ff0c007986 */ /* 0x0001e2000c101124 */
[----:B------:R-:W-:Y:S05]  /*7440*/  BRA `(.L_x_12269) ;  /* 0x00000004008c7947 */ /* 0x000fea0003800000 */
.L_x_12266:
        /* <DEDUP_REMOVED lines=8> */
.L_x_12271:
[----:B------:R0:W-:Y:S01]  /*74d0*/  STG.E desc[UR36][R12.64], RZ ;  /* 0x000000ff0c007986 */ /* 0x0001e2000c101924 */
[----:B------:R-:W-:Y:S05]  /*74e0*/  BRA `(.L_x_12269) ;  /* 0x0000000400647947 */ /* 0x000fea0003800000 */
.L_x_12270:
[----:B------:R0:W-:Y:S01]  /*74f0*/  STG.E.U16 desc[UR36][R12.64], RZ ;  /* 0x000000ff0c007986 */ /* 0x0001e2000c101524 */
[----:B------:R-:W-:Y:S05]  /*7500*/  BRA `(.L_x_12269) ;  /* 0x00000004005c7947 */ /* 0x000fea0003800000 */
.L_x_12265:
        /* <DEDUP_REMOVED lines=8> */
.L_x_12273:
[----:B------:R0:W-:Y:S01]  /*7590*/  STG.E.U16 desc[UR36][R12.64], RZ ;  /* 0x000000ff0c007986 */ /* 0x0001e2000c101524 */
[----:B------:R-:W-:Y:S05]  /*75a0*/  BRA `(.L_x_12269) ;  /* 0x0000000400347947 */ /* 0x000fea0003800000 */
.L_x_12272:
        /* <DEDUP_REMOVED lines=8> */
.L_x_12275:
[----:B------:R0:W-:Y:S01]  /*7630*/  STG.E desc[UR36][R12.64], RZ ;  /* 0x000000ff0c007986 */ /* 0x0001e2000c101924 */
[----:B------:R-:W-:Y:S05]  /*7640*/  BRA `(.L_x_12269) ;  /* 0x00000004000c7947 */ /* 0x000fea0003800000 */
.L_x_12274:
[----:B------:R0:W-:Y:S01]  /*7650*/  STG.E.64 desc[UR36][R12.64], RZ ;  /* 0x000000ff0c007986 */ /* 0x0001e2000c101b24 */
[----:B------:R-:W-:Y:S05]  /*7660*/  BRA `(.L_x_12269) ;  /* 0x0000000400047947 */ /* 0x000fea0003800000 */
.L_x_12264:
        /* <DEDUP_REMOVED lines=10> */
.L_x_12278:
[----:B------:R4:W-:Y:S01]  /*7710*/  STG.E.128 desc[UR36][R12.64], RZ ;  /* 0x000000ff0c007986 */ /* 0x0009e2000c101d24 */
[----:B------:R-:W-:Y:S05]  /*7720*/  BRA `(.L_x_12269) ;  /* 0x0000000000d47947 */ /* 0x000fea0003800000 */
.L_x_12277:
        /* <DEDUP_REMOVED lines=8> */
.L_x_12280:
[----:B------:R2:W-:Y:S01]  /*77b0*/  STG.E.U8 desc[UR36][R12.64], RZ ;  /* 0x000000ff0c007986 */ /* 0x0005e2000c101124 */
[----:B------:R-:W-:Y:S05]  /*77c0*/  BRA `(.L_x_12269) ;  /* 0x0000000000ac7947 */ /* 0x000fea0003800000 */
.L_x_12279:
[----:B------:R0:W-:Y:S01]  /*77d0*/  STG.E.U16 desc[UR36][R12.64], RZ ;  /* 0x000000ff0c007986 */ /* 0x0001e2000c101524 */
[----:B------:R-:W-:Y:S05]  /*77e0*/  BRA `(.L_x_12269) ;  /* 0x0000000000a47947 */ /* 0x000fea0003800000 */
.L_x_12276:
        /* <DEDUP_REMOVED lines=10> */
.L_x_12283:
[----:B------:R0:W-:Y:S01]  /*7890*/  STG.E.U8 desc[UR36][R12.64], RZ ;  /* 0x000000ff0c007986 */ /* 0x0001e2000c101124 */
[----:B------:R-:W-:Y:S05]  /*78a0*/  BRA `(.L_x_12269) ;  /* 0x0000000000747947 */ /* 0x000fea0003800000 */
.L_x_12282:
[----:B------:R0:W-:Y:S01]  /*78b0*/  STG.E.U8 desc[UR36][R12.64], RZ ;  /* 0x000000ff0c007986 */ /* 0x0001e2000c101124 */
[----:B------:R-:W-:Y:S05]  /*78c0*/  BRA `(.L_x_12269) ;  /* 0x00000000006c7947 */ /* 0x000fea0003800000 */
.L_x_12281:
[----:B------:R-:W-:-:S13]  /*78d0*/  ISETP.NE.AND P0, PT, R0, 0x1c, PT ;  /* 0x0000001c0000780c */ /* 0x000fda0003f05270 */
[----:B------:R-:W-:Y:S05]  /*78e0*/  @!P0 BRA `(.L_x_12284) ;  /* 0x0000000000608947 */ /* 0x000fea0003800000 */
[----:B------:R-:W-:-:S13]  /*78f0*/  ISETP.NE.AND P0, PT, R0, 0x1d, PT ;  /* 0x0000001d0000780c */ /* 0x000fda0003f05270 */
[----:B------:R-:W-:Y:S05]  /*7900*/  @!P0 BRA `(.L_x_12285) ;  /* 0x0000000000508947 */ /* 0x000fea0003800000 */
[----:B------:R-:W-:-:S13]  /*7910*/  ISETP.NE.AND P0, PT, R0, 0x2c, PT ;  /* 0x0000002c0000780c */ /* 0x000fda0003f05270 */
[----:B------:R0:W-:Y:S01]  /*7920*/  @!P0 STG.E.U8 desc[UR36][R12.64], RZ ;  /* 0x000000ff0c008986 */ /* 0x0001e2000c101124 */
[----:B------:R-:W-:Y:S05]  /*7930*/  @!P0 BRA `(.L_x_12269) ;  /* 0x0000000000508947 */ /* 0x000fea0003800000 */
.L_x_12268:
        /* <DEDUP_REMOVED lines=16> */
.L_x_12286:
[----:B------:R-:W-:Y:S05]  /*7a40*/  BRA `(.L_x_12269) ;  /* 0x00000000000c7947 */ /* 0x000fea0003800000 */
.L_x_12285:
[----:B------:R0:W-:Y:S01]  /*7a50*/  STG.E.64 desc[UR36][R12.64], RZ ;  /* 0x000000ff0c007986 */ /* 0x0001e2000c101b24 */
[----:B------:R-:W-:Y:S05]  /*7a60*/  BRA `(.L_x_12269) ;  /* 0x0000000000047947 */ /* 0x000fea0003800000 */
.L_x_12284:
[----:B------:R0:W-:Y:S02]  /*7a70*/  STG.E desc[UR36][R12.64], RZ ;  /* 0x000000ff0c007986 */ /* 0x0001e4000c101924 */
.L_x_12269:
[----:B------:R-:W-:-:S07]  /*7a80*/  VIADD R17, R17, 0x80 ;  /* 0x0000008011117836 */ /* 0x000fce0000000000 */
.L_x_12219:
[----:B------:R-:W-:Y:S05]  /*7a90*/  BSYNC.RECONVERGENT B6 ;  /* 0x0000000000067941 */ /* 0x000fea0003800200 */
.L_x_12218:
        /* <DEDUP_REMOVED lines=308> */
.L_x_12289:
        /* <DEDUP_REMOVED lines=17> */
.L_x_12293:
[----:B------:R0:W5:Y:S01]  /*8ef0*/  LDG.E.U8 R6, desc[UR36][R4.64] ;  /* 0x0000002404067981 */ /* 0x000162000c1e1100 */
[----:B------:R-:W-:Y:S01]  /*8f00*/  HFMA2 R7, -RZ, RZ, 0, 0 ;  /* 0x00000000ff077431 */ /* 0x000fe200000001ff */
[----:B------:R-:W-:Y:S06]  /*8f10*/  BRA `(.L_x_12295) ;  /* 0x0000000c00447947 */ /* 0x000fec0003800000 */
.L_x_12292:
        /* <DEDUP_REMOVED lines=8> */
.L_x_12297:
[----:B------:R-:W5:Y:S02]  /*8fa0*/  LDG.E R6, desc[UR36][R4.64] ;  /* 0x0000002404067981 */ /* 0x000f64000c1e1900 */
[----:B-----5:R-:W-:Y:S01]  /*8fb0*/  SHF.R.S32.HI R7, RZ, 0x1f, R6 ;  /* 0x0000001fff077819 */ /* 0x020fe20000011406 */
[----:B------:R-:W-:Y:S06]  /*8fc0*/  BRA `(.L_x_12295) ;  /* 0x0000000c00187947 */ /* 0x000fec0003800000 */
.L_x_12296:
[----:B------:R-:W5:Y:S02]  /*8fd0*/  LDG.E.S16 R6, desc[UR36][R4.64] ;  /* 0x0000002404067981 */ /* 0x000f64000c1e1700 */
[----:B-----5:R-:W-:Y:S01]  /*8fe0*/  SHF.R.S32.HI R7, RZ, 0x1f, R6 ;  /* 0x0000001fff077819 */ /* 0x020fe20000011406 */
[----:B------:R-:W-:Y:S06]  /*8ff0*/  BRA `(.L_x_12295) ;  /* 0x0000000c000c7947 */ /* 0x000fec0003800000 */
.L_x_12291:
        /* <DEDUP_REMOVED lines=9> */
.L_x_12299:
[----:B------:R-:W5:Y:S02]  /*9090*/  LDG.E.U16 R4, desc[UR36][R4.64] ;  /* 0x0000002404047981 */ /* 0x000f64000c1e1500 */
[----:B-----5:R-:W-:-:S06]  /*90a0*/  HADD2.F32 R6, -RZ, R4.H0_H0 ;  /* 0x20000004ff067230 */ /* 0x020fcc0000004100 */
[----:B------:R-:W0:Y:S01]  /*90b0*/  F2I.S64.TRUNC R6, R6 ;  /* 0x0000000600067311 */ /* 0x000e22000020d900 */
[----:B------:R-:W-:Y:S05]  /*90c0*/  BRA `(.L_x_12295) ;  /* 0x0000000800d87947 */ /* 0x000fea0003800000 */
.L_x_12298:
        /* <DEDUP_REMOVED lines=9> */
.L_x_12301:
[----:B------:R-:W5:Y:S02]  /*9160*/  LDG.E.U16 R4, desc[UR36][R4.64] ;  /* 0x0000002404047981 */ /* 0x000f64000c1e1500 */
[----:B-----5:R-:W-:-:S06]  /*9170*/  HADD2.F32 R6, -RZ, R4.H0_H0 ;  /* 0x20000004ff067230 */ /* 0x020fcc0000004100 */
[----:B------:R-:W0:Y:S01]  /*9180*/  F2I.S64.TRUNC R6, R6 ;  /* 0x0000000600067311 */ /* 0x000e22000020d900 */
[----:B------:R-:W-:Y:S05]  /*9190*/  BRA `(.L_x_12295) ;  /* 0x0000000800a47947 */ /* 0x000fea0003800000 */
.L_x_12300:
[----:B------:R-:W5:Y:S02]  /*91a0*/  LDG.E.64 R4, desc[UR36][R4.64] ;  /* 0x0000002404047981 */ /* 0x000f64000c1e1b00 */
[----:B-----5:R0:W0:Y:S01]  /*91b0*/  F2I.S64.F64.TRUNC R6, R4 ;  /* 0x0000000400067311 */ /* 0x020022000030d900 */
[----:B------:R-:W-:Y:S05]  /*91c0*/  BRA `(.L_x_12295) ;  /* 0x0000000800987947 */ /* 0x000fea0003800000 */
.L_x_12290:
        /* <DEDUP_REMOVED lines=13> */
.L_x_12304:
[----:B------:R-:W5:Y:S02]  /*92a0*/  LDG.E.64 R4, desc[UR36][R4.64] ;  /* 0x0000002404047981 */ /* 0x000f64000c1e1b00 */
[----:B-----5:R0:W0:Y:S01]  /*92b0*/  F2I.S64.F64.TRUNC R6, R4 ;  /* 0x0000000400067311 */ /* 0x020022000030d900 */
[----:B------:R-:W-:Y:S05]  /*92c0*/  BRA `(.L_x_12295) ;  /* 0x0000000800587947 */ /* 0x000fea0003800000 */
.L_x_12303:
        /* <DEDUP_REMOVED lines=26> */
.L_x_12306:
        /* <DEDUP_REMOVED lines=14> */
.L_x_12305:
[----:B------:R-:W5:Y:S02]  /*9550*/  LDG.E.U16 R6, desc[UR36][R4.64] ;  /* 0x0000002404067981 */ /* 0x000f64000c1e1500 */
[----:B-----5:R-:W-:-:S06]  /*9560*/  IMAD.U32 R6, R6, 0x10000, RZ ;  /* 0x0001000006067824 */ /* 0x020fcc00078e00ff */
[----:B------:R-:W0:Y:S01]  /*9570*/  F2I.S64.TRUNC R6, R6 ;  /* 0x0000000600067311 */ /* 0x000e22000020d900 */
[----:B------:R-:W-:Y:S05]  /*9580*/  BRA `(.L_x_12295) ;  /* 0x0000000400a87947 */ /* 0x000fea0003800000 */
.L_x_12302:
        /* <DEDUP_REMOVED lines=11> */
.L_x_12309:
        /* <DEDUP_REMOVED lines=21> */
.L_x_12313:
[----:B------:R-:W-:Y:S05]  /*9790*/  BSYNC.RECONVERGENT B1 ;  /* 0x0000000000017941 */ /* 0x000fea0003800200 */
.L_x_12312:
[----:B------:R-:W-:Y:S01]  /*97a0*/  IMAD.SHL.U32 R0, R0, 0x100000, RZ ;  /* 0x0010000000007824 */ /* 0x000fe200078e00ff */
[----:B------:R-:W-:-:S04]  /*97b0*/  LEA R3, R3, 0x3b800000, 0x17 ;  /* 0x3b80000003037811 */ /* 0x000fc800078eb8ff */
[----:B------:R-:W-:-:S07]  /*97c0*/  LOP3.LUT R6, R3, R0, R7, 0xfe, !PT ;  /* 0x0000000003067212 */ /* 0x000fce00078efe07 */
.L_x_12311:
[----:B------:R-:W-:Y:S05]  /*97d0*/  BSYNC.RECONVERGENT B0 ;  /* 0x0000000000007941 */ /* 0x000fea0003800200 */
.L_x_12310:
[----:B------:R-:W0:Y:S01]  /*97e0*/  F2I.S64.TRUNC R6, R6 ;  /* 0x0000000600067311 */ /* 0x000e22000020d900 */
[----:B------:R-:W-:Y:S05]  /*97f0*/  BRA `(.L_x_12295) ;  /* 0x00000004000c7947 */ /* 0x000fea0003800000 */
.L_x_12308:
        /* <DEDUP_REMOVED lines=21> */
.L_x_12317:
[----:B------:R-:W-:Y:S05]  /*9950*/  BSYNC.RECONVERGENT B1 ;  /* 0x0000000000017941 */ /* 0x000fea0003800200 */
.L_x_12316:
[----:B------:R-:W-:Y:S02]  /*9960*/  SHF.L.U32 R0, R0, 0x15, RZ ;  /* 0x0000001500007819 */ /* 0x000fe400000006ff */
[----:B------:R-:W-:-:S04]  /*9970*/  LEA R3, R3, 0x37800000, 0x17 ;  /* 0x3780000003037811 */ /* 0x000fc800078eb8ff */
[----:B------:R-:W-:-:S07]  /*9980*/  LOP3.LUT R6, R3, R0, R7, 0xfe, !PT ;  /* 0x0000000003067212 */ /* 0x000fce00078efe07 */
.L_x_12315:
[----:B------:R-:W-:Y:S05]  /*9990*/  BSYNC.RECONVERGENT B0 ;  /* 0x0000000000007941 */ /* 0x000fea0003800200 */
.L_x_12314:
[----:B------:R-:W0:Y:S01]  /*99a0*/  F2I.S64.TRUNC R6, R6 ;  /* 0x0000000600067311 */ /* 0x000e22000020d900 */
[----:B------:R-:W-:Y:S05]  /*99b0*/  BRA `(.L_x_12295) ;  /* 0x00000000009c7947 */ /* 0x000fea0003800000 */
.L_x_12307:
        /* <DEDUP_REMOVED lines=14> */
.L_x_12321:
[----:B------:R-:W-:Y:S05]  /*9aa0*/  BSYNC.RECONVERGENT B0 ;  /* 0x0000000000007941 */ /* 0x000fea0003800200 */
.L_x_12320:
[----:B------:R-:W0:Y:S01]  /*9ab0*/  F2I.S64.TRUNC R6, R6 ;  /* 0x0000000600067311 */ /* 0x000e22000020d900 */
[----:B------:R-:W-:Y:S05]  /*9ac0*/  BRA `(.L_x_12295) ;  /* 0x0000000000587947 */ /* 0x000fea0003800000 */
.L_x_12294:
        /* <DEDUP_REMOVED lines=16> */
.L_x_12322:
[----:B------:R-:W-:Y:S01]  /*9bd0*/  CS2R R6, SRZ ;  /* 0x0000000000067805 */ /* 0x000fe2000001ff00 */
[----:B------:R-:W-:Y:S06]  /*9be0*/  BRA `(.L_x_12295) ;  /* 0x0000000000107947 */ /* 0x000fec0003800000 */
.L_x_12319:
[----:B------:R0:W5:Y:S01]  /*9bf0*/  LDG.E.64 R6, desc[UR36][R4.64] ;  /* 0x0000002404067981 */ /* 0x000162000c1e1b00 */
[----:B------:R-:W-:Y:S05]  /*9c00*/  BRA `(.L_x_12295) ;  /* 0x0000000000087947 */ /* 0x000fea0003800000 */
.L_x_12318:
[----:B------:R0:W5:Y:S01]  /*9c10*/  LDG.E R6, desc[UR36][R4.64] ;  /* 0x0000002404067981 */ /* 0x000162000c1e1900 */
[----:B------:R-:W-:-:S07]  /*9c20*/  IMAD.MOV.U32 R7, RZ, RZ, RZ ;  /* 0x000000ffff077224 */ /* 0x000fce00078e00ff */
.L_x_12295:
        /* <DEDUP_REMOVED lines=8> */
.L_x_12323:
        /* <DEDUP_REMOVED lines=35> */
.L_x_12326:
        /* <DEDUP_REMOVED lines=73> */
.L_x_12325:
        /* <DEDUP_REMOVED lines=51> */
.L_x_12327:
        /* <DEDUP_REMOVED lines=33> */
.L_x_12328:
        /* <DEDUP_REMOVED lines=16> */
.L_x_12324:
        /* <DEDUP_REMOVED lines=16> */
.L_x_12330:
        /* <DEDUP_REMOVED lines=27> */
.L_x_12329:
[----:B------:R-:W-:Y:S05]  /*ac60*/  @!P0 BRA `(.L_x_12331) ;  /* 0x0000000000848947 */ /* 0x000fea0003800000 */
[----:B------:R-:W0:Y:S01]  /*ac70*/  LDCU.64 UR4, c[0x0][0x600] ;  /* 0x0000c000ff0477ac */ /* 0x000e220008000a00 */
[----:B------:R-:W-:Y:S01]  /*ac80*/  BSSY.RECONVERGENT B0, `(.L_x_12331) ;  /* 0x000001f000007945 */ /* 0x000fe20003800200 */
[----:B------:R-:W-:Y:S01]  /*ac90*/  MOV R15, R27 ;  /* 0x0000001b000f7202 */ /* 0x000fe20000000f00 */
[----:B------:R-:W-:Y:S02]  /*aca0*/  IMAD.MOV.U32 R21, RZ, RZ, R3 ;  /* 0x000000ffff157224 */ /* 0x000fe400078e0003 */
[----:B0-----:R-:W-:Y:S01]  /*acb0*/  IMAD.U32 R25, RZ, RZ, UR4 ;  /* 0x00000004ff197e24 */ /* 0x001fe2000f8e00ff */
[----:B------:R-:W-:-:S07]  /*acc0*/  MOV R24, UR5 ;  /* 0x0000000500187c02 */ /* 0x000fce0008000f00 */
.L_x_12332:
        /* <DEDUP_REMOVED lines=27> */
.L_x_12331:
        /* <DEDUP_REMOVED lines=35> */
.L_x_12336:
[----:B------:R4:W-:Y:S01]  /*b0b0*/  STG.E.U8 desc[UR36][R12.64], RZ ;  /* 0x000000ff0c007986 */ /* 0x0009e2000c101124 */
[----:B------:R-:W-:Y:S05]  /*b0c0*/  BRA `(.L_x_12338) ;  /* 0x00000004008c7947 */ /* 0x000fea0003800000 */
.L_x_12335:
        /* <DEDUP_REMOVED lines=8> */
.L_x_12340:
[----:B------:R2:W-:Y:S01]  /*b150*/  STG.E desc[UR36][R12.64], RZ ;  /* 0x000000ff0c007986 */ /* 0x0005e2000c101924 */
[----:B------:R-:W-:Y:S05]  /*b160*/  BRA `(.L_x_12338) ;  /* 0x0000000400647947 */ /* 0x000fea0003800000 */
.L_x_12339:
[----:B------:R0:W-:Y:S01]  /*b170*/  STG.E.U16 desc[UR36][R12.64], RZ ;  /* 0x000000ff0c007986 */ /* 0x0001e2000c101524 */
[----:B------:R-:W-:Y:S05]  /*b180*/  BRA `(.L_x_12338) ;  /* 0x00000004005c7947 */ /* 0x000fea0003800000 */
.L_x_12334:
        /* <DEDUP_REMOVED lines=8> */
.L_x_12342:
[----:B------:R0:W-:Y:S01]  /*b210*/  STG.E.U16 desc[UR36][R12.64], RZ ;  /* 0x000000ff0c007986 */ /* 0x0001e2000c101524 */
[----:B------:R-:W-:Y:S05]  /*b220*/  BRA `(.L_x_12338) ;  /* 0x0000000400347947 */ /* 0x000fea0003800000 */
.L_x_12341:
        /* <DEDUP_REMOVED lines=8> */
.L_x_12344:
[----:B------:R0:W-:Y:S01]  /*b2b0*/  STG.E desc[UR36][R12.64], RZ ;  /* 0x000000ff0c007986 */ /* 0x0001e2000c101924 */
[----:B------:R-:W-:Y:S05]  /*b2c0*/  BRA `(.L_x_12338) ;  /* 0x00000004000c7947 */ /* 0x000fea0003800000 */
.L_x_12343:
[----:B------:R0:W-:Y:S01]  /*b2d0*/  STG.E.64 desc[UR36][R12.64], RZ ;  /* 0x000000ff0c007986 */ /* 0x0001e2000c101b24 */
[----:B------:R-:W-:Y:S05]  /*b2e0*/  BRA `(.L_x_12338) ;  /* 0x0000000400047947 */ /* 0x000fea0003800000 */
.L_x_12333:
        /* <DEDUP_REMOVED lines=10> */
.L_x_12347:
[----:B------:R0:W-:Y:S01]  /*b390*/  STG.E.128 desc[UR36][R12.64], RZ ;  /* 0x000000ff0c007986 */ /* 0x0001e2000c101d24 */
[----:B------:R-:W-:Y:S05]  /*b3a0*/  BRA `(.L_x_12338) ;  /* 0x0000000000d47947 */ /* 0x000fea0003800000 */
.L_x_12346:
        /* <DEDUP_REMOVED lines=8> */
.L_x_12349:
[----:B------:R0:W-:Y:S01]  /*b430*/  STG.E.U8 desc[UR36][R12.64], RZ ;  /* 0x000000ff0c007986 */ /* 0x0001e2000c101124 */
[----:B------:R-:W-:Y:S05]  /*b440*/  BRA `(.L_x_12338) ;  /* 0x0000000000ac7947 */ /* 0x000fea0003800000 */
.L_x_12348:
[----:B------:R0:W-:Y:S01]  /*b450*/  STG.E.U16 desc[UR36][R12.64], RZ ;  /* 0x000000ff0c007986 */ /* 0x0001e2000c101524 */
[----:B------:R-:W-:Y:S05]  /*b460*/  BRA `(.L_x_12338) ;  /* 0x0000000000a47947 */ /* 0x000fea0003800000 */
.L_x_12345:
        /* <DEDUP_REMOVED lines=10> */
.L_x_12352:
[----:B------:R0:W-:Y:S01]  /*b510*/  STG.E.U8 desc[UR36][R12.64], RZ ;  /* 0x000000ff0c007986 */ /* 0x0001e2000c101124 */
[----:B------:R-:W-:Y:S05]  /*b520*/  BRA `(.L_x_12338) ;  /* 0x0000000000747947 */ /* 0x000fea0003800000 */
.L_x_12351:
[----:B------:R0:W-:Y:S01]  /*b530*/  STG.E.U8 desc[UR36][R12.64], RZ ;  /* 0x000000ff0c007986 */ /* 0x0001e2000c101124 */
[----:B------:R-:W-:Y:S05]  /*b540*/  BRA `(.L_x_12338) ;  /* 0x00000000006c7947 */ /* 0x000fea0003800000 */
.L_x_12350:
[----:B------:R-:W-:-:S13]  /*b550*/  ISETP.NE.AND P0, PT, R0, 0x1c, PT ;  /* 0x0000001c0000780c */ /* 0x000fda0003f05270 */
[----:B------:R-:W-:Y:S05]  /*b560*/  @!P0 BRA `(.L_x_12353) ;  /* 0x0000000000608947 */ /* 0x000fea0003800000 */
[----:B------:R-:W-:-:S13]  /*b570*/  ISETP.NE.AND P0, PT, R0, 0x1d, PT ;  /* 0x0000001d0000780c */ /* 0x000fda0003f05270 */
[----:B------:R-:W-:Y:S05]  /*b580*/  @!P0 BRA `(.L_x_12354) ;  /* 0x0000000000508947 */ /* 0x000fea0003800000 */
[----:B------:R-:W-:-:S13]  /*b590*/  ISETP.NE.AND P0, PT, R0, 0x2c, PT ;  /* 0x0000002c0000780c */ /* 0x000fda0003f05270 */
[----:B------:R0:W-:Y:S01]  /*b5a0*/  @!P0 STG.E.U8 desc[UR36][R12.64], RZ ;  /* 0x000000ff0c008986 */ /* 0x0001e2000c101124 */
[----:B------:R-:W-:Y:S05]  /*b5b0*/  @!P0 BRA `(.L_x_12338) ;  /* 0x0000000000508947 */ /* 0x000fea0003800000 */
.L_x_12337:
        /* <DEDUP_REMOVED lines=16> */
.L_x_12355:
[----:B------:R-:W-:Y:S05]  /*b6c0*/  BRA `(.L_x_12338) ;  /* 0x00000000000c7947 */ /* 0x000fea0003800000 */
.L_x_12354:
[----:B------:R0:W-:Y:S01]  /*b6d0*/  STG.E.64 desc[UR36][R12.64], RZ ;  /* 0x000000ff0c007986 */ /* 0x0001e2000c101b24 */
[----:B------:R-:W-:Y:S05]  /*b6e0*/  BRA `(.L_x_12338) ;  /* 0x0000000000047947 */ /* 0x000fea0003800000 */
.L_x_12353:
[----:B------:R0:W-:Y:S02]  /*b6f0*/  STG.E desc[UR36][R12.64], RZ ;  /* 0x000000ff0c007986 */ /* 0x0001e4000c101924 */
.L_x_12338:
[----:B------:R-:W-:-:S07]  /*b700*/  IADD3 R17, PT, PT, R17, 0x80, RZ ;  /* 0x0000008011117810 */ /* 0x000fce0007ffe0ff */
.L_x_12288:
[----:B------:R-:W-:Y:S05]  /*b710*/  BSYNC.RECONVERGENT B6 ;  /* 0x0000000000067941 */ /* 0x000fea0003800200 */
.L_x_12287:
        /* <DEDUP_REMOVED lines=307> */
.L_x_12356:
        /* <DEDUP_REMOVED lines=19> */
.L_x_12360:
[----:B------:R0:W5:Y:S01]  /*cb80*/  LDG.E.U8 R8, desc[UR36][R4.64] ;  /* 0x0000002404087981 */ /* 0x000162000c1e1100 */
[----:B------:R-:W-:Y:S01]  /*cb90*/  HFMA2 R9, -RZ, RZ, 0, 0 ;  /* 0x00000000ff097431 */ /* 0x000fe200000001ff */
[----:B------:R-:W-:Y:S06]  /*cba0*/  BRA `(.L_x_12362) ;  /* 0x0000000c00447947 */ /* 0x000fec0003800000 */
.L_x_12359:
        /* <DEDUP_REMOVED lines=8> */
.L_x_12364:
[----:B------:R-:W5:Y:S02]  /*cc30*/  LDG.E R8, desc[UR36][R4.64] ;  /* 0x0000002404087981 */ /* 0x000f64000c1e1900 */
[----:B-----5:R-:W-:Y:S01]  /*cc40*/  SHF.R.S32.HI R9, RZ, 0x1f, R8 ;  /* 0x0000001fff097819 */ /* 0x020fe20000011408 */
[----:B------:R-:W-:Y:S06]  /*cc50*/  BRA `(.L_x_12362) ;  /* 0x0000000c00187947 */ /* 0x000fec0003800000 */
.L_x_12363:
[----:B------:R-:W5:Y:S02]  /*cc60*/  LDG.E.S16 R8, desc[UR36][R4.64] ;  /* 0x0000002404087981 */ /* 0x000f64000c1e1700 */
[----:B-----5:R-:W-:Y:S01]  /*cc70*/  SHF.R.S32.HI R9, RZ, 0x1f, R8 ;  /* 0x0000001fff097819 */ /* 0x020fe20000011408 */
[----:B------:R-:W-:Y:S06]  /*cc80*/  BRA `(.L_x_12362) ;  /* 0x0000000c000c7947 */ /* 0x000fec0003800000 */
.L_x_12358:
        /* <DEDUP_REMOVED lines=9> */
.L_x_12366:
[----:B------:R-:W5:Y:S02]  /*cd20*/  LDG.E.U16 R4, desc[UR36][R4.64] ;  /* 0x0000002404047981 */ /* 0x000f64000c1e1500 */
[----:B-----5:R-:W-:-:S06]  /*cd30*/  HADD2.F32 R8, -RZ, R4.H0_H0 ;  /* 0x20000004ff087230 */ /* 0x020fcc0000004100 */
[----:B------:R-:W0:Y:S01]  /*cd40*/  F2I.S64.TRUNC R8, R8 ;  /* 0x0000000800087311 */ /* 0x000e22000020d900 */
[----:B------:R-:W-:Y:S05]  /*cd50*/  BRA `(.L_x_12362) ;  /* 0x0000000800d87947 */ /* 0x000fea0003800000 */
.L_x_12365:
        /* <DEDUP_REMOVED lines=9> */
.L_x_12368:
[----:B------:R-:W5:Y:S02]  /*cdf0*/  LDG.E.U16 R4, desc[UR36][R4.64] ;  /* 0x0000002404047981 */ /* 0x000f64000c1e1500 */
[----:B-----5:R-:W-:-:S06]  /*ce00*/  HADD2.F32 R8, -RZ, R4.H0_H0 ;  /* 0x20000004ff087230 */ /* 0x020fcc0000004100 */
[----:B------:R-:W0:Y:S01]  /*ce10*/  F2I.S64.TRUNC R8, R8 ;  /* 0x0000000800087311 */ /* 0x000e22000020d900 */
[----:B------:R-:W-:Y:S05]  /*ce20*/  BRA `(.L_x_12362) ;  /* 0x0000000800a47947 */ /* 0x000fea0003800000 */
.L_x_12367:
[----:B------:R-:W5:Y:S02]  /*ce30*/  LDG.E.64 R4, desc[UR36][R4.64] ;  /* 0x0000002404047981 */ /* 0x000f64000c1e1b00 */
[----:B-----5:R0:W0:Y:S01]  /*ce40*/  F2I.S64.F64.TRUNC R8, R4 ;  /* 0x0000000400087311 */ /* 0x020022000030d900 */
[----:B------:R-:W-:Y:S05]  /*ce50*/  BRA `(.L_x_12362) ;  /* 0x0000000800987947 */ /* 0x000fea0003800000 */
.L_x_12357:
        /* <DEDUP_REMOVED lines=13> */
.L_x_12371:
[----:B------:R-:W5:Y:S02]  /*cf30*/  LDG.E.64 R4, desc[UR36][R4.64] ;  /* 0x0000002404047981 */ /* 0x000f64000c1e1b00 */
[----:B-----5:R0:W0:Y:S01]  /*cf40*/  F2I.S64.F64.TRUNC R8, R4 ;  /* 0x0000000400087311 */ /* 0x020022000030d900 */
[----:B------:R-:W-:Y:S05]  /*cf50*/  BRA `(.L_x_12362) ;  /* 0x0000000800587947 */ /* 0x000fea0003800000 */
.L_x_12370:
        /* <DEDUP_REMOVED lines=26> */
.L_x_12373:
        /* <DEDUP_REMOVED lines=14> */
.L_x_12372:
[----:B------:R-:W5:Y:S02]  /*d1e0*/  LDG.E.U16 R8, desc[UR36][R4.64] ;  /* 0x0000002404087981 */ /* 0x000f64000c1e1500 */
[----:B-----5:R-:W-:-:S06]  /*d1f0*/  SHF.L.U32 R8, R8, 0x10, RZ ;  /* 0x0000001008087819 */ /* 0x020fcc00000006ff */
[----:B------:R-:W0:Y:S01]  /*d200*/  F2I.S64.TRUNC R8, R8 ;  /* 0x0000000800087311 */ /* 0x000e22000020d900 */
[----:B------:R-:W-:Y:S05]  /*d210*/  BRA `(.L_x_12362) ;  /* 0x0000000400a87947 */ /* 0x000fea0003800000 */
.L_x_12369:
        /* <DEDUP_REMOVED lines=11> */
.L_x_12376:
        /* <DEDUP_REMOVED lines=21> */
.L_x_12380:
[----:B------:R-:W-:Y:S05]  /*d420*/  BSYNC.RECONVERGENT B1 ;  /* 0x0000000000017941 */ /* 0x000fea0003800200 */
.L_x_12379:
[----:B------:R-:W-:Y:S02]  /*d430*/  SHF.L.U32 R0, R0, 0x14, RZ ;  /* 0x0000001400007819 */ /* 0x000fe400000006ff */
[----:B------:R-:W-:-:S04]  /*d440*/  LEA R3, R3, 0x3b800000, 0x17 ;  /* 0x3b80000003037811 */ /* 0x000fc800078eb8ff */
[----:B------:R-:W-:-:S07]  /*d450*/  LOP3.LUT R8, R3, R0, R7, 0xfe, !PT ;  /* 0x0000000003087212 */ /* 0x000fce00078efe07 */
.L_x_12378:
[----:B------:R-:W-:Y:S05]  /*d460*/  BSYNC.RECONVERGENT B0 ;  /* 0x0000000000007941 */ /* 0x000fea0003800200 */
.L_x_12377:
[----:B------:R-:W0:Y:S01]  /*d470*/  F2I.S64.TRUNC R8, R8 ;  /* 0x0000000800087311 */ /* 0x000e22000020d900 */
[----:B------:R-:W-:Y:S05]  /*d480*/  BRA `(.L_x_12362) ;  /* 0x00000004000c7947 */ /* 0x000fea0003800000 */
.L_x_12375:
        /* <DEDUP_REMOVED lines=21> */
.L_x_12384:
[----:B------:R-:W-:Y:S05]  /*d5e0*/  BSYNC.RECONVERGENT B1 ;  /* 0x0000000000017941 */ /* 0x000fea0003800200 */
.L_x_12383:
[----:B------:R-:W-:Y:S01]  /*d5f0*/  IMAD.SHL.U32 R0, R0, 0x200000, RZ ;  /* 0x0020000000007824 */ /* 0x000fe200078e00ff */
[----:B------:R-:W-:-:S04]  /*d600*/  LEA R3, R3, 0x37800000, 0x17 ;  /* 0x3780000003037811 */ /* 0x000fc800078eb8ff */
[----:B------:R-:W-:-:S07]  /*d610*/  LOP3.LUT R8, R3, R0, R7, 0xfe, !PT ;  /* 0x0000000003087212 */ /* 0x000fce00078efe07 */
.L_x_12382:
[----:B------:R-:W-:Y:S05]  /*d620*/  BSYNC.RECONVERGENT B0 ;  /* 0x0000000000007941 */ /* 0x000fea0003800200 */
.L_x_12381:
[----:B------:R-:W0:Y:S01]  /*d630*/  F2I.S64.TRUNC R8, R8 ;  /* 0x0000000800087311 */ /* 0x000e22000020d900 */
[----:B------:R-:W-:Y:S05]  /*d640*/  BRA `(.L_x_12362) ;  /* 0x00000000009c7947 */ /* 0x000fea0003800000 */
.L_x_12374:
        /* <DEDUP_REMOVED lines=14> */
.L_x_12388:
[----:B------:R-:W-:Y:S05]  /*d730*/  BSYNC.RECONVERGENT B0 ;  /* 0x0000000000007941 */ /* 0x000fea0003800200 */
.L_x_12387:
[----:B------:R-:W0:Y:S01]  /*d740*/  F2I.S64.TRUNC R8, R8 ;  /* 0x0000000800087311 */ /* 0x000e22000020d900 */
[----:B------:R-:W-:Y:S05]  /*d750*/  BRA `(.L_x_12362) ;  /* 0x0000000000587947 */ /* 0x000fea0003800000 */
.L_x_12361:
        /* <DEDUP_REMOVED lines=16> */
.L_x_12389:
[----:B------:R-:W-:Y:S01]  /*d860*/  CS2R R8, SRZ ;  /* 0x0000000000087805 */ /* 0x000fe2000001ff00 */
[----:B------:R-:W-:Y:S06]  /*d870*/  BRA `(.L_x_12362) ;  /* 0x0000000000107947 */ /* 0x000fec0003800000 */
.L_x_12386:
[----:B------:R0:W5:Y:S01]  /*d880*/  LDG.E.64 R8, desc[UR36][R4.64] ;  /* 0x0000002404087981 */ /* 0x000162000c1e1b00 */
[----:B------:R-:W-:Y:S05]  /*d890*/  BRA `(.L_x_12362) ;  /* 0x0000000000087947 */ /* 0x000fea0003800000 */
.L_x_12385:
[----:B------:R0:W5:Y:S01]  /*d8a0*/  LDG.E R8, desc[UR36][R4.64] ;  /* 0x0000002404087981 */ /* 0x000162000c1e1900 */
[----:B------:R-:W-:-:S07]  /*d8b0*/  MOV R9, RZ ;  /* 0x000000ff00097202 */ /* 0x000fce0000000f00 */
.L_x_12362:
        /* <DEDUP_REMOVED lines=8> */
.L_x_12390:
        /* <DEDUP_REMOVED lines=35> */
.L_x_12393:
        /* <DEDUP_REMOVED lines=73> */
.L_x_12392:
        /* <DEDUP_REMOVED lines=51> */
.L_x_12394:
        /* <DEDUP_REMOVED lines=33> */
.L_x_12395:
        /* <DEDUP_REMOVED lines=17> */
.L_x_12391:
        /* <DEDUP_REMOVED lines=16> */
.L_x_12397:
        /* <DEDUP_REMOVED lines=27> */
.L_x_12396:
[----:B------:R-:W-:Y:S05]  /*e900*/  @!P0 BRA `(.L_x_12398) ;  /* 0x0000000000708947 */ /* 0x000fea0003800000 */
[----:B------:R-:W-:Y:S01]  /*e910*/  BSSY.RECONVERGENT B0, `(.L_x_12398) ;  /* 0x000001b000007945 */ /* 0x000fe20003800200 */
.L_x_12399:
        /* <DEDUP_REMOVED lines=27> */
.L_x_12398:
        /* <DEDUP_REMOVED lines=32> */
.L_x_12403:
[----:B------:R-:W-:Y:S01]  /*ecd0*/  STG.E.U8 desc[UR36][R24.64], RZ ;  /* 0x000000ff18007986 */ /* 0x000fe2000c101124 */
[----:B------:R-:W-:Y:S05]  /*ece0*/  EXIT ;  /* 0x000000000000794d */ /* 0x000fea0003800000 */
.L_x_12402:
        /* <DEDUP_REMOVED lines=8> */
.L_x_12406:
[----:B------:R-:W-:Y:S01]  /*ed70*/  STG.E desc[UR36][R24.64], RZ ;  /* 0x000000ff18007986 */ /* 0x000fe2000c101924 */
[----:B------:R-:W-:Y:S05]  /*ed80*/  EXIT ;  /* 0x000000000000794d */ /* 0x000fea0003800000 */
.L_x_12405:
[----:B------:R-:W-:Y:S01]  /*ed90*/  STG.E.U16 desc[UR36][R24.64], RZ ;  /* 0x000000ff18007986 */ /* 0x000fe2000c101524 */
[----:B------:R-:W-:Y:S05]  /*eda0*/  EXIT ;  /* 0x000000000000794d */ /* 0x000fea0003800000 */
.L_x_12401:
        /* <DEDUP_REMOVED lines=8> */
.L_x_12408:
[----:B------:R-:W-:Y:S01]  /*ee30*/  STG.E.U16 desc[UR36][R24.64], RZ ;  /* 0x000000ff18007986 */ /* 0x000fe2000c101524 */
[----:B------:R-:W-:Y:S05]  /*ee40*/  EXIT ;  /* 0x000000000000794d */ /* 0x000fea0003800000 */
.L_x_12407:
        /* <DEDUP_REMOVED lines=8> */
.L_x_12410:
[----:B------:R-:W-:Y:S01]  /*eed0*/  STG.E desc[UR36][R24.64], RZ ;  /* 0x000000ff18007986 */ /* 0x000fe2000c101924 */
[----:B------:R-:W-:Y:S05]  /*eee0*/  EXIT ;  /* 0x000000000000794d */ /* 0x000fea0003800000 */
.L_x_12409:
[----:B------:R-:W-:Y:S01]  /*eef0*/  STG.E.64 desc[UR36][R24.64], RZ ;  /* 0x000000ff18007986 */ /* 0x000fe2000c101b24 */
[----:B------:R-:W-:Y:S05]  /*ef00*/  EXIT ;  /* 0x000000000000794d */ /* 0x000fea0003800000 */
.L_x_12400:
        /* <DEDUP_REMOVED lines=10> */
.L_x_12413:
[----:B------:R-:W-:Y:S01]  /*efb0*/  STG.E.128 desc[UR36][R24.64], RZ ;  /* 0x000000ff18007986 */ /* 0x000fe2000c101d24 */
[----:B------:R-:W-:Y:S05]  /*efc0*/  EXIT ;  /* 0x000000000000794d */ /* 0x000fea0003800000 */
.L_x_12412:
        /* <DEDUP_REMOVED lines=8> */
.L_x_12415:
[----:B------:R-:W-:Y:S01]  /*f050*/  STG.E.U8 desc[UR36][R24.64], RZ ;  /* 0x000000ff18007986 */ /* 0x000fe2000c101124 */
[----:B------:R-:W-:Y:S05]  /*f060*/  EXIT ;  /* 0x000000000000794d */ /* 0x000fea0003800000 */
.L_x_12414:
[----:B------:R-:W-:Y:S01]  /*f070*/  STG.E.U16 desc[UR36][R24.64], RZ ;  /* 0x000000ff18007986 */ /* 0x000fe2000c101524 */
[----:B------:R-:W-:Y:S05]  /*f080*/  EXIT ;  /* 0x000000000000794d */ /* 0x000fea0003800000 */
.L_x_12411:
        /* <DEDUP_REMOVED lines=10> */
.L_x_12418:
[----:B------:R-:W-:Y:S01]  /*f130*/  STG.E.U8 desc[UR36][R24.64], RZ ;  /* 0x000000ff18007986 */ /* 0x000fe2000c101124 */
[----:B------:R-:W-:Y:S05]  /*f140*/  EXIT ;  /* 0x000000000000794d */ /* 0x000fea0003800000 */
.L_x_12417:
[----:B------:R-:W-:Y:S01]  /*f150*/  STG.E.U8 desc[UR36][R24.64], RZ ;  /* 0x000000ff18007986 */ /* 0x000fe2000c101124 */
[----:B------:R-:W-:Y:S05]  /*f160*/  EXIT ;  /* 0x000000000000794d */ /* 0x000fea0003800000 */
.L_x_12416:
[----:B------:R-:W-:-:S13]  /*f170*/  ISETP.NE.AND P0, PT, R0, 0x1c, PT ;  /* 0x0000001c0000780c */ /* 0x000fda0003f05270 */
[----:B------:R-:W-:Y:S05]  /*f180*/  @!P0 BRA `(.L_x_12419) ;  /* 0x0000000000608947 */ /* 0x000fea0003800000 */
[----:B------:R-:W-:-:S13]  /*f190*/  ISETP.NE.AND P0, PT, R0, 0x1d, PT ;  /* 0x0000001d0000780c */ /* 0x000fda0003f05270 */
[----:B------:R-:W-:Y:S05]  /*f1a0*/  @!P0 BRA `(.L_x_12420) ;  /* 0x0000000000508947 */ /* 0x000fea0003800000 */
[----:B------:R-:W-:-:S13]  /*f1b0*/  ISETP.NE.AND P0, PT, R0, 0x2c, PT ;  /* 0x0000002c0000780c */ /* 0x000fda0003f05270 */
[----:B------:R0:W-:Y:S01]  /*f1c0*/  @!P0 STG.E.U8 desc[UR36][R24.64], RZ ;  /* 0x000000ff18008986 */ /* 0x0001e2000c101124 */
[----:B------:R-:W-:Y:S05]  /*f1d0*/  @!P0 EXIT ;  /* 0x000000000000894d */ /* 0x000fea0003800000 */
.L_x_12404:
        /* <DEDUP_REMOVED lines=16> */
.L_x_12421:
[----:B------:R-:W-:Y:S05]  /*f2e0*/  EXIT ;  /* 0x000000000000794d */ /* 0x000fea0003800000 */
.L_x_12420:
[----:B------:R-:W-:Y:S01]  /*f2f0*/  STG.E.64 desc[UR36][R24.64], RZ ;  /* 0x000000ff18007986 */ /* 0x000fe2000c101b24 */
[----:B------:R-:W-:Y:S05]  /*f300*/  EXIT ;  /* 0x000000000000794d */ /* 0x000fea0003800000 */
.L_x_12419:
[----:B------:R-:W-:Y:S01]  /*f310*/  STG.E desc[UR36][R24.64], RZ ;  /* 0x000000ff18007986 */ /* 0x000fe2000c101924 */
[----:B------:R-:W-:Y:S05]  /*f320*/  EXIT ;  /* 0x000000000000794d */ /* 0x000fea0003800000 */
.L_x_12422:
        /* <DEDUP_REMOVED lines=13> */
.L_x_19068:


//--------------------- .text._ZN2at6native27unrolled_elementwise_kernelIZZNS0_73_GLOBAL__N__c8866d80_35_SparseBinaryOpIntersectionKernel_cu_b2145a98_327142_sparse_binary_op_intersection_kernel_implINS2_18CUDAKernelLauncherENS2_36CUDAValueSelectionIntersectionKernelINS2_9RhsProjOpEEElLl8EEEvRNS_6TensorERKS8_SB_RKSt6vectorIlSaIlEERKSt8optionalIS8_ESK_bbENKUlvE3_clEvEUllE_St5arrayIPcLm2EELi4E23TrivialOffsetCalculatorILi1EjESR_NS0_6memory12LoadWithCastILi1EEENSS_13StoreWithCastILi1EEEEEviT_T0_T2_T3_T4_T5_ --------------------------
	.section	.text._ZN2at6native27unrolled_elementwise_kernelIZZNS0_73_GLOBAL__N__c8866d80_35_SparseBinaryOpIntersectionKernel_cu_b2145a98_327142_sparse_binary_op_intersection_kernel_implINS2_18CUDAKernelLauncherENS2_36CUDAValueSelectionIntersectionKernelINS2_9RhsProjOpEEElLl8EEEvRNS_6TensorERKS8_SB_RKSt6vectorIlSaIlEERKSt8optionalIS8_ESK_bbENKUlvE3_clEvEUllE_St5arrayIPcLm2EELi4E23TrivialOffsetCalculatorILi1EjESR_NS0_6memory12LoadWithCastILi1EEENSS_13StoreWithCastILi1EEEEEviT_T0_T2_T3_T4_T5_,"ax",@progbits
	.align	128
        .global         _ZN2at6native27unrolled_elementwise_kernelIZZNS0_73_GLOBAL__N__c8866d80_35_SparseBinaryOpIntersectionKernel_cu_b2145a98_327142_sparse_binary_op_intersection_kernel_implINS2_18CUDAKernelLauncherENS2_36CUDAValueSelectionIntersectionKernelINS2_9RhsProjOpEEElLl8EEEvRNS_6TensorERKS8_SB_RKSt6vectorIlSaIlEERKSt8optionalIS8_ESK_bbENKUlvE3_clEvEUllE_St5arrayIPcLm2EELi4E23TrivialOffsetCalculatorILi1EjESR_NS0_6memory12LoadWithCastILi1EEENSS_13StoreWithCastILi1EEEEEviT_T0_T2_T3_T4_T5_
        .type           _ZN2at6native27unrolled_elementwise_kernelIZZNS0_73_GLOBAL__N__c8866d80_35_SparseBinaryOpIntersectionKernel_cu_b2145a98_327142_sparse_binary_op_intersection_kernel_implINS2_18CUDAKernelLauncherENS2_36CUDAValueSelectionIntersectionKernelINS2_9RhsProjOpEEElLl8EEEvRNS_6TensorERKS8_SB_RKSt6vectorIlSaIlEERKSt8optionalIS8_ESK_bbENKUlvE3_clEvEUllE_St5arrayIPcLm2EELi4E23TrivialOffsetCalculatorILi1EjESR_NS0_6memory12LoadWithCastILi1EEENSS_13StoreWithCastILi1EEEEEviT_T0_T2_T3_T4_T5_,@function
        .size           _ZN2at6native27unrolled_elementwise_kernelIZZNS0_73_GLOBAL__N__c8866d80_35_SparseBinaryOpIntersectionKernel_cu_b2145a98_327142_sparse_binary_op_intersection_kernel_implINS2_18CUDAKernelLauncherENS2_36CUDAValueSelectionIntersectionKernelINS2_9RhsProjOpEEElLl8EEEvRNS_6TensorERKS8_SB_RKSt6vectorIlSaIlEERKSt8optionalIS8_ESK_bbENKUlvE3_clEvEUllE_St5arrayIPcLm2EELi4E23TrivialOffsetCalculatorILi1EjESR_NS0_6memory12LoadWithCastILi1EEENSS_13StoreWithCastILi1EEEEEviT_T0_T2_T3_T4_T5_,(.L_x_19069 - _ZN2at6native27unrolled_elementwise_kernelIZZNS0_73_GLOBAL__N__c8866d80_35_SparseBinaryOpIntersectionKernel_cu_b2145a98_327142_sparse_binary_op_intersection_kernel_implINS2_18CUDAKernelLauncherENS2_36CUDAValueSelectionIntersectionKernelINS2_9RhsProjOpEEElLl8EEEvRNS_6TensorERKS8_SB_RKSt6vectorIlSaIlEERKSt8optionalIS8_ESK_bbENKUlvE3_clEvEUllE_St5arrayIPcLm2EELi4E23TrivialOffsetCalculatorILi1EjESR_NS0_6memory12LoadWithCastILi1EEENSS_13StoreWithCastILi1EEEEEviT_T0_T2_T3_T4_T5_)
        .other          _ZN2at6native27unrolled_elementwise_kernelIZZNS0_73_GLOBAL__N__c8866d80_35_SparseBinaryOpIntersectionKernel_cu_b2145a98_327142_sparse_binary_op_intersection_kernel_implINS2_18CUDAKernelLauncherENS2_36CUDAValueSelectionIntersectionKernelINS2_9RhsProjOpEEElLl8EEEvRNS_6TensorERKS8_SB_RKSt6vectorIlSaIlEERKSt8optionalIS8_ESK_bbENKUlvE3_clEvEUllE_St5arrayIPcLm2EELi4E23TrivialOffsetCalculatorILi1EjESR_NS0_6memory12LoadWithCastILi1EEENSS_13StoreWithCastILi1EEEEEviT_T0_T2_T3_T4_T5_,@"STO_CUDA_ENTRY STV_DEFAULT"
_ZN2at6native27unrolled_elementwise_kernelIZZNS0_73_GLOBAL__N__c8866d80_35_SparseBinaryOpIntersectionKernel_cu_b2145a98_327142_sparse_binary_op_intersection_kernel_implINS2_18CUDAKernelLauncherENS2_36CUDAValueSelectionIntersectionKernelINS2_9RhsProjOpEEElLl8EEEvRNS_6TensorERKS8_SB_RKSt6vectorIlSaIlEERKSt8optionalIS8_ESK_bbENKUlvE3_clEvEUllE_St5arrayIPcLm2EELi4E23TrivialOffsetCalculatorILi1EjESR_NS0_6memory12LoadWithCastILi1EEENSS_13StoreWithCastILi1EEEEEviT_T0_T2_T3_T4_T5_:
.text._ZN2at6native27unrolled_elementwise_kernelIZZNS0_73_GLOBAL__N__c8866d80_35_SparseBinaryOpIntersectionKernel_cu_b2145a98_327142_sparse_binary_op_intersection_kernel_implINS2_18CUDAKernelLauncherENS2_36CUDAValueSelectionIntersectionKernelINS2_9RhsProjOpEEElLl8EEEvRNS_6TensorERKS8_SB_RKSt6vectorIlSaIlEERKSt8optionalIS8_ESK_bbENKUlvE3_clEvEUllE_St5arrayIPcLm2EELi4E23TrivialOffsetCalculatorILi1EjESR_NS0_6memory12LoadWithCastILi1EEENSS_13StoreWithCastILi1EEEEEviT_T0_T2_T3_T4_T5_:
        /* <DEDUP_REMOVED lines=77> */
.L_x_12428:
[----:B------:R1:W5:Y:S01]  /*04d0*/  LDG.E.U8 R30, desc[UR36][R4.64] ;  /* 0x00000024041e7981 */ /* 0x000362000c1e1100 */
[----:B------:R-:W-:Y:S01]  /*04e0*/  IMAD.MOV.U32 R31, RZ, RZ, RZ ;  /* 0x000000ffff1f7224 */ /* 0x000fe200078e00ff */
[----:B------:R-:W-:Y:S06]  /*04f0*/  BRA `(.L_x_12430) ;  /* 0x0000000c00447947 */ /* 0x000fec0003800000 */
.L_x_12427:
        /* <DEDUP_REMOVED lines=8> */
.L_x_12432:
[----:B------:R-:W2:Y:S02]  /*0580*/  LDG.E R30, desc[UR36][R4.64] ;  /* 0x00000024041e7981 */ /* 0x000ea4000c1e1900 */
[----:B--2---:R-:W-:Y:S01]  /*0590*/  SHF.R.S32.HI R31, RZ, 0x1f, R30 ;  /* 0x0000001fff1f7819 */ /* 0x004fe2000001141e */
[----:B------:R-:W-:Y:S06]  /*05a0*/  BRA `(.L_x_12430) ;  /* 0x0000000c00187947 */ /* 0x000fec0003800000 */
.L_x_12431:
[----:B------:R-:W2:Y:S02]  /*05b0*/  LDG.E.S16 R30, desc[UR36][R4.64] ;  /* 0x00000024041e7981 */ /* 0x000ea4000c1e1700 */
[----:B--2---:R-:W-:Y:S01]  /*05c0*/  SHF.R.S32.HI R31, RZ, 0x1f, R30 ;  /* 0x0000001fff1f7819 */ /* 0x004fe2000001141e */
[----:B------:R-:W-:Y:S06]  /*05d0*/  BRA `(.L_x_12430) ;  /* 0x0000000c000c7947 */ /* 0x000fec0003800000 */
.L_x_12426:
        /* <DEDUP_REMOVED lines=9> */
.L_x_12434:
[----:B------:R-:W2:Y:S02]  /*0670*/  LDG.E.U16 R4, desc[UR36][R4.64] ;  /* 0x0000002404047981 */ /* 0x000ea4000c1e1500 */
[----:B--2---:R-:W-:-:S06]  /*0680*/  HADD2.F32 R30, -RZ, R4.H0_H0 ;  /* 0x20000004ff1e7230 */ /* 0x004fcc0000004100 */
[----:B------:R-:W0:Y:S01]  /*0690*/  F2I.S64.TRUNC R30, R30 ;  /* 0x0000001e001e7311 */ /* 0x000e22000020d900 */
[----:B------:R-:W-:Y:S05]  /*06a0*/  BRA `(.L_x_12430) ;  /* 0x0000000800d87947 */ /* 0x000fea0003800000 */
.L_x_12433:
        /* <DEDUP_REMOVED lines=9> */
.L_x_12436:
[----:B------:R-:W2:Y:S02]  /*0740*/  LDG.E.U16 R4, desc[UR36][R4.64] ;  /* 0x0000002404047981 */ /* 0x000ea4000c1e1500 */
[----:B--2---:R-:W-:-:S06]  /*0750*/  HADD2.F32 R30, -RZ, R4.H0_H0 ;  /* 0x20000004ff1e7230 */ /* 0x004fcc0000004100 */
[----:B------:R-:W4:Y:S01]  /*0760*/  F2I.S64.TRUNC R30, R30 ;  /* 0x0000001e001e7311 */ /* 0x000f22000020d900 */
[----:B------:R-:W-:Y:S05]  /*0770*/  BRA `(.L_x_12430) ;  /* 0x0000000800a47947 */ /* 0x000fea0003800000 */
.L_x_12435:
[----:B------:R-:W2:Y:S02]  /*0780*/  LDG.E.64 R4, desc[UR36][R4.64] ;  /* 0x0000002404047981 */ /* 0x000ea4000c1e1b00 */
[----:B--2---:R2:W3:Y:S01]  /*0790*/  F2I.S64.F64.TRUNC R30, R4 ;  /* 0x00000004001e7311 */ /* 0x0044e2000030d900 */
[----:B------:R-:W-:Y:S05]  /*07a0*/  BRA `(.L_x_12430) ;  /* 0x0000000800987947 */ /* 0x000fea0003800000 */
.L_x_12425:
        /* <DEDUP_REMOVED lines=13> */
.L_x_12439:
[----:B------:R-:W2:Y:S02]  /*0880*/  LDG.E.64 R4, desc[UR36][R4.64] ;  /* 0x0000002404047981 */ /* 0x000ea4000c1e1b00 */
[----:B--2---:R0:W1:Y:S01]  /*0890*/  F2I.S64.F64.TRUNC R30, R4 ;  /* 0x00000004001e7311 */ /* 0x004062000030d900 */
[----:B------:R-:W-:Y:S05]  /*08a0*/  BRA `(.L_x_12430) ;  /* 0x0000000800587947 */ /* 0x000fea0003800000 */
.L_x_12438:
        /* <DEDUP_REMOVED lines=26> */
.L_x_12441:
        /* <DEDUP_REMOVED lines=14> */
.L_x_12440:
[----:B------:R-:W2:Y:S02]  /*0b30*/  LDG.E.U16 R30, desc[UR36][R4.64] ;  /* 0x00000024041e7981 */ /* 0x000ea4000c1e1500 */
[----:B--2---:R-:W-:-:S06]  /*0b40*/  IMAD.U32 R30, R30, 0x10000, RZ ;  /* 0x000100001e1e7824 */ /* 0x004fcc00078e00ff */
[----:B------:R-:W0:Y:S01]  /*0b50*/  F2I.S64.TRUNC R30, R30 ;  /* 0x0000001e001e7311 */ /* 0x000e22000020d900 */
[----:B------:R-:W-:Y:S05]  /*0b60*/  BRA `(.L_x_12430) ;  /* 0x0000000400a87947 */ /* 0x000fea0003800000 */
.L_x_12437:
        /* <DEDUP_REMOVED lines=11> */
.L_x_12444:
        /* <DEDUP_REMOVED lines=21> */
.L_x_12448:
[----:B------:R-:W-:Y:S05]  /*0d70*/  BSYNC.RECONVERGENT B1 ;  /* 0x0000000000017941 */ /* 0x000fea0003800200 */
.L_x_12447:
[----:B------:R-:W-:Y:S01]  /*0d80*/  IMAD.SHL.U32 R0, R0, 0x100000, RZ ;  /* 0x0010000000007824 */ /* 0x000fe200078e00ff */
[----:B------:R-:W-:-:S04]  /*0d90*/  LEA R3, R3, 0x3b800000, 0x17 ;  /* 0x3b80000003037811 */ /* 0x000fc800078eb8ff */
[----:B------:R-:W-:-:S07]  /*0da0*/  LOP3.LUT R30, R3, R0, R7, 0xfe, !PT ;  /* 0x00000000031e7212 */ /* 0x000fce00078efe07 */
.L_x_12446:
[----:B------:R-:W-:Y:S05]  /*0db0*/  BSYNC.RECONVERGENT B0 ;  /* 0x0000000000007941 */ /* 0x000fea0003800200 */
.L_x_12445:
[----:B------:R-:W0:Y:S01]  /*0dc0*/  F2I.S64.TRUNC R30, R30 ;  /* 0x0000001e001e7311 */ /* 0x000e22000020d900 */
[----:B------:R-:W-:Y:S05]  /*0dd0*/  BRA `(.L_x_12430) ;  /* 0x00000004000c7947 */ /* 0x000fea0003800000 */
.L_x_12443:
        /* <DEDUP_REMOVED lines=21> */
.L_x_12452:
[----:B------:R-:W-:Y:S05]  /*0f30*/  BSYNC.RECONVERGENT B1 ;  /* 0x0000000000017941 */ /* 0x000fea0003800200 */
.L_x_12451:
[----:B------:R-:W-:Y:S01]  /*0f40*/  IMAD.SHL.U32 R0, R0, 0x200000, RZ ;  /* 0x0020000000007824 */ /* 0x000fe200078e00ff */
[----:B------:R-:W-:-:S04]  /*0f50*/  LEA R3, R3, 0x37800000, 0x17 ;  /* 0x3780000003037811 */ /* 0x000fc800078eb8ff */
[----:B------:R-:W-:-:S07]  /*0f60*/  LOP3.LUT R30, R3, R0, R7, 0xfe, !PT ;  /* 0x00000000031e7212 */ /* 0x000fce00078efe07 */
.L_x_12450:
[----:B------:R-:W-:Y:S05]  /*0f70*/  BSYNC.RECONVERGENT B0 ;  /* 0x0000000000007941 */ /* 0x000fea0003800200 */
.L_x_12449:
[----:B------:R-:W0:Y:S01]  /*0f80*/  F2I.S64.TRUNC R30, R30 ;  /* 0x0000001e001e7311 */ /* 0x000e22000020d900 */
[----:B------:R-:W-:Y:S05]  /*0f90*/  BRA `(.L_x_12430) ;  /* 0x00000000009c7947 */ /* 0x000fea0003800000 */
.L_x_12442:
[----:B------:R-:W-:-:S09]  /*0fa0*/  UISETP.NE.AND UP0, UPT, UR4, 0x1c, UPT ;  /* 0x0000001c0400788c */ /* 0x000fd2000bf05270 */
[----:B------:R-:W-:Y:S05]  /*0fb0*/  BRA.U !UP0, `(.L_x_12453) ;  /* 0x00000001088c7547 */ /* 0x000fea000b800000 */
[----:B------:R-:W-:-:S09]  /*0fc0*/  UISETP.NE.AND UP0, UPT, UR4, 0x1d, UPT ;  /* 0x0000001d0400788c */ /* 0x000fd2000bf05270 */
[----:B------:R-:W-:Y:S05]  /*0fd0*/  BRA.U !UP0, `(.L_x_12454) ;  /* 0x00000001087c7547 */ /* 0x000fea000b800000 */
[----:B------:R-:W-:-:S09]  /*0fe0*/  UISETP.NE.AND UP0, UPT, UR4, 0x2c, UPT ;  /* 0x0000002c0400788c */ /* 0x000fd2000bf05270 */
[----:B------:R-:W-:Y:S05]  /*0ff0*/  BRA.U !UP0, `(.L_x_12455) ;  /* 0x0000000108487547 */ /* 0x000fea000b800000 */
.L_x_12429:
        /* <DEDUP_REMOVED lines=16> */
.L_x_12456:
[----:B------:R-:W-:Y:S01]  /*1100*/  CS2R R30, SRZ ;  /* 0x00000000001e7805 */ /* 0x000fe2000001ff00 */
[----:B------:R-:W-:Y:S06]  /*1110*/  BRA `(.L_x_12430) ;  /* 0x00000000003c7947 */ /* 0x000fec0003800000 */
.L_x_12455:
        /* <DEDUP_REMOVED lines=8> */
.L_x_12458:
[----:B------:R-:W-:Y:S05]  /*11a0*/  BSYNC.RECONVERGENT B0 ;  /* 0x0000000000007941 */ /* 0x000fea0003800200 */
.L_x_12457:
[----:B------:R-:W0:Y:S01]  /*11b0*/  F2I.S64.TRUNC R30, R30 ;  /* 0x0000001e001e7311 */ /* 0x000e22000020d900 */
[----:B------:R-:W-:Y:S05]  /*11c0*/  BRA `(.L_x_12430) ;  /* 0x0000000000107947 */ /* 0x000fea0003800000 */
.L_x_12454:
[----:B------:R0:W5:Y:S01]  /*11d0*/  LDG.E.64 R30, desc[UR36][R4.64] ;  /* 0x00000024041e7981 */ /* 0x000162000c1e1b00 */
[----:B------:R-:W-:Y:S05]  /*11e0*/  BRA `(.L_x_12430) ;  /* 0x0000000000087947 */ /* 0x000fea0003800000 */
.L_x_12453:
[----:B------:R0:W5:Y:S01]  /*11f0*/  LDG.E R30, desc[UR36][R4.64] ;  /* 0x00000024041e7981 */ /* 0x000162000c1e1900 */
[----:B------:R-:W-:-:S07]  /*1200*/  IMAD.MOV.U32 R31, RZ, RZ, RZ ;  /* 0x000000ffff1f7224 */ /* 0x000fce00078e00ff */
.L_x_12430:
[----:B------:R-:W-:-:S07]  /*1210*/  VIADD R29, R28, 0x80 ;  /* 0x000000801c1d7836 */ /* 0x000fce0000000000 */
.L_x_12424:
[----:B------:R-:W-:Y:S05]  /*1220*/  BSYNC.RECONVERGENT B6 ;  /* 0x0000000000067941 */ /* 0x000fea0003800200 */
.L_x_12423:
        /* <DEDUP_REMOVED lines=25> */
.L_x_12464:
[----:B------:R0:W5:Y:S01]  /*13c0*/  LDG.E.U8 R18, desc[UR36][R4.64] ;  /* 0x0000002404127981 */ /* 0x000162000c1e1100 */
[----:B------:R-:W-:Y:S01]  /*13d0*/  IMAD.MOV.U32 R19, RZ, RZ, RZ ;  /* 0x000000ffff137224 */ /* 0x000fe200078e00ff */
[----:B------:R-:W-:Y:S06]  /*13e0*/  BRA `(.L_x_12466) ;  /* 0x0000000c00447947 */ /* 0x000fec0003800000 */
.L_x_12463:
        /* <DEDUP_REMOVED lines=8> */
.L_x_12468:
[----:B------:R-:W2:Y:S02]  /*1470*/  LDG.E R18, desc[UR36][R4.64] ;  /* 0x0000002404127981 */ /* 0x000ea4000c1e1900 */
[----:B--2---:R-:W-:Y:S01]  /*1480*/  SHF.R.S32.HI R19, RZ, 0x1f, R18 ;  /* 0x0000001fff137819 */ /* 0x004fe20000011412 */
[----:B------:R-:W-:Y:S06]  /*1490*/  BRA `(.L_x_12466) ;  /* 0x0000000c00187947 */ /* 0x000fec0003800000 */
.L_x_12467:
[----:B------:R-:W2:Y:S02]  /*14a0*/  LDG.E.S16 R18, desc[UR36][R4.64] ;  /* 0x0000002404127981 */ /* 0x000ea4000c1e1700 */
[----:B--2---:R-:W-:Y:S01]  /*14b0*/  SHF.R.S32.HI R19, RZ, 0x1f, R18 ;  /* 0x0000001fff137819 */ /* 0x004fe20000011412 */
[----:B------:R-:W-:Y:S06]  /*14c0*/  BRA `(.L_x_12466) ;  /* 0x0000000c000c7947 */ /* 0x000fec0003800000 */
.L_x_12462:
        /* <DEDUP_REMOVED lines=9> */
.L_x_12470:
[----:B------:R-:W2:Y:S02]  /*1560*/  LDG.E.U16 R4, desc[UR36][R4.64] ;  /* 0x0000002404047981 */ /* 0x000ea4000c1e1500 */
[----:B--2---:R-:W-:-:S06]  /*1570*/  HADD2.F32 R18, -RZ, R4.H0_H0 ;  /* 0x20000004ff127230 */ /* 0x004fcc0000004100 */
[----:B------:R-:W0:Y:S01]  /*1580*/  F2I.S64.TRUNC R18, R18 ;  /* 0x0000001200127311 */ /* 0x000e22000020d900 */
[----:B------:R-:W-:Y:S05]  /*1590*/  BRA `(.L_x_12466) ;  /* 0x0000000800d87947 */ /* 0x000fea0003800000 */
.L_x_12469:
        /* <DEDUP_REMOVED lines=9> */
.L_x_12472:
[----:B------:R-:W2:Y:S02]  /*1630*/  LDG.E.U16 R4, desc[UR36][R4.64] ;  /* 0x0000002404047981 */ /* 0x000ea4000c1e1500 */
[----:B--2---:R-:W-:-:S06]  /*1640*/  HADD2.F32 R18, -RZ, R4.H0_H0 ;  /* 0x20000004ff127230 */ /* 0x004fcc0000004100 */
[----:B------:R-:W0:Y:S01]  /*1650*/  F2I.S64.TRUNC R18, R18 ;  /* 0x0000001200127311 */ /* 0x000e22000020d900 */
[----:B------:R-:W-:Y:S05]  /*1660*/  BRA `(.L_x_12466) ;  /* 0x0000000800a47947 */ /* 0x000fea0003800000 */
.L_x_12471:
[----:B------:R-:W2:Y:S02]  /*1670*/  LDG.E.64 R4, desc[UR36][R4.64] ;  /* 0x0000002404047981 */ /* 0x000ea4000c1e1b00 */
[----:B--2---:R0:W1:Y:S01]  /*1680*/  F2I.S64.F64.TRUNC R18, R4 ;  /* 0x0000000400127311 */ /* 0x004062000030d900 */
[----:B------:R-:W-:Y:S05]  /*1690*/  BRA `(.L_x_12466) ;  /* 0x0000000800987947 */ /* 0x000fea0003800000 */
.L_x_12461:
        /* <DEDUP_REMOVED lines=13> */
.L_x_12475:
[----:B------:R-:W2:Y:S02]  /*1770*/  LDG.E.64 R4, desc[UR36][R4.64] ;  /* 0x0000002404047981 */ /* 0x000ea4000c1e1b00 */
[----:B--2---:R0:W1:Y:S01]  /*1780*/  F2I.S64.F64.TRUNC R18, R4 ;  /* 0x0000000400127311 */ /* 0x004062000030d900 */
[----:B------:R-:W-:Y:S05]  /*1790*/  BRA `(.L_x_12466) ;  /* 0x0000000800587947 */ /* 0x000fea0003800000 */
.L_x_12474:
        /* <DEDUP_REMOVED lines=26> */
.L_x_12477:
        /* <DEDUP_REMOVED lines=14> */
.L_x_12476:
[----:B------:R-:W2:Y:S02]  /*1a20*/  LDG.E.U16 R18, desc[UR36][R4.64] ;  /* 0x0000002404127981 */ /* 0x000ea4000c1e1500 */
[----:B--2---:R-:W-:-:S06]  /*1a30*/  IMAD.U32 R18, R18, 0x10000, RZ ;  /* 0x0001000012127824 */ /* 0x004fcc00078e00ff */
[----:B------:R-:W0:Y:S01]  /*1a40*/  F2I.S64.TRUNC R18, R18 ;  /* 0x0000001200127311 */ /* 0x000e22000020d900 */
[----:B------:R-:W-:Y:S05]  /*1a50*/  BRA `(.L_x_12466) ;  /* 0x0000000400a87947 */ /* 0x000fea0003800000 */
.L_x_12473:
        /* <DEDUP_REMOVED lines=11> */
.L_x_12480:
        /* <DEDUP_REMOVED lines=21> */
.L_x_12484:
[----:B------:R-:W-:Y:S05]  /*1c60*/  BSYNC.RECONVERGENT B1 ;  /* 0x0000000000017941 */ /* 0x000fea0003800200 */
.L_x_12483:
[----:B------:R-:W-:Y:S01]  /*1c70*/  IMAD.SHL.U32 R0, R0, 0x100000, RZ ;  /* 0x0010000000007824 */ /* 0x000fe200078e00ff */
[----:B------:R-:W-:-:S04]  /*1c80*/  LEA R3, R3, 0x3b800000, 0x17 ;  /* 0x3b80000003037811 */ /* 0x000fc800078eb8ff */
[----:B------:R-:W-:-:S07]  /*1c90*/  LOP3.LUT R18, R3, R0, R7, 0xfe, !PT ;  /* 0x0000000003127212 */ /* 0x000fce00078efe07 */
.L_x_12482:
[----:B------:R-:W-:Y:S05]  /*1ca0*/  BSYNC.RECONVERGENT B0 ;  /* 0x0000000000007941 */ /* 0x000fea0003800200 */
.L_x_12481:
[----:B------:R-:W0:Y:S01]  /*1cb0*/  F2I.S64.TRUNC R18, R18 ;  /* 0x0000001200127311 */ /* 0x000e22000020d900 */
[----:B------:R-:W-:Y:S05]  /*1cc0*/  BRA `(.L_x_12466) ;  /* 0x00000004000c7947 */ /* 0x000fea0003800000 */
.L_x_12479:
        /* <DEDUP_REMOVED lines=21> */
.L_x_12488:
[----:B------:R-:W-:Y:S05]  /*1e20*/  BSYNC.RECONVERGENT B1 ;  /* 0x0000000000017941 */ /* 0x000fea0003800200 */
.L_x_12487:
[----:B------:R-:W-:Y:S01]  /*1e30*/  IMAD.SHL.U32 R0, R0, 0x200000, RZ ;  /* 0x0020000000007824 */ /* 0x000fe200078e00ff */
[----:B------:R-:W-:-:S04]  /*1e40*/  LEA R3, R3, 0x37800000, 0x17 ;  /* 0x3780000003037811 */ /* 0x000fc800078eb8ff */
[----:B------:R-:W-:-:S07]  /*1e50*/  LOP3.LUT R18, R3, R0, R7, 0xfe, !PT ;  /* 0x0000000003127212 */ /* 0x000fce00078efe07 */
.L_x_12486:
[----:B------:R-:W-:Y:S05]  /*1e60*/  BSYNC.RECONVERGENT B0 ;  /* 0x0000000000007941 */ /* 0x000fea0003800200 */
.L_x_12485:
[----:B------:R-:W0:Y:S01]  /*1e70*/  F2I.S64.TRUNC R18, R18 ;  /* 0x0000001200127311 */ /* 0x000e22000020d900 */
[----:B------:R-:W-:Y:S05]  /*1e80*/  BRA `(.L_x_12466) ;  /* 0x00000000009c7947 */ /* 0x000fea0003800000 */
.L_x_12478:
        /* <DEDUP_REMOVED lines=14> */
.L_x_12492:
[----:B------:R-:W-:Y:S05]  /*1f70*/  BSYNC.RECONVERGENT B0 ;  /* 0x0000000000007941 */ /* 0x000fea0003800200 */
.L_x_12491:
[----:B------:R-:W0:Y:S01]  /*1f80*/  F2I.S64.TRUNC R18, R18 ;  /* 0x0000001200127311 */ /* 0x000e22000020d900 */
[----:B------:R-:W-:Y:S05]  /*1f90*/  BRA `(.L_x_12466) ;  /* 0x0000000000587947 */ /* 0x000fea0003800000 */
.L_x_12465:
        /* <DEDUP_REMOVED lines=16> */
.L_x_12493:
[----:B------:R-:W-:Y:S01]  /*20a0*/  CS2R R18, SRZ ;  /* 0x0000000000127805 */ /* 0x000fe2000001ff00 */
[----:B------:R-:W-:Y:S06]  /*20b0*/  BRA `(.L_x_12466) ;  /* 0x0000000000107947 */ /* 0x000fec0003800000 */
.L_x_12490:
[----:B------:R0:W5:Y:S01]  /*20c0*/  LDG.E.64 R18, desc[UR36][R4.64] ;  /* 0x0000002404127981 */ /* 0x000162000c1e1b00 */
[----:B------:R-:W-:Y:S05]  /*20d0*/  BRA `(.L_x_12466) ;  /* 0x0000000000087947 */ /* 0x000fea0003800000 */
.L_x_12489:
[----:B------:R0:W5:Y:S01]  /*20e0*/  LDG.E R18, desc[UR36][R4.64] ;  /* 0x0000002404127981 */ /* 0x000162000c1e1900 */
[----:B------:R-:W-:-:S07]  /*20f0*/  IMAD.MOV.U32 R19, RZ, RZ, RZ ;  /* 0x000000ffff137224 */ /* 0x000fce00078e00ff */
.L_x_12466:
[----:B------:R-:W-:-:S07]  /*2100*/  VIADD R29, R29, 0x80 ;  /* 0x000000801d1d7836 */ /* 0x000fce0000000000 */
.L_x_12460:
[----:B------:R-:W-:Y:S05]  /*2110*/  BSYNC.RECONVERGENT B6 ;  /* 0x0000000000067941 */ /* 0x000fea0003800200 */
.L_x_12459:
        /* <DEDUP_REMOVED lines=25> */
.L_x_12499:
[----:B------:R0:W5:Y:S01]  /*22b0*/  LDG.E.U8 R22, desc[UR36][R4.64] ;  /* 0x0000002404167981 */ /* 0x000162000c1e1100 */
[----:B------:R-:W-:Y:S01]  /*22c0*/  IMAD.MOV.U32 R23, RZ, RZ, RZ ;  /* 0x000000ffff177224 */ /* 0x000fe200078e00ff */
[----:B------:R-:W-:Y:S06]  /*22d0*/  BRA `(.L_x_12501) ;  /* 0x0000000c00447947 */ /* 0x000fec0003800000 */
.L_x_12498:
        /* <DEDUP_REMOVED lines=8> */
.L_x_12503:
[----:B------:R-:W2:Y:S02]  /*2360*/  LDG.E R22, desc[UR36][R4.64] ;  /* 0x0000002404167981 */ /* 0x000ea4000c1e1900 */
[----:B--2---:R-:W-:Y:S01]  /*2370*/  SHF.R.S32.HI R23, RZ, 0x1f, R22 ;  /* 0x0000001fff177819 */ /* 0x004fe20000011416 */
[----:B------:R-:W-:Y:S06]  /*2380*/  BRA `(.L_x_12501) ;  /* 0x0000000c00187947 */ /* 0x000fec0003800000 */
.L_x_12502:
[----:B------:R-:W2:Y:S02]  /*2390*/  LDG.E.S16 R22, desc[UR36][R4.64] ;  /* 0x0000002404167981 */ /* 0x000ea4000c1e1700 */
[----:B--2---:R-:W-:Y:S01]  /*23a0*/  SHF.R.S32.HI R23, RZ, 0x1f, R22 ;  /* 0x0000001fff177819 */ /* 0x004fe20000011416 */
[----:B------:R-:W-:Y:S06]  /*23b0*/  BRA `(.L_x_12501) ;  /* 0x0000000c000c7947 */ /* 0x000fec0003800000 */
.L_x_12497:
        /* <DEDUP_REMOVED lines=9> */
.L_x_12505:
[----:B------:R-:W2:Y:S02]  /*2450*/  LDG.E.U16 R4, desc[UR36][R4.64] ;  /* 0x0000002404047981 */ /* 0x000ea4000c1e1500 */
[----:B--2---:R-:W-:-:S06]  /*2460*/  HADD2.F32 R22, -RZ, R4.H0_H0 ;  /* 0x20000004ff167230 */ /* 0x004fcc0000004100 */
[----:B------:R-:W0:Y:S01]  /*2470*/  F2I.S64.TRUNC R22, R22 ;  /* 0x0000001600167311 */ /* 0x000e22000020d900 */
[----:B------:R-:W-:Y:S05]  /*2480*/  BRA `(.L_x_12501) ;  /* 0x0000000800d87947 */ /* 0x000fea0003800000 */
.L_x_12504:
        /* <DEDUP_REMOVED lines=9> */
.L_x_12507:
[----:B------:R-:W2:Y:S02]  /*2520*/  LDG.E.U16 R4, desc[UR36][R4.64] ;  /* 0x0000002404047981 */ /* 0x000ea4000c1e1500 */
[----:B--2---:R-:W-:-:S06]  /*2530*/  HADD2.F32 R22, -RZ, R4.H0_H0 ;  /* 0x20000004ff167230 */ /* 0x004fcc0000004100 */
[----:B------:R-:W0:Y:S01]  /*2540*/  F2I.S64.TRUNC R22, R22 ;  /* 0x0000001600167311 */ /* 0x000e22000020d900 */
[----:B------:R-:W-:Y:S05]  /*2550*/  BRA `(.L_x_12501) ;  /* 0x0000000800a47947 */ /* 0x000fea0003800000 */
.L_x_12506:
[----:B------:R-:W2:Y:S02]  /*2560*/  LDG.E.64 R4, desc[UR36][R4.64] ;  /* 0x0000002404047981 */ /* 0x000ea4000c1e1b00 */
[----:B--2---:R0:W1:Y:S01]  /*2570*/  F2I.S64.F64.TRUNC R22, R4 ;  /* 0x0000000400167311 */ /* 0x004062000030d900 */
[----:B------:R-:W-:Y:S05]  /*2580*/  BRA `(.L_x_12501) ;  /* 0x0000000800987947 */ /* 0x000fea0003800000 */
.L_x_12496:
        /* <DEDUP_REMOVED lines=13> */
.L_x_12510:
[----:B------:R-:W2:Y:S02]  /*2660*/  LDG.E.64 R4, desc[UR36][R4.64] ;  /* 0x0000002404047981 */ /* 0x000ea4000c1e1b00 */
[----:B--2---:R0:W1:Y:S01]  /*2670*/  F2I.S64.F64.TRUNC R22, R4 ;  /* 0x0000000400167311 */ /* 0x004062000030d900 */
[----:B------:R-:W-:Y:S05]  /*2680*/  BRA `(.L_x_12501) ;  /* 0x0000000800587947 */ /* 0x000fea0003800000 */
.L_x_12509:
        /* <DEDUP_REMOVED lines=26> */
.L_x_12512:
        /* <DEDUP_REMOVED lines=14> */
.L_x_12511:
[----:B------:R-:W2:Y:S02]  /*2910*/  LDG.E.U16 R22, desc[UR36][R4.64] ;  /* 0x0000002404167981 */ /* 0x000ea4000c1e1500 */
[----:B--2---:R-:W-:-:S06]  /*2920*/  IMAD.U32 R22, R22, 0x10000, RZ ;  /* 0x0001000016167824 */ /* 0x004fcc00078e00ff */
[----:B------:R-:W0:Y:S01]  /*2930*/  F2I.S64.TRUNC R22, R22 ;  /* 0x0000001600167311 */ /* 0x000e22000020d900 */
[----:B------:R-:W-:Y:S05]  /*2940*/  BRA `(.L_x_12501) ;  /* 0x0000000400a87947 */ /* 0x000fea0003800000 */
.L_x_12508:
        /* <DEDUP_REMOVED lines=11> */
.L_x_12515:
        /* <DEDUP_REMOVED lines=21> */
.L_x_12519:
[----:B------:R-:W-:Y:S05]  /*2b50*/  BSYNC.RECONVERGENT B1 ;  /* 0x0000000000017941 */ /* 0x000fea0003800200 */
.L_x_12518:
[----:B------:R-:W-:Y:S01]  /*2b60*/  IMAD.SHL.U32 R0, R0, 0x100000, RZ ;  /* 0x0010000000007824 */ /* 0x000fe200078e00ff */
[----:B------:R-:W-:-:S04]  /*2b70*/  LEA R3, R3, 0x3b800000, 0x17 ;  /* 0x3b80000003037811 */ /* 0x000fc800078eb8ff */
[----:B------:R-:W-:-:S07]  /*2b80*/  LOP3.LUT R22, R3, R0, R7, 0xfe, !PT ;  /* 0x0000000003167212 */ /* 0x000fce00078efe07 */
.L_x_12517:
[----:B------:R-:W-:Y:S05]  /*2b90*/  BSYNC.RECONVERGENT B0 ;  /* 0x0000000000007941 */ /* 0x000fea0003800200 */
.L_x_12516:
[----:B------:R-:W1:Y:S01]  /*2ba0*/  F2I.S64.TRUNC R22, R22 ;  /* 0x0000001600167311 */ /* 0x000e62000020d900 */
[----:B------:R-:W-:Y:S05]  /*2bb0*/  BRA `(.L_x_12501) ;  /* 0x00000004000c7947 */ /* 0x000fea0003800000 */
.L_x_12514:
        /* <DEDUP_REMOVED lines=21> */
.L_x_12523:
[----:B------:R-:W-:Y:S05]  /*2d10*/  BSYNC.RECONVERGENT B1 ;  /* 0x0000000000017941 */ /* 0x000fea0003800200 */
.L_x_12522:
[----:B------:R-:W-:Y:S01]  /*2d20*/  IMAD.SHL.U32 R0, R0, 0x200000, RZ ;  /* 0x0020000000007824 */ /* 0x000fe200078e00ff */
[----:B------:R-:W-:-:S04]  /*2d30*/  LEA R3, R3, 0x37800000, 0x17 ;  /* 0x3780000003037811 */ /* 0x000fc800078eb8ff */
[----:B------:R-:W-:-:S07]  /*2d40*/  LOP3.LUT R22, R3, R0, R7, 0xfe, !PT ;  /* 0x0000000003167212 */ /* 0x000fce00078efe07 */
.L_x_12521:
[----:B------:R-:W-:Y:S05]  /*2d50*/  BSYNC.RECONVERGENT B0 ;  /* 0x0000000000007941 */ /* 0x000fea0003800200 */
.L_x_12520:
[----:B------:R-:W2:Y:S01]  /*2d60*/  F2I.S64.TRUNC R22, R22 ;  /* 0x0000001600167311 */ /* 0x000ea2000020d900 */
[----:B------:R-:W-:Y:S05]  /*2d70*/  BRA `(.L_x_12501) ;  /* 0x00000000009c7947 */ /* 0x000fea0003800000 */
.L_x_12513:
        /* <DEDUP_REMOVED lines=14> */
.L_x_12527:
[----:B------:R-:W-:Y:S05]  /*2e60*/  BSYNC.RECONVERGENT B0 ;  /* 0x0000000000007941 */ /* 0x000fea0003800200 */
.L_x_12526:
[----:B------:R-:W0:Y:S01]  /*2e70*/  F2I.S64.TRUNC R22, R22 ;  /* 0x0000001600167311 */ /* 0x000e22000020d900 */
[----:B------:R-:W-:Y:S05]  /*2e80*/  BRA `(.L_x_12501) ;  /* 0x0000000000587947 */ /* 0x000fea0003800000 */
.L_x_12500:
        /* <DEDUP_REMOVED lines=16> */
.L_x_12528:
[----:B------:R-:W-:Y:S01]  /*2f90*/  CS2R R22, SRZ ;  /* 0x0000000000167805 */ /* 0x000fe2000001ff00 */
[----:B------:R-:W-:Y:S06]  /*2fa0*/  BRA `(.L_x_12501) ;  /* 0x0000000000107947 */ /* 0x000fec0003800000 */
.L_x_12525:
[----:B------:R0:W5:Y:S01]  /*2fb0*/  LDG.E.64 R22, desc[UR36][R4.64] ;  /* 0x0000002404167981 */ /* 0x000162000c1e1b00 */
[----:B------:R-:W-:Y:S05]  /*2fc0*/  BRA `(.L_x_12501) ;  /* 0x0000000000087947 */ /* 0x000fea0003800000 */
.L_x_12524:
[----:B------:R0:W5:Y:S01]  /*2fd0*/  LDG.E R22, desc[UR36][R4.64] ;  /* 0x0000002404167981 */ /* 0x000162000c1e1900 */
[----:B------:R-:W-:-:S07]  /*2fe0*/  IMAD.MOV.U32 R23, RZ, RZ, RZ ;  /* 0x000000ffff177224 */ /* 0x000fce00078e00ff */
.L_x_12501:
[----:B------:R-:W-:-:S07]  /*2ff0*/  VIADD R29, R29, 0x80 ;  /* 0x000000801d1d7836 */ /* 0x000fce0000000000 */
.L_x_12495:
[----:B------:R-:W-:Y:S05]  /*3000*/  BSYNC.RECONVERGENT B6 ;  /* 0x0000000000067941 */ /* 0x000fea0003800200 */
.L_x_12494:
        /* <DEDUP_REMOVED lines=25> */
.L_x_12534:
[----:B------:R0:W5:Y:S01]  /*31a0*/  LDG.E.U8 R24, desc[UR36][R4.64] ;  /* 0x0000002404187981 */ /* 0x000162000c1e1100 */
[----:B------:R-:W-:Y:S01]  /*31b0*/  IMAD.MOV.U32 R25, RZ, RZ, RZ ;  /* 0x000000ffff197224 */ /* 0x000fe200078e00ff */
[----:B------:R-:W-:Y:S06]  /*31c0*/  BRA `(.L_x_12530) ;  /* 0x0000000c00407947 */ /* 0x000fec0003800000 */
.L_x_12533:
        /* <DEDUP_REMOVED lines=8> */
.L_x_12537:
[----:B------:R-:W2:Y:S02]  /*3250*/  LDG.E R24, desc[UR36][R4.64] ;  /* 0x0000002404187981 */ /* 0x000ea4000c1e1900 */
[----:B--2---:R-:W-:Y:S01]  /*3260*/  SHF.R.S32.HI R25, RZ, 0x1f, R24 ;  /* 0x0000001fff197819 */ /* 0x004fe20000011418 */
[----:B------:R-:W-:Y:S06]  /*3270*/  BRA `(.L_x_12530) ;  /* 0x0000000c00147947 */ /* 0x000fec0003800000 */
.L_x_12536:
[----:B------:R-:W2:Y:S02]  /*3280*/  LDG.E.S16 R24, desc[UR36][R4.64] ;  /* 0x0000002404187981 */ /* 0x000ea4000c1e1700 */
[----:B--2---:R-:W-:Y:S01]  /*3290*/  SHF.R.S32.HI R25, RZ, 0x1f, R24 ;  /* 0x0000001fff197819 */ /* 0x004fe20000011418 */
[----:B------:R-:W-:Y:S06]  /*32a0*/  BRA `(.L_x_12530) ;  /* 0x0000000c00087947 */ /* 0x000fec0003800000 */
.L_x_12532:
        /* <DEDUP_REMOVED lines=9> */
.L_x_12539:
[----:B------:R-:W2:Y:S02]  /*3340*/  LDG.E.U16 R4, desc[UR36][R4.64] ;  /* 0x0000002404047981 */ /* 0x000ea4000c1e1500 */
[----:B--2---:R-:W-:-:S06]  /*3350*/  HADD2.F32 R24, -RZ, R4.H0_H0 ;  /* 0x20000004ff187230 */ /* 0x004fcc0000004100 */
[----:B------:R-:W0:Y:S01]  /*3360*/  F2I.S64.TRUNC R24, R24 ;  /* 0x0000001800187311 */ /* 0x000e22000020d900 */
[----:B------:R-:W-:Y:S05]  /*3370*/  BRA `(.L_x_12530) ;  /* 0x0000000800d47947 */ /* 0x000fea0003800000 */
.L_x_12538:
        /* <DEDUP_REMOVED lines=9> */
.L_x_12541:
[----:B------:R-:W2:Y:S02]  /*3410*/  LDG.E.U16 R4, desc[UR36][R4.64] ;  /* 0x0000002404047981 */ /* 0x000ea4000c1e1500 */
[----:B--2---:R-:W-:-:S06]  /*3420*/  HADD2.F32 R24, -RZ, R4.H0_H0 ;  /* 0x20000004ff187230 */ /* 0x004fcc0000004100 */
[----:B------:R-:W0:Y:S01]  /*3430*/  F2I.S64.TRUNC R24, R24 ;  /* 0x0000001800187311 */ /* 0x000e22000020d900 */
[----:B------:R-:W-:Y:S05]  /*3440*/  BRA `(.L_x_12530) ;  /* 0x0000000800a07947 */ /* 0x000fea0003800000 */
.L_x_12540:
[----:B------:R-:W2:Y:S02]  /*3450*/  LDG.E.64 R4, desc[UR36][R4.64] ;  /* 0x0000002404047981 */ /* 0x000ea4000c1e1b00 */
[----:B--2---:R0:W1:Y:S01]  /*3460*/  F2I.S64.F64.TRUNC R24, R4 ;  /* 0x0000000400187311 */ /* 0x004062000030d900 */
[----:B------:R-:W-:Y:S05]  /*3470*/  BRA `(.L_x_12530) ;  /* 0x0000000800947947 */ /* 0x000fea0003800000 */
.L_x_12531:
        /* <DEDUP_REMOVED lines=13> */
.L_x_12544:
[----:B------:R-:W2:Y:S02]  /*3550*/  LDG.E.64 R4, desc[UR36][R4.64] ;  /* 0x0000002404047981 */ /* 0x000ea4000c1e1b00 */
[----:B--2---:R0:W1:Y:S01]  /*3560*/  F2I.S64.F64.TRUNC R24, R4 ;  /* 0x0000000400187311 */ /* 0x004062000030d900 */
[----:B------:R-:W-:Y:S05]  /*3570*/  BRA `(.L_x_12530) ;  /* 0x0000000800547947 */ /* 0x000fea0003800000 */
.L_x_12543:
        /* <DEDUP_REMOVED lines=26> */
.L_x_12546:
        /* <DEDUP_REMOVED lines=14> */
.L_x_12545:
[----:B------:R-:W2:Y:S02]  /*3800*/  LDG.E.U16 R24, desc[UR36][R4.64] ;  /* 0x0000002404187981 */ /* 0x000ea4000c1e1500 */
[----:B--2---:R-:W-:-:S06]  /*3810*/  IMAD.U32 R24, R24, 0x10000, RZ ;  /* 0x0001000018187824 */ /* 0x004fcc00078e00ff */
[----:B------:R-:W0:Y:S01]  /*3820*/  F2I.S64.TRUNC R24, R24 ;  /* 0x0000001800187311 */ /* 0x000e22000020d900 */
[----:B------:R-:W-:Y:S05]  /*3830*/  BRA `(.L_x_12530) ;  /* 0x0000000400a47947 */ /* 0x000fea0003800000 */
.L_x_12542:
        /* <DEDUP_REMOVED lines=11> */
.L_x_12549:
        /* <DEDUP_REMOVED lines=21> */
.L_x_12553:
[----:B------:R-:W-:Y:S05]  /*3a40*/  BSYNC.RECONVERGENT B1 ;  /* 0x0000000000017941 */ /* 0x000fea0003800200 */
.L_x_12552:
[----:B------:R-:W-:Y:S01]  /*3a50*/  IMAD.SHL.U32 R0, R0, 0x100000, RZ ;  /* 0x0010000000007824 */ /* 0x000fe200078e00ff */
[----:B------:R-:W-:-:S04]  /*3a60*/  LEA R3, R3, 0x3b800000, 0x17 ;  /* 0x3b80000003037811 */ /* 0x000fc800078eb8ff */
[----:B------:R-:W-:-:S07]  /*3a70*/  LOP3.LUT R24, R3, R0, R7, 0xfe, !PT ;  /* 0x0000000003187212 */ /* 0x000fce00078efe07 */
.L_x_12551:
[----:B------:R-:W-:Y:S05]  /*3a80*/  BSYNC.RECONVERGENT B0 ;  /* 0x0000000000007941 */ /* 0x000fea0003800200 */
.L_x_12550:
[----:B------:R-:W0:Y:S01]  /*3a90*/  F2I.S64.TRUNC R24, R24 ;  /* 0x0000001800187311 */ /* 0x000e22000020d900 */
[----:B------:R-:W-:Y:S05]  /*3aa0*/  BRA `(.L_x_12530) ;  /* 0x0000000400087947 */ /* 0x000fea0003800000 */
.L_x_12548:
        /* <DEDUP_REMOVED lines=21> */
.L_x_12557:
[----:B------:R-:W-:Y:S05]  /*3c00*/  BSYNC.RECONVERGENT B1 ;  /* 0x0000000000017941 */ /* 0x000fea0003800200 */
.L_x_12556:
[----:B------:R-:W-:Y:S01]  /*3c10*/  IMAD.SHL.U32 R0, R0, 0x200000, RZ ;  /* 0x0020000000007824 */ /* 0x000fe200078e00ff */
[----:B------:R-:W-:-:S04]  /*3c20*/  LEA R3, R3, 0x37800000, 0x17 ;  /* 0x3780000003037811 */ /* 0x000fc800078eb8ff */
[----:B------:R-:W-:-:S07]  /*3c30*/  LOP3.LUT R24, R3, R0, R7, 0xfe, !PT ;  /* 0x0000000003187212 */ /* 0x000fce00078efe07 */
.L_x_12555:
[----:B------:R-:W-:Y:S05]  /*3c40*/  BSYNC.RECONVERGENT B0 ;  /* 0x0000000000007941 */ /* 0x000fea0003800200 */
.L_x_12554:
[----:B------:R-:W0:Y:S01]  /*3c50*/  F2I.S64.TRUNC R24, R24 ;  /* 0x0000001800187311 */ /* 0x000e22000020d900 */
[----:B------:R-:W-:Y:S05]  /*3c60*/  BRA `(.L_x_12530) ;  /* 0x0000000000987947 */ /* 0x000fea0003800000 */
.L_x_12547:
        /* <DEDUP_REMOVED lines=14> */
.L_x_12561:
[----:B------:R-:W-:Y:S05]  /*3d50*/  BSYNC.RECONVERGENT B0 ;  /* 0x0000000000007941 */ /* 0x000fea0003800200 */
.L_x_12560:
[----:B------:R-:W0:Y:S01]  /*3d60*/  F2I.S64.TRUNC R24, R24 ;  /* 0x0000001800187311 */ /* 0x000e22000020d900 */
[----:B------:R-:W-:Y:S05]  /*3d70*/  BRA `(.L_x_12530) ;  /* 0x0000000000547947 */ /* 0x000fea0003800000 */
.L_x_12535:
        /* <DEDUP_REMOVED lines=16> */
.L_x_12562:
[----:B------:R-:W-:Y:S05]  /*3e80*/  BRA `(.L_x_12530) ;  /* 0x0000000000107947 */ /* 0x000fea0003800000 */
.L_x_12559:
[----:B------:R0:W5:Y:S01]  /*3e90*/  LDG.E.64 R24, desc[UR36][R4.64] ;  /* 0x0000002404187981 */ /* 0x000162000c1e1b00 */
[----:B------:R-:W-:Y:S05]  /*3ea0*/  BRA `(.L_x_12530) ;  /* 0x0000000000087947 */ /* 0x000fea0003800000 */
.L_x_12558:
[----:B------:R0:W5:Y:S01]  /*3eb0*/  LDG.E R24, desc[UR36][R4.64] ;  /* 0x0000002404187981 */ /* 0x000162000c1e1900 */
[----:B------:R-:W-:-:S07]  /*3ec0*/  IMAD.MOV.U32 R25, RZ, RZ, RZ ;  /* 0x000000ffff197224 */ /* 0x000fce00078e00ff */
.L_x_12530:
[----:B------:R-:W-:Y:S05]  /*3ed0*/  BSYNC.RECONVERGENT B6 ;  /* 0x0000000000067941 */ /* 0x000fea0003800200 */
.L_x_12529:
        /* <DEDUP_REMOVED lines=16> */
.L_x_12565:
        /* <DEDUP_REMOVED lines=32> */
.L_x_12568:
        /* <DEDUP_REMOVED lines=73> */
.L_x_12567:
        /* <DEDUP_REMOVED lines=55> */
.L_x_12569:
        /* <DEDUP_REMOVED lines=38> */
.L_x_12570:
        /* <DEDUP_REMOVED lines=19> */
.L_x_12566:
        /* <DEDUP_REMOVED lines=13> */
.L_x_12572:
        /* <DEDUP_REMOVED lines=27> */
.L_x_12571:
        /* <DEDUP_REMOVED lines=10> */
.L_x_12574:
        /* <DEDUP_REMOVED lines=27> */
.L_x_12573:
        /* <DEDUP_REMOVED lines=18> */
.L_x_12564:
[----:B------:R-:W-:Y:S05]  /*5360*/  BSYNC.RECONVERGENT B0 ;  /* 0x0000000000007941 */ /* 0x000fea0003800200 */
.L_x_12563:
        /* <DEDUP_REMOVED lines=12> */
.L_x_12577:
        /* <DEDUP_REMOVED lines=32> */
.L_x_12580:
        /* <DEDUP_REMOVED lines=73> */
.L_x_12579:
        /* <DEDUP_REMOVED lines=56> */
.L_x_12581:
        /* <DEDUP_REMOVED lines=38> */
.L_x_12582:
        /* <DEDUP_REMOVED lines=19> */
.L_x_12578:
        /* <DEDUP_REMOVED lines=15> */
.L_x_12584:
        /* <DEDUP_REMOVED lines=27> */
.L_x_12583:
        /* <DEDUP_REMOVED lines=12> */
.L_x_12586:
        /* <DEDUP_REMOVED lines=27> */
.L_x_12585:
        /* <DEDUP_REMOVED lines=18> */
.L_x_12576:
[----:B------:R-:W-:Y:S05]  /*6800*/  BSYNC.RECONVERGENT B0 ;  /* 0x0000000000007941 */ /* 0x000fea0003800200 */
.L_x_12575:
        /* <DEDUP_REMOVED lines=12> */
.L_x_12589:
        /* <DEDUP_REMOVED lines=32> */
.L_x_12592:
        /* <DEDUP_REMOVED lines=73> */
.L_x_12591:
        /* <DEDUP_REMOVED lines=55> */
.L_x_12593:
        /* <DEDUP_REMOVED lines=38> */
.L_x_12594:
        /* <DEDUP_REMOVED lines=19> */
.L_x_12590:
        /* <DEDUP_REMOVED lines=16> */
.L_x_12596:
        /* <DEDUP_REMOVED lines=27> */
.L_x_12595:
[----:B------:R-:W-:Y:S05]  /*7910*/  @!P0 BRA `(.L_x_12597) ;  /* 0x0000000000848947 */ /* 0x000fea0003800000 */
[----:B------:R-:W0:Y:S01]  /*7920*/  LDCU.64 UR4, c[0x0][0x3f8] ;  /* 0x00007f00ff0477ac */ /* 0x000e220008000a00 */
[----:B------:R-:W-:Y:S01]  /*7930*/  BSSY.RECONVERGENT B1, `(.L_x_12597) ;  /* 0x000001f000017945 */ /* 0x000fe20003800200 */
[----:B---345:R-:W-:Y:S02]  /*7940*/  IMAD.MOV.U32 R31, RZ, RZ, R15 ;  /* 0x000000ffff1f7224 */ /* 0x038fe400078e000f */
[----:B------:R-:W-:Y:S02]  /*7950*/  IMAD.MOV.U32 R33, RZ, RZ, R5 ;  /* 0x000000ffff217224 */ /* 0x000fe400078e0005 */
[----:B0-----:R-:W-:Y:S02]  /*7960*/  IMAD.U32 R35, RZ, RZ, UR4 ;  /* 0x00000004ff237e24 */ /* 0x001fe4000f8e00ff */
[----:B------:R-:W-:-:S07]  /*7970*/  IMAD.U32 R34, RZ, RZ, UR5 ;  /* 0x00000005ff227e24 */ /* 0x000fce000f8e00ff */
.L_x_12598:
        /* <DEDUP_REMOVED lines=27> */
.L_x_12597:
        /* <DEDUP_REMOVED lines=18> */
.L_x_12588:
[----:B------:R-:W-:Y:S05]  /*7c50*/  BSYNC.RECONVERGENT B0 ;  /* 0x0000000000007941 */ /* 0x000fea0003800200 */
.L_x_12587:
        /* <DEDUP_REMOVED lines=12> */
.L_x_12601:
        /* <DEDUP_REMOVED lines=32> */
.L_x_12604:
        /* <DEDUP_REMOVED lines=73> */
.L_x_12603:
        /* <DEDUP_REMOVED lines=53> */
.L_x_12605:
        /* <DEDUP_REMOVED lines=33> */
.L_x_12606:
        /* <DEDUP_REMOVED lines=16> */
.L_x_12602:
        /* <DEDUP_REMOVED lines=16> */
.L_x_12608:
        /* <DEDUP_REMOVED lines=27> */
.L_x_12607:
[----:B------:R-:W-:Y:S05]  /*8cc0*/  @!P0 BRA `(.L_x_12609) ;  /* 0x0000000000708947 */ /* 0x000fea0003800000 */
[----:B------:R-:W-:Y:S01]  /*8cd0*/  BSSY.RECONVERGENT B1, `(.L_x_12609) ;  /* 0x000001b000017945 */ /* 0x000fe20003800200 */
.L_x_12610:
        /* <DEDUP_REMOVED lines=27> */
.L_x_12609:
        /* <DEDUP_REMOVED lines=18> */
.L_x_12600:
[----:B------:R-:W-:Y:S05]  /*8fb0*/  BSYNC.RECONVERGENT B0 ;  /* 0x0000000000007941 */ /* 0x000fea0003800200 */
.L_x_12599:
        /* <DEDUP_REMOVED lines=27> */
.L_x_12617:
[----:B------:R0:W-:Y:S01]  /*9170*/  STG.E.U8 desc[UR36][R2.64], RZ ;  /* 0x000000ff02007986 */ /* 0x0001e2000c101124 */
[----:B------:R-:W-:Y:S01]  /*9180*/  IMAD.MOV.U32 R28, RZ, RZ, R29 ;  /* 0x000000ffff1c7224 */ /* 0x000fe200078e001d */
[----:B------:R-:W-:Y:S06]  /*9190*/  BRA `(.L_x_12619) ;  /* 0x0000000400e07947 */ /* 0x000fec0003800000 */
.L_x_12616:
        /* <DEDUP_REMOVED lines=9> */
.L_x_12621:
[----:B------:R0:W-:Y:S01]  /*9230*/  STG.E desc[UR36][R2.64], RZ ;  /* 0x000000ff02007986 */ /* 0x0001e2000c101924 */
[----:B------:R-:W-:Y:S01]  /*9240*/  IMAD.MOV.U32 R28, RZ, RZ, R29 ;  /* 0x000000ffff1c7224 */ /* 0x000fe200078e001d */
[----:B------:R-:W-:Y:S06]  /*9250*/  BRA `(.L_x_12619) ;  /* 0x0000000400b07947 */ /* 0x000fec0003800000 */
.L_x_12620:
[----:B------:R0:W-:Y:S01]  /*9260*/  STG.E.U16 desc[UR36][R2.64], RZ ;  /* 0x000000ff02007986 */ /* 0x0001e2000c101524 */
[----:B------:R-:W-:Y:S01]  /*9270*/  IMAD.MOV.U32 R28, RZ, RZ, R29 ;  /* 0x000000ffff1c7224 */ /* 0x000fe200078e001d */
[----:B------:R-:W-:Y:S06]  /*9280*/  BRA `(.L_x_12619) ;  /* 0x0000000400a47947 */ /* 0x000fec0003800000 */
.L_x_12615:
        /* <DEDUP_REMOVED lines=9> */
.L_x_12623:
[----:B------:R0:W-:Y:S01]  /*9320*/  STG.E.U16 desc[UR36][R2.64], RZ ;  /* 0x000000ff02007986 */ /* 0x0001e2000c101524 */
[----:B------:R-:W-:Y:S01]  /*9330*/  IMAD.MOV.U32 R28, RZ, RZ, R29 ;  /* 0x000000ffff1c7224 */ /* 0x000fe200078e001d */
[----:B------:R-:W-:Y:S06]  /*9340*/  BRA `(.L_x_12619) ;  /* 0x0000000400747947 */ /* 0x000fec0003800000 */
.L_x_12622:
        /* <DEDUP_REMOVED lines=9> */
.L_x_12625:
[----:B------:R0:W-:Y:S01]  /*93e0*/  STG.E desc[UR36][R2.64], RZ ;  /* 0x000000ff02007986 */ /* 0x0001e2000c101924 */
[----:B------:R-:W-:Y:S01]  /*93f0*/  IMAD.MOV.U32 R28, RZ, RZ, R29 ;  /* 0x000000ffff1c7224 */ /* 0x000fe200078e001d */
[----:B------:R-:W-:Y:S06]  /*9400*/  BRA `(.L_x_12619) ;  /* 0x0000000400447947 */ /* 0x000fec0003800000 */
.L_x_12624:
[----:B------:R0:W-:Y:S01]  /*9410*/  STG.E.64 desc[UR36][R2.64], RZ ;  /* 0x000000ff02007986 */ /* 0x0001e2000c101b24 */
[----:B------:R-:W-:Y:S01]  /*9420*/  IMAD.MOV.U32 R28, RZ, RZ, R29 ;  /* 0x000000ffff1c7224 */ /* 0x000fe200078e001d */
[----:B------:R-:W-:Y:S06]  /*9430*/  BRA `(.L_x_12619) ;  /* 0x0000000400387947 */ /* 0x000fec0003800000 */
.L_x_12614:
        /* <DEDUP_REMOVED lines=11> */
.L_x_12628:
[----:B------:R0:W-:Y:S01]  /*94f0*/  STG.E.128 desc[UR36][R2.64], RZ ;  /* 0x000000ff02007986 */ /* 0x0001e2000c101d24 */
[----:B------:R-:W-:Y:S01]  /*9500*/  IMAD.MOV.U32 R28, RZ, RZ, R29 ;  /* 0x000000ffff1c7224 */ /* 0x000fe200078e001d */
[----:B------:R-:W-:Y:S06]  /*9510*/  BRA `(.L_x_12619) ;  /* 0x0000000400007947 */ /* 0x000fec0003800000 */
.L_x_12627:
        /* <DEDUP_REMOVED lines=9> */
.L_x_12630:
[----:B------:R0:W-:Y:S01]  /*95b0*/  STG.E.U8 desc[UR36][R2.64], RZ ;  /* 0x000000ff02007986 */ /* 0x0001e2000c101124 */
[----:B------:R-:W-:Y:S01]  /*95c0*/  IMAD.MOV.U32 R28, RZ, RZ, R29 ;  /* 0x000000ffff1c7224 */ /* 0x000fe200078e001d */
[----:B------:R-:W-:Y:S06]  /*95d0*/  BRA `(.L_x_12619) ;  /* 0x0000000000d07947 */ /* 0x000fec0003800000 */
.L_x_12629:
[----:B------:R0:W-:Y:S01]  /*95e0*/  STG.E.U16 desc[UR36][R2.64], RZ ;  /* 0x000000ff02007986 */ /* 0x0001e2000c101524 */
[----:B------:R-:W-:Y:S01]  /*95f0*/  IMAD.MOV.U32 R28, RZ, RZ, R29 ;  /* 0x000000ffff1c7224 */ /* 0x000fe200078e001d */
[----:B------:R-:W-:Y:S06]  /*9600*/  BRA `(.L_x_12619) ;  /* 0x0000000000c47947 */ /* 0x000fec0003800000 */
.L_x_12626:
        /* <DEDUP_REMOVED lines=11> */
.L_x_12633:
[----:B------:R0:W-:Y:S01]  /*96c0*/  STG.E.U8 desc[UR36][R2.64], RZ ;  /* 0x000000ff02007986 */ /* 0x0001e2000c101124 */
[----:B------:R-:W-:Y:S01]  /*96d0*/  MOV R28, R29 ;  /* 0x0000001d001c7202 */ /* 0x000fe20000000f00 */
[----:B------:R-:W-:Y:S06]  /*96e0*/  BRA `(.L_x_12619) ;  /* 0x00000000008c7947 */ /* 0x000fec0003800000 */
.L_x_12632:
[----:B------:R0:W-:Y:S01]  /*96f0*/  STG.E.U8 desc[UR36][R2.64], RZ ;  /* 0x000000ff02007986 */ /* 0x0001e2000c101124 */
[----:B------:R-:W-:Y:S01]  /*9700*/  IMAD.MOV.U32 R28, RZ, RZ, R29 ;  /* 0x000000ffff1c7224 */ /* 0x000fe200078e001d */
[----:B------:R-:W-:Y:S06]  /*9710*/  BRA `(.L_x_12619) ;  /* 0x0000000000807947 */ /* 0x000fec0003800000 */
.L_x_12631:
[----:B------:R-:W-:-:S13]  /*9720*/  ISETP.NE.AND P0, PT, R0, 0x1c, PT ;  /* 0x0000001c0000780c */ /* 0x000fda0003f05270 */
[----:B------:R-:W-:Y:S05]  /*9730*/  @!P0 BRA `(.L_x_12634) ;  /* 0x0000000000708947 */ /* 0x000fea0003800000 */
[----:B------:R-:W-:-:S13]  /*9740*/  ISETP.NE.AND P0, PT, R0, 0x1d, PT ;  /* 0x0000001d0000780c */ /* 0x000fda0003f05270 */
[----:B------:R-:W-:Y:S05]  /*9750*/  @!P0 BRA `(.L_x_12635) ;  /* 0x00000000005c8947 */ /* 0x000fea0003800000 */
[----:B------:R-:W-:-:S13]  /*9760*/  ISETP.NE.AND P0, PT, R0, 0x2c, PT ;  /* 0x0000002c0000780c */ /* 0x000fda0003f05270 */
[----:B------:R-:W-:Y:S05]  /*9770*/  @!P0 BRA `(.L_x_12636) ;  /* 0x0000000000488947 */ /* 0x000fea0003800000 */
.L_x_12618:
        /* <DEDUP_REMOVED lines=16> */
.L_x_12637:
[----:B------:R-:W-:Y:S01]  /*9880*/  IMAD.MOV.U32 R28, RZ, RZ, R29 ;  /* 0x000000ffff1c7224 */ /* 0x000fe200078e001d */
[----:B------:R-:W-:Y:S06]  /*9890*/  BRA `(.L_x_12619) ;  /* 0x0000000000207947 */ /* 0x000fec0003800000 */
.L_x_12636:
[----:B------:R0:W-:Y:S01]  /*98a0*/  STG.E.U8 desc[UR36][R2.64], RZ ;  /* 0x000000ff02007986 */ /* 0x0001e2000c101124 */
[----:B------:R-:W-:Y:S01]  /*98b0*/  IMAD.MOV.U32 R28, RZ, RZ, R29 ;  /* 0x000000ffff1c7224 */ /* 0x000fe200078e001d */
[----:B------:R-:W-:Y:S06]  /*98c0*/  BRA `(.L_x_12619) ;  /* 0x0000000000147947 */ /* 0x000fec0003800000 */
.L_x_12635:
[----:B------:R0:W-:Y:S01]  /*98d0*/  STG.E.64 desc[UR36][R2.64], RZ ;  /* 0x000000ff02007986 */ /* 0x0001e2000c101b24 */
[----:B------:R-:W-:Y:S01]  /*98e0*/  IMAD.MOV.U32 R28, RZ, RZ, R29 ;  /* 0x000000ffff1c7224 */ /* 0x000fe200078e001d */
[----:B------:R-:W-:Y:S06]  /*98f0*/  BRA `(.L_x_12619) ;  /* 0x0000000000087947 */ /* 0x000fec0003800000 */
.L_x_12634:
[----:B------:R0:W-:Y:S01]  /*9900*/  STG.E desc[UR36][R2.64], RZ ;  /* 0x000000ff02007986 */ /* 0x0001e2000c101924 */
[----:B------:R-:W-:-:S07]  /*9910*/  IMAD.MOV.U32 R28, RZ, RZ, R29 ;  /* 0x000000ffff1c7224 */ /* 0x000fce00078e001d */
.L_x_12619:
        /* <DEDUP_REMOVED lines=24> */
.L_x_12642:
[----:B------:R0:W-:Y:S01]  /*9aa0*/  STG.E.U8 desc[UR36][R2.64], RZ ;  /* 0x000000ff02007986 */ /* 0x0001e2000c101124 */
[----:B------:R-:W-:Y:S05]  /*9ab0*/  BRA `(.L_x_12644) ;  /* 0x00000004008c7947 */ /* 0x000fea0003800000 */
.L_x_12641:
        /* <DEDUP_REMOVED lines=8> */
.L_x_12646:
[----:B------:R0:W-:Y:S01]  /*9b40*/  STG.E desc[UR36][R2.64], RZ ;  /* 0x000000ff02007986 */ /* 0x0001e2000c101924 */
[----:B------:R-:W-:Y:S05]  /*9b50*/  BRA `(.L_x_12644) ;  /* 0x0000000400647947 */ /* 0x000fea0003800000 */
.L_x_12645:
[----:B------:R2:W-:Y:S01]  /*9b60*/  STG.E.U16 desc[UR36][R2.64], RZ ;  /* 0x000000ff02007986 */ /* 0x0005e2000c101524 */
[----:B------:R-:W-:Y:S05]  /*9b70*/  BRA `(.L_x_12644) ;  /* 0x00000004005c7947 */ /* 0x000fea0003800000 */
.L_x_12640:
        /* <DEDUP_REMOVED lines=8> */
.L_x_12648:
[----:B------:R0:W-:Y:S01]  /*9c00*/  STG.E.U16 desc[UR36][R2.64], RZ ;  /* 0x000000ff02007986 */ /* 0x0001e2000c101524 */
[----:B------:R-:W-:Y:S05]  /*9c10*/  BRA `(.L_x_12644) ;  /* 0x0000000400347947 */ /* 0x000fea0003800000 */
.L_x_12647:
        /* <DEDUP_REMOVED lines=8> */
.L_x_12650:
[----:B------:R0:W-:Y:S01]  /*9ca0*/  STG.E desc[UR36][R2.64], RZ ;  /* 0x000000ff02007986 */ /* 0x0001e2000c101924 */
[----:B------:R-:W-:Y:S05]  /*9cb0*/  BRA `(.L_x_12644) ;  /* 0x00000004000c7947 */ /* 0x000fea0003800000 */
.L_x_12649:
[----:B------:R0:W-:Y:S01]  /*9cc0*/  STG.E.64 desc[UR36][R2.64], RZ ;  /* 0x000000ff02007986 */ /* 0x0001e2000c101b24 */
[----:B------:R-:W-:Y:S05]  /*9cd0*/  BRA `(.L_x_12644) ;  /* 0x0000000400047947 */ /* 0x000fea0003800000 */
.L_x_12639:
        /* <DEDUP_REMOVED lines=10> */
.L_x_12653:
[----:B------:R0:W-:Y:S01]  /*9d80*/  STG.E.128 desc[UR36][R2.64], RZ ;  /* 0x000000ff02007986 */ /* 0x0001e2000c101d24 */
[----:B------:R-:W-:Y:S05]  /*9d90*/  BRA `(.L_x_12644) ;  /* 0x0000000000d47947 */ /* 0x000fea0003800000 */
.L_x_12652:
        /* <DEDUP_REMOVED lines=8> */
.L_x_12655:
[----:B------:R0:W-:Y:S01]  /*9e20*/  STG.E.U8 desc[UR36][R2.64], RZ ;  /* 0x000000ff02007986 */ /* 0x0001e2000c101124 */
[----:B------:R-:W-:Y:S05]  /*9e30*/  BRA `(.L_x_12644) ;  /* 0x0000000000ac7947 */ /* 0x000fea0003800000 */
.L_x_12654:
[----:B------:R0:W-:Y:S01]  /*9e40*/  STG.E.U16 desc[UR36][R2.64], RZ ;  /* 0x000000ff02007986 */ /* 0x0001e2000c101524 */
[----:B------:R-:W-:Y:S05]  /*9e50*/  BRA `(.L_x_12644) ;  /* 0x0000000000a47947 */ /* 0x000fea0003800000 */
.L_x_12651:
        /* <DEDUP_REMOVED lines=10> */
.L_x_12658:
[----:B------:R0:W-:Y:S01]  /*9f00*/  STG.E.U8 desc[UR36][R2.64], RZ ;  /* 0x000000ff02007986 */ /* 0x0001e2000c101124 */
[----:B------:R-:W-:Y:S05]  /*9f10*/  BRA `(.L_x_12644) ;  /* 0x0000000000747947 */ /* 0x000fea0003800000 */
.L_x_12657:
[----:B------:R0:W-:Y:S01]  /*9f20*/  STG.E.U8 desc[UR36][R2.64], RZ ;  /* 0x000000ff02007986 */ /* 0x0001e2000c101124 */
[----:B------:R-:W-:Y:S05]  /*9f30*/  BRA `(.L_x_12644) ;  /* 0x00000000006c7947 */ /* 0x000fea0003800000 */
.L_x_12656:
[----:B------:R-:W-:-:S13]  /*9f40*/  ISETP.NE.AND P0, PT, R0, 0x1c, PT ;  /* 0x0000001c0000780c */ /* 0x000fda0003f05270 */
[----:B------:R-:W-:Y:S05]  /*9f50*/  @!P0 BRA `(.L_x_12659) ;  /* 0x0000000000608947 */ /* 0x000fea0003800000 */
[----:B------:R-:W-:-:S13]  /*9f60*/  ISETP.NE.AND P0, PT, R0, 0x1d, PT ;  /* 0x0000001d0000780c */ /* 0x000fda0003f05270 */
[----:B------:R-:W-:Y:S05]  /*9f70*/  @!P0 BRA `(.L_x_12660) ;  /* 0x0000000000508947 */ /* 0x000fea0003800000 */
[----:B------:R-:W-:-:S13]  /*9f80*/  ISETP.NE.AND P0, PT, R0, 0x2c, PT ;  /* 0x0000002c0000780c */ /* 0x000fda0003f05270 */
[----:B------:R0:W-:Y:S01]  /*9f90*/  @!P0 STG.E.U8 desc[UR36][R2.64], RZ ;  /* 0x000000ff02008986 */ /* 0x0001e2000c101124 */
[----:B------:R-:W-:Y:S05]  /*9fa0*/  @!P0 BRA `(.L_x_12644) ;  /* 0x0000000000508947 */ /* 0x000fea0003800000 */
.L_x_12643:
        /* <DEDUP_REMOVED lines=16> */
.L_x_12661:
[----:B------:R-:W-:Y:S05]  /*a0b0*/  BRA `(.L_x_12644) ;  /* 0x00000000000c7947 */ /* 0x000fea0003800000 */
.L_x_12660:
[----:B------:R0:W-:Y:S01]  /*a0c0*/  STG.E.64 desc[UR36][R2.64], RZ ;  /* 0x000000ff02007986 */ /* 0x0001e2000c101b24 */
[----:B------:R-:W-:Y:S05]  /*a0d0*/  BRA `(.L_x_12644) ;  /* 0x0000000000047947 */ /* 0x000fea0003800000 */
.L_x_12659:
[----:B------:R0:W-:Y:S02]  /*a0e0*/  STG.E desc[UR36][R2.64], RZ ;  /* 0x000000ff02007986 */ /* 0x0001e4000c101924 */
.L_x_12644:
[----:B------:R-:W-:-:S07]  /*a0f0*/  IADD3 R28, PT, PT, R28, 0x80, RZ ;  /* 0x000000801c1c7810 */ /* 0x000fce0007ffe0ff */
.L_x_12613:
[----:B------:R-:W-:-:S13]  /*a100*/  ISETP.GE.AND P0, PT, R28, UR38, PT ;  /* 0x000000261c007c0c */ /* 0x000fda000bf06270 */
[----:B------:R-:W-:Y:S05]  /*a110*/  @P0 BREAK.RELIABLE B6 ;  /* 0x0000000000060942 */ /* 0x000fea0003800100 */
[----:B------:R-:W-:Y:S05]  /*a120*/  @P0 BRA `(.L_x_12638) ;  /* 0x0000000400f00947 */ /* 0x000fea0003800000 */
[----:B------:R-:W-:Y:S05]  /*a130*/  BSYNC.RELIABLE B6 ;  /* 0x0000000000067941 */ /* 0x000fea0003800100 */
.L_x_12612:
        /* <DEDUP_REMOVED lines=21> */
.L_x_12665:
[----:B------:R0:W-:Y:S01]  /*a290*/  STG.E.U8 desc[UR36][R2.64], RZ ;  /* 0x000000ff02007986 */ /* 0x0001e2000c101124 */
[----:B------:R-:W-:Y:S05]  /*a2a0*/  BRA `(.L_x_12667) ;  /* 0x00000004008c7947 */ /* 0x000fea0003800000 */
.L_x_12664:
        /* <DEDUP_REMOVED lines=8> */
.L_x_12669:
[----:B------:R0:W-:Y:S01]  /*a330*/  STG.E desc[UR36][R2.64], RZ ;  /* 0x000000ff02007986 */ /* 0x0001e2000c101924 */
[----:B------:R-:W-:Y:S05]  /*a340*/  BRA `(.L_x_12667) ;  /* 0x0000000400647947 */ /* 0x000fea0003800000 */
.L_x_12668:
[----:B------:R0:W-:Y:S01]  /*a350*/  STG.E.U16 desc[UR36][R2.64], RZ ;  /* 0x000000ff02007986 */ /* 0x0001e2000c101524 */
[----:B------:R-:W-:Y:S05]  /*a360*/  BRA `(.L_x_12667) ;  /* 0x00000004005c7947 */ /* 0x000fea0003800000 */
.L_x_12663:
        /* <DEDUP_REMOVED lines=8> */
.L_x_12671:
[----:B------:R0:W-:Y:S01]  /*a3f0*/  STG.E.U16 desc[UR36][R2.64], RZ ;  /* 0x000000ff02007986 */ /* 0x0001e2000c101524 */
[----:B------:R-:W-:Y:S05]  /*a400*/  BRA `(.L_x_12667) ;  /* 0x0000000400347947 */ /* 0x000fea0003800000 */
.L_x_12670:
        /* <DEDUP_REMOVED lines=8> */
.L_x_12673:
[----:B------:R0:W-:Y:S01]  /*a490*/  STG.E desc[UR36][R2.64], RZ ;  /* 0x000000ff02007986 */ /* 0x0001e2000c101924 */
[----:B------:R-:W-:Y:S05]  /*a4a0*/  BRA `(.L_x_12667) ;  /* 0x00000004000c7947 */ /* 0x000fea0003800000 */
.L_x_12672:
[----:B------:R0:W-:Y:S01]  /*a4b0*/  STG.E.64 desc[UR36][R2.64], RZ ;  /* 0x000000ff02007986 */ /* 0x0001e2000c101b24 */
[----:B------:R-:W-:Y:S05]  /*a4c0*/  BRA `(.L_x_12667) ;  /* 0x0000000400047947 */ /* 0x000fea0003800000 */
.L_x_12662:
        /* <DEDUP_REMOVED lines=10> */
.L_x_12676:
[----:B------:R0:W-:Y:S01]  /*a570*/  STG.E.128 desc[UR36][R2.64], RZ ;  /* 0x000000ff02007986 */ /* 0x0001e2000c101d24 */
[----:B------:R-:W-:Y:S05]  /*a580*/  BRA `(.L_x_12667) ;  /* 0x0000000000d47947 */ /* 0x000fea0003800000 */
.L_x_12675:
        /* <DEDUP_REMOVED lines=8> */
.L_x_12678:
[----:B------:R0:W-:Y:S01]  /*a610*/  STG.E.U8 desc[UR36][R2.64], RZ ;  /* 0x000000ff02007986 */ /* 0x0001e2000c101124 */
[----:B------:R-:W-:Y:S05]  /*a620*/  BRA `(.L_x_12667) ;  /* 0x0000000000ac7947 */ /* 0x000fea0003800000 */
.L_x_12677:
[----:B------:R0:W-:Y:S01]  /*a630*/  STG.E.U16 desc[UR36][R2.64], RZ ;  /* 0x000000ff02007986 */ /* 0x0001e2000c101524 */
[----:B------:R-:W-:Y:S05]  /*a640*/  BRA `(.L_x_12667) ;  /* 0x0000000000a47947 */ /* 0x000fea0003800000 */
.L_x_12674:
        /* <DEDUP_REMOVED lines=10> */
.L_x_12681:
[----:B------:R0:W-:Y:S01]  /*a6f0*/  STG.E.U8 desc[UR36][R2.64], RZ ;  /* 0x000000ff02007986 */ /* 0x0001e2000c101124 */
[----:B------:R-:W-:Y:S05]  /*a700*/  BRA `(.L_x_12667) ;  /* 0x0000000000747947 */ /* 0x000fea0003800000 */
.L_x_12680:
[----:B------:R3:W-:Y:S01]  /*a710*/  STG.E.U8 desc[UR36][R2.64], RZ ;  /* 0x000000ff02007986 */ /* 0x0007e2000c101124 */
[----:B------:R-:W-:Y:S05]  /*a720*/  BRA `(.L_x_12667) ;  /* 0x00000000006c7947 */ /* 0x000fea0003800000 */
.L_x_12679:
[----:B------:R-:W-:-:S13]  /*a730*/  ISETP.NE.AND P0, PT, R0, 0x1c, PT ;  /* 0x0000001c0000780c */ /* 0x000fda0003f05270 */
[----:B------:R-:W-:Y:S05]  /*a740*/  @!P0 BRA `(.L_x_12682) ;  /* 0x0000000000608947 */ /* 0x000fea0003800000 */
[----:B------:R-:W-:-:S13]  /*a750*/  ISETP.NE.AND P0, PT, R0, 0x1d, PT ;  /* 0x0000001d0000780c */ /* 0x000fda0003f05270 */
[----:B------:R-:W-:Y:S05]  /*a760*/  @!P0 BRA `(.L_x_12683) ;  /* 0x0000000000508947 */ /* 0x000fea0003800000 */
[----:B------:R-:W-:-:S13]  /*a770*/  ISETP.NE.AND P0, PT, R0, 0x2c, PT ;  /* 0x0000002c0000780c */ /* 0x000fda0003f05270 */
[----:B------:R1:W-:Y:S01]  /*a780*/  @!P0 STG.E.U8 desc[UR36][R2.64], RZ ;  /* 0x000000ff02008986 */ /* 0x0003e2000c101124 */
[----:B------:R-:W-:Y:S05]  /*a790*/  @!P0 BRA `(.L_x_12667) ;  /* 0x0000000000508947 */ /* 0x000fea0003800000 */
.L_x_12666:
        /* <DEDUP_REMOVED lines=16> */
.L_x_12684:
[----:B------:R-:W-:Y:S05]  /*a8a0*/  BRA `(.L_x_12667) ;  /* 0x00000000000c7947 */ /* 0x000fea0003800000 */
.L_x_12683:
[----:B------:R2:W-:Y:S01]  /*a8b0*/  STG.E.64 desc[UR36][R2.64], RZ ;  /* 0x000000ff02007986 */ /* 0x0005e2000c101b24 */
[----:B------:R-:W-:Y:S05]  /*a8c0*/  BRA `(.L_x_12667) ;  /* 0x0000000000047947 */ /* 0x000fea0003800000 */
.L_x_12682:
[----:B------:R0:W-:Y:S02]  /*a8d0*/  STG.E desc[UR36][R2.64], RZ ;  /* 0x000000ff02007986 */ /* 0x0001e4000c101924 */
.L_x_12667:
[----:B------:R-:W-:-:S07]  /*a8e0*/  VIADD R28, R28, 0x80 ;  /* 0x000000801c1c7836 */ /* 0x000fce0000000000 */
.L_x_12638:
[----:B------:R-:W-:Y:S05]  /*a8f0*/  BSYNC.RECONVERGENT B7 ;  /* 0x0000000000077941 */ /* 0x000fea0003800200 */
.L_x_12611:
        /* <DEDUP_REMOVED lines=22> */
.L_x_12688:
[----:B------:R-:W-:Y:S01]  /*aa60*/  STG.E.U8 desc[UR36][R2.64], RZ ;  /* 0x000000ff02007986 */ /* 0x000fe2000c101124 */
[----:B------:R-:W-:Y:S05]  /*aa70*/  EXIT ;  /* 0x000000000000794d */ /* 0x000fea0003800000 */
.L_x_12687:
        /* <DEDUP_REMOVED lines=8> */
.L_x_12691:
[----:B------:R-:W-:Y:S01]  /*ab00*/  STG.E desc[UR36][R2.64], RZ ;  /* 0x000000ff02007986 */ /* 0x000fe2000c101924 */
[----:B------:R-:W-:Y:S05]  /*ab10*/  EXIT ;  /* 0x000000000000794d */ /* 0x000fea0003800000 */
.L_x_12690:
[----:B------:R-:W-:Y:S01]  /*ab20*/  STG.E.U16 desc[UR36][R2.64], RZ ;  /* 0x000000ff02007986 */ /* 0x000fe2000c101524 */
[----:B------:R-:W-:Y:S05]  /*ab30*/  EXIT ;  /* 0x000000000000794d */ /* 0x000fea0003800000 */
.L_x_12686:
        /* <DEDUP_REMOVED lines=8> */
.L_x_12693:
[----:B------:R-:W-:Y:S01]  /*abc0*/  STG.E.U16 desc[UR36][R2.64], RZ ;  /* 0x000000ff02007986 */ /* 0x000fe2000c101524 */
[----:B------:R-:W-:Y:S05]  /*abd0*/  EXIT ;  /* 0x000000000000794d */ /* 0x000fea0003800000 */
.L_x_12692:
        /* <DEDUP_REMOVED lines=8> */
.L_x_12695:
[----:B------:R-:W-:Y:S01]  /*ac60*/  STG.E desc[UR36][R2.64], RZ ;  /* 0x000000ff02007986 */ /* 0x000fe2000c101924 */
[----:B------:R-:W-:Y:S05]  /*ac70*/  EXIT ;  /* 0x000000000000794d */ /* 0x000fea0003800000 */
.L_x_12694:
[----:B------:R-:W-:Y:S01]  /*ac80*/  STG.E.64 desc[UR36][R2.64], RZ ;  /* 0x000000ff02007986 */ /* 0x000fe2000c101b24 */
[----:B------:R-:W-:Y:S05]  /*ac90*/  EXIT ;  /* 0x000000000000794d */ /* 0x000fea0003800000 */
.L_x_12685:
        /* <DEDUP_REMOVED lines=10> */
.L_x_12698:
[----:B------:R-:W-:Y:S01]  /*ad40*/  STG.E.128 desc[UR36][R2.64], RZ ;  /* 0x000000ff02007986 */ /* 0x000fe2000c101d24 */
[----:B------:R-:W-:Y:S05]  /*ad50*/  EXIT ;  /* 0x000000000000794d */ /* 0x000fea0003800000 */
.L_x_12697:
        /* <DEDUP_REMOVED lines=8> */
.L_x_12700:
[----:B------:R-:W-:Y:S01]  /*ade0*/  STG.E.U8 desc[UR36][R2.64], RZ ;  /* 0x000000ff02007986 */ /* 0x000fe2000c101124 */
[----:B------:R-:W-:Y:S05]  /*adf0*/  EXIT ;  /* 0x000000000000794d */ /* 0x000fea0003800000 */
.L_x_12699:
[----:B------:R-:W-:Y:S01]  /*ae00*/  STG.E.U16 desc[UR36][R2.64], RZ ;  /* 0x000000ff02007986 */ /* 0x000fe2000c101524 */
[----:B------:R-:W-:Y:S05]  /*ae10*/  EXIT ;  /* 0x000000000000794d */ /* 0x000fea0003800000 */
.L_x_12696:
        /* <DEDUP_REMOVED lines=10> */
.L_x_12703:
[----:B------:R-:W-:Y:S01]  /*aec0*/  STG.E.U8 desc[UR36][R2.64], RZ ;  /* 0x000000ff02007986 */ /* 0x000fe2000c101124 */
[----:B------:R-:W-:Y:S05]  /*aed0*/  EXIT ;  /* 0x000000000000794d */ /* 0x000fea0003800000 */
.L_x_12702:
[----:B------:R-:W-:Y:S01]  /*aee0*/  STG.E.U8 desc[UR36][R2.64], RZ ;  /* 0x000000ff02007986 */ /* 0x000fe2000c101124 */
[----:B------:R-:W-:Y:S05]  /*aef0*/  EXIT ;  /* 0x000000000000794d */ /* 0x000fea0003800000 */
.L_x_12701:
[----:B------:R-:W-:-:S13]  /*af00*/  ISETP.NE.AND P0, PT, R0, 0x1c, PT ;  /* 0x0000001c0000780c */ /* 0x000fda0003f05270 */
[----:B------:R-:W-:Y:S05]  /*af10*/  @!P0 BRA `(.L_x_12704) ;  /* 0x0000000000608947 */ /* 0x000fea0003800000 */
[----:B------:R-:W-:-:S13]  /*af20*/  ISETP.NE.AND P0, PT, R0, 0x1d, PT ;  /* 0x0000001d0000780c */ /* 0x000fda0003f05270 */
[----:B------:R-:W-:Y:S05]  /*af30*/  @!P0 BRA `(.L_x_12705) ;  /* 0x0000000000508947 */ /* 0x000fea0003800000 */
[----:B------:R-:W-:-:S13]  /*af40*/  ISETP.NE.AND P0, PT, R0, 0x2c, PT ;  /* 0x0000002c0000780c */ /* 0x000fda0003f05270 */
[----:B------:R0:W-:Y:S01]  /*af50*/  @!P0 STG.E.U8 desc[UR36][R2.64], RZ ;  /* 0x000000ff02008986 */ /* 0x0001e2000c101124 */
[----:B------:R-:W-:Y:S05]  /*af60*/  @!P0 EXIT ;  /* 0x000000000000894d */ /* 0x000fea0003800000 */
.L_x_12689:
        /* <DEDUP_REMOVED lines=16> */
.L_x_12706:
[----:B------:R-:W-:Y:S05]  /*b070*/  EXIT ;  /* 0x000000000000794d */ /* 0x000fea0003800000 */
.L_x_12705:
[----:B------:R-:W-:Y:S01]  /*b080*/  STG.E.64 desc[UR36][R2.64], RZ ;  /* 0x000000ff02007986 */ /* 0x000fe2000c101b24 */
[----:B------:R-:W-:Y:S05]  /*b090*/  EXIT ;  /* 0x000000000000794d */ /* 0x000fea0003800000 */
.L_x_12704:
[----:B------:R-:W-:Y:S01]  /*b0a0*/  STG.E desc[UR36][R2.64], RZ ;  /* 0x000000ff02007986 */ /* 0x000fe2000c101924 */
[----:B------:R-:W-:Y:S05]  /*b0b0*/  EXIT ;  /* 0x000000000000794d */ /* 0x000fea0003800000 */
.L_x_12707:
        /* <DEDUP_REMOVED lines=12> */
.L_x_19069:


//--------------------- .text._ZN2at6native18elementwise_kernelILi128ELi2EZNS0_22gpu_kernel_impl_nocastIZZNS0_73_GLOBAL__N__c8866d80_35_SparseBinaryOpIntersectionKernel_cu_b2145a98_327142_sparse_binary_op_intersection_kernel_implINS3_18CUDAKernelLauncherENS3_36CUDAValueSelectionIntersectionKernelINS3_9RhsProjOpEEElLl8EEEvRNS_6TensorERKS9_SC_RKSt6vectorIlSaIlEERKSt8optionalIS9_ESL_bbENKUlvE3_clEvEUllE_EEvRNS_18TensorIteratorBaseERKT_EUliE_EEviT1_ --------------------------
	.section	.text._ZN2at6native18elementwise_kernelILi128ELi2EZNS0_22gpu_kernel_impl_nocastIZZNS0_73_GLOBAL__N__c8866d80_35_SparseBinaryOpIntersectionKernel_cu_b2145a98_327142_sparse_binary_op_intersection_kernel_implINS3_18CUDAKernelLauncherENS3_36CUDAValueSelectionIntersectionKernelINS3_9RhsProjOpEEElLl8EEEvRNS_6TensorERKS9_SC_RKSt6vectorIlSaIlEERKSt8optionalIS9_ESL_bbENKUlvE3_clEvEUllE_EEvRNS_18TensorIteratorBaseERKT_EUliE_EEviT1_,"ax",@progbits
	.align	128
        .global         _ZN2at6native18elementwise_kernelILi128ELi2EZNS0_22gpu_kernel_impl_nocastIZZNS0_73_GLOBAL__N__c8866d80_35_SparseBinaryOpIntersectionKernel_cu_b2145a98_327142_sparse_binary_op_intersection_kernel_implINS3_18CUDAKernelLauncherENS3_36CUDAValueSelectionIntersectionKernelINS3_9RhsProjOpEEElLl8EEEvRNS_6TensorERKS9_SC_RKSt6vectorIlSaIlEERKSt8optionalIS9_ESL_bbENKUlvE3_clEvEUllE_EEvRNS_18TensorIteratorBaseERKT_EUliE_EEviT1_
        .type           _ZN2at6native18elementwise_kernelILi128ELi2EZNS0_22gpu_kernel_impl_nocastIZZNS0_73_GLOBAL__N__c8866d80_35_SparseBinaryOpIntersectionKernel_cu_b2145a98_327142_sparse_binary_op_intersection_kernel_implINS3_18CUDAKernelLauncherENS3_36CUDAValueSelectionIntersectionKernelINS3_9RhsProjOpEEElLl8EEEvRNS_6TensorERKS9_SC_RKSt6vectorIlSaIlEERKSt8optionalIS9_ESL_bbENKUlvE3_clEvEUllE_EEvRNS_18TensorIteratorBaseERKT_EUliE_EEviT1_,@function
        .size           _ZN2at6native18elementwise_kernelILi128ELi2EZNS0_22gpu_kernel_impl_nocastIZZNS0_73_GLOBAL__N__c8866d80_35_SparseBinaryOpIntersectionKernel_cu_b2145a98_327142_sparse_binary_op_intersection_kernel_implINS3_18CUDAKernelLauncherENS3_36CUDAValueSelectionIntersectionKernelINS3_9RhsProjOpEEElLl8EEEvRNS_6TensorERKS9_SC_RKSt6vectorIlSaIlEERKSt8optionalIS9_ESL_bbENKUlvE3_clEvEUllE_EEvRNS_18TensorIteratorBaseERKT_EUliE_EEviT1_,(.L_x_19070 - _ZN2at6native18elementwise_kernelILi128ELi2EZNS0_22gpu_kernel_impl_nocastIZZNS0_73_GLOBAL__N__c8866d80_35_SparseBinaryOpIntersectionKernel_cu_b2145a98_327142_sparse_binary_op_intersection_kernel_implINS3_18CUDAKernelLauncherENS3_36CUDAValueSelectionIntersectionKernelINS3_9RhsProjOpEEElLl8EEEvRNS_6TensorERKS9_SC_RKSt6vectorIlSaIlEERKSt8optionalIS9_ESL_bbENKUlvE3_clEvEUllE_EEvRNS_18TensorIteratorBaseERKT_EUliE_EEviT1_)
        .other          _ZN2at6native18elementwise_kernelILi128ELi2EZNS0_22gpu_kernel_impl_nocastIZZNS0_73_GLOBAL__N__c8866d80_35_SparseBinaryOpIntersectionKernel_cu_b2145a98_327142_sparse_binary_op_intersection_kernel_implINS3_18CUDAKernelLauncherENS3_36CUDAValueSelectionIntersectionKernelINS3_9RhsProjOpEEElLl8EEEvRNS_6TensorERKS9_SC_RKSt6vectorIlSaIlEERKSt8optionalIS9_ESL_bbENKUlvE3_clEvEUllE_EEvRNS_18TensorIteratorBaseERKT_EUliE_EEviT1_,@"STO_CUDA_ENTRY STV_DEFAULT"
_ZN2at6native18elementwise_kernelILi128ELi2EZNS0_22gpu_kernel_impl_nocastIZZNS0_73_GLOBAL__N__c8866d80_35_SparseBinaryOpIntersectionKernel_cu_b2145a98_327142_sparse_binary_op_intersection_kernel_implINS3_18CUDAKernelLauncherENS3_36CUDAValueSelectionIntersectionKernelINS3_9RhsProjOpEEElLl8EEEvRNS_6TensorERKS9_SC_RKSt6vectorIlSaIlEERKSt8optionalIS9_ESL_bbENKUlvE3_clEvEUllE_EEvRNS_18TensorIteratorBaseERKT_EUliE_EEviT1_:
.text._ZN2at6native18elementwise_kernelILi128ELi2EZNS0_22gpu_kernel_impl_nocastIZZNS0_73_GLOBAL__N__c8866d80_35_SparseBinaryOpIntersectionKernel_cu_b2145a98_327142_sparse_binary_op_intersection_kernel_implINS3_18CUDAKernelLauncherENS3_36CUDAValueSelectionIntersectionKernelINS3_9RhsProjOpEEElLl8EEEvRNS_6TensorERKS9_SC_RKSt6vectorIlSaIlEERKSt8optionalIS9_ESL_bbENKUlvE3_clEvEUllE_EEvRNS_18TensorIteratorBaseERKT_EUliE_EEviT1_:
        /* <DEDUP_REMOVED lines=67> */
.L_x_12714:
        /* <DEDUP_REMOVED lines=72> */
.L_x_12713:
        /* <DEDUP_REMOVED lines=49> */
.L_x_12715:
        /* <DEDUP_REMOVED lines=33> */
.L_x_12716:
        /* <DEDUP_REMOVED lines=17> */
.L_x_12712:
        /* <DEDUP_REMOVED lines=20> */
.L_x_12718:
        /* <DEDUP_REMOVED lines=26> */
.L_x_12717:
[----:B------:R-:W-:Y:S05]  /*11c0*/  BRA.U !UP0, `(.L_x_12719) ;  /* 0x0000000108807547 */ /* 0x000fea000b800000 */
[----:B------:R-:W-:Y:S01]  /*11d0*/  MOV R25, UR12 ;  /* 0x0000000c00197c02 */ /* 0x000fe20008000f00 */
[----:B------:R-:W-:Y:S01]  /*11e0*/  IMAD.U32 R26, RZ, RZ, UR13 ;  /* 0x0000000dff1a7e24 */ /* 0x000fe2000f8e00ff */
[----:B------:R-:W-:Y:S01]  /*11f0*/  MOV R23, UR15 ;  /* 0x0000000f00177c02 */ /* 0x000fe20008000f00 */
[----:B------:R-:W-:Y:S02]  /*1200*/  IMAD.U32 R21, RZ, RZ, UR14 ;  /* 0x0000000eff157e24 */ /* 0x000fe4000f8e00ff */
[----:B------:R-:W-:Y:S02]  /*1210*/  IMAD.U32 R17, RZ, RZ, UR14 ;  /* 0x0000000eff117e24 */ /* 0x000fe4000f8e00ff */
[----:B------:R-:W-:-:S07]  /*1220*/  IMAD.U32 R15, RZ, RZ, UR15 ;  /* 0x0000000fff0f7e24 */ /* 0x000fce000f8e00ff */
.L_x_12720:
        /* <DEDUP_REMOVED lines=26> */
.L_x_12719:
        /* <DEDUP_REMOVED lines=16> */
.L_x_12711:
[----:B------:R-:W-:Y:S05]  /*14d0*/  BSYNC.RECONVERGENT B0 ;  /* 0x0000000000007941 */ /* 0x000fea0003800200 */
.L_x_12710:
        /* <DEDUP_REMOVED lines=38> */
.L_x_12723:
        /* <DEDUP_REMOVED lines=71> */
.L_x_12722:
        /* <DEDUP_REMOVED lines=49> */
.L_x_12724:
        /* <DEDUP_REMOVED lines=33> */
.L_x_12725:
        /* <DEDUP_REMOVED lines=16> */
.L_x_12721:
        /* <DEDUP_REMOVED lines=14> */
.L_x_12727:
        /* <DEDUP_REMOVED lines=26> */
.L_x_12726:
[----:B------:R-:W-:Y:S05]  /*2450*/  BRA.U !UP0, `(.L_x_12728) ;  /* 0x0000000108707547 */ /* 0x000fea000b800000 */
[----:B------:R-:W-:Y:S01]  /*2460*/  IMAD.U32 R19, RZ, RZ, UR14 ;  /* 0x0000000eff137e24 */ /* 0x000fe2000f8e00ff */
[----:B------:R-:W-:-:S07]  /*2470*/  MOV R5, UR15 ;  /* 0x0000000f00057c02 */ /* 0x000fce0008000f00 */
.L_x_12729:
        /* <DEDUP_REMOVED lines=26> */
.L_x_12728:
        /* <DEDUP_REMOVED lines=22> */
.L_x_12709:
        /* <DEDUP_REMOVED lines=21> */
.L_x_12733:
        /* <DEDUP_REMOVED lines=32> */
.L_x_12734:
        /* <DEDUP_REMOVED lines=46> */
.L_x_12732:
[----:B------:R-:W-:Y:S05]  /*2db0*/  BSYNC.RECONVERGENT B0 ;  /* 0x0000000000007941 */ /* 0x000fea0003800200 */
.L_x_12731:
        /* <DEDUP_REMOVED lines=15> */
.L_x_12735:
        /* <DEDUP_REMOVED lines=28> */
.L_x_12736:
        /* <DEDUP_REMOVED lines=46> */
.L_x_12730:
        /* <DEDUP_REMOVED lines=19> */
.L_x_12738:
[----:B------:R-:W-:Y:S05]  /*3480*/  BSYNC.RECONVERGENT B0 ;  /* 0x0000000000007941 */ /* 0x000fea0003800200 */
.L_x_12737:
        /* <DEDUP_REMOVED lines=17> */
.L_x_12708:
        /* <DEDUP_REMOVED lines=318> */
.L_x_12742:
        /* <DEDUP_REMOVED lines=38> */
.L_x_12745:
        /* <DEDUP_REMOVED lines=70> */
.L_x_12744:
        /* <DEDUP_REMOVED lines=49> */
.L_x_12746:
        /* <DEDUP_REMOVED lines=33> */
.L_x_12747:
        /* <DEDUP_REMOVED lines=16> */
.L_x_12743:
        /* <DEDUP_REMOVED lines=15> */
.L_x_12749:
        /* <DEDUP_REMOVED lines=27> */
.L_x_12748:
        /* <DEDUP_REMOVED lines=8> */
.L_x_12751:
        /* <DEDUP_REMOVED lines=27> */
.L_x_12750:
        /* <DEDUP_REMOVED lines=24> */
.L_x_12741:
[----:B------:R-:W-:Y:S05]  /*5cb0*/  BSYNC.RECONVERGENT B0 ;  /* 0x0000000000007941 */ /* 0x000fea0003800200 */
.L_x_12740:
        /* <DEDUP_REMOVED lines=300> */
.L_x_12752:
        /* <DEDUP_REMOVED lines=43> */
.L_x_12755:
        /* <DEDUP_REMOVED lines=74> */
.L_x_12754:
        /* <DEDUP_REMOVED lines=50> */
.L_x_12756:
        /* <DEDUP_REMOVED lines=34> */
.L_x_12757:
        /* <DEDUP_REMOVED lines=17> */
.L_x_12753:
        /* <DEDUP_REMOVED lines=15> */
.L_x_12759:
        /* <DEDUP_REMOVED lines=27> */
.L_x_12758:
[----:B------:R-:W-:Y:S05]  /*7fc0*/  BRA.U !UP0, `(.L_x_12760) ;  /* 0x0000000108787547 */ /* 0x000fea000b800000 */
[----:B------:R-:W-:Y:S01]  /*7fd0*/  BSSY.RECONVERGENT B0, `(.L_x_12760) ;  /* 0x000001d000007945 */ /* 0x000fe20003800200 */
[----:B------:R-:W-:Y:S01]  /*7fe0*/  IMAD.U32 R17, RZ, RZ, UR14 ;  /* 0x0000000eff117e24 */ /* 0x000fe2000f8e00ff */
[----:B------:R-:W-:-:S07]  /*7ff0*/  MOV R18, UR15 ;  /* 0x0000000f00127c02 */ /* 0x000fce0008000f00 */
.L_x_12761:
        /* <DEDUP_REMOVED lines=27> */
.L_x_12760:
        /* <DEDUP_REMOVED lines=21> */
.L_x_12739:
        /* <DEDUP_REMOVED lines=308> */
.L_x_12765:
        /* <DEDUP_REMOVED lines=16> */
.L_x_12767:
        /* <DEDUP_REMOVED lines=27> */
.L_x_12766:
[----:B------:R-:W-:Y:S01]  /*98f0*/  BSSY.RECONVERGENT B1, `(.L_x_12768) ;  /* 0x0000021000017945 */ /* 0x000fe20003800200 */
[----:B------:R-:W-:Y:S01]  /*9900*/  IMAD.U32 R27, RZ, RZ, UR12 ;  /* 0x0000000cff1b7e24 */ /* 0x000fe2000f8e00ff */
[----:B------:R-:W-:Y:S01]  /*9910*/  MOV R30, UR13 ;  /* 0x0000000d001e7c02 */ /* 0x000fe20008000f00 */
[----:B------:R-:W-:Y:S01]  /*9920*/  IMAD.U32 R26, RZ, RZ, UR14 ;  /* 0x0000000eff1a7e24 */ /* 0x000fe2000f8e00ff */
[----:B------:R-:W-:Y:S01]  /*9930*/  MOV R28, UR15 ;  /* 0x0000000f001c7c02 */ /* 0x000fe20008000f00 */
[----:B------:R-:W-:Y:S01]  /*9940*/  IMAD.U32 R25, RZ, RZ, UR14 ;  /* 0x0000000eff197e24 */ /* 0x000fe2000f8e00ff */
[----:B------:R-:W-:-:S07]  /*9950*/  MOV R24, UR15 ;  /* 0x0000000f00187c02 */ /* 0x000fce0008000f00 */
.L_x_12769:
        /* <DEDUP_REMOVED lines=27> */
.L_x_12768:
        /* <DEDUP_REMOVED lines=22> */
.L_x_12764:
[----:B------:R-:W-:Y:S05]  /*9c70*/  BSYNC.RECONVERGENT B0 ;  /* 0x0000000000007941 */ /* 0x000fea0003800200 */
.L_x_12763:
        /* <DEDUP_REMOVED lines=300> */
.L_x_12770:
        /* <DEDUP_REMOVED lines=18> */
.L_x_12772:
        /* <DEDUP_REMOVED lines=27> */
.L_x_12771:
[----:B------:R-:W-:Y:S01]  /*b210*/  BSSY.RECONVERGENT B0, `(.L_x_12773) ;  /* 0x000001d000007945 */ /* 0x000fe20003800200 */
[----:B------:R-:W-:Y:S01]  /*b220*/  MOV R17, UR14 ;  /* 0x0000000e00117c02 */ /* 0x000fe20008000f00 */
[----:B------:R-:W-:-:S07]  /*b230*/  IMAD.U32 R16, RZ, RZ, UR15 ;  /* 0x0000000fff107e24 */ /* 0x000fce000f8e00ff */
.L_x_12774:
        /* <DEDUP_REMOVED lines=27> */
.L_x_12773:
        /* <DEDUP_REMOVED lines=19> */
.L_x_12762:
        /* <DEDUP_REMOVED lines=303> */
.L_x_12777:
        /* <DEDUP_REMOVED lines=18> */
.L_x_12776:
[----:B------:R-:W-:Y:S05]  /*c930*/  BSYNC.RECONVERGENT B0 ;  /* 0x0000000000007941 */ /* 0x000fea0003800200 */
.L_x_12775:
        /* <DEDUP_REMOVED lines=299> */
.L_x_12778:
        /* <DEDUP_REMOVED lines=18> */
.L_x_12779:
        /* <DEDUP_REMOVED lines=15> */
.L_x_19070:


//--------------------- .text._ZN2at6native27unrolled_elementwise_kernelIZZNS0_73_GLOBAL__N__c8866d80_35_SparseBinaryOpIntersectionKernel_cu_b2145a98_327142_sparse_binary_op_intersection_kernel_implINS2_18CUDAKernelLauncherENS2_36CUDAValueSelectionIntersectionKernelINS2_9RhsProjOpEEElLl8EEEvRNS_6TensorERKS8_SB_RKSt6vectorIlSaIlEERKSt8optionalIS8_ESK_bbENKUlvE3_clEvEUllE_St5arrayIPcLm2EELi4E23TrivialOffsetCalculatorILi1EjESR_NS0_6memory15LoadWithoutCastENSS_16StoreWithoutCastEEEviT_T0_T2_T3_T4_T5_ --------------------------
	.section	.text._ZN2at6native27unrolled_elementwise_kernelIZZNS0_73_GLOBAL__N__c8866d80_35_SparseBinaryOpIntersectionKernel_cu_b2145a98_327142_sparse_binary_op_intersection_kernel_implINS2_18CUDAKernelLauncherENS2_36CUDAValueSelectionIntersectionKernelINS2_9RhsProjOpEEElLl8EEEvRNS_6TensorERKS8_SB_RKSt6vectorIlSaIlEERKSt8optionalIS8_ESK_bbENKUlvE3_clEvEUllE_St5arrayIPcLm2EELi4E23TrivialOffsetCalculatorILi1EjESR_NS0_6memory15LoadWithoutCastENSS_16StoreWithoutCastEEEviT_T0_T2_T3_T4_T5_,"ax",@progbits
	.align	128
        .global         _ZN2at6native27unrolled_elementwise_kernelIZZNS0_73_GLOBAL__N__c8866d80_35_SparseBinaryOpIntersectionKernel_cu_b2145a98_327142_sparse_binary_op_intersection_kernel_implINS2_18CUDAKernelLauncherENS2_36CUDAValueSelectionIntersectionKernelINS2_9RhsProjOpEEElLl8EEEvRNS_6TensorERKS8_SB_RKSt6vectorIlSaIlEERKSt8optionalIS8_ESK_bbENKUlvE3_clEvEUllE_St5arrayIPcLm2EELi4E23TrivialOffsetCalculatorILi1EjESR_NS0_6memory15LoadWithoutCastENSS_16StoreWithoutCastEEEviT_T0_T2_T3_T4_T5_
        .type           _ZN2at6native27unrolled_elementwise_kernelIZZNS0_73_GLOBAL__N__c8866d80_35_SparseBinaryOpIntersectionKernel_cu_b2145a98_327142_sparse_binary_op_intersection_kernel_implINS2_18CUDAKernelLauncherENS2_36CUDAValueSelectionIntersectionKernelINS2_9RhsProjOpEEElLl8EEEvRNS_6TensorERKS8_SB_RKSt6vectorIlSaIlEERKSt8optionalIS8_ESK_bbENKUlvE3_clEvEUllE_St5arrayIPcLm2EELi4E23TrivialOffsetCalculatorILi1EjESR_NS0_6memory15LoadWithoutCastENSS_16StoreWithoutCastEEEviT_T0_T2_T3_T4_T5_,@function
        .size           _ZN2at6native27unrolled_elementwise_kernelIZZNS0_73_GLOBAL__N__c8866d80_35_SparseBinaryOpIntersectionKernel_cu_b2145a98_327142_sparse_binary_op_intersection_kernel_implINS2_18CUDAKernelLauncherENS2_36CUDAValueSelectionIntersectionKernelINS2_9RhsProjOpEEElLl8EEEvRNS_6TensorERKS8_SB_RKSt6vectorIlSaIlEERKSt8optionalIS8_ESK_bbENKUlvE3_clEvEUllE_St5arrayIPcLm2EELi4E23TrivialOffsetCalculatorILi1EjESR_NS0_6memory15LoadWithoutCastENSS_16StoreWithoutCastEEEviT_T0_T2_T3_T4_T5_,(.L_x_19071 - _ZN2at6native27unrolled_elementwise_kernelIZZNS0_73_GLOBAL__N__c8866d80_35_SparseBinaryOpIntersectionKernel_cu_b2145a98_327142_sparse_binary_op_intersection_kernel_implINS2_18CUDAKernelLauncherENS2_36CUDAValueSelectionIntersectionKernelINS2_9RhsProjOpEEElLl8EEEvRNS_6TensorERKS8_SB_RKSt6vectorIlSaIlEERKSt8optionalIS8_ESK_bbENKUlvE3_clEvEUllE_St5arrayIPcLm2EELi4E23TrivialOffsetCalculatorILi1EjESR_NS0_6memory15LoadWithoutCastENSS_16StoreWithoutCastEEEviT_T0_T2_T3_T4_T5_)
        .other          _ZN2at6native27unrolled_elementwise_kernelIZZNS0_73_GLOBAL__N__c8866d80_35_SparseBinaryOpIntersectionKernel_cu_b2145a98_327142_sparse_binary_op_intersection_kernel_implINS2_18CUDAKernelLauncherENS2_36CUDAValueSelectionIntersectionKernelINS2_9RhsProjOpEEElLl8EEEvRNS_6TensorERKS8_SB_RKSt6vectorIlSaIlEERKSt8optionalIS8_ESK_bbENKUlvE3_clEvEUllE_St5arrayIPcLm2EELi4E23TrivialOffsetCalculatorILi1EjESR_NS0_6memory15LoadWithoutCastENSS_16StoreWithoutCastEEEviT_T0_T2_T3_T4_T5_,@"STO_CUDA_ENTRY STV_DEFAULT"
_ZN2at6native27unrolled_elementwise_kernelIZZNS0_73_GLOBAL__N__c8866d80_35_SparseBinaryOpIntersectionKernel_cu_b2145a98_327142_sparse_binary_op_intersection_kernel_implINS2_18CUDAKernelLauncherENS2_36CUDAValueSelectionIntersectionKernelINS2_9RhsProjOpEEElLl8EEEvRNS_6TensorERKS8_SB_RKSt6vectorIlSaIlEERKSt8optionalIS8_ESK_bbENKUlvE3_clEvEUllE_St5arrayIPcLm2EELi4E23TrivialOffsetCalculatorILi1EjESR_NS0_6memory15LoadWithoutCastENSS_16StoreWithoutCastEEEviT_T0_T2_T3_T4_T5_:
.text._ZN2at6native27unrolled_elementwise_kernelIZZNS0_73_GLOBAL__N__c8866d80_35_SparseBinaryOpIntersectionKernel_cu_b2145a98_327142_sparse_binary_op_intersection_kernel_implINS2_18CUDAKernelLauncherENS2_36CUDAValueSelectionIntersectionKernelINS2_9RhsProjOpEEElLl8EEEvRNS_6TensorERKS8_SB_RKSt6vectorIlSaIlEERKSt8optionalIS8_ESK_bbENKUlvE3_clEvEUllE_St5arrayIPcLm2EELi4E23TrivialOffsetCalculatorILi1EjESR_NS0_6memory15LoadWithoutCastENSS_16StoreWithoutCastEEEviT_T0_T2_T3_T4_T5_:
        /* <DEDUP_REMOVED lines=99> */
.L_x_12782:
        /* <DEDUP_REMOVED lines=34> */
.L_x_12785:
        /* <DEDUP_REMOVED lines=71> */
.L_x_12784:
        /* <DEDUP_REMOVED lines=57> */
.L_x_12786:
        /* <DEDUP_REMOVED lines=40> */
.L_x_12787:
        /* <DEDUP_REMOVED lines=22> */
.L_x_12783:
        /* <DEDUP_REMOVED lines=14> */
.L_x_12789:
        /* <DEDUP_REMOVED lines=27> */
.L_x_12788:
[----:B------:R-:W-:Y:S01]  /*16c0*/  IMAD.MOV.U32 R22, RZ, RZ, R19 ;  /* 0x000000ffff167224 */ /* 0x000fe200078e0013 */
[----:B------:R-:W-:Y:S06]  /*16d0*/  @!P0 BRA `(.L_x_12790) ;  /* 0x0000000000808947 */ /* 0x000fec0003800000 */
[----:B------:R-:W2:Y:S01]  /*16e0*/  LDCU.64 UR4, c[0x0][0x3f8] ;  /* 0x00007f00ff0477ac */ /* 0x000ea20008000a00 */
[----:B------:R-:W-:Y:S01]  /*16f0*/  BSSY.RECONVERGENT B1, `(.L_x_12790) ;  /* 0x000001e000017945 */ /* 0x000fe20003800200 */
[----:B------:R-:W-:Y:S01]  /*1700*/  MOV R24, R18 ;  /* 0x0000001200187202 */ /* 0x000fe20000000f00 */
[----:B--2---:R-:W-:Y:S02]  /*1710*/  IMAD.U32 R26, RZ, RZ, UR4 ;  /* 0x00000004ff1a7e24 */ /* 0x004fe4000f8e00ff */
[----:B------:R-:W-:-:S07]  /*1720*/  IMAD.U32 R23, RZ, RZ, UR5 ;  /* 0x00000005ff177e24 */ /* 0x000fce000f8e00ff */
.L_x_12791:
        /* <DEDUP_REMOVED lines=27> */
.L_x_12790:
        /* <DEDUP_REMOVED lines=18> */
.L_x_12781:
[----:B0-----:R-:W-:Y:S05]  /*1a00*/  BSYNC.RECONVERGENT B0 ;  /* 0x0000000000007941 */ /* 0x001fea0003800200 */
.L_x_12780:
        /* <DEDUP_REMOVED lines=12> */
.L_x_12794:
        /* <DEDUP_REMOVED lines=38> */
.L_x_12797:
        /* <DEDUP_REMOVED lines=71> */
.L_x_12796:
        /* <DEDUP_REMOVED lines=58> */
.L_x_12798:
        /* <DEDUP_REMOVED lines=40> */
.L_x_12799:
        /* <DEDUP_REMOVED lines=22> */
.L_x_12795:
        /* <DEDUP_REMOVED lines=16> */
.L_x_12801:
        /* <DEDUP_REMOVED lines=27> */
.L_x_12800:
[----:B------:R-:W-:Y:S05]  /*2bd0*/  @!P0 BRA `(.L_x_12802) ;  /* 0x0000000000848947 */ /* 0x000fea0003800000 */
[----:B------:R-:W2:Y:S01]  /*2be0*/  LDCU.64 UR4, c[0x0][0x3f8] ;  /* 0x00007f00ff0477ac */ /* 0x000ea20008000a00 */
[----:B------:R-:W-:Y:S01]  /*2bf0*/  BSSY.RECONVERGENT B1, `(.L_x_12802) ;  /* 0x000001f000017945 */ /* 0x000fe20003800200 */
[----:B------:R-:W-:Y:S02]  /*2c00*/  IMAD.MOV.U32 R23, RZ, RZ, R17 ;  /* 0x000000ffff177224 */ /* 0x000fe400078e0011 */
[----:B------:R-:W-:Y:S02]  /*2c10*/  IMAD.MOV.U32 R24, RZ, RZ, R20 ;  /* 0x000000ffff187224 */ /* 0x000fe400078e0014 */
[----:B--2---:R-:W-:Y:S01]  /*2c20*/  IMAD.U32 R22, RZ, RZ, UR4 ;  /* 0x00000004ff167e24 */ /* 0x004fe2000f8e00ff */
[----:B------:R-:W-:-:S07]  /*2c30*/  MOV R21, UR5 ;  /* 0x0000000500157c02 */ /* 0x000fce0008000f00 */
.L_x_12803:
        /* <DEDUP_REMOVED lines=27> */
.L_x_12802:
        /* <DEDUP_REMOVED lines=18> */
.L_x_12793:
[----:B0-----:R-:W-:Y:S05]  /*2f10*/  BSYNC.RECONVERGENT B0 ;  /* 0x0000000000007941 */ /* 0x001fea0003800200 */
.L_x_12792:
        /* <DEDUP_REMOVED lines=12> */
.L_x_12806:
        /* <DEDUP_REMOVED lines=38> */
.L_x_12809:
        /* <DEDUP_REMOVED lines=71> */
.L_x_12808:
        /* <DEDUP_REMOVED lines=56> */
.L_x_12810:
        /* <DEDUP_REMOVED lines=39> */
.L_x_12811:
        /* <DEDUP_REMOVED lines=21> */
.L_x_12807:
        /* <DEDUP_REMOVED lines=16> */
.L_x_12813:
        /* <DEDUP_REMOVED lines=27> */
.L_x_12812:
[----:B------:R-:W-:Y:S05]  /*40a0*/  @!P0 BRA `(.L_x_12814) ;  /* 0x0000000000848947 */ /* 0x000fea0003800000 */
[----:B------:R-:W2:Y:S01]  /*40b0*/  LDCU.64 UR4, c[0x0][0x3f8] ;  /* 0x00007f00ff0477ac */ /* 0x000ea20008000a00 */
[----:B------:R-:W-:Y:S01]  /*40c0*/  BSSY.RECONVERGENT B1, `(.L_x_12814) ;  /* 0x000001f000017945 */ /* 0x000fe20003800200 */
[----:B------:R-:W-:Y:S01]  /*40d0*/  IMAD.MOV.U32 R23, RZ, RZ, R20 ;  /* 0x000000ffff177224 */ /* 0x000fe200078e0014 */
[----:B------:R-:W-:Y:S01]  /*40e0*/  MOV R28, R18 ;  /* 0x00000012001c7202 */ /* 0x000fe20000000f00 */
[----:B--2---:R-:W-:Y:S02]  /*40f0*/  IMAD.U32 R22, RZ, RZ, UR4 ;  /* 0x00000004ff167e24 */ /* 0x004fe4000f8e00ff */
[----:B------:R-:W-:-:S07]  /*4100*/  IMAD.U32 R21, RZ, RZ, UR5 ;  /* 0x00000005ff157e24 */ /* 0x000fce000f8e00ff */
.L_x_12815:
        /* <DEDUP_REMOVED lines=27> */
.L_x_12814:
        /* <DEDUP_REMOVED lines=18> */
.L_x_12805:
[----:B------:R-:W-:Y:S05]  /*43e0*/  BSYNC.RECONVERGENT B0 ;  /* 0x0000000000007941 */ /* 0x000fea0003800200 */
.L_x_12804:
        /* <DEDUP_REMOVED lines=12> */
.L_x_12818:
        /* <DEDUP_REMOVED lines=38> */
.L_x_12821:
        /* <DEDUP_REMOVED lines=72> */
.L_x_12820:
        /* <DEDUP_REMOVED lines=51> */
.L_x_12822:
        /* <DEDUP_REMOVED lines=37> */
.L_x_12823:
        /* <DEDUP_REMOVED lines=18> */
.L_x_12819:
        /* <DEDUP_REMOVED lines=16> */
.L_x_12825:
        /* <DEDUP_REMOVED lines=27> */
.L_x_12824:
[----:B------:R-:W-:Y:S05]  /*54e0*/  @!P0 BRA `(.L_x_12826) ;  /* 0x0000000000708947 */ /* 0x000fea0003800000 */
[----:B------:R-:W-:Y:S01]  /*54f0*/  BSSY.RECONVERGENT B1, `(.L_x_12826) ;  /* 0x000001b000017945 */ /* 0x000fe20003800200 */
.L_x_12827:
        /* <DEDUP_REMOVED lines=27> */
.L_x_12826:
        /* <DEDUP_REMOVED lines=18> */
.L_x_12817:
[----:B------:R-:W-:Y:S05]  /*57d0*/  BSYNC.RECONVERGENT B0 ;  /* 0x0000000000007941 */ /* 0x000fea0003800200 */
.L_x_12816:
        /* <DEDUP_REMOVED lines=19> */
.L_x_12830:
[----:B------:R-:W-:Y:S05]  /*5910*/  BSYNC.RELIABLE B1 ;  /* 0x0000000000017941 */ /* 0x000fea0003800100 */
.L_x_12829:
[----:B------:R-:W-:Y:S01]  /*5920*/  ISETP.GE.AND P0, PT, R5, UR6, PT ;  /* 0x0000000605007c0c */ /* 0x000fe2000bf06270 */
[----:B------:R-:W-:-:S12]  /*5930*/  IMAD.U32 R0, RZ, RZ, UR12 ;  /* 0x0000000cff007e24 */ /* 0x000fd8000f8e00ff */
[----:B--23--:R-:W2:Y:S01]  /*5940*/  @!P0 LDC.64 R2, c[0x0][0x418] ;  /* 0x00010600ff028b82 */ /* 0x00cea20000000a00 */
[----:B------:R-:W-:Y:S01]  /*5950*/  @!P0 IMAD R7, R0, 0x200, R5 ;  /* 0x0000020000078824 */ /* 0x000fe200078e0205 */
[----:B------:R-:W-:-:S03]  /*5960*/  @!P0 IADD3 R5, PT, PT, R5, 0x80, RZ ;  /* 0x0000008005058810 */ /* 0x000fc60007ffe0ff */
[----:B--2---:R-:W-:-:S05]  /*5970*/  @!P0 IMAD.WIDE.U32 R2, R7, 0x8, R2 ;  /* 0x0000000807028825 */ /* 0x004fca00078e0002 */
[----:B------:R2:W-:Y:S02]  /*5980*/  @!P0 STG.E.64 desc[UR10][R2.64], RZ ;  /* 0x000000ff02008986 */ /* 0x0005e4000c101b0a */
.L_x_12831:
[----:B------:R-:W-:Y:S05]  /*5990*/  BSYNC.RECONVERGENT B0 ;  /* 0x0000000000007941 */ /* 0x000fea0003800200 */
.L_x_12828:
        /* <DEDUP_REMOVED lines=9> */
.L_x_12832:
        /* <DEDUP_REMOVED lines=13> */
.L_x_19071:


//--------------------- .text._ZN2at6native29vectorized_elementwise_kernelILi2EZZNS0_73_GLOBAL__N__c8866d80_35_SparseBinaryOpIntersectionKernel_cu_b2145a98_327142_sparse_binary_op_intersection_kernel_implINS2_18CUDAKernelLauncherENS2_36CUDAValueSelectionIntersectionKernelINS2_9RhsProjOpEEElLl8EEEvRNS_6TensorERKS8_SB_RKSt6vectorIlSaIlEERKSt8optionalIS8_ESK_bbENKUlvE3_clEvEUllE_St5arrayIPcLm2EEEEviT0_T1_ --------------------------
	.section	.text._ZN2at6native29vectorized_elementwise_kernelILi2EZZNS0_73_GLOBAL__N__c8866d80_35_SparseBinaryOpIntersectionKernel_cu_b2145a98_327142_sparse_binary_op_intersection_kernel_implINS2_18CUDAKernelLauncherENS2_36CUDAValueSelectionIntersectionKernelINS2_9RhsProjOpEEElLl8EEEvRNS_6TensorERKS8_SB_RKSt6vectorIlSaIlEERKSt8optionalIS8_ESK_bbENKUlvE3_clEvEUllE_St5arrayIPcLm2EEEEviT0_T1_,"ax",@progbits
	.align	128
        .global         _ZN2at6native29vectorized_elementwise_kernelILi2EZZNS0_73_GLOBAL__N__c8866d80_35_SparseBinaryOpIntersectionKernel_cu_b2145a98_327142_sparse_binary_op_intersection_kernel_implINS2_18CUDAKernelLauncherENS2_36CUDAValueSelectionIntersectionKernelINS2_9RhsProjOpEEElLl8EEEvRNS_6TensorERKS8_SB_RKSt6vectorIlSaIlEERKSt8optionalIS8_ESK_bbENKUlvE3_clEvEUllE_St5arrayIPcLm2EEEEviT0_T1_
        .type           _ZN2at6native29vectorized_elementwise_kernelILi2EZZNS0_73_GLOBAL__N__c8866d80_35_SparseBinaryOpIntersectionKernel_cu_b2145a98_327142_sparse_binary_op_intersection_kernel_implINS2_18CUDAKernelLauncherENS2_36CUDAValueSelectionIntersectionKernelINS2_9RhsProjOpEEElLl8EEEvRNS_6TensorERKS8_SB_RKSt6vectorIlSaIlEERKSt8optionalIS8_ESK_bbENKUlvE3_clEvEUllE_St5arrayIPcLm2EEEEviT0_T1_,@function
        .size           _ZN2at6native29vectorized_elementwise_kernelILi2EZZNS0_73_GLOBAL__N__c8866d80_35_SparseBinaryOpIntersectionKernel_cu_b2145a98_327142_sparse_binary_op_intersection_kernel_implINS2_18CUDAKernelLauncherENS2_36CUDAValueSelectionIntersectionKernelINS2_9RhsProjOpEEElLl8EEEvRNS_6TensorERKS8_SB_RKSt6vectorIlSaIlEERKSt8optionalIS8_ESK_bbENKUlvE3_clEvEUllE_St5arrayIPcLm2EEEEviT0_T1_,(.L_x_19072 - _ZN2at6native29vectorized_elementwise_kernelILi2EZZNS0_73_GLOBAL__N__c8866d80_35_SparseBinaryOpIntersectionKernel_cu_b2145a98_327142_sparse_binary_op_intersection_kernel_implINS2_18CUDAKernelLauncherENS2_36CUDAValueSelectionIntersectionKernelINS2_9RhsProjOpEEElLl8EEEvRNS_6TensorERKS8_SB_RKSt6vectorIlSaIlEERKSt8optionalIS8_ESK_bbENKUlvE3_clEvEUllE_St5arrayIPcLm2EEEEviT0_T1_)
        .other          _ZN2at6native29vectorized_elementwise_kernelILi2EZZNS0_73_GLOBAL__N__c8866d80_35_SparseBinaryOpIntersectionKernel_cu_b2145a98_327142_sparse_binary_op_intersection_kernel_implINS2_18CUDAKernelLauncherENS2_36CUDAValueSelectionIntersectionKernelINS2_9RhsProjOpEEElLl8EEEvRNS_6TensorERKS8_SB_RKSt6vectorIlSaIlEERKSt8optionalIS8_ESK_bbENKUlvE3_clEvEUllE_St5arrayIPcLm2EEEEviT0_T1_,@"STO_CUDA_ENTRY STV_DEFAULT"
_ZN2at6native29vectorized_elementwise_kernelILi2EZZNS0_73_GLOBAL__N__c8866d80_35_SparseBinaryOpIntersectionKernel_cu_b2145a98_327142_sparse_binary_op_intersection_kernel_implINS2_18CUDAKernelLauncherENS2_36CUDAValueSelectionIntersectionKernelINS2_9RhsProjOpEEElLl8EEEvRNS_6TensorERKS8_SB_RKSt6vectorIlSaIlEERKSt8optionalIS8_ESK_bbENKUlvE3_clEvEUllE_St5arrayIPcLm2EEEEviT0_T1_:
.text._ZN2at6native29vectorized_elementwise_kernelILi2EZZNS0_73_GLOBAL__N__c8866d80_35_SparseBinaryOpIntersectionKernel_cu_b2145a98_327142_sparse_binary_op_intersection_kernel_implINS2_18CUDAKernelLauncherENS2_36CUDAValueSelectionIntersectionKernelINS2_9RhsProjOpEEElLl8EEEvRNS_6TensorERKS8_SB_RKSt6vectorIlSaIlEERKSt8optionalIS8_ESK_bbENKUlvE3_clEvEUllE_St5arrayIPcLm2EEEEviT0_T1_:
        /* <DEDUP_REMOVED lines=130> */
.L_x_12836:
        /* <DEDUP_REMOVED lines=33> */
.L_x_12839:
        /* <DEDUP_REMOVED lines=71> */
.L_x_12838:
        /* <DEDUP_REMOVED lines=56> */
.L_x_12840:
        /* <DEDUP_REMOVED lines=40> */
.L_x_12841:
        /* <DEDUP_REMOVED lines=21> */
.L_x_12837:
        /* <DEDUP_REMOVED lines=13> */
.L_x_12843:
        /* <DEDUP_REMOVED lines=27> */
.L_x_12842:
[----:B------:R-:W-:Y:S01]  /*1870*/  MOV R27, UR13 ;  /* 0x0000000d001b7c02 */ /* 0x000fe20008000f00 */
[----:B------:R-:W-:Y:S06]  /*1880*/  @!P0 BRA `(.L_x_12844) ;  /* 0x0000000000808947 */ /* 0x000fec0003800000 */
[----:B------:R-:W-:Y:S01]  /*1890*/  BSSY.RECONVERGENT B1, `(.L_x_12844) ;  /* 0x000001f000017945 */ /* 0x000fe20003800200 */
[----:B------:R-:W-:Y:S02]  /*18a0*/  IMAD.MOV.U32 R32, RZ, RZ, R26 ;  /* 0x000000ffff207224 */ /* 0x000fe400078e001a */
[----:B------:R-:W-:Y:S02]  /*18b0*/  IMAD.U32 R31, RZ, RZ, UR23 ;  /* 0x00000017ff1f7e24 */ /* 0x000fe4000f8e00ff */
[----:B------:R-:W-:Y:S02]  /*18c0*/  IMAD.U32 R30, RZ, RZ, UR12 ;  /* 0x0000000cff1e7e24 */ /* 0x000fe4000f8e00ff */
[----:B------:R-:W-:-:S07]  /*18d0*/  IMAD.U32 R26, RZ, RZ, UR13 ;  /* 0x0000000dff1a7e24 */ /* 0x000fce000f8e00ff */
.L_x_12845:
        /* <DEDUP_REMOVED lines=27> */
.L_x_12844:
        /* <DEDUP_REMOVED lines=18> */
.L_x_12835:
[----:B------:R-:W-:Y:S05]  /*1bb0*/  BSYNC.RECONVERGENT B0 ;  /* 0x0000000000007941 */ /* 0x000fea0003800200 */
.L_x_12834:
        /* <DEDUP_REMOVED lines=12> */
.L_x_12848:
        /* <DEDUP_REMOVED lines=33> */
.L_x_12851:
        /* <DEDUP_REMOVED lines=71> */
.L_x_12850:
        /* <DEDUP_REMOVED lines=55> */
.L_x_12852:
        /* <DEDUP_REMOVED lines=39> */
.L_x_12853:
        /* <DEDUP_REMOVED lines=20> */
.L_x_12849:
        /* <DEDUP_REMOVED lines=16> */
.L_x_12855:
        /* <DEDUP_REMOVED lines=27> */
.L_x_12854:
[----:B------:R-:W-:Y:S01]  /*2cd0*/  IMAD.U32 R27, RZ, RZ, UR13 ;  /* 0x0000000dff1b7e24 */ /* 0x000fe2000f8e00ff */
[----:B------:R-:W-:Y:S06]  /*2ce0*/  @!P0 BRA `(.L_x_12856) ;  /* 0x0000000000808947 */ /* 0x000fec0003800000 */
[----:B------:R-:W-:Y:S01]  /*2cf0*/  BSSY.RECONVERGENT B1, `(.L_x_12856) ;  /* 0x000001f000017945 */ /* 0x000fe20003800200 */
[----:B------:R-:W-:Y:S01]  /*2d00*/  IMAD.U32 R29, RZ, RZ, UR12 ;  /* 0x0000000cff1d7e24 */ /* 0x000fe2000f8e00ff */
[----:B------:R-:W-:Y:S01]  /*2d10*/  MOV R27, UR13 ;  /* 0x0000000d001b7c02 */ /* 0x000fe20008000f00 */
[----:B------:R-:W-:Y:S02]  /*2d20*/  IMAD.U32 R28, RZ, RZ, UR13 ;  /* 0x0000000dff1c7e24 */ /* 0x000fe4000f8e00ff */
[----:B------:R-:W-:-:S07]  /*2d30*/  IMAD.U32 R22, RZ, RZ, UR12 ;  /* 0x0000000cff167e24 */ /* 0x000fce000f8e00ff */
.L_x_12857:
        /* <DEDUP_REMOVED lines=27> */
.L_x_12856:
        /* <DEDUP_REMOVED lines=18> */
.L_x_12847:
[----:B0-----:R-:W-:Y:S05]  /*3010*/  BSYNC.RECONVERGENT B0 ;  /* 0x0000000000007941 */ /* 0x001fea0003800200 */
.L_x_12846:
        /* <DEDUP_REMOVED lines=13> */
.L_x_12860:
        /* <DEDUP_REMOVED lines=33> */
.L_x_12863:
        /* <DEDUP_REMOVED lines=71> */
.L_x_12862:
        /* <DEDUP_REMOVED lines=51> */
.L_x_12864:
        /* <DEDUP_REMOVED lines=33> */
.L_x_12865:
        /* <DEDUP_REMOVED lines=16> */
.L_x_12861:
        /* <DEDUP_REMOVED lines=15> */
.L_x_12867:
        /* <DEDUP_REMOVED lines=27> */
.L_x_12866:
        /* <DEDUP_REMOVED lines=8> */
.L_x_12869:
        /* <DEDUP_REMOVED lines=27> */
.L_x_12868:
        /* <DEDUP_REMOVED lines=18> */
.L_x_12859:
[----:B0-----:R-:W-:Y:S05]  /*43a0*/  BSYNC.RECONVERGENT B0 ;  /* 0x0000000000007941 */ /* 0x001fea0003800200 */
.L_x_12858:
        /* <DEDUP_REMOVED lines=12> */
.L_x_12872:
        /* <DEDUP_REMOVED lines=33> */
.L_x_12875:
        /* <DEDUP_REMOVED lines=71> */
.L_x_12874:
        /* <DEDUP_REMOVED lines=51> */
.L_x_12876:
        /* <DEDUP_REMOVED lines=33> */
.L_x_12877:
        /* <DEDUP_REMOVED lines=17> */
.L_x_12873:
        /* <DEDUP_REMOVED lines=15> */
.L_x_12879:
        /* <DEDUP_REMOVED lines=27> */
.L_x_12878:
        /* <DEDUP_REMOVED lines=8> */
.L_x_12881:
        /* <DEDUP_REMOVED lines=27> */
.L_x_12880:
        /* <DEDUP_REMOVED lines=18> */
.L_x_12871:
[----:B------:R-:W-:Y:S05]  /*5730*/  BSYNC.RECONVERGENT B0 ;  /* 0x0000000000007941 */ /* 0x000fea0003800200 */
.L_x_12870:
        /* <DEDUP_REMOVED lines=12> */
.L_x_12884:
        /* <DEDUP_REMOVED lines=34> */
.L_x_12887:
        /* <DEDUP_REMOVED lines=72> */
.L_x_12886:
        /* <DEDUP_REMOVED lines=49> */
.L_x_12888:
        /* <DEDUP_REMOVED lines=36> */
.L_x_12889:
        /* <DEDUP_REMOVED lines=16> */
.L_x_12885:
        /* <DEDUP_REMOVED lines=15> */
.L_x_12891:
        /* <DEDUP_REMOVED lines=27> */
.L_x_12890:
        /* <DEDUP_REMOVED lines=8> */
.L_x_12893:
        /* <DEDUP_REMOVED lines=27> */
.L_x_12892:
        /* <DEDUP_REMOVED lines=18> */
.L_x_12883:
[----:B------:R-:W-:Y:S05]  /*6ae0*/  BSYNC.RECONVERGENT B0 ;  /* 0x0000000000007941 */ /* 0x000fea0003800200 */
.L_x_12882:
        /* <DEDUP_REMOVED lines=12> */
.L_x_12896:
        /* <DEDUP_REMOVED lines=34> */
.L_x_12899:
        /* <DEDUP_REMOVED lines=72> */
.L_x_12898:
        /* <DEDUP_REMOVED lines=49> */
.L_x_12900:
        /* <DEDUP_REMOVED lines=36> */
.L_x_12901:
        /* <DEDUP_REMOVED lines=16> */
.L_x_12897:
        /* <DEDUP_REMOVED lines=15> */
.L_x_12903:
        /* <DEDUP_REMOVED lines=27> */
.L_x_12902:
        /* <DEDUP_REMOVED lines=8> */
.L_x_12905:
        /* <DEDUP_REMOVED lines=27> */
.L_x_12904:
        /* <DEDUP_REMOVED lines=18> */
.L_x_12895:
[----:B------:R-:W-:Y:S05]  /*7e90*/  BSYNC.RECONVERGENT B0 ;  /* 0x0000000000007941 */ /* 0x000fea0003800200 */
.L_x_12894:
        /* <DEDUP_REMOVED lines=12> */
.L_x_12908:
        /* <DEDUP_REMOVED lines=34> */
.L_x_12911:
        /* <DEDUP_REMOVED lines=72> */
.L_x_12910:
        /* <DEDUP_REMOVED lines=49> */
.L_x_12912:
        /* <DEDUP_REMOVED lines=36> */
.L_x_12913:
        /* <DEDUP_REMOVED lines=16> */
.L_x_12909:
        /* <DEDUP_REMOVED lines=15> */
.L_x_12915:
        /* <DEDUP_REMOVED lines=27> */
.L_x_12914:
        /* <DEDUP_REMOVED lines=8> */
.L_x_12917:
        /* <DEDUP_REMOVED lines=27> */
.L_x_12916:
        /* <DEDUP_REMOVED lines=18> */
.L_x_12907:
[----:B------:R-:W-:Y:S05]  /*9240*/  BSYNC.RECONVERGENT B0 ;  /* 0x0000000000007941 */ /* 0x000fea0003800200 */
.L_x_12906:
        /* <DEDUP_REMOVED lines=12> */
.L_x_12920:
        /* <DEDUP_REMOVED lines=33> */
.L_x_12923:
        /* <DEDUP_REMOVED lines=71> */
.L_x_12922:
        /* <DEDUP_REMOVED lines=49> */
.L_x_12924:
        /* <DEDUP_REMOVED lines=36> */
.L_x_12925:
        /* <DEDUP_REMOVED lines=16> */
.L_x_12921:
        /* <DEDUP_REMOVED lines=15> */
.L_x_12927:
        /* <DEDUP_REMOVED lines=27> */
.L_x_12926:
[----:B------:R-:W-:Y:S05]  /*a280*/  @!P0 BRA `(.L_x_12928) ;  /* 0x0000000000788947 */ /* 0x000fea0003800000 */
[----:B------:R-:W-:Y:S01]  /*a290*/  BSSY.RECONVERGENT B1, `(.L_x_12928) ;  /* 0x000001d000017945 */ /* 0x000fe20003800200 */
[----:B------:R-:W-:Y:S01]  /*a2a0*/  MOV R17, UR12 ;  /* 0x0000000c00117c02 */ /* 0x000fe20008000f00 */
[----:B------:R-:W-:-:S07]  /*a2b0*/  IMAD.U32 R11, RZ, RZ, UR13 ;  /* 0x0000000dff0b7e24 */ /* 0x000fce000f8e00ff */
.L_x_12929:
        /* <DEDUP_REMOVED lines=27> */
.L_x_12928:
        /* <DEDUP_REMOVED lines=18> */
.L_x_12919:
[----:B------:R-:W-:Y:S05]  /*a590*/  BSYNC.RECONVERGENT B0 ;  /* 0x0000000000007941 */ /* 0x000fea0003800200 */
.L_x_12918:
        /* <DEDUP_REMOVED lines=16> */
.L_x_12932:
[----:B------:R-:W-:-:S13]  /*a6a0*/  ISETP.GE.AND P0, PT, R5, UR7, PT ;  /* 0x0000000705007c0c */ /* 0x000fda000bf06270 */
[----:B------:R-:W-:Y:S05]  /*a6b0*/  @P0 BRA `(.L_x_12934) ;  /* 0x0000000000300947 */ /* 0x000fea0003800000 */
[----:B0-----:R-:W0:Y:S01]  /*a6c0*/  LDC.64 R2, c[0x0][0x418] ;  /* 0x00010600ff027b82 */ /* 0x001e220000000a00 */
[C---:B------:R-:W-:Y:S01]  /*a6d0*/  IADD3 R7, PT, PT, R5.reuse, UR6, RZ ;  /* 0x0000000605077c10 */ /* 0x040fe2000fffe0ff */
[----:B------:R-:W-:-:S04]  /*a6e0*/  VIADD R5, R5, 0x80 ;  /* 0x0000008005057836 */ /* 0x000fc80000000000 */
[----:B0-----:R-:W-:-:S05]  /*a6f0*/  IMAD.WIDE.U32 R2, R7, 0x8, R2 ;  /* 0x0000000807027825 */ /* 0x001fca00078e0002 */
[----:B------:R0:W-:Y:S02]  /*a700*/  STG.E.64 desc[UR16][R2.64], RZ ;  /* 0x000000ff02007986 */ /* 0x0001e4000c101b10 */
.L_x_12933:
[----:B------:R-:W-:-:S13]  /*a710*/  ISETP.GE.AND P0, PT, R5, UR7, PT ;  /* 0x0000000705007c0c */ /* 0x000fda000bf06270 */
[----:B------:R-:W-:Y:S05]  /*a720*/  @P0 BRA `(.L_x_12935) ;  /* 0x0000000000300947 */ /* 0x000fea0003800000 */
[----:B0-----:R-:W0:Y:S01]  /*a730*/  LDC.64 R2, c[0x0][0x418] ;  /* 0x00010600ff027b82 */ /* 0x001e220000000a00 */
[C---:B------:R-:W-:Y:S02]  /*a740*/  VIADD R7, R5.reuse, UR6 ;  /* 0x0000000605077c36 */ /* 0x040fe40008000000 */
[----:B------:R-:W-:Y:S02]  /*a750*/  VIADD R5, R5, 0x80 ;  /* 0x0000008005057836 */ /* 0x000fe40000000000 */
[----:B0-----:R-:W-:-:S05]  /*a760*/  IMAD.WIDE.U32 R2, R7, 0x8, R2 ;  /* 0x0000000807027825 */ /* 0x001fca00078e0002 */
[----:B------:R0:W-:Y:S02]  /*a770*/  STG.E.64 desc[UR16][R2.64], RZ ;  /* 0x000000ff02007986 */ /* 0x0001e4000c101b10 */
.L_x_12934:
[----:B------:R-:W-:-:S13]  /*a780*/  ISETP.GE.AND P0, PT, R5, UR7, PT ;  /* 0x0000000705007c0c */ /* 0x000fda000bf06270 */
[----:B------:R-:W-:Y:S05]  /*a790*/  @P0 BRA `(.L_x_12936) ;  /* 0x0000000000340947 */ /* 0x000fea0003800000 */
[----:B0-----:R-:W0:Y:S01]  /*a7a0*/  LDC.64 R2, c[0x0][0x418] ;  /* 0x00010600ff027b82 */ /* 0x001e220000000a00 */
[C---:B------:R-:W-:Y:S01]  /*a7b0*/  IADD3 R7, PT, PT, R5.reuse, UR6, RZ ;  /* 0x0000000605077c10 */ /* 0x040fe2000fffe0ff */
[----:B------:R-:W-:-:S04]  /*a7c0*/  VIADD R5, R5, 0x80 ;  /* 0x0000008005057836 */ /* 0x000fc80000000000 */
[----:B0-----:R-:W-:-:S05]  /*a7d0*/  IMAD.WIDE.U32 R2, R7, 0x8, R2 ;  /* 0x0000000807027825 */ /* 0x001fca00078e0002 */
[----:B------:R0:W-:Y:S02]  /*a7e0*/  STG.E.64 desc[UR16][R2.64], RZ ;  /* 0x000000ff02007986 */ /* 0x0001e4000c101b10 */
.L_x_12935:
        /* <DEDUP_REMOVED lines=8> */
.L_x_12936:
[----:B------:R-:W-:Y:S05]  /*a870*/  BSYNC.RELIABLE B1 ;  /* 0x0000000000017941 */ /* 0x000fea0003800100 */
.L_x_12931:
[----:B------:R-:W-:-:S13]  /*a880*/  ISETP.GE.AND P0, PT, R5, UR7, PT ;  /* 0x0000000705007c0c */ /* 0x000fda000bf06270 */
[----:B0-----:R-:W0:Y:S01]  /*a890*/  @!P0 LDC.64 R2, c[0x0][0x418] ;  /* 0x00010600ff028b82 */ /* 0x001e220000000a00 */
[C---:B------:R-:W-:Y:S01]  /*a8a0*/  @!P0 IADD3 R7, PT, PT, R5.reuse, UR6, RZ ;  /* 0x0000000605078c10 */ /* 0x040fe2000fffe0ff */
[----:B------:R-:W-:-:S04]  /*a8b0*/  @!P0 VIADD R5, R5, 0x80 ;  /* 0x0000008005058836 */ /* 0x000fc80000000000 */
[----:B0-----:R-:W-:-:S05]  /*a8c0*/  @!P0 IMAD.WIDE.U32 R2, R7, 0x8, R2 ;  /* 0x0000000807028825 */ /* 0x001fca00078e0002 */
[----:B------:R0:W-:Y:S02]  /*a8d0*/  @!P0 STG.E.64 desc[UR16][R2.64], RZ ;  /* 0x000000ff02008986 */ /* 0x0001e4000c101b10 */
.L_x_12937:
[----:B------:R-:W-:Y:S05]  /*a8e0*/  BSYNC.RECONVERGENT B0 ;  /* 0x0000000000007941 */ /* 0x000fea0003800200 */
.L_x_12930:
        /* <DEDUP_REMOVED lines=8> */
.L_x_12833:
        /* <DEDUP_REMOVED lines=102> */
.L_x_12940:
        /* <DEDUP_REMOVED lines=72> */
.L_x_12939:
        /* <DEDUP_REMOVED lines=53> */
.L_x_12941:
        /* <DEDUP_REMOVED lines=34> */
.L_x_12942:
        /* <DEDUP_REMOVED lines=16> */
.L_x_12938:
        /* <DEDUP_REMOVED lines=16> */
.L_x_12944:
        /* <DEDUP_REMOVED lines=27> */
.L_x_12943:
[----:B------:R-:W-:Y:S05]  /*bd70*/  BRA.U !UP0, `(.L_x_12945) ;  /* 0x0000000108847547 */ /* 0x000fea000b800000 */
[----:B------:R-:W0:Y:S01]  /*bd80*/  LDCU.64 UR4, c[0x0][0x3f8] ;  /* 0x00007f00ff0477ac */ /* 0x000e220008000a00 */
[----:B------:R-:W-:Y:S01]  /*bd90*/  BSSY.RECONVERGENT B0, `(.L_x_12945) ;  /* 0x000001f000007945 */ /* 0x000fe20003800200 */
[----:B------:R-:W-:Y:S02]  /*bda0*/  IMAD.U32 R32, RZ, RZ, UR12 ;  /* 0x0000000cff207e24 */ /* 0x000fe4000f8e00ff */
[----:B------:R-:W-:Y:S02]  /*bdb0*/  IMAD.U32 R31, RZ, RZ, UR13 ;  /* 0x0000000dff1f7e24 */ /* 0x000fe4000f8e00ff */
[----:B0-----:R-:W-:Y:S01]  /*bdc0*/  IMAD.U32 R38, RZ, RZ, UR4 ;  /* 0x00000004ff267e24 */ /* 0x001fe2000f8e00ff */
[----:B------:R-:W-:-:S07]  /*bdd0*/  MOV R39, UR5 ;  /* 0x0000000500277c02 */ /* 0x000fce0008000f00 */
.L_x_12946:
        /* <DEDUP_REMOVED lines=27> */
.L_x_12945:
        /* <DEDUP_REMOVED lines=22> */
.L_x_12947:
        /* <DEDUP_REMOVED lines=34> */
.L_x_12950:
        /* <DEDUP_REMOVED lines=72> */
.L_x_12949:
        /* <DEDUP_REMOVED lines=53> */
.L_x_12951:
        /* <DEDUP_REMOVED lines=36> */
.L_x_12952:
        /* <DEDUP_REMOVED lines=18> */
.L_x_12948:
        /* <DEDUP_REMOVED lines=14> */
.L_x_12954:
        /* <DEDUP_REMOVED lines=27> */
.L_x_12953:
        /* <DEDUP_REMOVED lines=9> */
.L_x_12956:
        /* <DEDUP_REMOVED lines=27> */
.L_x_12955:
        /* <DEDUP_REMOVED lines=22> */
.L_x_12957:
        /* <DEDUP_REMOVED lines=34> */
.L_x_12960:
        /* <DEDUP_REMOVED lines=72> */
.L_x_12959:
        /* <DEDUP_REMOVED lines=57> */
.L_x_12961:
        /* <DEDUP_REMOVED lines=37> */
.L_x_12962:
        /* <DEDUP_REMOVED lines=19> */
.L_x_12958:
        /* <DEDUP_REMOVED lines=13> */
.L_x_12964:
        /* <DEDUP_REMOVED lines=27> */
.L_x_12963:
        /* <DEDUP_REMOVED lines=9> */
.L_x_12966:
        /* <DEDUP_REMOVED lines=27> */
.L_x_12965:
        /* <DEDUP_REMOVED lines=22> */
.L_x_12967:
        /* <DEDUP_REMOVED lines=35> */
.L_x_12970:
        /* <DEDUP_REMOVED lines=72> */
.L_x_12969:
        /* <DEDUP_REMOVED lines=56> */
.L_x_12971:
        /* <DEDUP_REMOVED lines=43> */
.L_x_12972:
        /* <DEDUP_REMOVED lines=22> */
.L_x_12968:
        /* <DEDUP_REMOVED lines=13> */
.L_x_12974:
        /* <DEDUP_REMOVED lines=27> */
.L_x_12973:
        /* <DEDUP_REMOVED lines=9> */
.L_x_12976:
        /* <DEDUP_REMOVED lines=27> */
.L_x_12975:
        /* <DEDUP_REMOVED lines=22> */
.L_x_12977:
        /* <DEDUP_REMOVED lines=34> */
.L_x_12980:
        /* <DEDUP_REMOVED lines=72> */
.L_x_12979:
        /* <DEDUP_REMOVED lines=50> */
.L_x_12981:
        /* <DEDUP_REMOVED lines=38> */
.L_x_12982:
        /* <DEDUP_REMOVED lines=16> */
.L_x_12978:
        /* <DEDUP_REMOVED lines=16> */
.L_x_12984:
        /* <DEDUP_REMOVED lines=27> */
.L_x_12983:
        /* <DEDUP_REMOVED lines=9> */
.L_x_12986:
        /* <DEDUP_REMOVED lines=27> */
.L_x_12985:
        /* <DEDUP_REMOVED lines=19> */
.L_x_12987:
        /* <DEDUP_REMOVED lines=34> */
.L_x_12990:
        /* <DEDUP_REMOVED lines=72> */
.L_x_12989:
        /* <DEDUP_REMOVED lines=50> */
.L_x_12991:
        /* <DEDUP_REMOVED lines=38> */
.L_x_12992:
        /* <DEDUP_REMOVED lines=16> */
.L_x_12988:
        /* <DEDUP_REMOVED lines=15> */
.L_x_12994:
        /* <DEDUP_REMOVED lines=27> */
.L_x_12993:
        /* <DEDUP_REMOVED lines=8> */
.L_x_12996:
        /* <DEDUP_REMOVED lines=27> */
.L_x_12995:
        /* <DEDUP_REMOVED lines=19> */
.L_x_12997:
        /* <DEDUP_REMOVED lines=34> */
.L_x_13000:
        /* <DEDUP_REMOVED lines=72> */
.L_x_12999:
        /* <DEDUP_REMOVED lines=50> */
.L_x_13001:
        /* <DEDUP_REMOVED lines=38> */
.L_x_13002:
        /* <DEDUP_REMOVED lines=16> */
.L_x_12998:
        /* <DEDUP_REMOVED lines=14> */
.L_x_13004:
        /* <DEDUP_REMOVED lines=27> */
.L_x_13003:
        /* <DEDUP_REMOVED lines=8> */
.L_x_13006:
        /* <DEDUP_REMOVED lines=27> */
.L_x_13005:
        /* <DEDUP_REMOVED lines=19> */
.L_x_13007:
        /* <DEDUP_REMOVED lines=33> */
.L_x_13010:
        /* <DEDUP_REMOVED lines=72> */
.L_x_13009:
        /* <DEDUP_REMOVED lines=50> */
.L_x_13011:
        /* <DEDUP_REMOVED lines=38> */
.L_x_13012:
        /* <DEDUP_REMOVED lines=16> */
.L_x_13008:
        /* <DEDUP_REMOVED lines=13> */
.L_x_13014:
        /* <DEDUP_REMOVED lines=27> */
.L_x_13013:
[----:B------:R-:W-:Y:S05]  /*145a0*/  BRA.U !UP0, `(.L_x_13015) ;  /* 0x0000000108787547 */ /* 0x000fea000b800000 */
[----:B------:R-:W-:Y:S01]  /*145b0*/  BSSY.RECONVERGENT B0, `(.L_x_13015) ;  /* 0x000001d000007945 */ /* 0x000fe20003800200 */
[----:B------:R-:W-:Y:S02]  /*145c0*/  IMAD.U32 R12, RZ, RZ, UR26 ;  /* 0x0000001aff0c7e24 */ /* 0x000fe4000f8e00ff */
[----:B------:R-:W-:-:S07]  /*145d0*/  IMAD.U32 R8, RZ, RZ, UR27 ;  /* 0x0000001bff087e24 */ /* 0x000fce000f8e00ff */
.L_x_13016:
        /* <DEDUP_REMOVED lines=27> */
.L_x_13015:
        /* <DEDUP_REMOVED lines=26> */
.L_x_13017:
        /* <DEDUP_REMOVED lines=13> */
.L_x_19072:


//--------------------- .text._ZN2at6native29vectorized_elementwise_kernelILi4EZZNS0_73_GLOBAL__N__c8866d80_35_SparseBinaryOpIntersectionKernel_cu_b2145a98_327142_sparse_binary_op_intersection_kernel_implINS2_18CUDAKernelLauncherENS2_36CUDAValueSelectionIntersectionKernelINS2_9RhsProjOpEEElLl8EEEvRNS_6TensorERKS8_SB_RKSt6vectorIlSaIlEERKSt8optionalIS8_ESK_bbENKUlvE3_clEvEUllE_St5arrayIPcLm2EEEEviT0_T1_ --------------------------
	.section	.text._ZN2at6native29vectorized_elementwise_kernelILi4EZZNS0_73_GLOBAL__N__c8866d80_35_SparseBinaryOpIntersectionKernel_cu_b2145a98_327142_sparse_binary_op_intersection_kernel_implINS2_18CUDAKernelLauncherENS2_36CUDAValueSelectionIntersectionKernelINS2_9RhsProjOpEEElLl8EEEvRNS_6TensorERKS8_SB_RKSt6vectorIlSaIlEERKSt8optionalIS8_ESK_bbENKUlvE3_clEvEUllE_St5arrayIPcLm2EEEEviT0_T1_,"ax",@progbits
	.align	128
        .global         _ZN2at6native29vectorized_elementwise_kernelILi4EZZNS0_73_GLOBAL__N__c8866d80_35_SparseBinaryOpIntersectionKernel_cu_b2145a98_327142_sparse_binary_op_intersection_kernel_implINS2_18CUDAKernelLauncherENS2_36CUDAValueSelectionIntersectionKernelINS2_9RhsProjOpEEElLl8EEEvRNS_6TensorERKS8_SB_RKSt6vectorIlSaIlEERKSt8optionalIS8_ESK_bbENKUlvE3_clEvEUllE_St5arrayIPcLm2EEEEviT0_T1_
        .type           _ZN2at6native29vectorized_elementwise_kernelILi4EZZNS0_73_GLOBAL__N__c8866d80_35_SparseBinaryOpIntersectionKernel_cu_b2145a98_327142_sparse_binary_op_intersection_kernel_implINS2_18CUDAKernelLauncherENS2_36CUDAValueSelectionIntersectionKernelINS2_9RhsProjOpEEElLl8EEEvRNS_6TensorERKS8_SB_RKSt6vectorIlSaIlEERKSt8optionalIS8_ESK_bbENKUlvE3_clEvEUllE_St5arrayIPcLm2EEEEviT0_T1_,@function
        .size           _ZN2at6native29vectorized_elementwise_kernelILi4EZZNS0_73_GLOBAL__N__c8866d80_35_SparseBinaryOpIntersectionKernel_cu_b2145a98_327142_sparse_binary_op_intersection_kernel_implINS2_18CUDAKernelLauncherENS2_36CUDAValueSelectionIntersectionKernelINS2_9RhsProjOpEEElLl8EEEvRNS_6TensorERKS8_SB_RKSt6vectorIlSaIlEERKSt8optionalIS8_ESK_bbENKUlvE3_clEvEUllE_St5arrayIPcLm2EEEEviT0_T1_,(.L_x_19073 - _ZN2at6native29vectorized_elementwise_kernelILi4EZZNS0_73_GLOBAL__N__c8866d80_35_SparseBinaryOpIntersectionKernel_cu_b2145a98_327142_sparse_binary_op_intersection_kernel_implINS2_18CUDAKernelLauncherENS2_36CUDAValueSelectionIntersectionKernelINS2_9RhsProjOpEEElLl8EEEvRNS_6TensorERKS8_SB_RKSt6vectorIlSaIlEERKSt8optionalIS8_ESK_bbENKUlvE3_clEvEUllE_St5arrayIPcLm2EEEEviT0_T1_)
        .other          _ZN2at6native29vectorized_elementwise_kernelILi4EZZNS0_73_GLOBAL__N__c8866d80_35_SparseBinaryOpIntersectionKernel_cu_b2145a98_327142_sparse_binary_op_intersection_kernel_implINS2_18CUDAKernelLauncherENS2_36CUDAValueSelectionIntersectionKernelINS2_9RhsProjOpEEElLl8EEEvRNS_6TensorERKS8_SB_RKSt6vectorIlSaIlEERKSt8optionalIS8_ESK_bbENKUlvE3_clEvEUllE_St5arrayIPcLm2EEEEviT0_T1_,@"STO_CUDA_ENTRY STV_DEFAULT"
_ZN2at6native29vectorized_elementwise_kernelILi4EZZNS0_73_GLOBAL__N__c8866d80_35_SparseBinaryOpIntersectionKernel_cu_b2145a98_327142_sparse_binary_op_intersection_kernel_implINS2_18CUDAKernelLauncherENS2_36CUDAValueSelectionIntersectionKernelINS2_9RhsProjOpEEElLl8EEEvRNS_6TensorERKS8_SB_RKSt6vectorIlSaIlEERKSt8optionalIS8_ESK_bbENKUlvE3_clEvEUllE_St5arrayIPcLm2EEEEviT0_T1_:
.text._ZN2at6native29vectorized_elementwise_kernelILi4EZZNS0_73_GLOBAL__N__c8866d80_35_SparseBinaryOpIntersectionKernel_cu_b2145a98_327142_sparse_binary_op_intersection_kernel_implINS2_18CUDAKernelLauncherENS2_36CUDAValueSelectionIntersectionKernelINS2_9RhsProjOpEEElLl8EEEvRNS_6TensorERKS8_SB_RKSt6vectorIlSaIlEERKSt8optionalIS8_ESK_bbENKUlvE3_clEvEUllE_St5arrayIPcLm2EEEEviT0_T1_:
        /* <DEDUP_REMOVED lines=130> */
.L_x_13021:
        /* <DEDUP_REMOVED lines=33> */
.L_x_13024:
        /* <DEDUP_REMOVED lines=71> */
.L_x_13023:
        /* <DEDUP_REMOVED lines=56> */
.L_x_13025:
        /* <DEDUP_REMOVED lines=40> */
.L_x_13026:
        /* <DEDUP_REMOVED lines=21> */
.L_x_13022:
        /* <DEDUP_REMOVED lines=13> */
.L_x_13028:
        /* <DEDUP_REMOVED lines=27> */
.L_x_13027:
[----:B------:R-:W-:Y:S01]  /*1870*/  MOV R27, UR13 ;  /* 0x0000000d001b7c02 */ /* 0x000fe20008000f00 */
[----:B------:R-:W-:Y:S06]  /*1880*/  @!P0 BRA `(.L_x_13029) ;  /* 0x0000000000808947 */ /* 0x000fec0003800000 */
[----:B------:R-:W-:Y:S01]  /*1890*/  BSSY.RECONVERGENT B1, `(.L_x_13029) ;  /* 0x000001f000017945 */ /* 0x000fe20003800200 */
[----:B------:R-:W-:Y:S02]  /*18a0*/  IMAD.MOV.U32 R32, RZ, RZ, R26 ;  /* 0x000000ffff207224 */ /* 0x000fe400078e001a */
[----:B------:R-:W-:Y:S02]  /*18b0*/  IMAD.U32 R31, RZ, RZ, UR23 ;  /* 0x00000017ff1f7e24 */ /* 0x000fe4000f8e00ff */
[----:B------:R-:W-:Y:S02]  /*18c0*/  IMAD.U32 R30, RZ, RZ, UR12 ;  /* 0x0000000cff1e7e24 */ /* 0x000fe4000f8e00ff */
[----:B------:R-:W-:-:S07]  /*18d0*/  IMAD.U32 R26, RZ, RZ, UR13 ;  /* 0x0000000dff1a7e24 */ /* 0x000fce000f8e00ff */
.L_x_13030:
        /* <DEDUP_REMOVED lines=27> */
.L_x_13029:
        /* <DEDUP_REMOVED lines=18> */
.L_x_13020:
[----:B------:R-:W-:Y:S05]  /*1bb0*/  BSYNC.RECONVERGENT B0 ;  /* 0x0000000000007941 */ /* 0x000fea0003800200 */
.L_x_13019:
        /* <DEDUP_REMOVED lines=12> */
.L_x_13033:
        /* <DEDUP_REMOVED lines=33> */
.L_x_13036:
        /* <DEDUP_REMOVED lines=71> */
.L_x_13035:
        /* <DEDUP_REMOVED lines=55> */
.L_x_13037:
        /* <DEDUP_REMOVED lines=39> */
.L_x_13038:
        /* <DEDUP_REMOVED lines=20> */
.L_x_13034:
        /* <DEDUP_REMOVED lines=16> */
.L_x_13040:
        /* <DEDUP_REMOVED lines=27> */
.L_x_13039:
[----:B------:R-:W-:Y:S01]  /*2cd0*/  IMAD.U32 R27, RZ, RZ, UR13 ;  /* 0x0000000dff1b7e24 */ /* 0x000fe2000f8e00ff */
[----:B------:R-:W-:Y:S06]  /*2ce0*/  @!P0 BRA `(.L_x_13041) ;  /* 0x0000000000808947 */ /* 0x000fec0003800000 */
[----:B------:R-:W-:Y:S01]  /*2cf0*/  BSSY.RECONVERGENT B1, `(.L_x_13041) ;  /* 0x000001f000017945 */ /* 0x000fe20003800200 */
[----:B------:R-:W-:Y:S01]  /*2d00*/  IMAD.U32 R29, RZ, RZ, UR12 ;  /* 0x0000000cff1d7e24 */ /* 0x000fe2000f8e00ff */
[----:B------:R-:W-:Y:S01]  /*2d10*/  MOV R27, UR13 ;  /* 0x0000000d001b7c02 */ /* 0x000fe20008000f00 */
[----:B------:R-:W-:Y:S02]  /*2d20*/  IMAD.U32 R28, RZ, RZ, UR13 ;  /* 0x0000000dff1c7e24 */ /* 0x000fe4000f8e00ff */
[----:B------:R-:W-:-:S07]  /*2d30*/  IMAD.U32 R22, RZ, RZ, UR12 ;  /* 0x0000000cff167e24 */ /* 0x000fce000f8e00ff */
.L_x_13042:
        /* <DEDUP_REMOVED lines=27> */
.L_x_13041:
        /* <DEDUP_REMOVED lines=18> */
.L_x_13032:
[----:B0-----:R-:W-:Y:S05]  /*3010*/  BSYNC.RECONVERGENT B0 ;  /* 0x0000000000007941 */ /* 0x001fea0003800200 */
.L_x_13031:
        /* <DEDUP_REMOVED lines=13> */
.L_x_13045:
        /* <DEDUP_REMOVED lines=33> */
.L_x_13048:
        /* <DEDUP_REMOVED lines=71> */
.L_x_13047:
        /* <DEDUP_REMOVED lines=51> */
.L_x_13049:
        /* <DEDUP_REMOVED lines=33> */
.L_x_13050:
        /* <DEDUP_REMOVED lines=16> */
.L_x_13046:
        /* <DEDUP_REMOVED lines=15> */
.L_x_13052:
        /* <DEDUP_REMOVED lines=27> */
.L_x_13051:
        /* <DEDUP_REMOVED lines=8> */
.L_x_13054:
        /* <DEDUP_REMOVED lines=27> */
.L_x_13053:
        /* <DEDUP_REMOVED lines=18> */
.L_x_13044:
[----:B0-----:R-:W-:Y:S05]  /*43a0*/  BSYNC.RECONVERGENT B0 ;  /* 0x0000000000007941 */ /* 0x001fea0003800200 */
.L_x_13043:
        /* <DEDUP_REMOVED lines=12> */
.L_x_13057:
        /* <DEDUP_REMOVED lines=33> */
.L_x_13060:
        /* <DEDUP_REMOVED lines=71> */
.L_x_13059:
        /* <DEDUP_REMOVED lines=51> */
.L_x_13061:
        /* <DEDUP_REMOVED lines=33> */
.L_x_13062:
        /* <DEDUP_REMOVED lines=17> */
.L_x_13058:
        /* <DEDUP_REMOVED lines=15> */
.L_x_13064:
        /* <DEDUP_REMOVED lines=27> */
.L_x_13063:
        /* <DEDUP_REMOVED lines=8> */
.L_x_13066:
        /* <DEDUP_REMOVED lines=27> */
.L_x_13065:
        /* <DEDUP_REMOVED lines=18> */
.L_x_13056:
[----:B------:R-:W-:Y:S05]  /*5730*/  BSYNC.RECONVERGENT B0 ;  /* 0x0000000000007941 */ /* 0x000fea0003800200 */
.L_x_13055:
        /* <DEDUP_REMOVED lines=12> */
.L_x_13069:
        /* <DEDUP_REMOVED lines=34> */
.L_x_13072:
        /* <DEDUP_REMOVED lines=72> */
.L_x_13071:
        /* <DEDUP_REMOVED lines=49> */
.L_x_13073:
        /* <DEDUP_REMOVED lines=36> */
.L_x_13074:
        /* <DEDUP_REMOVED lines=16> */
.L_x_13070:
        /* <DEDUP_REMOVED lines=15> */
.L_x_13076:
        /* <DEDUP_REMOVED lines=27> */
.L_x_13075:
        /* <DEDUP_REMOVED lines=8> */
.L_x_13078:
        /* <DEDUP_REMOVED lines=27> */
.L_x_13077:
        /* <DEDUP_REMOVED lines=18> */
.L_x_13068:
[----:B------:R-:W-:Y:S05]  /*6ae0*/  BSYNC.RECONVERGENT B0 ;  /* 0x0000000000007941 */ /* 0x000fea0003800200 */
.L_x_13067:
        /* <DEDUP_REMOVED lines=12> */
.L_x_13081:
        /* <DEDUP_REMOVED lines=34> */
.L_x_13084:
        /* <DEDUP_REMOVED lines=72> */
.L_x_13083:
        /* <DEDUP_REMOVED lines=49> */
.L_x_13085:
        /* <DEDUP_REMOVED lines=36> */
.L_x_13086:
        /* <DEDUP_REMOVED lines=16> */
.L_x_13082:
        /* <DEDUP_REMOVED lines=15> */
.L_x_13088:
        /* <DEDUP_REMOVED lines=27> */
.L_x_13087:
        /* <DEDUP_REMOVED lines=8> */
.L_x_13090:
        /* <DEDUP_REMOVED lines=27> */
.L_x_13089:
        /* <DEDUP_REMOVED lines=18> */
.L_x_13080:
[----:B------:R-:W-:Y:S05]  /*7e90*/  BSYNC.RECONVERGENT B0 ;  /* 0x0000000000007941 */ /* 0x000fea0003800200 */
.L_x_13079:
        /* <DEDUP_REMOVED lines=12> */
.L_x_13093:
        /* <DEDUP_REMOVED lines=34> */
.L_x_13096:
        /* <DEDUP_REMOVED lines=72> */
.L_x_13095:
        /* <DEDUP_REMOVED lines=49> */
.L_x_13097:
        /* <DEDUP_REMOVED lines=36> */
.L_x_13098:
        /* <DEDUP_REMOVED lines=16> */
.L_x_13094:
        /* <DEDUP_REMOVED lines=15> */
.L_x_13100:
        /* <DEDUP_REMOVED lines=27> */
.L_x_13099:
        /* <DEDUP_REMOVED lines=8> */
.L_x_13102:
        /* <DEDUP_REMOVED lines=27> */
.L_x_13101:
        /* <DEDUP_REMOVED lines=18> */
.L_x_13092:
[----:B------:R-:W-:Y:S05]  /*9240*/  BSYNC.RECONVERGENT B0 ;  /* 0x0000000000007941 */ /* 0x000fea0003800200 */
.L_x_13091:
        /* <DEDUP_REMOVED lines=12> */
.L_x_13105:
        /* <DEDUP_REMOVED lines=33> */
.L_x_13108:
        /* <DEDUP_REMOVED lines=71> */
.L_x_13107:
        /* <DEDUP_REMOVED lines=49> */
.L_x_13109:
        /* <DEDUP_REMOVED lines=36> */
.L_x_13110:
        /* <DEDUP_REMOVED lines=16> */
.L_x_13106:
        /* <DEDUP_REMOVED lines=15> */
.L_x_13112:
        /* <DEDUP_REMOVED lines=27> */
.L_x_13111:
[----:B------:R-:W-:Y:S05]  /*a280*/  @!P0 BRA `(.L_x_13113) ;  /* 0x0000000000788947 */ /* 0x000fea0003800000 */
[----:B------:R-:W-:Y:S01]  /*a290*/  BSSY.RECONVERGENT B1, `(.L_x_13113) ;  /* 0x000001d000017945 */ /* 0x000fe20003800200 */
[----:B------:R-:W-:Y:S01]  /*a2a0*/  MOV R17, UR12 ;  /* 0x0000000c00117c02 */ /* 0x000fe20008000f00 */
[----:B------:R-:W-:-:S07]  /*a2b0*/  IMAD.U32 R11, RZ, RZ, UR13 ;  /* 0x0000000dff0b7e24 */ /* 0x000fce000f8e00ff */
.L_x_13114:
        /* <DEDUP_REMOVED lines=27> */
.L_x_13113:
        /* <DEDUP_REMOVED lines=18> */
.L_x_13104:
[----:B------:R-:W-:Y:S05]  /*a590*/  BSYNC.RECONVERGENT B0 ;  /* 0x0000000000007941 */ /* 0x000fea0003800200 */
.L_x_13103:
        /* <DEDUP_REMOVED lines=16> */
.L_x_13117:
[----:B------:R-:W-:-:S13]  /*a6a0*/  ISETP.GE.AND P0, PT, R5, UR7, PT ;  /* 0x0000000705007c0c */ /* 0x000fda000bf06270 */
[----:B------:R-:W-:Y:S05]  /*a6b0*/  @P0 BRA `(.L_x_13119) ;  /* 0x0000000000300947 */ /* 0x000fea0003800000 */
[----:B0-----:R-:W0:Y:S01]  /*a6c0*/  LDC.64 R2, c[0x0][0x418] ;  /* 0x00010600ff027b82 */ /* 0x001e220000000a00 */
[C---:B------:R-:W-:Y:S01]  /*a6d0*/  IADD3 R7, PT, PT, R5.reuse, UR6, RZ ;  /* 0x0000000605077c10 */ /* 0x040fe2000fffe0ff */
[----:B------:R-:W-:-:S04]  /*a6e0*/  VIADD R5, R5, 0x80 ;  /* 0x0000008005057836 */ /* 0x000fc80000000000 */
[----:B0-----:R-:W-:-:S05]  /*a6f0*/  IMAD.WIDE.U32 R2, R7, 0x8, R2 ;  /* 0x0000000807027825 */ /* 0x001fca00078e0002 */
[----:B------:R0:W-:Y:S02]  /*a700*/  STG.E.64 desc[UR16][R2.64], RZ ;  /* 0x000000ff02007986 */ /* 0x0001e4000c101b10 */
.L_x_13118:
[----:B------:R-:W-:-:S13]  /*a710*/  ISETP.GE.AND P0, PT, R5, UR7, PT ;  /* 0x0000000705007c0c */ /* 0x000fda000bf06270 */
[----:B------:R-:W-:Y:S05]  /*a720*/  @P0 BRA `(.L_x_13120) ;  /* 0x0000000000300947 */ /* 0x000fea0003800000 */
[----:B0-----:R-:W0:Y:S01]  /*a730*/  LDC.64 R2, c[0x0][0x418] ;  /* 0x00010600ff027b82 */ /* 0x001e220000000a00 */
[C---:B------:R-:W-:Y:S02]  /*a740*/  VIADD R7, R5.reuse, UR6 ;  /* 0x0000000605077c36 */ /* 0x040fe40008000000 */
[----:B------:R-:W-:Y:S02]  /*a750*/  VIADD R5, R5, 0x80 ;  /* 0x0000008005057836 */ /* 0x000fe40000000000 */
[----:B0-----:R-:W-:-:S05]  /*a760*/  IMAD.WIDE.U32 R2, R7, 0x8, R2 ;  /* 0x0000000807027825 */ /* 0x001fca00078e0002 */
[----:B------:R0:W-:Y:S02]  /*a770*/  STG.E.64 desc[UR16][R2.64], RZ ;  /* 0x000000ff02007986 */ /* 0x0001e4000c101b10 */
.L_x_13119:
[----:B------:R-:W-:-:S13]  /*a780*/  ISETP.GE.AND P0, PT, R5, UR7, PT ;  /* 0x0000000705007c0c */ /* 0x000fda000bf06270 */
[----:B------:R-:W-:Y:S05]  /*a790*/  @P0 BRA `(.L_x_13121) ;  /* 0x0000000000340947 */ /* 0x000fea0003800000 */
[----:B0-----:R-:W0:Y:S01]  /*a7a0*/  LDC.64 R2, c[0x0][0x418] ;  /* 0x00010600ff027b82 */ /* 0x001e220000000a00 */
[C---:B------:R-:W-:Y:S01]  /*a7b0*/  IADD3 R7, PT, PT, R5.reuse, UR6, RZ ;  /* 0x0000000605077c10 */ /* 0x040fe2000fffe0ff */
[----:B------:R-:W-:-:S04]  /*a7c0*/  VIADD R5, R5, 0x80 ;  /* 0x0000008005057836 */ /* 0x000fc80000000000 */
[----:B0-----:R-:W-:-:S05]  /*a7d0*/  IMAD.WIDE.U32 R2, R7, 0x8, R2 ;  /* 0x0000000807027825 */ /* 0x001fca00078e0002 */
[----:B------:R0:W-:Y:S02]  /*a7e0*/  STG.E.64 desc[UR16][R2.64], RZ ;  /* 0x000000ff02007986 */ /* 0x0001e4000c101b10 */
.L_x_13120:
        /* <DEDUP_REMOVED lines=8> */
.L_x_13121:
[----:B------:R-:W-:Y:S05]  /*a870*/  BSYNC.RELIABLE B1 ;  /* 0x0000000000017941 */ /* 0x000fea0003800100 */
.L_x_13116:
[----:B------:R-:W-:-:S13]  /*a880*/  ISETP.GE.AND P0, PT, R5, UR7, PT ;  /* 0x0000000705007c0c */ /* 0x000fda000bf06270 */
[----:B0-----:R-:W0:Y:S01]  /*a890*/  @!P0 LDC.64 R2, c[0x0][0x418] ;  /* 0x00010600ff028b82 */ /* 0x001e220000000a00 */
[C---:B------:R-:W-:Y:S01]  /*a8a0*/  @!P0 IADD3 R7, PT, PT, R5.reuse, UR6, RZ ;  /* 0x0000000605078c10 */ /* 0x040fe2000fffe0ff */
[----:B------:R-:W-:-:S04]  /*a8b0*/  @!P0 VIADD R5, R5, 0x80 ;  /* 0x0000008005058836 */ /* 0x000fc80000000000 */
[----:B0-----:R-:W-:-:S05]  /*a8c0*/  @!P0 IMAD.WIDE.U32 R2, R7, 0x8, R2 ;  /* 0x0000000807028825 */ /* 0x001fca00078e0002 */
[----:B------:R0:W-:Y:S02]  /*a8d0*/  @!P0 STG.E.64 desc[UR16][R2.64], RZ ;  /* 0x000000ff02008986 */ /* 0x0001e4000c101b10 */
.L_x_13122:
[----:B------:R-:W-:Y:S05]  /*a8e0*/  BSYNC.RECONVERGENT B0 ;  /* 0x0000000000007941 */ /* 0x000fea0003800200 */
.L_x_13115:
        /* <DEDUP_REMOVED lines=8> */
.L_x_13018:
        /* <DEDUP_REMOVED lines=100> */
.L_x_13125:
        /* <DEDUP_REMOVED lines=72> */
.L_x_13124:
        /* <DEDUP_REMOVED lines=53> */
.L_x_13126:
        /* <DEDUP_REMOVED lines=34> */
.L_x_13127:
        /* <DEDUP_REMOVED lines=16> */
.L_x_13123:
        /* <DEDUP_REMOVED lines=16> */
.L_x_13129:
        /* <DEDUP_REMOVED lines=27> */
.L_x_13128:
[----:B------:R-:W-:Y:S05]  /*bd50*/  BRA.U !UP0, `(.L_x_13130) ;  /* 0x0000000108847547 */ /* 0x000fea000b800000 */
[----:B------:R-:W0:Y:S01]  /*bd60*/  LDCU.64 UR4, c[0x0][0x3f8] ;  /* 0x00007f00ff0477ac */ /* 0x000e220008000a00 */
[----:B------:R-:W-:Y:S01]  /*bd70*/  BSSY.RECONVERGENT B0, `(.L_x_13130) ;  /* 0x000001f000007945 */ /* 0x000fe20003800200 */
[----:B------:R-:W-:Y:S02]  /*bd80*/  IMAD.U32 R32, RZ, RZ, UR12 ;  /* 0x0000000cff207e24 */ /* 0x000fe4000f8e00ff */
[----:B------:R-:W-:Y:S02]  /*bd90*/  IMAD.U32 R31, RZ, RZ, UR13 ;  /* 0x0000000dff1f7e24 */ /* 0x000fe4000f8e00ff */
[----:B0-----:R-:W-:Y:S01]  /*bda0*/  IMAD.U32 R38, RZ, RZ, UR4 ;  /* 0x00000004ff267e24 */ /* 0x001fe2000f8e00ff */
[----:B------:R-:W-:-:S07]  /*bdb0*/  MOV R39, UR5 ;  /* 0x0000000500277c02 */ /* 0x000fce0008000f00 */
.L_x_13131:
        /* <DEDUP_REMOVED lines=27> */
.L_x_13130:
        /* <DEDUP_REMOVED lines=22> */
.L_x_13132:
        /* <DEDUP_REMOVED lines=34> */
.L_x_13135:
        /* <DEDUP_REMOVED lines=72> */
.L_x_13134:
        /* <DEDUP_REMOVED lines=53> */
.L_x_13136:
        /* <DEDUP_REMOVED lines=36> */
.L_x_13137:
        /* <DEDUP_REMOVED lines=18> */
.L_x_13133:
        /* <DEDUP_REMOVED lines=14> */
.L_x_13139:
        /* <DEDUP_REMOVED lines=27> */
.L_x_13138:
        /* <DEDUP_REMOVED lines=9> */
.L_x_13141:
        /* <DEDUP_REMOVED lines=27> */
.L_x_13140:
        /* <DEDUP_REMOVED lines=22> */
.L_x_13142:
        /* <DEDUP_REMOVED lines=34> */
.L_x_13145:
        /* <DEDUP_REMOVED lines=72> */
.L_x_13144:
        /* <DEDUP_REMOVED lines=57> */
.L_x_13146:
        /* <DEDUP_REMOVED lines=37> */
.L_x_13147:
        /* <DEDUP_REMOVED lines=19> */
.L_x_13143:
        /* <DEDUP_REMOVED lines=13> */
.L_x_13149:
        /* <DEDUP_REMOVED lines=27> */
.L_x_13148:
        /* <DEDUP_REMOVED lines=9> */
.L_x_13151:
        /* <DEDUP_REMOVED lines=27> */
.L_x_13150:
        /* <DEDUP_REMOVED lines=22> */
.L_x_13152:
        /* <DEDUP_REMOVED lines=35> */
.L_x_13155:
        /* <DEDUP_REMOVED lines=72> */
.L_x_13154:
        /* <DEDUP_REMOVED lines=56> */
.L_x_13156:
        /* <DEDUP_REMOVED lines=43> */
.L_x_13157:
        /* <DEDUP_REMOVED lines=22> */
.L_x_13153:
        /* <DEDUP_REMOVED lines=13> */
.L_x_13159:
        /* <DEDUP_REMOVED lines=27> */
.L_x_13158:
        /* <DEDUP_REMOVED lines=9> */
.L_x_13161:
        /* <DEDUP_REMOVED lines=27> */
.L_x_13160:
        /* <DEDUP_REMOVED lines=22> */
.L_x_13162:
        /* <DEDUP_REMOVED lines=34> */
.L_x_13165:
        /* <DEDUP_REMOVED lines=72> */
.L_x_13164:
        /* <DEDUP_REMOVED lines=50> */
.L_x_13166:
        /* <DEDUP_REMOVED lines=38> */
.L_x_13167:
        /* <DEDUP_REMOVED lines=16> */
.L_x_13163:
        /* <DEDUP_REMOVED lines=16> */
.L_x_13169:
        /* <DEDUP_REMOVED lines=27> */
.L_x_13168:
        /* <DEDUP_REMOVED lines=9> */
.L_x_13171:
        /* <DEDUP_REMOVED lines=27> */
.L_x_13170:
        /* <DEDUP_REMOVED lines=19> */
.L_x_13172:
        /* <DEDUP_REMOVED lines=34> */
.L_x_13175:
        /* <DEDUP_REMOVED lines=72> */
.L_x_13174:
        /* <DEDUP_REMOVED lines=50> */
.L_x_13176:
        /* <DEDUP_REMOVED lines=38> */
.L_x_13177:
        /* <DEDUP_REMOVED lines=16> */
.L_x_13173:
        /* <DEDUP_REMOVED lines=15> */
.L_x_13179:
        /* <DEDUP_REMOVED lines=27> */
.L_x_13178:
        /* <DEDUP_REMOVED lines=8> */
.L_x_13181:
        /* <DEDUP_REMOVED lines=27> */
.L_x_13180:
        /* <DEDUP_REMOVED lines=19> */
.L_x_13182:
        /* <DEDUP_REMOVED lines=34> */
.L_x_13185:
        /* <DEDUP_REMOVED lines=72> */
.L_x_13184:
        /* <DEDUP_REMOVED lines=50> */
.L_x_13186:
        /* <DEDUP_REMOVED lines=38> */
.L_x_13187:
        /* <DEDUP_REMOVED lines=16> */
.L_x_13183:
        /* <DEDUP_REMOVED lines=14> */
.L_x_13189:
        /* <DEDUP_REMOVED lines=27> */
.L_x_13188:
        /* <DEDUP_REMOVED lines=8> */
.L_x_13191:
        /* <DEDUP_REMOVED lines=27> */
.L_x_13190:
        /* <DEDUP_REMOVED lines=19> */
.L_x_13192:
        /* <DEDUP_REMOVED lines=33> */
.L_x_13195:
        /* <DEDUP_REMOVED lines=72> */
.L_x_13194:
        /* <DEDUP_REMOVED lines=50> */
.L_x_13196:
        /* <DEDUP_REMOVED lines=38> */
.L_x_13197:
        /* <DEDUP_REMOVED lines=16> */
.L_x_13193:
        /* <DEDUP_REMOVED lines=13> */
.L_x_13199:
        /* <DEDUP_REMOVED lines=27> */
.L_x_13198:
[----:B------:R-:W-:Y:S05]  /*14580*/  BRA.U !UP0, `(.L_x_13200) ;  /* 0x0000000108787547 */ /* 0x000fea000b800000 */
[----:B------:R-:W-:Y:S01]  /*14590*/  BSSY.RECONVERGENT B0, `(.L_x_13200) ;  /* 0x000001d000007945 */ /* 0x000fe20003800200 */
[----:B------:R-:W-:Y:S02]  /*145a0*/  IMAD.U32 R12, RZ, RZ, UR26 ;  /* 0x0000001aff0c7e24 */ /* 0x000fe4000f8e00ff */
[----:B------:R-:W-:-:S07]  /*145b0*/  IMAD.U32 R8, RZ, RZ, UR27 ;  /* 0x0000001bff087e24 */ /* 0x000fce000f8e00ff */
.L_x_13201:
        /* <DEDUP_REMOVED lines=27> */
.L_x_13200:
        /* <DEDUP_REMOVED lines=24> */
.L_x_13202:
        /* <DEDUP_REMOVED lines=9> */
.L_x_19073:


//--------------------- .text._ZN2at6native29vectorized_elementwise_kernelILi8EZZNS0_73_GLOBAL__N__c8866d80_35_SparseBinaryOpIntersectionKernel_cu_b2145a98_327142_sparse_binary_op_intersection_kernel_implINS2_18CUDAKernelLauncherENS2_36CUDAValueSelectionIntersectionKernelINS2_9RhsProjOpEEElLl8EEEvRNS_6TensorERKS8_SB_RKSt6vectorIlSaIlEERKSt8optionalIS8_ESK_bbENKUlvE3_clEvEUllE_St5arrayIPcLm2EEEEviT0_T1_ --------------------------
	.section	.text._ZN2at6native29vectorized_elementwise_kernelILi8EZZNS0_73_GLOBAL__N__c8866d80_35_SparseBinaryOpIntersectionKernel_cu_b2145a98_327142_sparse_binary_op_intersection_kernel_implINS2_18CUDAKernelLauncherENS2_36CUDAValueSelectionIntersectionKernelINS2_9RhsProjOpEEElLl8EEEvRNS_6TensorERKS8_SB_RKSt6vectorIlSaIlEERKSt8optionalIS8_ESK_bbENKUlvE3_clEvEUllE_St5arrayIPcLm2EEEEviT0_T1_,"ax",@progbits
	.align	128
        .global         _ZN2at6native29vectorized_elementwise_kernelILi8EZZNS0_73_GLOBAL__N__c8866d80_35_SparseBinaryOpIntersectionKernel_cu_b2145a98_327142_sparse_binary_op_intersection_kernel_implINS2_18CUDAKernelLauncherENS2_36CUDAValueSelectionIntersectionKernelINS2_9RhsProjOpEEElLl8EEEvRNS_6TensorERKS8_SB_RKSt6vectorIlSaIlEERKSt8optionalIS8_ESK_bbENKUlvE3_clEvEUllE_St5arrayIPcLm2EEEEviT0_T1_
        .type           _ZN2at6native29vectorized_elementwise_kernelILi8EZZNS0_73_GLOBAL__N__c8866d80_35_SparseBinaryOpIntersectionKernel_cu_b2145a98_327142_sparse_binary_op_intersection_kernel_implINS2_18CUDAKernelLauncherENS2_36CUDAValueSelectionIntersectionKernelINS2_9RhsProjOpEEElLl8EEEvRNS_6TensorERKS8_SB_RKSt6vectorIlSaIlEERKSt8optionalIS8_ESK_bbENKUlvE3_clEvEUllE_St5arrayIPcLm2EEEEviT0_T1_,@function
        .size           _ZN2at6native29vectorized_elementwise_kernelILi8EZZNS0_73_GLOBAL__N__c8866d80_35_SparseBinaryOpIntersectionKernel_cu_b2145a98_327142_sparse_binary_op_intersection_kernel_implINS2_18CUDAKernelLauncherENS2_36CUDAValueSelectionIntersectionKernelINS2_9RhsProjOpEEElLl8EEEvRNS_6TensorERKS8_SB_RKSt6vectorIlSaIlEERKSt8optionalIS8_ESK_bbENKUlvE3_clEvEUllE_St5arrayIPcLm2EEEEviT0_T1_,(.L_x_19074 - _ZN2at6native29vectorized_elementwise_kernelILi8EZZNS0_73_GLOBAL__N__c8866d80_35_SparseBinaryOpIntersectionKernel_cu_b2145a98_327142_sparse_binary_op_intersection_kernel_implINS2_18CUDAKernelLauncherENS2_36CUDAValueSelectionIntersectionKernelINS2_9RhsProjOpEEElLl8EEEvRNS_6TensorERKS8_SB_RKSt6vectorIlSaIlEERKSt8optionalIS8_ESK_bbENKUlvE3_clEvEUllE_St5arrayIPcLm2EEEEviT0_T1_)
        .other          _ZN2at6native29vectorized_elementwise_kernelILi8EZZNS0_73_GLOBAL__N__c8866d80_35_SparseBinaryOpIntersectionKernel_cu_b2145a98_327142_sparse_binary_op_intersection_kernel_implINS2_18CUDAKernelLauncherENS2_36CUDAValueSelectionIntersectionKernelINS2_9RhsProjOpEEElLl8EEEvRNS_6TensorERKS8_SB_RKSt6vectorIlSaIlEERKSt8optionalIS8_ESK_bbENKUlvE3_clEvEUllE_St5arrayIPcLm2EEEEviT0_T1_,@"STO_CUDA_ENTRY STV_DEFAULT"
_ZN2at6native29vectorized_elementwise_kernelILi8EZZNS0_73_GLOBAL__N__c8866d80_35_SparseBinaryOpIntersectionKernel_cu_b2145a98_327142_sparse_binary_op_intersection_kernel_implINS2_18CUDAKernelLauncherENS2_36CUDAValueSelectionIntersectionKernelINS2_9RhsProjOpEEElLl8EEEvRNS_6TensorERKS8_SB_RKSt6vectorIlSaIlEERKSt8optionalIS8_ESK_bbENKUlvE3_clEvEUllE_St5arrayIPcLm2EEEEviT0_T1_:
.text._ZN2at6native29vectorized_elementwise_kernelILi8EZZNS0_73_GLOBAL__N__c8866d80_35_SparseBinaryOpIntersectionKernel_cu_b2145a98_327142_sparse_binary_op_intersection_kernel_implINS2_18CUDAKernelLauncherENS2_36CUDAValueSelectionIntersectionKernelINS2_9RhsProjOpEEElLl8EEEvRNS_6TensorERKS8_SB_RKSt6vectorIlSaIlEERKSt8optionalIS8_ESK_bbENKUlvE3_clEvEUllE_St5arrayIPcLm2EEEEviT0_T1_:
        /* <DEDUP_REMOVED lines=130> */
.L_x_13206:
        /* <DEDUP_REMOVED lines=33> */
.L_x_13209:
        /* <DEDUP_REMOVED lines=71> */
.L_x_13208:
        /* <DEDUP_REMOVED lines=56> */
.L_x_13210:
        /* <DEDUP_REMOVED lines=40> */
.L_x_13211:
        /* <DEDUP_REMOVED lines=21> */
.L_x_13207:
        /* <DEDUP_REMOVED lines=13> */
.L_x_13213:
        /* <DEDUP_REMOVED lines=27> */
.L_x_13212:
[----:B------:R-:W-:Y:S01]  /*1870*/  MOV R27, UR13 ;  /* 0x0000000d001b7c02 */ /* 0x000fe20008000f00 */
[----:B------:R-:W-:Y:S06]  /*1880*/  @!P0 BRA `(.L_x_13214) ;  /* 0x0000000000808947 */ /* 0x000fec0003800000 */
[----:B------:R-:W-:Y:S01]  /*1890*/  BSSY.RECONVERGENT B1, `(.L_x_13214) ;  /* 0x000001f000017945 */ /* 0x000fe20003800200 */
[----:B------:R-:W-:Y:S02]  /*18a0*/  IMAD.MOV.U32 R32, RZ, RZ, R26 ;  /* 0x000000ffff207224 */ /* 0x000fe400078e001a */
[----:B------:R-:W-:Y:S02]  /*18b0*/  IMAD.U32 R31, RZ, RZ, UR23 ;  /* 0x00000017ff1f7e24 */ /* 0x000fe4000f8e00ff */
[----:B------:R-:W-:Y:S02]  /*18c0*/  IMAD.U32 R30, RZ, RZ, UR12 ;  /* 0x0000000cff1e7e24 */ /* 0x000fe4000f8e00ff */
[----:B------:R-:W-:-:S07]  /*18d0*/  IMAD.U32 R26, RZ, RZ, UR13 ;  /* 0x0000000dff1a7e24 */ /* 0x000fce000f8e00ff */
.L_x_13215:
        /* <DEDUP_REMOVED lines=27> */
.L_x_13214:
        /* <DEDUP_REMOVED lines=18> */
.L_x_13205:
[----:B------:R-:W-:Y:S05]  /*1bb0*/  BSYNC.RECONVERGENT B0 ;  /* 0x0000000000007941 */ /* 0x000fea0003800200 */
.L_x_13204:
        /* <DEDUP_REMOVED lines=12> */
.L_x_13218:
        /* <DEDUP_REMOVED lines=33> */
.L_x_13221:
        /* <DEDUP_REMOVED lines=71> */
.L_x_13220:
        /* <DEDUP_REMOVED lines=55> */
.L_x_13222:
        /* <DEDUP_REMOVED lines=39> */
.L_x_13223:
        /* <DEDUP_REMOVED lines=20> */
.L_x_13219:
        /* <DEDUP_REMOVED lines=16> */
.L_x_13225:
        /* <DEDUP_REMOVED lines=27> */
.L_x_13224:
[----:B------:R-:W-:Y:S01]  /*2cd0*/  IMAD.U32 R27, RZ, RZ, UR13 ;  /* 0x0000000dff1b7e24 */ /* 0x000fe2000f8e00ff */
[----:B------:R-:W-:Y:S06]  /*2ce0*/  @!P0 BRA `(.L_x_13226) ;  /* 0x0000000000808947 */ /* 0x000fec0003800000 */
[----:B------:R-:W-:Y:S01]  /*2cf0*/  BSSY.RECONVERGENT B1, `(.L_x_13226) ;  /* 0x000001f000017945 */ /* 0x000fe20003800200 */
[----:B------:R-:W-:Y:S01]  /*2d00*/  IMAD.U32 R29, RZ, RZ, UR12 ;  /* 0x0000000cff1d7e24 */ /* 0x000fe2000f8e00ff */
[----:B------:R-:W-:Y:S01]  /*2d10*/  MOV R27, UR13 ;  /* 0x0000000d001b7c02 */ /* 0x000fe20008000f00 */
[----:B------:R-:W-:Y:S02]  /*2d20*/  IMAD.U32 R28, RZ, RZ, UR13 ;  /* 0x0000000dff1c7e24 */ /* 0x000fe4000f8e00ff */
[----:B------:R-:W-:-:S07]  /*2d30*/  IMAD.U32 R22, RZ, RZ, UR12 ;  /* 0x0000000cff167e24 */ /* 0x000fce000f8e00ff */
.L_x_13227:
        /* <DEDUP_REMOVED lines=27> */
.L_x_13226:
        /* <DEDUP_REMOVED lines=18> */
.L_x_13217:
[----:B0-----:R-:W-:Y:S05]  /*3010*/  BSYNC.RECONVERGENT B0 ;  /* 0x0000000000007941 */ /* 0x001fea0003800200 */
.L_x_13216:
        /* <DEDUP_REMOVED lines=13> */
.L_x_13230:
        /* <DEDUP_REMOVED lines=33> */
.L_x_13233:
        /* <DEDUP_REMOVED lines=71> */
.L_x_13232:
        /* <DEDUP_REMOVED lines=51> */
.L_x_13234:
        /* <DEDUP_REMOVED lines=33> */
.L_x_13235:
        /* <DEDUP_REMOVED lines=16> */
.L_x_13231:
        /* <DEDUP_REMOVED lines=15> */
.L_x_13237:
        /* <DEDUP_REMOVED lines=27> */
.L_x_13236:
        /* <DEDUP_REMOVED lines=8> */
.L_x_13239:
        /* <DEDUP_REMOVED lines=27> */
.L_x_13238:
        /* <DEDUP_REMOVED lines=18> */
.L_x_13229:
[----:B0-----:R-:W-:Y:S05]  /*43a0*/  BSYNC.RECONVERGENT B0 ;  /* 0x0000000000007941 */ /* 0x001fea0003800200 */
.L_x_13228:
        /* <DEDUP_REMOVED lines=12> */
.L_x_13242:
        /* <DEDUP_REMOVED lines=33> */
.L_x_13245:
        /* <DEDUP_REMOVED lines=71> */
.L_x_13244:
        /* <DEDUP_REMOVED lines=51> */
.L_x_13246:
        /* <DEDUP_REMOVED lines=33> */
.L_x_13247:
        /* <DEDUP_REMOVED lines=17> */
.L_x_13243:
        /* <DEDUP_REMOVED lines=15> */
.L_x_13249:
        /* <DEDUP_REMOVED lines=27> */
.L_x_13248:
        /* <DEDUP_REMOVED lines=8> */
.L_x_13251:
        /* <DEDUP_REMOVED lines=27> */
.L_x_13250:
        /* <DEDUP_REMOVED lines=18> */
.L_x_13241:
[----:B------:R-:W-:Y:S05]  /*5730*/  BSYNC.RECONVERGENT B0 ;  /* 0x0000000000007941 */ /* 0x000fea0003800200 */
.L_x_13240:
        /* <DEDUP_REMOVED lines=12> */
.L_x_13254:
        /* <DEDUP_REMOVED lines=34> */
.L_x_13257:
        /* <DEDUP_REMOVED lines=72> */
.L_x_13256:
        /* <DEDUP_REMOVED lines=49> */
.L_x_13258:
        /* <DEDUP_REMOVED lines=36> */
.L_x_13259:
        /* <DEDUP_REMOVED lines=16> */
.L_x_13255:
        /* <DEDUP_REMOVED lines=15> */
.L_x_13261:
        /* <DEDUP_REMOVED lines=27> */
.L_x_13260:
        /* <DEDUP_REMOVED lines=8> */
.L_x_13263:
        /* <DEDUP_REMOVED lines=27> */
.L_x_13262:
        /* <DEDUP_REMOVED lines=18> */
.L_x_13253:
[----:B------:R-:W-:Y:S05]  /*6ae0*/  BSYNC.RECONVERGENT B0 ;  /* 0x0000000000007941 */ /* 0x000fea0003800200 */
.L_x_13252:
        /* <DEDUP_REMOVED lines=12> */
.L_x_13266:
        /* <DEDUP_REMOVED lines=34> */
.L_x_13269:
        /* <DEDUP_REMOVED lines=72> */
.L_x_13268:
        /* <DEDUP_REMOVED lines=49> */
.L_x_13270:
        /* <DEDUP_REMOVED lines=36> */
.L_x_13271:
        /* <DEDUP_REMOVED lines=16> */
.L_x_13267:
        /* <DEDUP_REMOVED lines=15> */
.L_x_13273:
        /* <DEDUP_REMOVED lines=27> */
.L_x_13272:
        /* <DEDUP_REMOVED lines=8> */
.L_x_13275:
        /* <DEDUP_REMOVED lines=27> */
.L_x_13274:
        /* <DEDUP_REMOVED lines=18> */
.L_x_13265:
[----:B------:R-:W-:Y:S05]  /*7e90*/  BSYNC.RECONVERGENT B0 ;  /* 0x0000000000007941 */ /* 0x000fea0003800200 */
.L_x_13264:
        /* <DEDUP_REMOVED lines=12> */
.L_x_13278:
        /* <DEDUP_REMOVED lines=34> */
.L_x_13281:
        /* <DEDUP_REMOVED lines=72> */
.L_x_13280:
        /* <DEDUP_REMOVED lines=49> */
.L_x_13282:
        /* <DEDUP_REMOVED lines=36> */
.L_x_13283:
        /* <DEDUP_REMOVED lines=16> */
.L_x_13279:
        /* <DEDUP_REMOVED lines=15> */
.L_x_13285:
        /* <DEDUP_REMOVED lines=27> */
.L_x_13284:
        /* <DEDUP_REMOVED lines=8> */
.L_x_13287:
        /* <DEDUP_REMOVED lines=27> */
.L_x_13286:
        /* <DEDUP_REMOVED lines=18> */
.L_x_13277:
[----:B------:R-:W-:Y:S05]  /*9240*/  BSYNC.RECONVERGENT B0 ;  /* 0x0000000000007941 */ /* 0x000fea0003800200 */
.L_x_13276:
        /* <DEDUP_REMOVED lines=12> */
.L_x_13290:
        /* <DEDUP_REMOVED lines=33> */
.L_x_13293:
        /* <DEDUP_REMOVED lines=71> */
.L_x_13292:
        /* <DEDUP_REMOVED lines=49> */
.L_x_13294:
        /* <DEDUP_REMOVED lines=36> */
.L_x_13295:
        /* <DEDUP_REMOVED lines=16> */
.L_x_13291:
        /* <DEDUP_REMOVED lines=15> */
.L_x_13297:
        /* <DEDUP_REMOVED lines=27> */
.L_x_13296:
[----:B------:R-:W-:Y:S05]  /*a280*/  @!P0 BRA `(.L_x_13298) ;  /* 0x0000000000788947 */ /* 0x000fea0003800000 */
[----:B------:R-:W-:Y:S01]  /*a290*/  BSSY.RECONVERGENT B1, `(.L_x_13298) ;  /* 0x000001d000017945 */ /* 0x000fe20003800200 */
[----:B------:R-:W-:Y:S01]  /*a2a0*/  MOV R17, UR12 ;  /* 0x0000000c00117c02 */ /* 0x000fe20008000f00 */
[----:B------:R-:W-:-:S07]  /*a2b0*/  IMAD.U32 R11, RZ, RZ, UR13 ;  /* 0x0000000dff0b7e24 */ /* 0x000fce000f8e00ff */
.L_x_13299:
        /* <DEDUP_REMOVED lines=27> */
.L_x_13298:
        /* <DEDUP_REMOVED lines=18> */
.L_x_13289:
[----:B------:R-:W-:Y:S05]  /*a590*/  BSYNC.RECONVERGENT B0 ;  /* 0x0000000000007941 */ /* 0x000fea0003800200 */
.L_x_13288:
        /* <DEDUP_REMOVED lines=16> */
.L_x_13302:
[----:B------:R-:W-:-:S13]  /*a6a0*/  ISETP.GE.AND P0, PT, R5, UR7, PT ;  /* 0x0000000705007c0c */ /* 0x000fda000bf06270 */
[----:B------:R-:W-:Y:S05]  /*a6b0*/  @P0 BRA `(.L_x_13304) ;  /* 0x0000000000300947 */ /* 0x000fea0003800000 */
[----:B0-----:R-:W0:Y:S01]  /*a6c0*/  LDC.64 R2, c[0x0][0x418] ;  /* 0x00010600ff027b82 */ /* 0x001e220000000a00 */
[C---:B------:R-:W-:Y:S01]  /*a6d0*/  IADD3 R7, PT, PT, R5.reuse, UR6, RZ ;  /* 0x0000000605077c10 */ /* 0x040fe2000fffe0ff */
[----:B------:R-:W-:-:S04]  /*a6e0*/  VIADD R5, R5, 0x80 ;  /* 0x0000008005057836 */ /* 0x000fc80000000000 */
[----:B0-----:R-:W-:-:S05]  /*a6f0*/  IMAD.WIDE.U32 R2, R7, 0x8, R2 ;  /* 0x0000000807027825 */ /* 0x001fca00078e0002 */
[----:B------:R0:W-:Y:S02]  /*a700*/  STG.E.64 desc[UR16][R2.64], RZ ;  /* 0x000000ff02007986 */ /* 0x0001e4000c101b10 */
.L_x_13303:
[----:B------:R-:W-:-:S13]  /*a710*/  ISETP.GE.AND P0, PT, R5, UR7, PT ;  /* 0x0000000705007c0c */ /* 0x000fda000bf06270 */
[----:B------:R-:W-:Y:S05]  /*a720*/  @P0 BRA `(.L_x_13305) ;  /* 0x0000000000300947 */ /* 0x000fea0003800000 */
[----:B0-----:R-:W0:Y:S01]  /*a730*/  LDC.64 R2, c[0x0][0x418] ;  /* 0x00010600ff027b82 */ /* 0x001e220000000a00 */
[C---:B------:R-:W-:Y:S02]  /*a740*/  VIADD R7, R5.reuse, UR6 ;  /* 0x0000000605077c36 */ /* 0x040fe40008000000 */
[----:B------:R-:W-:Y:S02]  /*a750*/  VIADD R5, R5, 0x80 ;  /* 0x0000008005057836 */ /* 0x000fe40000000000 */
[----:B0-----:R-:W-:-:S05]  /*a760*/  IMAD.WIDE.U32 R2, R7, 0x8, R2 ;  /* 0x0000000807027825 */ /* 0x001fca00078e0002 */
[----:B------:R0:W-:Y:S02]  /*a770*/  STG.E.64 desc[UR16][R2.64], RZ ;  /* 0x000000ff02007986 */ /* 0x0001e4000c101b10 */
.L_x_13304:
[----:B------:R-:W-:-:S13]  /*a780*/  ISETP.GE.AND P0, PT, R5, UR7, PT ;  /* 0x0000000705007c0c */ /* 0x000fda000bf06270 */
[----:B------:R-:W-:Y:S05]  /*a790*/  @P0 BRA `(.L_x_13306) ;  /* 0x0000000000340947 */ /* 0x000fea0003800000 */
[----:B0-----:R-:W0:Y:S01]  /*a7a0*/  LDC.64 R2, c[0x0][0x418] ;  /* 0x00010600ff027b82 */ /* 0x001e220000000a00 */
[C---:B------:R-:W-:Y:S01]  /*a7b0*/  IADD3 R7, PT, PT, R5.reuse, UR6, RZ ;  /* 0x0000000605077c10 */ /* 0x040fe2000fffe0ff */
[----:B------:R-:W-:-:S04]  /*a7c0*/  VIADD R5, R5, 0x80 ;  /* 0x0000008005057836 */ /* 0x000fc80000000000 */
[----:B0-----:R-:W-:-:S05]  /*a7d0*/  IMAD.WIDE.U32 R2, R7, 0x8, R2 ;  /* 0x0000000807027825 */ /* 0x001fca00078e0002 */
[----:B------:R0:W-:Y:S02]  /*a7e0*/  STG.E.64 desc[UR16][R2.64], RZ ;  /* 0x000000ff02007986 */ /* 0x0001e4000c101b10 */
.L_x_13305:
        /* <DEDUP_REMOVED lines=8> */
.L_x_13306:
[----:B------:R-:W-:Y:S05]  /*a870*/  BSYNC.RELIABLE B1 ;  /* 0x0000000000017941 */ /* 0x000fea0003800100 */
.L_x_13301:
[----:B------:R-:W-:-:S13]  /*a880*/  ISETP.GE.AND P0, PT, R5, UR7, PT ;  /* 0x0000000705007c0c */ /* 0x000fda000bf06270 */
[----:B0-----:R-:W0:Y:S01]  /*a890*/  @!P0 LDC.64 R2, c[0x0][0x418] ;  /* 0x00010600ff028b82 */ /* 0x001e220000000a00 */
[C---:B------:R-:W-:Y:S01]  /*a8a0*/  @!P0 IADD3 R7, PT, PT, R5.reuse, UR6, RZ ;  /* 0x0000000605078c10 */ /* 0x040fe2000fffe0ff */
[----:B------:R-:W-:-:S04]  /*a8b0*/  @!P0 VIADD R5, R5, 0x80 ;  /* 0x0000008005058836 */ /* 0x000fc80000000000 */
[----:B0-----:R-:W-:-:S05]  /*a8c0*/  @!P0 IMAD.WIDE.U32 R2, R7, 0x8, R2 ;  /* 0x0000000807028825 */ /* 0x001fca00078e0002 */
[----:B------:R0:W-:Y:S02]  /*a8d0*/  @!P0 STG.E.64 desc[UR16][R2.64], RZ ;  /* 0x000000ff02008986 */ /* 0x0001e4000c101b10 */
.L_x_13307:
[----:B------:R-:W-:Y:S05]  /*a8e0*/  BSYNC.RECONVERGENT B0 ;  /* 0x0000000000007941 */ /* 0x000fea0003800200 */
.L_x_13300:
        /* <DEDUP_REMOVED lines=8> */
.L_x_13203:
        /* <DEDUP_REMOVED lines=100> */
.L_x_13310:
        /* <DEDUP_REMOVED lines=72> */
.L_x_13309:
        /* <DEDUP_REMOVED lines=53> */
.L_x_13311:
        /* <DEDUP_REMOVED lines=34> */
.L_x_13312:
        /* <DEDUP_REMOVED lines=16> */
.L_x_13308:
        /* <DEDUP_REMOVED lines=16> */
.L_x_13314:
        /* <DEDUP_REMOVED lines=27> */
.L_x_13313:
[----:B------:R-:W-:Y:S05]  /*bd50*/  BRA.U !UP0, `(.L_x_13315) ;  /* 0x0000000108847547 */ /* 0x000fea000b800000 */
[----:B------:R-:W0:Y:S01]  /*bd60*/  LDCU.64 UR4, c[0x0][0x3f8] ;  /* 0x00007f00ff0477ac */ /* 0x000e220008000a00 */
[----:B------:R-:W-:Y:S01]  /*bd70*/  BSSY.RECONVERGENT B0, `(.L_x_13315) ;  /* 0x000001f000007945 */ /* 0x000fe20003800200 */
[----:B------:R-:W-:Y:S02]  /*bd80*/  IMAD.U32 R32, RZ, RZ, UR12 ;  /* 0x0000000cff207e24 */ /* 0x000fe4000f8e00ff */
[----:B------:R-:W-:Y:S02]  /*bd90*/  IMAD.U32 R31, RZ, RZ, UR13 ;  /* 0x0000000dff1f7e24 */ /* 0x000fe4000f8e00ff */
[----:B0-----:R-:W-:Y:S01]  /*bda0*/  IMAD.U32 R38, RZ, RZ, UR4 ;  /* 0x00000004ff267e24 */ /* 0x001fe2000f8e00ff */
[----:B------:R-:W-:-:S07]  /*bdb0*/  MOV R39, UR5 ;  /* 0x0000000500277c02 */ /* 0x000fce0008000f00 */
.L_x_13316:
        /* <DEDUP_REMOVED lines=27> */
.L_x_13315:
        /* <DEDUP_REMOVED lines=22> */
.L_x_13317:
        /* <DEDUP_REMOVED lines=34> */
.L_x_13320:
        /* <DEDUP_REMOVED lines=72> */
.L_x_13319:
        /* <DEDUP_REMOVED lines=53> */
.L_x_13321:
        /* <DEDUP_REMOVED lines=36> */
.L_x_13322:
        /* <DEDUP_REMOVED lines=18> */
.L_x_13318:
        /* <DEDUP_REMOVED lines=14> */
.L_x_13324:
        /* <DEDUP_REMOVED lines=27> */
.L_x_13323:
        /* <DEDUP_REMOVED lines=9> */
.L_x_13326:
        /* <DEDUP_REMOVED lines=27> */
.L_x_13325:
        /* <DEDUP_REMOVED lines=22> */
.L_x_13327:
        /* <DEDUP_REMOVED lines=34> */
.L_x_13330:
        /* <DEDUP_REMOVED lines=72> */
.L_x_13329:
        /* <DEDUP_REMOVED lines=57> */
.L_x_13331:
        /* <DEDUP_REMOVED lines=37> */
.L_x_13332:
        /* <DEDUP_REMOVED lines=19> */
.L_x_13328:
        /* <DEDUP_REMOVED lines=13> */
.L_x_13334:
        /* <DEDUP_REMOVED lines=27> */
.L_x_13333:
        /* <DEDUP_REMOVED lines=9> */
.L_x_13336:
        /* <DEDUP_REMOVED lines=27> */
.L_x_13335:
        /* <DEDUP_REMOVED lines=22> */
.L_x_13337:
        /* <DEDUP_REMOVED lines=35> */
.L_x_13340:
        /* <DEDUP_REMOVED lines=72> */
.L_x_13339:
        /* <DEDUP_REMOVED lines=56> */
.L_x_13341:
        /* <DEDUP_REMOVED lines=43> */
.L_x_13342:
        /* <DEDUP_REMOVED lines=22> */
.L_x_13338:
        /* <DEDUP_REMOVED lines=13> */
.L_x_13344:
        /* <DEDUP_REMOVED lines=27> */
.L_x_13343:
        /* <DEDUP_REMOVED lines=9> */
.L_x_13346:
        /* <DEDUP_REMOVED lines=27> */
.L_x_13345:
        /* <DEDUP_REMOVED lines=22> */
.L_x_13347:
        /* <DEDUP_REMOVED lines=34> */
.L_x_13350:
        /* <DEDUP_REMOVED lines=72> */
.L_x_13349:
        /* <DEDUP_REMOVED lines=50> */
.L_x_13351:
        /* <DEDUP_REMOVED lines=38> */
.L_x_13352:
        /* <DEDUP_REMOVED lines=16> */
.L_x_13348:
        /* <DEDUP_REMOVED lines=16> */
.L_x_13354:
        /* <DEDUP_REMOVED lines=27> */
.L_x_13353:
        /* <DEDUP_REMOVED lines=9> */
.L_x_13356:
        /* <DEDUP_REMOVED lines=27> */
.L_x_13355:
        /* <DEDUP_REMOVED lines=19> */
.L_x_13357:
        /* <DEDUP_REMOVED lines=34> */
.L_x_13360:
        /* <DEDUP_REMOVED lines=72> */
.L_x_13359:
        /* <DEDUP_REMOVED lines=50> */
.L_x_13361:
        /* <DEDUP_REMOVED lines=38> */
.L_x_13362:
        /* <DEDUP_REMOVED lines=16> */
.L_x_13358:
        /* <DEDUP_REMOVED lines=15> */
.L_x_13364:
        /* <DEDUP_REMOVED lines=27> */
.L_x_13363:
        /* <DEDUP_REMOVED lines=8> */
.L_x_13366:
        /* <DEDUP_REMOVED lines=27> */
.L_x_13365:
        /* <DEDUP_REMOVED lines=19> */
.L_x_13367:
        /* <DEDUP_REMOVED lines=34> */
.L_x_13370:
        /* <DEDUP_REMOVED lines=72> */
.L_x_13369:
        /* <DEDUP_REMOVED lines=50> */
.L_x_13371:
        /* <DEDUP_REMOVED lines=38> */
.L_x_13372:
        /* <DEDUP_REMOVED lines=16> */
.L_x_13368:
        /* <DEDUP_REMOVED lines=14> */
.L_x_13374:
        /* <DEDUP_REMOVED lines=27> */
.L_x_13373:
        /* <DEDUP_REMOVED lines=8> */
.L_x_13376:
        /* <DEDUP_REMOVED lines=27> */
.L_x_13375:
        /* <DEDUP_REMOVED lines=19> */
.L_x_13377:
        /* <DEDUP_REMOVED lines=33> */
.L_x_13380:
        /* <DEDUP_REMOVED lines=72> */
.L_x_13379:
        /* <DEDUP_REMOVED lines=50> */
.L_x_13381:
        /* <DEDUP_REMOVED lines=38> */
.L_x_13382:
        /* <DEDUP_REMOVED lines=16> */
.L_x_13378:
        /* <DEDUP_REMOVED lines=13> */
.L_x_13384:
        /* <DEDUP_REMOVED lines=27> */
.L_x_13383:
[----:B------:R-:W-:Y:S05]  /*14580*/  BRA.U !UP0, `(.L_x_13385) ;  /* 0x0000000108787547 */ /* 0x000fea000b800000 */
[----:B------:R-:W-:Y:S01]  /*14590*/  BSSY.RECONVERGENT B0, `(.L_x_13385) ;  /* 0x000001d000007945 */ /* 0x000fe20003800200 */
[----:B------:R-:W-:Y:S02]  /*145a0*/  IMAD.U32 R12, RZ, RZ, UR26 ;  /* 0x0000001aff0c7e24 */ /* 0x000fe4000f8e00ff */
[----:B------:R-:W-:-:S07]  /*145b0*/  IMAD.U32 R8, RZ, RZ, UR27 ;  /* 0x0000001bff087e24 */ /* 0x000fce000f8e00ff */
.L_x_13386:
        /* <DEDUP_REMOVED lines=27> */
.L_x_13385:
        /* <DEDUP_REMOVED lines=24> */
.L_x_13387:
        /* <DEDUP_REMOVED lines=9> */
.L_x_19074:


//--------------------- .text._ZN2at6native18elementwise_kernelILi128ELi4EZNS0_15gpu_kernel_implIZZNS0_73_GLOBAL__N__c8866d80_35_SparseBinaryOpIntersectionKernel_cu_b2145a98_327142_sparse_binary_op_intersection_kernel_implINS3_18CUDAKernelLauncherENS3_36CUDAValueSelectionIntersectionKernelINS3_9RhsProjOpEEElLl8EEEvRNS_6TensorERKS9_SC_RKSt6vectorIlSaIlEERKSt8optionalIS9_ESL_bbENKUlvE1_clEvEUllE_EEvRNS_18TensorIteratorBaseERKT_EUliE_EEviT1_ --------------------------
	.section	.text._ZN2at6native18elementwise_kernelILi128ELi4EZNS0_15gpu_kernel_implIZZNS0_73_GLOBAL__N__c8866d80_35_SparseBinaryOpIntersectionKernel_cu_b2145a98_327142_sparse_binary_op_intersection_kernel_implINS3_18CUDAKernelLauncherENS3_36CUDAValueSelectionIntersectionKernelINS3_9RhsProjOpEEElLl8EEEvRNS_6TensorERKS9_SC_RKSt6vectorIlSaIlEERKSt8optionalIS9_ESL_bbENKUlvE1_clEvEUllE_EEvRNS_18TensorIteratorBaseERKT_EUliE_EEviT1_,"ax",@progbits
	.align	128
        .global         _ZN2at6native18elementwise_kernelILi128ELi4EZNS0_15gpu_kernel_implIZZNS0_73_GLOBAL__N__c8866d80_35_SparseBinaryOpIntersectionKernel_cu_b2145a98_327142_sparse_binary_op_intersection_kernel_implINS3_18CUDAKernelLauncherENS3_36CUDAValueSelectionIntersectionKernelINS3_9RhsProjOpEEElLl8EEEvRNS_6TensorERKS9_SC_RKSt6vectorIlSaIlEERKSt8optionalIS9_ESL_bbENKUlvE1_clEvEUllE_EEvRNS_18TensorIteratorBaseERKT_EUliE_EEviT1_
        .type           _ZN2at6native18elementwise_kernelILi128ELi4EZNS0_15gpu_kernel_implIZZNS0_73_GLOBAL__N__c8866d80_35_SparseBinaryOpIntersectionKernel_cu_b2145a98_327142_sparse_binary_op_intersection_kernel_implINS3_18CUDAKernelLauncherENS3_36CUDAValueSelectionIntersectionKernelINS3_9RhsProjOpEEElLl8EEEvRNS_6TensorERKS9_SC_RKSt6vectorIlSaIlEERKSt8optionalIS9_ESL_bbENKUlvE1_clEvEUllE_EEvRNS_18TensorIteratorBaseERKT_EUliE_EEviT1_,@function
        .size           _ZN2at6native18elementwise_kernelILi128ELi4EZNS0_15gpu_kernel_implIZZNS0_73_GLOBAL__N__c8866d80_35_SparseBinaryOpIntersectionKernel_cu_b2145a98_327142_sparse_binary_op_intersection_kernel_implINS3_18CUDAKernelLauncherENS3_36CUDAValueSelectionIntersectionKernelINS3_9RhsProjOpEEElLl8EEEvRNS_6TensorERKS9_SC_RKSt6vectorIlSaIlEERKSt8optionalIS9_ESL_bbENKUlvE1_clEvEUllE_EEvRNS_18TensorIteratorBaseERKT_EUliE_EEviT1_,(.L_x_19075 - _ZN2at6native18elementwise_kernelILi128ELi4EZNS0_15gpu_kernel_implIZZNS0_73_GLOBAL__N__c8866d80_35_SparseBinaryOpIntersectionKernel_cu_b2145a98_327142_sparse_binary_op_intersection_kernel_implINS3_18CUDAKernelLauncherENS3_36CUDAValueSelectionIntersectionKernelINS3_9RhsProjOpEEElLl8EEEvRNS_6TensorERKS9_SC_RKSt6vectorIlSaIlEERKSt8optionalIS9_ESL_bbENKUlvE1_clEvEUllE_EEvRNS_18TensorIteratorBaseERKT_EUliE_EEviT1_)
        .other          _ZN2at6native18elementwise_kernelILi128ELi4EZNS0_15gpu_kernel_implIZZNS0_73_GLOBAL__N__c8866d80_35_SparseBinaryOpIntersectionKernel_cu_b2145a98_327142_sparse_binary_op_intersection_kernel_implINS3_18CUDAKernelLauncherENS3_36CUDAValueSelectionIntersectionKernelINS3_9RhsProjOpEEElLl8EEEvRNS_6TensorERKS9_SC_RKSt6vectorIlSaIlEERKSt8optionalIS9_ESL_bbENKUlvE1_clEvEUllE_EEvRNS_18TensorIteratorBaseERKT_EUliE_EEviT1_,@"STO_CUDA_ENTRY STV_DEFAULT"
_ZN2at6native18elementwise_kernelILi128ELi4EZNS0_15gpu_kernel_implIZZNS0_73_GLOBAL__N__c8866d80_35_SparseBinaryOpIntersectionKernel_cu_b2145a98_327142_sparse_binary_op_intersection_kernel_implINS3_18CUDAKernelLauncherENS3_36CUDAValueSelectionIntersectionKernelINS3_9RhsProjOpEEElLl8EEEvRNS_6TensorERKS9_SC_RKSt6vectorIlSaIlEERKSt8optionalIS9_ESL_bbENKUlvE1_clEvEUllE_EEvRNS_18TensorIteratorBaseERKT_EUliE_EEviT1_:
.text._ZN2at6native18elementwise_kernelILi128ELi4EZNS0_15gpu_kernel_implIZZNS0_73_GLOBAL__N__c8866d80_35_SparseBinaryOpIntersectionKernel_cu_b2145a98_327142_sparse_binary_op_intersection_kernel_implINS3_18CUDAKernelLauncherENS3_36CUDAValueSelectionIntersectionKernelINS3_9RhsProjOpEEElLl8EEEvRNS_6TensorERKS9_SC_RKSt6vectorIlSaIlEERKSt8optionalIS9_ESL_bbENKUlvE1_clEvEUllE_EEvRNS_18TensorIteratorBaseERKT_EUliE_EEviT1_:
        /* <DEDUP_REMOVED lines=324> */
.L_x_13390:
        /* <DEDUP_REMOVED lines=17> */
.L_x_13394:
[----:B------:R0:W5:Y:S01]  /*1550*/  LDG.E.U8 R4, desc[UR36][R6.64] ;  /* 0x0000002406047981 */ /* 0x000162000c1e1100 */
[----:B------:R-:W-:Y:S01]  /*1560*/  MOV R5, RZ ;  /* 0x000000ff00057202 */ /* 0x000fe20000000f00 */
[----:B------:R-:W-:Y:S06]  /*1570*/  BRA `(.L_x_13396) ;  /* 0x0000000c00447947 */ /* 0x000fec0003800000 */
.L_x_13393:
        /* <DEDUP_REMOVED lines=8> */
.L_x_13398:
[----:B------:R-:W2:Y:S02]  /*1600*/  LDG.E R4, desc[UR36][R6.64] ;  /* 0x0000002406047981 */ /* 0x000ea4000c1e1900 */
[----:B--2---:R-:W-:Y:S01]  /*1610*/  SHF.R.S32.HI R5, RZ, 0x1f, R4 ;  /* 0x0000001fff057819 */ /* 0x004fe20000011404 */
[----:B------:R-:W-:Y:S06]  /*1620*/  BRA `(.L_x_13396) ;  /* 0x0000000c00187947 */ /* 0x000fec0003800000 */
.L_x_13397:
[----:B------:R-:W2:Y:S02]  /*1630*/  LDG.E.S16 R4, desc[UR36][R6.64] ;  /* 0x0000002406047981 */ /* 0x000ea4000c1e1700 */
[----:B--2---:R-:W-:Y:S01]  /*1640*/  SHF.R.S32.HI R5, RZ, 0x1f, R4 ;  /* 0x0000001fff057819 */ /* 0x004fe20000011404 */
[----:B------:R-:W-:Y:S06]  /*1650*/  BRA `(.L_x_13396) ;  /* 0x0000000c000c7947 */ /* 0x000fec0003800000 */
.L_x_13392:
        /* <DEDUP_REMOVED lines=9> */
.L_x_13400:
[----:B------:R-:W2:Y:S02]  /*16f0*/  LDG.E.U16 R6, desc[UR36][R6.64] ;  /* 0x0000002406067981 */ /* 0x000ea4000c1e1500 */
[----:B--2---:R-:W-:-:S06]  /*1700*/  HADD2.F32 R4, -RZ, R6.H0_H0 ;  /* 0x20000006ff047230 */ /* 0x004fcc0000004100 */
[----:B------:R-:W0:Y:S01]  /*1710*/  F2I.S64.TRUNC R4, R4 ;  /* 0x0000000400047311 */ /* 0x000e22000020d900 */
[----:B------:R-:W-:Y:S05]  /*1720*/  BRA `(.L_x_13396) ;  /* 0x0000000800d87947 */ /* 0x000fea0003800000 */
.L_x_13399:
        /* <DEDUP_REMOVED lines=9> */
.L_x_13402:
[----:B------:R-:W2:Y:S02]  /*17c0*/  LDG.E.U16 R6, desc[UR36][R6.64] ;  /* 0x0000002406067981 */ /* 0x000ea4000c1e1500 */
[----:B--2---:R-:W-:-:S06]  /*17d0*/  HADD2.F32 R4, -RZ, R6.H0_H0 ;  /* 0x20000006ff047230 */ /* 0x004fcc0000004100 */
[----:B------:R-:W0:Y:S01]  /*17e0*/  F2I.S64.TRUNC R4, R4 ;  /* 0x0000000400047311 */ /* 0x000e22000020d900 */
[----:B------:R-:W-:Y:S05]  /*17f0*/  BRA `(.L_x_13396) ;  /* 0x0000000800a47947 */ /* 0x000fea0003800000 */
.L_x_13401:
[----:B------:R-:W2:Y:S02]  /*1800*/  LDG.E.64 R4, desc[UR36][R6.64] ;  /* 0x0000002406047981 */ /* 0x000ea4000c1e1b00 */
[----:B--2---:R-:W0:Y:S01]  /*1810*/  F2I.S64.F64.TRUNC R4, R4 ;  /* 0x0000000400047311 */ /* 0x004e22000030d900 */
[----:B------:R-:W-:Y:S05]  /*1820*/  BRA `(.L_x_13396) ;  /* 0x0000000800987947 */ /* 0x000fea0003800000 */
.L_x_13391:
        /* <DEDUP_REMOVED lines=13> */
.L_x_13405:
[----:B------:R-:W2:Y:S02]  /*1900*/  LDG.E.64 R4, desc[UR36][R6.64] ;  /* 0x0000002406047981 */ /* 0x000ea4000c1e1b00 */
[----:B--2---:R-:W0:Y:S01]  /*1910*/  F2I.S64.F64.TRUNC R4, R4 ;  /* 0x0000000400047311 */ /* 0x004e22000030d900 */
[----:B------:R-:W-:Y:S05]  /*1920*/  BRA `(.L_x_13396) ;  /* 0x0000000800587947 */ /* 0x000fea0003800000 */
.L_x_13404:
        /* <DEDUP_REMOVED lines=26> */
.L_x_13407:
        /* <DEDUP_REMOVED lines=14> */
.L_x_13406:
[----:B------:R-:W2:Y:S02]  /*1bb0*/  LDG.E.U16 R4, desc[UR36][R6.64] ;  /* 0x0000002406047981 */ /* 0x000ea4000c1e1500 */
[----:B--2---:R-:W-:-:S06]  /*1bc0*/  SHF.L.U32 R4, R4, 0x10, RZ ;  /* 0x0000001004047819 */ /* 0x004fcc00000006ff */
[----:B------:R-:W0:Y:S01]  /*1bd0*/  F2I.S64.TRUNC R4, R4 ;  /* 0x0000000400047311 */ /* 0x000e22000020d900 */
[----:B------:R-:W-:Y:S05]  /*1be0*/  BRA `(.L_x_13396) ;  /* 0x0000000400a87947 */ /* 0x000fea0003800000 */
.L_x_13403:
        /* <DEDUP_REMOVED lines=11> */
.L_x_13410:
        /* <DEDUP_REMOVED lines=21> */
.L_x_13414:
[----:B------:R-:W-:Y:S05]  /*1df0*/  BSYNC.RECONVERGENT B1 ;  /* 0x0000000000017941 */ /* 0x000fea0003800200 */
.L_x_13413:
[----:B------:R-:W-:Y:S02]  /*1e00*/  SHF.L.U32 R0, R0, 0x14, RZ ;  /* 0x0000001400007819 */ /* 0x000fe400000006ff */
[----:B------:R-:W-:-:S04]  /*1e10*/  LEA R3, R3, 0x3b800000, 0x17 ;  /* 0x3b80000003037811 */ /* 0x000fc800078eb8ff */
[----:B------:R-:W-:-:S07]  /*1e20*/  LOP3.LUT R4, R3, R0, R7, 0xfe, !PT ;  /* 0x0000000003047212 */ /* 0x000fce00078efe07 */
.L_x_13412:
[----:B------:R-:W-:Y:S05]  /*1e30*/  BSYNC.RECONVERGENT B0 ;  /* 0x0000000000007941 */ /* 0x000fea0003800200 */
.L_x_13411:
[----:B------:R-:W1:Y:S01]  /*1e40*/  F2I.S64.TRUNC R4, R4 ;  /* 0x0000000400047311 */ /* 0x000e62000020d900 */
[----:B------:R-:W-:Y:S05]  /*1e50*/  BRA `(.L_x_13396) ;  /* 0x00000004000c7947 */ /* 0x000fea0003800000 */
.L_x_13409:
        /* <DEDUP_REMOVED lines=21> */
.L_x_13418:
[----:B------:R-:W-:Y:S05]  /*1fb0*/  BSYNC.RECONVERGENT B1 ;  /* 0x0000000000017941 */ /* 0x000fea0003800200 */
.L_x_13417:
[----:B------:R-:W-:Y:S01]  /*1fc0*/  IMAD.SHL.U32 R0, R0, 0x200000, RZ ;  /* 0x0020000000007824 */ /* 0x000fe200078e00ff */
[----:B------:R-:W-:-:S04]  /*1fd0*/  LEA R3, R3, 0x37800000, 0x17 ;  /* 0x3780000003037811 */ /* 0x000fc800078eb8ff */
[----:B------:R-:W-:-:S07]  /*1fe0*/  LOP3.LUT R4, R3, R0, R7, 0xfe, !PT ;  /* 0x0000000003047212 */ /* 0x000fce00078efe07 */
.L_x_13416:
[----:B------:R-:W-:Y:S05]  /*1ff0*/  BSYNC.RECONVERGENT B0 ;  /* 0x0000000000007941 */ /* 0x000fea0003800200 */
.L_x_13415:
[----:B------:R-:W2:Y:S01]  /*2000*/  F2I.S64.TRUNC R4, R4 ;  /* 0x0000000400047311 */ /* 0x000ea2000020d900 */
[----:B------:R-:W-:Y:S05]  /*2010*/  BRA `(.L_x_13396) ;  /* 0x00000000009c7947 */ /* 0x000fea0003800000 */
.L_x_13408:
[----:B------:R-:W-:-:S09]  /*2020*/  UISETP.NE.AND UP0, UPT, UR4, 0x1c, UPT ;  /* 0x0000001c0400788c */ /* 0x000fd2000bf05270 */
[----:B------:R-:W-:Y:S05]  /*2030*/  BRA.U !UP0, `(.L_x_13419) ;  /* 0x00000001088c7547 */ /* 0x000fea000b800000 */
[----:B------:R-:W-:-:S09]  /*2040*/  UISETP.NE.AND UP0, UPT, UR4, 0x1d, UPT ;  /* 0x0000001d0400788c */ /* 0x000fd2000bf05270 */
[----:B------:R-:W-:Y:S05]  /*2050*/  BRA.U !UP0, `(.L_x_13420) ;  /* 0x00000001087c7547 */ /* 0x000fea000b800000 */
[----:B------:R-:W-:-:S09]  /*2060*/  UISETP.NE.AND UP0, UPT, UR4, 0x2c, UPT ;  /* 0x0000002c0400788c */ /* 0x000fd2000bf05270 */
[----:B------:R-:W-:Y:S05]  /*2070*/  BRA.U !UP0, `(.L_x_13421) ;  /* 0x0000000108487547 */ /* 0x000fea000b800000 */
.L_x_13395:
        /* <DEDUP_REMOVED lines=16> */
.L_x_13422:
[----:B------:R-:W-:Y:S01]  /*2180*/  CS2R R4, SRZ ;  /* 0x0000000000047805 */ /* 0x000fe2000001ff00 */
[----:B------:R-:W-:Y:S06]  /*2190*/  BRA `(.L_x_13396) ;  /* 0x00000000003c7947 */ /* 0x000fec0003800000 */
.L_x_13421:
        /* <DEDUP_REMOVED lines=8> */
.L_x_13424:
[----:B------:R-:W-:Y:S05]  /*2220*/  BSYNC.RECONVERGENT B0 ;  /* 0x0000000000007941 */ /* 0x000fea0003800200 */
.L_x_13423:
[----:B------:R-:W4:Y:S01]  /*2230*/  F2I.S64.TRUNC R4, R4 ;  /* 0x0000000400047311 */ /* 0x000f22000020d900 */
[----:B------:R-:W-:Y:S05]  /*2240*/  BRA `(.L_x_13396) ;  /* 0x0000000000107947 */ /* 0x000fea0003800000 */
.L_x_13420:
[----:B------:R0:W5:Y:S01]  /*2250*/  LDG.E.64 R4, desc[UR36][R6.64] ;  /* 0x0000002406047981 */ /* 0x000162000c1e1b00 */
[----:B------:R-:W-:Y:S05]  /*2260*/  BRA `(.L_x_13396) ;  /* 0x0000000000087947 */ /* 0x000fea0003800000 */
.L_x_13419:
[----:B------:R3:W5:Y:S01]  /*2270*/  LDG.E R4, desc[UR36][R6.64] ;  /* 0x0000002406047981 */ /* 0x000762000c1e1900 */
[----:B------:R-:W-:-:S07]  /*2280*/  HFMA2 R5, -RZ, RZ, 0, 0 ;  /* 0x00000000ff057431 */ /* 0x000fce00000001ff */
.L_x_13396:
        /* <DEDUP_REMOVED lines=33> */
.L_x_13427:
        /* <DEDUP_REMOVED lines=73> */
.L_x_13426:
        /* <DEDUP_REMOVED lines=50> */
.L_x_13428:
        /* <DEDUP_REMOVED lines=32> */
.L_x_13429:
        /* <DEDUP_REMOVED lines=16> */
.L_x_13425:
        /* <DEDUP_REMOVED lines=16> */
.L_x_13433:
[----:B------:R3:W-:Y:S01]  /*3050*/  STG.E.U8 desc[UR36][R2.64], R46 ;  /* 0x0000002e02007986 */ /* 0x0007e2000c101124 */
[----:B------:R-:W-:Y:S05]  /*3060*/  BRA `(.L_x_13435) ;  /* 0x0000000c00387947 */ /* 0x000fea0003800000 */
.L_x_13432:
        /* <DEDUP_REMOVED lines=8> */
.L_x_13437:
[----:B------:R3:W-:Y:S01]  /*30f0*/  STG.E desc[UR36][R2.64], R46 ;  /* 0x0000002e02007986 */ /* 0x0007e2000c101924 */
[----:B------:R-:W-:Y:S05]  /*3100*/  BRA `(.L_x_13435) ;  /* 0x0000000c00107947 */ /* 0x000fea0003800000 */
.L_x_13436:
[----:B------:R3:W-:Y:S01]  /*3110*/  STG.E.U16 desc[UR36][R2.64], R46 ;  /* 0x0000002e02007986 */ /* 0x0007e2000c101524 */
[----:B------:R-:W-:Y:S05]  /*3120*/  BRA `(.L_x_13435) ;  /* 0x0000000c00087947 */ /* 0x000fea0003800000 */
.L_x_13431:
        /* <DEDUP_REMOVED lines=9> */
.L_x_13439:
[----:B------:R-:W3:Y:S02]  /*31c0*/  I2F.S64 R0, R46 ;  /* 0x0000002e00007312 */ /* 0x000ee40000301400 */
[----:B---3--:R-:W-:-:S05]  /*31d0*/  F2FP.F16.F32.PACK_AB R0, RZ, R0 ;  /* 0x00000000ff00723e */ /* 0x008fca00000000ff */
[----:B------:R3:W-:Y:S01]  /*31e0*/  STG.E.U16 desc[UR36][R2.64], R0 ;  /* 0x0000000002007986 */ /* 0x0007e2000c101524 */
[----:B------:R-:W-:Y:S05]  /*31f0*/  BRA `(.L_x_13435) ;  /* 0x0000000800d47947 */ /* 0x000fea0003800000 */
.L_x_13438:
        /* <DEDUP_REMOVED lines=10> */
.L_x_13441:
[----:B------:R-:W1:Y:S02]  /*32a0*/  I2F.S64 R46, R46 ;  /* 0x0000002e002e7312 */ /* 0x000e640000301400 */
[----:B-12-45:R-:W-:-:S04]  /*32b0*/  F2FP.F16.F32.PACK_AB R5, RZ, R46 ;  /* 0x0000002eff05723e */ /* 0x036fc800000000ff */
[----:B------:R-:W-:-:S05]  /*32c0*/  PRMT R5, R5, 0x5410, RZ ;  /* 0x0000541005057816 */ /* 0x000fca00000000ff */
[----:B------:R1:W-:Y:S01]  /*32d0*/  STG.E desc[UR36][R2.64], R5 ;  /* 0x0000000502007986 */ /* 0x0003e2000c101924 */
[----:B------:R-:W-:Y:S05]  /*32e0*/  BRA `(.L_x_13435) ;  /* 0x0000000800987947 */ /* 0x000fea0003800000 */
.L_x_13440:
[----:B-12-45:R-:W1:Y:S02]  /*32f0*/  I2F.F64.S64 R4, R46 ;  /* 0x0000002e00047312 */ /* 0x036e640000301c00 */
[----:B-1----:R1:W-:Y:S01]  /*3300*/  STG.E.64 desc[UR36][R2.64], R4 ;  /* 0x0000000402007986 */ /* 0x0023e2000c101b24 */
[----:B------:R-:W-:Y:S05]  /*3310*/  BRA `(.L_x_13435) ;  /* 0x00000008008c7947 */ /* 0x000fea0003800000 */
.L_x_13430:
        /* <DEDUP_REMOVED lines=13> */
.L_x_13444:
[----:B-12-45:R-:W1:Y:S01]  /*33f0*/  I2F.F64.S64 R4, R46 ;  /* 0x0000002e00047312 */ /* 0x036e620000301c00 */
[----:B------:R-:W-:-:S05]  /*3400*/  CS2R R6, SRZ ;  /* 0x0000000000067805 */ /* 0x000fca000001ff00 */
[----:B-1----:R1:W-:Y:S01]  /*3410*/  STG.E.128 desc[UR36][R2.64], R4 ;  /* 0x0000000402007986 */ /* 0x0023e2000c101d24 */
[----:B------:R-:W-:Y:S05]  /*3420*/  BRA `(.L_x_13435) ;  /* 0x0000000800487947 */ /* 0x000fea0003800000 */
.L_x_13443:
        /* <DEDUP_REMOVED lines=19> */
.L_x_13448:
[----:B------:R-:W-:Y:S05]  /*3560*/  BSYNC.RECONVERGENT B0 ;  /* 0x0000000000007941 */ /* 0x000fea0003800200 */
.L_x_13447:
[----:B------:R-:W-:-:S05]  /*3570*/  LOP3.LUT R5, R0, 0x80, R5, 0xf8, !PT ;  /* 0x0000008000057812 */ /* 0x000fca00078ef805 */
[----:B------:R1:W-:Y:S01]  /*3580*/  STG.E.U8 desc[UR36][R2.64], R5 ;  /* 0x0000000502007986 */ /* 0x0003e2000c101124 */
[----:B------:R-:W-:Y:S05]  /*3590*/  BRA `(.L_x_13435) ;  /* 0x0000000400ec7947 */ /* 0x000fea0003800000 */
.L_x_13446:
        /* <DEDUP_REMOVED lines=15> */
.L_x_13450:
[----:B------:R-:W-:Y:S05]  /*3690*/  BSYNC.RECONVERGENT B0 ;  /* 0x0000000000007941 */ /* 0x000fea0003800200 */
.L_x_13449:
[----:B------:R-:W-:-:S05]  /*36a0*/  LOP3.LUT R5, R0, 0x80, R5, 0xf8, !PT ;  /* 0x0000008000057812 */ /* 0x000fca00078ef805 */
[----:B------:R1:W-:Y:S01]  /*36b0*/  STG.E.U8 desc[UR36][R2.64], R5 ;  /* 0x0000000502007986 */ /* 0x0003e2000c101124 */
[----:B------:R-:W-:Y:S05]  /*36c0*/  BRA `(.L_x_13435) ;  /* 0x0000000400a07947 */ /* 0x000fea0003800000 */
.L_x_13445:
[----:B------:R-:W3:Y:S02]  /*36d0*/  I2F.S64 R0, R46 ;  /* 0x0000002e00007312 */ /* 0x000ee40000301400 */
[----:B---3--:R-:W-:-:S05]  /*36e0*/  F2FP.BF16.F32.PACK_AB R0, RZ, R0 ;  /* 0x00000000ff00723e */ /* 0x008fca00000010ff */
[----:B------:R3:W-:Y:S01]  /*36f0*/  STG.E.U16 desc[UR36][R2.64], R0 ;  /* 0x0000000002007986 */ /* 0x0007e2000c101524 */
[----:B------:R-:W-:Y:S05]  /*3700*/  BRA `(.L_x_13435) ;  /* 0x0000000400907947 */ /* 0x000fea0003800000 */
.L_x_13442:
        /* <DEDUP_REMOVED lines=10> */
.L_x_13453:
        /* <DEDUP_REMOVED lines=13> */
.L_x_13456:
[----:B------:R-:W-:-:S04]  /*3880*/  SHF.R.U32.HI R0, RZ, 0x14, R5 ;  /* 0x00000014ff007819 */ /* 0x000fc80000011605 */
[----:B------:R-:W-:-:S04]  /*3890*/  LOP3.LUT R0, R0, 0x1, RZ, 0xc0, !PT ;  /* 0x0000000100007812 */ /* 0x000fc800078ec0ff */
[----:B------:R-:W-:-:S04]  /*38a0*/  IADD3 R0, PT, PT, R5, 0x487ffff, R0 ;  /* 0x0487ffff05007810 */ /* 0x000fc80007ffe000 */
[----:B------:R-:W-:-:S04]  /*38b0*/  SHF.R.U32.HI R0, RZ, 0x14, R0 ;  /* 0x00000014ff007819 */ /* 0x000fc80000011600 */
[----:B------:R-:W-:-:S07]  /*38c0*/  LOP3.LUT R4, R0, 0xff, RZ, 0xc0, !PT ;  /* 0x000000ff00047812 */ /* 0x000fce00078ec0ff */
.L_x_13457:
[----:B------:R-:W-:-:S04]  /*38d0*/  SHF.R.U32.HI R5, RZ, 0x18, R5 ;  /* 0x00000018ff057819 */ /* 0x000fc80000011605 */
[----:B------:R-:W-:-:S04]  /*38e0*/  LOP3.LUT R4, R4, 0x80, R5, 0xf8, !PT ;  /* 0x0000008004047812 */ /* 0x000fc800078ef805 */
[----:B------:R-:W-:-:S07]  /*38f0*/  PRMT R0, R4, 0x7610, R0 ;  /* 0x0000761004007816 */ /* 0x000fce0000000000 */
.L_x_13455:
[----:B------:R-:W-:Y:S05]  /*3900*/  BSYNC.RECONVERGENT B0 ;  /* 0x0000000000007941 */ /* 0x000fea0003800200 */
.L_x_13454:
[----:B------:R1:W-:Y:S01]  /*3910*/  STG.E.U8 desc[UR36][R2.64], R0 ;  /* 0x0000000002007986 */ /* 0x0003e2000c101124 */
[----:B------:R-:W-:Y:S05]  /*3920*/  BRA `(.L_x_13435) ;  /* 0x0000000400087947 */ /* 0x000fea0003800000 */
.L_x_13452:
        /* <DEDUP_REMOVED lines=13> */
.L_x_13460:
[----:B------:R-:W-:-:S04]  /*3a00*/  SHF.R.U32.HI R0, RZ, 0x15, R5 ;  /* 0x00000015ff007819 */ /* 0x000fc80000011605 */
[----:B------:R-:W-:-:S04]  /*3a10*/  LOP3.LUT R0, R0, 0x1, RZ, 0xc0, !PT ;  /* 0x0000000100007812 */ /* 0x000fc800078ec0ff */
[----:B------:R-:W-:-:S04]  /*3a20*/  IADD3 R0, PT, PT, R5, 0x88fffff, R0 ;  /* 0x088fffff05007810 */ /* 0x000fc80007ffe000 */
[----:B------:R-:W-:-:S04]  /*3a30*/  SHF.R.U32.HI R0, RZ, 0x15, R0 ;  /* 0x00000015ff007819 */ /* 0x000fc80000011600 */
[----:B------:R-:W-:-:S07]  /*3a40*/  LOP3.LUT R4, R0, 0xff, RZ, 0xc0, !PT ;  /* 0x000000ff00047812 */ /* 0x000fce00078ec0ff */
.L_x_13461:
[----:B------:R-:W-:-:S04]  /*3a50*/  SHF.R.U32.HI R5, RZ, 0x18, R5 ;  /* 0x00000018ff057819 */ /* 0x000fc80000011605 */
[----:B------:R-:W-:-:S04]  /*3a60*/  LOP3.LUT R4, R4, 0x80, R5, 0xf8, !PT ;  /* 0x0000008004047812 */ /* 0x000fc800078ef805 */
[----:B------:R-:W-:-:S07]  /*3a70*/  PRMT R0, R4, 0x7610, R0 ;  /* 0x0000761004007816 */ /* 0x000fce0000000000 */
.L_x_13459:
[----:B------:R-:W-:Y:S05]  /*3a80*/  BSYNC.RECONVERGENT B0 ;  /* 0x0000000000007941 */ /* 0x000fea0003800200 */
.L_x_13458:
[----:B------:R1:W-:Y:S01]  /*3a90*/  STG.E.U8 desc[UR36][R2.64], R0 ;  /* 0x0000000002007986 */ /* 0x0003e2000c101124 */
[----:B------:R-:W-:Y:S05]  /*3aa0*/  BRA `(.L_x_13435) ;  /* 0x0000000000a87947 */ /* 0x000fea0003800000 */
.L_x_13451:
[----:B------:R-:W-:-:S09]  /*3ab0*/  UISETP.NE.AND UP0, UPT, UR4, 0x1c, UPT ;  /* 0x0000001c0400788c */ /* 0x000fd2000bf05270 */
[----:B------:R-:W-:Y:S05]  /*3ac0*/  BRA.U !UP0, `(.L_x_13462) ;  /* 0x00000001089c7547 */ /* 0x000fea000b800000 */
[----:B------:R-:W-:-:S09]  /*3ad0*/  UISETP.NE.AND UP0, UPT, UR4, 0x1d, UPT ;  /* 0x0000001d0400788c */ /* 0x000fd2000bf05270 */
[----:B------:R-:W-:Y:S05]  /*3ae0*/  BRA.U !UP0, `(.L_x_13463) ;  /* 0x00000001088c7547 */ /* 0x000fea000b800000 */
[----:B------:R-:W-:-:S09]  /*3af0*/  UISETP.NE.AND UP0, UPT, UR4, 0x2c, UPT ;  /* 0x0000002c0400788c */ /* 0x000fd2000bf05270 */
[----:B------:R-:W-:Y:S05]  /*3b00*/  BRA.U !UP0, `(.L_x_13464) ;  /* 0x0000000108447547 */ /* 0x000fea000b800000 */
.L_x_13434:
        /* <DEDUP_REMOVED lines=16> */
.L_x_13465:
[----:B------:R-:W-:Y:S05]  /*3c10*/  BRA `(.L_x_13435) ;  /* 0x00000000004c7947 */ /* 0x000fea0003800000 */
.L_x_13464:
        /* <DEDUP_REMOVED lines=16> */
.L_x_13463:
[----:B------:R3:W-:Y:S01]  /*3d20*/  STG.E.64 desc[UR36][R2.64], R46 ;  /* 0x0000002e02007986 */ /* 0x0007e2000c101b24 */
[----:B------:R-:W-:Y:S05]  /*3d30*/  BRA `(.L_x_13435) ;  /* 0x0000000000047947 */ /* 0x000fea0003800000 */
.L_x_13462:
[----:B------:R3:W-:Y:S02]  /*3d40*/  STG.E desc[UR36][R2.64], R46 ;  /* 0x0000002e02007986 */ /* 0x0007e4000c101924 */
.L_x_13435:
[----:B------:R-:W-:-:S07]  /*3d50*/  IADD3 R17, PT, PT, R17, 0x80, RZ ;  /* 0x0000008011117810 */ /* 0x000fce0007ffe0ff */
.L_x_13389:
[----:B------:R-:W-:Y:S05]  /*3d60*/  BSYNC.RECONVERGENT B6 ;  /* 0x0000000000067941 */ /* 0x000fea0003800200 */
.L_x_13388:
        /* <DEDUP_REMOVED lines=307> */
.L_x_13468:
        /* <DEDUP_REMOVED lines=17> */
.L_x_13472:
[----:B--2-45:R0:W5:Y:S01]  /*51b0*/  LDG.E.U8 R4, desc[UR36][R6.64] ;  /* 0x0000002406047981 */ /* 0x034162000c1e1100 */
[----:B------:R-:W-:Y:S01]  /*51c0*/  MOV R5, RZ ;  /* 0x000000ff00057202 */ /* 0x000fe20000000f00 */
[----:B------:R-:W-:Y:S06]  /*51d0*/  BRA `(.L_x_13474) ;  /* 0x0000000c00447947 */ /* 0x000fec0003800000 */
.L_x_13471:
        /* <DEDUP_REMOVED lines=8> */
.L_x_13476:
[----:B--2-45:R-:W2:Y:S02]  /*5260*/  LDG.E R4, desc[UR36][R6.64] ;  /* 0x0000002406047981 */ /* 0x034ea4000c1e1900 */
[----:B--2---:R-:W-:Y:S01]  /*5270*/  SHF.R.S32.HI R5, RZ, 0x1f, R4 ;  /* 0x0000001fff057819 */ /* 0x004fe20000011404 */
[----:B------:R-:W-:Y:S06]  /*5280*/  BRA `(.L_x_13474) ;  /* 0x0000000c00187947 */ /* 0x000fec0003800000 */
.L_x_13475:
[----:B--2-45:R-:W2:Y:S02]  /*5290*/  LDG.E.S16 R4, desc[UR36][R6.64] ;  /* 0x0000002406047981 */ /* 0x034ea4000c1e1700 */
[----:B--2---:R-:W-:Y:S01]  /*52a0*/  SHF.R.S32.HI R5, RZ, 0x1f, R4 ;  /* 0x0000001fff057819 */ /* 0x004fe20000011404 */
[----:B------:R-:W-:Y:S06]  /*52b0*/  BRA `(.L_x_13474) ;  /* 0x0000000c000c7947 */ /* 0x000fec0003800000 */
.L_x_13470:
        /* <DEDUP_REMOVED lines=9> */
.L_x_13478:
[----:B------:R-:W2:Y:S02]  /*5350*/  LDG.E.U16 R6, desc[UR36][R6.64] ;  /* 0x0000002406067981 */ /* 0x000ea4000c1e1500 */
[----:B--2-45:R-:W-:-:S06]  /*5360*/  HADD2.F32 R4, -RZ, R6.H0_H0 ;  /* 0x20000006ff047230 */ /* 0x034fcc0000004100 */
[----:B------:R-:W0:Y:S01]  /*5370*/  F2I.S64.TRUNC R4, R4 ;  /* 0x0000000400047311 */ /* 0x000e22000020d900 */
[----:B------:R-:W-:Y:S05]  /*5380*/  BRA `(.L_x_13474) ;  /* 0x0000000800d87947 */ /* 0x000fea0003800000 */
.L_x_13477:
        /* <DEDUP_REMOVED lines=9> */
.L_x_13480:
[----:B------:R-:W2:Y:S02]  /*5420*/  LDG.E.U16 R6, desc[UR36][R6.64] ;  /* 0x0000002406067981 */ /* 0x000ea4000c1e1500 */
[----:B--2-45:R-:W-:-:S06]  /*5430*/  HADD2.F32 R4, -RZ, R6.H0_H0 ;  /* 0x20000006ff047230 */ /* 0x034fcc0000004100 */
[----:B------:R-:W2:Y:S01]  /*5440*/  F2I.S64.TRUNC R4, R4 ;  /* 0x0000000400047311 */ /* 0x000ea2000020d900 */
[----:B------:R-:W-:Y:S05]  /*5450*/  BRA `(.L_x_13474) ;  /* 0x0000000800a47947 */ /* 0x000fea0003800000 */
.L_x_13479:
[----:B--2-45:R-:W2:Y:S02]  /*5460*/  LDG.E.64 R4, desc[UR36][R6.64] ;  /* 0x0000002406047981 */ /* 0x034ea4000c1e1b00 */
[----:B--2---:R-:W4:Y:S01]  /*5470*/  F2I.S64.F64.TRUNC R4, R4 ;  /* 0x0000000400047311 */ /* 0x004f22000030d900 */
[----:B------:R-:W-:Y:S05]  /*5480*/  BRA `(.L_x_13474) ;  /* 0x0000000800987947 */ /* 0x000fea0003800000 */
.L_x_13469:
        /* <DEDUP_REMOVED lines=13> */
.L_x_13483:
[----:B--2-45:R-:W2:Y:S02]  /*5560*/  LDG.E.64 R4, desc[UR36][R6.64] ;  /* 0x0000002406047981 */ /* 0x034ea4000c1e1b00 */
[----:B--2---:R-:W0:Y:S01]  /*5570*/  F2I.S64.F64.TRUNC R4, R4 ;  /* 0x0000000400047311 */ /* 0x004e22000030d900 */
[----:B------:R-:W-:Y:S05]  /*5580*/  BRA `(.L_x_13474) ;  /* 0x0000000800587947 */ /* 0x000fea0003800000 */
.L_x_13482:
        /* <DEDUP_REMOVED lines=26> */
.L_x_13485:
        /* <DEDUP_REMOVED lines=14> */
.L_x_13484:
[----:B--2-45:R-:W2:Y:S02]  /*5810*/  LDG.E.U16 R4, desc[UR36][R6.64] ;  /* 0x0000002406047981 */ /* 0x034ea4000c1e1500 */
[----:B--2---:R-:W-:-:S06]  /*5820*/  IMAD.U32 R4, R4, 0x10000, RZ ;  /* 0x0001000004047824 */ /* 0x004fcc00078e00ff */
[----:B------:R-:W0:Y:S01]  /*5830*/  F2I.S64.TRUNC R4, R4 ;  /* 0x0000000400047311 */ /* 0x000e22000020d900 */
[----:B------:R-:W-:Y:S05]  /*5840*/  BRA `(.L_x_13474) ;  /* 0x0000000400a87947 */ /* 0x000fea0003800000 */
.L_x_13481:
        /* <DEDUP_REMOVED lines=11> */
.L_x_13488:
        /* <DEDUP_REMOVED lines=21> */
.L_x_13492:
[----:B------:R-:W-:Y:S05]  /*5a50*/  BSYNC.RECONVERGENT B1 ;  /* 0x0000000000017941 */ /* 0x000fea0003800200 */
.L_x_13491:
[----:B------:R-:W-:Y:S01]  /*5a60*/  IMAD.SHL.U32 R0, R0, 0x100000, RZ ;  /* 0x0010000000007824 */ /* 0x000fe200078e00ff */
[----:B------:R-:W-:-:S04]  /*5a70*/  LEA R3, R3, 0x3b800000, 0x17 ;  /* 0x3b80000003037811 */ /* 0x000fc800078eb8ff */
[----:B------:R-:W-:-:S07]  /*5a80*/  LOP3.LUT R4, R3, R0, R7, 0xfe, !PT ;  /* 0x0000000003047212 */ /* 0x000fce00078efe07 */
.L_x_13490:
[----:B------:R-:W-:Y:S05]  /*5a90*/  BSYNC.RECONVERGENT B0 ;  /* 0x0000000000007941 */ /* 0x000fea0003800200 */
.L_x_13489:
[----:B------:R-:W0:Y:S01]  /*5aa0*/  F2I.S64.TRUNC R4, R4 ;  /* 0x0000000400047311 */ /* 0x000e22000020d900 */
[----:B------:R-:W-:Y:S05]  /*5ab0*/  BRA `(.L_x_13474) ;  /* 0x00000004000c7947 */ /* 0x000fea0003800000 */
.L_x_13487:
        /* <DEDUP_REMOVED lines=21> */
.L_x_13496:
[----:B------:R-:W-:Y:S05]  /*5c10*/  BSYNC.RECONVERGENT B1 ;  /* 0x0000000000017941 */ /* 0x000fea0003800200 */
.L_x_13495:
[----:B------:R-:W-:Y:S02]  /*5c20*/  SHF.L.U32 R0, R0, 0x15, RZ ;  /* 0x0000001500007819 */ /* 0x000fe400000006ff */
[----:B------:R-:W-:-:S04]  /*5c30*/  LEA R3, R3, 0x37800000, 0x17 ;  /* 0x3780000003037811 */ /* 0x000fc800078eb8ff */
[----:B------:R-:W-:-:S07]  /*5c40*/  LOP3.LUT R4, R3, R0, R7, 0xfe, !PT ;  /* 0x0000000003047212 */ /* 0x000fce00078efe07 */
.L_x_13494:
[----:B------:R-:W-:Y:S05]  /*5c50*/  BSYNC.RECONVERGENT B0 ;  /* 0x0000000000007941 */ /* 0x000fea0003800200 */
.L_x_13493:
[----:B------:R-:W0:Y:S01]  /*5c60*/  F2I.S64.TRUNC R4, R4 ;  /* 0x0000000400047311 */ /* 0x000e22000020d900 */
[----:B------:R-:W-:Y:S05]  /*5c70*/  BRA `(.L_x_13474) ;  /* 0x00000000009c7947 */ /* 0x000fea0003800000 */
.L_x_13486:
        /* <DEDUP_REMOVED lines=14> */
.L_x_13500:
[----:B------:R-:W-:Y:S05]  /*5d60*/  BSYNC.RECONVERGENT B0 ;  /* 0x0000000000007941 */ /* 0x000fea0003800200 */
.L_x_13499:
[----:B------:R-:W0:Y:S01]  /*5d70*/  F2I.S64.TRUNC R4, R4 ;  /* 0x0000000400047311 */ /* 0x000e22000020d900 */
[----:B------:R-:W-:Y:S05]  /*5d80*/  BRA `(.L_x_13474) ;  /* 0x0000000000587947 */ /* 0x000fea0003800000 */
.L_x_13473:
        /* <DEDUP_REMOVED lines=16> */
.L_x_13501:
[----:B------:R-:W-:Y:S01]  /*5e90*/  CS2R R4, SRZ ;  /* 0x0000000000047805 */ /* 0x000fe2000001ff00 */
[----:B------:R-:W-:Y:S06]  /*5ea0*/  BRA `(.L_x_13474) ;  /* 0x0000000000107947 */ /* 0x000fec0003800000 */
.L_x_13498:
[----:B--2-45:R0:W5:Y:S01]  /*5eb0*/  LDG.E.64 R4, desc[UR36][R6.64] ;  /* 0x0000002406047981 */ /* 0x034162000c1e1b00 */
[----:B------:R-:W-:Y:S05]  /*5ec0*/  BRA `(.L_x_13474) ;  /* 0x0000000000087947 */ /* 0x000fea0003800000 */
.L_x_13497:
[----:B--2-45:R0:W5:Y:S01]  /*5ed0*/  LDG.E R4, desc[UR36][R6.64] ;  /* 0x0000002406047981 */ /* 0x034162000c1e1900 */
[----:B------:R-:W-:-:S07]  /*5ee0*/  IMAD.MOV.U32 R5, RZ, RZ, RZ ;  /* 0x000000ffff057224 */ /* 0x000fce00078e00ff */
.L_x_13474:
        /* <DEDUP_REMOVED lines=33> */
.L_x_13504:
        /* <DEDUP_REMOVED lines=73> */
.L_x_13503:
        /* <DEDUP_REMOVED lines=50> */
.L_x_13505:
        /* <DEDUP_REMOVED lines=32> */
.L_x_13506:
        /* <DEDUP_REMOVED lines=16> */
.L_x_13502:
        /* <DEDUP_REMOVED lines=16> */
.L_x_13510:
[----:B------:R0:W-:Y:S01]  /*6cb0*/  STG.E.U8 desc[UR36][R2.64], R46 ;  /* 0x0000002e02007986 */ /* 0x0001e2000c101124 */
[----:B------:R-:W-:Y:S05]  /*6cc0*/  BRA `(.L_x_13512) ;  /* 0x0000000c00347947 */ /* 0x000fea0003800000 */
.L_x_13509:
        /* <DEDUP_REMOVED lines=8> */
.L_x_13514:
[----:B------:R0:W-:Y:S01]  /*6d50*/  STG.E desc[UR36][R2.64], R46 ;  /* 0x0000002e02007986 */ /* 0x0001e2000c101924 */
[----:B------:R-:W-:Y:S05]  /*6d60*/  BRA `(.L_x_13512) ;  /* 0x0000000c000c7947 */ /* 0x000fea0003800000 */
.L_x_13513:
[----:B------:R0:W-:Y:S01]  /*6d70*/  STG.E.U16 desc[UR36][R2.64], R46 ;  /* 0x0000002e02007986 */ /* 0x0001e2000c101524 */
[----:B------:R-:W-:Y:S05]  /*6d80*/  BRA `(.L_x_13512) ;  /* 0x0000000c00047947 */ /* 0x000fea0003800000 */
.L_x_13508:
        /* <DEDUP_REMOVED lines=9> */
.L_x_13516:
[----:B------:R-:W0:Y:S02]  /*6e20*/  I2F.S64 R0, R46 ;  /* 0x0000002e00007312 */ /* 0x000e240000301400 */
[----:B0-----:R-:W-:-:S05]  /*6e30*/  F2FP.F16.F32.PACK_AB R0, RZ, R0 ;  /* 0x00000000ff00723e */ /* 0x001fca00000000ff */
[----:B------:R0:W-:Y:S01]  /*6e40*/  STG.E.U16 desc[UR36][R2.64], R0 ;  /* 0x0000000002007986 */ /* 0x0001e2000c101524 */
[----:B------:R-:W-:Y:S05]  /*6e50*/  BRA `(.L_x_13512) ;  /* 0x0000000800d07947 */ /* 0x000fea0003800000 */
.L_x_13515:
        /* <DEDUP_REMOVED lines=10> */
.L_x_13518:
[----:B------:R-:W1:Y:S02]  /*6f00*/  I2F.S64 R46, R46 ;  /* 0x0000002e002e7312 */ /* 0x000e640000301400 */
[----:B-12345:R-:W-:-:S04]  /*6f10*/  F2FP.F16.F32.PACK_AB R5, RZ, R46 ;  /* 0x0000002eff05723e */ /* 0x03efc800000000ff */
[----:B------:R-:W-:-:S05]  /*6f20*/  PRMT R5, R5, 0x5410, RZ ;  /* 0x0000541005057816 */ /* 0x000fca00000000ff */
[----:B------:R0:W-:Y:S01]  /*6f30*/  STG.E desc[UR36][R2.64], R5 ;  /* 0x0000000502007986 */ /* 0x0001e2000c101924 */
[----:B------:R-:W-:Y:S05]  /*6f40*/  BRA `(.L_x_13512) ;  /* 0x0000000800947947 */ /* 0x000fea0003800000 */
.L_x_13517:
[----:B-12345:R-:W0:Y:S02]  /*6f50*/  I2F.F64.S64 R4, R46 ;  /* 0x0000002e00047312 */ /* 0x03ee240000301c00 */
[----:B0-----:R0:W-:Y:S01]  /*6f60*/  STG.E.64 desc[UR36][R2.64], R4 ;  /* 0x0000000402007986 */ /* 0x0011e2000c101b24 */
[----:B------:R-:W-:Y:S05]  /*6f70*/  BRA `(.L_x_13512) ;  /* 0x0000000800887947 */ /* 0x000fea0003800000 */
.L_x_13507:
        /* <DEDUP_REMOVED lines=12> */
.L_x_13522:
        /* <DEDUP_REMOVED lines=18> */
.L_x_13525:
[----:B------:R-:W-:-:S04]  /*7160*/  SHF.R.U32.HI R5, RZ, 0x18, R5 ;  /* 0x00000018ff057819 */ /* 0x000fc80000011605 */
[----:B------:R-:W-:-:S07]  /*7170*/  LOP3.LUT R0, R0, 0x80, R5, 0xf8, !PT ;  /* 0x0000008000007812 */ /* 0x000fce00078ef805 */
.L_x_13524:
[----:B------:R-:W-:Y:S05]  /*7180*/  BSYNC.RECONVERGENT B0 ;  /* 0x0000000000007941 */ /* 0x000fea0003800200 */
.L_x_13523:
[----:B------:R0:W-:Y:S01]  /*7190*/  STG.E.U8 desc[UR36][R2.64], R0 ;  /* 0x0000000002007986 */ /* 0x0001e2000c101124 */
[----:B------:R-:W-:Y:S05]  /*71a0*/  BRA `(.L_x_13512) ;  /* 0x0000000400fc7947 */ /* 0x000fea0003800000 */
.L_x_13521:
        /* <DEDUP_REMOVED lines=18> */
.L_x_13528:
[----:B------:R-:W-:-:S04]  /*72d0*/  SHF.R.U32.HI R5, RZ, 0x18, R5 ;  /* 0x00000018ff057819 */ /* 0x000fc80000011605 */
[----:B------:R-:W-:-:S07]  /*72e0*/  LOP3.LUT R0, R0, 0x80, R5, 0xf8, !PT ;  /* 0x0000008000007812 */ /* 0x000fce00078ef805 */
.L_x_13527:
[----:B------:R-:W-:Y:S05]  /*72f0*/  BSYNC.RECONVERGENT B0 ;  /* 0x0000000000007941 */ /* 0x000fea0003800200 */
.L_x_13526:
[----:B------:R0:W-:Y:S01]  /*7300*/  STG.E.U8 desc[UR36][R2.64], R0 ;  /* 0x0000000002007986 */ /* 0x0001e2000c101124 */
[----:B------:R-:W-:Y:S05]  /*7310*/  BRA `(.L_x_13512) ;  /* 0x0000000400a07947 */ /* 0x000fea0003800000 */
.L_x_13520:
        /* <DEDUP_REMOVED lines=22> */
.L_x_13530:
[----:B------:R0:W-:Y:S01]  /*7480*/  STG.E.64 desc[UR36][R2.64], R46 ;  /* 0x0000002e02007986 */ /* 0x0001e2000c101b24 */
[----:B------:R-:W-:Y:S05]  /*7490*/  BRA `(.L_x_13512) ;  /* 0x0000000400407947 */ /* 0x000fea0003800000 */
.L_x_13529:
[----:B------:R0:W-:Y:S01]  /*74a0*/  STG.E desc[UR36][R2.64], R46 ;  /* 0x0000002e02007986 */ /* 0x0001e2000c101924 */
[----:B------:R-:W-:Y:S05]  /*74b0*/  BRA `(.L_x_13512) ;  /* 0x0000000400387947 */ /* 0x000fea0003800000 */
.L_x_13519:
        /* <DEDUP_REMOVED lines=11> */
.L_x_13532:
[----:B-12345:R-:W0:Y:S01]  /*7570*/  I2F.F64.S64 R4, R46 ;  /* 0x0000002e00047312 */ /* 0x03ee220000301c00 */
[----:B------:R-:W-:-:S05]  /*7580*/  CS2R R6, SRZ ;  /* 0x0000000000067805 */ /* 0x000fca000001ff00 */
[----:B0-----:R0:W-:Y:S01]  /*7590*/  STG.E.128 desc[UR36][R2.64], R4 ;  /* 0x0000000402007986 */ /* 0x0011e2000c101d24 */
[----:B------:R-:W-:Y:S05]  /*75a0*/  BRA `(.L_x_13512) ;  /* 0x0000000000fc7947 */ /* 0x000fea0003800000 */
.L_x_13531:
[----:B------:R-:W-:-:S09]  /*75b0*/  UISETP.NE.AND UP0, UPT, UR4, 0xf, UPT ;  /* 0x0000000f0400788c */ /* 0x000fd2000bf05270 */
[----:B------:R-:W-:Y:S05]  /*75c0*/  BRA.U !UP0, `(.L_x_13533) ;  /* 0x0000000108e87547 */ /* 0x000fea000b800000 */
[----:B------:R-:W-:-:S09]  /*75d0*/  UISETP.NE.AND UP0, UPT, UR4, 0x17, UPT ;  /* 0x000000170400788c */ /* 0x000fd2000bf05270 */
[----:B------:R-:W-:Y:S05]  /*75e0*/  BRA.U !UP0, `(.L_x_13534) ;  /* 0x0000000108907547 */ /* 0x000fea000b800000 */
[----:B------:R-:W-:-:S09]  /*75f0*/  UISETP.NE.AND UP0, UPT, UR4, 0x18, UPT ;  /* 0x000000180400788c */ /* 0x000fd2000bf05270 */
[----:B------:R-:W-:Y:S05]  /*7600*/  BRA.U !UP0, `(.L_x_13535) ;  /* 0x0000000108447547 */ /* 0x000fea000b800000 */
.L_x_13511:
        /* <DEDUP_REMOVED lines=16> */
.L_x_13536:
[----:B------:R-:W-:Y:S05]  /*7710*/  BRA `(.L_x_13512) ;  /* 0x0000000000a07947 */ /* 0x000fea0003800000 */
.L_x_13535:
        /* <DEDUP_REMOVED lines=13> */
.L_x_13538:
[----:B------:R-:W-:Y:S05]  /*77f0*/  BSYNC.RECONVERGENT B0 ;  /* 0x0000000000007941 */ /* 0x000fea0003800200 */
.L_x_13537:
[----:B------:R-:W-:-:S05]  /*7800*/  LOP3.LUT R5, R0, 0x80, R5, 0xf8, !PT ;  /* 0x0000008000057812 */ /* 0x000fca00078ef805 */
[----:B------:R0:W-:Y:S01]  /*7810*/  STG.E.U8 desc[UR36][R2.64], R5 ;  /* 0x0000000502007986 */ /* 0x0001e2000c101124 */
[----:B------:R-:W-:Y:S05]  /*7820*/  BRA `(.L_x_13512) ;  /* 0x00000000005c7947 */ /* 0x000fea0003800000 */
.L_x_13534:
        /* <DEDUP_REMOVED lines=12> */
.L_x_13540:
[----:B------:R-:W-:Y:S01]  /*78f0*/  IMAD.MOV.U32 R0, RZ, RZ, 0x7f ;  /* 0x0000007fff007424 */ /* 0x000fe200078e00ff */
[----:B------:R-:W-:-:S04]  /*7900*/  ISETP.GT.U32.AND P0, PT, R4, 0x7f800000, PT ;  /* 0x7f8000000400780c */ /* 0x000fc80003f04070 */
[----:B------:R-:W-:-:S09]  /*7910*/  SEL R0, R0, 0x7c, P0 ;  /* 0x0000007c00007807 */ /* 0x000fd20000000000 */
.L_x_13541:
[----:B------:R-:W-:Y:S05]  /*7920*/  BSYNC.RECONVERGENT B0 ;  /* 0x0000000000007941 */ /* 0x000fea0003800200 */
.L_x_13539:
[----:B------:R-:W-:-:S04]  /*7930*/  SHF.R.U32.HI R5, RZ, 0x18, R5 ;  /* 0x00000018ff057819 */ /* 0x000fc80000011605 */
[----:B------:R-:W-:-:S05]  /*7940*/  LOP3.LUT R5, R0, 0x80, R5, 0xf8, !PT ;  /* 0x0000008000057812 */ /* 0x000fca00078ef805 */
[----:B------:R0:W-:Y:S01]  /*7950*/  STG.E.U8 desc[UR36][R2.64], R5 ;  /* 0x0000000502007986 */ /* 0x0001e2000c101124 */
[----:B------:R-:W-:Y:S05]  /*7960*/  BRA `(.L_x_13512) ;  /* 0x00000000000c7947 */ /* 0x000fea0003800000 */
.L_x_13533:
[----:B------:R-:W0:Y:S02]  /*7970*/  I2F.S64 R0, R46 ;  /* 0x0000002e00007312 */ /* 0x000e240000301400 */
[----:B0-----:R-:W-:-:S05]  /*7980*/  F2FP.BF16.F32.PACK_AB R0, RZ, R0 ;  /* 0x00000000ff00723e */ /* 0x001fca00000010ff */
[----:B------:R0:W-:Y:S02]  /*7990*/  STG.E.U16 desc[UR36][R2.64], R0 ;  /* 0x0000000002007986 */ /* 0x0001e4000c101524 */
.L_x_13512:
[----:B------:R-:W-:-:S07]  /*79a0*/  IADD3 R17, PT, PT, R17, 0x80, RZ ;  /* 0x0000008011117810 */ /* 0x000fce0007ffe0ff */
.L_x_13467:
[----:B------:R-:W-:Y:S05]  /*79b0*/  BSYNC.RECONVERGENT B6 ;  /* 0x0000000000067941 */ /* 0x000fea0003800200 */
.L_x_13466:
        /* <DEDUP_REMOVED lines=307> */
.L_x_13544:
        /* <DEDUP_REMOVED lines=17> */
.L_x_13548:
[----:B--2-45:R0:W5:Y:S01]  /*8e00*/  LDG.E.U8 R4, desc[UR36][R6.64] ;  /* 0x0000002406047981 */ /* 0x034162000c1e1100 */
[----:B------:R-:W-:Y:S01]  /*8e10*/  MOV R5, RZ ;  /* 0x000000ff00057202 */ /* 0x000fe20000000f00 */
[----:B------:R-:W-:Y:S06]  /*8e20*/  BRA `(.L_x_13550) ;  /* 0x0000000c00447947 */ /* 0x000fec0003800000 */
.L_x_13547:
        /* <DEDUP_REMOVED lines=8> */
.L_x_13552:
[----:B--2-45:R-:W2:Y:S02]  /*8eb0*/  LDG.E R4, desc[UR36][R6.64] ;  /* 0x0000002406047981 */ /* 0x034ea4000c1e1900 */
[----:B--2---:R-:W-:Y:S01]  /*8ec0*/  SHF.R.S32.HI R5, RZ, 0x1f, R4 ;  /* 0x0000001fff057819 */ /* 0x004fe20000011404 */
[----:B------:R-:W-:Y:S06]  /*8ed0*/  BRA `(.L_x_13550) ;  /* 0x0000000c00187947 */ /* 0x000fec0003800000 */
.L_x_13551:
[----:B--2-45:R-:W2:Y:S02]  /*8ee0*/  LDG.E.S16 R4, desc[UR36][R6.64] ;  /* 0x0000002406047981 */ /* 0x034ea4000c1e1700 */
[----:B--2---:R-:W-:Y:S01]  /*8ef0*/  SHF.R.S32.HI R5, RZ, 0x1f, R4 ;  /* 0x0000001fff057819 */ /* 0x004fe20000011404 */
[----:B------:R-:W-:Y:S06]  /*8f00*/  BRA `(.L_x_13550) ;  /* 0x0000000c000c7947 */ /* 0x000fec0003800000 */
.L_x_13546:
        /* <DEDUP_REMOVED lines=9> */
.L_x_13554:
[----:B------:R-:W2:Y:S02]  /*8fa0*/  LDG.E.U16 R6, desc[UR36][R6.64] ;  /* 0x0000002406067981 */ /* 0x000ea4000c1e1500 */
[----:B--2-45:R-:W-:-:S06]  /*8fb0*/  HADD2.F32 R4, -RZ, R6.H0_H0 ;  /* 0x20000006ff047230 */ /* 0x034fcc0000004100 */
[----:B------:R-:W2:Y:S01]  /*8fc0*/  F2I.S64.TRUNC R4, R4 ;  /* 0x0000000400047311 */ /* 0x000ea2000020d900 */
[----:B------:R-:W-:Y:S05]  /*8fd0*/  BRA `(.L_x_13550) ;  /* 0x0000000800d87947 */ /* 0x000fea0003800000 */
.L_x_13553:
        /* <DEDUP_REMOVED lines=9> */
.L_x_13556:
[----:B------:R-:W2:Y:S02]  /*9070*/  LDG.E.U16 R6, desc[UR36][R6.64] ;  /* 0x0000002406067981 */ /* 0x000ea4000c1e1500 */
[----:B--2-45:R-:W-:-:S06]  /*9080*/  HADD2.F32 R4, -RZ, R6.H0_H0 ;  /* 0x20000006ff047230 */ /* 0x034fcc0000004100 */
[----:B------:R-:W4:Y:S01]  /*9090*/  F2I.S64.TRUNC R4, R4 ;  /* 0x0000000400047311 */ /* 0x000f22000020d900 */
[----:B------:R-:W-:Y:S05]  /*90a0*/  BRA `(.L_x_13550) ;  /* 0x0000000800a47947 */ /* 0x000fea0003800000 */
.L_x_13555:
[----:B--2-45:R-:W2:Y:S02]  /*90b0*/  LDG.E.64 R4, desc[UR36][R6.64] ;  /* 0x0000002406047981 */ /* 0x034ea4000c1e1b00 */
[----:B--2---:R-:W0:Y:S01]  /*90c0*/  F2I.S64.F64.TRUNC R4, R4 ;  /* 0x0000000400047311 */ /* 0x004e22000030d900 */
[----:B------:R-:W-:Y:S05]  /*90d0*/  BRA `(.L_x_13550) ;  /* 0x0000000800987947 */ /* 0x000fea0003800000 */
.L_x_13545:
        /* <DEDUP_REMOVED lines=13> */
.L_x_13559:
[----:B--2-45:R-:W2:Y:S02]  /*91b0*/  LDG.E.64 R4, desc[UR36][R6.64] ;  /* 0x0000002406047981 */ /* 0x034ea4000c1e1b00 */
[----:B--2---:R-:W0:Y:S01]  /*91c0*/  F2I.S64.F64.TRUNC R4, R4 ;  /* 0x0000000400047311 */ /* 0x004e22000030d900 */
[----:B------:R-:W-:Y:S05]  /*91d0*/  BRA `(.L_x_13550) ;  /* 0x0000000800587947 */ /* 0x000fea0003800000 */
.L_x_13558:
        /* <DEDUP_REMOVED lines=26> */
.L_x_13561:
        /* <DEDUP_REMOVED lines=14> */
.L_x_13560:
[----:B--2-45:R-:W2:Y:S02]  /*9460*/  LDG.E.U16 R4, desc[UR36][R6.64] ;  /* 0x0000002406047981 */ /* 0x034ea4000c1e1500 */
[----:B--2---:R-:W-:-:S06]  /*9470*/  SHF.L.U32 R4, R4, 0x10, RZ ;  /* 0x0000001004047819 */ /* 0x004fcc00000006ff */
[----:B------:R-:W0:Y:S01]  /*9480*/  F2I.S64.TRUNC R4, R4 ;  /* 0x0000000400047311 */ /* 0x000e22000020d900 */
[----:B------:R-:W-:Y:S05]  /*9490*/  BRA `(.L_x_13550) ;  /* 0x0000000400a87947 */ /* 0x000fea0003800000 */
.L_x_13557:
        /* <DEDUP_REMOVED lines=11> */
.L_x_13564:
        /* <DEDUP_REMOVED lines=21> */
.L_x_13568:
[----:B------:R-:W-:Y:S05]  /*96a0*/  BSYNC.RECONVERGENT B1 ;  /* 0x0000000000017941 */ /* 0x000fea0003800200 */
.L_x_13567:
[----:B------:R-:W-:Y:S02]  /*96b0*/  SHF.L.U32 R0, R0, 0x14, RZ ;  /* 0x0000001400007819 */ /* 0x000fe400000006ff */
[----:B------:R-:W-:-:S04]  /*96c0*/  LEA R3, R3, 0x3b800000, 0x17 ;  /* 0x3b80000003037811 */ /* 0x000fc800078eb8ff */
[----:B------:R-:W-:-:S07]  /*96d0*/  LOP3.LUT R4, R3, R0, R7, 0xfe, !PT ;  /* 0x0000000003047212 */ /* 0x000fce00078efe07 */
.L_x_13566:
[----:B------:R-:W-:Y:S05]  /*96e0*/  BSYNC.RECONVERGENT B0 ;  /* 0x0000000000007941 */ /* 0x000fea0003800200 */
.L_x_13565:
[----:B------:R-:W0:Y:S01]  /*96f0*/  F2I.S64.TRUNC R4, R4 ;  /* 0x0000000400047311 */ /* 0x000e22000020d900 */
[----:B------:R-:W-:Y:S05]  /*9700*/  BRA `(.L_x_13550) ;  /* 0x00000004000c7947 */ /* 0x000fea0003800000 */
.L_x_13563:
        /* <DEDUP_REMOVED lines=21> */
.L_x_13572:
[----:B------:R-:W-:Y:S05]  /*9860*/  BSYNC.RECONVERGENT B1 ;  /* 0x0000000000017941 */ /* 0x000fea0003800200 */
.L_x_13571:
[----:B------:R-:W-:Y:S01]  /*9870*/  IMAD.SHL.U32 R0, R0, 0x200000, RZ ;  /* 0x0020000000007824 */ /* 0x000fe200078e00ff */
[----:B------:R-:W-:-:S04]  /*9880*/  LEA R3, R3, 0x37800000, 0x17 ;  /* 0x3780000003037811 */ /* 0x000fc800078eb8ff */
[----:B------:R-:W-:-:S07]  /*9890*/  LOP3.LUT R4, R3, R0, R7, 0xfe, !PT ;  /* 0x0000000003047212 */ /* 0x000fce00078efe07 */
.L_x_13570:
[----:B------:R-:W-:Y:S05]  /*98a0*/  BSYNC.RECONVERGENT B0 ;  /* 0x0000000000007941 */ /* 0x000fea0003800200 */
.L_x_13569:
[----:B------:R-:W0:Y:S01]  /*98b0*/  F2I.S64.TRUNC R4, R4 ;  /* 0x0000000400047311 */ /* 0x000e22000020d900 */
[----:B------:R-:W-:Y:S05]  /*98c0*/  BRA `(.L_x_13550) ;  /* 0x00000000009c7947 */ /* 0x000fea0003800000 */
.L_x_13562:
        /* <DEDUP_REMOVED lines=14> */
.L_x_13576:
[----:B------:R-:W-:Y:S05]  /*99b0*/  BSYNC.RECONVERGENT B0 ;  /* 0x0000000000007941 */ /* 0x000fea0003800200 */
.L_x_13575:
[----:B------:R-:W0:Y:S01]  /*99c0*/  F2I.S64.TRUNC R4, R4 ;  /* 0x0000000400047311 */ /* 0x000e22000020d900 */
[----:B------:R-:W-:Y:S05]  /*99d0*/  BRA `(.L_x_13550) ;  /* 0x0000000000587947 */ /* 0x000fea0003800000 */
.L_x_13549:
        /* <DEDUP_REMOVED lines=16> */
.L_x_13577:
[----:B------:R-:W-:Y:S01]  /*9ae0*/  CS2R R4, SRZ ;  /* 0x0000000000047805 */ /* 0x000fe2000001ff00 */
[----:B------:R-:W-:Y:S06]  /*9af0*/  BRA `(.L_x_13550) ;  /* 0x0000000000107947 */ /* 0x000fec0003800000 */
.L_x_13574:
[----:B--2-45:R0:W5:Y:S01]  /*9b00*/  LDG.E.64 R4, desc[UR36][R6.64] ;  /* 0x0000002406047981 */ /* 0x034162000c1e1b00 */
[----:B------:R-:W-:Y:S05]  /*9b10*/  BRA `(.L_x_13550) ;  /* 0x0000000000087947 */ /* 0x000fea0003800000 */
.L_x_13573:
[----:B--2-45:R0:W5:Y:S01]  /*9b20*/  LDG.E R4, desc[UR36][R6.64] ;  /* 0x0000002406047981 */ /* 0x034162000c1e1900 */
[----:B------:R-:W-:-:S07]  /*9b30*/  MOV R5, RZ ;  /* 0x000000ff00057202 */ /* 0x000fce0000000f00 */
.L_x_13550:
        /* <DEDUP_REMOVED lines=33> */
.L_x_13580:
        /* <DEDUP_REMOVED lines=73> */
.L_x_13579:
        /* <DEDUP_REMOVED lines=50> */
.L_x_13581:
        /* <DEDUP_REMOVED lines=32> */
.L_x_13582:
        /* <DEDUP_REMOVED lines=16> */
.L_x_13578:
        /* <DEDUP_REMOVED lines=16> */
.L_x_13586:
[----:B------:R1:W-:Y:S01]  /*a900*/  STG.E.U8 desc[UR36][R2.64], R46 ;  /* 0x0000002e02007986 */ /* 0x0003e2000c101124 */
[----:B------:R-:W-:Y:S05]  /*a910*/  BRA `(.L_x_13588) ;  /* 0x0000000c00347947 */ /* 0x000fea0003800000 */
.L_x_13585:
        /* <DEDUP_REMOVED lines=8> */
.L_x_13590:
[----:B------:R1:W-:Y:S01]  /*a9a0*/  STG.E desc[UR36][R2.64], R46 ;  /* 0x0000002e02007986 */ /* 0x0003e2000c101924 */
[----:B------:R-:W-:Y:S05]  /*a9b0*/  BRA `(.L_x_13588) ;  /* 0x0000000c000c7947 */ /* 0x000fea0003800000 */
.L_x_13589:
[----:B------:R1:W-:Y:S01]  /*a9c0*/  STG.E.U16 desc[UR36][R2.64], R46 ;  /* 0x0000002e02007986 */ /* 0x0003e2000c101524 */
[----:B------:R-:W-:Y:S05]  /*a9d0*/  BRA `(.L_x_13588) ;  /* 0x0000000c00047947 */ /* 0x000fea0003800000 */
.L_x_13584:
        /* <DEDUP_REMOVED lines=9> */
.L_x_13592:
[----:B------:R-:W1:Y:S02]  /*aa70*/  I2F.S64 R0, R46 ;  /* 0x0000002e00007312 */ /* 0x000e640000301400 */
[----:B-1----:R-:W-:-:S05]  /*aa80*/  F2FP.F16.F32.PACK_AB R0, RZ, R0 ;  /* 0x00000000ff00723e */ /* 0x002fca00000000ff */
[----:B------:R1:W-:Y:S01]  /*aa90*/  STG.E.U16 desc[UR36][R2.64], R0 ;  /* 0x0000000002007986 */ /* 0x0003e2000c101524 */
[----:B------:R-:W-:Y:S05]  /*aaa0*/  BRA `(.L_x_13588) ;  /* 0x0000000800d07947 */ /* 0x000fea0003800000 */
.L_x_13591:
        /* <DEDUP_REMOVED lines=10> */
.L_x_13594:
[----:B------:R-:W2:Y:S02]  /*ab50*/  I2F.S64 R46, R46 ;  /* 0x0000002e002e7312 */ /* 0x000ea40000301400 */
[----:B--2345:R-:W-:-:S04]  /*ab60*/  F2FP.F16.F32.PACK_AB R5, RZ, R46 ;  /* 0x0000002eff05723e */ /* 0x03cfc800000000ff */
[----:B------:R-:W-:-:S05]  /*ab70*/  PRMT R5, R5, 0x5410, RZ ;  /* 0x0000541005057816 */ /* 0x000fca00000000ff */
[----:B------:R1:W-:Y:S01]  /*ab80*/  STG.E desc[UR36][R2.64], R5 ;  /* 0x0000000502007986 */ /* 0x0003e2000c101924 */
[----:B------:R-:W-:Y:S05]  /*ab90*/  BRA `(.L_x_13588) ;  /* 0x0000000800947947 */ /* 0x000fea0003800000 */
.L_x_13593:
[----:B--2345:R-:W1:Y:S02]  /*aba0*/  I2F.F64.S64 R4, R46 ;  /* 0x0000002e00047312 */ /* 0x03ce640000301c00 */
[----:B-1----:R1:W-:Y:S01]  /*abb0*/  STG.E.64 desc[UR36][R2.64], R4 ;  /* 0x0000000402007986 */ /* 0x0023e2000c101b24 */
[----:B------:R-:W-:Y:S05]  /*abc0*/  BRA `(.L_x_13588) ;  /* 0x0000000800887947 */ /* 0x000fea0003800000 */
.L_x_13583:
        /* <DEDUP_REMOVED lines=12> */
.L_x_13598:
        /* <DEDUP_REMOVED lines=18> */
.L_x_13601:
[----:B------:R-:W-:-:S04]  /*adb0*/  SHF.R.U32.HI R5, RZ, 0x18, R5 ;  /* 0x00000018ff057819 */ /* 0x000fc80000011605 */
[----:B------:R-:W-:-:S07]  /*adc0*/  LOP3.LUT R0, R0, 0x80, R5, 0xf8, !PT ;  /* 0x0000008000007812 */ /* 0x000fce00078ef805 */
.L_x_13600:
[----:B------:R-:W-:Y:S05]  /*add0*/  BSYNC.RECONVERGENT B0 ;  /* 0x0000000000007941 */ /* 0x000fea0003800200 */
.L_x_13599:
[----:B------:R1:W-:Y:S01]  /*ade0*/  STG.E.U8 desc[UR36][R2.64], R0 ;  /* 0x0000000002007986 */ /* 0x0003e2000c101124 */
[----:B------:R-:W-:Y:S05]  /*adf0*/  BRA `(.L_x_13588) ;  /* 0x0000000400fc7947 */ /* 0x000fea0003800000 */
.L_x_13597:
        /* <DEDUP_REMOVED lines=18> */
.L_x_13604:
[----:B------:R-:W-:-:S04]  /*af20*/  SHF.R.U32.HI R5, RZ, 0x18, R5 ;  /* 0x00000018ff057819 */ /* 0x000fc80000011605 */
[----:B------:R-:W-:-:S07]  /*af30*/  LOP3.LUT R0, R0, 0x80, R5, 0xf8, !PT ;  /* 0x0000008000007812 */ /* 0x000fce00078ef805 */
.L_x_13603:
[----:B------:R-:W-:Y:S05]  /*af40*/  BSYNC.RECONVERGENT B0 ;  /* 0x0000000000007941 */ /* 0x000fea0003800200 */
.L_x_13602:
[----:B------:R1:W-:Y:S01]  /*af50*/  STG.E.U8 desc[UR36][R2.64], R0 ;  /* 0x0000000002007986 */ /* 0x0003e2000c101124 */
[----:B------:R-:W-:Y:S05]  /*af60*/  BRA `(.L_x_13588) ;  /* 0x0000000400a07947 */ /* 0x000fea0003800000 */
.L_x_13596:
        /* <DEDUP_REMOVED lines=22> */
.L_x_13606:
[----:B------:R1:W-:Y:S01]  /*b0d0*/  STG.E.64 desc[UR36][R2.64], R46 ;  /* 0x0000002e02007986 */ /* 0x0003e2000c101b24 */
[----:B------:R-:W-:Y:S05]  /*b0e0*/  BRA `(.L_x_13588) ;  /* 0x0000000400407947 */ /* 0x000fea0003800000 */
.L_x_13605:
[----:B------:R1:W-:Y:S01]  /*b0f0*/  STG.E desc[UR36][R2.64], R46 ;  /* 0x0000002e02007986 */ /* 0x0003e2000c101924 */
[----:B------:R-:W-:Y:S05]  /*b100*/  BRA `(.L_x_13588) ;  /* 0x0000000400387947 */ /* 0x000fea0003800000 */
.L_x_13595:
        /* <DEDUP_REMOVED lines=11> */
.L_x_13608:
[----:B--2345:R-:W1:Y:S01]  /*b1c0*/  I2F.F64.S64 R4, R46 ;  /* 0x0000002e00047312 */ /* 0x03ce620000301c00 */
[----:B------:R-:W-:-:S05]  /*b1d0*/  CS2R R6, SRZ ;  /* 0x0000000000067805 */ /* 0x000fca000001ff00 */
[----:B-1----:R1:W-:Y:S01]  /*b1e0*/  STG.E.128 desc[UR36][R2.64], R4 ;  /* 0x0000000402007986 */ /* 0x0023e2000c101d24 */
[----:B------:R-:W-:Y:S05]  /*b1f0*/  BRA `(.L_x_13588) ;  /* 0x0000000000fc7947 */ /* 0x000fea0003800000 */
.L_x_13607:
[----:B------:R-:W-:-:S09]  /*b200*/  UISETP.NE.AND UP0, UPT, UR4, 0xf, UPT ;  /* 0x0000000f0400788c */ /* 0x000fd2000bf05270 */
[----:B------:R-:W-:Y:S05]  /*b210*/  BRA.U !UP0, `(.L_x_13609) ;  /* 0x0000000108e87547 */ /* 0x000fea000b800000 */
[----:B------:R-:W-:-:S09]  /*b220*/  UISETP.NE.AND UP0, UPT, UR4, 0x17, UPT ;  /* 0x000000170400788c */ /* 0x000fd2000bf05270 */
[----:B------:R-:W-:Y:S05]  /*b230*/  BRA.U !UP0, `(.L_x_13610) ;  /* 0x0000000108907547 */ /* 0x000fea000b800000 */
[----:B------:R-:W-:-:S09]  /*b240*/  UISETP.NE.AND UP0, UPT, UR4, 0x18, UPT ;  /* 0x000000180400788c */ /* 0x000fd2000bf05270 */
[----:B------:R-:W-:Y:S05]  /*b250*/  BRA.U !UP0, `(.L_x_13611) ;  /* 0x0000000108447547 */ /* 0x000fea000b800000 */
.L_x_13587:
        /* <DEDUP_REMOVED lines=16> */
.L_x_13612:
[----:B------:R-:W-:Y:S05]  /*b360*/  BRA `(.L_x_13588) ;  /* 0x0000000000a07947 */ /* 0x000fea0003800000 */
.L_x_13611:
        /* <DEDUP_REMOVED lines=13> */
.L_x_13614:
[----:B------:R-:W-:Y:S05]  /*b440*/  BSYNC.RECONVERGENT B0 ;  /* 0x0000000000007941 */ /* 0x000fea0003800200 */
.L_x_13613:
[----:B------:R-:W-:-:S05]  /*b450*/  LOP3.LUT R5, R0, 0x80, R5, 0xf8, !PT ;  /* 0x0000008000057812 */ /* 0x000fca00078ef805 */
[----:B------:R4:W-:Y:S01]  /*b460*/  STG.E.U8 desc[UR36][R2.64], R5 ;  /* 0x0000000502007986 */ /* 0x0009e2000c101124 */
[----:B------:R-:W-:Y:S05]  /*b470*/  BRA `(.L_x_13588) ;  /* 0x00000000005c7947 */ /* 0x000fea0003800000 */
.L_x_13610:
        /* <DEDUP_REMOVED lines=12> */
.L_x_13616:
[----:B------:R-:W-:Y:S01]  /*b540*/  HFMA2 R0, -RZ, RZ, 0, 7.569789886474609375e-06 ;  /* 0x0000007fff007431 */ /* 0x000fe200000001ff */
[----:B------:R-:W-:-:S04]  /*b550*/  ISETP.GT.U32.AND P0, PT, R4, 0x7f800000, PT ;  /* 0x7f8000000400780c */ /* 0x000fc80003f04070 */
[----:B------:R-:W-:-:S09]  /*b560*/  SEL R0, R0, 0x7c, P0 ;  /* 0x0000007c00007807 */ /* 0x000fd20000000000 */
.L_x_13617:
[----:B------:R-:W-:Y:S05]  /*b570*/  BSYNC.RECONVERGENT B0 ;  /* 0x0000000000007941 */ /* 0x000fea0003800200 */
.L_x_13615:
[----:B------:R-:W-:-:S04]  /*b580*/  SHF.R.U32.HI R5, RZ, 0x18, R5 ;  /* 0x00000018ff057819 */ /* 0x000fc80000011605 */
[----:B------:R-:W-:-:S05]  /*b590*/  LOP3.LUT R5, R0, 0x80, R5, 0xf8, !PT ;  /* 0x0000008000057812 */ /* 0x000fca00078ef805 */
[----:B------:R3:W-:Y:S01]  /*b5a0*/  STG.E.U8 desc[UR36][R2.64], R5 ;  /* 0x0000000502007986 */ /* 0x0007e2000c101124 */
[----:B------:R-:W-:Y:S05]  /*b5b0*/  BRA `(.L_x_13588) ;  /* 0x00000000000c7947 */ /* 0x000fea0003800000 */
.L_x_13609:
[----:B------:R-:W1:Y:S02]  /*b5c0*/  I2F.S64 R0, R46 ;  /* 0x0000002e00007312 */ /* 0x000e640000301400 */
[----:B-1----:R-:W-:-:S05]  /*b5d0*/  F2FP.BF16.F32.PACK_AB R0, RZ, R0 ;  /* 0x00000000ff00723e */ /* 0x002fca00000010ff */
[----:B------:R1:W-:Y:S02]  /*b5e0*/  STG.E.U16 desc[UR36][R2.64], R0 ;  /* 0x0000000002007986 */ /* 0x0003e4000c101524 */
.L_x_13588:
[----:B------:R-:W-:-:S07]  /*b5f0*/  VIADD R17, R17, 0x80 ;  /* 0x0000008011117836 */ /* 0x000fce0000000000 */
.L_x_13543:
[----:B------:R-:W-:Y:S05]  /*b600*/  BSYNC.RECONVERGENT B6 ;  /* 0x0000000000067941 */ /* 0x000fea0003800200 */
.L_x_13542:
        /* <DEDUP_REMOVED lines=306> */
.L_x_13618:
        /* <DEDUP_REMOVED lines=19> */
.L_x_13622:
[----:B------:R0:W5:Y:S01]  /*ca60*/  LDG.E.U8 R2, desc[UR36][R4.64] ;  /* 0x0000002404027981 */ /* 0x000162000c1e1100 */
[----:B------:R-:W-:Y:S01]  /*ca70*/  MOV R3, RZ ;  /* 0x000000ff00037202 */ /* 0x000fe20000000f00 */
[----:B------:R-:W-:Y:S06]  /*ca80*/  BRA `(.L_x_13624) ;  /* 0x0000000c00407947 */ /* 0x000fec0003800000 */
.L_x_13621:
        /* <DEDUP_REMOVED lines=8> */
.L_x_13626:
[----:B------:R-:W2:Y:S02]  /*cb10*/  LDG.E R2, desc[UR36][R4.64] ;  /* 0x0000002404027981 */ /* 0x000ea4000c1e1900 */
[----:B--2---:R-:W-:Y:S01]  /*cb20*/  SHF.R.S32.HI R3, RZ, 0x1f, R2 ;  /* 0x0000001fff037819 */ /* 0x004fe20000011402 */
[----:B------:R-:W-:Y:S06]  /*cb30*/  BRA `(.L_x_13624) ;  /* 0x0000000c00147947 */ /* 0x000fec0003800000 */
.L_x_13625:
[----:B------:R-:W2:Y:S02]  /*cb40*/  LDG.E.S16 R2, desc[UR36][R4.64] ;  /* 0x0000002404027981 */ /* 0x000ea4000c1e1700 */
[----:B--2---:R-:W-:Y:S01]  /*cb50*/  SHF.R.S32.HI R3, RZ, 0x1f, R2 ;  /* 0x0000001fff037819 */ /* 0x004fe20000011402 */
[----:B------:R-:W-:Y:S06]  /*cb60*/  BRA `(.L_x_13624) ;  /* 0x0000000c00087947 */ /* 0x000fec0003800000 */
.L_x_13620:
        /* <DEDUP_REMOVED lines=9> */
.L_x_13628:
[----:B------:R-:W2:Y:S02]  /*cc00*/  LDG.E.U16 R4, desc[UR36][R4.64] ;  /* 0x0000002404047981 */ /* 0x000ea4000c1e1500 */
[----:B--2---:R-:W-:-:S06]  /*cc10*/  HADD2.F32 R2, -RZ, R4.H0_H0 ;  /* 0x20000004ff027230 */ /* 0x004fcc0000004100 */
[----:B------:R-:W0:Y:S01]  /*cc20*/  F2I.S64.TRUNC R2, R2 ;  /* 0x0000000200027311 */ /* 0x000e22000020d900 */
[----:B------:R-:W-:Y:S05]  /*cc30*/  BRA `(.L_x_13624) ;  /* 0x0000000800d47947 */ /* 0x000fea0003800000 */
.L_x_13627:
        /* <DEDUP_REMOVED lines=9> */
.L_x_13630:
[----:B------:R-:W2:Y:S02]  /*ccd0*/  LDG.E.U16 R4, desc[UR36][R4.64] ;  /* 0x0000002404047981 */ /* 0x000ea4000c1e1500 */
[----:B--2---:R-:W-:-:S06]  /*cce0*/  HADD2.F32 R2, -RZ, R4.H0_H0 ;  /* 0x20000004ff027230 */ /* 0x004fcc0000004100 */
[----:B------:R-:W2:Y:S01]  /*ccf0*/  F2I.S64.TRUNC R2, R2 ;  /* 0x0000000200027311 */ /* 0x000ea2000020d900 */
[----:B------:R-:W-:Y:S05]  /*cd00*/  BRA `(.L_x_13624) ;  /* 0x0000000800a07947 */ /* 0x000fea0003800000 */
.L_x_13629:
[----:B------:R-:W2:Y:S02]  /*cd10*/  LDG.E.64 R2, desc[UR36][R4.64] ;  /* 0x0000002404027981 */ /* 0x000ea4000c1e1b00 */
[----:B--2---:R-:W4:Y:S01]  /*cd20*/  F2I.S64.F64.TRUNC R2, R2 ;  /* 0x0000000200027311 */ /* 0x004f22000030d900 */
[----:B------:R-:W-:Y:S05]  /*cd30*/  BRA `(.L_x_13624) ;  /* 0x0000000800947947 */ /* 0x000fea0003800000 */
.L_x_13619:
        /* <DEDUP_REMOVED lines=13> */
.L_x_13633:
[----:B------:R-:W2:Y:S02]  /*ce10*/  LDG.E.64 R2, desc[UR36][R4.64] ;  /* 0x0000002404027981 */ /* 0x000ea4000c1e1b00 */
[----:B--2---:R-:W0:Y:S01]  /*ce20*/  F2I.S64.F64.TRUNC R2, R2 ;  /* 0x0000000200027311 */ /* 0x004e22000030d900 */
[----:B------:R-:W-:Y:S05]  /*ce30*/  BRA `(.L_x_13624) ;  /* 0x0000000800547947 */ /* 0x000fea0003800000 */
.L_x_13632:
        /* <DEDUP_REMOVED lines=26> */
.L_x_13635:
        /* <DEDUP_REMOVED lines=13> */
.L_x_13634:
[----:B------:R-:W2:Y:S02]  /*d0b0*/  LDG.E.U16 R2, desc[UR36][R4.64] ;  /* 0x0000002404027981 */ /* 0x000ea4000c1e1500 */
[----:B--2---:R-:W-:-:S06]  /*d0c0*/  IMAD.U32 R2, R2, 0x10000, RZ ;  /* 0x0001000002027824 */ /* 0x004fcc00078e00ff */
[----:B------:R-:W0:Y:S01]  /*d0d0*/  F2I.S64.TRUNC R2, R2 ;  /* 0x0000000200027311 */ /* 0x000e22000020d900 */
[----:B------:R-:W-:Y:S05]  /*d0e0*/  BRA `(.L_x_13624) ;  /* 0x0000000400a87947 */ /* 0x000fea0003800000 */
.L_x_13631:
        /* <DEDUP_REMOVED lines=11> */
.L_x_13638:
        /* <DEDUP_REMOVED lines=21> */
.L_x_13642:
[----:B------:R-:W-:Y:S05]  /*d2f0*/  BSYNC.RECONVERGENT B1 ;  /* 0x0000000000017941 */ /* 0x000fea0003800200 */
.L_x_13641:
[----:B------:R-:W-:Y:S01]  /*d300*/  IMAD.SHL.U32 R0, R0, 0x100000, RZ ;  /* 0x0010000000007824 */ /* 0x000fe200078e00ff */
[----:B------:R-:W-:-:S04]  /*d310*/  LEA R2, R2, 0x3b800000, 0x17 ;  /* 0x3b80000002027811 */ /* 0x000fc800078eb8ff */
[----:B------:R-:W-:-:S07]  /*d320*/  LOP3.LUT R2, R2, R0, R7, 0xfe, !PT ;  /* 0x0000000002027212 */ /* 0x000fce00078efe07 */
.L_x_13640:
[----:B------:R-:W-:Y:S05]  /*d330*/  BSYNC.RECONVERGENT B0 ;  /* 0x0000000000007941 */ /* 0x000fea0003800200 */
.L_x_13639:
[----:B------:R-:W0:Y:S01]  /*d340*/  F2I.S64.TRUNC R2, R2 ;  /* 0x0000000200027311 */ /* 0x000e22000020d900 */
[----:B------:R-:W-:Y:S05]  /*d350*/  BRA `(.L_x_13624) ;  /* 0x00000004000c7947 */ /* 0x000fea0003800000 */
.L_x_13637:
        /* <DEDUP_REMOVED lines=21> */
.L_x_13646:
[----:B------:R-:W-:Y:S05]  /*d4b0*/  BSYNC.RECONVERGENT B1 ;  /* 0x0000000000017941 */ /* 0x000fea0003800200 */
.L_x_13645:
[----:B------:R-:W-:Y:S02]  /*d4c0*/  SHF.L.U32 R0, R0, 0x15, RZ ;  /* 0x0000001500007819 */ /* 0x000fe400000006ff */
[----:B------:R-:W-:-:S04]  /*d4d0*/  LEA R2, R2, 0x37800000, 0x17 ;  /* 0x3780000002027811 */ /* 0x000fc800078eb8ff */
[----:B------:R-:W-:-:S07]  /*d4e0*/  LOP3.LUT R2, R2, R0, R7, 0xfe, !PT ;  /* 0x0000000002027212 */ /* 0x000fce00078efe07 */
.L_x_13644:
[----:B------:R-:W-:Y:S05]  /*d4f0*/  BSYNC.RECONVERGENT B0 ;  /* 0x0000000000007941 */ /* 0x000fea0003800200 */
.L_x_13643:
[----:B------:R-:W0:Y:S01]  /*d500*/  F2I.S64.TRUNC R2, R2 ;  /* 0x0000000200027311 */ /* 0x000e22000020d900 */
[----:B------:R-:W-:Y:S05]  /*d510*/  BRA `(.L_x_13624) ;  /* 0x00000000009c7947 */ /* 0x000fea0003800000 */
.L_x_13636:
        /* <DEDUP_REMOVED lines=14> */
.L_x_13650:
[----:B------:R-:W-:Y:S05]  /*d600*/  BSYNC.RECONVERGENT B0 ;  /* 0x0000000000007941 */ /* 0x000fea0003800200 */
.L_x_13649:
[----:B------:R-:W0:Y:S01]  /*d610*/  F2I.S64.TRUNC R2, R2 ;  /* 0x0000000200027311 */ /* 0x000e22000020d900 */
[----:B------:R-:W-:Y:S05]  /*d620*/  BRA `(.L_x_13624) ;  /* 0x0000000000587947 */ /* 0x000fea0003800000 */
.L_x_13623:
        /* <DEDUP_REMOVED lines=16> */
.L_x_13651:
[----:B------:R-:W-:Y:S01]  /*d730*/  CS2R R2, SRZ ;  /* 0x0000000000027805 */ /* 0x000fe2000001ff00 */
[----:B------:R-:W-:Y:S06]  /*d740*/  BRA `(.L_x_13624) ;  /* 0x0000000000107947 */ /* 0x000fec0003800000 */
.L_x_13648:
[----:B------:R0:W5:Y:S01]  /*d750*/  LDG.E.64 R2, desc[UR36][R4.64] ;  /* 0x0000002404027981 */ /* 0x000162000c1e1b00 */
[----:B------:R-:W-:Y:S05]  /*d760*/  BRA `(.L_x_13624) ;  /* 0x0000000000087947 */ /* 0x000fea0003800000 */
.L_x_13647:
[----:B------:R0:W5:Y:S01]  /*d770*/  LDG.E R2, desc[UR36][R4.64] ;  /* 0x0000002404027981 */ /* 0x000162000c1e1900 */
[----:B------:R-:W-:-:S07]  /*d780*/  IMAD.MOV.U32 R3, RZ, RZ, RZ ;  /* 0x000000ffff037224 */ /* 0x000fce00078e00ff */
.L_x_13624:
        /* <DEDUP_REMOVED lines=34> */
.L_x_13654:
        /* <DEDUP_REMOVED lines=73> */
.L_x_13653:
        /* <DEDUP_REMOVED lines=50> */
.L_x_13655:
        /* <DEDUP_REMOVED lines=32> */
.L_x_13656:
        /* <DEDUP_REMOVED lines=16> */
.L_x_13652:
        /* <DEDUP_REMOVED lines=13> */
.L_x_13660:
[----:B------:R-:W-:Y:S01]  /*e530*/  STG.E.U8 desc[UR36][R16.64], R46 ;  /* 0x0000002e10007986 */ /* 0x000fe2000c101124 */
[----:B------:R-:W-:Y:S05]  /*e540*/  EXIT ;  /* 0x000000000000794d */ /* 0x000fea0003800000 */
.L_x_13659:
        /* <DEDUP_REMOVED lines=8> */
.L_x_13663:
[----:B------:R-:W-:Y:S01]  /*e5d0*/  STG.E desc[UR36][R16.64], R46 ;  /* 0x0000002e10007986 */ /* 0x000fe2000c101924 */
[----:B------:R-:W-:Y:S05]  /*e5e0*/  EXIT ;  /* 0x000000000000794d */ /* 0x000fea0003800000 */
.L_x_13662:
[----:B------:R-:W-:Y:S01]  /*e5f0*/  STG.E.U16 desc[UR36][R16.64], R46 ;  /* 0x0000002e10007986 */ /* 0x000fe2000c101524 */
[----:B------:R-:W-:Y:S05]  /*e600*/  EXIT ;  /* 0x000000000000794d */ /* 0x000fea0003800000 */
.L_x_13658:
        /* <DEDUP_REMOVED lines=9> */
.L_x_13665:
[----:B------:R-:W0:Y:S02]  /*e6a0*/  I2F.S64 R0, R46 ;  /* 0x0000002e00007312 */ /* 0x000e240000301400 */
[----:B0-----:R-:W-:-:S05]  /*e6b0*/  F2FP.F16.F32.PACK_AB R0, RZ, R0 ;  /* 0x00000000ff00723e */ /* 0x001fca00000000ff */
[----:B------:R-:W-:Y:S01]  /*e6c0*/  STG.E.U16 desc[UR36][R16.64], R0 ;  /* 0x0000000010007986 */ /* 0x000fe2000c101524 */
[----:B------:R-:W-:Y:S05]  /*e6d0*/  EXIT ;  /* 0x000000000000794d */ /* 0x000fea0003800000 */
.L_x_13664:
        /* <DEDUP_REMOVED lines=10> */
.L_x_13667:
[----:B------:R-:W1:Y:S02]  /*e780*/  I2F.S64 R46, R46 ;  /* 0x0000002e002e7312 */ /* 0x000e640000301400 */
[----:B-12345:R-:W-:-:S04]  /*e790*/  F2FP.F16.F32.PACK_AB R3, RZ, R46 ;  /* 0x0000002eff03723e */ /* 0x03efc800000000ff */
[----:B------:R-:W-:-:S05]  /*e7a0*/  PRMT R3, R3, 0x5410, RZ ;  /* 0x0000541003037816 */ /* 0x000fca00000000ff */
[----:B------:R-:W-:Y:S01]  /*e7b0*/  STG.E desc[UR36][R16.64], R3 ;  /* 0x0000000310007986 */ /* 0x000fe2000c101924 */
[----:B------:R-:W-:Y:S05]  /*e7c0*/  EXIT ;  /* 0x000000000000794d */ /* 0x000fea0003800000 */
.L_x_13666:
[----:B-12345:R-:W1:Y:S02]  /*e7d0*/  I2F.F64.S64 R2, R46 ;  /* 0x0000002e00027312 */ /* 0x03ee640000301c00 */
[----:B-1----:R-:W-:Y:S01]  /*e7e0*/  STG.E.64 desc[UR36][R16.64], R2 ;  /* 0x0000000210007986 */ /* 0x002fe2000c101b24 */
[----:B------:R-:W-:Y:S05]  /*e7f0*/  EXIT ;  /* 0x000000000000794d */ /* 0x000fea0003800000 */
.L_x_13657:
        /* <DEDUP_REMOVED lines=12> */
.L_x_13671:
        /* <DEDUP_REMOVED lines=17> */
.L_x_13674:
[----:B------:R-:W-:-:S04]  /*e9d0*/  SHF.R.U32.HI R3, RZ, 0x18, R3 ;  /* 0x00000018ff037819 */ /* 0x000fc80000011603 */
[----:B------:R-:W-:-:S04]  /*e9e0*/  LOP3.LUT R0, R0, 0x80, R3, 0xf8, !PT ;  /* 0x0000008000007812 */ /* 0x000fc800078ef803 */
[----:B------:R-:W-:-:S07]  /*e9f0*/  PRMT R8, R0, 0x7610, R8 ;  /* 0x0000761000087816 */ /* 0x000fce0000000008 */
.L_x_13673:
[----:B------:R-:W-:Y:S05]  /*ea00*/  BSYNC.RECONVERGENT B0 ;  /* 0x0000000000007941 */ /* 0x000fea0003800200 */
.L_x_13672:
[----:B------:R-:W-:Y:S01]  /*ea10*/  STG.E.U8 desc[UR36][R16.64], R8 ;  /* 0x0000000810007986 */ /* 0x000fe2000c101124 */
[----:B------:R-:W-:Y:S05]  /*ea20*/  EXIT ;  /* 0x000000000000794d */ /* 0x000fea0003800000 */
.L_x_13670:
        /* <DEDUP_REMOVED lines=17> */
.L_x_13677:
[----:B------:R-:W-:-:S04]  /*eb40*/  SHF.R.U32.HI R3, RZ, 0x18, R3 ;  /* 0x00000018ff037819 */ /* 0x000fc80000011603 */
[----:B------:R-:W-:-:S04]  /*eb50*/  LOP3.LUT R0, R0, 0x80, R3, 0xf8, !PT ;  /* 0x0000008000007812 */ /* 0x000fc800078ef803 */
[----:B------:R-:W-:-:S07]  /*eb60*/  PRMT R8, R0, 0x7610, R8 ;  /* 0x0000761000087816 */ /* 0x000fce0000000008 */
.L_x_13676:
[----:B------:R-:W-:Y:S05]  /*eb70*/  BSYNC.RECONVERGENT B0 ;  /* 0x0000000000007941 */ /* 0x000fea0003800200 */
.L_x_13675:
[----:B------:R-:W-:Y:S01]  /*eb80*/  STG.E.U8 desc[UR36][R16.64], R8 ;  /* 0x0000000810007986 */ /* 0x000fe2000c101124 */
[----:B------:R-:W-:Y:S05]  /*eb90*/  EXIT ;  /* 0x000000000000794d */ /* 0x000fea0003800000 */
.L_x_13669:
        /* <DEDUP_REMOVED lines=22> */
.L_x_13679:
[----:B------:R-:W-:Y:S01]  /*ed00*/  STG.E.64 desc[UR36][R16.64], R46 ;  /* 0x0000002e10007986 */ /* 0x000fe2000c101b24 */
[----:B------:R-:W-:Y:S05]  /*ed10*/  EXIT ;  /* 0x000000000000794d */ /* 0x000fea0003800000 */
.L_x_13678:
[----:B------:R-:W-:Y:S01]  /*ed20*/  STG.E desc[UR36][R16.64], R46 ;  /* 0x0000002e10007986 */ /* 0x000fe2000c101924 */
[----:B------:R-:W-:Y:S05]  /*ed30*/  EXIT ;  /* 0x000000000000794d */ /* 0x000fea0003800000 */
.L_x_13668:
        /* <DEDUP_REMOVED lines=11> */
.L_x_13681:
[----:B------:R-:W0:Y:S01]  /*edf0*/  I2F.F64.S64 R4, R46 ;  /* 0x0000002e00047312 */ /* 0x000e220000301c00 */
[----:B------:R-:W-:-:S05]  /*ee00*/  CS2R R6, SRZ ;  /* 0x0000000000067805 */ /* 0x000fca000001ff00 */
[----:B0-----:R-:W-:Y:S01]  /*ee10*/  STG.E.128 desc[UR36][R16.64], R4 ;  /* 0x0000000410007986 */ /* 0x001fe2000c101d24 */
[----:B------:R-:W-:Y:S05]  /*ee20*/  EXIT ;  /* 0x000000000000794d */ /* 0x000fea0003800000 */
.L_x_13680:
[----:B------:R-:W-:-:S09]  /*ee30*/  UISETP.NE.AND UP0, UPT, UR4, 0xf, UPT ;  /* 0x0000000f0400788c */ /* 0x000fd2000bf05270 */
[----:B------:R-:W-:Y:S05]  /*ee40*/  BRA.U !UP0, `(.L_x_13682) ;  /* 0x0000000108e87547 */ /* 0x000fea000b800000 */
[----:B------:R-:W-:-:S09]  /*ee50*/  UISETP.NE.AND UP0, UPT, UR4, 0x17, UPT ;  /* 0x000000170400788c */ /* 0x000fd2000bf05270 */
[----:B------:R-:W-:Y:S05]  /*ee60*/  BRA.U !UP0, `(.L_x_13683) ;  /* 0x0000000108907547 */ /* 0x000fea000b800000 */
[----:B------:R-:W-:-:S09]  /*ee70*/  UISETP.NE.AND UP0, UPT, UR4, 0x18, UPT ;  /* 0x000000180400788c */ /* 0x000fd2000bf05270 */
[----:B------:R-:W-:Y:S05]  /*ee80*/  BRA.U !UP0, `(.L_x_13684) ;  /* 0x0000000108447547 */ /* 0x000fea000b800000 */
.L_x_13661:
        /* <DEDUP_REMOVED lines=16> */
.L_x_13685:
[----:B------:R-:W-:Y:S05]  /*ef90*/  EXIT ;  /* 0x000000000000794d */ /* 0x000fea0003800000 */
.L_x_13684:
        /* <DEDUP_REMOVED lines=13> */
.L_x_13687:
[----:B------:R-:W-:Y:S05]  /*f070*/  BSYNC.RECONVERGENT B0 ;  /* 0x0000000000007941 */ /* 0x000fea0003800200 */
.L_x_13686:
[----:B------:R-:W-:-:S05]  /*f080*/  LOP3.LUT R3, R0, 0x80, R3, 0xf8, !PT ;  /* 0x0000008000037812 */ /* 0x000fca00078ef803 */
[----:B------:R-:W-:Y:S01]  /*f090*/  STG.E.U8 desc[UR36][R16.64], R3 ;  /* 0x0000000310007986 */ /* 0x000fe2000c101124 */
[----:B------:R-:W-:Y:S05]  /*f0a0*/  EXIT ;  /* 0x000000000000794d */ /* 0x000fea0003800000 */
.L_x_13683:
        /* <DEDUP_REMOVED lines=12> */
.L_x_13689:
[----:B------:R-:W-:Y:S01]  /*f170*/  HFMA2 R0, -RZ, RZ, 0, 7.569789886474609375e-06 ;  /* 0x0000007fff007431 */ /* 0x000fe200000001ff */
[----:B------:R-:W-:-:S04]  /*f180*/  ISETP.GT.U32.AND P0, PT, R2, 0x7f800000, PT ;  /* 0x7f8000000200780c */ /* 0x000fc80003f04070 */
[----:B------:R-:W-:-:S09]  /*f190*/  SEL R0, R0, 0x7c, P0 ;  /* 0x0000007c00007807 */ /* 0x000fd20000000000 */
.L_x_13690:
[----:B------:R-:W-:Y:S05]  /*f1a0*/  BSYNC.RECONVERGENT B0 ;  /* 0x0000000000007941 */ /* 0x000fea0003800200 */
.L_x_13688:
[----:B------:R-:W-:-:S04]  /*f1b0*/  SHF.R.U32.HI R3, RZ, 0x18, R3 ;  /* 0x00000018ff037819 */ /* 0x000fc80000011603 */
[----:B------:R-:W-:-:S05]  /*f1c0*/  LOP3.LUT R3, R0, 0x80, R3, 0xf8, !PT ;  /* 0x0000008000037812 */ /* 0x000fca00078ef803 */
[----:B------:R-:W-:Y:S01]  /*f1d0*/  STG.E.U8 desc[UR36][R16.64], R3 ;  /* 0x0000000310007986 */ /* 0x000fe2000c101124 */
[----:B------:R-:W-:Y:S05]  /*f1e0*/  EXIT ;  /* 0x000000000000794d */ /* 0x000fea0003800000 */
.L_x_13682:
[----:B------:R-:W0:Y:S02]  /*f1f0*/  I2F.S64 R0, R46 ;  /* 0x0000002e00007312 */ /* 0x000e240000301400 */
[----:B0-----:R-:W-:-:S05]  /*f200*/  F2FP.BF16.F32.PACK_AB R0, RZ, R0 ;  /* 0x00000000ff00723e */ /* 0x001fca00000010ff */
[----:B------:R-:W-:Y:S01]  /*f210*/  STG.E.U16 desc[UR36][R16.64], R0 ;  /* 0x0000000010007986 */ /* 0x000fe2000c101524 */
[----:B------:R-:W-:Y:S05]  /*f220*/  EXIT ;  /* 0x000000000000794d */ /* 0x000fea0003800000 */
.L_x_13691:
        /* <DEDUP_REMOVED lines=13> */
.L_x_19075:


//--------------------- .text._ZN2at6native27unrolled_elementwise_kernelIZZNS0_73_GLOBAL__N__c8866d80_35_SparseBinaryOpIntersectionKernel_cu_b2145a98_327142_sparse_binary_op_intersection_kernel_implINS2_18CUDAKernelLauncherENS2_36CUDAValueSelectionIntersectionKernelINS2_9RhsProjOpEEElLl8EEEvRNS_6TensorERKS8_SB_RKSt6vectorIlSaIlEERKSt8optionalIS8_ESK_bbENKUlvE1_clEvEUllE_St5arrayIPcLm2EELi4E23TrivialOffsetCalculatorILi1EjESR_NS0_6memory12LoadWithCastILi1EEENSS_13StoreWithCastILi1EEEEEviT_T0_T2_T3_T4_T5_ --------------------------
	.section	.text._ZN2at6native27unrolled_elementwise_kernelIZZNS0_73_GLOBAL__N__c8866d80_35_SparseBinaryOpIntersectionKernel_cu_b2145a98_327142_sparse_binary_op_intersection_kernel_implINS2_18CUDAKernelLauncherENS2_36CUDAValueSelectionIntersectionKernelINS2_9RhsProjOpEEElLl8EEEvRNS_6TensorERKS8_SB_RKSt6vectorIlSaIlEERKSt8optionalIS8_ESK_bbENKUlvE1_clEvEUllE_St5arrayIPcLm2EELi4E23TrivialOffsetCalculatorILi1EjESR_NS0_6memory12LoadWithCastILi1EEENSS_13StoreWithCastILi1EEEEEviT_T0_T2_T3_T4_T5_,"ax",@progbits
	.align	128
        .global         _ZN2at6native27unrolled_elementwise_kernelIZZNS0_73_GLOBAL__N__c8866d80_35_SparseBinaryOpIntersectionKernel_cu_b2145a98_327142_sparse_binary_op_intersection_kernel_implINS2_18CUDAKernelLauncherENS2_36CUDAValueSelectionIntersectionKernelINS2_9RhsProjOpEEElLl8EEEvRNS_6TensorERKS8_SB_RKSt6vectorIlSaIlEERKSt8optionalIS8_ESK_bbENKUlvE1_clEvEUllE_St5arrayIPcLm2EELi4E23TrivialOffsetCalculatorILi1EjESR_NS0_6memory12LoadWithCastILi1EEENSS_13StoreWithCastILi1EEEEEviT_T0_T2_T3_T4_T5_
        .type           _ZN2at6native27unrolled_elementwise_kernelIZZNS0_73_GLOBAL__N__c8866d80_35_SparseBinaryOpIntersectionKernel_cu_b2145a98_327142_sparse_binary_op_intersection_kernel_implINS2_18CUDAKernelLauncherENS2_36CUDAValueSelectionIntersectionKernelINS2_9RhsProjOpEEElLl8EEEvRNS_6TensorERKS8_SB_RKSt6vectorIlSaIlEERKSt8optionalIS8_ESK_bbENKUlvE1_clEvEUllE_St5arrayIPcLm2EELi4E23TrivialOffsetCalculatorILi1EjESR_NS0_6memory12LoadWithCastILi1EEENSS_13StoreWithCastILi1EEEEEviT_T0_T2_T3_T4_T5_,@function
        .size           _ZN2at6native27unrolled_elementwise_kernelIZZNS0_73_GLOBAL__N__c8866d80_35_SparseBinaryOpIntersectionKernel_cu_b2145a98_327142_sparse_binary_op_intersection_kernel_implINS2_18CUDAKernelLauncherENS2_36CUDAValueSelectionIntersectionKernelINS2_9RhsProjOpEEElLl8EEEvRNS_6TensorERKS8_SB_RKSt6vectorIlSaIlEERKSt8optionalIS8_ESK_bbENKUlvE1_clEvEUllE_St5arrayIPcLm2EELi4E23TrivialOffsetCalculatorILi1EjESR_NS0_6memory12LoadWithCastILi1EEENSS_13StoreWithCastILi1EEEEEviT_T0_T2_T3_T4_T5_,(.L_x_19076 - _ZN2at6native27unrolled_elementwise_kernelIZZNS0_73_GLOBAL__N__c8866d80_35_SparseBinaryOpIntersectionKernel_cu_b2145a98_327142_sparse_binary_op_intersection_kernel_implINS2_18CUDAKernelLauncherENS2_36CUDAValueSelectionIntersectionKernelINS2_9RhsProjOpEEElLl8EEEvRNS_6TensorERKS8_SB_RKSt6vectorIlSaIlEERKSt8optionalIS8_ESK_bbENKUlvE1_clEvEUllE_St5arrayIPcLm2EELi4E23TrivialOffsetCalculatorILi1EjESR_NS0_6memory12LoadWithCastILi1EEENSS_13StoreWithCastILi1EEEEEviT_T0_T2_T3_T4_T5_)
        .other          _ZN2at6native27unrolled_elementwise_kernelIZZNS0_73_GLOBAL__N__c8866d80_35_SparseBinaryOpIntersectionKernel_cu_b2145a98_327142_sparse_binary_op_intersection_kernel_implINS2_18CUDAKernelLauncherENS2_36CUDAValueSelectionIntersectionKernelINS2_9RhsProjOpEEElLl8EEEvRNS_6TensorERKS8_SB_RKSt6vectorIlSaIlEERKSt8optionalIS8_ESK_bbENKUlvE1_clEvEUllE_St5arrayIPcLm2EELi4E23TrivialOffsetCalculatorILi1EjESR_NS0_6memory12LoadWithCastILi1EEENSS_13StoreWithCastILi1EEEEEviT_T0_T2_T3_T4_T5_,@"STO_CUDA_ENTRY STV_DEFAULT"
_ZN2at6native27unrolled_elementwise_kernelIZZNS0_73_GLOBAL__N__c8866d80_35_SparseBinaryOpIntersectionKernel_cu_b2145a98_327142_sparse_binary_op_intersection_kernel_implINS2_18CUDAKernelLauncherENS2_36CUDAValueSelectionIntersectionKernelINS2_9RhsProjOpEEElLl8EEEvRNS_6TensorERKS8_SB_RKSt6vectorIlSaIlEERKSt8optionalIS8_ESK_bbENKUlvE1_clEvEUllE_St5arrayIPcLm2EELi4E23TrivialOffsetCalculatorILi1EjESR_NS0_6memory12LoadWithCastILi1EEENSS_13StoreWithCastILi1EEEEEviT_T0_T2_T3_T4_T5_:
.text._ZN2at6native27unrolled_elementwise_kernelIZZNS0_73_GLOBAL__N__c8866d80_35_SparseBinaryOpIntersectionKernel_cu_b2145a98_327142_sparse_binary_op_intersection_kernel_implINS2_18CUDAKernelLauncherENS2_36CUDAValueSelectionIntersectionKernelINS2_9RhsProjOpEEElLl8EEEvRNS_6TensorERKS8_SB_RKSt6vectorIlSaIlEERKSt8optionalIS8_ESK_bbENKUlvE1_clEvEUllE_St5arrayIPcLm2EELi4E23TrivialOffsetCalculatorILi1EjESR_NS0_6memory12LoadWithCastILi1EEENSS_13StoreWithCastILi1EEEEEviT_T0_T2_T3_T4_T5_:
        /* <DEDUP_REMOVED lines=60> */
.L_x_13697:
[----:B------:R1:W5:Y:S01]  /*03c0*/  LDG.E.U8 R24, desc[UR36][R4.64] ;  /* 0x0000002404187981 */ /* 0x000362000c1e1100 */
[----:B------:R-:W-:Y:S01]  /*03d0*/  IMAD.MOV.U32 R25, RZ, RZ, RZ ;  /* 0x000000ffff197224 */ /* 0x000fe200078e00ff */
[----:B------:R-:W-:Y:S06]  /*03e0*/  BRA `(.L_x_13699) ;  /* 0x0000000c00447947 */ /* 0x000fec0003800000 */
.L_x_13696:
        /* <DEDUP_REMOVED lines=8> */
.L_x_13701:
[----:B------:R-:W2:Y:S02]  /*0470*/  LDG.E R24, desc[UR36][R4.64] ;  /* 0x0000002404187981 */ /* 0x000ea4000c1e1900 */
[----:B--2---:R-:W-:Y:S01]  /*0480*/  SHF.R.S32.HI R25, RZ, 0x1f, R24 ;  /* 0x0000001fff197819 */ /* 0x004fe20000011418 */
[----:B------:R-:W-:Y:S06]  /*0490*/  BRA `(.L_x_13699) ;  /* 0x0000000c00187947 */ /* 0x000fec0003800000 */
.L_x_13700:
[----:B------:R-:W2:Y:S02]  /*04a0*/  LDG.E.S16 R24, desc[UR36][R4.64] ;  /* 0x0000002404187981 */ /* 0x000ea4000c1e1700 */
[----:B--2---:R-:W-:Y:S01]  /*04b0*/  SHF.R.S32.HI R25, RZ, 0x1f, R24 ;  /* 0x0000001fff197819 */ /* 0x004fe20000011418 */
[----:B------:R-:W-:Y:S06]  /*04c0*/  BRA `(.L_x_13699) ;  /* 0x0000000c000c7947 */ /* 0x000fec0003800000 */
.L_x_13695:
        /* <DEDUP_REMOVED lines=9> */
.L_x_13703:
[----:B------:R-:W2:Y:S02]  /*0560*/  LDG.E.U16 R4, desc[UR36][R4.64] ;  /* 0x0000002404047981 */ /* 0x000ea4000c1e1500 */
[----:B--2---:R-:W-:-:S06]  /*0570*/  HADD2.F32 R24, -RZ, R4.H0_H0 ;  /* 0x20000004ff187230 */ /* 0x004fcc0000004100 */
[----:B------:R-:W0:Y:S01]  /*0580*/  F2I.S64.TRUNC R24, R24 ;  /* 0x0000001800187311 */ /* 0x000e22000020d900 */
[----:B------:R-:W-:Y:S05]  /*0590*/  BRA `(.L_x_13699) ;  /* 0x0000000800d87947 */ /* 0x000fea0003800000 */
.L_x_13702:
        /* <DEDUP_REMOVED lines=9> */
.L_x_13705:
[----:B------:R-:W2:Y:S02]  /*0630*/  LDG.E.U16 R4, desc[UR36][R4.64] ;  /* 0x0000002404047981 */ /* 0x000ea4000c1e1500 */
[----:B--2---:R-:W-:-:S06]  /*0640*/  HADD2.F32 R24, -RZ, R4.H0_H0 ;  /* 0x20000004ff187230 */ /* 0x004fcc0000004100 */
[----:B------:R-:W4:Y:S01]  /*0650*/  F2I.S64.TRUNC R24, R24 ;  /* 0x0000001800187311 */ /* 0x000f22000020d900 */
[----:B------:R-:W-:Y:S05]  /*0660*/  BRA `(.L_x_13699) ;  /* 0x0000000800a47947 */ /* 0x000fea0003800000 */
.L_x_13704:
[----:B------:R-:W2:Y:S02]  /*0670*/  LDG.E.64 R4, desc[UR36][R4.64] ;  /* 0x0000002404047981 */ /* 0x000ea4000c1e1b00 */
[----:B--2---:R2:W3:Y:S01]  /*0680*/  F2I.S64.F64.TRUNC R24, R4 ;  /* 0x0000000400187311 */ /* 0x0044e2000030d900 */
[----:B------:R-:W-:Y:S05]  /*0690*/  BRA `(.L_x_13699) ;  /* 0x0000000800987947 */ /* 0x000fea0003800000 */
.L_x_13694:
        /* <DEDUP_REMOVED lines=13> */
.L_x_13708:
[----:B------:R-:W2:Y:S02]  /*0770*/  LDG.E.64 R4, desc[UR36][R4.64] ;  /* 0x0000002404047981 */ /* 0x000ea4000c1e1b00 */
[----:B--2---:R0:W1:Y:S01]  /*0780*/  F2I.S64.F64.TRUNC R24, R4 ;  /* 0x0000000400187311 */ /* 0x004062000030d900 */
[----:B------:R-:W-:Y:S05]  /*0790*/  BRA `(.L_x_13699) ;  /* 0x0000000800587947 */ /* 0x000fea0003800000 */
.L_x_13707:
        /* <DEDUP_REMOVED lines=26> */
.L_x_13710:
        /* <DEDUP_REMOVED lines=14> */
.L_x_13709:
[----:B------:R-:W2:Y:S02]  /*0a20*/  LDG.E.U16 R24, desc[UR36][R4.64] ;  /* 0x0000002404187981 */ /* 0x000ea4000c1e1500 */
[----:B--2---:R-:W-:-:S06]  /*0a30*/  IMAD.U32 R24, R24, 0x10000, RZ ;  /* 0x0001000018187824 */ /* 0x004fcc00078e00ff */
[----:B------:R-:W0:Y:S01]  /*0a40*/  F2I.S64.TRUNC R24, R24 ;  /* 0x0000001800187311 */ /* 0x000e22000020d900 */
[----:B------:R-:W-:Y:S05]  /*0a50*/  BRA `(.L_x_13699) ;  /* 0x0000000400a87947 */ /* 0x000fea0003800000 */
.L_x_13706:
        /* <DEDUP_REMOVED lines=11> */
.L_x_13713:
        /* <DEDUP_REMOVED lines=21> */
.L_x_13717:
[----:B------:R-:W-:Y:S05]  /*0c60*/  BSYNC.RECONVERGENT B1 ;  /* 0x0000000000017941 */ /* 0x000fea0003800200 */
.L_x_13716:
[----:B------:R-:W-:Y:S01]  /*0c70*/  IMAD.SHL.U32 R0, R0, 0x100000, RZ ;  /* 0x0010000000007824 */ /* 0x000fe200078e00ff */
[----:B------:R-:W-:-:S04]  /*0c80*/  LEA R3, R3, 0x3b800000, 0x17 ;  /* 0x3b80000003037811 */ /* 0x000fc800078eb8ff */
[----:B------:R-:W-:-:S07]  /*0c90*/  LOP3.LUT R24, R3, R0, R7, 0xfe, !PT ;  /* 0x0000000003187212 */ /* 0x000fce00078efe07 */
.L_x_13715:
[----:B------:R-:W-:Y:S05]  /*0ca0*/  BSYNC.RECONVERGENT B0 ;  /* 0x0000000000007941 */ /* 0x000fea0003800200 */
.L_x_13714:
[----:B------:R-:W0:Y:S01]  /*0cb0*/  F2I.S64.TRUNC R24, R24 ;  /* 0x0000001800187311 */ /* 0x000e22000020d900 */
[----:B------:R-:W-:Y:S05]  /*0cc0*/  BRA `(.L_x_13699) ;  /* 0x00000004000c7947 */ /* 0x000fea0003800000 */
.L_x_13712:
        /* <DEDUP_REMOVED lines=21> */
.L_x_13721:
[----:B------:R-:W-:Y:S05]  /*0e20*/  BSYNC.RECONVERGENT B1 ;  /* 0x0000000000017941 */ /* 0x000fea0003800200 */
.L_x_13720:
[----:B------:R-:W-:Y:S01]  /*0e30*/  IMAD.SHL.U32 R0, R0, 0x200000, RZ ;  /* 0x0020000000007824 */ /* 0x000fe200078e00ff */
[----:B------:R-:W-:-:S04]  /*0e40*/  LEA R3, R3, 0x37800000, 0x17 ;  /* 0x3780000003037811 */ /* 0x000fc800078eb8ff */
[----:B------:R-:W-:-:S07]  /*0e50*/  LOP3.LUT R24, R3, R0, R7, 0xfe, !PT ;  /* 0x0000000003187212 */ /* 0x000fce00078efe07 */
.L_x_13719:
[----:B------:R-:W-:Y:S05]  /*0e60*/  BSYNC.RECONVERGENT B0 ;  /* 0x0000000000007941 */ /* 0x000fea0003800200 */
.L_x_13718:
[----:B------:R-:W0:Y:S01]  /*0e70*/  F2I.S64.TRUNC R24, R24 ;  /* 0x0000001800187311 */ /* 0x000e22000020d900 */
[----:B------:R-:W-:Y:S05]  /*0e80*/  BRA `(.L_x_13699) ;  /* 0x00000000009c7947 */ /* 0x000fea0003800000 */
.L_x_13711:
[----:B------:R-:W-:-:S09]  /*0e90*/  UISETP.NE.AND UP0, UPT, UR4, 0x1c, UPT ;  /* 0x0000001c0400788c */ /* 0x000fd2000bf05270 */
[----:B------:R-:W-:Y:S05]  /*0ea0*/  BRA.U !UP0, `(.L_x_13722) ;  /* 0x00000001088c7547 */ /* 0x000fea000b800000 */
[----:B------:R-:W-:-:S09]  /*0eb0*/  UISETP.NE.AND UP0, UPT, UR4, 0x1d, UPT ;  /* 0x0000001d0400788c */ /* 0x000fd2000bf05270 */
[----:B------:R-:W-:Y:S05]  /*0ec0*/  BRA.U !UP0, `(.L_x_13723) ;  /* 0x00000001087c7547 */ /* 0x000fea000b800000 */
[----:B------:R-:W-:-:S09]  /*0ed0*/  UISETP.NE.AND UP0, UPT, UR4, 0x2c, UPT ;  /* 0x0000002c0400788c */ /* 0x000fd2000bf05270 */
[----:B------:R-:W-:Y:S05]  /*0ee0*/  BRA.U !UP0, `(.L_x_13724) ;  /* 0x0000000108487547 */ /* 0x000fea000b800000 */
.L_x_13698:
        /* <DEDUP_REMOVED lines=16> */
.L_x_13725:
[----:B------:R-:W-:Y:S01]  /*0ff0*/  CS2R R24, SRZ ;  /* 0x0000000000187805 */ /* 0x000fe2000001ff00 */
[----:B------:R-:W-:Y:S06]  /*1000*/  BRA `(.L_x_13699) ;  /* 0x00000000003c7947 */ /* 0x000fec0003800000 */
.L_x_13724:
        /* <DEDUP_REMOVED lines=8> */
.L_x_13727:
[----:B------:R-:W-:Y:S05]  /*1090*/  BSYNC.RECONVERGENT B0 ;  /* 0x0000000000007941 */ /* 0x000fea0003800200 */
.L_x_13726:
[----:B------:R-:W0:Y:S01]  /*10a0*/  F2I.S64.TRUNC R24, R24 ;  /* 0x0000001800187311 */ /* 0x000e22000020d900 */
[----:B------:R-:W-:Y:S05]  /*10b0*/  BRA `(.L_x_13699) ;  /* 0x0000000000107947 */ /* 0x000fea0003800000 */
.L_x_13723:
[----:B------:R0:W5:Y:S01]  /*10c0*/  LDG.E.64 R24, desc[UR36][R4.64] ;  /* 0x0000002404187981 */ /* 0x000162000c1e1b00 */
[----:B------:R-:W-:Y:S05]  /*10d0*/  BRA `(.L_x_13699) ;  /* 0x0000000000087947 */ /* 0x000fea0003800000 */
.L_x_13722:
[----:B------:R0:W5:Y:S01]  /*10e0*/  LDG.E R24, desc[UR36][R4.64] ;  /* 0x0000002404187981 */ /* 0x000162000c1e1900 */
[----:B------:R-:W-:-:S07]  /*10f0*/  IMAD.MOV.U32 R25, RZ, RZ, RZ ;  /* 0x000000ffff197224 */ /* 0x000fce00078e00ff */
.L_x_13699:
[----:B------:R-:W-:-:S07]  /*1100*/  VIADD R29, R16, 0x80 ;  /* 0x00000080101d7836 */ /* 0x000fce0000000000 */
.L_x_13693:
[----:B------:R-:W-:Y:S05]  /*1110*/  BSYNC.RECONVERGENT B6 ;  /* 0x0000000000067941 */ /* 0x000fea0003800200 */
.L_x_13692:
        /* <DEDUP_REMOVED lines=24> */
.L_x_13733:
[----:B------:R0:W5:Y:S01]  /*12a0*/  LDG.E.U8 R22, desc[UR36][R4.64] ;  /* 0x0000002404167981 */ /* 0x000162000c1e1100 */
[----:B------:R-:W-:Y:S01]  /*12b0*/  IMAD.MOV.U32 R23, RZ, RZ, RZ ;  /* 0x000000ffff177224 */ /* 0x000fe200078e00ff */
[----:B------:R-:W-:Y:S06]  /*12c0*/  BRA `(.L_x_13735) ;  /* 0x0000000c00447947 */ /* 0x000fec0003800000 */
.L_x_13732:
        /* <DEDUP_REMOVED lines=8> */
.L_x_13737:
[----:B------:R-:W2:Y:S02]  /*1350*/  LDG.E R22, desc[UR36][R4.64] ;  /* 0x0000002404167981 */ /* 0x000ea4000c1e1900 */
[----:B--2---:R-:W-:Y:S01]  /*1360*/  SHF.R.S32.HI R23, RZ, 0x1f, R22 ;  /* 0x0000001fff177819 */ /* 0x004fe20000011416 */
[----:B------:R-:W-:Y:S06]  /*1370*/  BRA `(.L_x_13735) ;  /* 0x0000000c00187947 */ /* 0x000fec0003800000 */
.L_x_13736:
[----:B------:R-:W2:Y:S02]  /*1380*/  LDG.E.S16 R22, desc[UR36][R4.64] ;  /* 0x0000002404167981 */ /* 0x000ea4000c1e1700 */
[----:B--2---:R-:W-:Y:S01]  /*1390*/  SHF.R.S32.HI R23, RZ, 0x1f, R22 ;  /* 0x0000001fff177819 */ /* 0x004fe20000011416 */
[----:B------:R-:W-:Y:S06]  /*13a0*/  BRA `(.L_x_13735) ;  /* 0x0000000c000c7947 */ /* 0x000fec0003800000 */
.L_x_13731:
        /* <DEDUP_REMOVED lines=9> */
.L_x_13739:
[----:B------:R-:W2:Y:S02]  /*1440*/  LDG.E.U16 R4, desc[UR36][R4.64] ;  /* 0x0000002404047981 */ /* 0x000ea4000c1e1500 */
[----:B--2---:R-:W-:-:S06]  /*1450*/  HADD2.F32 R22, -RZ, R4.H0_H0 ;  /* 0x20000004ff167230 */ /* 0x004fcc0000004100 */
[----:B------:R-:W0:Y:S01]  /*1460*/  F2I.S64.TRUNC R22, R22 ;  /* 0x0000001600167311 */ /* 0x000e22000020d900 */
[----:B------:R-:W-:Y:S05]  /*1470*/  BRA `(.L_x_13735) ;  /* 0x0000000800d87947 */ /* 0x000fea0003800000 */
.L_x_13738:
        /* <DEDUP_REMOVED lines=9> */
.L_x_13741:
[----:B------:R-:W2:Y:S02]  /*1510*/  LDG.E.U16 R4, desc[UR36][R4.64] ;  /* 0x0000002404047981 */ /* 0x000ea4000c1e1500 */
[----:B--2---:R-:W-:-:S06]  /*1520*/  HADD2.F32 R22, -RZ, R4.H0_H0 ;  /* 0x20000004ff167230 */ /* 0x004fcc0000004100 */
[----:B------:R-:W0:Y:S01]  /*1530*/  F2I.S64.TRUNC R22, R22 ;  /* 0x0000001600167311 */ /* 0x000e22000020d900 */
[----:B------:R-:W-:Y:S05]  /*1540*/  BRA `(.L_x_13735) ;  /* 0x0000000800a47947 */ /* 0x000fea0003800000 */
.L_x_13740:
[----:B------:R-:W2:Y:S02]  /*1550*/  LDG.E.64 R4, desc[UR36][R4.64] ;  /* 0x0000002404047981 */ /* 0x000ea4000c1e1b00 */
[----:B--2---:R0:W1:Y:S01]  /*1560*/  F2I.S64.F64.TRUNC R22, R4 ;  /* 0x0000000400167311 */ /* 0x004062000030d900 */
[----:B------:R-:W-:Y:S05]  /*1570*/  BRA `(.L_x_13735) ;  /* 0x0000000800987947 */ /* 0x000fea0003800000 */
.L_x_13730:
        /* <DEDUP_REMOVED lines=13> */
.L_x_13744:
[----:B------:R-:W2:Y:S02]  /*1650*/  LDG.E.64 R4, desc[UR36][R4.64] ;  /* 0x0000002404047981 */ /* 0x000ea4000c1e1b00 */
[----:B--2---:R0:W1:Y:S01]  /*1660*/  F2I.S64.F64.TRUNC R22, R4 ;  /* 0x0000000400167311 */ /* 0x004062000030d900 */
[----:B------:R-:W-:Y:S05]  /*1670*/  BRA `(.L_x_13735) ;  /* 0x0000000800587947 */ /* 0x000fea0003800000 */
.L_x_13743:
        /* <DEDUP_REMOVED lines=26> */
.L_x_13746:
        /* <DEDUP_REMOVED lines=14> */
.L_x_13745:
[----:B------:R-:W2:Y:S02]  /*1900*/  LDG.E.U16 R22, desc[UR36][R4.64] ;  /* 0x0000002404167981 */ /* 0x000ea4000c1e1500 */
[----:B--2---:R-:W-:-:S06]  /*1910*/  IMAD.U32 R22, R22, 0x10000, RZ ;  /* 0x0001000016167824 */ /* 0x004fcc00078e00ff */
[----:B------:R-:W0:Y:S01]  /*1920*/  F2I.S64.TRUNC R22, R22 ;  /* 0x0000001600167311 */ /* 0x000e22000020d900 */
[----:B------:R-:W-:Y:S05]  /*1930*/  BRA `(.L_x_13735) ;  /* 0x0000000400a87947 */ /* 0x000fea0003800000 */
.L_x_13742:
        /* <DEDUP_REMOVED lines=11> */
.L_x_13749:
        /* <DEDUP_REMOVED lines=21> */
.L_x_13753:
[----:B------:R-:W-:Y:S05]  /*1b40*/  BSYNC.RECONVERGENT B1 ;  /* 0x0000000000017941 */ /* 0x000fea0003800200 */
.L_x_13752:
[----:B------:R-:W-:Y:S01]  /*1b50*/  IMAD.SHL.U32 R0, R0, 0x100000, RZ ;  /* 0x0010000000007824 */ /* 0x000fe200078e00ff */
[----:B------:R-:W-:-:S04]  /*1b60*/  LEA R3, R3, 0x3b800000, 0x17 ;  /* 0x3b80000003037811 */ /* 0x000fc800078eb8ff */
[----:B------:R-:W-:-:S07]  /*1b70*/  LOP3.LUT R22, R3, R0, R7, 0xfe, !PT ;  /* 0x0000000003167212 */ /* 0x000fce00078efe07 */
.L_x_13751:
[----:B------:R-:W-:Y:S05]  /*1b80*/  BSYNC.RECONVERGENT B0 ;  /* 0x0000000000007941 */ /* 0x000fea0003800200 */
.L_x_13750:
[----:B------:R-:W0:Y:S01]  /*1b90*/  F2I.S64.TRUNC R22, R22 ;  /* 0x0000001600167311 */ /* 0x000e22000020d900 */
[----:B------:R-:W-:Y:S05]  /*1ba0*/  BRA `(.L_x_13735) ;  /* 0x00000004000c7947 */ /* 0x000fea0003800000 */
.L_x_13748:
        /* <DEDUP_REMOVED lines=21> */
.L_x_13757:
[----:B------:R-:W-:Y:S05]  /*1d00*/  BSYNC.RECONVERGENT B1 ;  /* 0x0000000000017941 */ /* 0x000fea0003800200 */
.L_x_13756:
[----:B------:R-:W-:Y:S01]  /*1d10*/  IMAD.SHL.U32 R0, R0, 0x200000, RZ ;  /* 0x0020000000007824 */ /* 0x000fe200078e00ff */
[----:B------:R-:W-:-:S04]  /*1d20*/  LEA R3, R3, 0x37800000, 0x17 ;  /* 0x3780000003037811 */ /* 0x000fc800078eb8ff */
[----:B------:R-:W-:-:S07]  /*1d30*/  LOP3.LUT R22, R3, R0, R7, 0xfe, !PT ;  /* 0x0000000003167212 */ /* 0x000fce00078efe07 */
.L_x_13755:
[----:B------:R-:W-:Y:S05]  /*1d40*/  BSYNC.RECONVERGENT B0 ;  /* 0x0000000000007941 */ /* 0x000fea0003800200 */
.L_x_13754:
[----:B------:R-:W0:Y:S01]  /*1d50*/  F2I.S64.TRUNC R22, R22 ;  /* 0x0000001600167311 */ /* 0x000e22000020d900 */
[----:B------:R-:W-:Y:S05]  /*1d60*/  BRA `(.L_x_13735) ;  /* 0x00000000009c7947 */ /* 0x000fea0003800000 */
.L_x_13747:
        /* <DEDUP_REMOVED lines=14> */
.L_x_13761:
[----:B------:R-:W-:Y:S05]  /*1e50*/  BSYNC.RECONVERGENT B0 ;  /* 0x0000000000007941 */ /* 0x000fea0003800200 */
.L_x_13760:
[----:B------:R-:W0:Y:S01]  /*1e60*/  F2I.S64.TRUNC R22, R22 ;  /* 0x0000001600167311 */ /* 0x000e22000020d900 */
[----:B------:R-:W-:Y:S05]  /*1e70*/  BRA `(.L_x_13735) ;  /* 0x0000000000587947 */ /* 0x000fea0003800000 */
.L_x_13734:
        /* <DEDUP_REMOVED lines=16> */
.L_x_13762:
[----:B------:R-:W-:Y:S01]  /*1f80*/  CS2R R22, SRZ ;  /* 0x0000000000167805 */ /* 0x000fe2000001ff00 */
[----:B------:R-:W-:Y:S06]  /*1f90*/  BRA `(.L_x_13735) ;  /* 0x0000000000107947 */ /* 0x000fec0003800000 */
.L_x_13759:
[----:B------:R0:W5:Y:S01]  /*1fa0*/  LDG.E.64 R22, desc[UR36][R4.64] ;  /* 0x0000002404167981 */ /* 0x000162000c1e1b00 */
[----:B------:R-:W-:Y:S05]  /*1fb0*/  BRA `(.L_x_13735) ;  /* 0x0000000000087947 */ /* 0x000fea0003800000 */
.L_x_13758:
[----:B------:R0:W5:Y:S01]  /*1fc0*/  LDG.E R22, desc[UR36][R4.64] ;  /* 0x0000002404167981 */ /* 0x000162000c1e1900 */
[----:B------:R-:W-:-:S07]  /*1fd0*/  IMAD.MOV.U32 R23, RZ, RZ, RZ ;  /* 0x000000ffff177224 */ /* 0x000fce00078e00ff */
.L_x_13735:
[----:B------:R-:W-:-:S07]  /*1fe0*/  VIADD R29, R29, 0x80 ;  /* 0x000000801d1d7836 */ /* 0x000fce0000000000 */
.L_x_13729:
[----:B------:R-:W-:Y:S05]  /*1ff0*/  BSYNC.RECONVERGENT B6 ;  /* 0x0000000000067941 */ /* 0x000fea0003800200 */
.L_x_13728:
        /* <DEDUP_REMOVED lines=24> */
.L_x_13768:
[----:B------:R0:W5:Y:S01]  /*2180*/  LDG.E.U8 R26, desc[UR36][R4.64] ;  /* 0x00000024041a7981 */ /* 0x000162000c1e1100 */
[----:B------:R-:W-:Y:S01]  /*2190*/  IMAD.MOV.U32 R27, RZ, RZ, RZ ;  /* 0x000000ffff1b7224 */ /* 0x000fe200078e00ff */
[----:B------:R-:W-:Y:S06]  /*21a0*/  BRA `(.L_x_13770) ;  /* 0x0000000c00447947 */ /* 0x000fec0003800000 */
.L_x_13767:
        /* <DEDUP_REMOVED lines=8> */
.L_x_13772:
[----:B------:R-:W2:Y:S02]  /*2230*/  LDG.E R26, desc[UR36][R4.64] ;  /* 0x00000024041a7981 */ /* 0x000ea4000c1e1900 */
[----:B--2---:R-:W-:Y:S01]  /*2240*/  SHF.R.S32.HI R27, RZ, 0x1f, R26 ;  /* 0x0000001fff1b7819 */ /* 0x004fe2000001141a */
[----:B------:R-:W-:Y:S06]  /*2250*/  BRA `(.L_x_13770) ;  /* 0x0000000c00187947 */ /* 0x000fec0003800000 */
.L_x_13771:
[----:B------:R-:W2:Y:S02]  /*2260*/  LDG.E.S16 R26, desc[UR36][R4.64] ;  /* 0x00000024041a7981 */ /* 0x000ea4000c1e1700 */
[----:B--2---:R-:W-:Y:S01]  /*2270*/  SHF.R.S32.HI R27, RZ, 0x1f, R26 ;  /* 0x0000001fff1b7819 */ /* 0x004fe2000001141a */
[----:B------:R-:W-:Y:S06]  /*2280*/  BRA `(.L_x_13770) ;  /* 0x0000000c000c7947 */ /* 0x000fec0003800000 */
.L_x_13766:
        /* <DEDUP_REMOVED lines=9> */
.L_x_13774:
[----:B------:R-:W2:Y:S02]  /*2320*/  LDG.E.U16 R4, desc[UR36][R4.64] ;  /* 0x0000002404047981 */ /* 0x000ea4000c1e1500 */
[----:B--2---:R-:W-:-:S06]  /*2330*/  HADD2.F32 R26, -RZ, R4.H0_H0 ;  /* 0x20000004ff1a7230 */ /* 0x004fcc0000004100 */
[----:B------:R-:W0:Y:S01]  /*2340*/  F2I.S64.TRUNC R26, R26 ;  /* 0x0000001a001a7311 */ /* 0x000e22000020d900 */
[----:B------:R-:W-:Y:S05]  /*2350*/  BRA `(.L_x_13770) ;  /* 0x0000000800d87947 */ /* 0x000fea0003800000 */
.L_x_13773:
        /* <DEDUP_REMOVED lines=9> */
.L_x_13776:
[----:B------:R-:W2:Y:S02]  /*23f0*/  LDG.E.U16 R4, desc[UR36][R4.64] ;  /* 0x0000002404047981 */ /* 0x000ea4000c1e1500 */
[----:B--2---:R-:W-:-:S06]  /*2400*/  HADD2.F32 R26, -RZ, R4.H0_H0 ;  /* 0x20000004ff1a7230 */ /* 0x004fcc0000004100 */
[----:B------:R-:W0:Y:S01]  /*2410*/  F2I.S64.TRUNC R26, R26 ;  /* 0x0000001a001a7311 */ /* 0x000e22000020d900 */
[----:B------:R-:W-:Y:S05]  /*2420*/  BRA `(.L_x_13770) ;  /* 0x0000000800a47947 */ /* 0x000fea0003800000 */
.L_x_13775:
[----:B------:R-:W2:Y:S02]  /*2430*/  LDG.E.64 R4, desc[UR36][R4.64] ;  /* 0x0000002404047981 */ /* 0x000ea4000c1e1b00 */
[----:B--2---:R0:W1:Y:S01]  /*2440*/  F2I.S64.F64.TRUNC R26, R4 ;  /* 0x00000004001a7311 */ /* 0x004062000030d900 */
[----:B------:R-:W-:Y:S05]  /*2450*/  BRA `(.L_x_13770) ;  /* 0x0000000800987947 */ /* 0x000fea0003800000 */
.L_x_13765:
        /* <DEDUP_REMOVED lines=13> */
.L_x_13779:
[----:B------:R-:W2:Y:S02]  /*2530*/  LDG.E.64 R4, desc[UR36][R4.64] ;  /* 0x0000002404047981 */ /* 0x000ea4000c1e1b00 */
[----:B--2---:R0:W1:Y:S01]  /*2540*/  F2I.S64.F64.TRUNC R26, R4 ;  /* 0x00000004001a7311 */ /* 0x004062000030d900 */
[----:B------:R-:W-:Y:S05]  /*2550*/  BRA `(.L_x_13770) ;  /* 0x0000000800587947 */ /* 0x000fea0003800000 */
.L_x_13778:
        /* <DEDUP_REMOVED lines=26> */
.L_x_13781:
        /* <DEDUP_REMOVED lines=14> */
.L_x_13780:
[----:B------:R-:W2:Y:S02]  /*27e0*/  LDG.E.U16 R26, desc[UR36][R4.64] ;  /* 0x00000024041a7981 */ /* 0x000ea4000c1e1500 */
[----:B--2---:R-:W-:-:S06]  /*27f0*/  IMAD.U32 R26, R26, 0x10000, RZ ;  /* 0x000100001a1a7824 */ /* 0x004fcc00078e00ff */
[----:B------:R-:W0:Y:S01]  /*2800*/  F2I.S64.TRUNC R26, R26 ;  /* 0x0000001a001a7311 */ /* 0x000e22000020d900 */
[----:B------:R-:W-:Y:S05]  /*2810*/  BRA `(.L_x_13770) ;  /* 0x0000000400a87947 */ /* 0x000fea0003800000 */
.L_x_13777:
        /* <DEDUP_REMOVED lines=11> */
.L_x_13784:
        /* <DEDUP_REMOVED lines=21> */
.L_x_13788:
[----:B------:R-:W-:Y:S05]  /*2a20*/  BSYNC.RECONVERGENT B1 ;  /* 0x0000000000017941 */ /* 0x000fea0003800200 */
.L_x_13787:
[----:B------:R-:W-:Y:S01]  /*2a30*/  IMAD.SHL.U32 R0, R0, 0x100000, RZ ;  /* 0x0010000000007824 */ /* 0x000fe200078e00ff */
[----:B------:R-:W-:-:S04]  /*2a40*/  LEA R3, R3, 0x3b800000, 0x17 ;  /* 0x3b80000003037811 */ /* 0x000fc800078eb8ff */
[----:B------:R-:W-:-:S07]  /*2a50*/  LOP3.LUT R26, R3, R0, R7, 0xfe, !PT ;  /* 0x00000000031a7212 */ /* 0x000fce00078efe07 */
.L_x_13786:
[----:B------:R-:W-:Y:S05]  /*2a60*/  BSYNC.RECONVERGENT B0 ;  /* 0x0000000000007941 */ /* 0x000fea0003800200 */
.L_x_13785:
[----:B------:R-:W1:Y:S01]  /*2a70*/  F2I.S64.TRUNC R26, R26 ;  /* 0x0000001a001a7311 */ /* 0x000e62000020d900 */
[----:B------:R-:W-:Y:S05]  /*2a80*/  BRA `(.L_x_13770) ;  /* 0x00000004000c7947 */ /* 0x000fea0003800000 */
.L_x_13783:
        /* <DEDUP_REMOVED lines=21> */
.L_x_13792:
[----:B------:R-:W-:Y:S05]  /*2be0*/  BSYNC.RECONVERGENT B1 ;  /* 0x0000000000017941 */ /* 0x000fea0003800200 */
.L_x_13791:
[----:B------:R-:W-:Y:S01]  /*2bf0*/  IMAD.SHL.U32 R0, R0, 0x200000, RZ ;  /* 0x0020000000007824 */ /* 0x000fe200078e00ff */
[----:B------:R-:W-:-:S04]  /*2c00*/  LEA R3, R3, 0x37800000, 0x17 ;  /* 0x3780000003037811 */ /* 0x000fc800078eb8ff */
[----:B------:R-:W-:-:S07]  /*2c10*/  LOP3.LUT R26, R3, R0, R7, 0xfe, !PT ;  /* 0x00000000031a7212 */ /* 0x000fce00078efe07 */
.L_x_13790:
[----:B------:R-:W-:Y:S05]  /*2c20*/  BSYNC.RECONVERGENT B0 ;  /* 0x0000000000007941 */ /* 0x000fea0003800200 */
.L_x_13789:
[----:B------:R-:W2:Y:S01]  /*2c30*/  F2I.S64.TRUNC R26, R26 ;  /* 0x0000001a001a7311 */ /* 0x000ea2000020d900 */
[----:B------:R-:W-:Y:S05]  /*2c40*/  BRA `(.L_x_13770) ;  /* 0x00000000009c7947 */ /* 0x000fea0003800000 */
.L_x_13782:
        /* <DEDUP_REMOVED lines=14> */
.L_x_13796:
[----:B------:R-:W-:Y:S05]  /*2d30*/  BSYNC.RECONVERGENT B0 ;  /* 0x0000000000007941 */ /* 0x000fea0003800200 */
.L_x_13795:
[----:B------:R-:W0:Y:S01]  /*2d40*/  F2I.S64.TRUNC R26, R26 ;  /* 0x0000001a001a7311 */ /* 0x000e22000020d900 */
[----:B------:R-:W-:Y:S05]  /*2d50*/  BRA `(.L_x_13770) ;  /* 0x0000000000587947 */ /* 0x000fea0003800000 */
.L_x_13769:
        /* <DEDUP_REMOVED lines=16> */
.L_x_13797:
[----:B------:R-:W-:Y:S01]  /*2e60*/  CS2R R26, SRZ ;  /* 0x00000000001a7805 */ /* 0x000fe2000001ff00 */
[----:B------:R-:W-:Y:S06]  /*2e70*/  BRA `(.L_x_13770) ;  /* 0x0000000000107947 */ /* 0x000fec0003800000 */
.L_x_13794:
[----:B------:R0:W5:Y:S01]  /*2e80*/  LDG.E.64 R26, desc[UR36][R4.64] ;  /* 0x00000024041a7981 */ /* 0x000162000c1e1b00 */
[----:B------:R-:W-:Y:S05]  /*2e90*/  BRA `(.L_x_13770) ;  /* 0x0000000000087947 */ /* 0x000fea0003800000 */
.L_x_13793:
[----:B------:R0:W5:Y:S01]  /*2ea0*/  LDG.E R26, desc[UR36][R4.64] ;  /* 0x00000024041a7981 */ /* 0x000162000c1e1900 */
[----:B------:R-:W-:-:S07]  /*2eb0*/  IMAD.MOV.U32 R27, RZ, RZ, RZ ;  /* 0x000000ffff1b7224 */ /* 0x000fce00078e00ff */
.L_x_13770:
[----:B------:R-:W-:-:S07]  /*2ec0*/  VIADD R29, R29, 0x80 ;  /* 0x000000801d1d7836 */ /* 0x000fce0000000000 */
.L_x_13764:
[----:B------:R-:W-:Y:S05]  /*2ed0*/  BSYNC.RECONVERGENT B6 ;  /* 0x0000000000067941 */ /* 0x000fea0003800200 */
.L_x_13763:
        /* <DEDUP_REMOVED lines=24> */
.L_x_13803:
[----:B------:R0:W5:Y:S01]  /*3060*/  LDG.E.U8 R18, desc[UR36][R4.64] ;  /* 0x0000002404127981 */ /* 0x000162000c1e1100 */
[----:B------:R-:W-:Y:S01]  /*3070*/  IMAD.MOV.U32 R19, RZ, RZ, RZ ;  /* 0x000000ffff137224 */ /* 0x000fe200078e00ff */
[----:B------:R-:W-:Y:S06]  /*3080*/  BRA `(.L_x_13799) ;  /* 0x0000000c00407947 */ /* 0x000fec0003800000 */
.L_x_13802:
        /* <DEDUP_REMOVED lines=8> */
.L_x_13806:
[----:B------:R-:W2:Y:S02]  /*3110*/  LDG.E R18, desc[UR36][R4.64] ;  /* 0x0000002404127981 */ /* 0x000ea4000c1e1900 */
[----:B--2---:R-:W-:Y:S01]  /*3120*/  SHF.R.S32.HI R19, RZ, 0x1f, R18 ;  /* 0x0000001fff137819 */ /* 0x004fe20000011412 */
[----:B------:R-:W-:Y:S06]  /*3130*/  BRA `(.L_x_13799) ;  /* 0x0000000c00147947 */ /* 0x000fec0003800000 */
.L_x_13805:
[----:B------:R-:W2:Y:S02]  /*3140*/  LDG.E.S16 R18, desc[UR36][R4.64] ;  /* 0x0000002404127981 */ /* 0x000ea4000c1e1700 */
[----:B--2---:R-:W-:Y:S01]  /*3150*/  SHF.R.S32.HI R19, RZ, 0x1f, R18 ;  /* 0x0000001fff137819 */ /* 0x004fe20000011412 */
[----:B------:R-:W-:Y:S06]  /*3160*/  BRA `(.L_x_13799) ;  /* 0x0000000c00087947 */ /* 0x000fec0003800000 */
.L_x_13801:
        /* <DEDUP_REMOVED lines=9> */
.L_x_13808:
[----:B------:R-:W2:Y:S02]  /*3200*/  LDG.E.U16 R4, desc[UR36][R4.64] ;  /* 0x0000002404047981 */ /* 0x000ea4000c1e1500 */
[----:B--2---:R-:W-:-:S06]  /*3210*/  HADD2.F32 R18, -RZ, R4.H0_H0 ;  /* 0x20000004ff127230 */ /* 0x004fcc0000004100 */
[----:B------:R-:W0:Y:S01]  /*3220*/  F2I.S64.TRUNC R18, R18 ;  /* 0x0000001200127311 */ /* 0x000e22000020d900 */
[----:B------:R-:W-:Y:S05]  /*3230*/  BRA `(.L_x_13799) ;  /* 0x0000000800d47947 */ /* 0x000fea0003800000 */
.L_x_13807:
        /* <DEDUP_REMOVED lines=9> */
.L_x_13810:
[----:B------:R-:W2:Y:S02]  /*32d0*/  LDG.E.U16 R4, desc[UR36][R4.64] ;  /* 0x0000002404047981 */ /* 0x000ea4000c1e1500 */
[----:B--2---:R-:W-:-:S06]  /*32e0*/  HADD2.F32 R18, -RZ, R4.H0_H0 ;  /* 0x20000004ff127230 */ /* 0x004fcc0000004100 */
[----:B------:R-:W0:Y:S01]  /*32f0*/  F2I.S64.TRUNC R18, R18 ;  /* 0x0000001200127311 */ /* 0x000e22000020d900 */
[----:B------:R-:W-:Y:S05]  /*3300*/  BRA `(.L_x_13799) ;  /* 0x0000000800a07947 */ /* 0x000fea0003800000 */
.L_x_13809:
[----:B------:R-:W2:Y:S02]  /*3310*/  LDG.E.64 R4, desc[UR36][R4.64] ;  /* 0x0000002404047981 */ /* 0x000ea4000c1e1b00 */
[----:B--2---:R0:W1:Y:S01]  /*3320*/  F2I.S64.F64.TRUNC R18, R4 ;  /* 0x0000000400127311 */ /* 0x004062000030d900 */
[----:B------:R-:W-:Y:S05]  /*3330*/  BRA `(.L_x_13799) ;  /* 0x0000000800947947 */ /* 0x000fea0003800000 */
.L_x_13800:
        /* <DEDUP_REMOVED lines=13> */
.L_x_13813:
[----:B------:R-:W2:Y:S02]  /*3410*/  LDG.E.64 R4, desc[UR36][R4.64] ;  /* 0x0000002404047981 */ /* 0x000ea4000c1e1b00 */
[----:B--2---:R0:W1:Y:S01]  /*3420*/  F2I.S64.F64.TRUNC R18, R4 ;  /* 0x0000000400127311 */ /* 0x004062000030d900 */
[----:B------:R-:W-:Y:S05]  /*3430*/  BRA `(.L_x_13799) ;  /* 0x0000000800547947 */ /* 0x000fea0003800000 */
.L_x_13812:
        /* <DEDUP_REMOVED lines=26> */
.L_x_13815:
        /* <DEDUP_REMOVED lines=14> */
.L_x_13814:
[----:B------:R-:W2:Y:S02]  /*36c0*/  LDG.E.U16 R18, desc[UR36][R4.64] ;  /* 0x0000002404127981 */ /* 0x000ea4000c1e1500 */
[----:B--2---:R-:W-:-:S06]  /*36d0*/  IMAD.U32 R18, R18, 0x10000, RZ ;  /* 0x0001000012127824 */ /* 0x004fcc00078e00ff */
[----:B------:R-:W0:Y:S01]  /*36e0*/  F2I.S64.TRUNC R18, R18 ;  /* 0x0000001200127311 */ /* 0x000e22000020d900 */
[----:B------:R-:W-:Y:S05]  /*36f0*/  BRA `(.L_x_13799) ;  /* 0x0000000400a47947 */ /* 0x000fea0003800000 */
.L_x_13811:
        /* <DEDUP_REMOVED lines=11> */
.L_x_13818:
        /* <DEDUP_REMOVED lines=21> */
.L_x_13822:
[----:B------:R-:W-:Y:S05]  /*3900*/  BSYNC.RECONVERGENT B1 ;  /* 0x0000000000017941 */ /* 0x000fea0003800200 */
.L_x_13821:
[----:B------:R-:W-:Y:S01]  /*3910*/  IMAD.SHL.U32 R0, R0, 0x100000, RZ ;  /* 0x0010000000007824 */ /* 0x000fe200078e00ff */
[----:B------:R-:W-:-:S04]  /*3920*/  LEA R3, R3, 0x3b800000, 0x17 ;  /* 0x3b80000003037811 */ /* 0x000fc800078eb8ff */
[----:B------:R-:W-:-:S07]  /*3930*/  LOP3.LUT R18, R3, R0, R7, 0xfe, !PT ;  /* 0x0000000003127212 */ /* 0x000fce00078efe07 */
.L_x_13820:
[----:B------:R-:W-:Y:S05]  /*3940*/  BSYNC.RECONVERGENT B0 ;  /* 0x0000000000007941 */ /* 0x000fea0003800200 */
.L_x_13819:
[----:B------:R-:W0:Y:S01]  /*3950*/  F2I.S64.TRUNC R18, R18 ;  /* 0x0000001200127311 */ /* 0x000e22000020d900 */
[----:B------:R-:W-:Y:S05]  /*3960*/  BRA `(.L_x_13799) ;  /* 0x0000000400087947 */ /* 0x000fea0003800000 */
.L_x_13817:
        /* <DEDUP_REMOVED lines=21> */
.L_x_13826:
[----:B------:R-:W-:Y:S05]  /*3ac0*/  BSYNC.RECONVERGENT B1 ;  /* 0x0000000000017941 */ /* 0x000fea0003800200 */
.L_x_13825:
[----:B------:R-:W-:Y:S01]  /*3ad0*/  IMAD.SHL.U32 R0, R0, 0x200000, RZ ;  /* 0x0020000000007824 */ /* 0x000fe200078e00ff */
[----:B------:R-:W-:-:S04]  /*3ae0*/  LEA R3, R3, 0x37800000, 0x17 ;  /* 0x3780000003037811 */ /* 0x000fc800078eb8ff */
[----:B------:R-:W-:-:S07]  /*3af0*/  LOP3.LUT R18, R3, R0, R7, 0xfe, !PT ;  /* 0x0000000003127212 */ /* 0x000fce00078efe07 */
.L_x_13824:
[----:B------:R-:W-:Y:S05]  /*3b00*/  BSYNC.RECONVERGENT B0 ;  /* 0x0000000000007941 */ /* 0x000fea0003800200 */
.L_x_13823:
[----:B------:R-:W0:Y:S01]  /*3b10*/  F2I.S64.TRUNC R18, R18 ;  /* 0x0000001200127311 */ /* 0x000e22000020d900 */
[----:B------:R-:W-:Y:S05]  /*3b20*/  BRA `(.L_x_13799) ;  /* 0x0000000000987947 */ /* 0x000fea0003800000 */
.L_x_13816:
        /* <DEDUP_REMOVED lines=14> */
.L_x_13830:
[----:B------:R-:W-:Y:S05]  /*3c10*/  BSYNC.RECONVERGENT B0 ;  /* 0x0000000000007941 */ /* 0x000fea0003800200 */
.L_x_13829:
[----:B------:R-:W0:Y:S01]  /*3c20*/  F2I.S64.TRUNC R18, R18 ;  /* 0x0000001200127311 */ /* 0x000e22000020d900 */
[----:B------:R-:W-:Y:S05]  /*3c30*/  BRA `(.L_x_13799) ;  /* 0x0000000000547947 */ /* 0x000fea0003800000 */
.L_x_13804:
        /* <DEDUP_REMOVED lines=16> */
.L_x_13831:
[----:B------:R-:W-:Y:S05]  /*3d40*/  BRA `(.L_x_13799) ;  /* 0x0000000000107947 */ /* 0x000fea0003800000 */
.L_x_13828:
[----:B------:R0:W5:Y:S01]  /*3d50*/  LDG.E.64 R18, desc[UR36][R4.64] ;  /* 0x0000002404127981 */ /* 0x000162000c1e1b00 */
[----:B------:R-:W-:Y:S05]  /*3d60*/  BRA `(.L_x_13799) ;  /* 0x0000000000087947 */ /* 0x000fea0003800000 */
.L_x_13827:
[----:B------:R0:W5:Y:S01]  /*3d70*/  LDG.E R18, desc[UR36][R4.64] ;  /* 0x0000002404127981 */ /* 0x000162000c1e1900 */
[----:B------:R-:W-:-:S07]  /*3d80*/  IMAD.MOV.U32 R19, RZ, RZ, RZ ;  /* 0x000000ffff137224 */ /* 0x000fce00078e00ff */
.L_x_13799:
[----:B------:R-:W-:Y:S05]  /*3d90*/  BSYNC.RECONVERGENT B6 ;  /* 0x0000000000067941 */ /* 0x000fea0003800200 */
.L_x_13798:
        /* <DEDUP_REMOVED lines=38> */
.L_x_13835:
        /* <DEDUP_REMOVED lines=73> */
.L_x_13834:
        /* <DEDUP_REMOVED lines=54> */
.L_x_13836:
        /* <DEDUP_REMOVED lines=34> */
.L_x_13837:
        /* <DEDUP_REMOVED lines=16> */
.L_x_13833:
[----:B------:R-:W-:Y:S05]  /*4b10*/  BSYNC.RECONVERGENT B0 ;  /* 0x0000000000007941 */ /* 0x000fea0003800200 */
.L_x_13832:
        /* <DEDUP_REMOVED lines=37> */
.L_x_13841:
        /* <DEDUP_REMOVED lines=74> */
.L_x_13840:
        /* <DEDUP_REMOVED lines=53> */
.L_x_13842:
        /* <DEDUP_REMOVED lines=34> */
.L_x_13843:
        /* <DEDUP_REMOVED lines=16> */
.L_x_13839:
[----:B------:R-:W-:Y:S05]  /*5880*/  BSYNC.RECONVERGENT B0 ;  /* 0x0000000000007941 */ /* 0x000fea0003800200 */
.L_x_13838:
        /* <DEDUP_REMOVED lines=38> */
.L_x_13847:
        /* <DEDUP_REMOVED lines=73> */
.L_x_13846:
        /* <DEDUP_REMOVED lines=55> */
.L_x_13848:
        /* <DEDUP_REMOVED lines=34> */
.L_x_13849:
        /* <DEDUP_REMOVED lines=15> */
.L_x_13845:
[----:B------:R-:W-:Y:S05]  /*6600*/  BSYNC.RECONVERGENT B0 ;  /* 0x0000000000007941 */ /* 0x000fea0003800200 */
.L_x_13844:
        /* <DEDUP_REMOVED lines=38> */
.L_x_13853:
        /* <DEDUP_REMOVED lines=74> */
.L_x_13852:
        /* <DEDUP_REMOVED lines=55> */
.L_x_13854:
        /* <DEDUP_REMOVED lines=35> */
.L_x_13855:
        /* <DEDUP_REMOVED lines=16> */
.L_x_13851:
[----:B------:R-:W-:Y:S05]  /*73b0*/  BSYNC.RECONVERGENT B0 ;  /* 0x0000000000007941 */ /* 0x000fea0003800200 */
.L_x_13850:
        /* <DEDUP_REMOVED lines=28> */
.L_x_13862:
[----:B------:R0:W-:Y:S01]  /*7580*/  STG.E.U8 desc[UR36][R2.64], R8 ;  /* 0x0000000802007986 */ /* 0x0001e2000c101124 */
[----:B------:R-:W-:Y:S01]  /*7590*/  IMAD.MOV.U32 R16, RZ, RZ, R24 ;  /* 0x000000ffff107224 */ /* 0x000fe200078e0018 */
[----:B------:R-:W-:Y:S06]  /*75a0*/  BRA `(.L_x_13864) ;  /* 0x0000000c00887947 */ /* 0x000fec0003800000 */
.L_x_13861:
        /* <DEDUP_REMOVED lines=9> */
.L_x_13866:
[----:B------:R3:W-:Y:S01]  /*7640*/  STG.E desc[UR36][R2.64], R8 ;  /* 0x0000000802007986 */ /* 0x0007e2000c101924 */
[----:B------:R-:W-:Y:S01]  /*7650*/  IMAD.MOV.U32 R16, RZ, RZ, R24 ;  /* 0x000000ffff107224 */ /* 0x000fe200078e0018 */
[----:B------:R-:W-:Y:S06]  /*7660*/  BRA `(.L_x_13864) ;  /* 0x0000000c00587947 */ /* 0x000fec0003800000 */
.L_x_13865:
[----:B------:R0:W-:Y:S01]  /*7670*/  STG.E.U16 desc[UR36][R2.64], R8 ;  /* 0x0000000802007986 */ /* 0x0001e2000c101524 */
[----:B------:R-:W-:Y:S01]  /*7680*/  IMAD.MOV.U32 R16, RZ, RZ, R24 ;  /* 0x000000ffff107224 */ /* 0x000fe200078e0018 */
[----:B------:R-:W-:Y:S06]  /*7690*/  BRA `(.L_x_13864) ;  /* 0x0000000c004c7947 */ /* 0x000fec0003800000 */
.L_x_13860:
        /* <DEDUP_REMOVED lines=10> */
.L_x_13868:
[----:B------:R-:W0:Y:S01]  /*7740*/  I2F.S64 R0, R8 ;  /* 0x0000000800007312 */ /* 0x000e220000301400 */
[----:B------:R-:W-:Y:S01]  /*7750*/  IMAD.MOV.U32 R16, RZ, RZ, R24 ;  /* 0x000000ffff107224 */ /* 0x000fe200078e0018 */
[----:B0-----:R-:W-:-:S05]  /*7760*/  F2FP.F16.F32.PACK_AB R0, RZ, R0 ;  /* 0x00000000ff00723e */ /* 0x001fca00000000ff */
[----:B------:R0:W-:Y:S01]  /*7770*/  STG.E.U16 desc[UR36][R2.64], R0 ;  /* 0x0000000002007986 */ /* 0x0001e2000c101524 */
[----:B------:R-:W-:Y:S05]  /*7780*/  BRA `(.L_x_13864) ;  /* 0x0000000c00107947 */ /* 0x000fea0003800000 */
.L_x_13867:
        /* <DEDUP_REMOVED lines=11> */
.L_x_13870:
[----:B------:R-:W0:Y:S01]  /*7840*/  I2F.S64 R8, R8 ;  /* 0x0000000800087312 */ /* 0x000e220000301400 */
[----:B------:R-:W-:Y:S01]  /*7850*/  IMAD.MOV.U32 R16, RZ, RZ, R24 ;  /* 0x000000ffff107224 */ /* 0x000fe200078e0018 */
[----:B0-----:R-:W-:-:S04]  /*7860*/  F2FP.F16.F32.PACK_AB R5, RZ, R8 ;  /* 0x00000008ff05723e */ /* 0x001fc800000000ff */
[----:B------:R-:W-:-:S05]  /*7870*/  PRMT R5, R5, 0x5410, RZ ;  /* 0x0000541005057816 */ /* 0x000fca00000000ff */
[----:B------:R0:W-:Y:S01]  /*7880*/  STG.E desc[UR36][R2.64], R5 ;  /* 0x0000000502007986 */ /* 0x0001e2000c101924 */
[----:B------:R-:W-:Y:S05]  /*7890*/  BRA `(.L_x_13864) ;  /* 0x0000000800cc7947 */ /* 0x000fea0003800000 */
.L_x_13869:
[----:B------:R-:W0:Y:S01]  /*78a0*/  I2F.F64.S64 R8, R8 ;  /* 0x0000000800087312 */ /* 0x000e220000301c00 */
[----:B------:R-:W-:Y:S01]  /*78b0*/  IMAD.MOV.U32 R16, RZ, RZ, R24 ;  /* 0x000000ffff107224 */ /* 0x000fe200078e0018 */
[----:B0-----:R0:W-:Y:S01]  /*78c0*/  STG.E.64 desc[UR36][R2.64], R8 ;  /* 0x0000000802007986 */ /* 0x0011e2000c101b24 */
[----:B------:R-:W-:Y:S05]  /*78d0*/  BRA `(.L_x_13864) ;  /* 0x0000000800bc7947 */ /* 0x000fea0003800000 */
.L_x_13859:
        /* <DEDUP_REMOVED lines=14> */
.L_x_13873:
[----:B------:R-:W0:Y:S01]  /*79c0*/  I2F.F64.S64 R8, R8 ;  /* 0x0000000800087312 */ /* 0x000e220000301c00 */
[----:B------:R-:W-:Y:S01]  /*79d0*/  CS2R R10, SRZ ;  /* 0x00000000000a7805 */ /* 0x000fe2000001ff00 */
[----:B------:R-:W-:-:S04]  /*79e0*/  IMAD.MOV.U32 R16, RZ, RZ, R24 ;  /* 0x000000ffff107224 */ /* 0x000fc800078e0018 */
[----:B0-----:R0:W-:Y:S01]  /*79f0*/  STG.E.128 desc[UR36][R2.64], R8 ;  /* 0x0000000802007986 */ /* 0x0011e2000c101d24 */
[----:B------:R-:W-:Y:S05]  /*7a00*/  BRA `(.L_x_13864) ;  /* 0x0000000800707947 */ /* 0x000fea0003800000 */
.L_x_13872:
        /* <DEDUP_REMOVED lines=19> */
.L_x_13877:
[----:B------:R-:W-:Y:S05]  /*7b40*/  BSYNC.RECONVERGENT B0 ;  /* 0x0000000000007941 */ /* 0x000fea0003800200 */
.L_x_13876:
[----:B------:R-:W-:Y:S01]  /*7b50*/  LOP3.LUT R5, R0, 0x80, R5, 0xf8, !PT ;  /* 0x0000008000057812 */ /* 0x000fe200078ef805 */
[----:B------:R-:W-:-:S04]  /*7b60*/  IMAD.MOV.U32 R16, RZ, RZ, R24 ;  /* 0x000000ffff107224 */ /* 0x000fc800078e0018 */
[----:B------:R0:W-:Y:S01]  /*7b70*/  STG.E.U8 desc[UR36][R2.64], R5 ;  /* 0x0000000502007986 */ /* 0x0001e2000c101124 */
[----:B------:R-:W-:Y:S05]  /*7b80*/  BRA `(.L_x_13864) ;  /* 0x0000000800107947 */ /* 0x000fea0003800000 */
.L_x_13875:
        /* <DEDUP_REMOVED lines=15> */
.L_x_13879:
[----:B------:R-:W-:Y:S05]  /*7c80*/  BSYNC.RECONVERGENT B0 ;  /* 0x0000000000007941 */ /* 0x000fea0003800200 */
.L_x_13878:
[----:B------:R-:W-:Y:S01]  /*7c90*/  LOP3.LUT R5, R0, 0x80, R5, 0xf8, !PT ;  /* 0x0000008000057812 */ /* 0x000fe200078ef805 */
[----:B------:R-:W-:-:S04]  /*7ca0*/  IMAD.MOV.U32 R16, RZ, RZ, R24 ;  /* 0x000000ffff107224 */ /* 0x000fc800078e0018 */
[----:B------:R0:W-:Y:S01]  /*7cb0*/  STG.E.U8 desc[UR36][R2.64], R5 ;  /* 0x0000000502007986 */ /* 0x0001e2000c101124 */
[----:B------:R-:W-:Y:S05]  /*7cc0*/  BRA `(.L_x_13864) ;  /* 0x0000000400c07947 */ /* 0x000fea0003800000 */
.L_x_13874:
[----:B------:R-:W0:Y:S01]  /*7cd0*/  I2F.S64 R0, R8 ;  /* 0x0000000800007312 */ /* 0x000e220000301400 */
[----:B------:R-:W-:Y:S01]  /*7ce0*/  IMAD.MOV.U32 R16, RZ, RZ, R24 ;  /* 0x000000ffff107224 */ /* 0x000fe200078e0018 */
[----:B0-----:R-:W-:-:S05]  /*7cf0*/  F2FP.BF16.F32.PACK_AB R0, RZ, R0 ;  /* 0x00000000ff00723e */ /* 0x001fca00000010ff */
[----:B------:R0:W-:Y:S01]  /*7d00*/  STG.E.U16 desc[UR36][R2.64], R0 ;  /* 0x0000000002007986 */ /* 0x0001e2000c101524 */
[----:B------:R-:W-:Y:S05]  /*7d10*/  BRA `(.L_x_13864) ;  /* 0x0000000400ac7947 */ /* 0x000fea0003800000 */
.L_x_13871:
        /* <DEDUP_REMOVED lines=11> */
.L_x_13882:
        /* <DEDUP_REMOVED lines=13> */
.L_x_13885:
[----:B------:R-:W-:-:S04]  /*7ea0*/  SHF.R.U32.HI R0, RZ, 0x14, R5 ;  /* 0x00000014ff007819 */ /* 0x000fc80000011605 */
[----:B------:R-:W-:-:S04]  /*7eb0*/  LOP3.LUT R0, R0, 0x1, RZ, 0xc0, !PT ;  /* 0x0000000100007812 */ /* 0x000fc800078ec0ff */
[----:B------:R-:W-:-:S04]  /*7ec0*/  IADD3 R0, PT, PT, R5, 0x487ffff, R0 ;  /* 0x0487ffff05007810 */ /* 0x000fc80007ffe000 */
[----:B------:R-:W-:-:S04]  /*7ed0*/  SHF.R.U32.HI R0, RZ, 0x14, R0 ;  /* 0x00000014ff007819 */ /* 0x000fc80000011600 */
[----:B------:R-:W-:-:S07]  /*7ee0*/  LOP3.LUT R4, R0, 0xff, RZ, 0xc0, !PT ;  /* 0x000000ff00047812 */ /* 0x000fce00078ec0ff */
.L_x_13886:
[----:B------:R-:W-:-:S04]  /*7ef0*/  SHF.R.U32.HI R5, RZ, 0x18, R5 ;  /* 0x00000018ff057819 */ /* 0x000fc80000011605 */
[----:B------:R-:W-:-:S04]  /*7f00*/  LOP3.LUT R4, R4, 0x80, R5, 0xf8, !PT ;  /* 0x0000008004047812 */ /* 0x000fc800078ef805 */
[----:B------:R-:W-:-:S07]  /*7f10*/  PRMT R0, R4, 0x7610, R0 ;  /* 0x0000761004007816 */ /* 0x000fce0000000000 */
.L_x_13884:
[----:B------:R-:W-:Y:S05]  /*7f20*/  BSYNC.RECONVERGENT B0 ;  /* 0x0000000000007941 */ /* 0x000fea0003800200 */
.L_x_13883:
[----:B------:R0:W-:Y:S01]  /*7f30*/  STG.E.U8 desc[UR36][R2.64], R0 ;  /* 0x0000000002007986 */ /* 0x0001e2000c101124 */
[----:B------:R-:W-:Y:S01]  /*7f40*/  IMAD.MOV.U32 R16, RZ, RZ, R24 ;  /* 0x000000ffff107224 */ /* 0x000fe200078e0018 */
[----:B------:R-:W-:Y:S06]  /*7f50*/  BRA `(.L_x_13864) ;  /* 0x00000004001c7947 */ /* 0x000fec0003800000 */
.L_x_13881:
        /* <DEDUP_REMOVED lines=13> */
.L_x_13889:
[----:B------:R-:W-:-:S04]  /*8030*/  SHF.R.U32.HI R0, RZ, 0x15, R5 ;  /* 0x00000015ff007819 */ /* 0x000fc80000011605 */
[----:B------:R-:W-:-:S04]  /*8040*/  LOP3.LUT R0, R0, 0x1, RZ, 0xc0, !PT ;  /* 0x0000000100007812 */ /* 0x000fc800078ec0ff */
[----:B------:R-:W-:-:S04]  /*8050*/  IADD3 R0, PT, PT, R5, 0x88fffff, R0 ;  /* 0x088fffff05007810 */ /* 0x000fc80007ffe000 */
[----:B------:R-:W-:-:S04]  /*8060*/  SHF.R.U32.HI R0, RZ, 0x15, R0 ;  /* 0x00000015ff007819 */ /* 0x000fc80000011600 */
[----:B------:R-:W-:-:S07]  /*8070*/  LOP3.LUT R4, R0, 0xff, RZ, 0xc0, !PT ;  /* 0x000000ff00047812 */ /* 0x000fce00078ec0ff */
.L_x_13890:
[----:B------:R-:W-:-:S04]  /*8080*/  SHF.R.U32.HI R5, RZ, 0x18, R5 ;  /* 0x00000018ff057819 */ /* 0x000fc80000011605 */
[----:B------:R-:W-:-:S04]  /*8090*/  LOP3.LUT R4, R4, 0x80, R5, 0xf8, !PT ;  /* 0x0000008004047812 */ /* 0x000fc800078ef805 */
[----:B------:R-:W-:-:S07]  /*80a0*/  PRMT R0, R4, 0x7610, R0 ;  /* 0x0000761004007816 */ /* 0x000fce0000000000 */
.L_x_13888:
[----:B------:R-:W-:Y:S05]  /*80b0*/  BSYNC.RECONVERGENT B0 ;  /* 0x0000000000007941 */ /* 0x000fea0003800200 */
.L_x_13887:
[----:B------:R0:W-:Y:S01]  /*80c0*/  STG.E.U8 desc[UR36][R2.64], R0 ;  /* 0x0000000002007986 */ /* 0x0001e2000c101124 */
[----:B------:R-:W-:Y:S01]  /*80d0*/  IMAD.MOV.U32 R16, RZ, RZ, R24 ;  /* 0x000000ffff107224 */ /* 0x000fe200078e0018 */
[----:B------:R-:W-:Y:S06]  /*80e0*/  BRA `(.L_x_13864) ;  /* 0x0000000000b87947 */ /* 0x000fec0003800000 */
.L_x_13880:
[----:B------:R-:W-:-:S13]  /*80f0*/  ISETP.NE.AND P0, PT, R0, 0x1c, PT ;  /* 0x0000001c0000780c */ /* 0x000fda0003f05270 */
[----:B------:R-:W-:Y:S05]  /*8100*/  @!P0 BRA `(.L_x_13891) ;  /* 0x0000000000a88947 */ /* 0x000fea0003800000 */
[----:B------:R-:W-:-:S13]  /*8110*/  ISETP.NE.AND P0, PT, R0, 0x1d, PT ;  /* 0x0000001d0000780c */ /* 0x000fda0003f05270 */
[----:B------:R-:W-:Y:S05]  /*8120*/  @!P0 BRA `(.L_x_13892) ;  /* 0x0000000000948947 */ /* 0x000fea0003800000 */
[----:B------:R-:W-:-:S13]  /*8130*/  ISETP.NE.AND P0, PT, R0, 0x2c, PT ;  /* 0x0000002c0000780c */ /* 0x000fda0003f05270 */
[----:B------:R-:W-:Y:S05]  /*8140*/  @!P0 BRA `(.L_x_13893) ;  /* 0x0000000000488947 */ /* 0x000fea0003800000 */
.L_x_13863:
        /* <DEDUP_REMOVED lines=16> */
.L_x_13894:
[----:B------:R-:W-:Y:S01]  /*8250*/  IMAD.MOV.U32 R16, RZ, RZ, R24 ;  /* 0x000000ffff107224 */ /* 0x000fe200078e0018 */
[----:B------:R-:W-:Y:S06]  /*8260*/  BRA `(.L_x_13864) ;  /* 0x0000000000587947 */ /* 0x000fec0003800000 */
.L_x_13893:
        /* <DEDUP_REMOVED lines=17> */
.L_x_13892:
[----:B------:R0:W-:Y:S01]  /*8380*/  STG.E.64 desc[UR36][R2.64], R8 ;  /* 0x0000000802007986 */ /* 0x0001e2000c101b24 */
[----:B------:R-:W-:Y:S01]  /*8390*/  IMAD.MOV.U32 R16, RZ, RZ, R24 ;  /* 0x000000ffff107224 */ /* 0x000fe200078e0018 */
[----:B------:R-:W-:Y:S06]  /*83a0*/  BRA `(.L_x_13864) ;  /* 0x0000000000087947 */ /* 0x000fec0003800000 */
.L_x_13891:
[----:B------:R0:W-:Y:S01]  /*83b0*/  STG.E desc[UR36][R2.64], R8 ;  /* 0x0000000802007986 */ /* 0x0001e2000c101924 */
[----:B------:R-:W-:-:S07]  /*83c0*/  IMAD.MOV.U32 R16, RZ, RZ, R24 ;  /* 0x000000ffff107224 */ /* 0x000fce00078e0018 */
.L_x_13864:
        /* <DEDUP_REMOVED lines=23> */
.L_x_13899:
[----:B------:R0:W-:Y:S01]  /*8540*/  STG.E.U8 desc[UR36][R2.64], R22 ;  /* 0x0000001602007986 */ /* 0x0001e2000c101124 */
[----:B------:R-:W-:Y:S05]  /*8550*/  BRA `(.L_x_13901) ;  /* 0x0000000c00347947 */ /* 0x000fea0003800000 */
.L_x_13898:
        /* <DEDUP_REMOVED lines=8> */
.L_x_13903:
[----:B------:R0:W-:Y:S01]  /*85e0*/  STG.E desc[UR36][R2.64], R22 ;  /* 0x0000001602007986 */ /* 0x0001e2000c101924 */
[----:B------:R-:W-:Y:S05]  /*85f0*/  BRA `(.L_x_13901) ;  /* 0x0000000c000c7947 */ /* 0x000fea0003800000 */
.L_x_13902:
[----:B------:R0:W-:Y:S01]  /*8600*/  STG.E.U16 desc[UR36][R2.64], R22 ;  /* 0x0000001602007986 */ /* 0x0001e2000c101524 */
[----:B------:R-:W-:Y:S05]  /*8610*/  BRA `(.L_x_13901) ;  /* 0x0000000c00047947 */ /* 0x000fea0003800000 */
.L_x_13897:
        /* <DEDUP_REMOVED lines=9> */
.L_x_13905:
[----:B------:R-:W0:Y:S02]  /*86b0*/  I2F.S64 R0, R22 ;  /* 0x0000001600007312 */ /* 0x000e240000301400 */
[----:B0-----:R-:W-:-:S05]  /*86c0*/  F2FP.F16.F32.PACK_AB R0, RZ, R0 ;  /* 0x00000000ff00723e */ /* 0x001fca00000000ff */
[----:B------:R0:W-:Y:S01]  /*86d0*/  STG.E.U16 desc[UR36][R2.64], R0 ;  /* 0x0000000002007986 */ /* 0x0001e2000c101524 */
[----:B------:R-:W-:Y:S05]  /*86e0*/  BRA `(.L_x_13901) ;  /* 0x0000000800d07947 */ /* 0x000fea0003800000 */
.L_x_13904:
        /* <DEDUP_REMOVED lines=10> */
.L_x_13907:
[----:B------:R-:W0:Y:S02]  /*8790*/  I2F.S64 R22, R22 ;  /* 0x0000001600167312 */ /* 0x000e240000301400 */
[----:B0-----:R-:W-:-:S04]  /*87a0*/  F2FP.F16.F32.PACK_AB R5, RZ, R22 ;  /* 0x00000016ff05723e */ /* 0x001fc800000000ff */
[----:B------:R-:W-:-:S05]  /*87b0*/  PRMT R5, R5, 0x5410, RZ ;  /* 0x0000541005057816 */ /* 0x000fca00000000ff */
[----:B------:R0:W-:Y:S01]  /*87c0*/  STG.E desc[UR36][R2.64], R5 ;  /* 0x0000000502007986 */ /* 0x0001e2000c101924 */
[----:B------:R-:W-:Y:S05]  /*87d0*/  BRA `(.L_x_13901) ;  /* 0x0000000800947947 */ /* 0x000fea0003800000 */
.L_x_13906:
[----:B------:R-:W0:Y:S02]  /*87e0*/  I2F.F64.S64 R22, R22 ;  /* 0x0000001600167312 */ /* 0x000e240000301c00 */
[----:B0-----:R0:W-:Y:S01]  /*87f0*/  STG.E.64 desc[UR36][R2.64], R22 ;  /* 0x0000001602007986 */ /* 0x0011e2000c101b24 */
[----:B------:R-:W-:Y:S05]  /*8800*/  BRA `(.L_x_13901) ;  /* 0x0000000800887947 */ /* 0x000fea0003800000 */
.L_x_13896:
        /* <DEDUP_REMOVED lines=12> */
.L_x_13911:
        /* <DEDUP_REMOVED lines=18> */
.L_x_13914:
[----:B------:R-:W-:-:S04]  /*89f0*/  SHF.R.U32.HI R5, RZ, 0x18, R5 ;  /* 0x00000018ff057819 */ /* 0x000fc80000011605 */
[----:B------:R-:W-:-:S07]  /*8a00*/  LOP3.LUT R0, R0, 0x80, R5, 0xf8, !PT ;  /* 0x0000008000007812 */ /* 0x000fce00078ef805 */
.L_x_13913:
[----:B------:R-:W-:Y:S05]  /*8a10*/  BSYNC.RECONVERGENT B0 ;  /* 0x0000000000007941 */ /* 0x000fea0003800200 */
.L_x_13912:
[----:B------:R0:W-:Y:S01]  /*8a20*/  STG.E.U8 desc[UR36][R2.64], R0 ;  /* 0x0000000002007986 */ /* 0x0001e2000c101124 */
[----:B------:R-:W-:Y:S05]  /*8a30*/  BRA `(.L_x_13901) ;  /* 0x0000000400fc7947 */ /* 0x000fea0003800000 */
.L_x_13910:
        /* <DEDUP_REMOVED lines=18> */
.L_x_13917:
[----:B------:R-:W-:-:S04]  /*8b60*/  SHF.R.U32.HI R5, RZ, 0x18, R5 ;  /* 0x00000018ff057819 */ /* 0x000fc80000011605 */
[----:B------:R-:W-:-:S07]  /*8b70*/  LOP3.LUT R0, R0, 0x80, R5, 0xf8, !PT ;  /* 0x0000008000007812 */ /* 0x000fce00078ef805 */
.L_x_13916:
[----:B------:R-:W-:Y:S05]  /*8b80*/  BSYNC.RECONVERGENT B0 ;  /* 0x0000000000007941 */ /* 0x000fea0003800200 */
.L_x_13915:
[----:B------:R0:W-:Y:S01]  /*8b90*/  STG.E.U8 desc[UR36][R2.64], R0 ;  /* 0x0000000002007986 */ /* 0x0001e2000c101124 */
[----:B------:R-:W-:Y:S05]  /*8ba0*/  BRA `(.L_x_13901) ;  /* 0x0000000400a07947 */ /* 0x000fea0003800000 */
.L_x_13909:
        /* <DEDUP_REMOVED lines=22> */
.L_x_13919:
[----:B------:R0:W-:Y:S01]  /*8d10*/  STG.E.64 desc[UR36][R2.64], R22 ;  /* 0x0000001602007986 */ /* 0x0001e2000c101b24 */
[----:B------:R-:W-:Y:S05]  /*8d20*/  BRA `(.L_x_13901) ;  /* 0x0000000400407947 */ /* 0x000fea0003800000 */
.L_x_13918:
[----:B------:R0:W-:Y:S01]  /*8d30*/  STG.E desc[UR36][R2.64], R22 ;  /* 0x0000001602007986 */ /* 0x0001e2000c101924 */
[----:B------:R-:W-:Y:S05]  /*8d40*/  BRA `(.L_x_13901) ;  /* 0x0000000400387947 */ /* 0x000fea0003800000 */
.L_x_13908:
        /* <DEDUP_REMOVED lines=11> */
.L_x_13921:
[----:B------:R-:W0:Y:S01]  /*8e00*/  I2F.F64.S64 R4, R22 ;  /* 0x0000001600047312 */ /* 0x000e220000301c00 */
[----:B------:R-:W-:-:S05]  /*8e10*/  CS2R R6, SRZ ;  /* 0x0000000000067805 */ /* 0x000fca000001ff00 */
[----:B0-----:R4:W-:Y:S01]  /*8e20*/  STG.E.128 desc[UR36][R2.64], R4 ;  /* 0x0000000402007986 */ /* 0x0019e2000c101d24 */
[----:B------:R-:W-:Y:S05]  /*8e30*/  BRA `(.L_x_13901) ;  /* 0x0000000000fc7947 */ /* 0x000fea0003800000 */
.L_x_13920:
[----:B------:R-:W-:-:S13]  /*8e40*/  ISETP.NE.AND P0, PT, R0, 0xf, PT ;  /* 0x0000000f0000780c */ /* 0x000fda0003f05270 */
[----:B------:R-:W-:Y:S05]  /*8e50*/  @!P0 BRA `(.L_x_13922) ;  /* 0x0000000000e88947 */ /* 0x000fea0003800000 */
[----:B------:R-:W-:-:S13]  /*8e60*/  ISETP.NE.AND P0, PT, R0, 0x17, PT ;  /* 0x000000170000780c */ /* 0x000fda0003f05270 */
[----:B------:R-:W-:Y:S05]  /*8e70*/  @!P0 BRA `(.L_x_13923) ;  /* 0x0000000000908947 */ /* 0x000fea0003800000 */
[----:B------:R-:W-:-:S13]  /*8e80*/  ISETP.NE.AND P0, PT, R0, 0x18, PT ;  /* 0x000000180000780c */ /* 0x000fda0003f05270 */
[----:B------:R-:W-:Y:S05]  /*8e90*/  @!P0 BRA `(.L_x_13924) ;  /* 0x0000000000448947 */ /* 0x000fea0003800000 */
.L_x_13900:
        /* <DEDUP_REMOVED lines=16> */
.L_x_13925:
[----:B------:R-:W-:Y:S05]  /*8fa0*/  BRA `(.L_x_13901) ;  /* 0x0000000000a07947 */ /* 0x000fea0003800000 */
.L_x_13924:
        /* <DEDUP_REMOVED lines=13> */
.L_x_13927:
[----:B------:R-:W-:Y:S05]  /*9080*/  BSYNC.RECONVERGENT B0 ;  /* 0x0000000000007941 */ /* 0x000fea0003800200 */
.L_x_13926:
[----:B------:R-:W-:-:S05]  /*9090*/  LOP3.LUT R5, R0, 0x80, R5, 0xf8, !PT ;  /* 0x0000008000057812 */ /* 0x000fca00078ef805 */
[----:B------:R3:W-:Y:S01]  /*90a0*/  STG.E.U8 desc[UR36][R2.64], R5 ;  /* 0x0000000502007986 */ /* 0x0007e2000c101124 */
[----:B------:R-:W-:Y:S05]  /*90b0*/  BRA `(.L_x_13901) ;  /* 0x00000000005c7947 */ /* 0x000fea0003800000 */
.L_x_13923:
        /* <DEDUP_REMOVED lines=12> */
.L_x_13929:
[----:B------:R-:W-:Y:S01]  /*9180*/  IMAD.MOV.U32 R0, RZ, RZ, 0x7f ;  /* 0x0000007fff007424 */ /* 0x000fe200078e00ff */
[----:B------:R-:W-:-:S04]  /*9190*/  ISETP.GT.U32.AND P0, PT, R4, 0x7f800000, PT ;  /* 0x7f8000000400780c */ /* 0x000fc80003f04070 */
[----:B------:R-:W-:-:S09]  /*91a0*/  SEL R0, R0, 0x7c, P0 ;  /* 0x0000007c00007807 */ /* 0x000fd20000000000 */
.L_x_13930:
[----:B------:R-:W-:Y:S05]  /*91b0*/  BSYNC.RECONVERGENT B0 ;  /* 0x0000000000007941 */ /* 0x000fea0003800200 */
.L_x_13928:
[----:B------:R-:W-:-:S04]  /*91c0*/  SHF.R.U32.HI R5, RZ, 0x18, R5 ;  /* 0x00000018ff057819 */ /* 0x000fc80000011605 */
[----:B------:R-:W-:-:S05]  /*91d0*/  LOP3.LUT R5, R0, 0x80, R5, 0xf8, !PT ;  /* 0x0000008000057812 */ /* 0x000fca00078ef805 */
[----:B------:R2:W-:Y:S01]  /*91e0*/  STG.E.U8 desc[UR36][R2.64], R5 ;  /* 0x0000000502007986 */ /* 0x0005e2000c101124 */
[----:B------:R-:W-:Y:S05]  /*91f0*/  BRA `(.L_x_13901) ;  /* 0x00000000000c7947 */ /* 0x000fea0003800000 */
.L_x_13922:
[----:B------:R-:W0:Y:S02]  /*9200*/  I2F.S64 R0, R22 ;  /* 0x0000001600007312 */ /* 0x000e240000301400 */
[----:B0-----:R-:W-:-:S05]  /*9210*/  F2FP.BF16.F32.PACK_AB R0, RZ, R0 ;  /* 0x00000000ff00723e */ /* 0x001fca00000010ff */
[----:B------:R0:W-:Y:S02]  /*9220*/  STG.E.U16 desc[UR36][R2.64], R0 ;  /* 0x0000000002007986 */ /* 0x0001e4000c101524 */
.L_x_13901:
[----:B------:R-:W-:-:S07]  /*9230*/  VIADD R16, R16, 0x80 ;  /* 0x0000008010107836 */ /* 0x000fce0000000000 */
.L_x_13858:
[----:B------:R-:W-:-:S13]  /*9240*/  ISETP.GE.AND P0, PT, R16, R25, PT ;  /* 0x000000191000720c */ /* 0x000fda0003f06270 */
[----:B------:R-:W-:Y:S05]  /*9250*/  @P0 BREAK.RELIABLE B6 ;  /* 0x0000000000060942 */ /* 0x000fea0003800100 */
[----:B------:R-:W-:Y:S05]  /*9260*/  @P0 BRA `(.L_x_13895) ;  /* 0x0000000c00940947 */ /* 0x000fea0003800000 */
[----:B------:R-:W-:Y:S05]  /*9270*/  BSYNC.RELIABLE B6 ;  /* 0x0000000000067941 */ /* 0x000fea0003800100 */
.L_x_13857:
        /* <DEDUP_REMOVED lines=20> */
.L_x_13934:
[----:B------:R0:W-:Y:S01]  /*93c0*/  STG.E.U8 desc[UR36][R2.64], R34 ;  /* 0x0000002202007986 */ /* 0x0001e2000c101124 */
[----:B------:R-:W-:Y:S05]  /*93d0*/  BRA `(.L_x_13936) ;  /* 0x0000000c00347947 */ /* 0x000fea0003800000 */
.L_x_13933:
        /* <DEDUP_REMOVED lines=8> */
.L_x_13938:
[----:B------:R0:W-:Y:S01]  /*9460*/  STG.E desc[UR36][R2.64], R34 ;  /* 0x0000002202007986 */ /* 0x0001e2000c101924 */
[----:B------:R-:W-:Y:S05]  /*9470*/  BRA `(.L_x_13936) ;  /* 0x0000000c000c7947 */ /* 0x000fea0003800000 */
.L_x_13937:
[----:B------:R0:W-:Y:S01]  /*9480*/  STG.E.U16 desc[UR36][R2.64], R34 ;  /* 0x0000002202007986 */ /* 0x0001e2000c101524 */
[----:B------:R-:W-:Y:S05]  /*9490*/  BRA `(.L_x_13936) ;  /* 0x0000000c00047947 */ /* 0x000fea0003800000 */
.L_x_13932:
        /* <DEDUP_REMOVED lines=9> */
.L_x_13940:
[----:B------:R-:W0:Y:S02]  /*9530*/  I2F.S64 R0, R34 ;  /* 0x0000002200007312 */ /* 0x000e240000301400 */
[----:B0-----:R-:W-:-:S05]  /*9540*/  F2FP.F16.F32.PACK_AB R0, RZ, R0 ;  /* 0x00000000ff00723e */ /* 0x001fca00000000ff */
[----:B------:R0:W-:Y:S01]  /*9550*/  STG.E.U16 desc[UR36][R2.64], R0 ;  /* 0x0000000002007986 */ /* 0x0001e2000c101524 */
[----:B------:R-:W-:Y:S05]  /*9560*/  BRA `(.L_x_13936) ;  /* 0x0000000800d07947 */ /* 0x000fea0003800000 */
.L_x_13939:
        /* <DEDUP_REMOVED lines=10> */
.L_x_13942:
[----:B------:R-:W0:Y:S02]  /*9610*/  I2F.S64 R34, R34 ;  /* 0x0000002200227312 */ /* 0x000e240000301400 */
[----:B0-----:R-:W-:-:S04]  /*9620*/  F2FP.F16.F32.PACK_AB R5, RZ, R34 ;  /* 0x00000022ff05723e */ /* 0x001fc800000000ff */
[----:B------:R-:W-:-:S05]  /*9630*/  PRMT R5, R5, 0x5410, RZ ;  /* 0x0000541005057816 */ /* 0x000fca00000000ff */
[----:B------:R0:W-:Y:S01]  /*9640*/  STG.E desc[UR36][R2.64], R5 ;  /* 0x0000000502007986 */ /* 0x0001e2000c101924 */
[----:B------:R-:W-:Y:S05]  /*9650*/  BRA `(.L_x_13936) ;  /* 0x0000000800947947 */ /* 0x000fea0003800000 */
.L_x_13941:
[----:B------:R-:W0:Y:S02]  /*9660*/  I2F.F64.S64 R34, R34 ;  /* 0x0000002200227312 */ /* 0x000e240000301c00 */
[----:B0-----:R0:W-:Y:S01]  /*9670*/  STG.E.64 desc[UR36][R2.64], R34 ;  /* 0x0000002202007986 */ /* 0x0011e2000c101b24 */
[----:B------:R-:W-:Y:S05]  /*9680*/  BRA `(.L_x_13936) ;  /* 0x0000000800887947 */ /* 0x000fea0003800000 */
.L_x_13931:
        /* <DEDUP_REMOVED lines=12> */
.L_x_13946:
        /* <DEDUP_REMOVED lines=18> */
.L_x_13949:
[----:B------:R-:W-:-:S04]  /*9870*/  SHF.R.U32.HI R5, RZ, 0x18, R5 ;  /* 0x00000018ff057819 */ /* 0x000fc80000011605 */
[----:B------:R-:W-:-:S07]  /*9880*/  LOP3.LUT R0, R0, 0x80, R5, 0xf8, !PT ;  /* 0x0000008000007812 */ /* 0x000fce00078ef805 */
.L_x_13948:
[----:B------:R-:W-:Y:S05]  /*9890*/  BSYNC.RECONVERGENT B0 ;  /* 0x0000000000007941 */ /* 0x000fea0003800200 */
.L_x_13947:
[----:B------:R0:W-:Y:S01]  /*98a0*/  STG.E.U8 desc[UR36][R2.64], R0 ;  /* 0x0000000002007986 */ /* 0x0001e2000c101124 */
[----:B------:R-:W-:Y:S05]  /*98b0*/  BRA `(.L_x_13936) ;  /* 0x0000000400fc7947 */ /* 0x000fea0003800000 */
.L_x_13945:
        /* <DEDUP_REMOVED lines=18> */
.L_x_13952:
[----:B------:R-:W-:-:S04]  /*99e0*/  SHF.R.U32.HI R5, RZ, 0x18, R5 ;  /* 0x00000018ff057819 */ /* 0x000fc80000011605 */
[----:B------:R-:W-:-:S07]  /*99f0*/  LOP3.LUT R0, R0, 0x80, R5, 0xf8, !PT ;  /* 0x0000008000007812 */ /* 0x000fce00078ef805 */
.L_x_13951:
[----:B------:R-:W-:Y:S05]  /*9a00*/  BSYNC.RECONVERGENT B0 ;  /* 0x0000000000007941 */ /* 0x000fea0003800200 */
.L_x_13950:
[----:B------:R0:W-:Y:S01]  /*9a10*/  STG.E.U8 desc[UR36][R2.64], R0 ;  /* 0x0000000002007986 */ /* 0x0001e2000c101124 */
[----:B------:R-:W-:Y:S05]  /*9a20*/  BRA `(.L_x_13936) ;  /* 0x0000000400a07947 */ /* 0x000fea0003800000 */
.L_x_13944:
        /* <DEDUP_REMOVED lines=22> */
.L_x_13954:
[----:B------:R0:W-:Y:S01]  /*9b90*/  STG.E.64 desc[UR36][R2.64], R34 ;  /* 0x0000002202007986 */ /* 0x0001e2000c101b24 */
[----:B------:R-:W-:Y:S05]  /*9ba0*/  BRA `(.L_x_13936) ;  /* 0x0000000400407947 */ /* 0x000fea0003800000 */
.L_x_13953:
[----:B------:R0:W-:Y:S01]  /*9bb0*/  STG.E desc[UR36][R2.64], R34 ;  /* 0x0000002202007986 */ /* 0x0001e2000c101924 */
[----:B------:R-:W-:Y:S05]  /*9bc0*/  BRA `(.L_x_13936) ;  /* 0x0000000400387947 */ /* 0x000fea0003800000 */
.L_x_13943:
        /* <DEDUP_REMOVED lines=11> */
.L_x_13956:
[----:B------:R-:W0:Y:S01]  /*9c80*/  I2F.F64.S64 R4, R34 ;  /* 0x0000002200047312 */ /* 0x000e220000301c00 */
[----:B------:R-:W-:-:S05]  /*9c90*/  CS2R R6, SRZ ;  /* 0x0000000000067805 */ /* 0x000fca000001ff00 */
[----:B0-----:R2:W-:Y:S01]  /*9ca0*/  STG.E.128 desc[UR36][R2.64], R4 ;  /* 0x0000000402007986 */ /* 0x0015e2000c101d24 */
[----:B------:R-:W-:Y:S05]  /*9cb0*/  BRA `(.L_x_13936) ;  /* 0x0000000000fc7947 */ /* 0x000fea0003800000 */
.L_x_13955:
[----:B------:R-:W-:-:S13]  /*9cc0*/  ISETP.NE.AND P0, PT, R0, 0xf, PT ;  /* 0x0000000f0000780c */ /* 0x000fda0003f05270 */
[----:B------:R-:W-:Y:S05]  /*9cd0*/  @!P0 BRA `(.L_x_13957) ;  /* 0x0000000000e88947 */ /* 0x000fea0003800000 */
[----:B------:R-:W-:-:S13]  /*9ce0*/  ISETP.NE.AND P0, PT, R0, 0x17, PT ;  /* 0x000000170000780c */ /* 0x000fda0003f05270 */
[----:B------:R-:W-:Y:S05]  /*9cf0*/  @!P0 BRA `(.L_x_13958) ;  /* 0x0000000000908947 */ /* 0x000fea0003800000 */
[----:B------:R-:W-:-:S13]  /*9d00*/  ISETP.NE.AND P0, PT, R0, 0x18, PT ;  /* 0x000000180000780c */ /* 0x000fda0003f05270 */
[----:B------:R-:W-:Y:S05]  /*9d10*/  @!P0 BRA `(.L_x_13959) ;  /* 0x0000000000448947 */ /* 0x000fea0003800000 */
.L_x_13935:
        /* <DEDUP_REMOVED lines=16> */
.L_x_13960:
[----:B------:R-:W-:Y:S05]  /*9e20*/  BRA `(.L_x_13936) ;  /* 0x0000000000a07947 */ /* 0x000fea0003800000 */
.L_x_13959:
        /* <DEDUP_REMOVED lines=13> */
.L_x_13962:
[----:B------:R-:W-:Y:S05]  /*9f00*/  BSYNC.RECONVERGENT B0 ;  /* 0x0000000000007941 */ /* 0x000fea0003800200 */
.L_x_13961:
[----:B------:R-:W-:-:S05]  /*9f10*/  LOP3.LUT R5, R0, 0x80, R5, 0xf8, !PT ;  /* 0x0000008000057812 */ /* 0x000fca00078ef805 */
[----:B------:R4:W-:Y:S01]  /*9f20*/  STG.E.U8 desc[UR36][R2.64], R5 ;  /* 0x0000000502007986 */ /* 0x0009e2000c101124 */
[----:B------:R-:W-:Y:S05]  /*9f30*/  BRA `(.L_x_13936) ;  /* 0x00000000005c7947 */ /* 0x000fea0003800000 */
.L_x_13958:
        /* <DEDUP_REMOVED lines=12> */
.L_x_13964:
[----:B------:R-:W-:Y:S01]  /*a000*/  IMAD.MOV.U32 R0, RZ, RZ, 0x7f ;  /* 0x0000007fff007424 */ /* 0x000fe200078e00ff */
[----:B------:R-:W-:-:S04]  /*a010*/  ISETP.GT.U32.AND P0, PT, R4, 0x7f800000, PT ;  /* 0x7f8000000400780c */ /* 0x000fc80003f04070 */
[----:B------:R-:W-:-:S09]  /*a020*/  SEL R0, R0, 0x7c, P0 ;  /* 0x0000007c00007807 */ /* 0x000fd20000000000 */
.L_x_13965:
[----:B------:R-:W-:Y:S05]  /*a030*/  BSYNC.RECONVERGENT B0 ;  /* 0x0000000000007941 */ /* 0x000fea0003800200 */
.L_x_13963:
[----:B------:R-:W-:-:S04]  /*a040*/  SHF.R.U32.HI R5, RZ, 0x18, R5 ;  /* 0x00000018ff057819 */ /* 0x000fc80000011605 */
[----:B------:R-:W-:-:S05]  /*a050*/  LOP3.LUT R5, R0, 0x80, R5, 0xf8, !PT ;  /* 0x0000008000057812 */ /* 0x000fca00078ef805 */
[----:B------:R3:W-:Y:S01]  /*a060*/  STG.E.U8 desc[UR36][R2.64], R5 ;  /* 0x0000000502007986 */ /* 0x0007e2000c101124 */
[----:B------:R-:W-:Y:S05]  /*a070*/  BRA `(.L_x_13936) ;  /* 0x00000000000c7947 */ /* 0x000fea0003800000 */
.L_x_13957:
[----:B------:R-:W0:Y:S02]  /*a080*/  I2F.S64 R0, R34 ;  /* 0x0000002200007312 */ /* 0x000e240000301400 */
[----:B0-----:R-:W-:-:S05]  /*a090*/  F2FP.BF16.F32.PACK_AB R0, RZ, R0 ;  /* 0x00000000ff00723e */ /* 0x001fca00000010ff */
[----:B------:R0:W-:Y:S02]  /*a0a0*/  STG.E.U16 desc[UR36][R2.64], R0 ;  /* 0x0000000002007986 */ /* 0x0001e4000c101524 */
.L_x_13936:
[----:B------:R-:W-:-:S07]  /*a0b0*/  VIADD R16, R16, 0x80 ;  /* 0x0000008010107836 */ /* 0x000fce0000000000 */
.L_x_13895:
[----:B------:R-:W-:Y:S05]  /*a0c0*/  BSYNC.RECONVERGENT B7 ;  /* 0x0000000000077941 */ /* 0x000fea0003800200 */
.L_x_13856:
        /* <DEDUP_REMOVED lines=21> */
.L_x_13969:
[----:B------:R-:W-:Y:S01]  /*a220*/  STG.E.U8 desc[UR36][R2.64], R18 ;  /* 0x0000001202007986 */ /* 0x000fe2000c101124 */
[----:B------:R-:W-:Y:S05]  /*a230*/  EXIT ;  /* 0x000000000000794d */ /* 0x000fea0003800000 */
.L_x_13968:
        /* <DEDUP_REMOVED lines=8> */
.L_x_13972:
[----:B------:R-:W-:Y:S01]  /*a2c0*/  STG.E desc[UR36][R2.64], R18 ;  /* 0x0000001202007986 */ /* 0x000fe2000c101924 */
[----:B------:R-:W-:Y:S05]  /*a2d0*/  EXIT ;  /* 0x000000000000794d */ /* 0x000fea0003800000 */
.L_x_13971:
[----:B------:R-:W-:Y:S01]  /*a2e0*/  STG.E.U16 desc[UR36][R2.64], R18 ;  /* 0x0000001202007986 */ /* 0x000fe2000c101524 */
[----:B------:R-:W-:Y:S05]  /*a2f0*/  EXIT ;  /* 0x000000000000794d */ /* 0x000fea0003800000 */
.L_x_13967:
        /* <DEDUP_REMOVED lines=9> */
.L_x_13974:
[----:B------:R-:W0:Y:S02]  /*a390*/  I2F.S64 R0, R18 ;  /* 0x0000001200007312 */ /* 0x000e240000301400 */
[----:B0-----:R-:W-:-:S05]  /*a3a0*/  F2FP.F16.F32.PACK_AB R0, RZ, R0 ;  /* 0x00000000ff00723e */ /* 0x001fca00000000ff */
[----:B------:R-:W-:Y:S01]  /*a3b0*/  STG.E.U16 desc[UR36][R2.64], R0 ;  /* 0x0000000002007986 */ /* 0x000fe2000c101524 */
[----:B------:R-:W-:Y:S05]  /*a3c0*/  EXIT ;  /* 0x000000000000794d */ /* 0x000fea0003800000 */
.L_x_13973:
        /* <DEDUP_REMOVED lines=10> */
.L_x_13976:
[----:B------:R-:W0:Y:S02]  /*a470*/  I2F.S64 R18, R18 ;  /* 0x0000001200127312 */ /* 0x000e240000301400 */
[----:B0-----:R-:W-:-:S04]  /*a480*/  F2FP.F16.F32.PACK_AB R5, RZ, R18 ;  /* 0x00000012ff05723e */ /* 0x001fc800000000ff */
[----:B------:R-:W-:-:S05]  /*a490*/  PRMT R5, R5, 0x5410, RZ ;  /* 0x0000541005057816 */ /* 0x000fca00000000ff */
[----:B------:R-:W-:Y:S01]  /*a4a0*/  STG.E desc[UR36][R2.64], R5 ;  /* 0x0000000502007986 */ /* 0x000fe2000c101924 */
[----:B------:R-:W-:Y:S05]  /*a4b0*/  EXIT ;  /* 0x000000000000794d */ /* 0x000fea0003800000 */
.L_x_13975:
[----:B------:R-:W0:Y:S02]  /*a4c0*/  I2F.F64.S64 R18, R18 ;  /* 0x0000001200127312 */ /* 0x000e240000301c00 */
[----:B0-----:R-:W-:Y:S01]  /*a4d0*/  STG.E.64 desc[UR36][R2.64], R18 ;  /* 0x0000001202007986 */ /* 0x001fe2000c101b24 */
[----:B------:R-:W-:Y:S05]  /*a4e0*/  EXIT ;  /* 0x000000000000794d */ /* 0x000fea0003800000 */
.L_x_13966:
        /* <DEDUP_REMOVED lines=12> */
.L_x_13980:
        /* <DEDUP_REMOVED lines=18> */
.L_x_13983:
[----:B------:R-:W-:-:S04]  /*a6d0*/  SHF.R.U32.HI R5, RZ, 0x18, R5 ;  /* 0x00000018ff057819 */ /* 0x000fc80000011605 */
[----:B------:R-:W-:-:S07]  /*a6e0*/  LOP3.LUT R0, R0, 0x80, R5, 0xf8, !PT ;  /* 0x0000008000007812 */ /* 0x000fce00078ef805 */
.L_x_13982:
[----:B------:R-:W-:Y:S05]  /*a6f0*/  BSYNC.RECONVERGENT B0 ;  /* 0x0000000000007941 */ /* 0x000fea0003800200 */
.L_x_13981:
[----:B------:R-:W-:Y:S01]  /*a700*/  STG.E.U8 desc[UR36][R2.64], R0 ;  /* 0x0000000002007986 */ /* 0x000fe2000c101124 */
[----:B------:R-:W-:Y:S05]  /*a710*/  EXIT ;  /* 0x000000000000794d */ /* 0x000fea0003800000 */
.L_x_13979:
        /* <DEDUP_REMOVED lines=18> */
.L_x_13986:
[----:B------:R-:W-:-:S04]  /*a840*/  SHF.R.U32.HI R5, RZ, 0x18, R5 ;  /* 0x00000018ff057819 */ /* 0x000fc80000011605 */
[----:B------:R-:W-:-:S07]  /*a850*/  LOP3.LUT R0, R0, 0x80, R5, 0xf8, !PT ;  /* 0x0000008000007812 */ /* 0x000fce00078ef805 */
.L_x_13985:
[----:B------:R-:W-:Y:S05]  /*a860*/  BSYNC.RECONVERGENT B0 ;  /* 0x0000000000007941 */ /* 0x000fea0003800200 */
.L_x_13984:
[----:B------:R-:W-:Y:S01]  /*a870*/  STG.E.U8 desc[UR36][R2.64], R0 ;  /* 0x0000000002007986 */ /* 0x000fe2000c101124 */
[----:B------:R-:W-:Y:S05]  /*a880*/  EXIT ;  /* 0x000000000000794d */ /* 0x000fea0003800000 */
.L_x_13978:
        /* <DEDUP_REMOVED lines=22> */
.L_x_13988:
[----:B------:R-:W-:Y:S01]  /*a9f0*/  STG.E.64 desc[UR36][R2.64], R18 ;  /* 0x0000001202007986 */ /* 0x000fe2000c101b24 */
[----:B------:R-:W-:Y:S05]  /*aa00*/  EXIT ;  /* 0x000000000000794d */ /* 0x000fea0003800000 */
.L_x_13987:
[----:B------:R-:W-:Y:S01]  /*aa10*/  STG.E desc[UR36][R2.64], R18 ;  /* 0x0000001202007986 */ /* 0x000fe2000c101924 */
[----:B------:R-:W-:Y:S05]  /*aa20*/  EXIT ;  /* 0x000000000000794d */ /* 0x000fea0003800000 */
.L_x_13977:
        /* <DEDUP_REMOVED lines=11> */
.L_x_13990:
[----:B------:R-:W0:Y:S01]  /*aae0*/  I2F.F64.S64 R4, R18 ;  /* 0x0000001200047312 */ /* 0x000e220000301c00 */
[----:B------:R-:W-:-:S05]  /*aaf0*/  CS2R R6, SRZ ;  /* 0x0000000000067805 */ /* 0x000fca000001ff00 */
[----:B0-----:R-:W-:Y:S01]  /*ab00*/  STG.E.128 desc[UR36][R2.64], R4 ;  /* 0x0000000402007986 */ /* 0x001fe2000c101d24 */
[----:B------:R-:W-:Y:S05]  /*ab10*/  EXIT ;  /* 0x000000000000794d */ /* 0x000fea0003800000 */
.L_x_13989:
[----:B------:R-:W-:-:S13]  /*ab20*/  ISETP.NE.AND P0, PT, R0, 0xf, PT ;  /* 0x0000000f0000780c */ /* 0x000fda0003f05270 */
[----:B------:R-:W-:Y:S05]  /*ab30*/  @!P0 BRA `(.L_x_13991) ;  /* 0x0000000000e88947 */ /* 0x000fea0003800000 */
[----:B------:R-:W-:-:S13]  /*ab40*/  ISETP.NE.AND P0, PT, R0, 0x17, PT ;  /* 0x000000170000780c */ /* 0x000fda0003f05270 */
[----:B------:R-:W-:Y:S05]  /*ab50*/  @!P0 BRA `(.L_x_13992) ;  /* 0x0000000000908947 */ /* 0x000fea0003800000 */
[----:B------:R-:W-:-:S13]  /*ab60*/  ISETP.NE.AND P0, PT, R0, 0x18, PT ;  /* 0x000000180000780c */ /* 0x000fda0003f05270 */
[----:B------:R-:W-:Y:S05]  /*ab70*/  @!P0 BRA `(.L_x_13993) ;  /* 0x0000000000448947 */ /* 0x000fea0003800000 */
.L_x_13970:
        /* <DEDUP_REMOVED lines=16> */
.L_x_13994:
[----:B------:R-:W-:Y:S05]  /*ac80*/  EXIT ;  /* 0x000000000000794d */ /* 0x000fea0003800000 */
.L_x_13993:
        /* <DEDUP_REMOVED lines=13> */
.L_x_13996:
[----:B------:R-:W-:Y:S05]  /*ad60*/  BSYNC.RECONVERGENT B0 ;  /* 0x0000000000007941 */ /* 0x000fea0003800200 */
.L_x_13995:
[----:B------:R-:W-:-:S05]  /*ad70*/  LOP3.LUT R5, R0, 0x80, R5, 0xf8, !PT ;  /* 0x0000008000057812 */ /* 0x000fca00078ef805 */
[----:B------:R-:W-:Y:S01]  /*ad80*/  STG.E.U8 desc[UR36][R2.64], R5 ;  /* 0x0000000502007986 */ /* 0x000fe2000c101124 */
[----:B------:R-:W-:Y:S05]  /*ad90*/  EXIT ;  /* 0x000000000000794d */ /* 0x000fea0003800000 */
.L_x_13992:
        /* <DEDUP_REMOVED lines=12> */
.L_x_13998:
[----:B------:R-:W-:Y:S01]  /*ae60*/  IMAD.MOV.U32 R0, RZ, RZ, 0x7f ;  /* 0x0000007fff007424 */ /* 0x000fe200078e00ff */
[----:B------:R-:W-:-:S04]  /*ae70*/  ISETP.GT.U32.AND P0, PT, R4, 0x7f800000, PT ;  /* 0x7f8000000400780c */ /* 0x000fc80003f04070 */
[----:B------:R-:W-:-:S09]  /*ae80*/  SEL R0, R0, 0x7c, P0 ;  /* 0x0000007c00007807 */ /* 0x000fd20000000000 */
.L_x_13999:
[----:B------:R-:W-:Y:S05]  /*ae90*/  BSYNC.RECONVERGENT B0 ;  /* 0x0000000000007941 */ /* 0x000fea0003800200 */
.L_x_13997:
[----:B------:R-:W-:-:S04]  /*aea0*/  SHF.R.U32.HI R5, RZ, 0x18, R5 ;  /* 0x00000018ff057819 */ /* 0x000fc80000011605 */
[----:B------:R-:W-:-:S05]  /*aeb0*/  LOP3.LUT R5, R0, 0x80, R5, 0xf8, !PT ;  /* 0x0000008000057812 */ /* 0x000fca00078ef805 */
[----:B------:R-:W-:Y:S01]  /*aec0*/  STG.E.U8 desc[UR36][R2.64], R5 ;  /* 0x0000000502007986 */ /* 0x000fe2000c101124 */
[----:B------:R-:W-:Y:S05]  /*aed0*/  EXIT ;  /* 0x000000000000794d */ /* 0x000fea0003800000 */
.L_x_13991:
[----:B------:R-:W0:Y:S02]  /*aee0*/  I2F.S64 R0, R18 ;  /* 0x0000001200007312 */ /* 0x000e240000301400 */
[----:B0-----:R-:W-:-:S05]  /*aef0*/  F2FP.BF16.F32.PACK_AB R0, RZ, R0 ;  /* 0x00000000ff00723e */ /* 0x001fca00000010ff */
[----:B------:R-:W-:Y:S01]  /*af00*/  STG.E.U16 desc[UR36][R2.64], R0 ;  /* 0x0000000002007986 */ /* 0x000fe2000c101524 */
[----:B------:R-:W-:Y:S05]  /*af10*/  EXIT ;  /* 0x000000000000794d */ /* 0x000fea0003800000 */
.L_x_14000:
        /* <DEDUP_REMOVED lines=14> */
.L_x_19076:


//--------------------- .text._ZN2at6native18elementwise_kernelILi128ELi2EZNS0_22gpu_kernel_impl_nocastIZZNS0_73_GLOBAL__N__c8866d80_35_SparseBinaryOpIntersectionKernel_cu_b2145a98_327142_sparse_binary_op_intersection_kernel_implINS3_18CUDAKernelLauncherENS3_36CUDAValueSelectionIntersectionKernelINS3_9RhsProjOpEEElLl8EEEvRNS_6TensorERKS9_SC_RKSt6vectorIlSaIlEERKSt8optionalIS9_ESL_bbENKUlvE1_clEvEUllE_EEvRNS_18TensorIteratorBaseERKT_EUliE_EEviT1_ --------------------------
	.section	.text._ZN2at6native18elementwise_kernelILi128ELi2EZNS0_22gpu_kernel_impl_nocastIZZNS0_73_GLOBAL__N__c8866d80_35_SparseBinaryOpIntersectionKernel_cu_b2145a98_327142_sparse_binary_op_intersection_kernel_implINS3_18CUDAKernelLauncherENS3_36CUDAValueSelectionIntersectionKernelINS3_9RhsProjOpEEElLl8EEEvRNS_6TensorERKS9_SC_RKSt6vectorIlSaIlEERKSt8optionalIS9_ESL_bbENKUlvE1_clEvEUllE_EEvRNS_18TensorIteratorBaseERKT_EUliE_EEviT1_,"ax",@progbits
	.align	128
        .global         _ZN2at6native18elementwise_kernelILi128ELi2EZNS0_22gpu_kernel_impl_nocastIZZNS0_73_GLOBAL__N__c8866d80_35_SparseBinaryOpIntersectionKernel_cu_b2145a98_327142_sparse_binary_op_intersection_kernel_implINS3_18CUDAKernelLauncherENS3_36CUDAValueSelectionIntersectionKernelINS3_9RhsProjOpEEElLl8EEEvRNS_6TensorERKS9_SC_RKSt6vectorIlSaIlEERKSt8optionalIS9_ESL_bbENKUlvE1_clEvEUllE_EEvRNS_18TensorIteratorBaseERKT_EUliE_EEviT1_
        .type           _ZN2at6native18elementwise_kernelILi128ELi2EZNS0_22gpu_kernel_impl_nocastIZZNS0_73_GLOBAL__N__c8866d80_35_SparseBinaryOpIntersectionKernel_cu_b2145a98_327142_sparse_binary_op_intersection_kernel_implINS3_18CUDAKernelLauncherENS3_36CUDAValueSelectionIntersectionKernelINS3_9RhsProjOpEEElLl8EEEvRNS_6TensorERKS9_SC_RKSt6vectorIlSaIlEERKSt8optionalIS9_ESL_bbENKUlvE1_clEvEUllE_EEvRNS_18TensorIteratorBaseERKT_EUliE_EEviT1_,@function
        .size           _ZN2at6native18elementwise_kernelILi128ELi2EZNS0_22gpu_kernel_impl_nocastIZZNS0_73_GLOBAL__N__c8866d80_35_SparseBinaryOpIntersectionKernel_cu_b2145a98_327142_sparse_binary_op_intersection_kernel_implINS3_18CUDAKernelLauncherENS3_36CUDAValueSelectionIntersectionKernelINS3_9RhsProjOpEEElLl8EEEvRNS_6TensorERKS9_SC_RKSt6vectorIlSaIlEERKSt8optionalIS9_ESL_bbENKUlvE1_clEvEUllE_EEvRNS_18TensorIteratorBaseERKT_EUliE_EEviT1_,(.L_x_19077 - _ZN2at6native18elementwise_kernelILi128ELi2EZNS0_22gpu_kernel_impl_nocastIZZNS0_73_GLOBAL__N__c8866d80_35_SparseBinaryOpIntersectionKernel_cu_b2145a98_327142_sparse_binary_op_intersection_kernel_implINS3_18CUDAKernelLauncherENS3_36CUDAValueSelectionIntersectionKernelINS3_9RhsProjOpEEElLl8EEEvRNS_6TensorERKS9_SC_RKSt6vectorIlSaIlEERKSt8optionalIS9_ESL_bbENKUlvE1_clEvEUllE_EEvRNS_18TensorIteratorBaseERKT_EUliE_EEviT1_)
        .other          _ZN2at6native18elementwise_kernelILi128ELi2EZNS0_22gpu_kernel_impl_nocastIZZNS0_73_GLOBAL__N__c8866d80_35_SparseBinaryOpIntersectionKernel_cu_b2145a98_327142_sparse_binary_op_intersection_kernel_implINS3_18CUDAKernelLauncherENS3_36CUDAValueSelectionIntersectionKernelINS3_9RhsProjOpEEElLl8EEEvRNS_6TensorERKS9_SC_RKSt6vectorIlSaIlEERKSt8optionalIS9_ESL_bbENKUlvE1_clEvEUllE_EEvRNS_18TensorIteratorBaseERKT_EUliE_EEviT1_,@"STO_CUDA_ENTRY STV_DEFAULT"
_ZN2at6native18elementwise_kernelILi128ELi2EZNS0_22gpu_kernel_impl_nocastIZZNS0_73_GLOBAL__N__c8866d80_35_SparseBinaryOpIntersectionKernel_cu_b2145a98_327142_sparse_binary_op_intersection_kernel_implINS3_18CUDAKernelLauncherENS3_36CUDAValueSelectionIntersectionKernelINS3_9RhsProjOpEEElLl8EEEvRNS_6TensorERKS9_SC_RKSt6vectorIlSaIlEERKSt8optionalIS9_ESL_bbENKUlvE1_clEvEUllE_EEvRNS_18TensorIteratorBaseERKT_EUliE_EEviT1_:
.text._ZN2at6native18elementwise_kernelILi128ELi2EZNS0_22gpu_kernel_impl_nocastIZZNS0_73_GLOBAL__N__c8866d80_35_SparseBinaryOpIntersectionKernel_cu_b2145a98_327142_sparse_binary_op_intersection_kernel_implINS3_18CUDAKernelLauncherENS3_36CUDAValueSelectionIntersectionKernelINS3_9RhsProjOpEEElLl8EEEvRNS_6TensorERKS9_SC_RKSt6vectorIlSaIlEERKSt8optionalIS9_ESL_bbENKUlvE1_clEvEUllE_EEvRNS_18TensorIteratorBaseERKT_EUliE_EEviT1_:
        /* <DEDUP_REMOVED lines=19> */
.L_x_14002:
        /* <DEDUP_REMOVED lines=40> */
.L_x_14007:
        /* <DEDUP_REMOVED lines=71> */
.L_x_14006:
        /* <DEDUP_REMOVED lines=48> */
.L_x_14009:
        /* <DEDUP_REMOVED lines=32> */
.L_x_14010:
        /* <DEDUP_REMOVED lines=15> */
.L_x_14008:
[----:B------:R-:W0:Y:S01]  /*0e10*/  LDC.64 R2, c[0x0][0x580] ;  /* 0x00016000ff027b82 */ /* 0x000e220000000a00 */
[----:B------:R-:W-:Y:S01]  /*0e20*/  IADD3 R31, PT, PT, R31, 0x80, RZ ;  /* 0x000000801f1f7810 */ /* 0x000fe20007ffe0ff */
[----:B0-----:R0:W-:Y:S06]  /*0e30*/  STG.E.64 desc[UR8][R2.64], R28 ;  /* 0x0000001c02007986 */ /* 0x0011ec000c101b08 */
.L_x_14005:
[----:B------:R-:W-:Y:S05]  /*0e40*/  BSYNC.RECONVERGENT B0 ;  /* 0x0000000000007941 */ /* 0x000fea0003800200 */
.L_x_14004:
        /* <DEDUP_REMOVED lines=28> */
.L_x_14012:
        /* <DEDUP_REMOVED lines=72> */
.L_x_14011:
        /* <DEDUP_REMOVED lines=50> */
.L_x_14014:
        /* <DEDUP_REMOVED lines=32> */
.L_x_14015:
        /* <DEDUP_REMOVED lines=15> */
.L_x_14013:
[----:B------:R-:W0:Y:S02]  /*1aa0*/  LDC.64 R2, c[0x0][0x580] ;  /* 0x00016000ff027b82 */ /* 0x000e240000000a00 */
[----:B0-----:R-:W-:Y:S01]  /*1ab0*/  STG.E.64 desc[UR8][R2.64], R36 ;  /* 0x0000002402007986 */ /* 0x001fe2000c101b08 */
[----:B------:R-:W-:Y:S05]  /*1ac0*/  EXIT ;  /* 0x000000000000794d */ /* 0x000fea0003800000 */
.L_x_14003:
[----:B------:R-:W0:Y:S02]  /*1ad0*/  LDCU UR4, c[0x0][0x380] ;  /* 0x00007000ff0477ac */ /* 0x000e240008000800 */
[----:B0-----:R-:W-:-:S13]  /*1ae0*/  ISETP.GE.AND P0, PT, R31, UR4, PT ;  /* 0x000000041f007c0c */ /* 0x001fda000bf06270 */
[----:B------:R-:W-:Y:S05]  /*1af0*/  @P0 EXIT ;  /* 0x000000000000094d */ /* 0x000fea0003800000 */
[----:B------:R-:W0:Y:S02]  /*1b00*/  LDC.64 R2, c[0x0][0x580] ;  /* 0x00016000ff027b82 */ /* 0x000e240000000a00 */
[----:B0-----:R-:W-:Y:S01]  /*1b10*/  STG.E.64 desc[UR8][R2.64], RZ ;  /* 0x000000ff02007986 */ /* 0x001fe2000c101b08 */
[----:B------:R-:W-:Y:S05]  /*1b20*/  EXIT ;  /* 0x000000000000794d */ /* 0x000fea0003800000 */
.L_x_14001:
        /* <DEDUP_REMOVED lines=284> */
.L_x_14019:
[----:B------:R-:W0:Y:S01]  /*2cf0*/  LDCU.64 UR6, c[0x0][0x580] ;  /* 0x0000b000ff0677ac */ /* 0x000e220008000a00 */
[----:B------:R-:W-:Y:S01]  /*2d00*/  VIADD R31, R31, 0x80 ;  /* 0x000000801f1f7836 */ /* 0x000fe20000000000 */
[----:B0-----:R-:W-:-:S04]  /*2d10*/  IADD3 R4, P0, PT, R3, UR6, RZ ;  /* 0x0000000603047c10 */ /* 0x001fc8000ff1e0ff */
[----:B------:R-:W-:-:S05]  /*2d20*/  IADD3.X R5, PT, PT, RZ, UR7, RZ, P0, !PT ;  /* 0x00000007ff057c10 */ /* 0x000fca00087fe4ff */
[----:B------:R0:W-:Y:S04]  /*2d30*/  STG.E.64 desc[UR8][R4.64], RZ ;  /* 0x000000ff04007986 */ /* 0x0001e8000c101b08 */
.L_x_14018:
[----:B------:R-:W-:Y:S05]  /*2d40*/  BSYNC.RECONVERGENT B0 ;  /* 0x0000000000007941 */ /* 0x000fea0003800200 */
.L_x_14017:
        /* <DEDUP_REMOVED lines=275> */
.L_x_14020:
[----:B------:R-:W0:Y:S02]  /*3e80*/  LDCU.64 UR4, c[0x0][0x580] ;  /* 0x0000b000ff0477ac */ /* 0x000e240008000a00 */
[----:B0-----:R-:W-:-:S04]  /*3e90*/  IADD3 R2, P0, PT, R0, UR4, RZ ;  /* 0x0000000400027c10 */ /* 0x001fc8000ff1e0ff */
[----:B------:R-:W-:-:S05]  /*3ea0*/  IADD3.X R3, PT, PT, RZ, UR5, RZ, P0, !PT ;  /* 0x00000005ff037c10 */ /* 0x000fca00087fe4ff */
[----:B------:R-:W-:Y:S01]  /*3eb0*/  STG.E.64 desc[UR8][R2.64], RZ ;  /* 0x000000ff02007986 */ /* 0x000fe2000c101b08 */
[----:B------:R-:W-:Y:S05]  /*3ec0*/  EXIT ;  /* 0x000000000000794d */ /* 0x000fea0003800000 */
.L_x_14016:
        /* <DEDUP_REMOVED lines=311> */
.L_x_14024:
        /* <DEDUP_REMOVED lines=30> */
.L_x_14026:
        /* <DEDUP_REMOVED lines=70> */
.L_x_14025:
        /* <DEDUP_REMOVED lines=48> */
.L_x_14028:
        /* <DEDUP_REMOVED lines=32> */
.L_x_14029:
        /* <DEDUP_REMOVED lines=15> */
.L_x_14027:
[----:B------:R-:W0:Y:S01]  /*5e70*/  LDCU.64 UR4, c[0x0][0x580] ;  /* 0x0000b000ff0477ac */ /* 0x000e220008000a00 */
[----:B------:R-:W-:Y:S02]  /*5e80*/  IADD3 R31, PT, PT, R31, 0x80, RZ ;  /* 0x000000801f1f7810 */ /* 0x000fe40007ffe0ff */
[----:B0-----:R-:W-:-:S04]  /*5e90*/  IADD3 R2, P0, PT, R27, UR4, RZ ;  /* 0x000000041b027c10 */ /* 0x001fc8000ff1e0ff */
[----:B------:R-:W-:-:S05]  /*5ea0*/  IADD3.X R3, PT, PT, RZ, UR5, RZ, P0, !PT ;  /* 0x00000005ff037c10 */ /* 0x000fca00087fe4ff */
[----:B------:R0:W-:Y:S04]  /*5eb0*/  STG.E.64 desc[UR8][R2.64], R28 ;  /* 0x0000001c02007986 */ /* 0x0001e8000c101b08 */
.L_x_14023:
[----:B------:R-:W-:Y:S05]  /*5ec0*/  BSYNC.RECONVERGENT B0 ;  /* 0x0000000000007941 */ /* 0x000fea0003800200 */
.L_x_14022:
        /* <DEDUP_REMOVED lines=299> */
.L_x_14030:
        /* <DEDUP_REMOVED lines=31> */
.L_x_14032:
        /* <DEDUP_REMOVED lines=70> */
.L_x_14031:
        /* <DEDUP_REMOVED lines=49> */
.L_x_14034:
        /* <DEDUP_REMOVED lines=32> */
.L_x_14035:
        /* <DEDUP_REMOVED lines=15> */
.L_x_14033:
[----:B------:R-:W-:Y:S01]  /*7dd0*/  STG.E.64 desc[UR8][R4.64], R10 ;  /* 0x0000000a04007986 */ /* 0x000fe2000c101b08 */
[----:B------:R-:W-:Y:S05]  /*7de0*/  EXIT ;  /* 0x000000000000794d */ /* 0x000fea0003800000 */
.L_x_14021:
        /* <DEDUP_REMOVED lines=279> */
.L_x_14038:
[----:B------:R-:W0:Y:S01]  /*8f60*/  LDCU.64 UR6, c[0x0][0x580] ;  /* 0x0000b000ff0677ac */ /* 0x000e220008000a00 */
[----:B------:R-:W-:Y:S02]  /*8f70*/  IADD3 R31, PT, PT, R31, 0x80, RZ ;  /* 0x000000801f1f7810 */ /* 0x000fe40007ffe0ff */
[----:B0-----:R-:W-:-:S04]  /*8f80*/  IADD3 R4, P0, PT, R3, UR6, RZ ;  /* 0x0000000603047c10 */ /* 0x001fc8000ff1e0ff */
[----:B------:R-:W-:-:S05]  /*8f90*/  IADD3.X R5, PT, PT, RZ, UR7, RZ, P0, !PT ;  /* 0x00000007ff057c10 */ /* 0x000fca00087fe4ff */
[----:B------:R0:W-:Y:S04]  /*8fa0*/  STG.E.64 desc[UR8][R4.64], RZ ;  /* 0x000000ff04007986 */ /* 0x0001e8000c101b08 */
.L_x_14037:
[----:B------:R-:W-:Y:S05]  /*8fb0*/  BSYNC.RECONVERGENT B0 ;  /* 0x0000000000007941 */ /* 0x000fea0003800200 */
.L_x_14036:
        /* <DEDUP_REMOVED lines=275> */
.L_x_14039:
[----:B------:R-:W0:Y:S02]  /*a0f0*/  LDCU.64 UR4, c[0x0][0x580] ;  /* 0x0000b000ff0477ac */ /* 0x000e240008000a00 */
[----:B0-----:R-:W-:-:S04]  /*a100*/  IADD3 R2, P0, PT, R0, UR4, RZ ;  /* 0x0000000400027c10 */ /* 0x001fc8000ff1e0ff */
[----:B------:R-:W-:-:S05]  /*a110*/  IADD3.X R3, PT, PT, RZ, UR5, RZ, P0, !PT ;  /* 0x00000005ff037c10 */ /* 0x000fca00087fe4ff */
[----:B------:R-:W-:Y:S01]  /*a120*/  STG.E.64 desc[UR8][R2.64], RZ ;  /* 0x000000ff02007986 */ /* 0x000fe2000c101b08 */
[----:B------:R-:W-:Y:S05]  /*a130*/  EXIT ;  /* 0x000000000000794d */ /* 0x000fea0003800000 */
.L_x_14040:
        /* <DEDUP_REMOVED lines=12> */
.L_x_19077:


//--------------------- .text._ZN2at6native27unrolled_elementwise_kernelIZZNS0_73_GLOBAL__N__c8866d80_35_SparseBinaryOpIntersectionKernel_cu_b2145a98_327142_sparse_binary_op_intersection_kernel_implINS2_18CUDAKernelLauncherENS2_36CUDAValueSelectionIntersectionKernelINS2_9RhsProjOpEEElLl8EEEvRNS_6TensorERKS8_SB_RKSt6vectorIlSaIlEERKSt8optionalIS8_ESK_bbENKUlvE1_clEvEUllE_St5arrayIPcLm2EELi4E23TrivialOffsetCalculatorILi1EjESR_NS0_6memory15LoadWithoutCastENSS_16StoreWithoutCastEEEviT_T0_T2_T3_T4_T5_ --------------------------
	.section	.text._ZN2at6native27unrolled_elementwise_kernelIZZNS0_73_GLOBAL__N__c8866d80_35_SparseBinaryOpIntersectionKernel_cu_b2145a98_327142_sparse_binary_op_intersection_kernel_implINS2_18CUDAKernelLauncherENS2_36CUDAValueSelectionIntersectionKernelINS2_9RhsProjOpEEElLl8EEEvRNS_6TensorERKS8_SB_RKSt6vectorIlSaIlEERKSt8optionalIS8_ESK_bbENKUlvE1_clEvEUllE_St5arrayIPcLm2EELi4E23TrivialOffsetCalculatorILi1EjESR_NS0_6memory15LoadWithoutCastENSS_16StoreWithoutCastEEEviT_T0_T2_T3_T4_T5_,"ax",@progbits
	.align	128
        .global         _ZN2at6native27unrolled_elementwise_kernelIZZNS0_73_GLOBAL__N__c8866d80_35_SparseBinaryOpIntersectionKernel_cu_b2145a98_327142_sparse_binary_op_intersection_kernel_implINS2_18CUDAKernelLauncherENS2_36CUDAValueSelectionIntersectionKernelINS2_9RhsProjOpEEElLl8EEEvRNS_6TensorERKS8_SB_RKSt6vectorIlSaIlEERKSt8optionalIS8_ESK_bbENKUlvE1_clEvEUllE_St5arrayIPcLm2EELi4E23TrivialOffsetCalculatorILi1EjESR_NS0_6memory15LoadWithoutCastENSS_16StoreWithoutCastEEEviT_T0_T2_T3_T4_T5_
        .type           _ZN2at6native27unrolled_elementwise_kernelIZZNS0_73_GLOBAL__N__c8866d80_35_SparseBinaryOpIntersectionKernel_cu_b2145a98_327142_sparse_binary_op_intersection_kernel_implINS2_18CUDAKernelLauncherENS2_36CUDAValueSelectionIntersectionKernelINS2_9RhsProjOpEEElLl8EEEvRNS_6TensorERKS8_SB_RKSt6vectorIlSaIlEERKSt8optionalIS8_ESK_bbENKUlvE1_clEvEUllE_St5arrayIPcLm2EELi4E23TrivialOffsetCalculatorILi1EjESR_NS0_6memory15LoadWithoutCastENSS_16StoreWithoutCastEEEviT_T0_T2_T3_T4_T5_,@function
        .size           _ZN2at6native27unrolled_elementwise_kernelIZZNS0_73_GLOBAL__N__c8866d80_35_SparseBinaryOpIntersectionKernel_cu_b2145a98_327142_sparse_binary_op_intersection_kernel_implINS2_18CUDAKernelLauncherENS2_36CUDAValueSelectionIntersectionKernelINS2_9RhsProjOpEEElLl8EEEvRNS_6TensorERKS8_SB_RKSt6vectorIlSaIlEERKSt8optionalIS8_ESK_bbENKUlvE1_clEvEUllE_St5arrayIPcLm2EELi4E23TrivialOffsetCalculatorILi1EjESR_NS0_6memory15LoadWithoutCastENSS_16StoreWithoutCastEEEviT_T0_T2_T3_T4_T5_,(.L_x_19078 - _ZN2at6native27unrolled_elementwise_kernelIZZNS0_73_GLOBAL__N__c8866d80_35_SparseBinaryOpIntersectionKernel_cu_b2145a98_327142_sparse_binary_op_intersection_kernel_implINS2_18CUDAKernelLauncherENS2_36CUDAValueSelectionIntersectionKernelINS2_9RhsProjOpEEElLl8EEEvRNS_6TensorERKS8_SB_RKSt6vectorIlSaIlEERKSt8optionalIS8_ESK_bbENKUlvE1_clEvEUllE_St5arrayIPcLm2EELi4E23TrivialOffsetCalculatorILi1EjESR_NS0_6memory15LoadWithoutCastENSS_16StoreWithoutCastEEEviT_T0_T2_T3_T4_T5_)
        .other          _ZN2at6native27unrolled_elementwise_kernelIZZNS0_73_GLOBAL__N__c8866d80_35_SparseBinaryOpIntersectionKernel_cu_b2145a98_327142_sparse_binary_op_intersection_kernel_implINS2_18CUDAKernelLauncherENS2_36CUDAValueSelectionIntersectionKernelINS2_9RhsProjOpEEElLl8EEEvRNS_6TensorERKS8_SB_RKSt6vectorIlSaIlEERKSt8optionalIS8_ESK_bbENKUlvE1_clEvEUllE_St5arrayIPcLm2EELi4E23TrivialOffsetCalculatorILi1EjESR_NS0_6memory15LoadWithoutCastENSS_16StoreWithoutCastEEEviT_T0_T2_T3_T4_T5_,@"STO_CUDA_ENTRY STV_DEFAULT"
_ZN2at6native27unrolled_elementwise_kernelIZZNS0_73_GLOBAL__N__c8866d80_35_SparseBinaryOpIntersectionKernel_cu_b2145a98_327142_sparse_binary_op_intersection_kernel_implINS2_18CUDAKernelLauncherENS2_36CUDAValueSelectionIntersectionKernelINS2_9RhsProjOpEEElLl8EEEvRNS_6TensorERKS8_SB_RKSt6vectorIlSaIlEERKSt8optionalIS8_ESK_bbENKUlvE1_clEvEUllE_St5arrayIPcLm2EELi4E23TrivialOffsetCalculatorILi1EjESR_NS0_6memory15LoadWithoutCastENSS_16StoreWithoutCastEEEviT_T0_T2_T3_T4_T5_:
.text._ZN2at6native27unrolled_elementwise_kernelIZZNS0_73_GLOBAL__N__c8866d80_35_SparseBinaryOpIntersectionKernel_cu_b2145a98_327142_sparse_binary_op_intersection_kernel_implINS2_18CUDAKernelLauncherENS2_36CUDAValueSelectionIntersectionKernelINS2_9RhsProjOpEEElLl8EEEvRNS_6TensorERKS8_SB_RKSt6vectorIlSaIlEERKSt8optionalIS8_ESK_bbENKUlvE1_clEvEUllE_St5arrayIPcLm2EELi4E23TrivialOffsetCalculatorILi1EjESR_NS0_6memory15LoadWithoutCastENSS_16StoreWithoutCastEEEviT_T0_T2_T3_T4_T5_:
        /* <DEDUP_REMOVED lines=99> */
.L_x_14044:
        /* <DEDUP_REMOVED lines=74> */
.L_x_14043:
        /* <DEDUP_REMOVED lines=57> */
.L_x_14045:
        /* <DEDUP_REMOVED lines=39> */
.L_x_14046:
        /* <DEDUP_REMOVED lines=19> */
.L_x_14042:
[----:B------:R-:W-:Y:S05]  /*1200*/  BSYNC.RECONVERGENT B0 ;  /* 0x0000000000007941 */ /* 0x000fea0003800200 */
.L_x_14041:
        /* <DEDUP_REMOVED lines=40> */
.L_x_14050:
        /* <DEDUP_REMOVED lines=78> */
.L_x_14049:
        /* <DEDUP_REMOVED lines=58> */
.L_x_14051:
        /* <DEDUP_REMOVED lines=42> */
.L_x_14052:
        /* <DEDUP_REMOVED lines=20> */
.L_x_14048:
[----:B0-----:R-:W-:Y:S05]  /*20f0*/  BSYNC.RECONVERGENT B0 ;  /* 0x0000000000007941 */ /* 0x001fea0003800200 */
.L_x_14047:
        /* <DEDUP_REMOVED lines=40> */
.L_x_14056:
        /* <DEDUP_REMOVED lines=74> */
.L_x_14055:
        /* <DEDUP_REMOVED lines=53> */
.L_x_14057:
        /* <DEDUP_REMOVED lines=38> */
.L_x_14058:
        /* <DEDUP_REMOVED lines=17> */
.L_x_14054:
[----:B0-----:R-:W-:Y:S05]  /*2ee0*/  BSYNC.RECONVERGENT B0 ;  /* 0x0000000000007941 */ /* 0x001fea0003800200 */
.L_x_14053:
        /* <DEDUP_REMOVED lines=37> */
.L_x_14062:
        /* <DEDUP_REMOVED lines=78> */
.L_x_14061:
        /* <DEDUP_REMOVED lines=56> */
.L_x_14063:
        /* <DEDUP_REMOVED lines=42> */
.L_x_14064:
        /* <DEDUP_REMOVED lines=20> */
.L_x_14060:
[----:B0-----:R-:W-:Y:S05]  /*3d80*/  BSYNC.RECONVERGENT B0 ;  /* 0x0000000000007941 */ /* 0x001fea0003800200 */
.L_x_14059:
        /* <DEDUP_REMOVED lines=22> */
.L_x_14067:
[----:B------:R-:W-:Y:S05]  /*3ef0*/  BSYNC.RELIABLE B1 ;  /* 0x0000000000017941 */ /* 0x000fea0003800100 */
.L_x_14066:
[----:B------:R-:W-:Y:S02]  /*3f00*/  ISETP.GE.AND P0, PT, R2, UR9, PT ;  /* 0x0000000902007c0c */ /* 0x000fe4000bf06270 */
[----:B------:R-:W-:-:S11]  /*3f10*/  MOV R3, UR15 ;  /* 0x0000000f00037c02 */ /* 0x000fd60008000f00 */
[----:B0-----:R-:W0:Y:S01]  /*3f20*/  @!P0 LDC.64 R6, c[0x0][0x3f0] ;  /* 0x0000fc00ff068b82 */ /* 0x001e220000000a00 */
[----:B------:R-:W-:Y:S01]  /*3f30*/  @!P0 LEA R3, R3, R2, 0x9 ;  /* 0x0000000203038211 */ /* 0x000fe200078e48ff */
[----:B------:R-:W-:-:S04]  /*3f40*/  @!P0 VIADD R2, R2, 0x80 ;  /* 0x0000008002028836 */ /* 0x000fc80000000000 */
[----:B0-----:R-:W-:-:S05]  /*3f50*/  @!P0 IMAD.WIDE.U32 R6, R3, 0x8, R6 ;  /* 0x0000000803068825 */ /* 0x001fca00078e0006 */
[----:B------:R1:W-:Y:S02]  /*3f60*/  @!P0 STG.E.64 desc[UR10][R6.64], R4 ;  /* 0x0000000406008986 */ /* 0x0003e4000c101b0a */
.L_x_14068:
[----:B------:R-:W-:Y:S05]  /*3f70*/  BSYNC.RECONVERGENT B0 ;  /* 0x0000000000007941 */ /* 0x000fea0003800200 */
.L_x_14065:
        /* <DEDUP_REMOVED lines=9> */
.L_x_14069:
        /* <DEDUP_REMOVED lines=15> */
.L_x_19078:


//--------------------- .text._ZN2at6native29vectorized_elementwise_kernelILi2EZZNS0_73_GLOBAL__N__c8866d80_35_SparseBinaryOpIntersectionKernel_cu_b2145a98_327142_sparse_binary_op_intersection_kernel_implINS2_18CUDAKernelLauncherENS2_36CUDAValueSelectionIntersectionKernelINS2_9RhsProjOpEEElLl8EEEvRNS_6TensorERKS8_SB_RKSt6vectorIlSaIlEERKSt8optionalIS8_ESK_bbENKUlvE1_clEvEUllE_St5arrayIPcLm2EEEEviT0_T1_ --------------------------
	.section	.text._ZN2at6native29vectorized_elementwise_kernelILi2EZZNS0_73_GLOBAL__N__c8866d80_35_SparseBinaryOpIntersectionKernel_cu_b2145a98_327142_sparse_binary_op_intersection_kernel_implINS2_18CUDAKernelLauncherENS2_36CUDAValueSelectionIntersectionKernelINS2_9RhsProjOpEEElLl8EEEvRNS_6TensorERKS8_SB_RKSt6vectorIlSaIlEERKSt8optionalIS8_ESK_bbENKUlvE1_clEvEUllE_St5arrayIPcLm2EEEEviT0_T1_,"ax",@progbits
	.align	128
        .global         _ZN2at6native29vectorized_elementwise_kernelILi2EZZNS0_73_GLOBAL__N__c8866d80_35_SparseBinaryOpIntersectionKernel_cu_b2145a98_327142_sparse_binary_op_intersection_kernel_implINS2_18CUDAKernelLauncherENS2_36CUDAValueSelectionIntersectionKernelINS2_9RhsProjOpEEElLl8EEEvRNS_6TensorERKS8_SB_RKSt6vectorIlSaIlEERKSt8optionalIS8_ESK_bbENKUlvE1_clEvEUllE_St5arrayIPcLm2EEEEviT0_T1_
        .type           _ZN2at6native29vectorized_elementwise_kernelILi2EZZNS0_73_GLOBAL__N__c8866d80_35_SparseBinaryOpIntersectionKernel_cu_b2145a98_327142_sparse_binary_op_intersection_kernel_implINS2_18CUDAKernelLauncherENS2_36CUDAValueSelectionIntersectionKernelINS2_9RhsProjOpEEElLl8EEEvRNS_6TensorERKS8_SB_RKSt6vectorIlSaIlEERKSt8optionalIS8_ESK_bbENKUlvE1_clEvEUllE_St5arrayIPcLm2EEEEviT0_T1_,@function
        .size           _ZN2at6native29vectorized_elementwise_kernelILi2EZZNS0_73_GLOBAL__N__c8866d80_35_SparseBinaryOpIntersectionKernel_cu_b2145a98_327142_sparse_binary_op_intersection_kernel_implINS2_18CUDAKernelLauncherENS2_36CUDAValueSelectionIntersectionKernelINS2_9RhsProjOpEEElLl8EEEvRNS_6TensorERKS8_SB_RKSt6vectorIlSaIlEERKSt8optionalIS8_ESK_bbENKUlvE1_clEvEUllE_St5arrayIPcLm2EEEEviT0_T1_,(.L_x_19079 - _ZN2at6native29vectorized_elementwise_kernelILi2EZZNS0_73_GLOBAL__N__c8866d80_35_SparseBinaryOpIntersectionKernel_cu_b2145a98_327142_sparse_binary_op_intersection_kernel_implINS2_18CUDAKernelLauncherENS2_36CUDAValueSelectionIntersectionKernelINS2_9RhsProjOpEEElLl8EEEvRNS_6TensorERKS8_SB_RKSt6vectorIlSaIlEERKSt8optionalIS8_ESK_bbENKUlvE1_clEvEUllE_St5arrayIPcLm2EEEEviT0_T1_)
        .other          _ZN2at6native29vectorized_elementwise_kernelILi2EZZNS0_73_GLOBAL__N__c8866d80_35_SparseBinaryOpIntersectionKernel_cu_b2145a98_327142_sparse_binary_op_intersection_kernel_implINS2_18CUDAKernelLauncherENS2_36CUDAValueSelectionIntersectionKernelINS2_9RhsProjOpEEElLl8EEEvRNS_6TensorERKS8_SB_RKSt6vectorIlSaIlEERKSt8optionalIS8_ESK_bbENKUlvE1_clEvEUllE_St5arrayIPcLm2EEEEviT0_T1_,@"STO_CUDA_ENTRY STV_DEFAULT"
_ZN2at6native29vectorized_elementwise_kernelILi2EZZNS0_73_GLOBAL__N__c8866d80_35_SparseBinaryOpIntersectionKernel_cu_b2145a98_327142_sparse_binary_op_intersection_kernel_implINS2_18CUDAKernelLauncherENS2_36CUDAValueSelectionIntersectionKernelINS2_9RhsProjOpEEElLl8EEEvRNS_6TensorERKS8_SB_RKSt6vectorIlSaIlEERKSt8optionalIS8_ESK_bbENKUlvE1_clEvEUllE_St5arrayIPcLm2EEEEviT0_T1_:
.text._ZN2at6native29vectorized_elementwise_kernelILi2EZZNS0_73_GLOBAL__N__c8866d80_35_SparseBinaryOpIntersectionKernel_cu_b2145a98_327142_sparse_binary_op_intersection_kernel_implINS2_18CUDAKernelLauncherENS2_36CUDAValueSelectionIntersectionKernelINS2_9RhsProjOpEEElLl8EEEvRNS_6TensorERKS8_SB_RKSt6vectorIlSaIlEERKSt8optionalIS8_ESK_bbENKUlvE1_clEvEUllE_St5arrayIPcLm2EEEEviT0_T1_:
        /* <DEDUP_REMOVED lines=134> */
.L_x_14074:
        /* <DEDUP_REMOVED lines=72> */
.L_x_14073:
        /* <DEDUP_REMOVED lines=52> */
.L_x_14075:
        /* <DEDUP_REMOVED lines=32> */
.L_x_14076:
        /* <DEDUP_REMOVED lines=15> */
.L_x_14072:
[----:B------:R-:W-:Y:S05]  /*1310*/  BSYNC.RECONVERGENT B0 ;  /* 0x0000000000007941 */ /* 0x000fea0003800200 */
.L_x_14071:
        /* <DEDUP_REMOVED lines=38> */
.L_x_14080:
        /* <DEDUP_REMOVED lines=72> */
.L_x_14079:
        /* <DEDUP_REMOVED lines=52> */
.L_x_14081:
        /* <DEDUP_REMOVED lines=32> */
.L_x_14082:
        /* <DEDUP_REMOVED lines=15> */
.L_x_14078:
[----:B------:R-:W-:Y:S05]  /*2030*/  BSYNC.RECONVERGENT B0 ;  /* 0x0000000000007941 */ /* 0x000fea0003800200 */
.L_x_14077:
        /* <DEDUP_REMOVED lines=37> */
.L_x_14086:
        /* <DEDUP_REMOVED lines=72> */
.L_x_14085:
        /* <DEDUP_REMOVED lines=52> */
.L_x_14087:
        /* <DEDUP_REMOVED lines=32> */
.L_x_14088:
        /* <DEDUP_REMOVED lines=16> */
.L_x_14084:
[----:B------:R-:W-:Y:S05]  /*2d50*/  BSYNC.RECONVERGENT B0 ;  /* 0x0000000000007941 */ /* 0x000fea0003800200 */
.L_x_14083:
        /* <DEDUP_REMOVED lines=37> */
.L_x_14092:
        /* <DEDUP_REMOVED lines=72> */
.L_x_14091:
        /* <DEDUP_REMOVED lines=51> */
.L_x_14093:
        /* <DEDUP_REMOVED lines=32> */
.L_x_14094:
        /* <DEDUP_REMOVED lines=16> */
.L_x_14090:
[----:B------:R-:W-:Y:S05]  /*3a60*/  BSYNC.RECONVERGENT B0 ;  /* 0x0000000000007941 */ /* 0x000fea0003800200 */
.L_x_14089:
        /* <DEDUP_REMOVED lines=37> */
.L_x_14098:
        /* <DEDUP_REMOVED lines=71> */
.L_x_14097:
        /* <DEDUP_REMOVED lines=51> */
.L_x_14099:
        /* <DEDUP_REMOVED lines=32> */
.L_x_14100:
        /* <DEDUP_REMOVED lines=16> */
.L_x_14096:
[----:B------:R-:W-:Y:S05]  /*4760*/  BSYNC.RECONVERGENT B0 ;  /* 0x0000000000007941 */ /* 0x000fea0003800200 */
.L_x_14095:
        /* <DEDUP_REMOVED lines=37> */
.L_x_14104:
        /* <DEDUP_REMOVED lines=71> */
.L_x_14103:
        /* <DEDUP_REMOVED lines=51> */
.L_x_14105:
        /* <DEDUP_REMOVED lines=32> */
.L_x_14106:
        /* <DEDUP_REMOVED lines=16> */
.L_x_14102:
[----:B------:R-:W-:Y:S05]  /*5460*/  BSYNC.RECONVERGENT B0 ;  /* 0x0000000000007941 */ /* 0x000fea0003800200 */
.L_x_14101:
        /* <DEDUP_REMOVED lines=37> */
.L_x_14110:
        /* <DEDUP_REMOVED lines=71> */
.L_x_14109:
        /* <DEDUP_REMOVED lines=50> */
.L_x_14111:
        /* <DEDUP_REMOVED lines=32> */
.L_x_14112:
        /* <DEDUP_REMOVED lines=16> */
.L_x_14108:
[----:B------:R-:W-:Y:S05]  /*6150*/  BSYNC.RECONVERGENT B0 ;  /* 0x0000000000007941 */ /* 0x000fea0003800200 */
.L_x_14107:
        /* <DEDUP_REMOVED lines=33> */
.L_x_14116:
        /* <DEDUP_REMOVED lines=71> */
.L_x_14115:
        /* <DEDUP_REMOVED lines=50> */
.L_x_14117:
        /* <DEDUP_REMOVED lines=32> */
.L_x_14118:
        /* <DEDUP_REMOVED lines=16> */
.L_x_14114:
[----:B------:R-:W-:Y:S05]  /*6e00*/  BSYNC.RECONVERGENT B0 ;  /* 0x0000000000007941 */ /* 0x000fea0003800200 */
.L_x_14113:
        /* <DEDUP_REMOVED lines=16> */
.L_x_14121:
[----:B------:R-:W-:-:S13]  /*6f10*/  ISETP.GE.U32.AND P0, PT, R2, UR14, PT ;  /* 0x0000000e02007c0c */ /* 0x000fda000bf06070 */
[----:B------:R-:W-:Y:S05]  /*6f20*/  @P0 BRA `(.L_x_14123) ;  /* 0x0000000000300947 */ /* 0x000fea0003800000 */
[----:B--2---:R-:W2:Y:S01]  /*6f30*/  LDC.64 R6, c[0x0][0x3f0] ;  /* 0x0000fc00ff067b82 */ /* 0x004ea20000000a00 */
[C---:B------:R-:W-:Y:S02]  /*6f40*/  IADD3 R3, PT, PT, R2.reuse, UR6, RZ ;  /* 0x0000000602037c10 */ /* 0x040fe4000fffe0ff */
[----:B------:R-:W-:-:S03]  /*6f50*/  IADD3 R2, PT, PT, R2, 0x80, RZ ;  /* 0x0000008002027810 */ /* 0x000fc60007ffe0ff */
[----:B--2---:R-:W-:-:S05]  /*6f60*/  IMAD.WIDE.U32 R6, R3, 0x8, R6 ;  /* 0x0000000803067825 */ /* 0x004fca00078e0006 */
[----:B------:R3:W-:Y:S02]  /*6f70*/  STG.E.64 desc[UR10][R6.64], R14 ;  /* 0x0000000e06007986 */ /* 0x0007e4000c101b0a */
.L_x_14122:
[----:B------:R-:W-:-:S13]  /*6f80*/  ISETP.GE.U32.AND P0, PT, R2, UR14, PT ;  /* 0x0000000e02007c0c */ /* 0x000fda000bf06070 */
[----:B------:R-:W-:Y:S05]  /*6f90*/  @P0 BRA `(.L_x_14124) ;  /* 0x0000000000300947 */ /* 0x000fea0003800000 */
[----:B--23--:R-:W2:Y:S01]  /*6fa0*/  LDC.64 R6, c[0x0][0x3f0] ;  /* 0x0000fc00ff067b82 */ /* 0x00cea20000000a00 */
[C---:B------:R-:W-:Y:S02]  /*6fb0*/  IADD3 R3, PT, PT, R2.reuse, UR6, RZ ;  /* 0x0000000602037c10 */ /* 0x040fe4000fffe0ff */
[----:B------:R-:W-:-:S03]  /*6fc0*/  IADD3 R2, PT, PT, R2, 0x80, RZ ;  /* 0x0000008002027810 */ /* 0x000fc60007ffe0ff */
[----:B--2---:R-:W-:-:S05]  /*6fd0*/  IMAD.WIDE.U32 R6, R3, 0x8, R6 ;  /* 0x0000000803067825 */ /* 0x004fca00078e0006 */
[----:B------:R3:W-:Y:S02]  /*6fe0*/  STG.E.64 desc[UR10][R6.64], R12 ;  /* 0x0000000c06007986 */ /* 0x0007e4000c101b0a */
.L_x_14123:
[----:B------:R-:W-:-:S13]  /*6ff0*/  ISETP.GE.U32.AND P0, PT, R2, UR14, PT ;  /* 0x0000000e02007c0c */ /* 0x000fda000bf06070 */
[----:B------:R-:W-:Y:S05]  /*7000*/  @P0 BRA `(.L_x_14125) ;  /* 0x0000000000340947 */ /* 0x000fea0003800000 */
[----:B--23--:R-:W2:Y:S01]  /*7010*/  LDC.64 R6, c[0x0][0x3f0] ;  /* 0x0000fc00ff067b82 */ /* 0x00cea20000000a00 */
[C---:B------:R-:W-:Y:S01]  /*7020*/  VIADD R3, R2.reuse, UR6 ;  /* 0x0000000602037c36 */ /* 0x040fe20008000000 */
[----:B------:R-:W-:-:S03]  /*7030*/  IADD3 R2, PT, PT, R2, 0x80, RZ ;  /* 0x0000008002027810 */ /* 0x000fc60007ffe0ff */
[----:B--2---:R-:W-:-:S05]  /*7040*/  IMAD.WIDE.U32 R6, R3, 0x8, R6 ;  /* 0x0000000803067825 */ /* 0x004fca00078e0006 */
[----:B------:R4:W-:Y:S02]  /*7050*/  STG.E.64 desc[UR10][R6.64], R10 ;  /* 0x0000000a06007986 */ /* 0x0009e4000c101b0a */
.L_x_14124:
        /* <DEDUP_REMOVED lines=8> */
.L_x_14125:
[----:B------:R-:W-:Y:S05]  /*70e0*/  BSYNC.RELIABLE B1 ;  /* 0x0000000000017941 */ /* 0x000fea0003800100 */
.L_x_14120:
[----:B------:R-:W-:-:S13]  /*70f0*/  ISETP.GE.U32.AND P0, PT, R2, UR14, PT ;  /* 0x0000000e02007c0c */ /* 0x000fda000bf06070 */
[----:B--234-:R-:W2:Y:S01]  /*7100*/  @!P0 LDC.64 R6, c[0x0][0x3f0] ;  /* 0x0000fc00ff068b82 */ /* 0x01cea20000000a00 */
[C---:B------:R-:W-:Y:S02]  /*7110*/  @!P0 IADD3 R3, PT, PT, R2.reuse, UR6, RZ ;  /* 0x0000000602038c10 */ /* 0x040fe4000fffe0ff */
[----:B------:R-:W-:-:S03]  /*7120*/  @!P0 IADD3 R2, PT, PT, R2, 0x80, RZ ;  /* 0x0000008002028810 */ /* 0x000fc60007ffe0ff */
[----:B--2---:R-:W-:-:S05]  /*7130*/  @!P0 IMAD.WIDE.U32 R6, R3, 0x8, R6 ;  /* 0x0000000803068825 */ /* 0x004fca00078e0006 */
[----:B------:R2:W-:Y:S02]  /*7140*/  @!P0 STG.E.64 desc[UR10][R6.64], R32 ;  /* 0x0000002006008986 */ /* 0x0005e4000c101b0a */
.L_x_14126:
[----:B------:R-:W-:Y:S05]  /*7150*/  BSYNC.RECONVERGENT B0 ;  /* 0x0000000000007941 */ /* 0x000fea0003800200 */
.L_x_14119:
        /* <DEDUP_REMOVED lines=8> */
.L_x_14070:
        /* <DEDUP_REMOVED lines=76> */
.L_x_14130:
        /* <DEDUP_REMOVED lines=72> */
.L_x_14129:
        /* <DEDUP_REMOVED lines=52> */
.L_x_14131:
        /* <DEDUP_REMOVED lines=35> */
.L_x_14132:
        /* <DEDUP_REMOVED lines=17> */
.L_x_14128:
        /* <DEDUP_REMOVED lines=30> */
.L_x_14134:
        /* <DEDUP_REMOVED lines=72> */
.L_x_14133:
        /* <DEDUP_REMOVED lines=52> */
.L_x_14135:
        /* <DEDUP_REMOVED lines=34> */
.L_x_14136:
        /* <DEDUP_REMOVED lines=15> */
.L_x_14127:
        /* <DEDUP_REMOVED lines=38> */
.L_x_14139:
        /* <DEDUP_REMOVED lines=73> */
.L_x_14138:
        /* <DEDUP_REMOVED lines=54> */
.L_x_14140:
        /* <DEDUP_REMOVED lines=36> */
.L_x_14141:
        /* <DEDUP_REMOVED lines=18> */
.L_x_14137:
        /* <DEDUP_REMOVED lines=30> */
.L_x_14144:
        /* <DEDUP_REMOVED lines=72> */
.L_x_14143:
        /* <DEDUP_REMOVED lines=52> */
.L_x_14145:
        /* <DEDUP_REMOVED lines=34> */
.L_x_14146:
        /* <DEDUP_REMOVED lines=16> */
.L_x_14142:
        /* <DEDUP_REMOVED lines=34> */
.L_x_14149:
        /* <DEDUP_REMOVED lines=73> */
.L_x_14148:
        /* <DEDUP_REMOVED lines=54> */
.L_x_14150:
        /* <DEDUP_REMOVED lines=36> */
.L_x_14151:
        /* <DEDUP_REMOVED lines=18> */
.L_x_14147:
        /* <DEDUP_REMOVED lines=31> */
.L_x_14154:
        /* <DEDUP_REMOVED lines=72> */
.L_x_14153:
        /* <DEDUP_REMOVED lines=51> */
.L_x_14155:
        /* <DEDUP_REMOVED lines=34> */
.L_x_14156:
        /* <DEDUP_REMOVED lines=16> */
.L_x_14152:
        /* <DEDUP_REMOVED lines=32> */
.L_x_14159:
        /* <DEDUP_REMOVED lines=74> */
.L_x_14158:
        /* <DEDUP_REMOVED lines=53> */
.L_x_14160:
        /* <DEDUP_REMOVED lines=36> */
.L_x_14161:
        /* <DEDUP_REMOVED lines=18> */
.L_x_14157:
        /* <DEDUP_REMOVED lines=31> */
.L_x_14164:
        /* <DEDUP_REMOVED lines=71> */
.L_x_14163:
        /* <DEDUP_REMOVED lines=50> */
.L_x_14165:
        /* <DEDUP_REMOVED lines=39> */
.L_x_14166:
        /* <DEDUP_REMOVED lines=17> */
.L_x_14162:
        /* <DEDUP_REMOVED lines=13> */
.L_x_14167:
        /* <DEDUP_REMOVED lines=15> */
.L_x_19079:


//--------------------- .text._ZN2at6native29vectorized_elementwise_kernelILi4EZZNS0_73_GLOBAL__N__c8866d80_35_SparseBinaryOpIntersectionKernel_cu_b2145a98_327142_sparse_binary_op_intersection_kernel_implINS2_18CUDAKernelLauncherENS2_36CUDAValueSelectionIntersectionKernelINS2_9RhsProjOpEEElLl8EEEvRNS_6TensorERKS8_SB_RKSt6vectorIlSaIlEERKSt8optionalIS8_ESK_bbENKUlvE1_clEvEUllE_St5arrayIPcLm2EEEEviT0_T1_ --------------------------
	.section	.text._ZN2at6native29vectorized_elementwise_kernelILi4EZZNS0_73_GLOBAL__N__c8866d80_35_SparseBinaryOpIntersectionKernel_cu_b2145a98_327142_sparse_binary_op_intersection_kernel_implINS2_18CUDAKernelLauncherENS2_36CUDAValueSelectionIntersectionKernelINS2_9RhsProjOpEEElLl8EEEvRNS_6TensorERKS8_SB_RKSt6vectorIlSaIlEERKSt8optionalIS8_ESK_bbENKUlvE1_clEvEUllE_St5arrayIPcLm2EEEEviT0_T1_,"ax",@progbits
	.align	128
        .global         _ZN2at6native29vectorized_elementwise_kernelILi4EZZNS0_73_GLOBAL__N__c8866d80_35_SparseBinaryOpIntersectionKernel_cu_b2145a98_327142_sparse_binary_op_intersection_kernel_implINS2_18CUDAKernelLauncherENS2_36CUDAValueSelectionIntersectionKernelINS2_9RhsProjOpEEElLl8EEEvRNS_6TensorERKS8_SB_RKSt6vectorIlSaIlEERKSt8optionalIS8_ESK_bbENKUlvE1_clEvEUllE_St5arrayIPcLm2EEEEviT0_T1_
        .type           _ZN2at6native29vectorized_elementwise_kernelILi4EZZNS0_73_GLOBAL__N__c8866d80_35_SparseBinaryOpIntersectionKernel_cu_b2145a98_327142_sparse_binary_op_intersection_kernel_implINS2_18CUDAKernelLauncherENS2_36CUDAValueSelectionIntersectionKernelINS2_9RhsProjOpEEElLl8EEEvRNS_6TensorERKS8_SB_RKSt6vectorIlSaIlEERKSt8optionalIS8_ESK_bbENKUlvE1_clEvEUllE_St5arrayIPcLm2EEEEviT0_T1_,@function
        .size           _ZN2at6native29vectorized_elementwise_kernelILi4EZZNS0_73_GLOBAL__N__c8866d80_35_SparseBinaryOpIntersectionKernel_cu_b2145a98_327142_sparse_binary_op_intersection_kernel_implINS2_18CUDAKernelLauncherENS2_36CUDAValueSelectionIntersectionKernelINS2_9RhsProjOpEEElLl8EEEvRNS_6TensorERKS8_SB_RKSt6vectorIlSaIlEERKSt8optionalIS8_ESK_bbENKUlvE1_clEvEUllE_St5arrayIPcLm2EEEEviT0_T1_,(.L_x_19080 - _ZN2at6native29vectorized_elementwise_kernelILi4EZZNS0_73_GLOBAL__N__c8866d80_35_SparseBinaryOpIntersectionKernel_cu_b2145a98_327142_sparse_binary_op_intersection_kernel_implINS2_18CUDAKernelLauncherENS2_36CUDAValueSelectionIntersectionKernelINS2_9RhsProjOpEEElLl8EEEvRNS_6TensorERKS8_SB_RKSt6vectorIlSaIlEERKSt8optionalIS8_ESK_bbENKUlvE1_clEvEUllE_St5arrayIPcLm2EEEEviT0_T1_)
        .other          _ZN2at6native29vectorized_elementwise_kernelILi4EZZNS0_73_GLOBAL__N__c8866d80_35_SparseBinaryOpIntersectionKernel_cu_b2145a98_327142_sparse_binary_op_intersection_kernel_implINS2_18CUDAKernelLauncherENS2_36CUDAValueSelectionIntersectionKernelINS2_9RhsProjOpEEElLl8EEEvRNS_6TensorERKS8_SB_RKSt6vectorIlSaIlEERKSt8optionalIS8_ESK_bbENKUlvE1_clEvEUllE_St5arrayIPcLm2EEEEviT0_T1_,@"STO_CUDA_ENTRY STV_DEFAULT"
_ZN2at6native29vectorized_elementwise_kernelILi4EZZNS0_73_GLOBAL__N__c8866d80_35_SparseBinaryOpIntersectionKernel_cu_b2145a98_327142_sparse_binary_op_intersection_kernel_implINS2_18CUDAKernelLauncherENS2_36CUDAValueSelectionIntersectionKernelINS2_9RhsProjOpEEElLl8EEEvRNS_6TensorERKS8_SB_RKSt6vectorIlSaIlEERKSt8optionalIS8_ESK_bbENKUlvE1_clEvEUllE_St5arrayIPcLm2EEEEviT0_T1_:
.text._ZN2at6native29vectorized_elementwise_kernelILi4EZZNS0_73_GLOBAL__N__c8866d80_35_SparseBinaryOpIntersectionKernel_cu_b2145a98_327142_sparse_binary_op_intersection_kernel_implINS2_18CUDAKernelLauncherENS2_36CUDAValueSelectionIntersectionKernelINS2_9RhsProjOpEEElLl8EEEvRNS_6TensorERKS8_SB_RKSt6vectorIlSaIlEERKSt8optionalIS8_ESK_bbENKUlvE1_clEvEUllE_St5arrayIPcLm2EEEEviT0_T1_:
        /* <DEDUP_REMOVED lines=134> */
.L_x_14172:
        /* <DEDUP_REMOVED lines=72> */
.L_x_14171:
        /* <DEDUP_REMOVED lines=52> */
.L_x_14173:
        /* <DEDUP_REMOVED lines=32> */
.L_x_14174:
        /* <DEDUP_REMOVED lines=15> */
.L_x_14170:
[----:B------:R-:W-:Y:S05]  /*1310*/  BSYNC.RECONVERGENT B0 ;  /* 0x0000000000007941 */ /* 0x000fea0003800200 */
.L_x_14169:
        /* <DEDUP_REMOVED lines=38> */
.L_x_14178:
        /* <DEDUP_REMOVED lines=72> */
.L_x_14177:
        /* <DEDUP_REMOVED lines=52> */
.L_x_14179:
        /* <DEDUP_REMOVED lines=32> */
.L_x_14180:
        /* <DEDUP_REMOVED lines=15> */
.L_x_14176:
[----:B------:R-:W-:Y:S05]  /*2030*/  BSYNC.RECONVERGENT B0 ;  /* 0x0000000000007941 */ /* 0x000fea0003800200 */
.L_x_14175:
        /* <DEDUP_REMOVED lines=37> */
.L_x_14184:
        /* <DEDUP_REMOVED lines=72> */
.L_x_14183:
        /* <DEDUP_REMOVED lines=52> */
.L_x_14185:
        /* <DEDUP_REMOVED lines=32> */
.L_x_14186:
        /* <DEDUP_REMOVED lines=16> */
.L_x_14182:
[----:B------:R-:W-:Y:S05]  /*2d50*/  BSYNC.RECONVERGENT B0 ;  /* 0x0000000000007941 */ /* 0x000fea0003800200 */
.L_x_14181:
        /* <DEDUP_REMOVED lines=37> */
.L_x_14190:
        /* <DEDUP_REMOVED lines=72> */
.L_x_14189:
        /* <DEDUP_REMOVED lines=51> */
.L_x_14191:
        /* <DEDUP_REMOVED lines=32> */
.L_x_14192:
        /* <DEDUP_REMOVED lines=16> */
.L_x_14188:
[----:B------:R-:W-:Y:S05]  /*3a60*/  BSYNC.RECONVERGENT B0 ;  /* 0x0000000000007941 */ /* 0x000fea0003800200 */
.L_x_14187:
        /* <DEDUP_REMOVED lines=37> */
.L_x_14196:
        /* <DEDUP_REMOVED lines=71> */
.L_x_14195:
        /* <DEDUP_REMOVED lines=51> */
.L_x_14197:
        /* <DEDUP_REMOVED lines=32> */
.L_x_14198:
        /* <DEDUP_REMOVED lines=16> */
.L_x_14194:
[----:B------:R-:W-:Y:S05]  /*4760*/  BSYNC.RECONVERGENT B0 ;  /* 0x0000000000007941 */ /* 0x000fea0003800200 */
.L_x_14193:
        /* <DEDUP_REMOVED lines=37> */
.L_x_14202:
        /* <DEDUP_REMOVED lines=71> */
.L_x_14201:
        /* <DEDUP_REMOVED lines=51> */
.L_x_14203:
        /* <DEDUP_REMOVED lines=32> */
.L_x_14204:
        /* <DEDUP_REMOVED lines=16> */
.L_x_14200:
[----:B------:R-:W-:Y:S05]  /*5460*/  BSYNC.RECONVERGENT B0 ;  /* 0x0000000000007941 */ /* 0x000fea0003800200 */
.L_x_14199:
        /* <DEDUP_REMOVED lines=37> */
.L_x_14208:
        /* <DEDUP_REMOVED lines=71> */
.L_x_14207:
        /* <DEDUP_REMOVED lines=50> */
.L_x_14209:
        /* <DEDUP_REMOVED lines=32> */
.L_x_14210:
        /* <DEDUP_REMOVED lines=16> */
.L_x_14206:
[----:B------:R-:W-:Y:S05]  /*6150*/  BSYNC.RECONVERGENT B0 ;  /* 0x0000000000007941 */ /* 0x000fea0003800200 */
.L_x_14205:
        /* <DEDUP_REMOVED lines=33> */
.L_x_14214:
        /* <DEDUP_REMOVED lines=71> */
.L_x_14213:
        /* <DEDUP_REMOVED lines=50> */
.L_x_14215:
        /* <DEDUP_REMOVED lines=32> */
.L_x_14216:
        /* <DEDUP_REMOVED lines=16> */
.L_x_14212:
[----:B------:R-:W-:Y:S05]  /*6e00*/  BSYNC.RECONVERGENT B0 ;  /* 0x0000000000007941 */ /* 0x000fea0003800200 */
.L_x_14211:
        /* <DEDUP_REMOVED lines=16> */
.L_x_14219:
[----:B------:R-:W-:-:S13]  /*6f10*/  ISETP.GE.U32.AND P0, PT, R2, UR14, PT ;  /* 0x0000000e02007c0c */ /* 0x000fda000bf06070 */
[----:B------:R-:W-:Y:S05]  /*6f20*/  @P0 BRA `(.L_x_14221) ;  /* 0x0000000000300947 */ /* 0x000fea0003800000 */
[----:B--2---:R-:W2:Y:S01]  /*6f30*/  LDC.64 R6, c[0x0][0x3f0] ;  /* 0x0000fc00ff067b82 */ /* 0x004ea20000000a00 */
[C---:B------:R-:W-:Y:S02]  /*6f40*/  IADD3 R3, PT, PT, R2.reuse, UR6, RZ ;  /* 0x0000000602037c10 */ /* 0x040fe4000fffe0ff */
[----:B------:R-:W-:-:S03]  /*6f50*/  IADD3 R2, PT, PT, R2, 0x80, RZ ;  /* 0x0000008002027810 */ /* 0x000fc60007ffe0ff */
[----:B--2---:R-:W-:-:S05]  /*6f60*/  IMAD.WIDE.U32 R6, R3, 0x8, R6 ;  /* 0x0000000803067825 */ /* 0x004fca00078e0006 */
[----:B------:R3:W-:Y:S02]  /*6f70*/  STG.E.64 desc[UR10][R6.64], R14 ;  /* 0x0000000e06007986 */ /* 0x0007e4000c101b0a */
.L_x_14220:
[----:B------:R-:W-:-:S13]  /*6f80*/  ISETP.GE.U32.AND P0, PT, R2, UR14, PT ;  /* 0x0000000e02007c0c */ /* 0x000fda000bf06070 */
[----:B------:R-:W-:Y:S05]  /*6f90*/  @P0 BRA `(.L_x_14222) ;  /* 0x0000000000300947 */ /* 0x000fea0003800000 */
[----:B--23--:R-:W2:Y:S01]  /*6fa0*/  LDC.64 R6, c[0x0][0x3f0] ;  /* 0x0000fc00ff067b82 */ /* 0x00cea20000000a00 */
[C---:B------:R-:W-:Y:S02]  /*6fb0*/  IADD3 R3, PT, PT, R2.reuse, UR6, RZ ;  /* 0x0000000602037c10 */ /* 0x040fe4000fffe0ff */
[----:B------:R-:W-:-:S03]  /*6fc0*/  IADD3 R2, PT, PT, R2, 0x80, RZ ;  /* 0x0000008002027810 */ /* 0x000fc60007ffe0ff */
[----:B--2---:R-:W-:-:S05]  /*6fd0*/  IMAD.WIDE.U32 R6, R3, 0x8, R6 ;  /* 0x0000000803067825 */ /* 0x004fca00078e0006 */
[----:B------:R3:W-:Y:S02]  /*6fe0*/  STG.E.64 desc[UR10][R6.64], R12 ;  /* 0x0000000c06007986 */ /* 0x0007e4000c101b0a */
.L_x_14221:
[----:B------:R-:W-:-:S13]  /*6ff0*/  ISETP.GE.U32.AND P0, PT, R2, UR14, PT ;  /* 0x0000000e02007c0c */ /* 0x000fda000bf06070 */
[----:B------:R-:W-:Y:S05]  /*7000*/  @P0 BRA `(.L_x_14223) ;  /* 0x0000000000340947 */ /* 0x000fea0003800000 */
[----:B--23--:R-:W2:Y:S01]  /*7010*/  LDC.64 R6, c[0x0][0x3f0] ;  /* 0x0000fc00ff067b82 */ /* 0x00cea20000000a00 */
[C---:B------:R-:W-:Y:S01]  /*7020*/  VIADD R3, R2.reuse, UR6 ;  /* 0x0000000602037c36 */ /* 0x040fe20008000000 */
[----:B------:R-:W-:-:S03]  /*7030*/  IADD3 R2, PT, PT, R2, 0x80, RZ ;  /* 0x0000008002027810 */ /* 0x000fc60007ffe0ff */
[----:B--2---:R-:W-:-:S05]  /*7040*/  IMAD.WIDE.U32 R6, R3, 0x8, R6 ;  /* 0x0000000803067825 */ /* 0x004fca00078e0006 */
[----:B------:R4:W-:Y:S02]  /*7050*/  STG.E.64 desc[UR10][R6.64], R10 ;  /* 0x0000000a06007986 */ /* 0x0009e4000c101b0a */
.L_x_14222:
        /* <DEDUP_REMOVED lines=8> */
.L_x_14223:
[----:B------:R-:W-:Y:S05]  /*70e0*/  BSYNC.RELIABLE B1 ;  /* 0x0000000000017941 */ /* 0x000fea0003800100 */
.L_x_14218:
[----:B------:R-:W-:-:S13]  /*70f0*/  ISETP.GE.U32.AND P0, PT, R2, UR14, PT ;  /* 0x0000000e02007c0c */ /* 0x000fda000bf06070 */
[----:B--234-:R-:W2:Y:S01]  /*7100*/  @!P0 LDC.64 R6, c[0x0][0x3f0] ;  /* 0x0000fc00ff068b82 */ /* 0x01cea20000000a00 */
[C---:B------:R-:W-:Y:S02]  /*7110*/  @!P0 IADD3 R3, PT, PT, R2.reuse, UR6, RZ ;  /* 0x0000000602038c10 */ /* 0x040fe4000fffe0ff */
[----:B------:R-:W-:-:S03]  /*7120*/  @!P0 IADD3 R2, PT, PT, R2, 0x80, RZ ;  /* 0x0000008002028810 */ /* 0x000fc60007ffe0ff */
[----:B--2---:R-:W-:-:S05]  /*7130*/  @!P0 IMAD.WIDE.U32 R6, R3, 0x8, R6 ;  /* 0x0000000803068825 */ /* 0x004fca00078e0006 */
[----:B------:R2:W-:Y:S02]  /*7140*/  @!P0 STG.E.64 desc[UR10][R6.64], R32 ;  /* 0x0000002006008986 */ /* 0x0005e4000c101b0a */
.L_x_14224:
[----:B------:R-:W-:Y:S05]  /*7150*/  BSYNC.RECONVERGENT B0 ;  /* 0x0000000000007941 */ /* 0x000fea0003800200 */
.L_x_14217:
        /* <DEDUP_REMOVED lines=8> */
.L_x_14168:
        /* <DEDUP_REMOVED lines=75> */
.L_x_14228:
        /* <DEDUP_REMOVED lines=72> */
.L_x_14227:
        /* <DEDUP_REMOVED lines=52> */
.L_x_14229:
        /* <DEDUP_REMOVED lines=35> */
.L_x_14230:
        /* <DEDUP_REMOVED lines=17> */
.L_x_14226:
        /* <DEDUP_REMOVED lines=30> */
.L_x_14232:
        /* <DEDUP_REMOVED lines=72> */
.L_x_14231:
        /* <DEDUP_REMOVED lines=52> */
.L_x_14233:
        /* <DEDUP_REMOVED lines=34> */
.L_x_14234:
        /* <DEDUP_REMOVED lines=15> */
.L_x_14225:
        /* <DEDUP_REMOVED lines=38> */
.L_x_14237:
        /* <DEDUP_REMOVED lines=73> */
.L_x_14236:
        /* <DEDUP_REMOVED lines=54> */
.L_x_14238:
        /* <DEDUP_REMOVED lines=36> */
.L_x_14239:
        /* <DEDUP_REMOVED lines=18> */
.L_x_14235:
        /* <DEDUP_REMOVED lines=30> */
.L_x_14242:
        /* <DEDUP_REMOVED lines=72> */
.L_x_14241:
        /* <DEDUP_REMOVED lines=52> */
.L_x_14243:
        /* <DEDUP_REMOVED lines=34> */
.L_x_14244:
        /* <DEDUP_REMOVED lines=16> */
.L_x_14240:
        /* <DEDUP_REMOVED lines=34> */
.L_x_14247:
        /* <DEDUP_REMOVED lines=73> */
.L_x_14246:
        /* <DEDUP_REMOVED lines=54> */
.L_x_14248:
        /* <DEDUP_REMOVED lines=36> */
.L_x_14249:
        /* <DEDUP_REMOVED lines=18> */
.L_x_14245:
        /* <DEDUP_REMOVED lines=31> */
.L_x_14252:
        /* <DEDUP_REMOVED lines=72> */
.L_x_14251:
        /* <DEDUP_REMOVED lines=51> */
.L_x_14253:
        /* <DEDUP_REMOVED lines=34> */
.L_x_14254:
        /* <DEDUP_REMOVED lines=16> */
.L_x_14250:
        /* <DEDUP_REMOVED lines=32> */
.L_x_14257:
        /* <DEDUP_REMOVED lines=74> */
.L_x_14256:
        /* <DEDUP_REMOVED lines=53> */
.L_x_14258:
        /* <DEDUP_REMOVED lines=36> */
.L_x_14259:
        /* <DEDUP_REMOVED lines=18> */
.L_x_14255:
        /* <DEDUP_REMOVED lines=31> */
.L_x_14262:
        /* <DEDUP_REMOVED lines=71> */
.L_x_14261:
        /* <DEDUP_REMOVED lines=50> */
.L_x_14263:
        /* <DEDUP_REMOVED lines=39> */
.L_x_14264:
        /* <DEDUP_REMOVED lines=17> */
.L_x_14260:
        /* <DEDUP_REMOVED lines=11> */
.L_x_14265:
        /* <DEDUP_REMOVED lines=10> */
.L_x_19080:


//--------------------- .text._ZN2at6native29vectorized_elementwise_kernelILi8EZZNS0_73_GLOBAL__N__c8866d80_35_SparseBinaryOpIntersectionKernel_cu_b2145a98_327142_sparse_binary_op_intersection_kernel_implINS2_18CUDAKernelLauncherENS2_36CUDAValueSelectionIntersectionKernelINS2_9RhsProjOpEEElLl8EEEvRNS_6TensorERKS8_SB_RKSt6vectorIlSaIlEERKSt8optionalIS8_ESK_bbENKUlvE1_clEvEUllE_St5arrayIPcLm2EEEEviT0_T1_ --------------------------
	.section	.text._ZN2at6native29vectorized_elementwise_kernelILi8EZZNS0_73_GLOBAL__N__c8866d80_35_SparseBinaryOpIntersectionKernel_cu_b2145a98_327142_sparse_binary_op_intersection_kernel_implINS2_18CUDAKernelLauncherENS2_36CUDAValueSelectionIntersectionKernelINS2_9RhsProjOpEEElLl8EEEvRNS_6TensorERKS8_SB_RKSt6vectorIlSaIlEERKSt8optionalIS8_ESK_bbENKUlvE1_clEvEUllE_St5arrayIPcLm2EEEEviT0_T1_,"ax",@progbits
	.align	128
        .global         _ZN2at6native29vectorized_elementwise_kernelILi8EZZNS0_73_GLOBAL__N__c8866d80_35_SparseBinaryOpIntersectionKernel_cu_b2145a98_327142_sparse_binary_op_intersection_kernel_implINS2_18CUDAKernelLauncherENS2_36CUDAValueSelectionIntersectionKernelINS2_9RhsProjOpEEElLl8EEEvRNS_6TensorERKS8_SB_RKSt6vectorIlSaIlEERKSt8optionalIS8_ESK_bbENKUlvE1_clEvEUllE_St5arrayIPcLm2EEEEviT0_T1_
        .type           _ZN2at6native29vectorized_elementwise_kernelILi8EZZNS0_73_GLOBAL__N__c8866d80_35_SparseBinaryOpIntersectionKernel_cu_b2145a98_327142_sparse_binary_op_intersection_kernel_implINS2_18CUDAKernelLauncherENS2_36CUDAValueSelectionIntersectionKernelINS2_9RhsProjOpEEElLl8EEEvRNS_6TensorERKS8_SB_RKSt6vectorIlSaIlEERKSt8optionalIS8_ESK_bbENKUlvE1_clEvEUllE_St5arrayIPcLm2EEEEviT0_T1_,@function
        .size           _ZN2at6native29vectorized_elementwise_kernelILi8EZZNS0_73_GLOBAL__N__c8866d80_35_SparseBinaryOpIntersectionKernel_cu_b2145a98_327142_sparse_binary_op_intersection_kernel_implINS2_18CUDAKernelLauncherENS2_36CUDAValueSelectionIntersectionKernelINS2_9RhsProjOpEEElLl8EEEvRNS_6TensorERKS8_SB_RKSt6vectorIlSaIlEERKSt8optionalIS8_ESK_bbENKUlvE1_clEvEUllE_St5arrayIPcLm2EEEEviT0_T1_,(.L_x_19081 - _ZN2at6native29vectorized_elementwise_kernelILi8EZZNS0_73_GLOBAL__N__c8866d80_35_SparseBinaryOpIntersectionKernel_cu_b2145a98_327142_sparse_binary_op_intersection_kernel_implINS2_18CUDAKernelLauncherENS2_36CUDAValueSelectionIntersectionKernelINS2_9RhsProjOpEEElLl8EEEvRNS_6TensorERKS8_SB_RKSt6vectorIlSaIlEERKSt8optionalIS8_ESK_bbENKUlvE1_clEvEUllE_St5arrayIPcLm2EEEEviT0_T1_)
        .other          _ZN2at6native29vectorized_elementwise_kernelILi8EZZNS0_73_GLOBAL__N__c8866d80_35_SparseBinaryOpIntersectionKernel_cu_b2145a98_327142_sparse_binary_op_intersection_kernel_implINS2_18CUDAKernelLauncherENS2_36CUDAValueSelectionIntersectionKernelINS2_9RhsProjOpEEElLl8EEEvRNS_6TensorERKS8_SB_RKSt6vectorIlSaIlEERKSt8optionalIS8_ESK_bbENKUlvE1_clEvEUllE_St5arrayIPcLm2EEEEviT0_T1_,@"STO_CUDA_ENTRY STV_DEFAULT"
_ZN2at6native29vectorized_elementwise_kernelILi8EZZNS0_73_GLOBAL__N__c8866d80_35_SparseBinaryOpIntersectionKernel_cu_b2145a98_327142_sparse_binary_op_intersection_kernel_implINS2_18CUDAKernelLauncherENS2_36CUDAValueSelectionIntersectionKernelINS2_9RhsProjOpEEElLl8EEEvRNS_6TensorERKS8_SB_RKSt6vectorIlSaIlEERKSt8optionalIS8_ESK_bbENKUlvE1_clEvEUllE_St5arrayIPcLm2EEEEviT0_T1_:
.text._ZN2at6native29vectorized_elementwise_kernelILi8EZZNS0_73_GLOBAL__N__c8866d80_35_SparseBinaryOpIntersectionKernel_cu_b2145a98_327142_sparse_binary_op_intersection_kernel_implINS2_18CUDAKernelLauncherENS2_36CUDAValueSelectionIntersectionKernelINS2_9RhsProjOpEEElLl8EEEvRNS_6TensorERKS8_SB_RKSt6vectorIlSaIlEERKSt8optionalIS8_ESK_bbENKUlvE1_clEvEUllE_St5arrayIPcLm2EEEEviT0_T1_:
        /* <DEDUP_REMOVED lines=134> */
.L_x_14270:
        /* <DEDUP_REMOVED lines=72> */
.L_x_14269:
        /* <DEDUP_REMOVED lines=52> */
.L_x_14271:
        /* <DEDUP_REMOVED lines=32> */
.L_x_14272:
        /* <DEDUP_REMOVED lines=15> */
.L_x_14268:
[----:B------:R-:W-:Y:S05]  /*1310*/  BSYNC.RECONVERGENT B0 ;  /* 0x0000000000007941 */ /* 0x000fea0003800200 */
.L_x_14267:
        /* <DEDUP_REMOVED lines=38> */
.L_x_14276:
        /* <DEDUP_REMOVED lines=72> */
.L_x_14275:
        /* <DEDUP_REMOVED lines=52> */
.L_x_14277:
        /* <DEDUP_REMOVED lines=32> */
.L_x_14278:
        /* <DEDUP_REMOVED lines=15> */
.L_x_14274:
[----:B------:R-:W-:Y:S05]  /*2030*/  BSYNC.RECONVERGENT B0 ;  /* 0x0000000000007941 */ /* 0x000fea0003800200 */
.L_x_14273:
        /* <DEDUP_REMOVED lines=37> */
.L_x_14282:
        /* <DEDUP_REMOVED lines=72> */
.L_x_14281:
        /* <DEDUP_REMOVED lines=52> */
.L_x_14283:
        /* <DEDUP_REMOVED lines=32> */
.L_x_14284:
        /* <DEDUP_REMOVED lines=16> */
.L_x_14280:
[----:B------:R-:W-:Y:S05]  /*2d50*/  BSYNC.RECONVERGENT B0 ;  /* 0x0000000000007941 */ /* 0x000fea0003800200 */
.L_x_14279:
        /* <DEDUP_REMOVED lines=37> */
.L_x_14288:
        /* <DEDUP_REMOVED lines=72> */
.L_x_14287:
        /* <DEDUP_REMOVED lines=51> */
.L_x_14289:
        /* <DEDUP_REMOVED lines=32> */
.L_x_14290:
        /* <DEDUP_REMOVED lines=16> */
.L_x_14286:
[----:B------:R-:W-:Y:S05]  /*3a60*/  BSYNC.RECONVERGENT B0 ;  /* 0x0000000000007941 */ /* 0x000fea0003800200 */
.L_x_14285:
        /* <DEDUP_REMOVED lines=37> */
.L_x_14294:
        /* <DEDUP_REMOVED lines=71> */
.L_x_14293:
        /* <DEDUP_REMOVED lines=51> */
.L_x_14295:
        /* <DEDUP_REMOVED lines=32> */
.L_x_14296:
        /* <DEDUP_REMOVED lines=16> */
.L_x_14292:
[----:B------:R-:W-:Y:S05]  /*4760*/  BSYNC.RECONVERGENT B0 ;  /* 0x0000000000007941 */ /* 0x000fea0003800200 */
.L_x_14291:
        /* <DEDUP_REMOVED lines=37> */
.L_x_14300:
        /* <DEDUP_REMOVED lines=71> */
.L_x_14299:
        /* <DEDUP_REMOVED lines=51> */
.L_x_14301:
        /* <DEDUP_REMOVED lines=32> */
.L_x_14302:
        /* <DEDUP_REMOVED lines=16> */
.L_x_14298:
[----:B------:R-:W-:Y:S05]  /*5460*/  BSYNC.RECONVERGENT B0 ;  /* 0x0000000000007941 */ /* 0x000fea0003800200 */
.L_x_14297:
        /* <DEDUP_REMOVED lines=37> */
.L_x_14306:
        /* <DEDUP_REMOVED lines=71> */
.L_x_14305:
        /* <DEDUP_REMOVED lines=50> */
.L_x_14307:
        /* <DEDUP_REMOVED lines=32> */
.L_x_14308:
        /* <DEDUP_REMOVED lines=16> */
.L_x_14304:
[----:B------:R-:W-:Y:S05]  /*6150*/  BSYNC.RECONVERGENT B0 ;  /* 0x0000000000007941 */ /* 0x000fea0003800200 */
.L_x_14303:
        /* <DEDUP_REMOVED lines=33> */
.L_x_14312:
        /* <DEDUP_REMOVED lines=71> */
.L_x_14311:
        /* <DEDUP_REMOVED lines=50> */
.L_x_14313:
        /* <DEDUP_REMOVED lines=32> */
.L_x_14314:
        /* <DEDUP_REMOVED lines=16> */
.L_x_14310:
[----:B------:R-:W-:Y:S05]  /*6e00*/  BSYNC.RECONVERGENT B0 ;  /* 0x0000000000007941 */ /* 0x000fea0003800200 */
.L_x_14309:
        /* <DEDUP_REMOVED lines=16> */
.L_x_14317:
[----:B------:R-:W-:-:S13]  /*6f10*/  ISETP.GE.U32.AND P0, PT, R2, UR14, PT ;  /* 0x0000000e02007c0c */ /* 0x000fda000bf06070 */
[----:B------:R-:W-:Y:S05]  /*6f20*/  @P0 BRA `(.L_x_14319) ;  /* 0x0000000000300947 */ /* 0x000fea0003800000 */
[----:B--2---:R-:W2:Y:S01]  /*6f30*/  LDC.64 R6, c[0x0][0x3f0] ;  /* 0x0000fc00ff067b82 */ /* 0x004ea20000000a00 */
[C---:B------:R-:W-:Y:S02]  /*6f40*/  IADD3 R3, PT, PT, R2.reuse, UR6, RZ ;  /* 0x0000000602037c10 */ /* 0x040fe4000fffe0ff */
[----:B------:R-:W-:-:S03]  /*6f50*/  IADD3 R2, PT, PT, R2, 0x80, RZ ;  /* 0x0000008002027810 */ /* 0x000fc60007ffe0ff */
[----:B--2---:R-:W-:-:S05]  /*6f60*/  IMAD.WIDE.U32 R6, R3, 0x8, R6 ;  /* 0x0000000803067825 */ /* 0x004fca00078e0006 */
[----:B------:R3:W-:Y:S02]  /*6f70*/  STG.E.64 desc[UR10][R6.64], R14 ;  /* 0x0000000e06007986 */ /* 0x0007e4000c101b0a */
.L_x_14318:
[----:B------:R-:W-:-:S13]  /*6f80*/  ISETP.GE.U32.AND P0, PT, R2, UR14, PT ;  /* 0x0000000e02007c0c */ /* 0x000fda000bf06070 */
[----:B------:R-:W-:Y:S05]  /*6f90*/  @P0 BRA `(.L_x_14320) ;  /* 0x0000000000300947 */ /* 0x000fea0003800000 */
[----:B--23--:R-:W2:Y:S01]  /*6fa0*/  LDC.64 R6, c[0x0][0x3f0] ;  /* 0x0000fc00ff067b82 */ /* 0x00cea20000000a00 */
[C---:B------:R-:W-:Y:S02]  /*6fb0*/  IADD3 R3, PT, PT, R2.reuse, UR6, RZ ;  /* 0x0000000602037c10 */ /* 0x040fe4000fffe0ff */
[----:B------:R-:W-:-:S03]  /*6fc0*/  IADD3 R2, PT, PT, R2, 0x80, RZ ;  /* 0x0000008002027810 */ /* 0x000fc60007ffe0ff */
[----:B--2---:R-:W-:-:S05]  /*6fd0*/  IMAD.WIDE.U32 R6, R3, 0x8, R6 ;  /* 0x0000000803067825 */ /* 0x004fca00078e0006 */
[----:B------:R3:W-:Y:S02]  /*6fe0*/  STG.E.64 desc[UR10][R6.64], R12 ;  /* 0x0000000c06007986 */ /* 0x0007e4000c101b0a */
.L_x_14319:
[----:B------:R-:W-:-:S13]  /*6ff0*/  ISETP.GE.U32.AND P0, PT, R2, UR14, PT ;  /* 0x0000000e02007c0c */ /* 0x000fda000bf06070 */
[----:B------:R-:W-:Y:S05]  /*7000*/  @P0 BRA `(.L_x_14321) ;  /* 0x0000000000340947 */ /* 0x000fea0003800000 */
[----:B--23--:R-:W2:Y:S01]  /*7010*/  LDC.64 R6, c[0x0][0x3f0] ;  /* 0x0000fc00ff067b82 */ /* 0x00cea20000000a00 */
[C---:B------:R-:W-:Y:S01]  /*7020*/  VIADD R3, R2.reuse, UR6 ;  /* 0x0000000602037c36 */ /* 0x040fe20008000000 */
[----:B------:R-:W-:-:S03]  /*7030*/  IADD3 R2, PT, PT, R2, 0x80, RZ ;  /* 0x0000008002027810 */ /* 0x000fc60007ffe0ff */
[----:B--2---:R-:W-:-:S05]  /*7040*/  IMAD.WIDE.U32 R6, R3, 0x8, R6 ;  /* 0x0000000803067825 */ /* 0x004fca00078e0006 */
[----:B------:R4:W-:Y:S02]  /*7050*/  STG.E.64 desc[UR10][R6.64], R10 ;  /* 0x0000000a06007986 */ /* 0x0009e4000c101b0a */
.L_x_14320:
        /* <DEDUP_REMOVED lines=8> */
.L_x_14321:
[----:B------:R-:W-:Y:S05]  /*70e0*/  BSYNC.RELIABLE B1 ;  /* 0x0000000000017941 */ /* 0x000fea0003800100 */
.L_x_14316:
[----:B------:R-:W-:-:S13]  /*70f0*/  ISETP.GE.U32.AND P0, PT, R2, UR14, PT ;  /* 0x0000000e02007c0c */ /* 0x000fda000bf06070 */
[----:B--234-:R-:W2:Y:S01]  /*7100*/  @!P0 LDC.64 R6, c[0x0][0x3f0] ;  /* 0x0000fc00ff068b82 */ /* 0x01cea20000000a00 */
[C---:B------:R-:W-:Y:S02]  /*7110*/  @!P0 IADD3 R3, PT, PT, R2.reuse, UR6, RZ ;  /* 0x0000000602038c10 */ /* 0x040fe4000fffe0ff */
[----:B------:R-:W-:-:S03]  /*7120*/  @!P0 IADD3 R2, PT, PT, R2, 0x80, RZ ;  /* 0x0000008002028810 */ /* 0x000fc60007ffe0ff */
[----:B--2---:R-:W-:-:S05]  /*7130*/  @!P0 IMAD.WIDE.U32 R6, R3, 0x8, R6 ;  /* 0x0000000803068825 */ /* 0x004fca00078e0006 */
[----:B------:R2:W-:Y:S02]  /*7140*/  @!P0 STG.E.64 desc[UR10][R6.64], R32 ;  /* 0x0000002006008986 */ /* 0x0005e4000c101b0a */
.L_x_14322:
[----:B------:R-:W-:Y:S05]  /*7150*/  BSYNC.RECONVERGENT B0 ;  /* 0x0000000000007941 */ /* 0x000fea0003800200 */
.L_x_14315:
        /* <DEDUP_REMOVED lines=8> */
.L_x_14266:
        /* <DEDUP_REMOVED lines=75> */
.L_x_14326:
        /* <DEDUP_REMOVED lines=72> */
.L_x_14325:
        /* <DEDUP_REMOVED lines=52> */
.L_x_14327:
        /* <DEDUP_REMOVED lines=35> */
.L_x_14328:
        /* <DEDUP_REMOVED lines=17> */
.L_x_14324:
        /* <DEDUP_REMOVED lines=30> */
.L_x_14330:
        /* <DEDUP_REMOVED lines=72> */
.L_x_14329:
        /* <DEDUP_REMOVED lines=52> */
.L_x_14331:
        /* <DEDUP_REMOVED lines=34> */
.L_x_14332:
        /* <DEDUP_REMOVED lines=15> */
.L_x_14323:
        /* <DEDUP_REMOVED lines=38> */
.L_x_14335:
        /* <DEDUP_REMOVED lines=73> */
.L_x_14334:
        /* <DEDUP_REMOVED lines=54> */
.L_x_14336:
        /* <DEDUP_REMOVED lines=36> */
.L_x_14337:
        /* <DEDUP_REMOVED lines=18> */
.L_x_14333:
        /* <DEDUP_REMOVED lines=30> */
.L_x_14340:
        /* <DEDUP_REMOVED lines=72> */
.L_x_14339:
        /* <DEDUP_REMOVED lines=52> */
.L_x_14341:
        /* <DEDUP_REMOVED lines=34> */
.L_x_14342:
        /* <DEDUP_REMOVED lines=16> */
.L_x_14338:
        /* <DEDUP_REMOVED lines=34> */
.L_x_14345:
        /* <DEDUP_REMOVED lines=73> */
.L_x_14344:
        /* <DEDUP_REMOVED lines=54> */
.L_x_14346:
        /* <DEDUP_REMOVED lines=36> */
.L_x_14347:
        /* <DEDUP_REMOVED lines=18> */
.L_x_14343:
        /* <DEDUP_REMOVED lines=31> */
.L_x_14350:
        /* <DEDUP_REMOVED lines=72> */
.L_x_14349:
        /* <DEDUP_REMOVED lines=51> */
.L_x_14351:
        /* <DEDUP_REMOVED lines=34> */
.L_x_14352:
        /* <DEDUP_REMOVED lines=16> */
.L_x_14348:
        /* <DEDUP_REMOVED lines=32> */
.L_x_14355:
        /* <DEDUP_REMOVED lines=74> */
.L_x_14354:
        /* <DEDUP_REMOVED lines=53> */
.L_x_14356:
        /* <DEDUP_REMOVED lines=36> */
.L_x_14357:
        /* <DEDUP_REMOVED lines=18> */
.L_x_14353:
        /* <DEDUP_REMOVED lines=31> */
.L_x_14360:
        /* <DEDUP_REMOVED lines=71> */
.L_x_14359:
        /* <DEDUP_REMOVED lines=50> */
.L_x_14361:
        /* <DEDUP_REMOVED lines=39> */
.L_x_14362:
        /* <DEDUP_REMOVED lines=17> */
.L_x_14358:
        /* <DEDUP_REMOVED lines=11> */
.L_x_14363:
        /* <DEDUP_REMOVED lines=10> */
.L_x_19081:


//--------------------- .text._ZN2at6native18elementwise_kernelILi128ELi4EZNS0_15gpu_kernel_implIZZNS0_73_GLOBAL__N__c8866d80_35_SparseBinaryOpIntersectionKernel_cu_b2145a98_327142_sparse_binary_op_intersection_kernel_implINS3_18CUDAKernelLauncherENS3_36CUDAValueSelectionIntersectionKernelINS3_5MulOpEEElLl0EEEvRNS_6TensorERKS9_SC_RKSt6vectorIlSaIlEERKSt8optionalIS9_ESL_bbENKUlvE3_clEvEUllE_EEvRNS_18TensorIteratorBaseERKT_EUliE_EEviT1_ --------------------------
	.section	.text._ZN2at6native18elementwise_kernelILi128ELi4EZNS0_15gpu_kernel_implIZZNS0_73_GLOBAL__N__c8866d80_35_SparseBinaryOpIntersectionKernel_cu_b2145a98_327142_sparse_binary_op_intersection_kernel_implINS3_18CUDAKernelLauncherENS3_36CUDAValueSelectionIntersectionKernelINS3_5MulOpEEElLl0EEEvRNS_6TensorERKS9_SC_RKSt6vectorIlSaIlEERKSt8optionalIS9_ESL_bbENKUlvE3_clEvEUllE_EEvRNS_18TensorIteratorBaseERKT_EUliE_EEviT1_,"ax",@progbits
	.align	128
        .global         _ZN2at6native18elementwise_kernelILi128ELi4EZNS0_15gpu_kernel_implIZZNS0_73_GLOBAL__N__c8866d80_35_SparseBinaryOpIntersectionKernel_cu_b2145a98_327142_sparse_binary_op_intersection_kernel_implINS3_18CUDAKernelLauncherENS3_36CUDAValueSelectionIntersectionKernelINS3_5MulOpEEElLl0EEEvRNS_6TensorERKS9_SC_RKSt6vectorIlSaIlEERKSt8optionalIS9_ESL_bbENKUlvE3_clEvEUllE_EEvRNS_18TensorIteratorBaseERKT_EUliE_EEviT1_
        .type           _ZN2at6native18elementwise_kernelILi128ELi4EZNS0_15gpu_kernel_implIZZNS0_73_GLOBAL__N__c8866d80_35_SparseBinaryOpIntersectionKernel_cu_b2145a98_327142_sparse_binary_op_intersection_kernel_implINS3_18CUDAKernelLauncherENS3_36CUDAValueSelectionIntersectionKernelINS3_5MulOpEEElLl0EEEvRNS_6TensorERKS9_SC_RKSt6vectorIlSaIlEERKSt8optionalIS9_ESL_bbENKUlvE3_clEvEUllE_EEvRNS_18TensorIteratorBaseERKT_EUliE_EEviT1_,@function
        .size           _ZN2at6native18elementwise_kernelILi128ELi4EZNS0_15gpu_kernel_implIZZNS0_73_GLOBAL__N__c8866d80_35_SparseBinaryOpIntersectionKernel_cu_b2145a98_327142_sparse_binary_op_intersection_kernel_implINS3_18CUDAKernelLauncherENS3_36CUDAValueSelectionIntersectionKernelINS3_5MulOpEEElLl0EEEvRNS_6TensorERKS9_SC_RKSt6vectorIlSaIlEERKSt8optionalIS9_ESL_bbENKUlvE3_clEvEUllE_EEvRNS_18TensorIteratorBaseERKT_EUliE_EEviT1_,(.L_x_19082 - _ZN2at6native18elementwise_kernelILi128ELi4EZNS0_15gpu_kernel_implIZZNS0_73_GLOBAL__N__c8866d80_35_SparseBinaryOpIntersectionKernel_cu_b2145a98_327142_sparse_binary_op_intersection_kernel_implINS3_18CUDAKernelLauncherENS3_36CUDAValueSelectionIntersectionKernelINS3_5MulOpEEElLl0EEEvRNS_6TensorERKS9_SC_RKSt6vectorIlSaIlEERKSt8optionalIS9_ESL_bbENKUlvE3_clEvEUllE_EEvRNS_18TensorIteratorBaseERKT_EUliE_EEviT1_)
        .other          _ZN2at6native18elementwise_kernelILi128ELi4EZNS0_15gpu_kernel_implIZZNS0_73_GLOBAL__N__c8866d80_35_SparseBinaryOpIntersectionKernel_cu_b2145a98_327142_sparse_binary_op_intersection_kernel_implINS3_18CUDAKernelLauncherENS3_36CUDAValueSelectionIntersectionKernelINS3_5MulOpEEElLl0EEEvRNS_6TensorERKS9_SC_RKSt6vectorIlSaIlEERKSt8optionalIS9_ESL_bbENKUlvE3_clEvEUllE_EEvRNS_18TensorIteratorBaseERKT_EUliE_EEviT1_,@"STO_CUDA_ENTRY STV_DEFAULT"
_ZN2at6native18elementwise_kernelILi128ELi4EZNS0_15gpu_kernel_implIZZNS0_73_GLOBAL__N__c8866d80_35_SparseBinaryOpIntersectionKernel_cu_b2145a98_327142_sparse_binary_op_intersection_kernel_implINS3_18CUDAKernelLauncherENS3_36CUDAValueSelectionIntersectionKernelINS3_5MulOpEEElLl0EEEvRNS_6TensorERKS9_SC_RKSt6vectorIlSaIlEERKSt8optionalIS9_ESL_bbENKUlvE3_clEvEUllE_EEvRNS_18TensorIteratorBaseERKT_EUliE_EEviT1_:
.text._ZN2at6native18elementwise_kernelILi128ELi4EZNS0_15gpu_kernel_implIZZNS0_73_GLOBAL__N__c8866d80_35_SparseBinaryOpIntersectionKernel_cu_b2145a98_327142_sparse_binary_op_intersection_kernel_implINS3_18CUDAKernelLauncherENS3_36CUDAValueSelectionIntersectionKernelINS3_5MulOpEEElLl0EEEvRNS_6TensorERKS9_SC_RKSt6vectorIlSaIlEERKSt8optionalIS9_ESL_bbENKUlvE3_clEvEUllE_EEvRNS_18TensorIteratorBaseERKT_EUliE_EEviT1_:
        /* <DEDUP_REMOVED lines=335> */
.L_x_14366:
        /* <DEDUP_REMOVED lines=17> */
.L_x_14370:
[----:B------:R1:W5:Y:S01]  /*1600*/  LDG.E.U8 R60, desc[UR36][R4.64] ;  /* 0x00000024043c7981 */ /* 0x000362000c1e1100 */
[----:B------:R-:W-:Y:S01]  /*1610*/  IMAD.MOV.U32 R61, RZ, RZ, RZ ;  /* 0x000000ffff3d7224 */ /* 0x000fe200078e00ff */
[----:B------:R-:W-:Y:S06]  /*1620*/  BRA `(.L_x_14372) ;  /* 0x0000000c00447947 */ /* 0x000fec0003800000 */
.L_x_14369:
        /* <DEDUP_REMOVED lines=8> */
.L_x_14374:
[----:B------:R-:W2:Y:S02]  /*16b0*/  LDG.E R60, desc[UR36][R4.64] ;  /* 0x00000024043c7981 */ /* 0x000ea4000c1e1900 */
[----:B--2---:R-:W-:Y:S01]  /*16c0*/  SHF.R.S32.HI R61, RZ, 0x1f, R60 ;  /* 0x0000001fff3d7819 */ /* 0x004fe2000001143c */
[----:B------:R-:W-:Y:S06]  /*16d0*/  BRA `(.L_x_14372) ;  /* 0x0000000c00187947 */ /* 0x000fec0003800000 */
.L_x_14373:
[----:B------:R-:W2:Y:S02]  /*16e0*/  LDG.E.S16 R60, desc[UR36][R4.64] ;  /* 0x00000024043c7981 */ /* 0x000ea4000c1e1700 */
[----:B--2---:R-:W-:Y:S01]  /*16f0*/  SHF.R.S32.HI R61, RZ, 0x1f, R60 ;  /* 0x0000001fff3d7819 */ /* 0x004fe2000001143c */
[----:B------:R-:W-:Y:S06]  /*1700*/  BRA `(.L_x_14372) ;  /* 0x0000000c000c7947 */ /* 0x000fec0003800000 */
.L_x_14368:
        /* <DEDUP_REMOVED lines=9> */
.L_x_14376:
[----:B------:R-:W2:Y:S02]  /*17a0*/  LDG.E.U16 R4, desc[UR36][R4.64] ;  /* 0x0000002404047981 */ /* 0x000ea4000c1e1500 */
[----:B--2---:R-:W-:-:S06]  /*17b0*/  HADD2.F32 R60, -RZ, R4.H0_H0 ;  /* 0x20000004ff3c7230 */ /* 0x004fcc0000004100 */
[----:B------:R-:W1:Y:S01]  /*17c0*/  F2I.S64.TRUNC R60, R60 ;  /* 0x0000003c003c7311 */ /* 0x000e62000020d900 */
[----:B------:R-:W-:Y:S05]  /*17d0*/  BRA `(.L_x_14372) ;  /* 0x0000000800d87947 */ /* 0x000fea0003800000 */
.L_x_14375:
        /* <DEDUP_REMOVED lines=9> */
.L_x_14378:
[----:B------:R-:W2:Y:S02]  /*1870*/  LDG.E.U16 R4, desc[UR36][R4.64] ;  /* 0x0000002404047981 */ /* 0x000ea4000c1e1500 */
[----:B--2---:R-:W-:-:S06]  /*1880*/  HADD2.F32 R60, -RZ, R4.H0_H0 ;  /* 0x20000004ff3c7230 */ /* 0x004fcc0000004100 */
[----:B------:R-:W1:Y:S01]  /*1890*/  F2I.S64.TRUNC R60, R60 ;  /* 0x0000003c003c7311 */ /* 0x000e62000020d900 */
[----:B------:R-:W-:Y:S05]  /*18a0*/  BRA `(.L_x_14372) ;  /* 0x0000000800a47947 */ /* 0x000fea0003800000 */
.L_x_14377:
[----:B------:R-:W2:Y:S02]  /*18b0*/  LDG.E.64 R4, desc[UR36][R4.64] ;  /* 0x0000002404047981 */ /* 0x000ea4000c1e1b00 */
[----:B--2---:R1:W2:Y:S01]  /*18c0*/  F2I.S64.F64.TRUNC R60, R4 ;  /* 0x00000004003c7311 */ /* 0x0042a2000030d900 */
[----:B------:R-:W-:Y:S05]  /*18d0*/  BRA `(.L_x_14372) ;  /* 0x0000000800987947 */ /* 0x000fea0003800000 */
.L_x_14367:
        /* <DEDUP_REMOVED lines=13> */
.L_x_14381:
[----:B------:R-:W2:Y:S02]  /*19b0*/  LDG.E.64 R4, desc[UR36][R4.64] ;  /* 0x0000002404047981 */ /* 0x000ea4000c1e1b00 */
[----:B--2---:R1:W2:Y:S01]  /*19c0*/  F2I.S64.F64.TRUNC R60, R4 ;  /* 0x00000004003c7311 */ /* 0x0042a2000030d900 */
[----:B------:R-:W-:Y:S05]  /*19d0*/  BRA `(.L_x_14372) ;  /* 0x0000000800587947 */ /* 0x000fea0003800000 */
.L_x_14380:
        /* <DEDUP_REMOVED lines=26> */
.L_x_14383:
        /* <DEDUP_REMOVED lines=14> */
.L_x_14382:
[----:B------:R-:W2:Y:S02]  /*1c60*/  LDG.E.U16 R60, desc[UR36][R4.64] ;  /* 0x00000024043c7981 */ /* 0x000ea4000c1e1500 */
[----:B--2---:R-:W-:-:S06]  /*1c70*/  IMAD.U32 R60, R60, 0x10000, RZ ;  /* 0x000100003c3c7824 */ /* 0x004fcc00078e00ff */
[----:B------:R-:W1:Y:S01]  /*1c80*/  F2I.S64.TRUNC R60, R60 ;  /* 0x0000003c003c7311 */ /* 0x000e62000020d900 */
[----:B------:R-:W-:Y:S05]  /*1c90*/  BRA `(.L_x_14372) ;  /* 0x0000000400a87947 */ /* 0x000fea0003800000 */
.L_x_14379:
        /* <DEDUP_REMOVED lines=11> */
.L_x_14386:
        /* <DEDUP_REMOVED lines=21> */
.L_x_14390:
[----:B------:R-:W-:Y:S05]  /*1ea0*/  BSYNC.RECONVERGENT B1 ;  /* 0x0000000000017941 */ /* 0x000fea0003800200 */
.L_x_14389:
[----:B------:R-:W-:Y:S01]  /*1eb0*/  IMAD.SHL.U32 R0, R0, 0x100000, RZ ;  /* 0x0010000000007824 */ /* 0x000fe200078e00ff */
[----:B------:R-:W-:-:S04]  /*1ec0*/  LEA R3, R3, 0x3b800000, 0x17 ;  /* 0x3b80000003037811 */ /* 0x000fc800078eb8ff */
[----:B------:R-:W-:-:S07]  /*1ed0*/  LOP3.LUT R60, R3, R0, R7, 0xfe, !PT ;  /* 0x00000000033c7212 */ /* 0x000fce00078efe07 */
.L_x_14388:
[----:B------:R-:W-:Y:S05]  /*1ee0*/  BSYNC.RECONVERGENT B0 ;  /* 0x0000000000007941 */ /* 0x000fea0003800200 */
.L_x_14387:
[----:B------:R-:W2:Y:S01]  /*1ef0*/  F2I.S64.TRUNC R60, R60 ;  /* 0x0000003c003c7311 */ /* 0x000ea2000020d900 */
[----:B------:R-:W-:Y:S05]  /*1f00*/  BRA `(.L_x_14372) ;  /* 0x00000004000c7947 */ /* 0x000fea0003800000 */
.L_x_14385:
        /* <DEDUP_REMOVED lines=21> */
.L_x_14394:
[----:B------:R-:W-:Y:S05]  /*2060*/  BSYNC.RECONVERGENT B1 ;  /* 0x0000000000017941 */ /* 0x000fea0003800200 */
.L_x_14393:
[----:B------:R-:W-:Y:S01]  /*2070*/  IMAD.SHL.U32 R0, R0, 0x200000, RZ ;  /* 0x0020000000007824 */ /* 0x000fe200078e00ff */
[----:B------:R-:W-:-:S04]  /*2080*/  LEA R3, R3, 0x37800000, 0x17 ;  /* 0x3780000003037811 */ /* 0x000fc800078eb8ff */
[----:B------:R-:W-:-:S07]  /*2090*/  LOP3.LUT R60, R3, R0, R7, 0xfe, !PT ;  /* 0x00000000033c7212 */ /* 0x000fce00078efe07 */
.L_x_14392:
[----:B------:R-:W-:Y:S05]  /*20a0*/  BSYNC.RECONVERGENT B0 ;  /* 0x0000000000007941 */ /* 0x000fea0003800200 */
.L_x_14391:
[----:B------:R-:W3:Y:S01]  /*20b0*/  F2I.S64.TRUNC R60, R60 ;  /* 0x0000003c003c7311 */ /* 0x000ee2000020d900 */
[----:B------:R-:W-:Y:S05]  /*20c0*/  BRA `(.L_x_14372) ;  /* 0x00000000009c7947 */ /* 0x000fea0003800000 */
.L_x_14384:
[----:B------:R-:W-:-:S09]  /*20d0*/  UISETP.NE.AND UP0, UPT, UR4, 0x1c, UPT ;  /* 0x0000001c0400788c */ /* 0x000fd2000bf05270 */
[----:B------:R-:W-:Y:S05]  /*20e0*/  BRA.U !UP0, `(.L_x_14395) ;  /* 0x00000001088c7547 */ /* 0x000fea000b800000 */
[----:B------:R-:W-:-:S09]  /*20f0*/  UISETP.NE.AND UP0, UPT, UR4, 0x1d, UPT ;  /* 0x0000001d0400788c */ /* 0x000fd2000bf05270 */
[----:B------:R-:W-:Y:S05]  /*2100*/  BRA.U !UP0, `(.L_x_14396) ;  /* 0x00000001087c7547 */ /* 0x000fea000b800000 */
[----:B------:R-:W-:-:S09]  /*2110*/  UISETP.NE.AND UP0, UPT, UR4, 0x2c, UPT ;  /* 0x0000002c0400788c */ /* 0x000fd2000bf05270 */
[----:B------:R-:W-:Y:S05]  /*2120*/  BRA.U !UP0, `(.L_x_14397) ;  /* 0x0000000108487547 */ /* 0x000fea000b800000 */
.L_x_14371:
        /* <DEDUP_REMOVED lines=16> */
.L_x_14398:
[----:B------:R-:W-:Y:S01]  /*2230*/  CS2R R60, SRZ ;  /* 0x00000000003c7805 */ /* 0x000fe2000001ff00 */
[----:B------:R-:W-:Y:S06]  /*2240*/  BRA `(.L_x_14372) ;  /* 0x00000000003c7947 */ /* 0x000fec0003800000 */
.L_x_14397:
        /* <DEDUP_REMOVED lines=8> */
.L_x_14400:
[----:B------:R-:W-:Y:S05]  /*22d0*/  BSYNC.RECONVERGENT B0 ;  /* 0x0000000000007941 */ /* 0x000fea0003800200 */
.L_x_14399:
[----:B------:R-:W1:Y:S01]  /*22e0*/  F2I.S64.TRUNC R60, R60 ;  /* 0x0000003c003c7311 */ /* 0x000e62000020d900 */
[----:B------:R-:W-:Y:S05]  /*22f0*/  BRA `(.L_x_14372) ;  /* 0x0000000000107947 */ /* 0x000fea0003800000 */
.L_x_14396:
[----:B------:R1:W5:Y:S01]  /*2300*/  LDG.E.64 R60, desc[UR36][R4.64] ;  /* 0x00000024043c7981 */ /* 0x000362000c1e1b00 */
[----:B------:R-:W-:Y:S05]  /*2310*/  BRA `(.L_x_14372) ;  /* 0x0000000000087947 */ /* 0x000fea0003800000 */
.L_x_14395:
[----:B------:R4:W5:Y:S01]  /*2320*/  LDG.E R60, desc[UR36][R4.64] ;  /* 0x00000024043c7981 */ /* 0x000962000c1e1900 */
[----:B------:R-:W-:-:S07]  /*2330*/  IMAD.MOV.U32 R61, RZ, RZ, RZ ;  /* 0x000000ffff3d7224 */ /* 0x000fce00078e00ff */
.L_x_14372:
        /* <DEDUP_REMOVED lines=8> */
.L_x_14401:
        /* <DEDUP_REMOVED lines=40> */
.L_x_14404:
        /* <DEDUP_REMOVED lines=74> */
.L_x_14403:
        /* <DEDUP_REMOVED lines=53> */
.L_x_14405:
        /* <DEDUP_REMOVED lines=35> */
.L_x_14406:
        /* <DEDUP_REMOVED lines=18> */
.L_x_14402:
        /* <DEDUP_REMOVED lines=15> */
.L_x_14408:
        /* <DEDUP_REMOVED lines=27> */
.L_x_14407:
[----:B------:R-:W-:Y:S05]  /*3420*/  @!P0 BRA `(.L_x_14409) ;  /* 0x0000000000808947 */ /* 0x000fea0003800000 */
[----:B------:R-:W-:Y:S01]  /*3430*/  BSSY.RECONVERGENT B0, `(.L_x_14409) ;  /* 0x000001f000007945 */ /* 0x000fe20003800200 */
[----:B0-----:R-:W-:Y:S01]  /*3440*/  MOV R25, R26 ;  /* 0x0000001a00197202 */ /* 0x001fe20000000f00 */
[----:B-1----:R-:W-:Y:S01]  /*3450*/  IMAD.MOV.U32 R26, RZ, RZ, R28 ;  /* 0x000000ffff1a7224 */ /* 0x002fe200078e001c */
[----:B------:R-:W-:Y:S01]  /*3460*/  MOV R24, R3 ;  /* 0x0000000300187202 */ /* 0x000fe20000000f00 */
[----:B------:R-:W-:-:S07]  /*3470*/  IMAD.MOV.U32 R15, RZ, RZ, R21 ;  /* 0x000000ffff0f7224 */ /* 0x000fce00078e0015 */
.L_x_14410:
        /* <DEDUP_REMOVED lines=27> */
.L_x_14409:
        /* <DEDUP_REMOVED lines=34> */
.L_x_14414:
[----:B------:R4:W-:Y:S01]  /*3850*/  STG.E.U8 desc[UR36][R12.64], RZ ;  /* 0x000000ff0c007986 */ /* 0x0009e2000c101124 */
[----:B------:R-:W-:Y:S05]  /*3860*/  BRA `(.L_x_14416) ;  /* 0x0000000400907947 */ /* 0x000fea0003800000 */
.L_x_14413:
        /* <DEDUP_REMOVED lines=8> */
.L_x_14418:
[----:B------:R2:W-:Y:S01]  /*38f0*/  STG.E desc[UR36][R12.64], RZ ;  /* 0x000000ff0c007986 */ /* 0x0005e2000c101924 */
[----:B------:R-:W-:Y:S05]  /*3900*/  BRA `(.L_x_14416) ;  /* 0x0000000400687947 */ /* 0x000fea0003800000 */
.L_x_14417:
[----:B------:R3:W-:Y:S01]  /*3910*/  STG.E.U16 desc[UR36][R12.64], RZ ;  /* 0x000000ff0c007986 */ /* 0x0007e2000c101524 */
[----:B------:R-:W-:Y:S05]  /*3920*/  BRA `(.L_x_14416) ;  /* 0x0000000400607947 */ /* 0x000fea0003800000 */
.L_x_14412:
        /* <DEDUP_REMOVED lines=8> */
.L_x_14420:
[----:B------:R0:W-:Y:S01]  /*39b0*/  STG.E.U16 desc[UR36][R12.64], RZ ;  /* 0x000000ff0c007986 */ /* 0x0001e2000c101524 */
[----:B------:R-:W-:Y:S05]  /*39c0*/  BRA `(.L_x_14416) ;  /* 0x0000000400387947 */ /* 0x000fea0003800000 */
.L_x_14419:
        /* <DEDUP_REMOVED lines=8> */
.L_x_14422:
[----:B------:R0:W-:Y:S01]  /*3a50*/  STG.E desc[UR36][R12.64], RZ ;  /* 0x000000ff0c007986 */ /* 0x0001e2000c101924 */
[----:B------:R-:W-:Y:S05]  /*3a60*/  BRA `(.L_x_14416) ;  /* 0x0000000400107947 */ /* 0x000fea0003800000 */
.L_x_14421:
[----:B------:R0:W-:Y:S01]  /*3a70*/  STG.E.64 desc[UR36][R12.64], RZ ;  /* 0x000000ff0c007986 */ /* 0x0001e2000c101b24 */
[----:B------:R-:W-:Y:S05]  /*3a80*/  BRA `(.L_x_14416) ;  /* 0x0000000400087947 */ /* 0x000fea0003800000 */
.L_x_14411:
        /* <DEDUP_REMOVED lines=10> */
.L_x_14425:
[----:B------:R0:W-:Y:S01]  /*3b30*/  STG.E.128 desc[UR36][R12.64], RZ ;  /* 0x000000ff0c007986 */ /* 0x0001e2000c101d24 */
[----:B------:R-:W-:Y:S05]  /*3b40*/  BRA `(.L_x_14416) ;  /* 0x0000000000d87947 */ /* 0x000fea0003800000 */
.L_x_14424:
        /* <DEDUP_REMOVED lines=8> */
.L_x_14427:
[----:B------:R0:W-:Y:S01]  /*3bd0*/  STG.E.U8 desc[UR36][R12.64], RZ ;  /* 0x000000ff0c007986 */ /* 0x0001e2000c101124 */
[----:B------:R-:W-:Y:S05]  /*3be0*/  BRA `(.L_x_14416) ;  /* 0x0000000000b07947 */ /* 0x000fea0003800000 */
.L_x_14426:
[----:B------:R0:W-:Y:S01]  /*3bf0*/  STG.E.U16 desc[UR36][R12.64], RZ ;  /* 0x000000ff0c007986 */ /* 0x0001e2000c101524 */
[----:B------:R-:W-:Y:S05]  /*3c00*/  BRA `(.L_x_14416) ;  /* 0x0000000000a87947 */ /* 0x000fea0003800000 */
.L_x_14423:
        /* <DEDUP_REMOVED lines=10> */
.L_x_14430:
[----:B------:R0:W-:Y:S01]  /*3cb0*/  STG.E.U8 desc[UR36][R12.64], RZ ;  /* 0x000000ff0c007986 */ /* 0x0001e2000c101124 */
[----:B------:R-:W-:Y:S05]  /*3cc0*/  BRA `(.L_x_14416) ;  /* 0x0000000000787947 */ /* 0x000fea0003800000 */
.L_x_14429:
[----:B------:R0:W-:Y:S01]  /*3cd0*/  STG.E.U8 desc[UR36][R12.64], RZ ;  /* 0x000000ff0c007986 */ /* 0x0001e2000c101124 */
[----:B------:R-:W-:Y:S05]  /*3ce0*/  BRA `(.L_x_14416) ;  /* 0x0000000000707947 */ /* 0x000fea0003800000 */
.L_x_14428:
[----:B------:R-:W-:-:S13]  /*3cf0*/  ISETP.NE.AND P0, PT, R0, 0x1c, PT ;  /* 0x0000001c0000780c */ /* 0x000fda0003f05270 */
[----:B------:R-:W-:Y:S05]  /*3d00*/  @!P0 BRA `(.L_x_14431) ;  /* 0x0000000000648947 */ /* 0x000fea0003800000 */
[----:B------:R-:W-:-:S13]  /*3d10*/  ISETP.NE.AND P0, PT, R0, 0x1d, PT ;  /* 0x0000001d0000780c */ /* 0x000fda0003f05270 */
[----:B------:R-:W-:Y:S05]  /*3d20*/  @!P0 BRA `(.L_x_14432) ;  /* 0x0000000000548947 */ /* 0x000fea0003800000 */
[----:B------:R-:W-:-:S13]  /*3d30*/  ISETP.NE.AND P0, PT, R0, 0x2c, PT ;  /* 0x0000002c0000780c */ /* 0x000fda0003f05270 */
[----:B------:R-:W-:Y:S05]  /*3d40*/  @!P0 BRA `(.L_x_14433) ;  /* 0x0000000000448947 */ /* 0x000fea0003800000 */
.L_x_14415:
        /* <DEDUP_REMOVED lines=16> */
.L_x_14434:
[----:B------:R-:W-:Y:S05]  /*3e50*/  BRA `(.L_x_14416) ;  /* 0x0000000000147947 */ /* 0x000fea0003800000 */
.L_x_14433:
[----:B------:R0:W-:Y:S01]  /*3e60*/  STG.E.U8 desc[UR36][R12.64], RZ ;  /* 0x000000ff0c007986 */ /* 0x0001e2000c101124 */
[----:B------:R-:W-:Y:S05]  /*3e70*/  BRA `(.L_x_14416) ;  /* 0x00000000000c7947 */ /* 0x000fea0003800000 */
.L_x_14432:
[----:B------:R0:W-:Y:S01]  /*3e80*/  STG.E.64 desc[UR36][R12.64], RZ ;  /* 0x000000ff0c007986 */ /* 0x0001e2000c101b24 */
[----:B------:R-:W-:Y:S05]  /*3e90*/  BRA `(.L_x_14416) ;  /* 0x0000000000047947 */ /* 0x000fea0003800000 */
.L_x_14431:
[----:B------:R0:W-:Y:S02]  /*3ea0*/  STG.E desc[UR36][R12.64], RZ ;  /* 0x000000ff0c007986 */ /* 0x0001e4000c101924 */
.L_x_14416:
[----:B------:R-:W-:-:S07]  /*3eb0*/  VIADD R17, R17, 0x80 ;  /* 0x0000008011117836 */ /* 0x000fce0000000000 */
.L_x_14365:
[----:B-1----:R-:W-:Y:S05]  /*3ec0*/  BSYNC.RECONVERGENT B6 ;  /* 0x0000000000067941 */ /* 0x002fea0003800200 */
.L_x_14364:
        /* <DEDUP_REMOVED lines=308> */
.L_x_14437:
        /* <DEDUP_REMOVED lines=17> */
.L_x_14441:
[----:B------:R1:W5:Y:S01]  /*5320*/  LDG.E.U8 R60, desc[UR36][R4.64] ;  /* 0x00000024043c7981 */ /* 0x000362000c1e1100 */
[----:B------:R-:W-:Y:S01]  /*5330*/  HFMA2 R61, -RZ, RZ, 0, 0 ;  /* 0x00000000ff3d7431 */ /* 0x000fe200000001ff */
[----:B------:R-:W-:Y:S06]  /*5340*/  BRA `(.L_x_14443) ;  /* 0x0000000c00447947 */ /* 0x000fec0003800000 */
.L_x_14440:
        /* <DEDUP_REMOVED lines=8> */
.L_x_14445:
[----:B------:R-:W5:Y:S02]  /*53d0*/  LDG.E R60, desc[UR36][R4.64] ;  /* 0x00000024043c7981 */ /* 0x000f64000c1e1900 */
[----:B-----5:R-:W-:Y:S01]  /*53e0*/  SHF.R.S32.HI R61, RZ, 0x1f, R60 ;  /* 0x0000001fff3d7819 */ /* 0x020fe2000001143c */
[----:B------:R-:W-:Y:S06]  /*53f0*/  BRA `(.L_x_14443) ;  /* 0x0000000c00187947 */ /* 0x000fec0003800000 */
.L_x_14444:
[----:B------:R-:W5:Y:S02]  /*5400*/  LDG.E.S16 R60, desc[UR36][R4.64] ;  /* 0x00000024043c7981 */ /* 0x000f64000c1e1700 */
[----:B-----5:R-:W-:Y:S01]  /*5410*/  SHF.R.S32.HI R61, RZ, 0x1f, R60 ;  /* 0x0000001fff3d7819 */ /* 0x020fe2000001143c */
[----:B------:R-:W-:Y:S06]  /*5420*/  BRA `(.L_x_14443) ;  /* 0x0000000c000c7947 */ /* 0x000fec0003800000 */
.L_x_14439:
        /* <DEDUP_REMOVED lines=9> */
.L_x_14447:
[----:B------:R-:W5:Y:S02]  /*54c0*/  LDG.E.U16 R4, desc[UR36][R4.64] ;  /* 0x0000002404047981 */ /* 0x000f64000c1e1500 */
[----:B-----5:R-:W-:-:S06]  /*54d0*/  HADD2.F32 R60, -RZ, R4.H0_H0 ;  /* 0x20000004ff3c7230 */ /* 0x020fcc0000004100 */
[----:B------:R-:W1:Y:S01]  /*54e0*/  F2I.S64.TRUNC R60, R60 ;  /* 0x0000003c003c7311 */ /* 0x000e62000020d900 */
[----:B------:R-:W-:Y:S05]  /*54f0*/  BRA `(.L_x_14443) ;  /* 0x0000000800d87947 */ /* 0x000fea0003800000 */
.L_x_14446:
        /* <DEDUP_REMOVED lines=9> */
.L_x_14449:
[----:B------:R-:W5:Y:S02]  /*5590*/  LDG.E.U16 R4, desc[UR36][R4.64] ;  /* 0x0000002404047981 */ /* 0x000f64000c1e1500 */
[----:B-----5:R-:W-:-:S06]  /*55a0*/  HADD2.F32 R60, -RZ, R4.H0_H0 ;  /* 0x20000004ff3c7230 */ /* 0x020fcc0000004100 */
[----:B------:R-:W1:Y:S01]  /*55b0*/  F2I.S64.TRUNC R60, R60 ;  /* 0x0000003c003c7311 */ /* 0x000e62000020d900 */
[----:B------:R-:W-:Y:S05]  /*55c0*/  BRA `(.L_x_14443) ;  /* 0x0000000800a47947 */ /* 0x000fea0003800000 */
.L_x_14448:
[----:B------:R-:W5:Y:S02]  /*55d0*/  LDG.E.64 R4, desc[UR36][R4.64] ;  /* 0x0000002404047981 */ /* 0x000f64000c1e1b00 */
[----:B-----5:R1:W0:Y:S01]  /*55e0*/  F2I.S64.F64.TRUNC R60, R4 ;  /* 0x00000004003c7311 */ /* 0x020222000030d900 */
[----:B------:R-:W-:Y:S05]  /*55f0*/  BRA `(.L_x_14443) ;  /* 0x0000000800987947 */ /* 0x000fea0003800000 */
.L_x_14438:
        /* <DEDUP_REMOVED lines=13> */
.L_x_14452:
[----:B------:R-:W5:Y:S02]  /*56d0*/  LDG.E.64 R4, desc[UR36][R4.64] ;  /* 0x0000002404047981 */ /* 0x000f64000c1e1b00 */
[----:B-----5:R1:W0:Y:S01]  /*56e0*/  F2I.S64.F64.TRUNC R60, R4 ;  /* 0x00000004003c7311 */ /* 0x020222000030d900 */
[----:B------:R-:W-:Y:S05]  /*56f0*/  BRA `(.L_x_14443) ;  /* 0x0000000800587947 */ /* 0x000fea0003800000 */
.L_x_14451:
        /* <DEDUP_REMOVED lines=26> */
.L_x_14454:
        /* <DEDUP_REMOVED lines=14> */
.L_x_14453:
[----:B------:R-:W5:Y:S02]  /*5980*/  LDG.E.U16 R60, desc[UR36][R4.64] ;  /* 0x00000024043c7981 */ /* 0x000f64000c1e1500 */
[----:B-----5:R-:W-:-:S06]  /*5990*/  SHF.L.U32 R60, R60, 0x10, RZ ;  /* 0x000000103c3c7819 */ /* 0x020fcc00000006ff */
[----:B------:R-:W1:Y:S01]  /*59a0*/  F2I.S64.TRUNC R60, R60 ;  /* 0x0000003c003c7311 */ /* 0x000e62000020d900 */
[----:B------:R-:W-:Y:S05]  /*59b0*/  BRA `(.L_x_14443) ;  /* 0x0000000400a87947 */ /* 0x000fea0003800000 */
.L_x_14450:
        /* <DEDUP_REMOVED lines=11> */
.L_x_14457:
        /* <DEDUP_REMOVED lines=21> */
.L_x_14461:
[----:B------:R-:W-:Y:S05]  /*5bc0*/  BSYNC.RECONVERGENT B1 ;  /* 0x0000000000017941 */ /* 0x000fea0003800200 */
.L_x_14460:
[----:B------:R-:W-:Y:S02]  /*5bd0*/  SHF.L.U32 R0, R0, 0x14, RZ ;  /* 0x0000001400007819 */ /* 0x000fe400000006ff */
[----:B------:R-:W-:-:S04]  /*5be0*/  LEA R3, R3, 0x3b800000, 0x17 ;  /* 0x3b80000003037811 */ /* 0x000fc800078eb8ff */
[----:B------:R-:W-:-:S07]  /*5bf0*/  LOP3.LUT R60, R3, R0, R7, 0xfe, !PT ;  /* 0x00000000033c7212 */ /* 0x000fce00078efe07 */
.L_x_14459:
[----:B------:R-:W-:Y:S05]  /*5c00*/  BSYNC.RECONVERGENT B0 ;  /* 0x0000000000007941 */ /* 0x000fea0003800200 */
.L_x_14458:
[----:B------:R-:W1:Y:S01]  /*5c10*/  F2I.S64.TRUNC R60, R60 ;  /* 0x0000003c003c7311 */ /* 0x000e62000020d900 */
[----:B------:R-:W-:Y:S05]  /*5c20*/  BRA `(.L_x_14443) ;  /* 0x00000004000c7947 */ /* 0x000fea0003800000 */
.L_x_14456:
        /* <DEDUP_REMOVED lines=21> */
.L_x_14465:
[----:B------:R-:W-:Y:S05]  /*5d80*/  BSYNC.RECONVERGENT B1 ;  /* 0x0000000000017941 */ /* 0x000fea0003800200 */
.L_x_14464:
[----:B------:R-:W-:Y:S01]  /*5d90*/  IMAD.SHL.U32 R0, R0, 0x200000, RZ ;  /* 0x0020000000007824 */ /* 0x000fe200078e00ff */
[----:B------:R-:W-:-:S04]  /*5da0*/  LEA R3, R3, 0x37800000, 0x17 ;  /* 0x3780000003037811 */ /* 0x000fc800078eb8ff */
[----:B------:R-:W-:-:S07]  /*5db0*/  LOP3.LUT R60, R3, R0, R7, 0xfe, !PT ;  /* 0x00000000033c7212 */ /* 0x000fce00078efe07 */
.L_x_14463:
[----:B------:R-:W-:Y:S05]  /*5dc0*/  BSYNC.RECONVERGENT B0 ;  /* 0x0000000000007941 */ /* 0x000fea0003800200 */
.L_x_14462:
[----:B------:R-:W1:Y:S01]  /*5dd0*/  F2I.S64.TRUNC R60, R60 ;  /* 0x0000003c003c7311 */ /* 0x000e62000020d900 */
[----:B------:R-:W-:Y:S05]  /*5de0*/  BRA `(.L_x_14443) ;  /* 0x00000000009c7947 */ /* 0x000fea0003800000 */
.L_x_14455:
        /* <DEDUP_REMOVED lines=14> */
.L_x_14469:
[----:B------:R-:W-:Y:S05]  /*5ed0*/  BSYNC.RECONVERGENT B0 ;  /* 0x0000000000007941 */ /* 0x000fea0003800200 */
.L_x_14468:
[----:B------:R-:W1:Y:S01]  /*5ee0*/  F2I.S64.TRUNC R60, R60 ;  /* 0x0000003c003c7311 */ /* 0x000e62000020d900 */
[----:B------:R-:W-:Y:S05]  /*5ef0*/  BRA `(.L_x_14443) ;  /* 0x0000000000587947 */ /* 0x000fea0003800000 */
.L_x_14442:
        /* <DEDUP_REMOVED lines=16> */
.L_x_14470:
[----:B------:R-:W-:Y:S01]  /*6000*/  CS2R R60, SRZ ;  /* 0x00000000003c7805 */ /* 0x000fe2000001ff00 */
[----:B------:R-:W-:Y:S06]  /*6010*/  BRA `(.L_x_14443) ;  /* 0x0000000000107947 */ /* 0x000fec0003800000 */
.L_x_14467:
[----:B------:R1:W5:Y:S01]  /*6020*/  LDG.E.64 R60, desc[UR36][R4.64] ;  /* 0x00000024043c7981 */ /* 0x000362000c1e1b00 */
[----:B------:R-:W-:Y:S05]  /*6030*/  BRA `(.L_x_14443) ;  /* 0x0000000000087947 */ /* 0x000fea0003800000 */
.L_x_14466:
[----:B------:R1:W5:Y:S01]  /*6040*/  LDG.E R60, desc[UR36][R4.64] ;  /* 0x00000024043c7981 */ /* 0x000362000c1e1900 */
[----:B------:R-:W-:-:S07]  /*6050*/  MOV R61, RZ ;  /* 0x000000ff003d7202 */ /* 0x000fce0000000f00 */
.L_x_14443:
        /* <DEDUP_REMOVED lines=8> */
.L_x_14471:
        /* <DEDUP_REMOVED lines=40> */
.L_x_14474:
        /* <DEDUP_REMOVED lines=74> */
.L_x_14473:
        /* <DEDUP_REMOVED lines=53> */
.L_x_14475:
        /* <DEDUP_REMOVED lines=35> */
.L_x_14476:
        /* <DEDUP_REMOVED lines=18> */
.L_x_14472:
        /* <DEDUP_REMOVED lines=16> */
.L_x_14478:
        /* <DEDUP_REMOVED lines=27> */
.L_x_14477:
[----:B------:R-:W-:Y:S05]  /*7150*/  @!P0 BRA `(.L_x_14479) ;  /* 0x0000000000848947 */ /* 0x000fea0003800000 */
[----:B------:R-:W1:Y:S01]  /*7160*/  LDCU.64 UR4, c[0x0][0x5c8] ;  /* 0x0000b900ff0477ac */ /* 0x000e620008000a00 */
[----:B------:R-:W-:Y:S01]  /*7170*/  BSSY.RECONVERGENT B0, `(.L_x_14479) ;  /* 0x000001f000007945 */ /* 0x000fe20003800200 */
[----:B------:R-:W-:Y:S02]  /*7180*/  MOV R15, R27 ;  /* 0x0000001b000f7202 */ /* 0x000fe40000000f00 */
[----:B------:R-:W-:Y:S01]  /*7190*/  MOV R21, R3 ;  /* 0x0000000300157202 */ /* 0x000fe20000000f00 */
[----:B-1----:R-:W-:Y:S02]  /*71a0*/  IMAD.U32 R25, RZ, RZ, UR4 ;  /* 0x00000004ff197e24 */ /* 0x002fe4000f8e00ff */
[----:B------:R-:W-:-:S07]  /*71b0*/  IMAD.U32 R24, RZ, RZ, UR5 ;  /* 0x00000005ff187e24 */ /* 0x000fce000f8e00ff */
.L_x_14480:
        /* <DEDUP_REMOVED lines=27> */
.L_x_14479:
        /* <DEDUP_REMOVED lines=34> */
.L_x_14484:
[----:B------:R0:W-:Y:S01]  /*7590*/  STG.E.U8 desc[UR36][R12.64], RZ ;  /* 0x000000ff0c007986 */ /* 0x0001e2000c101124 */
[----:B------:R-:W-:Y:S05]  /*75a0*/  BRA `(.L_x_14486) ;  /* 0x00000004008c7947 */ /* 0x000fea0003800000 */
.L_x_14483:
        /* <DEDUP_REMOVED lines=8> */
.L_x_14488:
[----:B------:R0:W-:Y:S01]  /*7630*/  STG.E desc[UR36][R12.64], RZ ;  /* 0x000000ff0c007986 */ /* 0x0001e2000c101924 */
[----:B------:R-:W-:Y:S05]  /*7640*/  BRA `(.L_x_14486) ;  /* 0x0000000400647947 */ /* 0x000fea0003800000 */
.L_x_14487:
[----:B------:R0:W-:Y:S01]  /*7650*/  STG.E.U16 desc[UR36][R12.64], RZ ;  /* 0x000000ff0c007986 */ /* 0x0001e2000c101524 */
[----:B------:R-:W-:Y:S05]  /*7660*/  BRA `(.L_x_14486) ;  /* 0x00000004005c7947 */ /* 0x000fea0003800000 */
.L_x_14482:
        /* <DEDUP_REMOVED lines=8> */
.L_x_14490:
[----:B------:R0:W-:Y:S01]  /*76f0*/  STG.E.U16 desc[UR36][R12.64], RZ ;  /* 0x000000ff0c007986 */ /* 0x0001e2000c101524 */
[----:B------:R-:W-:Y:S05]  /*7700*/  BRA `(.L_x_14486) ;  /* 0x0000000400347947 */ /* 0x000fea0003800000 */
.L_x_14489:
        /* <DEDUP_REMOVED lines=8> */
.L_x_14492:
[----:B------:R0:W-:Y:S01]  /*7790*/  STG.E desc[UR36][R12.64], RZ ;  /* 0x000000ff0c007986 */ /* 0x0001e2000c101924 */
[----:B------:R-:W-:Y:S05]  /*77a0*/  BRA `(.L_x_14486) ;  /* 0x00000004000c7947 */ /* 0x000fea0003800000 */
.L_x_14491:
[----:B------:R0:W-:Y:S01]  /*77b0*/  STG.E.64 desc[UR36][R12.64], RZ ;  /* 0x000000ff0c007986 */ /* 0x0001e2000c101b24 */
[----:B------:R-:W-:Y:S05]  /*77c0*/  BRA `(.L_x_14486) ;  /* 0x0000000400047947 */ /* 0x000fea0003800000 */
.L_x_14481:
        /* <DEDUP_REMOVED lines=10> */
.L_x_14495:
[----:B------:R4:W-:Y:S01]  /*7870*/  STG.E.128 desc[UR36][R12.64], RZ ;  /* 0x000000ff0c007986 */ /* 0x0009e2000c101d24 */
[----:B------:R-:W-:Y:S05]  /*7880*/  BRA `(.L_x_14486) ;  /* 0x0000000000d47947 */ /* 0x000fea0003800000 */
.L_x_14494:
        /* <DEDUP_REMOVED lines=8> */
.L_x_14497:
[----:B------:R2:W-:Y:S01]  /*7910*/  STG.E.U8 desc[UR36][R12.64], RZ ;  /* 0x000000ff0c007986 */ /* 0x0005e2000c101124 */
[----:B------:R-:W-:Y:S05]  /*7920*/  BRA `(.L_x_14486) ;  /* 0x0000000000ac7947 */ /* 0x000fea0003800000 */
.L_x_14496:
[----:B------:R0:W-:Y:S01]  /*7930*/  STG.E.U16 desc[UR36][R12.64], RZ ;  /* 0x000000ff0c007986 */ /* 0x0001e2000c101524 */
[----:B------:R-:W-:Y:S05]  /*7940*/  BRA `(.L_x_14486) ;  /* 0x0000000000a47947 */ /* 0x000fea0003800000 */
.L_x_14493:
        /* <DEDUP_REMOVED lines=10> */
.L_x_14500:
[----:B------:R0:W-:Y:S01]  /*79f0*/  STG.E.U8 desc[UR36][R12.64], RZ ;  /* 0x000000ff0c007986 */ /* 0x0001e2000c101124 */
[----:B------:R-:W-:Y:S05]  /*7a00*/  BRA `(.L_x_14486) ;  /* 0x0000000000747947 */ /* 0x000fea0003800000 */
.L_x_14499:
[----:B------:R0:W-:Y:S01]  /*7a10*/  STG.E.U8 desc[UR36][R12.64], RZ ;  /* 0x000000ff0c007986 */ /* 0x0001e2000c101124 */
[----:B------:R-:W-:Y:S05]  /*7a20*/  BRA `(.L_x_14486) ;  /* 0x00000000006c7947 */ /* 0x000fea0003800000 */
.L_x_14498:
[----:B------:R-:W-:-:S13]  /*7a30*/  ISETP.NE.AND P0, PT, R0, 0x1c, PT ;  /* 0x0000001c0000780c */ /* 0x000fda0003f05270 */
[----:B------:R-:W-:Y:S05]  /*7a40*/  @!P0 BRA `(.L_x_14501) ;  /* 0x0000000000608947 */ /* 0x000fea0003800000 */
[----:B------:R-:W-:-:S13]  /*7a50*/  ISETP.NE.AND P0, PT, R0, 0x1d, PT ;  /* 0x0000001d0000780c */ /* 0x000fda0003f05270 */
[----:B------:R-:W-:Y:S05]  /*7a60*/  @!P0 BRA `(.L_x_14502) ;  /* 0x0000000000508947 */ /* 0x000fea0003800000 */
[----:B------:R-:W-:-:S13]  /*7a70*/  ISETP.NE.AND P0, PT, R0, 0x2c, PT ;  /* 0x0000002c0000780c */ /* 0x000fda0003f05270 */
[----:B------:R0:W-:Y:S01]  /*7a80*/  @!P0 STG.E.U8 desc[UR36][R12.64], RZ ;  /* 0x000000ff0c008986 */ /* 0x0001e2000c101124 */
[----:B------:R-:W-:Y:S05]  /*7a90*/  @!P0 BRA `(.L_x_14486) ;  /* 0x0000000000508947 */ /* 0x000fea0003800000 */
.L_x_14485:
        /* <DEDUP_REMOVED lines=16> */
.L_x_14503:
[----:B------:R-:W-:Y:S05]  /*7ba0*/  BRA `(.L_x_14486) ;  /* 0x00000000000c7947 */ /* 0x000fea0003800000 */
.L_x_14502:
[----:B------:R0:W-:Y:S01]  /*7bb0*/  STG.E.64 desc[UR36][R12.64], RZ ;  /* 0x000000ff0c007986 */ /* 0x0001e2000c101b24 */
[----:B------:R-:W-:Y:S05]  /*7bc0*/  BRA `(.L_x_14486) ;  /* 0x0000000000047947 */ /* 0x000fea0003800000 */
.L_x_14501:
[----:B------:R0:W-:Y:S02]  /*7bd0*/  STG.E desc[UR36][R12.64], RZ ;  /* 0x000000ff0c007986 */ /* 0x0001e4000c101924 */
.L_x_14486:
[----:B------:R-:W-:-:S07]  /*7be0*/  VIADD R17, R17, 0x80 ;  /* 0x0000008011117836 */ /* 0x000fce0000000000 */
.L_x_14436:
[----:B------:R-:W-:Y:S05]  /*7bf0*/  BSYNC.RECONVERGENT B6 ;  /* 0x0000000000067941 */ /* 0x000fea0003800200 */
.L_x_14435:
        /* <DEDUP_REMOVED lines=308> */
.L_x_14506:
        /* <DEDUP_REMOVED lines=17> */
.L_x_14510:
[----:B------:R0:W5:Y:S01]  /*9050*/  LDG.E.U8 R60, desc[UR36][R4.64] ;  /* 0x00000024043c7981 */ /* 0x000162000c1e1100 */
[----:B------:R-:W-:Y:S01]  /*9060*/  HFMA2 R61, -RZ, RZ, 0, 0 ;  /* 0x00000000ff3d7431 */ /* 0x000fe200000001ff */
[----:B------:R-:W-:Y:S06]  /*9070*/  BRA `(.L_x_14512) ;  /* 0x0000000c00447947 */ /* 0x000fec0003800000 */
.L_x_14509:
        /* <DEDUP_REMOVED lines=8> */
.L_x_14514:
[----:B------:R-:W5:Y:S02]  /*9100*/  LDG.E R60, desc[UR36][R4.64] ;  /* 0x00000024043c7981 */ /* 0x000f64000c1e1900 */
[----:B-----5:R-:W-:Y:S01]  /*9110*/  SHF.R.S32.HI R61, RZ, 0x1f, R60 ;  /* 0x0000001fff3d7819 */ /* 0x020fe2000001143c */
[----:B------:R-:W-:Y:S06]  /*9120*/  BRA `(.L_x_14512) ;  /* 0x0000000c00187947 */ /* 0x000fec0003800000 */
.L_x_14513:
[----:B------:R-:W5:Y:S02]  /*9130*/  LDG.E.S16 R60, desc[UR36][R4.64] ;  /* 0x00000024043c7981 */ /* 0x000f64000c1e1700 */
[----:B-----5:R-:W-:Y:S01]  /*9140*/  SHF.R.S32.HI R61, RZ, 0x1f, R60 ;  /* 0x0000001fff3d7819 */ /* 0x020fe2000001143c */
[----:B------:R-:W-:Y:S06]  /*9150*/  BRA `(.L_x_14512) ;  /* 0x0000000c000c7947 */ /* 0x000fec0003800000 */
.L_x_14508:
        /* <DEDUP_REMOVED lines=9> */
.L_x_14516:
[----:B------:R-:W5:Y:S02]  /*91f0*/  LDG.E.U16 R4, desc[UR36][R4.64] ;  /* 0x0000002404047981 */ /* 0x000f64000c1e1500 */
[----:B-----5:R-:W-:-:S06]  /*9200*/  HADD2.F32 R60, -RZ, R4.H0_H0 ;  /* 0x20000004ff3c7230 */ /* 0x020fcc0000004100 */
[----:B------:R-:W0:Y:S01]  /*9210*/  F2I.S64.TRUNC R60, R60 ;  /* 0x0000003c003c7311 */ /* 0x000e22000020d900 */
[----:B------:R-:W-:Y:S05]  /*9220*/  BRA `(.L_x_14512) ;  /* 0x0000000800d87947 */ /* 0x000fea0003800000 */
.L_x_14515:
        /* <DEDUP_REMOVED lines=9> */
.L_x_14518:
[----:B------:R-:W5:Y:S02]  /*92c0*/  LDG.E.U16 R4, desc[UR36][R4.64] ;  /* 0x0000002404047981 */ /* 0x000f64000c1e1500 */
[----:B-----5:R-:W-:-:S06]  /*92d0*/  HADD2.F32 R60, -RZ, R4.H0_H0 ;  /* 0x20000004ff3c7230 */ /* 0x020fcc0000004100 */
[----:B------:R-:W0:Y:S01]  /*92e0*/  F2I.S64.TRUNC R60, R60 ;  /* 0x0000003c003c7311 */ /* 0x000e22000020d900 */
[----:B------:R-:W-:Y:S05]  /*92f0*/  BRA `(.L_x_14512) ;  /* 0x0000000800a47947 */ /* 0x000fea0003800000 */
.L_x_14517:
[----:B------:R-:W5:Y:S02]  /*9300*/  LDG.E.64 R4, desc[UR36][R4.64] ;  /* 0x0000002404047981 */ /* 0x000f64000c1e1b00 */
[----:B-----5:R0:W0:Y:S01]  /*9310*/  F2I.S64.F64.TRUNC R60, R4 ;  /* 0x00000004003c7311 */ /* 0x020022000030d900 */
[----:B------:R-:W-:Y:S05]  /*9320*/  BRA `(.L_x_14512) ;  /* 0x0000000800987947 */ /* 0x000fea0003800000 */
.L_x_14507:
        /* <DEDUP_REMOVED lines=13> */
.L_x_14521:
[----:B------:R-:W5:Y:S02]  /*9400*/  LDG.E.64 R4, desc[UR36][R4.64] ;  /* 0x0000002404047981 */ /* 0x000f64000c1e1b00 */
[----:B-----5:R0:W0:Y:S01]  /*9410*/  F2I.S64.F64.TRUNC R60, R4 ;  /* 0x00000004003c7311 */ /* 0x020022000030d900 */
[----:B------:R-:W-:Y:S05]  /*9420*/  BRA `(.L_x_14512) ;  /* 0x0000000800587947 */ /* 0x000fea0003800000 */
.L_x_14520:
        /* <DEDUP_REMOVED lines=26> */
.L_x_14523:
        /* <DEDUP_REMOVED lines=14> */
.L_x_14522:
[----:B------:R-:W5:Y:S02]  /*96b0*/  LDG.E.U16 R60, desc[UR36][R4.64] ;  /* 0x00000024043c7981 */ /* 0x000f64000c1e1500 */
[----:B-----5:R-:W-:-:S06]  /*96c0*/  SHF.L.U32 R60, R60, 0x10, RZ ;  /* 0x000000103c3c7819 */ /* 0x020fcc00000006ff */
[----:B------:R-:W0:Y:S01]  /*96d0*/  F2I.S64.TRUNC R60, R60 ;  /* 0x0000003c003c7311 */ /* 0x000e22000020d900 */
[----:B------:R-:W-:Y:S05]  /*96e0*/  BRA `(.L_x_14512) ;  /* 0x0000000400a87947 */ /* 0x000fea0003800000 */
.L_x_14519:
        /* <DEDUP_REMOVED lines=11> */
.L_x_14526:
        /* <DEDUP_REMOVED lines=21> */
.L_x_14530:
[----:B------:R-:W-:Y:S05]  /*98f0*/  BSYNC.RECONVERGENT B1 ;  /* 0x0000000000017941 */ /* 0x000fea0003800200 */
.L_x_14529:
[----:B------:R-:W-:Y:S02]  /*9900*/  SHF.L.U32 R0, R0, 0x14, RZ ;  /* 0x0000001400007819 */ /* 0x000fe400000006ff */
[----:B------:R-:W-:-:S04]  /*9910*/  LEA R3, R3, 0x3b800000, 0x17 ;  /* 0x3b80000003037811 */ /* 0x000fc800078eb8ff */
[----:B------:R-:W-:-:S07]  /*9920*/  LOP3.LUT R60, R3, R0, R7, 0xfe, !PT ;  /* 0x00000000033c7212 */ /* 0x000fce00078efe07 */
.L_x_14528:
[----:B------:R-:W-:Y:S05]  /*9930*/  BSYNC.RECONVERGENT B0 ;  /* 0x0000000000007941 */ /* 0x000fea0003800200 */
.L_x_14527:
[----:B------:R-:W0:Y:S01]  /*9940*/  F2I.S64.TRUNC R60, R60 ;  /* 0x0000003c003c7311 */ /* 0x000e22000020d900 */
[----:B------:R-:W-:Y:S05]  /*9950*/  BRA `(.L_x_14512) ;  /* 0x00000004000c7947 */ /* 0x000fea0003800000 */
.L_x_14525:
        /* <DEDUP_REMOVED lines=21> */
.L_x_14534:
[----:B------:R-:W-:Y:S05]  /*9ab0*/  BSYNC.RECONVERGENT B1 ;  /* 0x0000000000017941 */ /* 0x000fea0003800200 */
.L_x_14533:
[----:B------:R-:W-:Y:S01]  /*9ac0*/  IMAD.SHL.U32 R0, R0, 0x200000, RZ ;  /* 0x0020000000007824 */ /* 0x000fe200078e00ff */
[----:B------:R-:W-:-:S04]  /*9ad0*/  LEA R3, R3, 0x37800000, 0x17 ;  /* 0x3780000003037811 */ /* 0x000fc800078eb8ff */
[----:B------:R-:W-:-:S07]  /*9ae0*/  LOP3.LUT R60, R3, R0, R7, 0xfe, !PT ;  /* 0x00000000033c7212 */ /* 0x000fce00078efe07 */
.L_x_14532:
[----:B------:R-:W-:Y:S05]  /*9af0*/  BSYNC.RECONVERGENT B0 ;  /* 0x0000000000007941 */ /* 0x000fea0003800200 */
.L_x_14531:
[----:B------:R-:W0:Y:S01]  /*9b00*/  F2I.S64.TRUNC R60, R60 ;  /* 0x0000003c003c7311 */ /* 0x000e22000020d900 */
[----:B------:R-:W-:Y:S05]  /*9b10*/  BRA `(.L_x_14512) ;  /* 0x00000000009c7947 */ /* 0x000fea0003800000 */
.L_x_14524:
        /* <DEDUP_REMOVED lines=14> */
.L_x_14538:
[----:B------:R-:W-:Y:S05]  /*9c00*/  BSYNC.RECONVERGENT B0 ;  /* 0x0000000000007941 */ /* 0x000fea0003800200 */
.L_x_14537:
[----:B------:R-:W0:Y:S01]  /*9c10*/  F2I.S64.TRUNC R60, R60 ;  /* 0x0000003c003c7311 */ /* 0x000e22000020d900 */
[----:B------:R-:W-:Y:S05]  /*9c20*/  BRA `(.L_x_14512) ;  /* 0x0000000000587947 */ /* 0x000fea0003800000 */
.L_x_14511:
        /* <DEDUP_REMOVED lines=16> */
.L_x_14539:
[----:B------:R-:W-:Y:S01]  /*9d30*/  CS2R R60, SRZ ;  /* 0x00000000003c7805 */ /* 0x000fe2000001ff00 */
[----:B------:R-:W-:Y:S06]  /*9d40*/  BRA `(.L_x_14512) ;  /* 0x0000000000107947 */ /* 0x000fec0003800000 */
.L_x_14536:
[----:B------:R0:W5:Y:S01]  /*9d50*/  LDG.E.64 R60, desc[UR36][R4.64] ;  /* 0x00000024043c7981 */ /* 0x000162000c1e1b00 */
[----:B------:R-:W-:Y:S05]  /*9d60*/  BRA `(.L_x_14512) ;  /* 0x0000000000087947 */ /* 0x000fea0003800000 */
.L_x_14535:
[----:B------:R0:W5:Y:S01]  /*9d70*/  LDG.E R60, desc[UR36][R4.64] ;  /* 0x00000024043c7981 */ /* 0x000162000c1e1900 */
[----:B------:R-:W-:-:S07]  /*9d80*/  MOV R61, RZ ;  /* 0x000000ff003d7202 */ /* 0x000fce0000000f00 */
.L_x_14512:
        /* <DEDUP_REMOVED lines=8> */
.L_x_14540:
        /* <DEDUP_REMOVED lines=40> */
.L_x_14543:
        /* <DEDUP_REMOVED lines=74> */
.L_x_14542:
        /* <DEDUP_REMOVED lines=53> */
.L_x_14544:
        /* <DEDUP_REMOVED lines=35> */
.L_x_14545:
        /* <DEDUP_REMOVED lines=18> */
.L_x_14541:
        /* <DEDUP_REMOVED lines=16> */
.L_x_14547:
        /* <DEDUP_REMOVED lines=27> */
.L_x_14546:
[----:B------:R-:W-:Y:S05]  /*ae80*/  @!P0 BRA `(.L_x_14548) ;  /* 0x0000000000848947 */ /* 0x000fea0003800000 */
[----:B------:R-:W0:Y:S01]  /*ae90*/  LDCU.64 UR4, c[0x0][0x5c8] ;  /* 0x0000b900ff0477ac */ /* 0x000e220008000a00 */
[----:B------:R-:W-:Y:S01]  /*aea0*/  BSSY.RECONVERGENT B0, `(.L_x_14548) ;  /* 0x000001f000007945 */ /* 0x000fe20003800200 */
[----:B------:R-:W-:Y:S01]  /*aeb0*/  IMAD.MOV.U32 R15, RZ, RZ, R27 ;  /* 0x000000ffff0f7224 */ /* 0x000fe200078e001b */
[----:B------:R-:W-:Y:S02]  /*aec0*/  MOV R21, R3 ;  /* 0x0000000300157202 */ /* 0x000fe40000000f00 */
[----:B0-----:R-:W-:Y:S01]  /*aed0*/  MOV R25, UR4 ;  /* 0x0000000400197c02 */ /* 0x001fe20008000f00 */
[----:B------:R-:W-:-:S07]  /*aee0*/  IMAD.U32 R24, RZ, RZ, UR5 ;  /* 0x00000005ff187e24 */ /* 0x000fce000f8e00ff */
.L_x_14549:
        /* <DEDUP_REMOVED lines=27> */
.L_x_14548:
        /* <DEDUP_REMOVED lines=34> */
.L_x_14553:
[----:B------:R4:W-:Y:S01]  /*b2c0*/  STG.E.U8 desc[UR36][R12.64], RZ ;  /* 0x000000ff0c007986 */ /* 0x0009e2000c101124 */
[----:B------:R-:W-:Y:S05]  /*b2d0*/  BRA `(.L_x_14555) ;  /* 0x00000004008c7947 */ /* 0x000fea0003800000 */
.L_x_14552:
        /* <DEDUP_REMOVED lines=8> */
.L_x_14557:
[----:B------:R2:W-:Y:S01]  /*b360*/  STG.E desc[UR36][R12.64], RZ ;  /* 0x000000ff0c007986 */ /* 0x0005e2000c101924 */
[----:B------:R-:W-:Y:S05]  /*b370*/  BRA `(.L_x_14555) ;  /* 0x0000000400647947 */ /* 0x000fea0003800000 */
.L_x_14556:
[----:B------:R0:W-:Y:S01]  /*b380*/  STG.E.U16 desc[UR36][R12.64], RZ ;  /* 0x000000ff0c007986 */ /* 0x0001e2000c101524 */
[----:B------:R-:W-:Y:S05]  /*b390*/  BRA `(.L_x_14555) ;  /* 0x00000004005c7947 */ /* 0x000fea0003800000 */
.L_x_14551:
        /* <DEDUP_REMOVED lines=8> */
.L_x_14559:
[----:B------:R0:W-:Y:S01]  /*b420*/  STG.E.U16 desc[UR36][R12.64], RZ ;  /* 0x000000ff0c007986 */ /* 0x0001e2000c101524 */
[----:B------:R-:W-:Y:S05]  /*b430*/  BRA `(.L_x_14555) ;  /* 0x0000000400347947 */ /* 0x000fea0003800000 */
.L_x_14558:
        /* <DEDUP_REMOVED lines=8> */
.L_x_14561:
[----:B------:R0:W-:Y:S01]  /*b4c0*/  STG.E desc[UR36][R12.64], RZ ;  /* 0x000000ff0c007986 */ /* 0x0001e2000c101924 */
[----:B------:R-:W-:Y:S05]  /*b4d0*/  BRA `(.L_x_14555) ;  /* 0x00000004000c7947 */ /* 0x000fea0003800000 */
.L_x_14560:
[----:B------:R0:W-:Y:S01]  /*b4e0*/  STG.E.64 desc[UR36][R12.64], RZ ;  /* 0x000000ff0c007986 */ /* 0x0001e2000c101b24 */
[----:B------:R-:W-:Y:S05]  /*b4f0*/  BRA `(.L_x_14555) ;  /* 0x0000000400047947 */ /* 0x000fea0003800000 */
.L_x_14550:
        /* <DEDUP_REMOVED lines=10> */
.L_x_14564:
[----:B------:R0:W-:Y:S01]  /*b5a0*/  STG.E.128 desc[UR36][R12.64], RZ ;  /* 0x000000ff0c007986 */ /* 0x0001e2000c101d24 */
[----:B------:R-:W-:Y:S05]  /*b5b0*/  BRA `(.L_x_14555) ;  /* 0x0000000000d47947 */ /* 0x000fea0003800000 */
.L_x_14563:
        /* <DEDUP_REMOVED lines=8> */
.L_x_14566:
[----:B------:R0:W-:Y:S01]  /*b640*/  STG.E.U8 desc[UR36][R12.64], RZ ;  /* 0x000000ff0c007986 */ /* 0x0001e2000c101124 */
[----:B------:R-:W-:Y:S05]  /*b650*/  BRA `(.L_x_14555) ;  /* 0x0000000000ac7947 */ /* 0x000fea0003800000 */
.L_x_14565:
[----:B------:R0:W-:Y:S01]  /*b660*/  STG.E.U16 desc[UR36][R12.64], RZ ;  /* 0x000000ff0c007986 */ /* 0x0001e2000c101524 */
[----:B------:R-:W-:Y:S05]  /*b670*/  BRA `(.L_x_14555) ;  /* 0x0000000000a47947 */ /* 0x000fea0003800000 */
.L_x_14562:
        /* <DEDUP_REMOVED lines=10> */
.L_x_14569:
[----:B------:R0:W-:Y:S01]  /*b720*/  STG.E.U8 desc[UR36][R12.64], RZ ;  /* 0x000000ff0c007986 */ /* 0x0001e2000c101124 */
[----:B------:R-:W-:Y:S05]  /*b730*/  BRA `(.L_x_14555) ;  /* 0x0000000000747947 */ /* 0x000fea0003800000 */
.L_x_14568:
[----:B------:R0:W-:Y:S01]  /*b740*/  STG.E.U8 desc[UR36][R12.64], RZ ;  /* 0x000000ff0c007986 */ /* 0x0001e2000c101124 */
[----:B------:R-:W-:Y:S05]  /*b750*/  BRA `(.L_x_14555) ;  /* 0x00000000006c7947 */ /* 0x000fea0003800000 */
.L_x_14567:
[----:B------:R-:W-:-:S13]  /*b760*/  ISETP.NE.AND P0, PT, R0, 0x1c, PT ;  /* 0x0000001c0000780c */ /* 0x000fda0003f05270 */
[----:B------:R-:W-:Y:S05]  /*b770*/  @!P0 BRA `(.L_x_14570) ;  /* 0x0000000000608947 */ /* 0x000fea0003800000 */
[----:B------:R-:W-:-:S13]  /*b780*/  ISETP.NE.AND P0, PT, R0, 0x1d, PT ;  /* 0x0000001d0000780c */ /* 0x000fda0003f05270 */
[----:B------:R-:W-:Y:S05]  /*b790*/  @!P0 BRA `(.L_x_14571) ;  /* 0x0000000000508947 */ /* 0x000fea0003800000 */
[----:B------:R-:W-:-:S13]  /*b7a0*/  ISETP.NE.AND P0, PT, R0, 0x2c, PT ;  /* 0x0000002c0000780c */ /* 0x000fda0003f05270 */
[----:B------:R0:W-:Y:S01]  /*b7b0*/  @!P0 STG.E.U8 desc[UR36][R12.64], RZ ;  /* 0x000000ff0c008986 */ /* 0x0001e2000c101124 */
[----:B------:R-:W-:Y:S05]  /*b7c0*/  @!P0 BRA `(.L_x_14555) ;  /* 0x0000000000508947 */ /* 0x000fea0003800000 */
.L_x_14554:
        /* <DEDUP_REMOVED lines=16> */
.L_x_14572:
[----:B------:R-:W-:Y:S05]  /*b8d0*/  BRA `(.L_x_14555) ;  /* 0x00000000000c7947 */ /* 0x000fea0003800000 */
.L_x_14571:
[----:B------:R0:W-:Y:S01]  /*b8e0*/  STG.E.64 desc[UR36][R12.64], RZ ;  /* 0x000000ff0c007986 */ /* 0x0001e2000c101b24 */
[----:B------:R-:W-:Y:S05]  /*b8f0*/  BRA `(.L_x_14555) ;  /* 0x0000000000047947 */ /* 0x000fea0003800000 */
.L_x_14570:
[----:B------:R0:W-:Y:S02]  /*b900*/  STG.E desc[UR36][R12.64], RZ ;  /* 0x000000ff0c007986 */ /* 0x0001e4000c101924 */
.L_x_14555:
[----:B------:R-:W-:-:S07]  /*b910*/  VIADD R17, R17, 0x80 ;  /* 0x0000008011117836 */ /* 0x000fce0000000000 */
.L_x_14505:
[----:B------:R-:W-:Y:S05]  /*b920*/  BSYNC.RECONVERGENT B6 ;  /* 0x0000000000067941 */ /* 0x000fea0003800200 */
.L_x_14504:
        /* <DEDUP_REMOVED lines=307> */
.L_x_14573:
        /* <DEDUP_REMOVED lines=19> */
.L_x_14577:
[----:B------:R0:W5:Y:S01]  /*cd90*/  LDG.E.U8 R60, desc[UR36][R4.64] ;  /* 0x00000024043c7981 */ /* 0x000162000c1e1100 */
[----:B------:R-:W-:Y:S01]  /*cda0*/  IMAD.MOV.U32 R61, RZ, RZ, RZ ;  /* 0x000000ffff3d7224 */ /* 0x000fe200078e00ff */
[----:B------:R-:W-:Y:S06]  /*cdb0*/  BRA `(.L_x_14579) ;  /* 0x0000000c00447947 */ /* 0x000fec0003800000 */
.L_x_14576:
        /* <DEDUP_REMOVED lines=8> */
.L_x_14581:
[----:B------:R-:W5:Y:S02]  /*ce40*/  LDG.E R60, desc[UR36][R4.64] ;  /* 0x00000024043c7981 */ /* 0x000f64000c1e1900 */
[----:B-----5:R-:W-:Y:S01]  /*ce50*/  SHF.R.S32.HI R61, RZ, 0x1f, R60 ;  /* 0x0000001fff3d7819 */ /* 0x020fe2000001143c */
[----:B------:R-:W-:Y:S06]  /*ce60*/  BRA `(.L_x_14579) ;  /* 0x0000000c00187947 */ /* 0x000fec0003800000 */
.L_x_14580:
[----:B------:R-:W5:Y:S02]  /*ce70*/  LDG.E.S16 R60, desc[UR36][R4.64] ;  /* 0x00000024043c7981 */ /* 0x000f64000c1e1700 */
[----:B-----5:R-:W-:Y:S01]  /*ce80*/  SHF.R.S32.HI R61, RZ, 0x1f, R60 ;  /* 0x0000001fff3d7819 */ /* 0x020fe2000001143c */
[----:B------:R-:W-:Y:S06]  /*ce90*/  BRA `(.L_x_14579) ;  /* 0x0000000c000c7947 */ /* 0x000fec0003800000 */
.L_x_14575:
        /* <DEDUP_REMOVED lines=9> */
.L_x_14583:
[----:B------:R-:W5:Y:S02]  /*cf30*/  LDG.E.U16 R4, desc[UR36][R4.64] ;  /* 0x0000002404047981 */ /* 0x000f64000c1e1500 */
[----:B-----5:R-:W-:-:S06]  /*cf40*/  HADD2.F32 R60, -RZ, R4.H0_H0 ;  /* 0x20000004ff3c7230 */ /* 0x020fcc0000004100 */
[----:B------:R-:W0:Y:S01]  /*cf50*/  F2I.S64.TRUNC R60, R60 ;  /* 0x0000003c003c7311 */ /* 0x000e22000020d900 */
[----:B------:R-:W-:Y:S05]  /*cf60*/  BRA `(.L_x_14579) ;  /* 0x0000000800d87947 */ /* 0x000fea0003800000 */
.L_x_14582:
        /* <DEDUP_REMOVED lines=9> */
.L_x_14585:
[----:B------:R-:W5:Y:S02]  /*d000*/  LDG.E.U16 R4, desc[UR36][R4.64] ;  /* 0x0000002404047981 */ /* 0x000f64000c1e1500 */
[----:B-----5:R-:W-:-:S06]  /*d010*/  HADD2.F32 R60, -RZ, R4.H0_H0 ;  /* 0x20000004ff3c7230 */ /* 0x020fcc0000004100 */
[----:B------:R-:W0:Y:S01]  /*d020*/  F2I.S64.TRUNC R60, R60 ;  /* 0x0000003c003c7311 */ /* 0x000e22000020d900 */
[----:B------:R-:W-:Y:S05]  /*d030*/  BRA `(.L_x_14579) ;  /* 0x0000000800a47947 */ /* 0x000fea0003800000 */
.L_x_14584:
[----:B------:R-:W5:Y:S02]  /*d040*/  LDG.E.64 R4, desc[UR36][R4.64] ;  /* 0x0000002404047981 */ /* 0x000f64000c1e1b00 */
[----:B-----5:R0:W0:Y:S01]  /*d050*/  F2I.S64.F64.TRUNC R60, R4 ;  /* 0x00000004003c7311 */ /* 0x020022000030d900 */
[----:B------:R-:W-:Y:S05]  /*d060*/  BRA `(.L_x_14579) ;  /* 0x0000000800987947 */ /* 0x000fea0003800000 */
.L_x_14574:
        /* <DEDUP_REMOVED lines=13> */
.L_x_14588:
[----:B------:R-:W5:Y:S02]  /*d140*/  LDG.E.64 R4, desc[UR36][R4.64] ;  /* 0x0000002404047981 */ /* 0x000f64000c1e1b00 */
[----:B-----5:R0:W0:Y:S01]  /*d150*/  F2I.S64.F64.TRUNC R60, R4 ;  /* 0x00000004003c7311 */ /* 0x020022000030d900 */
[----:B------:R-:W-:Y:S05]  /*d160*/  BRA `(.L_x_14579) ;  /* 0x0000000800587947 */ /* 0x000fea0003800000 */
.L_x_14587:
        /* <DEDUP_REMOVED lines=26> */
.L_x_14590:
        /* <DEDUP_REMOVED lines=14> */
.L_x_14589:
[----:B------:R-:W5:Y:S02]  /*d3f0*/  LDG.E.U16 R60, desc[UR36][R4.64] ;  /* 0x00000024043c7981 */ /* 0x000f64000c1e1500 */
[----:B-----5:R-:W-:-:S06]  /*d400*/  IMAD.U32 R60, R60, 0x10000, RZ ;  /* 0x000100003c3c7824 */ /* 0x020fcc00078e00ff */
[----:B------:R-:W0:Y:S01]  /*d410*/  F2I.S64.TRUNC R60, R60 ;  /* 0x0000003c003c7311 */ /* 0x000e22000020d900 */
[----:B------:R-:W-:Y:S05]  /*d420*/  BRA `(.L_x_14579) ;  /* 0x0000000400a87947 */ /* 0x000fea0003800000 */
.L_x_14586:
        /* <DEDUP_REMOVED lines=11> */
.L_x_14593:
        /* <DEDUP_REMOVED lines=21> */
.L_x_14597:
[----:B------:R-:W-:Y:S05]  /*d630*/  BSYNC.RECONVERGENT B1 ;  /* 0x0000000000017941 */ /* 0x000fea0003800200 */
.L_x_14596:
[----:B------:R-:W-:Y:S01]  /*d640*/  IMAD.SHL.U32 R0, R0, 0x100000, RZ ;  /* 0x0010000000007824 */ /* 0x000fe200078e00ff */
[----:B------:R-:W-:-:S04]  /*d650*/  LEA R3, R3, 0x3b800000, 0x17 ;  /* 0x3b80000003037811 */ /* 0x000fc800078eb8ff */
[----:B------:R-:W-:-:S07]  /*d660*/  LOP3.LUT R60, R3, R0, R7, 0xfe, !PT ;  /* 0x00000000033c7212 */ /* 0x000fce00078efe07 */
.L_x_14595:
[----:B------:R-:W-:Y:S05]  /*d670*/  BSYNC.RECONVERGENT B0 ;  /* 0x0000000000007941 */ /* 0x000fea0003800200 */
.L_x_14594:
[----:B------:R-:W0:Y:S01]  /*d680*/  F2I.S64.TRUNC R60, R60 ;  /* 0x0000003c003c7311 */ /* 0x000e22000020d900 */
[----:B------:R-:W-:Y:S05]  /*d690*/  BRA `(.L_x_14579) ;  /* 0x00000004000c7947 */ /* 0x000fea0003800000 */
.L_x_14592:
        /* <DEDUP_REMOVED lines=21> */
.L_x_14601:
[----:B------:R-:W-:Y:S05]  /*d7f0*/  BSYNC.RECONVERGENT B1 ;  /* 0x0000000000017941 */ /* 0x000fea0003800200 */
.L_x_14600:
[----:B------:R-:W-:Y:S02]  /*d800*/  SHF.L.U32 R0, R0, 0x15, RZ ;  /* 0x0000001500007819 */ /* 0x000fe400000006ff */
[----:B------:R-:W-:-:S04]  /*d810*/  LEA R3, R3, 0x37800000, 0x17 ;  /* 0x3780000003037811 */ /* 0x000fc800078eb8ff */
[----:B------:R-:W-:-:S07]  /*d820*/  LOP3.LUT R60, R3, R0, R7, 0xfe, !PT ;  /* 0x00000000033c7212 */ /* 0x000fce00078efe07 */
.L_x_14599:
[----:B------:R-:W-:Y:S05]  /*d830*/  BSYNC.RECONVERGENT B0 ;  /* 0x0000000000007941 */ /* 0x000fea0003800200 */
.L_x_14598:
[----:B------:R-:W0:Y:S01]  /*d840*/  F2I.S64.TRUNC R60, R60 ;  /* 0x0000003c003c7311 */ /* 0x000e22000020d900 */
[----:B------:R-:W-:Y:S05]  /*d850*/  BRA `(.L_x_14579) ;  /* 0x00000000009c7947 */ /* 0x000fea0003800000 */
.L_x_14591:
        /* <DEDUP_REMOVED lines=14> */
.L_x_14605:
[----:B------:R-:W-:Y:S05]  /*d940*/  BSYNC.RECONVERGENT B0 ;  /* 0x0000000000007941 */ /* 0x000fea0003800200 */
.L_x_14604:
[----:B------:R-:W0:Y:S01]  /*d950*/  F2I.S64.TRUNC R60, R60 ;  /* 0x0000003c003c7311 */ /* 0x000e22000020d900 */
[----:B------:R-:W-:Y:S05]  /*d960*/  BRA `(.L_x_14579) ;  /* 0x0000000000587947 */ /* 0x000fea0003800000 */
.L_x_14578:
        /* <DEDUP_REMOVED lines=16> */
.L_x_14606:
[----:B------:R-:W-:Y:S01]  /*da70*/  CS2R R60, SRZ ;  /* 0x00000000003c7805 */ /* 0x000fe2000001ff00 */
[----:B------:R-:W-:Y:S06]  /*da80*/  BRA `(.L_x_14579) ;  /* 0x0000000000107947 */ /* 0x000fec0003800000 */
.L_x_14603:
[----:B------:R0:W5:Y:S01]  /*da90*/  LDG.E.64 R60, desc[UR36][R4.64] ;  /* 0x00000024043c7981 */ /* 0x000162000c1e1b00 */
[----:B------:R-:W-:Y:S05]  /*daa0*/  BRA `(.L_x_14579) ;  /* 0x0000000000087947 */ /* 0x000fea0003800000 */
.L_x_14602:
[----:B------:R0:W5:Y:S01]  /*dab0*/  LDG.E R60, desc[UR36][R4.64] ;  /* 0x00000024043c7981 */ /* 0x000162000c1e1900 */
[----:B------:R-:W-:-:S07]  /*dac0*/  IMAD.MOV.U32 R61, RZ, RZ, RZ ;  /* 0x000000ffff3d7224 */ /* 0x000fce00078e00ff */
.L_x_14579:
        /* <DEDUP_REMOVED lines=8> */
.L_x_14607:
        /* <DEDUP_REMOVED lines=40> */
.L_x_14610:
        /* <DEDUP_REMOVED lines=74> */
.L_x_14609:
        /* <DEDUP_REMOVED lines=53> */
.L_x_14611:
        /* <DEDUP_REMOVED lines=35> */
.L_x_14612:
        /* <DEDUP_REMOVED lines=18> */
.L_x_14608:
        /* <DEDUP_REMOVED lines=16> */
.L_x_14614:
        /* <DEDUP_REMOVED lines=27> */
.L_x_14613:
[----:B------:R-:W-:Y:S05]  /*ebc0*/  @!P0 BRA `(.L_x_14615) ;  /* 0x0000000000708947 */ /* 0x000fea0003800000 */
[----:B------:R-:W-:Y:S01]  /*ebd0*/  BSSY.RECONVERGENT B0, `(.L_x_14615) ;  /* 0x000001b000007945 */ /* 0x000fe20003800200 */
.L_x_14616:
        /* <DEDUP_REMOVED lines=27> */
.L_x_14615:
        /* <DEDUP_REMOVED lines=31> */
.L_x_14620:
[----:B------:R-:W-:Y:S01]  /*ef80*/  STG.E.U8 desc[UR36][R24.64], RZ ;  /* 0x000000ff18007986 */ /* 0x000fe2000c101124 */
[----:B------:R-:W-:Y:S05]  /*ef90*/  EXIT ;  /* 0x000000000000794d */ /* 0x000fea0003800000 */
.L_x_14619:
        /* <DEDUP_REMOVED lines=8> */
.L_x_14623:
[----:B------:R-:W-:Y:S01]  /*f020*/  STG.E desc[UR36][R24.64], RZ ;  /* 0x000000ff18007986 */ /* 0x000fe2000c101924 */
[----:B------:R-:W-:Y:S05]  /*f030*/  EXIT ;  /* 0x000000000000794d */ /* 0x000fea0003800000 */
.L_x_14622:
[----:B------:R-:W-:Y:S01]  /*f040*/  STG.E.U16 desc[UR36][R24.64], RZ ;  /* 0x000000ff18007986 */ /* 0x000fe2000c101524 */
[----:B------:R-:W-:Y:S05]  /*f050*/  EXIT ;  /* 0x000000000000794d */ /* 0x000fea0003800000 */
.L_x_14618:
        /* <DEDUP_REMOVED lines=8> */
.L_x_14625:
[----:B------:R-:W-:Y:S01]  /*f0e0*/  STG.E.U16 desc[UR36][R24.64], RZ ;  /* 0x000000ff18007986 */ /* 0x000fe2000c101524 */
[----:B------:R-:W-:Y:S05]  /*f0f0*/  EXIT ;  /* 0x000000000000794d */ /* 0x000fea0003800000 */
.L_x_14624:
        /* <DEDUP_REMOVED lines=8> */
.L_x_14627:
[----:B------:R-:W-:Y:S01]  /*f180*/  STG.E desc[UR36][R24.64], RZ ;  /* 0x000000ff18007986 */ /* 0x000fe2000c101924 */
[----:B------:R-:W-:Y:S05]  /*f190*/  EXIT ;  /* 0x000000000000794d */ /* 0x000fea0003800000 */
.L_x_14626:
[----:B------:R-:W-:Y:S01]  /*f1a0*/  STG.E.64 desc[UR36][R24.64], RZ ;  /* 0x000000ff18007986 */ /* 0x000fe2000c101b24 */
[----:B------:R-:W-:Y:S05]  /*f1b0*/  EXIT ;  /* 0x000000000000794d */ /* 0x000fea0003800000 */
.L_x_14617:
        /* <DEDUP_REMOVED lines=10> */
.L_x_14630:
[----:B------:R-:W-:Y:S01]  /*f260*/  STG.E.128 desc[UR36][R24.64], RZ ;  /* 0x000000ff18007986 */ /* 0x000fe2000c101d24 */
[----:B------:R-:W-:Y:S05]  /*f270*/  EXIT ;  /* 0x000000000000794d */ /* 0x000fea0003800000 */
.L_x_14629:
        /* <DEDUP_REMOVED lines=8> */
.L_x_14632:
[----:B------:R-:W-:Y:S01]  /*f300*/  STG.E.U8 desc[UR36][R24.64], RZ ;  /* 0x000000ff18007986 */ /* 0x000fe2000c101124 */
[----:B------:R-:W-:Y:S05]  /*f310*/  EXIT ;  /* 0x000000000000794d */ /* 0x000fea0003800000 */
.L_x_14631:
[----:B------:R-:W-:Y:S01]  /*f320*/  STG.E.U16 desc[UR36][R24.64], RZ ;  /* 0x000000ff18007986 */ /* 0x000fe2000c101524 */
[----:B------:R-:W-:Y:S05]  /*f330*/  EXIT ;  /* 0x000000000000794d */ /* 0x000fea0003800000 */
.L_x_14628:
        /* <DEDUP_REMOVED lines=10> */
.L_x_14635:
[----:B------:R-:W-:Y:S01]  /*f3e0*/  STG.E.U8 desc[UR36][R24.64], RZ ;  /* 0x000000ff18007986 */ /* 0x000fe2000c101124 */
[----:B------:R-:W-:Y:S05]  /*f3f0*/  EXIT ;  /* 0x000000000000794d */ /* 0x000fea0003800000 */
.L_x_14634:
[----:B------:R-:W-:Y:S01]  /*f400*/  STG.E.U8 desc[UR36][R24.64], RZ ;  /* 0x000000ff18007986 */ /* 0x000fe2000c101124 */
[----:B------:R-:W-:Y:S05]  /*f410*/  EXIT ;  /* 0x000000000000794d */ /* 0x000fea0003800000 */
.L_x_14633:
[----:B------:R-:W-:-:S13]  /*f420*/  ISETP.NE.AND P0, PT, R0, 0x1c, PT ;  /* 0x0000001c0000780c */ /* 0x000fda0003f05270 */
[----:B------:R-:W-:Y:S05]  /*f430*/  @!P0 BRA `(.L_x_14636) ;  /* 0x0000000000608947 */ /* 0x000fea0003800000 */
[----:B------:R-:W-:-:S13]  /*f440*/  ISETP.NE.AND P0, PT, R0, 0x1d, PT ;  /* 0x0000001d0000780c */ /* 0x000fda0003f05270 */
[----:B------:R-:W-:Y:S05]  /*f450*/  @!P0 BRA `(.L_x_14637) ;  /* 0x0000000000508947 */ /* 0x000fea0003800000 */
[----:B------:R-:W-:-:S13]  /*f460*/  ISETP.NE.AND P0, PT, R0, 0x2c, PT ;  /* 0x0000002c0000780c */ /* 0x000fda0003f05270 */
[----:B------:R1:W-:Y:S01]  /*f470*/  @!P0 STG.E.U8 desc[UR36][R24.64], RZ ;  /* 0x000000ff18008986 */ /* 0x0003e2000c101124 */
[----:B------:R-:W-:Y:S05]  /*f480*/  @!P0 EXIT ;  /* 0x000000000000894d */ /* 0x000fea0003800000 */
.L_x_14621:
        /* <DEDUP_REMOVED lines=16> */
.L_x_14638:
[----:B------:R-:W-:Y:S05]  /*f590*/  EXIT ;  /* 0x000000000000794d */ /* 0x000fea0003800000 */
.L_x_14637:
[----:B------:R-:W-:Y:S01]  /*f5a0*/  STG.E.64 desc[UR36][R24.64], RZ ;  /* 0x000000ff18007986 */ /* 0x000fe2000c101b24 */
[----:B------:R-:W-:Y:S05]  /*f5b0*/  EXIT ;  /* 0x000000000000794d */ /* 0x000fea0003800000 */
.L_x_14636:
[----:B------:R-:W-:Y:S01]  /*f5c0*/  STG.E desc[UR36][R24.64], RZ ;  /* 0x000000ff18007986 */ /* 0x000fe2000c101924 */
[----:B------:R-:W-:Y:S05]  /*f5d0*/  EXIT ;  /* 0x000000000000794d */ /* 0x000fea0003800000 */
.L_x_14639:
        /* <DEDUP_REMOVED lines=10> */
.L_x_19082:


//--------------------- .text._ZN2at6native27unrolled_elementwise_kernelIZZNS0_73_GLOBAL__N__c8866d80_35_SparseBinaryOpIntersectionKernel_cu_b2145a98_327142_sparse_binary_op_intersection_kernel_implINS2_18CUDAKernelLauncherENS2_36CUDAValueSelectionIntersectionKernelINS2_5MulOpEEElLl0EEEvRNS_6TensorERKS8_SB_RKSt6vectorIlSaIlEERKSt8optionalIS8_ESK_bbENKUlvE3_clEvEUllE_St5arrayIPcLm2EELi4E23TrivialOffsetCalculatorILi1EjESR_NS0_6memory12LoadWithCastILi1EEENSS_13StoreWithCastILi1EEEEEviT_T0_T2_T3_T4_T5_ --------------------------
	.section	.text._ZN2at6native27unrolled_elementwise_kernelIZZNS0_73_GLOBAL__N__c8866d80_35_SparseBinaryOpIntersectionKernel_cu_b2145a98_327142_sparse_binary_op_intersection_kernel_implINS2_18CUDAKernelLauncherENS2_36CUDAValueSelectionIntersectionKernelINS2_5MulOpEEElLl0EEEvRNS_6TensorERKS8_SB_RKSt6vectorIlSaIlEERKSt8optionalIS8_ESK_bbENKUlvE3_clEvEUllE_St5arrayIPcLm2EELi4E23TrivialOffsetCalculatorILi1EjESR_NS0_6memory12LoadWithCastILi1EEENSS_13StoreWithCastILi1EEEEEviT_T0_T2_T3_T4_T5_,"ax",@progbits
	.align	128
        .global         _ZN2at6native27unrolled_elementwise_kernelIZZNS0_73_GLOBAL__N__c8866d80_35_SparseBinaryOpIntersectionKernel_cu_b2145a98_327142_sparse_binary_op_intersection_kernel_implINS2_18CUDAKernelLauncherENS2_36CUDAValueSelectionIntersectionKernelINS2_5MulOpEEElLl0EEEvRNS_6TensorERKS8_SB_RKSt6vectorIlSaIlEERKSt8optionalIS8_ESK_bbENKUlvE3_clEvEUllE_St5arrayIPcLm2EELi4E23TrivialOffsetCalculatorILi1EjESR_NS0_6memory12LoadWithCastILi1EEENSS_13StoreWithCastILi1EEEEEviT_T0_T2_T3_T4_T5_
        .type           _ZN2at6native27unrolled_elementwise_kernelIZZNS0_73_GLOBAL__N__c8866d80_35_SparseBinaryOpIntersectionKernel_cu_b2145a98_327142_sparse_binary_op_intersection_kernel_implINS2_18CUDAKernelLauncherENS2_36CUDAValueSelectionIntersectionKernelINS2_5MulOpEEElLl0EEEvRNS_6TensorERKS8_SB_RKSt6vectorIlSaIlEERKSt8optionalIS8_ESK_bbENKUlvE3_clEvEUllE_St5arrayIPcLm2EELi4E23TrivialOffsetCalculatorILi1EjESR_NS0_6memory12LoadWithCastILi1EEENSS_13StoreWithCastILi1EEEEEviT_T0_T2_T3_T4_T5_,@function
        .size           _ZN2at6native27unrolled_elementwise_kernelIZZNS0_73_GLOBAL__N__c8866d80_35_SparseBinaryOpIntersectionKernel_cu_b2145a98_327142_sparse_binary_op_intersection_kernel_implINS2_18CUDAKernelLauncherENS2_36CUDAValueSelectionIntersectionKernelINS2_5MulOpEEElLl0EEEvRNS_6TensorERKS8_SB_RKSt6vectorIlSaIlEERKSt8optionalIS8_ESK_bbENKUlvE3_clEvEUllE_St5arrayIPcLm2EELi4E23TrivialOffsetCalculatorILi1EjESR_NS0_6memory12LoadWithCastILi1EEENSS_13StoreWithCastILi1EEEEEviT_T0_T2_T3_T4_T5_,(.L_x_19083 - _ZN2at6native27unrolled_elementwise_kernelIZZNS0_73_GLOBAL__N__c8866d80_35_SparseBinaryOpIntersectionKernel_cu_b2145a98_327142_sparse_binary_op_intersection_kernel_implINS2_18CUDAKernelLauncherENS2_36CUDAValueSelectionIntersectionKernelINS2_5MulOpEEElLl0EEEvRNS_6TensorERKS8_SB_RKSt6vectorIlSaIlEERKSt8optionalIS8_ESK_bbENKUlvE3_clEvEUllE_St5arrayIPcLm2EELi4E23TrivialOffsetCalculatorILi1EjESR_NS0_6memory12LoadWithCastILi1EEENSS_13StoreWithCastILi1EEEEEviT_T0_T2_T3_T4_T5_)
        .other          _ZN2at6native27unrolled_elementwise_kernelIZZNS0_73_GLOBAL__N__c8866d80_35_SparseBinaryOpIntersectionKernel_cu_b2145a98_327142_sparse_binary_op_intersection_kernel_implINS2_18CUDAKernelLauncherENS2_36CUDAValueSelectionIntersectionKernelINS2_5MulOpEEElLl0EEEvRNS_6TensorERKS8_SB_RKSt6vectorIlSaIlEERKSt8optionalIS8_ESK_bbENKUlvE3_clEvEUllE_St5arrayIPcLm2EELi4E23TrivialOffsetCalculatorILi1EjESR_NS0_6memory12LoadWithCastILi1EEENSS_13StoreWithCastILi1EEEEEviT_T0_T2_T3_T4_T5_,@"STO_CUDA_ENTRY STV_DEFAULT"
_ZN2at6native27unrolled_elementwise_kernelIZZNS0_73_GLOBAL__N__c8866d80_35_SparseBinaryOpIntersectionKernel_cu_b2145a98_327142_sparse_binary_op_intersection_kernel_implINS2_18CUDAKernelLauncherENS2_36CUDAValueSelectionIntersectionKernelINS2_5MulOpEEElLl0EEEvRNS_6TensorERKS8_SB_RKSt6vectorIlSaIlEERKSt8optionalIS8_ESK_bbENKUlvE3_clEvEUllE_St5arrayIPcLm2EELi4E23TrivialOffsetCalculatorILi1EjESR_NS0_6memory12LoadWithCastILi1EEENSS_13StoreWithCastILi1EEEEEviT_T0_T2_T3_T4_T5_:
.text._ZN2at6native27unrolled_elementwise_kernelIZZNS0_73_GLOBAL__N__c8866d80_35_SparseBinaryOpIntersectionKernel_cu_b2145a98_327142_sparse_binary_op_intersection_kernel_implINS2_18CUDAKernelLauncherENS2_36CUDAValueSelectionIntersectionKernelINS2_5MulOpEEElLl0EEEvRNS_6TensorERKS8_SB_RKSt6vectorIlSaIlEERKSt8optionalIS8_ESK_bbENKUlvE3_clEvEUllE_St5arrayIPcLm2EELi4E23TrivialOffsetCalculatorILi1EjESR_NS0_6memory12LoadWithCastILi1EEENSS_13StoreWithCastILi1EEEEEviT_T0_T2_T3_T4_T5_:
        /* <DEDUP_REMOVED lines=38> */
.L_x_14645:
[----:B------:R1:W5:Y:S01]  /*0260*/  LDG.E.U8 R16, desc[UR36][R4.64] ;  /* 0x0000002404107981 */ /* 0x000362000c1e1100 */
[----:B------:R-:W-:Y:S01]  /*0270*/  IMAD.MOV.U32 R17, RZ, RZ, RZ ;  /* 0x000000ffff117224 */ /* 0x000fe200078e00ff */
[----:B------:R-:W-:Y:S06]  /*0280*/  BRA `(.L_x_14647) ;  /* 0x0000000c00447947 */ /* 0x000fec0003800000 */
.L_x_14644:
        /* <DEDUP_REMOVED lines=8> */
.L_x_14649:
[----:B------:R-:W2:Y:S02]  /*0310*/  LDG.E R16, desc[UR36][R4.64] ;  /* 0x0000002404107981 */ /* 0x000ea4000c1e1900 */
[----:B--2---:R-:W-:Y:S01]  /*0320*/  SHF.R.S32.HI R17, RZ, 0x1f, R16 ;  /* 0x0000001fff117819 */ /* 0x004fe20000011410 */
[----:B------:R-:W-:Y:S06]  /*0330*/  BRA `(.L_x_14647) ;  /* 0x0000000c00187947 */ /* 0x000fec0003800000 */
.L_x_14648:
[----:B------:R-:W2:Y:S02]  /*0340*/  LDG.E.S16 R16, desc[UR36][R4.64] ;  /* 0x0000002404107981 */ /* 0x000ea4000c1e1700 */
[----:B--2---:R-:W-:Y:S01]  /*0350*/  SHF.R.S32.HI R17, RZ, 0x1f, R16 ;  /* 0x0000001fff117819 */ /* 0x004fe20000011410 */
[----:B------:R-:W-:Y:S06]  /*0360*/  BRA `(.L_x_14647) ;  /* 0x0000000c000c7947 */ /* 0x000fec0003800000 */
.L_x_14643:
        /* <DEDUP_REMOVED lines=9> */
.L_x_14651:
[----:B------:R-:W2:Y:S02]  /*0400*/  LDG.E.U16 R4, desc[UR36][R4.64] ;  /* 0x0000002404047981 */ /* 0x000ea4000c1e1500 */
[----:B--2---:R-:W-:-:S06]  /*0410*/  HADD2.F32 R16, -RZ, R4.H0_H0 ;  /* 0x20000004ff107230 */ /* 0x004fcc0000004100 */
[----:B------:R-:W0:Y:S01]  /*0420*/  F2I.S64.TRUNC R16, R16 ;  /* 0x0000001000107311 */ /* 0x000e22000020d900 */
[----:B------:R-:W-:Y:S05]  /*0430*/  BRA `(.L_x_14647) ;  /* 0x0000000800d87947 */ /* 0x000fea0003800000 */
.L_x_14650:
        /* <DEDUP_REMOVED lines=9> */
.L_x_14653:
[----:B------:R-:W2:Y:S02]  /*04d0*/  LDG.E.U16 R4, desc[UR36][R4.64] ;  /* 0x0000002404047981 */ /* 0x000ea4000c1e1500 */
[----:B--2---:R-:W-:-:S06]  /*04e0*/  HADD2.F32 R16, -RZ, R4.H0_H0 ;  /* 0x20000004ff107230 */ /* 0x004fcc0000004100 */
[----:B------:R-:W4:Y:S01]  /*04f0*/  F2I.S64.TRUNC R16, R16 ;  /* 0x0000001000107311 */ /* 0x000f22000020d900 */
[----:B------:R-:W-:Y:S05]  /*0500*/  BRA `(.L_x_14647) ;  /* 0x0000000800a47947 */ /* 0x000fea0003800000 */
.L_x_14652:
[----:B------:R-:W2:Y:S02]  /*0510*/  LDG.E.64 R4, desc[UR36][R4.64] ;  /* 0x0000002404047981 */ /* 0x000ea4000c1e1b00 */
[----:B--2---:R2:W3:Y:S01]  /*0520*/  F2I.S64.F64.TRUNC R16, R4 ;  /* 0x0000000400107311 */ /* 0x0044e2000030d900 */
[----:B------:R-:W-:Y:S05]  /*0530*/  BRA `(.L_x_14647) ;  /* 0x0000000800987947 */ /* 0x000fea0003800000 */
.L_x_14642:
        /* <DEDUP_REMOVED lines=13> */
.L_x_14656:
[----:B------:R-:W2:Y:S02]  /*0610*/  LDG.E.64 R4, desc[UR36][R4.64] ;  /* 0x0000002404047981 */ /* 0x000ea4000c1e1b00 */
[----:B--2---:R0:W1:Y:S01]  /*0620*/  F2I.S64.F64.TRUNC R16, R4 ;  /* 0x0000000400107311 */ /* 0x004062000030d900 */
[----:B------:R-:W-:Y:S05]  /*0630*/  BRA `(.L_x_14647) ;  /* 0x0000000800587947 */ /* 0x000fea0003800000 */
.L_x_14655:
        /* <DEDUP_REMOVED lines=26> */
.L_x_14658:
        /* <DEDUP_REMOVED lines=14> */
.L_x_14657:
[----:B------:R-:W2:Y:S02]  /*08c0*/  LDG.E.U16 R16, desc[UR36][R4.64] ;  /* 0x0000002404107981 */ /* 0x000ea4000c1e1500 */
[----:B--2---:R-:W-:-:S06]  /*08d0*/  IMAD.U32 R16, R16, 0x10000, RZ ;  /* 0x0001000010107824 */ /* 0x004fcc00078e00ff */
[----:B------:R-:W0:Y:S01]  /*08e0*/  F2I.S64.TRUNC R16, R16 ;  /* 0x0000001000107311 */ /* 0x000e22000020d900 */
[----:B------:R-:W-:Y:S05]  /*08f0*/  BRA `(.L_x_14647) ;  /* 0x0000000400a87947 */ /* 0x000fea0003800000 */
.L_x_14654:
        /* <DEDUP_REMOVED lines=11> */
.L_x_14661:
        /* <DEDUP_REMOVED lines=21> */
.L_x_14665:
[----:B------:R-:W-:Y:S05]  /*0b00*/  BSYNC.RECONVERGENT B1 ;  /* 0x0000000000017941 */ /* 0x000fea0003800200 */
.L_x_14664:
[----:B------:R-:W-:Y:S01]  /*0b10*/  IMAD.SHL.U32 R0, R0, 0x100000, RZ ;  /* 0x0010000000007824 */ /* 0x000fe200078e00ff */
[----:B------:R-:W-:-:S04]  /*0b20*/  LEA R3, R3, 0x3b800000, 0x17 ;  /* 0x3b80000003037811 */ /* 0x000fc800078eb8ff */
[----:B------:R-:W-:-:S07]  /*0b30*/  LOP3.LUT R16, R3, R0, R7, 0xfe, !PT ;  /* 0x0000000003107212 */ /* 0x000fce00078efe07 */
.L_x_14663:
[----:B------:R-:W-:Y:S05]  /*0b40*/  BSYNC.RECONVERGENT B0 ;  /* 0x0000000000007941 */ /* 0x000fea0003800200 */
.L_x_14662:
[----:B------:R-:W0:Y:S01]  /*0b50*/  F2I.S64.TRUNC R16, R16 ;  /* 0x0000001000107311 */ /* 0x000e22000020d900 */
[----:B------:R-:W-:Y:S05]  /*0b60*/  BRA `(.L_x_14647) ;  /* 0x00000004000c7947 */ /* 0x000fea0003800000 */
.L_x_14660:
        /* <DEDUP_REMOVED lines=21> */
.L_x_14669:
[----:B------:R-:W-:Y:S05]  /*0cc0*/  BSYNC.RECONVERGENT B1 ;  /* 0x0000000000017941 */ /* 0x000fea0003800200 */
.L_x_14668:
[----:B------:R-:W-:Y:S01]  /*0cd0*/  IMAD.SHL.U32 R0, R0, 0x200000, RZ ;  /* 0x0020000000007824 */ /* 0x000fe200078e00ff */
[----:B------:R-:W-:-:S04]  /*0ce0*/  LEA R3, R3, 0x37800000, 0x17 ;  /* 0x3780000003037811 */ /* 0x000fc800078eb8ff */
[----:B------:R-:W-:-:S07]  /*0cf0*/  LOP3.LUT R16, R3, R0, R7, 0xfe, !PT ;  /* 0x0000000003107212 */ /* 0x000fce00078efe07 */
.L_x_14667:
[----:B------:R-:W-:Y:S05]  /*0d00*/  BSYNC.RECONVERGENT B0 ;  /* 0x0000000000007941 */ /* 0x000fea0003800200 */
.L_x_14666:
[----:B------:R-:W0:Y:S01]  /*0d10*/  F2I.S64.TRUNC R16, R16 ;  /* 0x0000001000107311 */ /* 0x000e22000020d900 */
[----:B------:R-:W-:Y:S05]  /*0d20*/  BRA `(.L_x_14647) ;  /* 0x00000000009c7947 */ /* 0x000fea0003800000 */
.L_x_14659:
[----:B------:R-:W-:-:S09]  /*0d30*/  UISETP.NE.AND UP0, UPT, UR4, 0x1c, UPT ;  /* 0x0000001c0400788c */ /* 0x000fd2000bf05270 */
[----:B------:R-:W-:Y:S05]  /*0d40*/  BRA.U !UP0, `(.L_x_14670) ;  /* 0x00000001088c7547 */ /* 0x000fea000b800000 */
[----:B------:R-:W-:-:S09]  /*0d50*/  UISETP.NE.AND UP0, UPT, UR4, 0x1d, UPT ;  /* 0x0000001d0400788c */ /* 0x000fd2000bf05270 */
[----:B------:R-:W-:Y:S05]  /*0d60*/  BRA.U !UP0, `(.L_x_14671) ;  /* 0x00000001087c7547 */ /* 0x000fea000b800000 */
[----:B------:R-:W-:-:S09]  /*0d70*/  UISETP.NE.AND UP0, UPT, UR4, 0x2c, UPT ;  /* 0x0000002c0400788c */ /* 0x000fd2000bf05270 */
[----:B------:R-:W-:Y:S05]  /*0d80*/  BRA.U !UP0, `(.L_x_14672) ;  /* 0x0000000108487547 */ /* 0x000fea000b800000 */
.L_x_14646:
        /* <DEDUP_REMOVED lines=16> */
.L_x_14673:
[----:B------:R-:W-:Y:S01]  /*0e90*/  CS2R R16, SRZ ;  /* 0x0000000000107805 */ /* 0x000fe2000001ff00 */
[----:B------:R-:W-:Y:S06]  /*0ea0*/  BRA `(.L_x_14647) ;  /* 0x00000000003c7947 */ /* 0x000fec0003800000 */
.L_x_14672:
        /* <DEDUP_REMOVED lines=8> */
.L_x_14675:
[----:B------:R-:W-:Y:S05]  /*0f30*/  BSYNC.RECONVERGENT B0 ;  /* 0x0000000000007941 */ /* 0x000fea0003800200 */
.L_x_14674:
[----:B------:R-:W0:Y:S01]  /*0f40*/  F2I.S64.TRUNC R16, R16 ;  /* 0x0000001000107311 */ /* 0x000e22000020d900 */
[----:B------:R-:W-:Y:S05]  /*0f50*/  BRA `(.L_x_14647) ;  /* 0x0000000000107947 */ /* 0x000fea0003800000 */
.L_x_14671:
[----:B------:R0:W5:Y:S01]  /*0f60*/  LDG.E.64 R16, desc[UR36][R4.64] ;  /* 0x0000002404107981 */ /* 0x000162000c1e1b00 */
[----:B------:R-:W-:Y:S05]  /*0f70*/  BRA `(.L_x_14647) ;  /* 0x0000000000087947 */ /* 0x000fea0003800000 */
.L_x_14670:
[----:B------:R0:W5:Y:S01]  /*0f80*/  LDG.E R16, desc[UR36][R4.64] ;  /* 0x0000002404107981 */ /* 0x000162000c1e1900 */
[----:B------:R-:W-:-:S07]  /*0f90*/  IMAD.MOV.U32 R17, RZ, RZ, RZ ;  /* 0x000000ffff117224 */ /* 0x000fce00078e00ff */
.L_x_14647:
[----:B------:R-:W-:-:S07]  /*0fa0*/  VIADD R33, R31, 0x80 ;  /* 0x000000801f217836 */ /* 0x000fce0000000000 */
.L_x_14641:
[----:B------:R-:W-:Y:S05]  /*0fb0*/  BSYNC.RECONVERGENT B6 ;  /* 0x0000000000067941 */ /* 0x000fea0003800200 */
.L_x_14640:
        /* <DEDUP_REMOVED lines=24> */
.L_x_14681:
[----:B------:R0:W5:Y:S01]  /*1140*/  LDG.E.U8 R18, desc[UR36][R4.64] ;  /* 0x0000002404127981 */ /* 0x000162000c1e1100 */
[----:B------:R-:W-:Y:S01]  /*1150*/  IMAD.MOV.U32 R19, RZ, RZ, RZ ;  /* 0x000000ffff137224 */ /* 0x000fe200078e00ff */
[----:B------:R-:W-:Y:S06]  /*1160*/  BRA `(.L_x_14683) ;  /* 0x0000000c00447947 */ /* 0x000fec0003800000 */
.L_x_14680:
        /* <DEDUP_REMOVED lines=8> */
.L_x_14685:
[----:B------:R-:W2:Y:S02]  /*11f0*/  LDG.E R18, desc[UR36][R4.64] ;  /* 0x0000002404127981 */ /* 0x000ea4000c1e1900 */
[----:B--2---:R-:W-:Y:S01]  /*1200*/  SHF.R.S32.HI R19, RZ, 0x1f, R18 ;  /* 0x0000001fff137819 */ /* 0x004fe20000011412 */
[----:B------:R-:W-:Y:S06]  /*1210*/  BRA `(.L_x_14683) ;  /* 0x0000000c00187947 */ /* 0x000fec0003800000 */
.L_x_14684:
[----:B------:R-:W2:Y:S02]  /*1220*/  LDG.E.S16 R18, desc[UR36][R4.64] ;  /* 0x0000002404127981 */ /* 0x000ea4000c1e1700 */
[----:B--2---:R-:W-:Y:S01]  /*1230*/  SHF.R.S32.HI R19, RZ, 0x1f, R18 ;  /* 0x0000001fff137819 */ /* 0x004fe20000011412 */
[----:B------:R-:W-:Y:S06]  /*1240*/  BRA `(.L_x_14683) ;  /* 0x0000000c000c7947 */ /* 0x000fec0003800000 */
.L_x_14679:
        /* <DEDUP_REMOVED lines=9> */
.L_x_14687:
[----:B------:R-:W2:Y:S02]  /*12e0*/  LDG.E.U16 R4, desc[UR36][R4.64] ;  /* 0x0000002404047981 */ /* 0x000ea4000c1e1500 */
[----:B--2---:R-:W-:-:S06]  /*12f0*/  HADD2.F32 R18, -RZ, R4.H0_H0 ;  /* 0x20000004ff127230 */ /* 0x004fcc0000004100 */
[----:B------:R-:W0:Y:S01]  /*1300*/  F2I.S64.TRUNC R18, R18 ;  /* 0x0000001200127311 */ /* 0x000e22000020d900 */
[----:B------:R-:W-:Y:S05]  /*1310*/  BRA `(.L_x_14683) ;  /* 0x0000000800d87947 */ /* 0x000fea0003800000 */
.L_x_14686:
        /* <DEDUP_REMOVED lines=9> */
.L_x_14689:
[----:B------:R-:W2:Y:S02]  /*13b0*/  LDG.E.U16 R4, desc[UR36][R4.64] ;  /* 0x0000002404047981 */ /* 0x000ea4000c1e1500 */
[----:B--2---:R-:W-:-:S06]  /*13c0*/  HADD2.F32 R18, -RZ, R4.H0_H0 ;  /* 0x20000004ff127230 */ /* 0x004fcc0000004100 */
[----:B------:R-:W0:Y:S01]  /*13d0*/  F2I.S64.TRUNC R18, R18 ;  /* 0x0000001200127311 */ /* 0x000e22000020d900 */
[----:B------:R-:W-:Y:S05]  /*13e0*/  BRA `(.L_x_14683) ;  /* 0x0000000800a47947 */ /* 0x000fea0003800000 */
.L_x_14688:
[----:B------:R-:W2:Y:S02]  /*13f0*/  LDG.E.64 R4, desc[UR36][R4.64] ;  /* 0x0000002404047981 */ /* 0x000ea4000c1e1b00 */
[----:B--2---:R0:W1:Y:S01]  /*1400*/  F2I.S64.F64.TRUNC R18, R4 ;  /* 0x0000000400127311 */ /* 0x004062000030d900 */
[----:B------:R-:W-:Y:S05]  /*1410*/  BRA `(.L_x_14683) ;  /* 0x0000000800987947 */ /* 0x000fea0003800000 */
.L_x_14678:
        /* <DEDUP_REMOVED lines=13> */
.L_x_14692:
[----:B------:R-:W2:Y:S02]  /*14f0*/  LDG.E.64 R4, desc[UR36][R4.64] ;  /* 0x0000002404047981 */ /* 0x000ea4000c1e1b00 */
[----:B--2---:R0:W1:Y:S01]  /*1500*/  F2I.S64.F64.TRUNC R18, R4 ;  /* 0x0000000400127311 */ /* 0x004062000030d900 */
[----:B------:R-:W-:Y:S05]  /*1510*/  BRA `(.L_x_14683) ;  /* 0x0000000800587947 */ /* 0x000fea0003800000 */
.L_x_14691:
        /* <DEDUP_REMOVED lines=26> */
.L_x_14694:
        /* <DEDUP_REMOVED lines=14> */
.L_x_14693:
[----:B------:R-:W2:Y:S02]  /*17a0*/  LDG.E.U16 R18, desc[UR36][R4.64] ;  /* 0x0000002404127981 */ /* 0x000ea4000c1e1500 */
[----:B--2---:R-:W-:-:S06]  /*17b0*/  IMAD.U32 R18, R18, 0x10000, RZ ;  /* 0x0001000012127824 */ /* 0x004fcc00078e00ff */
[----:B------:R-:W0:Y:S01]  /*17c0*/  F2I.S64.TRUNC R18, R18 ;  /* 0x0000001200127311 */ /* 0x000e22000020d900 */
[----:B------:R-:W-:Y:S05]  /*17d0*/  BRA `(.L_x_14683) ;  /* 0x0000000400a87947 */ /* 0x000fea0003800000 */
.L_x_14690:
        /* <DEDUP_REMOVED lines=11> */
.L_x_14697:
        /* <DEDUP_REMOVED lines=21> */
.L_x_14701:
[----:B------:R-:W-:Y:S05]  /*19e0*/  BSYNC.RECONVERGENT B1 ;  /* 0x0000000000017941 */ /* 0x000fea0003800200 */
.L_x_14700:
[----:B------:R-:W-:Y:S01]  /*19f0*/  IMAD.SHL.U32 R0, R0, 0x100000, RZ ;  /* 0x0010000000007824 */ /* 0x000fe200078e00ff */
[----:B------:R-:W-:-:S04]  /*1a00*/  LEA R3, R3, 0x3b800000, 0x17 ;  /* 0x3b80000003037811 */ /* 0x000fc800078eb8ff */
[----:B------:R-:W-:-:S07]  /*1a10*/  LOP3.LUT R18, R3, R0, R7, 0xfe, !PT ;  /* 0x0000000003127212 */ /* 0x000fce00078efe07 */
.L_x_14699:
[----:B------:R-:W-:Y:S05]  /*1a20*/  BSYNC.RECONVERGENT B0 ;  /* 0x0000000000007941 */ /* 0x000fea0003800200 */
.L_x_14698:
[----:B------:R-:W0:Y:S01]  /*1a30*/  F2I.S64.TRUNC R18, R18 ;  /* 0x0000001200127311 */ /* 0x000e22000020d900 */
[----:B------:R-:W-:Y:S05]  /*1a40*/  BRA `(.L_x_14683) ;  /* 0x00000004000c7947 */ /* 0x000fea0003800000 */
.L_x_14696:
        /* <DEDUP_REMOVED lines=21> */
.L_x_14705:
[----:B------:R-:W-:Y:S05]  /*1ba0*/  BSYNC.RECONVERGENT B1 ;  /* 0x0000000000017941 */ /* 0x000fea0003800200 */
.L_x_14704:
[----:B------:R-:W-:Y:S01]  /*1bb0*/  IMAD.SHL.U32 R0, R0, 0x200000, RZ ;  /* 0x0020000000007824 */ /* 0x000fe200078e00ff */
[----:B------:R-:W-:-:S04]  /*1bc0*/  LEA R3, R3, 0x37800000, 0x17 ;  /* 0x3780000003037811 */ /* 0x000fc800078eb8ff */
[----:B------:R-:W-:-:S07]  /*1bd0*/  LOP3.LUT R18, R3, R0, R7, 0xfe, !PT ;  /* 0x0000000003127212 */ /* 0x000fce00078efe07 */
.L_x_14703:
[----:B------:R-:W-:Y:S05]  /*1be0*/  BSYNC.RECONVERGENT B0 ;  /* 0x0000000000007941 */ /* 0x000fea0003800200 */
.L_x_14702:
[----:B------:R-:W0:Y:S01]  /*1bf0*/  F2I.S64.TRUNC R18, R18 ;  /* 0x0000001200127311 */ /* 0x000e22000020d900 */
[----:B------:R-:W-:Y:S05]  /*1c00*/  BRA `(.L_x_14683) ;  /* 0x00000000009c7947 */ /* 0x000fea0003800000 */
.L_x_14695:
        /* <DEDUP_REMOVED lines=14> */
.L_x_14709:
[----:B------:R-:W-:Y:S05]  /*1cf0*/  BSYNC.RECONVERGENT B0 ;  /* 0x0000000000007941 */ /* 0x000fea0003800200 */
.L_x_14708:
[----:B------:R-:W0:Y:S01]  /*1d00*/  F2I.S64.TRUNC R18, R18 ;  /* 0x0000001200127311 */ /* 0x000e22000020d900 */
[----:B------:R-:W-:Y:S05]  /*1d10*/  BRA `(.L_x_14683) ;  /* 0x0000000000587947 */ /* 0x000fea0003800000 */
.L_x_14682:
        /* <DEDUP_REMOVED lines=16> */
.L_x_14710:
[----:B------:R-:W-:Y:S01]  /*1e20*/  CS2R R18, SRZ ;  /* 0x0000000000127805 */ /* 0x000fe2000001ff00 */
[----:B------:R-:W-:Y:S06]  /*1e30*/  BRA `(.L_x_14683) ;  /* 0x0000000000107947 */ /* 0x000fec0003800000 */
.L_x_14707:
[----:B------:R0:W5:Y:S01]  /*1e40*/  LDG.E.64 R18, desc[UR36][R4.64] ;  /* 0x0000002404127981 */ /* 0x000162000c1e1b00 */
[----:B------:R-:W-:Y:S05]  /*1e50*/  BRA `(.L_x_14683) ;  /* 0x0000000000087947 */ /* 0x000fea0003800000 */
.L_x_14706:
[----:B------:R0:W5:Y:S01]  /*1e60*/  LDG.E R18, desc[UR36][R4.64] ;  /* 0x0000002404127981 */ /* 0x000162000c1e1900 */
[----:B------:R-:W-:-:S07]  /*1e70*/  IMAD.MOV.U32 R19, RZ, RZ, RZ ;  /* 0x000000ffff137224 */ /* 0x000fce00078e00ff */
.L_x_14683:
[----:B------:R-:W-:-:S07]  /*1e80*/  VIADD R33, R33, 0x80 ;  /* 0x0000008021217836 */ /* 0x000fce0000000000 */
.L_x_14677:
[----:B------:R-:W-:Y:S05]  /*1e90*/  BSYNC.RECONVERGENT B6 ;  /* 0x0000000000067941 */ /* 0x000fea0003800200 */
.L_x_14676:
        /* <DEDUP_REMOVED lines=24> */
.L_x_14716:
[----:B------:R0:W5:Y:S01]  /*2020*/  LDG.E.U8 R22, desc[UR36][R4.64] ;  /* 0x0000002404167981 */ /* 0x000162000c1e1100 */
[----:B------:R-:W-:Y:S01]  /*2030*/  IMAD.MOV.U32 R23, RZ, RZ, RZ ;  /* 0x000000ffff177224 */ /* 0x000fe200078e00ff */
[----:B------:R-:W-:Y:S06]  /*2040*/  BRA `(.L_x_14718) ;  /* 0x0000000c00447947 */ /* 0x000fec0003800000 */
.L_x_14715:
        /* <DEDUP_REMOVED lines=8> */
.L_x_14720:
[----:B------:R-:W2:Y:S02]  /*20d0*/  LDG.E R22, desc[UR36][R4.64] ;  /* 0x0000002404167981 */ /* 0x000ea4000c1e1900 */
[----:B--2---:R-:W-:Y:S01]  /*20e0*/  SHF.R.S32.HI R23, RZ, 0x1f, R22 ;  /* 0x0000001fff177819 */ /* 0x004fe20000011416 */
[----:B------:R-:W-:Y:S06]  /*20f0*/  BRA `(.L_x_14718) ;  /* 0x0000000c00187947 */ /* 0x000fec0003800000 */
.L_x_14719:
[----:B------:R-:W2:Y:S02]  /*2100*/  LDG.E.S16 R22, desc[UR36][R4.64] ;  /* 0x0000002404167981 */ /* 0x000ea4000c1e1700 */
[----:B--2---:R-:W-:Y:S01]  /*2110*/  SHF.R.S32.HI R23, RZ, 0x1f, R22 ;  /* 0x0000001fff177819 */ /* 0x004fe20000011416 */
[----:B------:R-:W-:Y:S06]  /*2120*/  BRA `(.L_x_14718) ;  /* 0x0000000c000c7947 */ /* 0x000fec0003800000 */
.L_x_14714:
        /* <DEDUP_REMOVED lines=9> */
.L_x_14722:
[----:B------:R-:W2:Y:S02]  /*21c0*/  LDG.E.U16 R4, desc[UR36][R4.64] ;  /* 0x0000002404047981 */ /* 0x000ea4000c1e1500 */
[----:B--2---:R-:W-:-:S06]  /*21d0*/  HADD2.F32 R22, -RZ, R4.H0_H0 ;  /* 0x20000004ff167230 */ /* 0x004fcc0000004100 */
[----:B------:R-:W0:Y:S01]  /*21e0*/  F2I.S64.TRUNC R22, R22 ;  /* 0x0000001600167311 */ /* 0x000e22000020d900 */
[----:B------:R-:W-:Y:S05]  /*21f0*/  BRA `(.L_x_14718) ;  /* 0x0000000800d87947 */ /* 0x000fea0003800000 */
.L_x_14721:
        /* <DEDUP_REMOVED lines=9> */
.L_x_14724:
[----:B------:R-:W2:Y:S02]  /*2290*/  LDG.E.U16 R4, desc[UR36][R4.64] ;  /* 0x0000002404047981 */ /* 0x000ea4000c1e1500 */
[----:B--2---:R-:W-:-:S06]  /*22a0*/  HADD2.F32 R22, -RZ, R4.H0_H0 ;  /* 0x20000004ff167230 */ /* 0x004fcc0000004100 */
[----:B------:R-:W0:Y:S01]  /*22b0*/  F2I.S64.TRUNC R22, R22 ;  /* 0x0000001600167311 */ /* 0x000e22000020d900 */
[----:B------:R-:W-:Y:S05]  /*22c0*/  BRA `(.L_x_14718) ;  /* 0x0000000800a47947 */ /* 0x000fea0003800000 */
.L_x_14723:
[----:B------:R-:W2:Y:S02]  /*22d0*/  LDG.E.64 R4, desc[UR36][R4.64] ;  /* 0x0000002404047981 */ /* 0x000ea4000c1e1b00 */
[----:B--2---:R0:W1:Y:S01]  /*22e0*/  F2I.S64.F64.TRUNC R22, R4 ;  /* 0x0000000400167311 */ /* 0x004062000030d900 */
[----:B------:R-:W-:Y:S05]  /*22f0*/  BRA `(.L_x_14718) ;  /* 0x0000000800987947 */ /* 0x000fea0003800000 */
.L_x_14713:
        /* <DEDUP_REMOVED lines=13> */
.L_x_14727:
[----:B------:R-:W2:Y:S02]  /*23d0*/  LDG.E.64 R4, desc[UR36][R4.64] ;  /* 0x0000002404047981 */ /* 0x000ea4000c1e1b00 */
[----:B--2---:R0:W1:Y:S01]  /*23e0*/  F2I.S64.F64.TRUNC R22, R4 ;  /* 0x0000000400167311 */ /* 0x004062000030d900 */
[----:B------:R-:W-:Y:S05]  /*23f0*/  BRA `(.L_x_14718) ;  /* 0x0000000800587947 */ /* 0x000fea0003800000 */
.L_x_14726:
        /* <DEDUP_REMOVED lines=26> */
.L_x_14729:
        /* <DEDUP_REMOVED lines=14> */
.L_x_14728:
[----:B------:R-:W2:Y:S02]  /*2680*/  LDG.E.U16 R22, desc[UR36][R4.64] ;  /* 0x0000002404167981 */ /* 0x000ea4000c1e1500 */
[----:B--2---:R-:W-:-:S06]  /*2690*/  IMAD.U32 R22, R22, 0x10000, RZ ;  /* 0x0001000016167824 */ /* 0x004fcc00078e00ff */
[----:B------:R-:W0:Y:S01]  /*26a0*/  F2I.S64.TRUNC R22, R22 ;  /* 0x0000001600167311 */ /* 0x000e22000020d900 */
[----:B------:R-:W-:Y:S05]  /*26b0*/  BRA `(.L_x_14718) ;  /* 0x0000000400a87947 */ /* 0x000fea0003800000 */
.L_x_14725:
        /* <DEDUP_REMOVED lines=11> */
.L_x_14732:
        /* <DEDUP_REMOVED lines=21> */
.L_x_14736:
[----:B------:R-:W-:Y:S05]  /*28c0*/  BSYNC.RECONVERGENT B1 ;  /* 0x0000000000017941 */ /* 0x000fea0003800200 */
.L_x_14735:
[----:B------:R-:W-:Y:S01]  /*28d0*/  IMAD.SHL.U32 R0, R0, 0x100000, RZ ;  /* 0x0010000000007824 */ /* 0x000fe200078e00ff */
[----:B------:R-:W-:-:S04]  /*28e0*/  LEA R3, R3, 0x3b800000, 0x17 ;  /* 0x3b80000003037811 */ /* 0x000fc800078eb8ff */
[----:B------:R-:W-:-:S07]  /*28f0*/  LOP3.LUT R22, R3, R0, R7, 0xfe, !PT ;  /* 0x0000000003167212 */ /* 0x000fce00078efe07 */
.L_x_14734:
[----:B------:R-:W-:Y:S05]  /*2900*/  BSYNC.RECONVERGENT B0 ;  /* 0x0000000000007941 */ /* 0x000fea0003800200 */
.L_x_14733:
[----:B------:R-:W1:Y:S01]  /*2910*/  F2I.S64.TRUNC R22, R22 ;  /* 0x0000001600167311 */ /* 0x000e62000020d900 */
[----:B------:R-:W-:Y:S05]  /*2920*/  BRA `(.L_x_14718) ;  /* 0x00000004000c7947 */ /* 0x000fea0003800000 */
.L_x_14731:
        /* <DEDUP_REMOVED lines=21> */
.L_x_14740:
[----:B------:R-:W-:Y:S05]  /*2a80*/  BSYNC.RECONVERGENT B1 ;  /* 0x0000000000017941 */ /* 0x000fea0003800200 */
.L_x_14739:
[----:B------:R-:W-:Y:S01]  /*2a90*/  IMAD.SHL.U32 R0, R0, 0x200000, RZ ;  /* 0x0020000000007824 */ /* 0x000fe200078e00ff */
[----:B------:R-:W-:-:S04]  /*2aa0*/  LEA R3, R3, 0x37800000, 0x17 ;  /* 0x3780000003037811 */ /* 0x000fc800078eb8ff */
[----:B------:R-:W-:-:S07]  /*2ab0*/  LOP3.LUT R22, R3, R0, R7, 0xfe, !PT ;  /* 0x0000000003167212 */ /* 0x000fce00078efe07 */
.L_x_14738:
[----:B------:R-:W-:Y:S05]  /*2ac0*/  BSYNC.RECONVERGENT B0 ;  /* 0x0000000000007941 */ /* 0x000fea0003800200 */
.L_x_14737:
[----:B------:R-:W2:Y:S01]  /*2ad0*/  F2I.S64.TRUNC R22, R22 ;  /* 0x0000001600167311 */ /* 0x000ea2000020d900 */
[----:B------:R-:W-:Y:S05]  /*2ae0*/  BRA `(.L_x_14718) ;  /* 0x00000000009c7947 */ /* 0x000fea0003800000 */
.L_x_14730:
        /* <DEDUP_REMOVED lines=14> */
.L_x_14744:
[----:B------:R-:W-:Y:S05]  /*2bd0*/  BSYNC.RECONVERGENT B0 ;  /* 0x0000000000007941 */ /* 0x000fea0003800200 */
.L_x_14743:
[----:B------:R-:W0:Y:S01]  /*2be0*/  F2I.S64.TRUNC R22, R22 ;  /* 0x0000001600167311 */ /* 0x000e22000020d900 */
[----:B------:R-:W-:Y:S05]  /*2bf0*/  BRA `(.L_x_14718) ;  /* 0x0000000000587947 */ /* 0x000fea0003800000 */
.L_x_14717:
        /* <DEDUP_REMOVED lines=16> */
.L_x_14745:
[----:B------:R-:W-:Y:S01]  /*2d00*/  CS2R R22, SRZ ;  /* 0x0000000000167805 */ /* 0x000fe2000001ff00 */
[----:B------:R-:W-:Y:S06]  /*2d10*/  BRA `(.L_x_14718) ;  /* 0x0000000000107947 */ /* 0x000fec0003800000 */
.L_x_14742:
[----:B------:R0:W5:Y:S01]  /*2d20*/  LDG.E.64 R22, desc[UR36][R4.64] ;  /* 0x0000002404167981 */ /* 0x000162000c1e1b00 */
[----:B------:R-:W-:Y:S05]  /*2d30*/  BRA `(.L_x_14718) ;  /* 0x0000000000087947 */ /* 0x000fea0003800000 */
.L_x_14741:
[----:B------:R0:W5:Y:S01]  /*2d40*/  LDG.E R22, desc[UR36][R4.64] ;  /* 0x0000002404167981 */ /* 0x000162000c1e1900 */
[----:B------:R-:W-:-:S07]  /*2d50*/  IMAD.MOV.U32 R23, RZ, RZ, RZ ;  /* 0x000000ffff177224 */ /* 0x000fce00078e00ff */
.L_x_14718:
[----:B------:R-:W-:-:S07]  /*2d60*/  VIADD R33, R33, 0x80 ;  /* 0x0000008021217836 */ /* 0x000fce0000000000 */
.L_x_14712:
[----:B------:R-:W-:Y:S05]  /*2d70*/  BSYNC.RECONVERGENT B6 ;  /* 0x0000000000067941 */ /* 0x000fea0003800200 */
.L_x_14711:
        /* <DEDUP_REMOVED lines=24> */
.L_x_14751:
[----:B------:R0:W5:Y:S01]  /*2f00*/  LDG.E.U8 R24, desc[UR36][R4.64] ;  /* 0x0000002404187981 */ /* 0x000162000c1e1100 */
[----:B------:R-:W-:Y:S01]  /*2f10*/  IMAD.MOV.U32 R25, RZ, RZ, RZ ;  /* 0x000000ffff197224 */ /* 0x000fe200078e00ff */
[----:B------:R-:W-:Y:S06]  /*2f20*/  BRA `(.L_x_14747) ;  /* 0x0000000c00407947 */ /* 0x000fec0003800000 */
.L_x_14750:
        /* <DEDUP_REMOVED lines=8> */
.L_x_14754:
[----:B------:R-:W2:Y:S02]  /*2fb0*/  LDG.E R24, desc[UR36][R4.64] ;  /* 0x0000002404187981 */ /* 0x000ea4000c1e1900 */
[----:B--2---:R-:W-:Y:S01]  /*2fc0*/  SHF.R.S32.HI R25, RZ, 0x1f, R24 ;  /* 0x0000001fff197819 */ /* 0x004fe20000011418 */
[----:B------:R-:W-:Y:S06]  /*2fd0*/  BRA `(.L_x_14747) ;  /* 0x0000000c00147947 */ /* 0x000fec0003800000 */
.L_x_14753:
[----:B------:R-:W2:Y:S02]  /*2fe0*/  LDG.E.S16 R24, desc[UR36][R4.64] ;  /* 0x0000002404187981 */ /* 0x000ea4000c1e1700 */
[----:B--2---:R-:W-:Y:S01]  /*2ff0*/  SHF.R.S32.HI R25, RZ, 0x1f, R24 ;  /* 0x0000001fff197819 */ /* 0x004fe20000011418 */
[----:B------:R-:W-:Y:S06]  /*3000*/  BRA `(.L_x_14747) ;  /* 0x0000000c00087947 */ /* 0x000fec0003800000 */
.L_x_14749:
        /* <DEDUP_REMOVED lines=9> */
.L_x_14756:
[----:B------:R-:W2:Y:S02]  /*30a0*/  LDG.E.U16 R4, desc[UR36][R4.64] ;  /* 0x0000002404047981 */ /* 0x000ea4000c1e1500 */
[----:B--2---:R-:W-:-:S06]  /*30b0*/  HADD2.F32 R24, -RZ, R4.H0_H0 ;  /* 0x20000004ff187230 */ /* 0x004fcc0000004100 */
[----:B------:R-:W0:Y:S01]  /*30c0*/  F2I.S64.TRUNC R24, R24 ;  /* 0x0000001800187311 */ /* 0x000e22000020d900 */
[----:B------:R-:W-:Y:S05]  /*30d0*/  BRA `(.L_x_14747) ;  /* 0x0000000800d47947 */ /* 0x000fea0003800000 */
.L_x_14755:
        /* <DEDUP_REMOVED lines=9> */
.L_x_14758:
[----:B------:R-:W2:Y:S02]  /*3170*/  LDG.E.U16 R4, desc[UR36][R4.64] ;  /* 0x0000002404047981 */ /* 0x000ea4000c1e1500 */
[----:B--2---:R-:W-:-:S06]  /*3180*/  HADD2.F32 R24, -RZ, R4.H0_H0 ;  /* 0x20000004ff187230 */ /* 0x004fcc0000004100 */
[----:B------:R-:W0:Y:S01]  /*3190*/  F2I.S64.TRUNC R24, R24 ;  /* 0x0000001800187311 */ /* 0x000e22000020d900 */
[----:B------:R-:W-:Y:S05]  /*31a0*/  BRA `(.L_x_14747) ;  /* 0x0000000800a07947 */ /* 0x000fea0003800000 */
.L_x_14757:
[----:B------:R-:W2:Y:S02]  /*31b0*/  LDG.E.64 R4, desc[UR36][R4.64] ;  /* 0x0000002404047981 */ /* 0x000ea4000c1e1b00 */
[----:B--2---:R0:W1:Y:S01]  /*31c0*/  F2I.S64.F64.TRUNC R24, R4 ;  /* 0x0000000400187311 */ /* 0x004062000030d900 */
[----:B------:R-:W-:Y:S05]  /*31d0*/  BRA `(.L_x_14747) ;  /* 0x0000000800947947 */ /* 0x000fea0003800000 */
.L_x_14748:
        /* <DEDUP_REMOVED lines=13> */
.L_x_14761:
[----:B------:R-:W2:Y:S02]  /*32b0*/  LDG.E.64 R4, desc[UR36][R4.64] ;  /* 0x0000002404047981 */ /* 0x000ea4000c1e1b00 */
[----:B--2---:R0:W1:Y:S01]  /*32c0*/  F2I.S64.F64.TRUNC R24, R4 ;  /* 0x0000000400187311 */ /* 0x004062000030d900 */
[----:B------:R-:W-:Y:S05]  /*32d0*/  BRA `(.L_x_14747) ;  /* 0x0000000800547947 */ /* 0x000fea0003800000 */
.L_x_14760:
        /* <DEDUP_REMOVED lines=26> */
.L_x_14763:
        /* <DEDUP_REMOVED lines=14> */
.L_x_14762:
[----:B------:R-:W2:Y:S02]  /*3560*/  LDG.E.U16 R24, desc[UR36][R4.64] ;  /* 0x0000002404187981 */ /* 0x000ea4000c1e1500 */
[----:B--2---:R-:W-:-:S06]  /*3570*/  IMAD.U32 R24, R24, 0x10000, RZ ;  /* 0x0001000018187824 */ /* 0x004fcc00078e00ff */
[----:B------:R-:W0:Y:S01]  /*3580*/  F2I.S64.TRUNC R24, R24 ;  /* 0x0000001800187311 */ /* 0x000e22000020d900 */
[----:B------:R-:W-:Y:S05]  /*3590*/  BRA `(.L_x_14747) ;  /* 0x0000000400a47947 */ /* 0x000fea0003800000 */
.L_x_14759:
        /* <DEDUP_REMOVED lines=11> */
.L_x_14766:
        /* <DEDUP_REMOVED lines=21> */
.L_x_14770:
[----:B------:R-:W-:Y:S05]  /*37a0*/  BSYNC.RECONVERGENT B1 ;  /* 0x0000000000017941 */ /* 0x000fea0003800200 */
.L_x_14769:
[----:B------:R-:W-:Y:S01]  /*37b0*/  IMAD.SHL.U32 R0, R0, 0x100000, RZ ;  /* 0x0010000000007824 */ /* 0x000fe200078e00ff */
[----:B------:R-:W-:-:S04]  /*37c0*/  LEA R3, R3, 0x3b800000, 0x17 ;  /* 0x3b80000003037811 */ /* 0x000fc800078eb8ff */
[----:B------:R-:W-:-:S07]  /*37d0*/  LOP3.LUT R24, R3, R0, R7, 0xfe, !PT ;  /* 0x0000000003187212 */ /* 0x000fce00078efe07 */
.L_x_14768:
[----:B------:R-:W-:Y:S05]  /*37e0*/  BSYNC.RECONVERGENT B0 ;  /* 0x0000000000007941 */ /* 0x000fea0003800200 */
.L_x_14767:
[----:B------:R-:W0:Y:S01]  /*37f0*/  F2I.S64.TRUNC R24, R24 ;  /* 0x0000001800187311 */ /* 0x000e22000020d900 */
[----:B------:R-:W-:Y:S05]  /*3800*/  BRA `(.L_x_14747) ;  /* 0x0000000400087947 */ /* 0x000fea0003800000 */
.L_x_14765:
        /* <DEDUP_REMOVED lines=21> */
.L_x_14774:
[----:B------:R-:W-:Y:S05]  /*3960*/  BSYNC.RECONVERGENT B1 ;  /* 0x0000000000017941 */ /* 0x000fea0003800200 */
.L_x_14773:
[----:B------:R-:W-:Y:S01]  /*3970*/  IMAD.SHL.U32 R0, R0, 0x200000, RZ ;  /* 0x0020000000007824 */ /* 0x000fe200078e00ff */
[----:B------:R-:W-:-:S04]  /*3980*/  LEA R3, R3, 0x37800000, 0x17 ;  /* 0x3780000003037811 */ /* 0x000fc800078eb8ff */
[----:B------:R-:W-:-:S07]  /*3990*/  LOP3.LUT R24, R3, R0, R7, 0xfe, !PT ;  /* 0x0000000003187212 */ /* 0x000fce00078efe07 */
.L_x_14772:
[----:B------:R-:W-:Y:S05]  /*39a0*/  BSYNC.RECONVERGENT B0 ;  /* 0x0000000000007941 */ /* 0x000fea0003800200 */
.L_x_14771:
[----:B------:R-:W0:Y:S01]  /*39b0*/  F2I.S64.TRUNC R24, R24 ;  /* 0x0000001800187311 */ /* 0x000e22000020d900 */
[----:B------:R-:W-:Y:S05]  /*39c0*/  BRA `(.L_x_14747) ;  /* 0x0000000000987947 */ /* 0x000fea0003800000 */
.L_x_14764:
        /* <DEDUP_REMOVED lines=14> */
.L_x_14778:
[----:B------:R-:W-:Y:S05]  /*3ab0*/  BSYNC.RECONVERGENT B0 ;  /* 0x0000000000007941 */ /* 0x000fea0003800200 */
.L_x_14777:
[----:B------:R-:W0:Y:S01]  /*3ac0*/  F2I.S64.TRUNC R24, R24 ;  /* 0x0000001800187311 */ /* 0x000e22000020d900 */
[----:B------:R-:W-:Y:S05]  /*3ad0*/  BRA `(.L_x_14747) ;  /* 0x0000000000547947 */ /* 0x000fea0003800000 */
.L_x_14752:
        /* <DEDUP_REMOVED lines=16> */
.L_x_14779:
[----:B------:R-:W-:Y:S05]  /*3be0*/  BRA `(.L_x_14747) ;  /* 0x0000000000107947 */ /* 0x000fea0003800000 */
.L_x_14776:
[----:B------:R0:W5:Y:S01]  /*3bf0*/  LDG.E.64 R24, desc[UR36][R4.64] ;  /* 0x0000002404187981 */ /* 0x000162000c1e1b00 */
[----:B------:R-:W-:Y:S05]  /*3c00*/  BRA `(.L_x_14747) ;  /* 0x0000000000087947 */ /* 0x000fea0003800000 */
.L_x_14775:
[----:B------:R0:W5:Y:S01]  /*3c10*/  LDG.E R24, desc[UR36][R4.64] ;  /* 0x0000002404187981 */ /* 0x000162000c1e1900 */
[----:B------:R-:W-:-:S07]  /*3c20*/  IMAD.MOV.U32 R25, RZ, RZ, RZ ;  /* 0x000000ffff197224 */ /* 0x000fce00078e00ff */
.L_x_14747:
[----:B------:R-:W-:Y:S05]  /*3c30*/  BSYNC.RECONVERGENT B6 ;  /* 0x0000000000067941 */ /* 0x000fea0003800200 */
.L_x_14746:
        /* <DEDUP_REMOVED lines=29> */
.L_x_14787:
        /* <DEDUP_REMOVED lines=26> */
.L_x_14786:
[----:B------:R-:W-:Y:S01]  /*3fb0*/  BSSY.RECONVERGENT B2, `(.L_x_14788) ;  /* 0x000001d000027945 */ /* 0x000fe20003800200 */
[----:B------:R-:W-:Y:S02]  /*3fc0*/  IMAD.MOV.U32 R13, RZ, RZ, R30 ;  /* 0x000000ffff0d7224 */ /* 0x000fe400078e001e */
[----:B------:R-:W-:-:S07]  /*3fd0*/  IMAD.MOV.U32 R20, RZ, RZ, R21 ;  /* 0x000000ffff147224 */ /* 0x000fce00078e0015 */
.L_x_14789:
        /* <DEDUP_REMOVED lines=27> */
.L_x_14788:
        /* <DEDUP_REMOVED lines=19> */
.L_x_14785:
[----:B------:R-:W-:Y:S05]  /*42c0*/  BSYNC.RECONVERGENT B1 ;  /* 0x0000000000017941 */ /* 0x000fea0003800200 */
.L_x_14784:
        /* <DEDUP_REMOVED lines=15> */
.L_x_14793:
        /* <DEDUP_REMOVED lines=26> */
.L_x_14792:
[----:B------:R-:W-:Y:S01]  /*4560*/  BSSY.RECONVERGENT B2, `(.L_x_14794) ;  /* 0x000001d000027945 */ /* 0x000fe20003800200 */
[----:B------:R-:W-:Y:S02]  /*4570*/  IMAD.MOV.U32 R13, RZ, RZ, R20 ;  /* 0x000000ffff0d7224 */ /* 0x000fe400078e0014 */
[----:B------:R-:W-:-:S07]  /*4580*/  IMAD.MOV.U32 R16, RZ, RZ, R17 ;  /* 0x000000ffff107224 */ /* 0x000fce00078e0011 */
.L_x_14795:
        /* <DEDUP_REMOVED lines=27> */
.L_x_14794:
        /* <DEDUP_REMOVED lines=19> */
.L_x_14791:
[----:B------:R-:W-:Y:S05]  /*4870*/  BSYNC.RECONVERGENT B1 ;  /* 0x0000000000017941 */ /* 0x000fea0003800200 */
.L_x_14790:
        /* <DEDUP_REMOVED lines=15> */
.L_x_14799:
        /* <DEDUP_REMOVED lines=26> */
.L_x_14798:
[----:B------:R-:W-:Y:S01]  /*4b10*/  BSSY.RECONVERGENT B2, `(.L_x_14800) ;  /* 0x000001e000027945 */ /* 0x000fe20003800200 */
[----:B------:R-:W-:Y:S02]  /*4b20*/  IMAD.MOV.U32 R13, RZ, RZ, R18 ;  /* 0x000000ffff0d7224 */ /* 0x000fe400078e0012 */
[--C-:B------:R-:W-:Y:S02]  /*4b30*/  IMAD.MOV.U32 R15, RZ, RZ, R17.reuse ;  /* 0x000000ffff0f7224 */ /* 0x100fe400078e0011 */
[----:B------:R-:W-:-:S07]  /*4b40*/  IMAD.MOV.U32 R14, RZ, RZ, R17 ;  /* 0x000000ffff0e7224 */ /* 0x000fce00078e0011 */
.L_x_14801:
        /* <DEDUP_REMOVED lines=27> */
.L_x_14800:
        /* <DEDUP_REMOVED lines=19> */
.L_x_14797:
[----:B------:R-:W-:Y:S05]  /*4e30*/  BSYNC.RECONVERGENT B1 ;  /* 0x0000000000017941 */ /* 0x000fea0003800200 */
.L_x_14796:
        /* <DEDUP_REMOVED lines=13> */
.L_x_14804:
        /* <DEDUP_REMOVED lines=26> */
.L_x_14803:
[----:B------:R-:W-:Y:S01]  /*50b0*/  BSSY.RECONVERGENT B1, `(.L_x_14805) ;  /* 0x000001d000017945 */ /* 0x000fe20003800200 */
[----:B------:R-:W-:Y:S02]  /*50c0*/  IMAD.MOV.U32 R12, RZ, RZ, R16 ;  /* 0x000000ffff0c7224 */ /* 0x000fe400078e0010 */
[----:B------:R-:W-:-:S07]  /*50d0*/  IMAD.MOV.U32 R13, RZ, RZ, R17 ;  /* 0x000000ffff0d7224 */ /* 0x000fce00078e0011 */
.L_x_14806:
        /* <DEDUP_REMOVED lines=27> */
.L_x_14805:
        /* <DEDUP_REMOVED lines=20> */
.L_x_14783:
        /* <DEDUP_REMOVED lines=19> */
.L_x_14808:
[----:B------:R-:W-:Y:S05]  /*5500*/  BSYNC.RECONVERGENT B1 ;  /* 0x0000000000017941 */ /* 0x000fea0003800200 */
.L_x_14807:
        /* <DEDUP_REMOVED lines=12> */
.L_x_14810:
[----:B------:R-:W-:Y:S05]  /*55d0*/  BSYNC.RECONVERGENT B1 ;  /* 0x0000000000017941 */ /* 0x000fea0003800200 */
.L_x_14809:
        /* <DEDUP_REMOVED lines=12> */
.L_x_14812:
[----:B------:R-:W-:Y:S05]  /*56a0*/  BSYNC.RECONVERGENT B1 ;  /* 0x0000000000017941 */ /* 0x000fea0003800200 */
.L_x_14811:
        /* <DEDUP_REMOVED lines=12> */
.L_x_14782:
        /* <DEDUP_REMOVED lines=35> */
.L_x_14817:
        /* <DEDUP_REMOVED lines=73> */
.L_x_14816:
        /* <DEDUP_REMOVED lines=58> */
.L_x_14818:
        /* <DEDUP_REMOVED lines=40> */
.L_x_14819:
        /* <DEDUP_REMOVED lines=21> */
.L_x_14815:
        /* <DEDUP_REMOVED lines=16> */
.L_x_14821:
        /* <DEDUP_REMOVED lines=27> */
.L_x_14820:
        /* <DEDUP_REMOVED lines=10> */
.L_x_14823:
        /* <DEDUP_REMOVED lines=27> */
.L_x_14822:
        /* <DEDUP_REMOVED lines=19> */
.L_x_14814:
[----:B------:R-:W-:Y:S05]  /*6bd0*/  BSYNC.RECONVERGENT B1 ;  /* 0x0000000000017941 */ /* 0x000fea0003800200 */
.L_x_14813:
        /* <DEDUP_REMOVED lines=38> */
.L_x_14828:
        /* <DEDUP_REMOVED lines=74> */
.L_x_14827:
        /* <DEDUP_REMOVED lines=57> */
.L_x_14829:
        /* <DEDUP_REMOVED lines=40> */
.L_x_14830:
        /* <DEDUP_REMOVED lines=21> */
.L_x_14826:
        /* <DEDUP_REMOVED lines=16> */
.L_x_14832:
        /* <DEDUP_REMOVED lines=27> */
.L_x_14831:
[----:B------:R-:W-:Y:S05]  /*7cf0*/  @!P0 BRA `(.L_x_14833) ;  /* 0x0000000000848947 */ /* 0x000fea0003800000 */
[----:B------:R-:W0:Y:S01]  /*7d00*/  LDCU.64 UR4, c[0x0][0x3c0] ;  /* 0x00007800ff0477ac */ /* 0x000e220008000a00 */
[----:B------:R-:W-:Y:S01]  /*7d10*/  BSSY.RECONVERGENT B2, `(.L_x_14833) ;  /* 0x000001f000027945 */ /* 0x000fe20003800200 */
[----:B------:R-:W-:Y:S02]  /*7d20*/  IMAD.MOV.U32 R32, RZ, RZ, R12 ;  /* 0x000000ffff207224 */ /* 0x000fe400078e000c */
[----:B------:R-:W-:Y:S02]  /*7d30*/  IMAD.MOV.U32 R33, RZ, RZ, R3 ;  /* 0x000000ffff217224 */ /* 0x000fe400078e0003 */
[----:B0-----:R-:W-:Y:S02]  /*7d40*/  IMAD.U32 R34, RZ, RZ, UR4 ;  /* 0x00000004ff227e24 */ /* 0x001fe4000f8e00ff */
[----:B------:R-:W-:-:S07]  /*7d50*/  IMAD.U32 R35, RZ, RZ, UR5 ;  /* 0x00000005ff237e24 */ /* 0x000fce000f8e00ff */
.L_x_14834:
        /* <DEDUP_REMOVED lines=27> */
.L_x_14833:
        /* <DEDUP_REMOVED lines=19> */
.L_x_14825:
[----:B------:R-:W-:Y:S05]  /*8040*/  BSYNC.RECONVERGENT B1 ;  /* 0x0000000000017941 */ /* 0x000fea0003800200 */
.L_x_14824:
        /* <DEDUP_REMOVED lines=40> */
.L_x_14839:
        /* <DEDUP_REMOVED lines=74> */
.L_x_14838:
        /* <DEDUP_REMOVED lines=56> */
.L_x_14840:
        /* <DEDUP_REMOVED lines=38> */
.L_x_14841:
        /* <DEDUP_REMOVED lines=18> */
.L_x_14837:
        /* <DEDUP_REMOVED lines=16> */
.L_x_14843:
        /* <DEDUP_REMOVED lines=27> */
.L_x_14842:
[----:B------:R-:W-:Y:S05]  /*9120*/  @!P0 BRA `(.L_x_14844) ;  /* 0x0000000000848947 */ /* 0x000fea0003800000 */
[----:B------:R-:W0:Y:S01]  /*9130*/  LDCU.64 UR4, c[0x0][0x3c0] ;  /* 0x00007800ff0477ac */ /* 0x000e220008000a00 */
[----:B------:R-:W-:Y:S01]  /*9140*/  BSSY.RECONVERGENT B2, `(.L_x_14844) ;  /* 0x000001f000027945 */ /* 0x000fe20003800200 */
[----:B------:R-:W-:Y:S02]  /*9150*/  IMAD.MOV.U32 R30, RZ, RZ, R16 ;  /* 0x000000ffff1e7224 */ /* 0x000fe400078e0010 */
[----:B------:R-:W-:Y:S02]  /*9160*/  IMAD.MOV.U32 R32, RZ, RZ, R12 ;  /* 0x000000ffff207224 */ /* 0x000fe400078e000c */
[----:B0-----:R-:W-:Y:S02]  /*9170*/  IMAD.U32 R34, RZ, RZ, UR4 ;  /* 0x00000004ff227e24 */ /* 0x001fe4000f8e00ff */
[----:B------:R-:W-:-:S07]  /*9180*/  IMAD.U32 R35, RZ, RZ, UR5 ;  /* 0x00000005ff237e24 */ /* 0x000fce000f8e00ff */
.L_x_14845:
        /* <DEDUP_REMOVED lines=27> */
.L_x_14844:
        /* <DEDUP_REMOVED lines=19> */
.L_x_14836:
[----:B------:R-:W-:Y:S05]  /*9470*/  BSYNC.RECONVERGENT B1 ;  /* 0x0000000000017941 */ /* 0x000fea0003800200 */
.L_x_14835:
        /* <DEDUP_REMOVED lines=38> */
.L_x_14848:
        /* <DEDUP_REMOVED lines=72> */
.L_x_14847:
        /* <DEDUP_REMOVED lines=53> */
.L_x_14849:
        /* <DEDUP_REMOVED lines=35> */
.L_x_14850:
        /* <DEDUP_REMOVED lines=18> */
.L_x_14846:
        /* <DEDUP_REMOVED lines=16> */
.L_x_14852:
        /* <DEDUP_REMOVED lines=27> */
.L_x_14851:
[----:B------:R-:W-:Y:S05]  /*a4b0*/  @!P0 BRA `(.L_x_14853) ;  /* 0x0000000000708947 */ /* 0x000fea0003800000 */
[----:B------:R-:W-:Y:S01]  /*a4c0*/  BSSY.RECONVERGENT B1, `(.L_x_14853) ;  /* 0x000001b000017945 */ /* 0x000fe20003800200 */
.L_x_14854:
        /* <DEDUP_REMOVED lines=27> */
.L_x_14853:
        /* <DEDUP_REMOVED lines=20> */
.L_x_14781:
        /* <DEDUP_REMOVED lines=25> */
.L_x_14859:
        /* <DEDUP_REMOVED lines=27> */
.L_x_14858:
[----:B------:R-:W-:Y:S01]  /*ab00*/  BSSY.RECONVERGENT B2, `(.L_x_14860) ;  /* 0x0000021000027945 */ /* 0x000fe20003800200 */
[----:B------:R-:W-:Y:S02]  /*ab10*/  IMAD.MOV.U32 R37, RZ, RZ, R38 ;  /* 0x000000ffff257224 */ /* 0x000fe400078e0026 */
[----:B------:R-:W-:Y:S02]  /*ab20*/  IMAD.MOV.U32 R36, RZ, RZ, R17 ;  /* 0x000000ffff247224 */ /* 0x000fe400078e0011 */
[--C-:B------:R-:W-:Y:S02]  /*ab30*/  IMAD.MOV.U32 R34, RZ, RZ, R15.reuse ;  /* 0x000000ffff227224 */ /* 0x100fe400078e000f */
[----:B------:R-:W-:Y:S02]  /*ab40*/  IMAD.MOV.U32 R32, RZ, RZ, R15 ;  /* 0x000000ffff207224 */ /* 0x000fe400078e000f */
[--C-:B------:R-:W-:Y:S02]  /*ab50*/  IMAD.MOV.U32 R35, RZ, RZ, R14.reuse ;  /* 0x000000ffff237224 */ /* 0x100fe400078e000e */
[----:B------:R-:W-:-:S07]  /*ab60*/  IMAD.MOV.U32 R33, RZ, RZ, R14 ;  /* 0x000000ffff217224 */ /* 0x000fce00078e000e */
.L_x_14861:
        /* <DEDUP_REMOVED lines=27> */
.L_x_14860:
        /* <DEDUP_REMOVED lines=17> */
.L_x_14857:
[----:B------:R-:W-:Y:S05]  /*ae30*/  BSYNC.RECONVERGENT B1 ;  /* 0x0000000000017941 */ /* 0x000fea0003800200 */
.L_x_14856:
        /* <DEDUP_REMOVED lines=20> */
.L_x_14865:
        /* <DEDUP_REMOVED lines=27> */
.L_x_14864:
[----:B------:R-:W-:Y:S01]  /*b130*/  BSSY.RECONVERGENT B2, `(.L_x_14866) ;  /* 0x0000020000027945 */ /* 0x000fe20003800200 */
[----:B------:R-:W-:Y:S02]  /*b140*/  IMAD.MOV.U32 R32, RZ, RZ, R35 ;  /* 0x000000ffff207224 */ /* 0x000fe400078e0023 */
[--C-:B------:R-:W-:Y:S02]  /*b150*/  IMAD.MOV.U32 R33, RZ, RZ, R36.reuse ;  /* 0x000000ffff217224 */ /* 0x100fe400078e0024 */
[----:B------:R-:W-:Y:S02]  /*b160*/  IMAD.MOV.U32 R21, RZ, RZ, R36 ;  /* 0x000000ffff157224 */ /* 0x000fe400078e0024 */
[--C-:B------:R-:W-:Y:S02]  /*b170*/  IMAD.MOV.U32 R35, RZ, RZ, R14.reuse ;  /* 0x000000ffff237224 */ /* 0x100fe400078e000e */
[----:B------:R-:W-:-:S07]  /*b180*/  IMAD.MOV.U32 R30, RZ, RZ, R14 ;  /* 0x000000ffff1e7224 */ /* 0x000fce00078e000e */
.L_x_14867:
        /* <DEDUP_REMOVED lines=27> */
.L_x_14866:
        /* <DEDUP_REMOVED lines=17> */
.L_x_14863:
[----:B------:R-:W-:Y:S05]  /*b450*/  BSYNC.RECONVERGENT B1 ;  /* 0x0000000000017941 */ /* 0x000fea0003800200 */
.L_x_14862:
        /* <DEDUP_REMOVED lines=20> */
.L_x_14871:
        /* <DEDUP_REMOVED lines=27> */
.L_x_14870:
[----:B------:R-:W-:Y:S01]  /*b750*/  BSSY.RECONVERGENT B2, `(.L_x_14872) ;  /* 0x000001f000027945 */ /* 0x000fe20003800200 */
[--C-:B------:R-:W-:Y:S02]  /*b760*/  IMAD.MOV.U32 R21, RZ, RZ, R34.reuse ;  /* 0x000000ffff157224 */ /* 0x100fe400078e0022 */
[----:B------:R-:W-:Y:S02]  /*b770*/  IMAD.MOV.U32 R20, RZ, RZ, R34 ;  /* 0x000000ffff147224 */ /* 0x000fe400078e0022 */
[--C-:B------:R-:W-:Y:S02]  /*b780*/  IMAD.MOV.U32 R23, RZ, RZ, R35.reuse ;  /* 0x000000ffff177224 */ /* 0x100fe400078e0023 */
[----:B------:R-:W-:-:S07]  /*b790*/  IMAD.MOV.U32 R30, RZ, RZ, R35 ;  /* 0x000000ffff1e7224 */ /* 0x000fce00078e0023 */
.L_x_14873:
        /* <DEDUP_REMOVED lines=27> */
.L_x_14872:
        /* <DEDUP_REMOVED lines=17> */
.L_x_14869:
[----:B------:R-:W-:Y:S05]  /*ba60*/  BSYNC.RECONVERGENT B1 ;  /* 0x0000000000017941 */ /* 0x000fea0003800200 */
.L_x_14868:
        /* <DEDUP_REMOVED lines=18> */
.L_x_14875:
        /* <DEDUP_REMOVED lines=27> */
.L_x_14874:
[----:B------:R-:W-:Y:S01]  /*bd40*/  BSSY.RECONVERGENT B1, `(.L_x_14876) ;  /* 0x000001d000017945 */ /* 0x000fe20003800200 */
[----:B------:R-:W-:Y:S02]  /*bd50*/  IMAD.MOV.U32 R11, RZ, RZ, R21 ;  /* 0x000000ffff0b7224 */ /* 0x000fe400078e0015 */
[----:B------:R-:W-:-:S07]  /*bd60*/  IMAD.MOV.U32 R13, RZ, RZ, R22 ;  /* 0x000000ffff0d7224 */ /* 0x000fce00078e0016 */
.L_x_14877:
        /* <DEDUP_REMOVED lines=27> */
.L_x_14876:
        /* <DEDUP_REMOVED lines=18> */
.L_x_14855:
        /* <DEDUP_REMOVED lines=19> */
.L_x_14879:
[----:B------:R-:W-:Y:S05]  /*c170*/  BSYNC.RECONVERGENT B1 ;  /* 0x0000000000017941 */ /* 0x000fea0003800200 */
.L_x_14878:
        /* <DEDUP_REMOVED lines=12> */
.L_x_14881:
[----:B------:R-:W-:Y:S05]  /*c240*/  BSYNC.RECONVERGENT B1 ;  /* 0x0000000000017941 */ /* 0x000fea0003800200 */
.L_x_14880:
        /* <DEDUP_REMOVED lines=12> */
.L_x_14883:
[----:B------:R-:W-:Y:S05]  /*c310*/  BSYNC.RECONVERGENT B1 ;  /* 0x0000000000017941 */ /* 0x000fea0003800200 */
.L_x_14882:
        /* <DEDUP_REMOVED lines=11> */
.L_x_14802:
[----:B------:R-:W-:Y:S05]  /*c3d0*/  BSYNC.RECONVERGENT B0 ;  /* 0x0000000000007941 */ /* 0x000fea0003800200 */
.L_x_14780:
        /* <DEDUP_REMOVED lines=27> */
.L_x_14890:
[----:B------:R0:W-:Y:S01]  /*c590*/  STG.E.U8 desc[UR36][R4.64], RZ ;  /* 0x000000ff04007986 */ /* 0x0001e2000c101124 */
[----:B------:R-:W-:Y:S05]  /*c5a0*/  BRA `(.L_x_14892) ;  /* 0x0000000400907947 */ /* 0x000fea0003800000 */
.L_x_14889:
        /* <DEDUP_REMOVED lines=8> */
.L_x_14894:
[----:B------:R0:W-:Y:S01]  /*c630*/  STG.E desc[UR36][R4.64], RZ ;  /* 0x000000ff04007986 */ /* 0x0001e2000c101924 */
[----:B------:R-:W-:Y:S05]  /*c640*/  BRA `(.L_x_14892) ;  /* 0x0000000400687947 */ /* 0x000fea0003800000 */
.L_x_14893:
[----:B------:R0:W-:Y:S01]  /*c650*/  STG.E.U16 desc[UR36][R4.64], RZ ;  /* 0x000000ff04007986 */ /* 0x0001e2000c101524 */
[----:B------:R-:W-:Y:S05]  /*c660*/  BRA `(.L_x_14892) ;  /* 0x0000000400607947 */ /* 0x000fea0003800000 */
.L_x_14888:
        /* <DEDUP_REMOVED lines=8> */
.L_x_14896:
[----:B------:R0:W-:Y:S01]  /*c6f0*/  STG.E.U16 desc[UR36][R4.64], RZ ;  /* 0x000000ff04007986 */ /* 0x0001e2000c101524 */
[----:B------:R-:W-:Y:S05]  /*c700*/  BRA `(.L_x_14892) ;  /* 0x0000000400387947 */ /* 0x000fea0003800000 */
.L_x_14895:
        /* <DEDUP_REMOVED lines=8> */
.L_x_14898:
[----:B------:R0:W-:Y:S01]  /*c790*/  STG.E desc[UR36][R4.64], RZ ;  /* 0x000000ff04007986 */ /* 0x0001e2000c101924 */
[----:B------:R-:W-:Y:S05]  /*c7a0*/  BRA `(.L_x_14892) ;  /* 0x0000000400107947 */ /* 0x000fea0003800000 */
.L_x_14897:
[----:B------:R0:W-:Y:S01]  /*c7b0*/  STG.E.64 desc[UR36][R4.64], RZ ;  /* 0x000000ff04007986 */ /* 0x0001e2000c101b24 */
[----:B------:R-:W-:Y:S05]  /*c7c0*/  BRA `(.L_x_14892) ;  /* 0x0000000400087947 */ /* 0x000fea0003800000 */
.L_x_14887:
        /* <DEDUP_REMOVED lines=10> */
.L_x_14901:
[----:B------:R0:W-:Y:S01]  /*c870*/  STG.E.128 desc[UR36][R4.64], RZ ;  /* 0x000000ff04007986 */ /* 0x0001e2000c101d24 */
[----:B------:R-:W-:Y:S05]  /*c880*/  BRA `(.L_x_14892) ;  /* 0x0000000000d87947 */ /* 0x000fea0003800000 */
.L_x_14900:
        /* <DEDUP_REMOVED lines=8> */
.L_x_14903:
[----:B------:R0:W-:Y:S01]  /*c910*/  STG.E.U8 desc[UR36][R4.64], RZ ;  /* 0x000000ff04007986 */ /* 0x0001e2000c101124 */
[----:B------:R-:W-:Y:S05]  /*c920*/  BRA `(.L_x_14892) ;  /* 0x0000000000b07947 */ /* 0x000fea0003800000 */
.L_x_14902:
[----:B------:R0:W-:Y:S01]  /*c930*/  STG.E.U16 desc[UR36][R4.64], RZ ;  /* 0x000000ff04007986 */ /* 0x0001e2000c101524 */
[----:B------:R-:W-:Y:S05]  /*c940*/  BRA `(.L_x_14892) ;  /* 0x0000000000a87947 */ /* 0x000fea0003800000 */
.L_x_14899:
        /* <DEDUP_REMOVED lines=10> */
.L_x_14906:
[----:B------:R3:W-:Y:S01]  /*c9f0*/  STG.E.U8 desc[UR36][R4.64], RZ ;  /* 0x000000ff04007986 */ /* 0x0007e2000c101124 */
[----:B------:R-:W-:Y:S05]  /*ca00*/  BRA `(.L_x_14892) ;  /* 0x0000000000787947 */ /* 0x000fea0003800000 */
.L_x_14905:
[----:B------:R0:W-:Y:S01]  /*ca10*/  STG.E.U8 desc[UR36][R4.64], RZ ;  /* 0x000000ff04007986 */ /* 0x0001e2000c101124 */
[----:B------:R-:W-:Y:S05]  /*ca20*/  BRA `(.L_x_14892) ;  /* 0x0000000000707947 */ /* 0x000fea0003800000 */
.L_x_14904:
[----:B------:R-:W-:-:S13]  /*ca30*/  ISETP.NE.AND P0, PT, R0, 0x1c, PT ;  /* 0x0000001c0000780c */ /* 0x000fda0003f05270 */
[----:B------:R-:W-:Y:S05]  /*ca40*/  @!P0 BRA `(.L_x_14907) ;  /* 0x0000000000648947 */ /* 0x000fea0003800000 */
[----:B------:R-:W-:-:S13]  /*ca50*/  ISETP.NE.AND P0, PT, R0, 0x1d, PT ;  /* 0x0000001d0000780c */ /* 0x000fda0003f05270 */
[----:B------:R-:W-:Y:S05]  /*ca60*/  @!P0 BRA `(.L_x_14908) ;  /* 0x0000000000548947 */ /* 0x000fea0003800000 */
[----:B------:R-:W-:-:S13]  /*ca70*/  ISETP.NE.AND P0, PT, R0, 0x2c, PT ;  /* 0x0000002c0000780c */ /* 0x000fda0003f05270 */
[----:B------:R-:W-:Y:S05]  /*ca80*/  @!P0 BRA `(.L_x_14909) ;  /* 0x0000000000448947 */ /* 0x000fea0003800000 */
.L_x_14891:
        /* <DEDUP_REMOVED lines=16> */
.L_x_14910:
[----:B------:R-:W-:Y:S05]  /*cb90*/  BRA `(.L_x_14892) ;  /* 0x0000000000147947 */ /* 0x000fea0003800000 */
.L_x_14909:
[----:B------:R2:W-:Y:S01]  /*cba0*/  STG.E.U8 desc[UR36][R4.64], RZ ;  /* 0x000000ff04007986 */ /* 0x0005e2000c101124 */
[----:B------:R-:W-:Y:S05]  /*cbb0*/  BRA `(.L_x_14892) ;  /* 0x00000000000c7947 */ /* 0x000fea0003800000 */
.L_x_14908:
[----:B------:R1:W-:Y:S01]  /*cbc0*/  STG.E.64 desc[UR36][R4.64], RZ ;  /* 0x000000ff04007986 */ /* 0x0003e2000c101b24 */
[----:B------:R-:W-:Y:S05]  /*cbd0*/  BRA `(.L_x_14892) ;  /* 0x0000000000047947 */ /* 0x000fea0003800000 */
.L_x_14907:
[----:B------:R0:W-:Y:S02]  /*cbe0*/  STG.E desc[UR36][R4.64], RZ ;  /* 0x000000ff04007986 */ /* 0x0001e4000c101924 */
.L_x_14892:
        /* <DEDUP_REMOVED lines=24> */
.L_x_14915:
[----:B------:R0:W-:Y:S01]  /*cd70*/  STG.E.U8 desc[UR36][R4.64], RZ ;  /* 0x000000ff04007986 */ /* 0x0001e2000c101124 */
[----:B------:R-:W-:Y:S05]  /*cd80*/  BRA `(.L_x_14917) ;  /* 0x00000004008c7947 */ /* 0x000fea0003800000 */
.L_x_14914:
        /* <DEDUP_REMOVED lines=8> */
.L_x_14919:
[----:B------:R0:W-:Y:S01]  /*ce10*/  STG.E desc[UR36][R4.64], RZ ;  /* 0x000000ff04007986 */ /* 0x0001e2000c101924 */
[----:B------:R-:W-:Y:S05]  /*ce20*/  BRA `(.L_x_14917) ;  /* 0x0000000400647947 */ /* 0x000fea0003800000 */
.L_x_14918:
[----:B------:R0:W-:Y:S01]  /*ce30*/  STG.E.U16 desc[UR36][R4.64], RZ ;  /* 0x000000ff04007986 */ /* 0x0001e2000c101524 */
[----:B------:R-:W-:Y:S05]  /*ce40*/  BRA `(.L_x_14917) ;  /* 0x00000004005c7947 */ /* 0x000fea0003800000 */
.L_x_14913:
        /* <DEDUP_REMOVED lines=8> */
.L_x_14921:
[----:B------:R0:W-:Y:S01]  /*ced0*/  STG.E.U16 desc[UR36][R4.64], RZ ;  /* 0x000000ff04007986 */ /* 0x0001e2000c101524 */
[----:B------:R-:W-:Y:S05]  /*cee0*/  BRA `(.L_x_14917) ;  /* 0x0000000400347947 */ /* 0x000fea0003800000 */
.L_x_14920:
        /* <DEDUP_REMOVED lines=8> */
.L_x_14923:
[----:B------:R0:W-:Y:S01]  /*cf70*/  STG.E desc[UR36][R4.64], RZ ;  /* 0x000000ff04007986 */ /* 0x0001e2000c101924 */
[----:B------:R-:W-:Y:S05]  /*cf80*/  BRA `(.L_x_14917) ;  /* 0x00000004000c7947 */ /* 0x000fea0003800000 */
.L_x_14922:
[----:B------:R0:W-:Y:S01]  /*cf90*/  STG.E.64 desc[UR36][R4.64], RZ ;  /* 0x000000ff04007986 */ /* 0x0001e2000c101b24 */
[----:B------:R-:W-:Y:S05]  /*cfa0*/  BRA `(.L_x_14917) ;  /* 0x0000000400047947 */ /* 0x000fea0003800000 */
.L_x_14912:
        /* <DEDUP_REMOVED lines=10> */
.L_x_14926:
[----:B------:R0:W-:Y:S01]  /*d050*/  STG.E.128 desc[UR36][R4.64], RZ ;  /* 0x000000ff04007986 */ /* 0x0001e2000c101d24 */
[----:B------:R-:W-:Y:S05]  /*d060*/  BRA `(.L_x_14917) ;  /* 0x0000000000d47947 */ /* 0x000fea0003800000 */
.L_x_14925:
        /* <DEDUP_REMOVED lines=8> */
.L_x_14928:
[----:B------:R0:W-:Y:S01]  /*d0f0*/  STG.E.U8 desc[UR36][R4.64], RZ ;  /* 0x000000ff04007986 */ /* 0x0001e2000c101124 */
[----:B------:R-:W-:Y:S05]  /*d100*/  BRA `(.L_x_14917) ;  /* 0x0000000000ac7947 */ /* 0x000fea0003800000 */
.L_x_14927:
[----:B------:R0:W-:Y:S01]  /*d110*/  STG.E.U16 desc[UR36][R4.64], RZ ;  /* 0x000000ff04007986 */ /* 0x0001e2000c101524 */
[----:B------:R-:W-:Y:S05]  /*d120*/  BRA `(.L_x_14917) ;  /* 0x0000000000a47947 */ /* 0x000fea0003800000 */
.L_x_14924:
        /* <DEDUP_REMOVED lines=10> */
.L_x_14931:
[----:B------:R4:W-:Y:S01]  /*d1d0*/  STG.E.U8 desc[UR36][R4.64], RZ ;  /* 0x000000ff04007986 */ /* 0x0009e2000c101124 */
[----:B------:R-:W-:Y:S05]  /*d1e0*/  BRA `(.L_x_14917) ;  /* 0x0000000000747947 */ /* 0x000fea0003800000 */
.L_x_14930:
[----:B------:R0:W-:Y:S01]  /*d1f0*/  STG.E.U8 desc[UR36][R4.64], RZ ;  /* 0x000000ff04007986 */ /* 0x0001e2000c101124 */
[----:B------:R-:W-:Y:S05]  /*d200*/  BRA `(.L_x_14917) ;  /* 0x00000000006c7947 */ /* 0x000fea0003800000 */
.L_x_14929:
[----:B------:R-:W-:-:S13]  /*d210*/  ISETP.NE.AND P0, PT, R0, 0x1c, PT ;  /* 0x0000001c0000780c */ /* 0x000fda0003f05270 */
[----:B------:R-:W-:Y:S05]  /*d220*/  @!P0 BRA `(.L_x_14932) ;  /* 0x0000000000608947 */ /* 0x000fea0003800000 */
[----:B------:R-:W-:-:S13]  /*d230*/  ISETP.NE.AND P0, PT, R0, 0x1d, PT ;  /* 0x0000001d0000780c */ /* 0x000fda0003f05270 */
[----:B------:R-:W-:Y:S05]  /*d240*/  @!P0 BRA `(.L_x_14933) ;  /* 0x0000000000508947 */ /* 0x000fea0003800000 */
[----:B------:R-:W-:-:S13]  /*d250*/  ISETP.NE.AND P0, PT, R0, 0x2c, PT ;  /* 0x0000002c0000780c */ /* 0x000fda0003f05270 */
[----:B------:R1:W-:Y:S01]  /*d260*/  @!P0 STG.E.U8 desc[UR36][R4.64], RZ ;  /* 0x000000ff04008986 */ /* 0x0003e2000c101124 */
[----:B------:R-:W-:Y:S05]  /*d270*/  @!P0 BRA `(.L_x_14917) ;  /* 0x0000000000508947 */ /* 0x000fea0003800000 */
.L_x_14916:
        /* <DEDUP_REMOVED lines=16> */
.L_x_14934:
[----:B------:R-:W-:Y:S05]  /*d380*/  BRA `(.L_x_14917) ;  /* 0x00000000000c7947 */ /* 0x000fea0003800000 */
.L_x_14933:
[----:B------:R2:W-:Y:S01]  /*d390*/  STG.E.64 desc[UR36][R4.64], RZ ;  /* 0x000000ff04007986 */ /* 0x0005e2000c101b24 */
[----:B------:R-:W-:Y:S05]  /*d3a0*/  BRA `(.L_x_14917) ;  /* 0x0000000000047947 */ /* 0x000fea0003800000 */
.L_x_14932:
[----:B------:R0:W-:Y:S02]  /*d3b0*/  STG.E desc[UR36][R4.64], RZ ;  /* 0x000000ff04007986 */ /* 0x0001e4000c101924 */
.L_x_14917:
[----:B------:R-:W-:-:S07]  /*d3c0*/  VIADD R31, R31, 0x80 ;  /* 0x000000801f1f7836 */ /* 0x000fce0000000000 */
.L_x_14886:
[----:B------:R-:W-:-:S13]  /*d3d0*/  ISETP.GE.AND P0, PT, R31, R16, PT ;  /* 0x000000101f00720c */ /* 0x000fda0003f06270 */
[----:B------:R-:W-:Y:S05]  /*d3e0*/  @P0 BREAK.RELIABLE B6 ;  /* 0x0000000000060942 */ /* 0x000fea0003800100 */
[----:B------:R-:W-:Y:S05]  /*d3f0*/  @P0 BRA `(.L_x_14911) ;  /* 0x0000000400ec0947 */ /* 0x000fea0003800000 */
[----:B------:R-:W-:Y:S05]  /*d400*/  BSYNC.RELIABLE B6 ;  /* 0x0000000000067941 */ /* 0x000fea0003800100 */
.L_x_14885:
        /* <DEDUP_REMOVED lines=20> */
.L_x_14938:
[----:B------:R0:W-:Y:S01]  /*d550*/  STG.E.U8 desc[UR36][R4.64], RZ ;  /* 0x000000ff04007986 */ /* 0x0001e2000c101124 */
[----:B------:R-:W-:Y:S05]  /*d560*/  BRA `(.L_x_14940) ;  /* 0x00000004008c7947 */ /* 0x000fea0003800000 */
.L_x_14937:
        /* <DEDUP_REMOVED lines=8> */
.L_x_14942:
[----:B------:R0:W-:Y:S01]  /*d5f0*/  STG.E desc[UR36][R4.64], RZ ;  /* 0x000000ff04007986 */ /* 0x0001e2000c101924 */
[----:B------:R-:W-:Y:S05]  /*d600*/  BRA `(.L_x_14940) ;  /* 0x0000000400647947 */ /* 0x000fea0003800000 */
.L_x_14941:
[----:B------:R0:W-:Y:S01]  /*d610*/  STG.E.U16 desc[UR36][R4.64], RZ ;  /* 0x000000ff04007986 */ /* 0x0001e2000c101524 */
[----:B------:R-:W-:Y:S05]  /*d620*/  BRA `(.L_x_14940) ;  /* 0x00000004005c7947 */ /* 0x000fea0003800000 */
.L_x_14936:
        /* <DEDUP_REMOVED lines=8> */
.L_x_14944:
[----:B------:R1:W-:Y:S01]  /*d6b0*/  STG.E.U16 desc[UR36][R4.64], RZ ;  /* 0x000000ff04007986 */ /* 0x0003e2000c101524 */
[----:B------:R-:W-:Y:S05]  /*d6c0*/  BRA `(.L_x_14940) ;  /* 0x0000000400347947 */ /* 0x000fea0003800000 */
.L_x_14943:
        /* <DEDUP_REMOVED lines=8> */
.L_x_14946:
[----:B------:R4:W-:Y:S01]  /*d750*/  STG.E desc[UR36][R4.64], RZ ;  /* 0x000000ff04007986 */ /* 0x0009e2000c101924 */
[----:B------:R-:W-:Y:S05]  /*d760*/  BRA `(.L_x_14940) ;  /* 0x00000004000c7947 */ /* 0x000fea0003800000 */
.L_x_14945:
[----:B------:R2:W-:Y:S01]  /*d770*/  STG.E.64 desc[UR36][R4.64], RZ ;  /* 0x000000ff04007986 */ /* 0x0005e2000c101b24 */
[----:B------:R-:W-:Y:S05]  /*d780*/  BRA `(.L_x_14940) ;  /* 0x0000000400047947 */ /* 0x000fea0003800000 */
.L_x_14935:
        /* <DEDUP_REMOVED lines=10> */
.L_x_14949:
[----:B------:R0:W-:Y:S01]  /*d830*/  STG.E.128 desc[UR36][R4.64], RZ ;  /* 0x000000ff04007986 */ /* 0x0001e2000c101d24 */
[----:B------:R-:W-:Y:S05]  /*d840*/  BRA `(.L_x_14940) ;  /* 0x0000000000d47947 */ /* 0x000fea0003800000 */
.L_x_14948:
        /* <DEDUP_REMOVED lines=8> */
.L_x_14951:
[----:B------:R0:W-:Y:S01]  /*d8d0*/  STG.E.U8 desc[UR36][R4.64], RZ ;  /* 0x000000ff04007986 */ /* 0x0001e2000c101124 */
[----:B------:R-:W-:Y:S05]  /*d8e0*/  BRA `(.L_x_14940) ;  /* 0x0000000000ac7947 */ /* 0x000fea0003800000 */
.L_x_14950:
[----:B------:R0:W-:Y:S01]  /*d8f0*/  STG.E.U16 desc[UR36][R4.64], RZ ;  /* 0x000000ff04007986 */ /* 0x0001e2000c101524 */
[----:B------:R-:W-:Y:S05]  /*d900*/  BRA `(.L_x_14940) ;  /* 0x0000000000a47947 */ /* 0x000fea0003800000 */
.L_x_14947:
        /* <DEDUP_REMOVED lines=10> */
.L_x_14954:
[----:B------:R0:W-:Y:S01]  /*d9b0*/  STG.E.U8 desc[UR36][R4.64], RZ ;  /* 0x000000ff04007986 */ /* 0x0001e2000c101124 */
[----:B------:R-:W-:Y:S05]  /*d9c0*/  BRA `(.L_x_14940) ;  /* 0x0000000000747947 */ /* 0x000fea0003800000 */
.L_x_14953:
[----:B------:R0:W-:Y:S01]  /*d9d0*/  STG.E.U8 desc[UR36][R4.64], RZ ;  /* 0x000000ff04007986 */ /* 0x0001e2000c101124 */
[----:B------:R-:W-:Y:S05]  /*d9e0*/  BRA `(.L_x_14940) ;  /* 0x00000000006c7947 */ /* 0x000fea0003800000 */
.L_x_14952:
[----:B------:R-:W-:-:S13]  /*d9f0*/  ISETP.NE.AND P0, PT, R0, 0x1c, PT ;  /* 0x0000001c0000780c */ /* 0x000fda0003f05270 */
[----:B------:R-:W-:Y:S05]  /*da00*/  @!P0 BRA `(.L_x_14955) ;  /* 0x0000000000608947 */ /* 0x000fea0003800000 */
[----:B------:R-:W-:-:S13]  /*da10*/  ISETP.NE.AND P0, PT, R0, 0x1d, PT ;  /* 0x0000001d0000780c */ /* 0x000fda0003f05270 */
[----:B------:R-:W-:Y:S05]  /*da20*/  @!P0 BRA `(.L_x_14956) ;  /* 0x0000000000508947 */ /* 0x000fea0003800000 */
[----:B------:R-:W-:-:S13]  /*da30*/  ISETP.NE.AND P0, PT, R0, 0x2c, PT ;  /* 0x0000002c0000780c */ /* 0x000fda0003f05270 */
[----:B------:R0:W-:Y:S01]  /*da40*/  @!P0 STG.E.U8 desc[UR36][R4.64], RZ ;  /* 0x000000ff04008986 */ /* 0x0001e2000c101124 */
[----:B------:R-:W-:Y:S05]  /*da50*/  @!P0 BRA `(.L_x_14940) ;  /* 0x0000000000508947 */ /* 0x000fea0003800000 */
.L_x_14939:
        /* <DEDUP_REMOVED lines=16> */
.L_x_14957:
[----:B------:R-:W-:Y:S05]  /*db60*/  BRA `(.L_x_14940) ;  /* 0x00000000000c7947 */ /* 0x000fea0003800000 */
.L_x_14956:
[----:B------:R0:W-:Y:S01]  /*db70*/  STG.E.64 desc[UR36][R4.64], RZ ;  /* 0x000000ff04007986 */ /* 0x0001e2000c101b24 */
[----:B------:R-:W-:Y:S05]  /*db80*/  BRA `(.L_x_14940) ;  /* 0x0000000000047947 */ /* 0x000fea0003800000 */
.L_x_14955:
[----:B------:R0:W-:Y:S02]  /*db90*/  STG.E desc[UR36][R4.64], RZ ;  /* 0x000000ff04007986 */ /* 0x0001e4000c101924 */
.L_x_14940:
[----:B------:R-:W-:-:S07]  /*dba0*/  VIADD R31, R31, 0x80 ;  /* 0x000000801f1f7836 */ /* 0x000fce0000000000 */
.L_x_14911:
[----:B------:R-:W-:Y:S05]  /*dbb0*/  BSYNC.RECONVERGENT B7 ;  /* 0x0000000000077941 */ /* 0x000fea0003800200 */
.L_x_14884:
        /* <DEDUP_REMOVED lines=21> */
.L_x_14961:
[----:B------:R-:W-:Y:S01]  /*dd10*/  STG.E.U8 desc[UR36][R2.64], RZ ;  /* 0x000000ff02007986 */ /* 0x000fe2000c101124 */
[----:B------:R-:W-:Y:S05]  /*dd20*/  EXIT ;  /* 0x000000000000794d */ /* 0x000fea0003800000 */
.L_x_14960:
        /* <DEDUP_REMOVED lines=8> */
.L_x_14964:
[----:B------:R-:W-:Y:S01]  /*ddb0*/  STG.E desc[UR36][R2.64], RZ ;  /* 0x000000ff02007986 */ /* 0x000fe2000c101924 */
[----:B------:R-:W-:Y:S05]  /*ddc0*/  EXIT ;  /* 0x000000000000794d */ /* 0x000fea0003800000 */
.L_x_14963:
[----:B------:R-:W-:Y:S01]  /*ddd0*/  STG.E.U16 desc[UR36][R2.64], RZ ;  /* 0x000000ff02007986 */ /* 0x000fe2000c101524 */
[----:B------:R-:W-:Y:S05]  /*dde0*/  EXIT ;  /* 0x000000000000794d */ /* 0x000fea0003800000 */
.L_x_14959:
        /* <DEDUP_REMOVED lines=8> */
.L_x_14966:
[----:B------:R-:W-:Y:S01]  /*de70*/  STG.E.U16 desc[UR36][R2.64], RZ ;  /* 0x000000ff02007986 */ /* 0x000fe2000c101524 */
[----:B------:R-:W-:Y:S05]  /*de80*/  EXIT ;  /* 0x000000000000794d */ /* 0x000fea0003800000 */
.L_x_14965:
        /* <DEDUP_REMOVED lines=8> */
.L_x_14968:
[----:B------:R-:W-:Y:S01]  /*df10*/  STG.E desc[UR36][R2.64], RZ ;  /* 0x000000ff02007986 */ /* 0x000fe2000c101924 */
[----:B------:R-:W-:Y:S05]  /*df20*/  EXIT ;  /* 0x000000000000794d */ /* 0x000fea0003800000 */
.L_x_14967:
[----:B------:R-:W-:Y:S01]  /*df30*/  STG.E.64 desc[UR36][R2.64], RZ ;  /* 0x000000ff02007986 */ /* 0x000fe2000c101b24 */
[----:B------:R-:W-:Y:S05]  /*df40*/  EXIT ;  /* 0x000000000000794d */ /* 0x000fea0003800000 */
.L_x_14958:
        /* <DEDUP_REMOVED lines=10> */
.L_x_14971:
[----:B------:R-:W-:Y:S01]  /*dff0*/  STG.E.128 desc[UR36][R2.64], RZ ;  /* 0x000000ff02007986 */ /* 0x000fe2000c101d24 */
[----:B------:R-:W-:Y:S05]  /*e000*/  EXIT ;  /* 0x000000000000794d */ /* 0x000fea0003800000 */
.L_x_14970:
        /* <DEDUP_REMOVED lines=8> */
.L_x_14973:
[----:B------:R-:W-:Y:S01]  /*e090*/  STG.E.U8 desc[UR36][R2.64], RZ ;  /* 0x000000ff02007986 */ /* 0x000fe2000c101124 */
[----:B------:R-:W-:Y:S05]  /*e0a0*/  EXIT ;  /* 0x000000000000794d */ /* 0x000fea0003800000 */
.L_x_14972:
[----:B------:R-:W-:Y:S01]  /*e0b0*/  STG.E.U16 desc[UR36][R2.64], RZ ;  /* 0x000000ff02007986 */ /* 0x000fe2000c101524 */
[----:B------:R-:W-:Y:S05]  /*e0c0*/  EXIT ;  /* 0x000000000000794d */ /* 0x000fea0003800000 */
.L_x_14969:
        /* <DEDUP_REMOVED lines=10> */
.L_x_14976:
[----:B------:R-:W-:Y:S01]  /*e170*/  STG.E.U8 desc[UR36][R2.64], RZ ;  /* 0x000000ff02007986 */ /* 0x000fe2000c101124 */
[----:B------:R-:W-:Y:S05]  /*e180*/  EXIT ;  /* 0x000000000000794d */ /* 0x000fea0003800000 */
.L_x_14975:
[----:B------:R-:W-:Y:S01]  /*e190*/  STG.E.U8 desc[UR36][R2.64], RZ ;  /* 0x000000ff02007986 */ /* 0x000fe2000c101124 */
[----:B------:R-:W-:Y:S05]  /*e1a0*/  EXIT ;  /* 0x000000000000794d */ /* 0x000fea0003800000 */
.L_x_14974:
[----:B------:R-:W-:-:S13]  /*e1b0*/  ISETP.NE.AND P0, PT, R0, 0x1c, PT ;  /* 0x0000001c0000780c */ /* 0x000fda0003f05270 */
[----:B------:R-:W-:Y:S05]  /*e1c0*/  @!P0 BRA `(.L_x_14977) ;  /* 0x0000000000608947 */ /* 0x000fea0003800000 */
[----:B------:R-:W-:-:S13]  /*e1d0*/  ISETP.NE.AND P0, PT, R0, 0x1d, PT ;  /* 0x0000001d0000780c */ /* 0x000fda0003f05270 */
[----:B------:R-:W-:Y:S05]  /*e1e0*/  @!P0 BRA `(.L_x_14978) ;  /* 0x0000000000508947 */ /* 0x000fea0003800000 */
[----:B------:R-:W-:-:S13]  /*e1f0*/  ISETP.NE.AND P0, PT, R0, 0x2c, PT ;  /* 0x0000002c0000780c */ /* 0x000fda0003f05270 */
[----:B------:R0:W-:Y:S01]  /*e200*/  @!P0 STG.E.U8 desc[UR36][R2.64], RZ ;  /* 0x000000ff02008986 */ /* 0x0001e2000c101124 */
[----:B------:R-:W-:Y:S05]  /*e210*/  @!P0 EXIT ;  /* 0x000000000000894d */ /* 0x000fea0003800000 */
.L_x_14962:
        /* <DEDUP_REMOVED lines=16> */
.L_x_14979:
[----:B------:R-:W-:Y:S05]  /*e320*/  EXIT ;  /* 0x000000000000794d */ /* 0x000fea0003800000 */
.L_x_14978:
[----:B------:R-:W-:Y:S01]  /*e330*/  STG.E.64 desc[UR36][R2.64], RZ ;  /* 0x000000ff02007986 */ /* 0x000fe2000c101b24 */
[----:B------:R-:W-:Y:S05]  /*e340*/  EXIT ;  /* 0x000000000000794d */ /* 0x000fea0003800000 */
.L_x_14977:
[----:B------:R-:W-:Y:S01]  /*e350*/  STG.E desc[UR36][R2.64], RZ ;  /* 0x000000ff02007986 */ /* 0x000fe2000c101924 */
[----:B------:R-:W-:Y:S05]  /*e360*/  EXIT ;  /* 0x000000000000794d */ /* 0x000fea0003800000 */
.L_x_14980:
        /* <DEDUP_REMOVED lines=9> */
.L_x_19083:


//--------------------- .text._ZN2at6native18elementwise_kernelILi128ELi2EZNS0_22gpu_kernel_impl_nocastIZZNS0_73_GLOBAL__N__c8866d80_35_SparseBinaryOpIntersectionKernel_cu_b2145a98_327142_sparse_binary_op_intersection_kernel_implINS3_18CUDAKernelLauncherENS3_36CUDAValueSelectionIntersectionKernelINS3_5MulOpEEElLl0EEEvRNS_6TensorERKS9_SC_RKSt6vectorIlSaIlEERKSt8optionalIS9_ESL_bbENKUlvE3_clEvEUllE_EEvRNS_18TensorIteratorBaseERKT_EUliE_EEviT1_ --------------------------
	.section	.text._ZN2at6native18elementwise_kernelILi128ELi2EZNS0_22gpu_kernel_impl_nocastIZZNS0_73_GLOBAL__N__c8866d80_35_SparseBinaryOpIntersectionKernel_cu_b2145a98_327142_sparse_binary_op_intersection_kernel_implINS3_18CUDAKernelLauncherENS3_36CUDAValueSelectionIntersectionKernelINS3_5MulOpEEElLl0EEEvRNS_6TensorERKS9_SC_RKSt6vectorIlSaIlEERKSt8optionalIS9_ESL_bbENKUlvE3_clEvEUllE_EEvRNS_18TensorIteratorBaseERKT_EUliE_EEviT1_,"ax",@progbits
	.align	128
        .global         _ZN2at6native18elementwise_kernelILi128ELi2EZNS0_22gpu_kernel_impl_nocastIZZNS0_73_GLOBAL__N__c8866d80_35_SparseBinaryOpIntersectionKernel_cu_b2145a98_327142_sparse_binary_op_intersection_kernel_implINS3_18CUDAKernelLauncherENS3_36CUDAValueSelectionIntersectionKernelINS3_5MulOpEEElLl0EEEvRNS_6TensorERKS9_SC_RKSt6vectorIlSaIlEERKSt8optionalIS9_ESL_bbENKUlvE3_clEvEUllE_EEvRNS_18TensorIteratorBaseERKT_EUliE_EEviT1_
        .type           _ZN2at6native18elementwise_kernelILi128ELi2EZNS0_22gpu_kernel_impl_nocastIZZNS0_73_GLOBAL__N__c8866d80_35_SparseBinaryOpIntersectionKernel_cu_b2145a98_327142_sparse_binary_op_intersection_kernel_implINS3_18CUDAKernelLauncherENS3_36CUDAValueSelectionIntersectionKernelINS3_5MulOpEEElLl0EEEvRNS_6TensorERKS9_SC_RKSt6vectorIlSaIlEERKSt8optionalIS9_ESL_bbENKUlvE3_clEvEUllE_EEvRNS_18TensorIteratorBaseERKT_EUliE_EEviT1_,@function
        .size           _ZN2at6native18elementwise_kernelILi128ELi2EZNS0_22gpu_kernel_impl_nocastIZZNS0_73_GLOBAL__N__c8866d80_35_SparseBinaryOpIntersectionKernel_cu_b2145a98_327142_sparse_binary_op_intersection_kernel_implINS3_18CUDAKernelLauncherENS3_36CUDAValueSelectionIntersectionKernelINS3_5MulOpEEElLl0EEEvRNS_6TensorERKS9_SC_RKSt6vectorIlSaIlEERKSt8optionalIS9_ESL_bbENKUlvE3_clEvEUllE_EEvRNS_18TensorIteratorBaseERKT_EUliE_EEviT1_,(.L_x_19084 - _ZN2at6native18elementwise_kernelILi128ELi2EZNS0_22gpu_kernel_impl_nocastIZZNS0_73_GLOBAL__N__c8866d80_35_SparseBinaryOpIntersectionKernel_cu_b2145a98_327142_sparse_binary_op_intersection_kernel_implINS3_18CUDAKernelLauncherENS3_36CUDAValueSelectionIntersectionKernelINS3_5MulOpEEElLl0EEEvRNS_6TensorERKS9_SC_RKSt6vectorIlSaIlEERKSt8optionalIS9_ESL_bbENKUlvE3_clEvEUllE_EEvRNS_18TensorIteratorBaseERKT_EUliE_EEviT1_)
        .other          _ZN2at6native18elementwise_kernelILi128ELi2EZNS0_22gpu_kernel_impl_nocastIZZNS0_73_GLOBAL__N__c8866d80_35_SparseBinaryOpIntersectionKernel_cu_b2145a98_327142_sparse_binary_op_intersection_kernel_implINS3_18CUDAKernelLauncherENS3_36CUDAValueSelectionIntersectionKernelINS3_5MulOpEEElLl0EEEvRNS_6TensorERKS9_SC_RKSt6vectorIlSaIlEERKSt8optionalIS9_ESL_bbENKUlvE3_clEvEUllE_EEvRNS_18TensorIteratorBaseERKT_EUliE_EEviT1_,@"STO_CUDA_ENTRY STV_DEFAULT"
_ZN2at6native18elementwise_kernelILi128ELi2EZNS0_22gpu_kernel_impl_nocastIZZNS0_73_GLOBAL__N__c8866d80_35_SparseBinaryOpIntersectionKernel_cu_b2145a98_327142_sparse_binary_op_intersection_kernel_implINS3_18CUDAKernelLauncherENS3_36CUDAValueSelectionIntersectionKernelINS3_5MulOpEEElLl0EEEvRNS_6TensorERKS9_SC_RKSt6vectorIlSaIlEERKSt8optionalIS9_ESL_bbENKUlvE3_clEvEUllE_EEvRNS_18TensorIteratorBaseERKT_EUliE_EEviT1_:
.text._ZN2at6native18elementwise_kernelILi128ELi2EZNS0_22gpu_kernel_impl_nocastIZZNS0_73_GLOBAL__N__c8866d80_35_SparseBinaryOpIntersectionKernel_cu_b2145a98_327142_sparse_binary_op_intersection_kernel_implINS3_18CUDAKernelLauncherENS3_36CUDAValueSelectionIntersectionKernelINS3_5MulOpEEElLl0EEEvRNS_6TensorERKS9_SC_RKSt6vectorIlSaIlEERKSt8optionalIS9_ESL_bbENKUlvE3_clEvEUllE_EEvRNS_18TensorIteratorBaseERKT_EUliE_EEviT1_:
        /* <DEDUP_REMOVED lines=72> */
.L_x_14987:
        /* <DEDUP_REMOVED lines=73> */
.L_x_14986:
        /* <DEDUP_REMOVED lines=53> */
.L_x_14988:
        /* <DEDUP_REMOVED lines=37> */
.L_x_14989:
        /* <DEDUP_REMOVED lines=20> */
.L_x_14985:
        /* <DEDUP_REMOVED lines=17> */
.L_x_14991:
        /* <DEDUP_REMOVED lines=26> */
.L_x_14990:
[----:B------:R-:W-:Y:S05]  /*12a0*/  BRA.U !UP0, `(.L_x_14992) ;  /* 0x0000000108807547 */ /* 0x000fea000b800000 */
[----:B------:R-:W-:Y:S01]  /*12b0*/  IMAD.U32 R22, RZ, RZ, UR12 ;  /* 0x0000000cff167e24 */ /* 0x000fe2000f8e00ff */
[----:B------:R-:W-:Y:S01]  /*12c0*/  MOV R20, UR10 ;  /* 0x0000000a00147c02 */ /* 0x000fe20008000f00 */
[----:B------:R-:W-:Y:S01]  /*12d0*/  IMAD.U32 R23, RZ, RZ, UR13 ;  /* 0x0000000dff177e24 */ /* 0x000fe2000f8e00ff */
[----:B------:R-:W-:Y:S01]  /*12e0*/  MOV R25, UR11 ;  /* 0x0000000b00197c02 */ /* 0x000fe20008000f00 */
[----:B------:R-:W-:Y:S02]  /*12f0*/  IMAD.U32 R21, RZ, RZ, UR11 ;  /* 0x0000000bff157e24 */ /* 0x000fe4000f8e00ff */
[----:B------:R-:W-:-:S07]  /*1300*/  IMAD.U32 R24, RZ, RZ, UR10 ;  /* 0x0000000aff187e24 */ /* 0x000fce000f8e00ff */
.L_x_14993:
        /* <DEDUP_REMOVED lines=26> */
.L_x_14992:
        /* <DEDUP_REMOVED lines=18> */
.L_x_14984:
[----:B------:R-:W-:Y:S05]  /*15d0*/  BSYNC.RECONVERGENT B0 ;  /* 0x0000000000007941 */ /* 0x000fea0003800200 */
.L_x_14983:
        /* <DEDUP_REMOVED lines=42> */
.L_x_14996:
        /* <DEDUP_REMOVED lines=73> */
.L_x_14995:
        /* <DEDUP_REMOVED lines=53> */
.L_x_14997:
        /* <DEDUP_REMOVED lines=37> */
.L_x_14998:
        /* <DEDUP_REMOVED lines=20> */
.L_x_14994:
        /* <DEDUP_REMOVED lines=14> */
.L_x_15000:
        /* <DEDUP_REMOVED lines=26> */
.L_x_14999:
[----:B------:R-:W-:Y:S05]  /*2670*/  BRA.U !UP0, `(.L_x_15001) ;  /* 0x0000000108707547 */ /* 0x000fea000b800000 */
[----:B------:R-:W-:Y:S01]  /*2680*/  IMAD.U32 R16, RZ, RZ, UR10 ;  /* 0x0000000aff107e24 */ /* 0x000fe2000f8e00ff */
[----:B------:R-:W-:-:S07]  /*2690*/  MOV R18, UR11 ;  /* 0x0000000b00127c02 */ /* 0x000fce0008000f00 */
.L_x_15002:
        /* <DEDUP_REMOVED lines=26> */
.L_x_15001:
        /* <DEDUP_REMOVED lines=21> */
.L_x_14982:
        /* <DEDUP_REMOVED lines=21> */
.L_x_15006:
        /* <DEDUP_REMOVED lines=32> */
.L_x_15007:
        /* <DEDUP_REMOVED lines=45> */
.L_x_15005:
[----:B------:R-:W-:Y:S05]  /*2fb0*/  BSYNC.RECONVERGENT B0 ;  /* 0x0000000000007941 */ /* 0x000fea0003800200 */
.L_x_15004:
        /* <DEDUP_REMOVED lines=15> */
.L_x_15008:
        /* <DEDUP_REMOVED lines=28> */
.L_x_15009:
        /* <DEDUP_REMOVED lines=45> */
.L_x_15003:
        /* <DEDUP_REMOVED lines=18> */
.L_x_15011:
[----:B------:R-:W-:Y:S05]  /*3660*/  BSYNC.RECONVERGENT B0 ;  /* 0x0000000000007941 */ /* 0x000fea0003800200 */
.L_x_15010:
        /* <DEDUP_REMOVED lines=16> */
.L_x_14981:
        /* <DEDUP_REMOVED lines=318> */
.L_x_15015:
        /* <DEDUP_REMOVED lines=45> */
.L_x_15018:
        /* <DEDUP_REMOVED lines=72> */
.L_x_15017:
        /* <DEDUP_REMOVED lines=54> */
.L_x_15019:
        /* <DEDUP_REMOVED lines=38> */
.L_x_15020:
        /* <DEDUP_REMOVED lines=21> */
.L_x_15016:
        /* <DEDUP_REMOVED lines=15> */
.L_x_15022:
        /* <DEDUP_REMOVED lines=27> */
.L_x_15021:
        /* <DEDUP_REMOVED lines=8> */
.L_x_15024:
        /* <DEDUP_REMOVED lines=27> */
.L_x_15023:
        /* <DEDUP_REMOVED lines=23> */
.L_x_15014:
[----:B------:R-:W-:Y:S05]  /*5ff0*/  BSYNC.RECONVERGENT B0 ;  /* 0x0000000000007941 */ /* 0x000fea0003800200 */
.L_x_15013:
        /* <DEDUP_REMOVED lines=300> */
.L_x_15025:
        /* <DEDUP_REMOVED lines=44> */
.L_x_15028:
        /* <DEDUP_REMOVED lines=72> */
.L_x_15027:
        /* <DEDUP_REMOVED lines=53> */
.L_x_15029:
        /* <DEDUP_REMOVED lines=37> */
.L_x_15030:
        /* <DEDUP_REMOVED lines=20> */
.L_x_15026:
        /* <DEDUP_REMOVED lines=15> */
.L_x_15032:
        /* <DEDUP_REMOVED lines=27> */
.L_x_15031:
[----:B------:R-:W-:Y:S05]  /*8380*/  BRA.U !UP0, `(.L_x_15033) ;  /* 0x0000000108787547 */ /* 0x000fea000b800000 */
[----:B------:R-:W-:Y:S01]  /*8390*/  BSSY.RECONVERGENT B0, `(.L_x_15033) ;  /* 0x000001d000007945 */ /* 0x000fe20003800200 */
[----:B------:R-:W-:Y:S01]  /*83a0*/  IMAD.U32 R14, RZ, RZ, UR10 ;  /* 0x0000000aff0e7e24 */ /* 0x000fe2000f8e00ff */
[----:B------:R-:W-:-:S07]  /*83b0*/  MOV R15, UR11 ;  /* 0x0000000b000f7c02 */ /* 0x000fce0008000f00 */
.L_x_15034:
        /* <DEDUP_REMOVED lines=27> */
.L_x_15033:
        /* <DEDUP_REMOVED lines=20> */
.L_x_15012:
        /* <DEDUP_REMOVED lines=308> */
.L_x_15038:
        /* <DEDUP_REMOVED lines=16> */
.L_x_15040:
        /* <DEDUP_REMOVED lines=27> */
.L_x_15039:
[----:B------:R-:W-:Y:S01]  /*9ca0*/  BSSY.RECONVERGENT B1, `(.L_x_15041) ;  /* 0x0000021000017945 */ /* 0x000fe20003800200 */
[----:B------:R-:W-:Y:S01]  /*9cb0*/  IMAD.U32 R26, RZ, RZ, UR12 ;  /* 0x0000000cff1a7e24 */ /* 0x000fe2000f8e00ff */
[----:B------:R-:W-:Y:S01]  /*9cc0*/  MOV R31, UR13 ;  /* 0x0000000d001f7c02 */ /* 0x000fe20008000f00 */
[----:B------:R-:W-:Y:S01]  /*9cd0*/  IMAD.U32 R29, RZ, RZ, UR10 ;  /* 0x0000000aff1d7e24 */ /* 0x000fe2000f8e00ff */
[----:B------:R-:W-:Y:S01]  /*9ce0*/  MOV R24, UR11 ;  /* 0x0000000b00187c02 */ /* 0x000fe20008000f00 */
[----:B------:R-:W-:Y:S01]  /*9cf0*/  IMAD.U32 R25, RZ, RZ, UR10 ;  /* 0x0000000aff197e24 */ /* 0x000fe2000f8e00ff */
[----:B------:R-:W-:-:S07]  /*9d00*/  MOV R27, UR11 ;  /* 0x0000000b001b7c02 */ /* 0x000fce0008000f00 */
.L_x_15042:
        /* <DEDUP_REMOVED lines=27> */
.L_x_15041:
        /* <DEDUP_REMOVED lines=21> */
.L_x_15037:
[----:B------:R-:W-:Y:S05]  /*a010*/  BSYNC.RECONVERGENT B0 ;  /* 0x0000000000007941 */ /* 0x000fea0003800200 */
.L_x_15036:
        /* <DEDUP_REMOVED lines=300> */
.L_x_15043:
        /* <DEDUP_REMOVED lines=18> */
.L_x_15045:
        /* <DEDUP_REMOVED lines=27> */
.L_x_15044:
[----:B------:R-:W-:Y:S01]  /*b5b0*/  BSSY.RECONVERGENT B0, `(.L_x_15046) ;  /* 0x000001d000007945 */ /* 0x000fe20003800200 */
[----:B------:R-:W-:Y:S01]  /*b5c0*/  MOV R16, UR10 ;  /* 0x0000000a00107c02 */ /* 0x000fe20008000f00 */
[----:B------:R-:W-:-:S07]  /*b5d0*/  IMAD.U32 R18, RZ, RZ, UR11 ;  /* 0x0000000bff127e24 */ /* 0x000fce000f8e00ff */
.L_x_15047:
        /* <DEDUP_REMOVED lines=27> */
.L_x_15046:
        /* <DEDUP_REMOVED lines=18> */
.L_x_15035:
        /* <DEDUP_REMOVED lines=303> */
.L_x_15050:
        /* <DEDUP_REMOVED lines=17> */
.L_x_15049:
[----:B------:R-:W-:Y:S05]  /*ccb0*/  BSYNC.RECONVERGENT B0 ;  /* 0x0000000000007941 */ /* 0x000fea0003800200 */
.L_x_15048:
        /* <DEDUP_REMOVED lines=299> */
.L_x_15051:
        /* <DEDUP_REMOVED lines=17> */
.L_x_15052:
        /* <DEDUP_REMOVED lines=16> */
.L_x_19084:


//--------------------- .text._ZN2at6native27unrolled_elementwise_kernelIZZNS0_73_GLOBAL__N__c8866d80_35_SparseBinaryOpIntersectionKernel_cu_b2145a98_327142_sparse_binary_op_intersection_kernel_implINS2_18CUDAKernelLauncherENS2_36CUDAValueSelectionIntersectionKernelINS2_5MulOpEEElLl0EEEvRNS_6TensorERKS8_SB_RKSt6vectorIlSaIlEERKSt8optionalIS8_ESK_bbENKUlvE3_clEvEUllE_St5arrayIPcLm2EELi4E23TrivialOffsetCalculatorILi1EjESR_NS0_6memory15LoadWithoutCastENSS_16StoreWithoutCastEEEviT_T0_T2_T3_T4_T5_ --------------------------
	.section	.text._ZN2at6native27unrolled_elementwise_kernelIZZNS0_73_GLOBAL__N__c8866d80_35_SparseBinaryOpIntersectionKernel_cu_b2145a98_327142_sparse_binary_op_intersection_kernel_implINS2_18CUDAKernelLauncherENS2_36CUDAValueSelectionIntersectionKernelINS2_5MulOpEEElLl0EEEvRNS_6TensorERKS8_SB_RKSt6vectorIlSaIlEERKSt8optionalIS8_ESK_bbENKUlvE3_clEvEUllE_St5arrayIPcLm2EELi4E23TrivialOffsetCalculatorILi1EjESR_NS0_6memory15LoadWithoutCastENSS_16StoreWithoutCastEEEviT_T0_T2_T3_T4_T5_,"ax",@progbits
	.align	128
        .global         _ZN2at6native27unrolled_elementwise_kernelIZZNS0_73_GLOBAL__N__c8866d80_35_SparseBinaryOpIntersectionKernel_cu_b2145a98_327142_sparse_binary_op_intersection_kernel_implINS2_18CUDAKernelLauncherENS2_36CUDAValueSelectionIntersectionKernelINS2_5MulOpEEElLl0EEEvRNS_6TensorERKS8_SB_RKSt6vectorIlSaIlEERKSt8optionalIS8_ESK_bbENKUlvE3_clEvEUllE_St5arrayIPcLm2EELi4E23TrivialOffsetCalculatorILi1EjESR_NS0_6memory15LoadWithoutCastENSS_16StoreWithoutCastEEEviT_T0_T2_T3_T4_T5_
        .type           _ZN2at6native27unrolled_elementwise_kernelIZZNS0_73_GLOBAL__N__c8866d80_35_SparseBinaryOpIntersectionKernel_cu_b2145a98_327142_sparse_binary_op_intersection_kernel_implINS2_18CUDAKernelLauncherENS2_36CUDAValueSelectionIntersectionKernelINS2_5MulOpEEElLl0EEEvRNS_6TensorERKS8_SB_RKSt6vectorIlSaIlEERKSt8optionalIS8_ESK_bbENKUlvE3_clEvEUllE_St5arrayIPcLm2EELi4E23TrivialOffsetCalculatorILi1EjESR_NS0_6memory15LoadWithoutCastENSS_16StoreWithoutCastEEEviT_T0_T2_T3_T4_T5_,@function
        .size           _ZN2at6native27unrolled_elementwise_kernelIZZNS0_73_GLOBAL__N__c8866d80_35_SparseBinaryOpIntersectionKernel_cu_b2145a98_327142_sparse_binary_op_intersection_kernel_implINS2_18CUDAKernelLauncherENS2_36CUDAValueSelectionIntersectionKernelINS2_5MulOpEEElLl0EEEvRNS_6TensorERKS8_SB_RKSt6vectorIlSaIlEERKSt8optionalIS8_ESK_bbENKUlvE3_clEvEUllE_St5arrayIPcLm2EELi4E23TrivialOffsetCalculatorILi1EjESR_NS0_6memory15LoadWithoutCastENSS_16StoreWithoutCastEEEviT_T0_T2_T3_T4_T5_,(.L_x_19085 - _ZN2at6native27unrolled_elementwise_kernelIZZNS0_73_GLOBAL__N__c8866d80_35_SparseBinaryOpIntersectionKernel_cu_b2145a98_327142_sparse_binary_op_intersection_kernel_implINS2_18CUDAKernelLauncherENS2_36CUDAValueSelectionIntersectionKernelINS2_5MulOpEEElLl0EEEvRNS_6TensorERKS8_SB_RKSt6vectorIlSaIlEERKSt8optionalIS8_ESK_bbENKUlvE3_clEvEUllE_St5arrayIPcLm2EELi4E23TrivialOffsetCalculatorILi1EjESR_NS0_6memory15LoadWithoutCastENSS_16StoreWithoutCastEEEviT_T0_T2_T3_T4_T5_)
        .other          _ZN2at6native27unrolled_elementwise_kernelIZZNS0_73_GLOBAL__N__c8866d80_35_SparseBinaryOpIntersectionKernel_cu_b2145a98_327142_sparse_binary_op_intersection_kernel_implINS2_18CUDAKernelLauncherENS2_36CUDAValueSelectionIntersectionKernelINS2_5MulOpEEElLl0EEEvRNS_6TensorERKS8_SB_RKSt6vectorIlSaIlEERKSt8optionalIS8_ESK_bbENKUlvE3_clEvEUllE_St5arrayIPcLm2EELi4E23TrivialOffsetCalculatorILi1EjESR_NS0_6memory15LoadWithoutCastENSS_16StoreWithoutCastEEEviT_T0_T2_T3_T4_T5_,@"STO_CUDA_ENTRY STV_DEFAULT"
_ZN2at6native27unrolled_elementwise_kernelIZZNS0_73_GLOBAL__N__c8866d80_35_SparseBinaryOpIntersectionKernel_cu_b2145a98_327142_sparse_binary_op_intersection_kernel_implINS2_18CUDAKernelLauncherENS2_36CUDAValueSelectionIntersectionKernelINS2_5MulOpEEElLl0EEEvRNS_6TensorERKS8_SB_RKSt6vectorIlSaIlEERKSt8optionalIS8_ESK_bbENKUlvE3_clEvEUllE_St5arrayIPcLm2EELi4E23TrivialOffsetCalculatorILi1EjESR_NS0_6memory15LoadWithoutCastENSS_16StoreWithoutCastEEEviT_T0_T2_T3_T4_T5_:
.text._ZN2at6native27unrolled_elementwise_kernelIZZNS0_73_GLOBAL__N__c8866d80_35_SparseBinaryOpIntersectionKernel_cu_b2145a98_327142_sparse_binary_op_intersection_kernel_implINS2_18CUDAKernelLauncherENS2_36CUDAValueSelectionIntersectionKernelINS2_5MulOpEEElLl0EEEvRNS_6TensorERKS8_SB_RKSt6vectorIlSaIlEERKSt8optionalIS8_ESK_bbENKUlvE3_clEvEUllE_St5arrayIPcLm2EELi4E23TrivialOffsetCalculatorILi1EjESR_NS0_6memory15LoadWithoutCastENSS_16StoreWithoutCastEEEviT_T0_T2_T3_T4_T5_:
        /* <DEDUP_REMOVED lines=62> */
.L_x_15059:
        /* <DEDUP_REMOVED lines=31> */
.L_x_15060:
        /* <DEDUP_REMOVED lines=45> */
.L_x_15058:
[----:B------:R-:W-:Y:S05]  /*08a0*/  BSYNC.RECONVERGENT B1 ;  /* 0x0000000000017941 */ /* 0x000fea0003800200 */
.L_x_15057:
        /* <DEDUP_REMOVED lines=10> */
.L_x_15063:
        /* <DEDUP_REMOVED lines=31> */
.L_x_15064:
        /* <DEDUP_REMOVED lines=45> */
.L_x_15062:
[----:B------:R-:W-:Y:S05]  /*0e10*/  BSYNC.RECONVERGENT B1 ;  /* 0x0000000000017941 */ /* 0x000fea0003800200 */
.L_x_15061:
        /* <DEDUP_REMOVED lines=10> */
.L_x_15067:
        /* <DEDUP_REMOVED lines=31> */
.L_x_15068:
        /* <DEDUP_REMOVED lines=45> */
.L_x_15066:
[----:B------:R-:W-:Y:S05]  /*1380*/  BSYNC.RECONVERGENT B1 ;  /* 0x0000000000017941 */ /* 0x000fea0003800200 */
.L_x_15065:
        /* <DEDUP_REMOVED lines=9> */
.L_x_15070:
        /* <DEDUP_REMOVED lines=28> */
.L_x_15072:
        /* <DEDUP_REMOVED lines=27> */
.L_x_15071:
        /* <DEDUP_REMOVED lines=20> */
.L_x_15056:
        /* <DEDUP_REMOVED lines=19> */
.L_x_15074:
[----:B------:R-:W-:Y:S05]  /*1a00*/  BSYNC.RECONVERGENT B1 ;  /* 0x0000000000017941 */ /* 0x000fea0003800200 */
.L_x_15073:
        /* <DEDUP_REMOVED lines=12> */
.L_x_15076:
[----:B------:R-:W-:Y:S05]  /*1ad0*/  BSYNC.RECONVERGENT B1 ;  /* 0x0000000000017941 */ /* 0x000fea0003800200 */
.L_x_15075:
        /* <DEDUP_REMOVED lines=12> */
.L_x_15078:
[----:B------:R-:W-:Y:S05]  /*1ba0*/  BSYNC.RECONVERGENT B1 ;  /* 0x0000000000017941 */ /* 0x000fea0003800200 */
.L_x_15077:
        /* <DEDUP_REMOVED lines=12> */
.L_x_15055:
        /* <DEDUP_REMOVED lines=38> */
.L_x_15083:
        /* <DEDUP_REMOVED lines=74> */
.L_x_15082:
        /* <DEDUP_REMOVED lines=60> */
.L_x_15084:
        /* <DEDUP_REMOVED lines=42> */
.L_x_15085:
        /* <DEDUP_REMOVED lines=23> */
.L_x_15081:
        /* <DEDUP_REMOVED lines=16> */
.L_x_15087:
        /* <DEDUP_REMOVED lines=27> */
.L_x_15086:
[----:B------:R-:W-:Y:S05]  /*2df0*/  @!P0 BRA `(.L_x_15088) ;  /* 0x0000000000848947 */ /* 0x000fea0003800000 */
[----:B------:R-:W1:Y:S01]  /*2e00*/  LDCU.64 UR4, c[0x0][0x3c0] ;  /* 0x00007800ff0477ac */ /* 0x000e620008000a00 */
[----:B------:R-:W-:Y:S01]  /*2e10*/  BSSY.RECONVERGENT B2, `(.L_x_15088) ;  /* 0x000001f000027945 */ /* 0x000fe20003800200 */
[----:B------:R-:W-:Y:S02]  /*2e20*/  IMAD.MOV.U32 R23, RZ, RZ, R20 ;  /* 0x000000ffff177224 */ /* 0x000fe400078e0014 */
[----:B------:R-:W-:Y:S02]  /*2e30*/  IMAD.MOV.U32 R26, RZ, RZ, R21 ;  /* 0x000000ffff1a7224 */ /* 0x000fe400078e0015 */
[----:B-1----:R-:W-:Y:S02]  /*2e40*/  IMAD.U32 R27, RZ, RZ, UR4 ;  /* 0x00000004ff1b7e24 */ /* 0x002fe4000f8e00ff */
[----:B------:R-:W-:-:S07]  /*2e50*/  IMAD.U32 R22, RZ, RZ, UR5 ;  /* 0x00000005ff167e24 */ /* 0x000fce000f8e00ff */
.L_x_15089:
        /* <DEDUP_REMOVED lines=27> */
.L_x_15088:
        /* <DEDUP_REMOVED lines=19> */
.L_x_15080:
[----:B------:R-:W-:Y:S05]  /*3140*/  BSYNC.RECONVERGENT B1 ;  /* 0x0000000000017941 */ /* 0x000fea0003800200 */
.L_x_15079:
        /* <DEDUP_REMOVED lines=40> */
.L_x_15094:
        /* <DEDUP_REMOVED lines=73> */
.L_x_15093:
        /* <DEDUP_REMOVED lines=56> */
.L_x_15095:
        /* <DEDUP_REMOVED lines=39> */
.L_x_15096:
        /* <DEDUP_REMOVED lines=20> */
.L_x_15092:
        /* <DEDUP_REMOVED lines=16> */
.L_x_15098:
        /* <DEDUP_REMOVED lines=27> */
.L_x_15097:
[----:B------:R-:W-:Y:S05]  /*4240*/  @!P0 BRA `(.L_x_15099) ;  /* 0x0000000000848947 */ /* 0x000fea0003800000 */
[----:B------:R-:W0:Y:S01]  /*4250*/  LDCU.64 UR4, c[0x0][0x3c0] ;  /* 0x00007800ff0477ac */ /* 0x000e220008000a00 */
[----:B------:R-:W-:Y:S01]  /*4260*/  BSSY.RECONVERGENT B2, `(.L_x_15099) ;  /* 0x000001f000027945 */ /* 0x000fe20003800200 */
[----:B------:R-:W-:Y:S02]  /*4270*/  IMAD.MOV.U32 R22, RZ, RZ, R18 ;  /* 0x000000ffff167224 */ /* 0x000fe400078e0012 */
[----:B------:R-:W-:Y:S02]  /*4280*/  IMAD.MOV.U32 R23, RZ, RZ, R19 ;  /* 0x000000ffff177224 */ /* 0x000fe400078e0013 */
[----:B0-----:R-:W-:Y:S02]  /*4290*/  IMAD.U32 R21, RZ, RZ, UR4 ;  /* 0x00000004ff157e24 */ /* 0x001fe4000f8e00ff */
[----:B------:R-:W-:-:S07]  /*42a0*/  IMAD.U32 R20, RZ, RZ, UR5 ;  /* 0x00000005ff147e24 */ /* 0x000fce000f8e00ff */
.L_x_15100:
        /* <DEDUP_REMOVED lines=27> */
.L_x_15099:
        /* <DEDUP_REMOVED lines=19> */
.L_x_15091:
[----:B------:R-:W-:Y:S05]  /*4590*/  BSYNC.RECONVERGENT B1 ;  /* 0x0000000000017941 */ /* 0x000fea0003800200 */
.L_x_15090:
        /* <DEDUP_REMOVED lines=40> */
.L_x_15105:
        /* <DEDUP_REMOVED lines=71> */
.L_x_15104:
        /* <DEDUP_REMOVED lines=56> */
.L_x_15106:
        /* <DEDUP_REMOVED lines=39> */
.L_x_15107:
        /* <DEDUP_REMOVED lines=20> */
.L_x_15103:
        /* <DEDUP_REMOVED lines=16> */
.L_x_15109:
        /* <DEDUP_REMOVED lines=27> */
.L_x_15108:
[----:B------:R-:W-:Y:S05]  /*5670*/  @!P0 BRA `(.L_x_15110) ;  /* 0x0000000000848947 */ /* 0x000fea0003800000 */
[----:B------:R-:W0:Y:S01]  /*5680*/  LDCU.64 UR4, c[0x0][0x3c0] ;  /* 0x00007800ff0477ac */ /* 0x000e220008000a00 */
[----:B------:R-:W-:Y:S01]  /*5690*/  BSSY.RECONVERGENT B2, `(.L_x_15110) ;  /* 0x000001f000027945 */ /* 0x000fe20003800200 */
[----:B------:R-:W-:Y:S02]  /*56a0*/  IMAD.MOV.U32 R20, RZ, RZ, R18 ;  /* 0x000000ffff147224 */ /* 0x000fe400078e0012 */
[----:B------:R-:W-:Y:S02]  /*56b0*/  IMAD.MOV.U32 R28, RZ, RZ, R19 ;  /* 0x000000ffff1c7224 */ /* 0x000fe400078e0013 */
[----:B0-----:R-:W-:Y:S02]  /*56c0*/  IMAD.U32 R22, RZ, RZ, UR4 ;  /* 0x00000004ff167e24 */ /* 0x001fe4000f8e00ff */
[----:B------:R-:W-:-:S07]  /*56d0*/  IMAD.U32 R21, RZ, RZ, UR5 ;  /* 0x00000005ff157e24 */ /* 0x000fce000f8e00ff */
.L_x_15111:
        /* <DEDUP_REMOVED lines=27> */
.L_x_15110:
        /* <DEDUP_REMOVED lines=19> */
.L_x_15102:
[----:B------:R-:W-:Y:S05]  /*59c0*/  BSYNC.RECONVERGENT B1 ;  /* 0x0000000000017941 */ /* 0x000fea0003800200 */
.L_x_15101:
        /* <DEDUP_REMOVED lines=40> */
.L_x_15114:
        /* <DEDUP_REMOVED lines=72> */
.L_x_15113:
        /* <DEDUP_REMOVED lines=54> */
.L_x_15115:
        /* <DEDUP_REMOVED lines=39> */
.L_x_15116:
        /* <DEDUP_REMOVED lines=20> */
.L_x_15112:
        /* <DEDUP_REMOVED lines=16> */
.L_x_15118:
        /* <DEDUP_REMOVED lines=27> */
.L_x_15117:
[----:B------:R-:W-:Y:S05]  /*6a90*/  @!P0 BRA `(.L_x_15119) ;  /* 0x0000000000708947 */ /* 0x000fea0003800000 */
[----:B------:R-:W-:Y:S01]  /*6aa0*/  BSSY.RECONVERGENT B1, `(.L_x_15119) ;  /* 0x000001b000017945 */ /* 0x000fe20003800200 */
.L_x_15120:
        /* <DEDUP_REMOVED lines=27> */
.L_x_15119:
        /* <DEDUP_REMOVED lines=20> */
.L_x_15054:
        /* <DEDUP_REMOVED lines=24> */
.L_x_15125:
        /* <DEDUP_REMOVED lines=27> */
.L_x_15124:
[----:B------:R-:W-:Y:S01]  /*70d0*/  BSSY.RECONVERGENT B2, `(.L_x_15126) ;  /* 0x000001d000027945 */ /* 0x000fe20003800200 */
[----:B------:R-:W-:Y:S02]  /*70e0*/  IMAD.MOV.U32 R25, RZ, RZ, R24 ;  /* 0x000000ffff197224 */ /* 0x000fe400078e0018 */
[----:B------:R-:W-:-:S07]  /*70f0*/  IMAD.MOV.U32 R27, RZ, RZ, R22 ;  /* 0x000000ffff1b7224 */ /* 0x000fce00078e0016 */
.L_x_15127:
        /* <DEDUP_REMOVED lines=27> */
.L_x_15126:
        /* <DEDUP_REMOVED lines=17> */
.L_x_15123:
[----:B------:R-:W-:Y:S05]  /*73c0*/  BSYNC.RECONVERGENT B1 ;  /* 0x0000000000017941 */ /* 0x000fea0003800200 */
.L_x_15122:
        /* <DEDUP_REMOVED lines=19> */
.L_x_15131:
        /* <DEDUP_REMOVED lines=27> */
.L_x_15130:
[----:B------:R-:W-:Y:S01]  /*76b0*/  BSSY.RECONVERGENT B2, `(.L_x_15132) ;  /* 0x0000021000027945 */ /* 0x000fe20003800200 */
[----:B------:R-:W-:Y:S02]  /*76c0*/  IMAD.U32 R25, RZ, RZ, UR16 ;  /* 0x00000010ff197e24 */ /* 0x000fe4000f8e00ff */
[----:B------:R-:W-:Y:S02]  /*76d0*/  IMAD.U32 R26, RZ, RZ, UR17 ;  /* 0x00000011ff1a7e24 */ /* 0x000fe4000f8e00ff */
[----:B------:R-:W-:Y:S02]  /*76e0*/  IMAD.U32 R21, RZ, RZ, UR14 ;  /* 0x0000000eff157e24 */ /* 0x000fe4000f8e00ff */
[----:B------:R-:W-:Y:S02]  /*76f0*/  IMAD.U32 R22, RZ, RZ, UR15 ;  /* 0x0000000fff167e24 */ /* 0x000fe4000f8e00ff */
[----:B------:R-:W-:Y:S02]  /*7700*/  IMAD.U32 R24, RZ, RZ, UR14 ;  /* 0x0000000eff187e24 */ /* 0x000fe4000f8e00ff */
[----:B------:R-:W-:-:S07]  /*7710*/  IMAD.U32 R23, RZ, RZ, UR15 ;  /* 0x0000000fff177e24 */ /* 0x000fce000f8e00ff */
.L_x_15133:
        /* <DEDUP_REMOVED lines=27> */
.L_x_15132:
        /* <DEDUP_REMOVED lines=17> */
.L_x_15129:
[----:B-123--:R-:W-:Y:S05]  /*79e0*/  BSYNC.RECONVERGENT B1 ;  /* 0x0000000000017941 */ /* 0x00efea0003800200 */
.L_x_15128:
        /* <DEDUP_REMOVED lines=16> */
.L_x_15137:
        /* <DEDUP_REMOVED lines=27> */
.L_x_15136:
[----:B------:R-:W-:Y:S01]  /*7ca0*/  BSSY.RECONVERGENT B2, `(.L_x_15138) ;  /* 0x0000021000027945 */ /* 0x000fe20003800200 */
[----:B------:R-:W-:Y:S02]  /*7cb0*/  IMAD.U32 R29, RZ, RZ, UR16 ;  /* 0x00000010ff1d7e24 */ /* 0x000fe4000f8e00ff */
[----:B------:R-:W-:Y:S02]  /*7cc0*/  IMAD.U32 R31, RZ, RZ, UR17 ;  /* 0x00000011ff1f7e24 */ /* 0x000fe4000f8e00ff */
[----:B------:R-:W-:Y:S02]  /*7cd0*/  IMAD.U32 R30, RZ, RZ, UR14 ;  /* 0x0000000eff1e7e24 */ /* 0x000fe4000f8e00ff */
[----:B------:R-:W-:Y:S02]  /*7ce0*/  IMAD.U32 R21, RZ, RZ, UR15 ;  /* 0x0000000fff157e24 */ /* 0x000fe4000f8e00ff */
[----:B------:R-:W-:Y:S02]  /*7cf0*/  IMAD.U32 R28, RZ, RZ, UR14 ;  /* 0x0000000eff1c7e24 */ /* 0x000fe4000f8e00ff */
[----:B------:R-:W-:-:S07]  /*7d00*/  IMAD.U32 R27, RZ, RZ, UR15 ;  /* 0x0000000fff1b7e24 */ /* 0x000fce000f8e00ff */
.L_x_15139:
        /* <DEDUP_REMOVED lines=27> */
.L_x_15138:
        /* <DEDUP_REMOVED lines=17> */
.L_x_15135:
[----:B------:R-:W-:Y:S05]  /*7fd0*/  BSYNC.RECONVERGENT B1 ;  /* 0x0000000000017941 */ /* 0x000fea0003800200 */
.L_x_15134:
        /* <DEDUP_REMOVED lines=15> */
.L_x_15141:
        /* <DEDUP_REMOVED lines=27> */
.L_x_15140:
[----:B------:R-:W-:Y:S01]  /*8280*/  BSSY.RECONVERGENT B1, `(.L_x_15142) ;  /* 0x000001d000017945 */ /* 0x000fe20003800200 */
[----:B------:R-:W-:Y:S02]  /*8290*/  IMAD.U32 R18, RZ, RZ, UR14 ;  /* 0x0000000eff127e24 */ /* 0x000fe4000f8e00ff */
[----:B------:R-:W-:-:S07]  /*82a0*/  IMAD.U32 R19, RZ, RZ, UR15 ;  /* 0x0000000fff137e24 */ /* 0x000fce000f8e00ff */
.L_x_15143:
        /* <DEDUP_REMOVED lines=27> */
.L_x_15142:
        /* <DEDUP_REMOVED lines=18> */
.L_x_15121:
        /* <DEDUP_REMOVED lines=19> */
.L_x_15145:
[----:B------:R-:W-:Y:S05]  /*86b0*/  BSYNC.RECONVERGENT B1 ;  /* 0x0000000000017941 */ /* 0x000fea0003800200 */
.L_x_15144:
        /* <DEDUP_REMOVED lines=12> */
.L_x_15147:
[----:B------:R-:W-:Y:S05]  /*8780*/  BSYNC.RECONVERGENT B1 ;  /* 0x0000000000017941 */ /* 0x000fea0003800200 */
.L_x_15146:
        /* <DEDUP_REMOVED lines=12> */
.L_x_15149:
[----:B------:R-:W-:Y:S05]  /*8850*/  BSYNC.RECONVERGENT B1 ;  /* 0x0000000000017941 */ /* 0x000fea0003800200 */
.L_x_15148:
        /* <DEDUP_REMOVED lines=11> */
.L_x_15069:
[----:B------:R-:W-:Y:S05]  /*8910*/  BSYNC.RECONVERGENT B0 ;  /* 0x0000000000007941 */ /* 0x000fea0003800200 */
.L_x_15053:
        /* <DEDUP_REMOVED lines=17> */
.L_x_15152:
[----:B------:R-:W-:Y:S05]  /*8a30*/  BSYNC.RELIABLE B1 ;  /* 0x0000000000017941 */ /* 0x000fea0003800100 */
.L_x_15151:
[----:B------:R-:W-:-:S13]  /*8a40*/  ISETP.GE.AND P0, PT, R3, R2, PT ;  /* 0x000000020300720c */ /* 0x000fda0003f06270 */
[----:B01234-:R-:W0:Y:S01]  /*8a50*/  @!P0 LDC.64 R4, c[0x0][0x3e0] ;  /* 0x0000f800ff048b82 */ /* 0x01fe220000000a00 */
[----:B------:R-:W-:Y:S02]  /*8a60*/  @!P0 IMAD R7, R0, 0x200, R3 ;  /* 0x0000020000078824 */ /* 0x000fe400078e0203 */
[----:B------:R-:W-:Y:S02]  /*8a70*/  @!P0 VIADD R3, R3, 0x80 ;  /* 0x0000008003038836 */ /* 0x000fe40000000000 */
[----:B0-----:R-:W-:-:S05]  /*8a80*/  @!P0 IMAD.WIDE.U32 R4, R7, 0x8, R4 ;  /* 0x0000000807048825 */ /* 0x001fca00078e0004 */
[----:B------:R1:W-:Y:S02]  /*8a90*/  @!P0 STG.E.64 desc[UR8][R4.64], RZ ;  /* 0x000000ff04008986 */ /* 0x0003e4000c101b08 */
.L_x_15153:
[----:B------:R-:W-:Y:S05]  /*8aa0*/  BSYNC.RECONVERGENT B0 ;  /* 0x0000000000007941 */ /* 0x000fea0003800200 */
.L_x_15150:
        /* <DEDUP_REMOVED lines=8> */
.L_x_15154:
        /* <DEDUP_REMOVED lines=13> */
.L_x_19085:


//--------------------- .text._ZN2at6native29vectorized_elementwise_kernelILi2EZZNS0_73_GLOBAL__N__c8866d80_35_SparseBinaryOpIntersectionKernel_cu_b2145a98_327142_sparse_binary_op_intersection_kernel_implINS2_18CUDAKernelLauncherENS2_36CUDAValueSelectionIntersectionKernelINS2_5MulOpEEElLl0EEEvRNS_6TensorERKS8_SB_RKSt6vectorIlSaIlEERKSt8optionalIS8_ESK_bbENKUlvE3_clEvEUllE_St5arrayIPcLm2EEEEviT0_T1_ --------------------------
	.section	.text._ZN2at6native29vectorized_elementwise_kernelILi2EZZNS0_73_GLOBAL__N__c8866d80_35_SparseBinaryOpIntersectionKernel_cu_b2145a98_327142_sparse_binary_op_intersection_kernel_implINS2_18CUDAKernelLauncherENS2_36CUDAValueSelectionIntersectionKernelINS2_5MulOpEEElLl0EEEvRNS_6TensorERKS8_SB_RKSt6vectorIlSaIlEERKSt8optionalIS8_ESK_bbENKUlvE3_clEvEUllE_St5arrayIPcLm2EEEEviT0_T1_,"ax",@progbits
	.align	128
        .global         _ZN2at6native29vectorized_elementwise_kernelILi2EZZNS0_73_GLOBAL__N__c8866d80_35_SparseBinaryOpIntersectionKernel_cu_b2145a98_327142_sparse_binary_op_intersection_kernel_implINS2_18CUDAKernelLauncherENS2_36CUDAValueSelectionIntersectionKernelINS2_5MulOpEEElLl0EEEvRNS_6TensorERKS8_SB_RKSt6vectorIlSaIlEERKSt8optionalIS8_ESK_bbENKUlvE3_clEvEUllE_St5arrayIPcLm2EEEEviT0_T1_
        .type           _ZN2at6native29vectorized_elementwise_kernelILi2EZZNS0_73_GLOBAL__N__c8866d80_35_SparseBinaryOpIntersectionKernel_cu_b2145a98_327142_sparse_binary_op_intersection_kernel_implINS2_18CUDAKernelLauncherENS2_36CUDAValueSelectionIntersectionKernelINS2_5MulOpEEElLl0EEEvRNS_6TensorERKS8_SB_RKSt6vectorIlSaIlEERKSt8optionalIS8_ESK_bbENKUlvE3_clEvEUllE_St5arrayIPcLm2EEEEviT0_T1_,@function
        .size           _ZN2at6native29vectorized_elementwise_kernelILi2EZZNS0_73_GLOBAL__N__c8866d80_35_SparseBinaryOpIntersectionKernel_cu_b2145a98_327142_sparse_binary_op_intersection_kernel_implINS2_18CUDAKernelLauncherENS2_36CUDAValueSelectionIntersectionKernelINS2_5MulOpEEElLl0EEEvRNS_6TensorERKS8_SB_RKSt6vectorIlSaIlEERKSt8optionalIS8_ESK_bbENKUlvE3_clEvEUllE_St5arrayIPcLm2EEEEviT0_T1_,(.L_x_19086 - _ZN2at6native29vectorized_elementwise_kernelILi2EZZNS0_73_GLOBAL__N__c8866d80_35_SparseBinaryOpIntersectionKernel_cu_b2145a98_327142_sparse_binary_op_intersection_kernel_implINS2_18CUDAKernelLauncherENS2_36CUDAValueSelectionIntersectionKernelINS2_5MulOpEEElLl0EEEvRNS_6TensorERKS8_SB_RKSt6vectorIlSaIlEERKSt8optionalIS8_ESK_bbENKUlvE3_clEvEUllE_St5arrayIPcLm2EEEEviT0_T1_)
        .other          _ZN2at6native29vectorized_elementwise_kernelILi2EZZNS0_73_GLOBAL__N__c8866d80_35_SparseBinaryOpIntersectionKernel_cu_b2145a98_327142_sparse_binary_op_intersection_kernel_implINS2_18CUDAKernelLauncherENS2_36CUDAValueSelectionIntersectionKernelINS2_5MulOpEEElLl0EEEvRNS_6TensorERKS8_SB_RKSt6vectorIlSaIlEERKSt8optionalIS8_ESK_bbENKUlvE3_clEvEUllE_St5arrayIPcLm2EEEEviT0_T1_,@"STO_CUDA_ENTRY STV_DEFAULT"
_ZN2at6native29vectorized_elementwise_kernelILi2EZZNS0_73_GLOBAL__N__c8866d80_35_SparseBinaryOpIntersectionKernel_cu_b2145a98_327142_sparse_binary_op_intersection_kernel_implINS2_18CUDAKernelLauncherENS2_36CUDAValueSelectionIntersectionKernelINS2_5MulOpEEElLl0EEEvRNS_6TensorERKS8_SB_RKSt6vectorIlSaIlEERKSt8optionalIS8_ESK_bbENKUlvE3_clEvEUllE_St5arrayIPcLm2EEEEviT0_T1_:
.text._ZN2at6native29vectorized_elementwise_kernelILi2EZZNS0_73_GLOBAL__N__c8866d80_35_SparseBinaryOpIntersectionKernel_cu_b2145a98_327142_sparse_binary_op_intersection_kernel_implINS2_18CUDAKernelLauncherENS2_36CUDAValueSelectionIntersectionKernelINS2_5MulOpEEElLl0EEEvRNS_6TensorERKS8_SB_RKSt6vectorIlSaIlEERKSt8optionalIS8_ESK_bbENKUlvE3_clEvEUllE_St5arrayIPcLm2EEEEviT0_T1_:
        /* <DEDUP_REMOVED lines=86> */
.L_x_15158:
        /* <DEDUP_REMOVED lines=39> */
.L_x_15161:
        /* <DEDUP_REMOVED lines=72> */
.L_x_15160:
        /* <DEDUP_REMOVED lines=57> */
.L_x_15162:
        /* <DEDUP_REMOVED lines=37> */
.L_x_15163:
        /* <DEDUP_REMOVED lines=20> */
.L_x_15159:
        /* <DEDUP_REMOVED lines=13> */
.L_x_15165:
        /* <DEDUP_REMOVED lines=27> */
.L_x_15164:
[----:B------:R-:W-:Y:S05]  /*15f0*/  @!P0 BRA `(.L_x_15166) ;  /* 0x0000000000808947 */ /* 0x000fea0003800000 */
[----:B------:R-:W-:Y:S01]  /*1600*/  BSSY.RECONVERGENT B1, `(.L_x_15166) ;  /* 0x000001f000017945 */ /* 0x000fe20003800200 */
[----:B------:R-:W-:Y:S01]  /*1610*/  IMAD.MOV.U32 R24, RZ, RZ, R23 ;  /* 0x000000ffff187224 */ /* 0x000fe200078e0017 */
[----:B------:R-:W-:Y:S01]  /*1620*/  MOV R26, UR14 ;  /* 0x0000000e001a7c02 */ /* 0x000fe20008000f00 */
[----:B------:R-:W-:Y:S02]  /*1630*/  IMAD.MOV.U32 R25, RZ, RZ, R22 ;  /* 0x000000ffff197224 */ /* 0x000fe400078e0016 */
[----:B------:R-:W-:-:S07]  /*1640*/  IMAD.U32 R27, RZ, RZ, UR15 ;  /* 0x0000000fff1b7e24 */ /* 0x000fce000f8e00ff */
.L_x_15167:
        /* <DEDUP_REMOVED lines=27> */
.L_x_15166:
        /* <DEDUP_REMOVED lines=19> */
.L_x_15157:
[----:B------:R-:W-:Y:S05]  /*1930*/  BSYNC.RECONVERGENT B0 ;  /* 0x0000000000007941 */ /* 0x000fea0003800200 */
.L_x_15156:
        /* <DEDUP_REMOVED lines=15> */
.L_x_15170:
        /* <DEDUP_REMOVED lines=38> */
.L_x_15173:
        /* <DEDUP_REMOVED lines=72> */
.L_x_15172:
        /* <DEDUP_REMOVED lines=56> */
.L_x_15174:
        /* <DEDUP_REMOVED lines=37> */
.L_x_15175:
        /* <DEDUP_REMOVED lines=20> */
.L_x_15171:
        /* <DEDUP_REMOVED lines=15> */
.L_x_15177:
        /* <DEDUP_REMOVED lines=27> */
.L_x_15176:
[----:B------:R-:W-:Y:S05]  /*2ac0*/  @!P0 BRA `(.L_x_15178) ;  /* 0x0000000000808947 */ /* 0x000fea0003800000 */
[----:B------:R-:W-:Y:S01]  /*2ad0*/  BSSY.RECONVERGENT B1, `(.L_x_15178) ;  /* 0x000001f000017945 */ /* 0x000fe20003800200 */
[----:B------:R-:W-:Y:S01]  /*2ae0*/  IMAD.MOV.U32 R24, RZ, RZ, R23 ;  /* 0x000000ffff187224 */ /* 0x000fe200078e0017 */
[----:B------:R-:W-:Y:S01]  /*2af0*/  MOV R25, R21 ;  /* 0x0000001500197202 */ /* 0x000fe20000000f00 */
[----:B------:R-:W-:Y:S02]  /*2b00*/  IMAD.U32 R31, RZ, RZ, UR14 ;  /* 0x0000000eff1f7e24 */ /* 0x000fe4000f8e00ff */
[----:B------:R-:W-:-:S07]  /*2b10*/  IMAD.U32 R32, RZ, RZ, UR15 ;  /* 0x0000000fff207e24 */ /* 0x000fce000f8e00ff */
.L_x_15179:
        /* <DEDUP_REMOVED lines=27> */
.L_x_15178:
        /* <DEDUP_REMOVED lines=19> */
.L_x_15169:
[----:B------:R-:W-:Y:S05]  /*2e00*/  BSYNC.RECONVERGENT B0 ;  /* 0x0000000000007941 */ /* 0x000fea0003800200 */
.L_x_15168:
        /* <DEDUP_REMOVED lines=12> */
.L_x_15182:
        /* <DEDUP_REMOVED lines=40> */
.L_x_15185:
        /* <DEDUP_REMOVED lines=73> */
.L_x_15184:
        /* <DEDUP_REMOVED lines=56> */
.L_x_15186:
        /* <DEDUP_REMOVED lines=37> */
.L_x_15187:
        /* <DEDUP_REMOVED lines=20> */
.L_x_15183:
        /* <DEDUP_REMOVED lines=15> */
.L_x_15189:
        /* <DEDUP_REMOVED lines=27> */
.L_x_15188:
[----:B------:R-:W-:Y:S05]  /*3f90*/  @!P0 BRA `(.L_x_15190) ;  /* 0x0000000000808947 */ /* 0x000fea0003800000 */
[----:B------:R-:W-:Y:S01]  /*3fa0*/  BSSY.RECONVERGENT B1, `(.L_x_15190) ;  /* 0x000001f000017945 */ /* 0x000fe20003800200 */
[----:B------:R-:W-:Y:S02]  /*3fb0*/  IMAD.MOV.U32 R29, RZ, RZ, R23 ;  /* 0x000000ffff1d7224 */ /* 0x000fe400078e0017 */
[----:B------:R-:W-:Y:S02]  /*3fc0*/  IMAD.MOV.U32 R31, RZ, RZ, R19 ;  /* 0x000000ffff1f7224 */ /* 0x000fe400078e0013 */
[----:B------:R-:W-:Y:S02]  /*3fd0*/  IMAD.U32 R33, RZ, RZ, UR14 ;  /* 0x0000000eff217e24 */ /* 0x000fe4000f8e00ff */
[----:B------:R-:W-:-:S07]  /*3fe0*/  IMAD.U32 R32, RZ, RZ, UR15 ;  /* 0x0000000fff207e24 */ /* 0x000fce000f8e00ff */
.L_x_15191:
        /* <DEDUP_REMOVED lines=27> */
.L_x_15190:
        /* <DEDUP_REMOVED lines=19> */
.L_x_15181:
[----:B------:R-:W-:Y:S05]  /*42d0*/  BSYNC.RECONVERGENT B0 ;  /* 0x0000000000007941 */ /* 0x000fea0003800200 */
.L_x_15180:
        /* <DEDUP_REMOVED lines=12> */
.L_x_15194:
        /* <DEDUP_REMOVED lines=41> */
.L_x_15197:
        /* <DEDUP_REMOVED lines=73> */
.L_x_15196:
        /* <DEDUP_REMOVED lines=55> */
.L_x_15198:
        /* <DEDUP_REMOVED lines=41> */
.L_x_15199:
        /* <DEDUP_REMOVED lines=21> */
.L_x_15195:
        /* <DEDUP_REMOVED lines=15> */
.L_x_15201:
        /* <DEDUP_REMOVED lines=27> */
.L_x_15200:
[----:B------:R-:W-:Y:S05]  /*54b0*/  @!P0 BRA `(.L_x_15202) ;  /* 0x0000000000808947 */ /* 0x000fea0003800000 */
[----:B------:R-:W-:Y:S01]  /*54c0*/  BSSY.RECONVERGENT B1, `(.L_x_15202) ;  /* 0x000001f000017945 */ /* 0x000fe20003800200 */
[----:B------:R-:W-:Y:S02]  /*54d0*/  IMAD.MOV.U32 R29, RZ, RZ, R21 ;  /* 0x000000ffff1d7224 */ /* 0x000fe400078e0015 */
[----:B------:R-:W-:Y:S02]  /*54e0*/  IMAD.MOV.U32 R31, RZ, RZ, R17 ;  /* 0x000000ffff1f7224 */ /* 0x000fe400078e0011 */
[----:B------:R-:W-:Y:S02]  /*54f0*/  IMAD.U32 R33, RZ, RZ, UR14 ;  /* 0x0000000eff217e24 */ /* 0x000fe4000f8e00ff */
[----:B------:R-:W-:-:S07]  /*5500*/  IMAD.U32 R32, RZ, RZ, UR15 ;  /* 0x0000000fff207e24 */ /* 0x000fce000f8e00ff */
.L_x_15203:
        /* <DEDUP_REMOVED lines=27> */
.L_x_15202:
        /* <DEDUP_REMOVED lines=19> */
.L_x_15193:
[----:B0-----:R-:W-:Y:S05]  /*57f0*/  BSYNC.RECONVERGENT B0 ;  /* 0x0000000000007941 */ /* 0x001fea0003800200 */
.L_x_15192:
        /* <DEDUP_REMOVED lines=12> */
.L_x_15206:
        /* <DEDUP_REMOVED lines=41> */
.L_x_15209:
        /* <DEDUP_REMOVED lines=73> */
.L_x_15208:
        /* <DEDUP_REMOVED lines=55> */
.L_x_15210:
        /* <DEDUP_REMOVED lines=41> */
.L_x_15211:
        /* <DEDUP_REMOVED lines=21> */
.L_x_15207:
        /* <DEDUP_REMOVED lines=15> */
.L_x_15213:
        /* <DEDUP_REMOVED lines=27> */
.L_x_15212:
[----:B------:R-:W-:Y:S05]  /*69d0*/  @!P0 BRA `(.L_x_15214) ;  /* 0x0000000000808947 */ /* 0x000fea0003800000 */
[----:B------:R-:W-:Y:S01]  /*69e0*/  BSSY.RECONVERGENT B1, `(.L_x_15214) ;  /* 0x000001f000017945 */ /* 0x000fe20003800200 */
[----:B------:R-:W-:Y:S01]  /*69f0*/  IMAD.MOV.U32 R27, RZ, RZ, R21 ;  /* 0x000000ffff1b7224 */ /* 0x000fe200078e0015 */
[----:B------:R-:W-:Y:S01]  /*6a00*/  MOV R31, UR14 ;  /* 0x0000000e001f7c02 */ /* 0x000fe20008000f00 */
[----:B------:R-:W-:Y:S02]  /*6a10*/  IMAD.MOV.U32 R29, RZ, RZ, R19 ;  /* 0x000000ffff1d7224 */ /* 0x000fe400078e0013 */
[----:B------:R-:W-:-:S07]  /*6a20*/  IMAD.U32 R30, RZ, RZ, UR15 ;  /* 0x0000000fff1e7e24 */ /* 0x000fce000f8e00ff */
.L_x_15215:
        /* <DEDUP_REMOVED lines=27> */
.L_x_15214:
        /* <DEDUP_REMOVED lines=19> */
.L_x_15205:
[----:B0-----:R-:W-:Y:S05]  /*6d10*/  BSYNC.RECONVERGENT B0 ;  /* 0x0000000000007941 */ /* 0x001fea0003800200 */
.L_x_15204:
        /* <DEDUP_REMOVED lines=12> */
.L_x_15218:
        /* <DEDUP_REMOVED lines=41> */
.L_x_15221:
        /* <DEDUP_REMOVED lines=73> */
.L_x_15220:
        /* <DEDUP_REMOVED lines=55> */
.L_x_15222:
        /* <DEDUP_REMOVED lines=41> */
.L_x_15223:
        /* <DEDUP_REMOVED lines=21> */
.L_x_15219:
        /* <DEDUP_REMOVED lines=15> */
.L_x_15225:
        /* <DEDUP_REMOVED lines=27> */
.L_x_15224:
[----:B------:R-:W-:Y:S05]  /*7ef0*/  @!P0 BRA `(.L_x_15226) ;  /* 0x0000000000808947 */ /* 0x000fea0003800000 */
[----:B------:R-:W-:Y:S01]  /*7f00*/  BSSY.RECONVERGENT B1, `(.L_x_15226) ;  /* 0x000001f000017945 */ /* 0x000fe20003800200 */
[----:B------:R-:W-:Y:S02]  /*7f10*/  IMAD.MOV.U32 R27, RZ, RZ, R19 ;  /* 0x000000ffff1b7224 */ /* 0x000fe400078e0013 */
[----:B------:R-:W-:Y:S02]  /*7f20*/  IMAD.MOV.U32 R29, RZ, RZ, R17 ;  /* 0x000000ffff1d7224 */ /* 0x000fe400078e0011 */
[----:B------:R-:W-:Y:S02]  /*7f30*/  IMAD.U32 R31, RZ, RZ, UR14 ;  /* 0x0000000eff1f7e24 */ /* 0x000fe4000f8e00ff */
[----:B------:R-:W-:-:S07]  /*7f40*/  IMAD.U32 R30, RZ, RZ, UR15 ;  /* 0x0000000fff1e7e24 */ /* 0x000fce000f8e00ff */
.L_x_15227:
        /* <DEDUP_REMOVED lines=27> */
.L_x_15226:
        /* <DEDUP_REMOVED lines=19> */
.L_x_15217:
[----:B0-----:R-:W-:Y:S05]  /*8230*/  BSYNC.RECONVERGENT B0 ;  /* 0x0000000000007941 */ /* 0x001fea0003800200 */
.L_x_15216:
        /* <DEDUP_REMOVED lines=12> */
.L_x_15230:
        /* <DEDUP_REMOVED lines=41> */
.L_x_15233:
        /* <DEDUP_REMOVED lines=72> */
.L_x_15232:
        /* <DEDUP_REMOVED lines=55> */
.L_x_15234:
        /* <DEDUP_REMOVED lines=41> */
.L_x_15235:
        /* <DEDUP_REMOVED lines=21> */
.L_x_15231:
        /* <DEDUP_REMOVED lines=15> */
.L_x_15237:
        /* <DEDUP_REMOVED lines=27> */
.L_x_15236:
[----:B------:R-:W-:Y:S05]  /*9400*/  @!P0 BRA `(.L_x_15238) ;  /* 0x0000000000808947 */ /* 0x000fea0003800000 */
[----:B------:R-:W-:Y:S01]  /*9410*/  BSSY.RECONVERGENT B1, `(.L_x_15238) ;  /* 0x000001f000017945 */ /* 0x000fe20003800200 */
[----:B------:R-:W-:Y:S02]  /*9420*/  IMAD.MOV.U32 R25, RZ, RZ, R17 ;  /* 0x000000ffff197224 */ /* 0x000fe400078e0011 */
[----:B------:R-:W-:Y:S02]  /*9430*/  IMAD.MOV.U32 R27, RZ, RZ, R15 ;  /* 0x000000ffff1b7224 */ /* 0x000fe400078e000f */
[----:B------:R-:W-:Y:S02]  /*9440*/  IMAD.U32 R29, RZ, RZ, UR14 ;  /* 0x0000000eff1d7e24 */ /* 0x000fe4000f8e00ff */
[----:B------:R-:W-:-:S07]  /*9450*/  IMAD.U32 R28, RZ, RZ, UR15 ;  /* 0x0000000fff1c7e24 */ /* 0x000fce000f8e00ff */
.L_x_15239:
        /* <DEDUP_REMOVED lines=27> */
.L_x_15238:
        /* <DEDUP_REMOVED lines=19> */
.L_x_15229:
[----:B0-----:R-:W-:Y:S05]  /*9740*/  BSYNC.RECONVERGENT B0 ;  /* 0x0000000000007941 */ /* 0x001fea0003800200 */
.L_x_15228:
        /* <DEDUP_REMOVED lines=12> */
.L_x_15242:
        /* <DEDUP_REMOVED lines=41> */
.L_x_15245:
        /* <DEDUP_REMOVED lines=73> */
.L_x_15244:
        /* <DEDUP_REMOVED lines=55> */
.L_x_15246:
        /* <DEDUP_REMOVED lines=41> */
.L_x_15247:
        /* <DEDUP_REMOVED lines=21> */
.L_x_15243:
        /* <DEDUP_REMOVED lines=15> */
.L_x_15249:
        /* <DEDUP_REMOVED lines=27> */
.L_x_15248:
[----:B------:R-:W-:Y:S05]  /*a920*/  @!P0 BRA `(.L_x_15250) ;  /* 0x0000000000708947 */ /* 0x000fea0003800000 */
[----:B------:R-:W-:Y:S01]  /*a930*/  BSSY.RECONVERGENT B1, `(.L_x_15250) ;  /* 0x000001b000017945 */ /* 0x000fe20003800200 */
.L_x_15251:
        /* <DEDUP_REMOVED lines=27> */
.L_x_15250:
        /* <DEDUP_REMOVED lines=19> */
.L_x_15241:
[----:B0-----:R-:W-:Y:S05]  /*ac20*/  BSYNC.RECONVERGENT B0 ;  /* 0x0000000000007941 */ /* 0x001fea0003800200 */
.L_x_15240:
        /* <DEDUP_REMOVED lines=16> */
.L_x_15254:
[----:B------:R-:W-:-:S13]  /*ad30*/  ISETP.GE.U32.AND P0, PT, R0, UR7, PT ;  /* 0x0000000700007c0c */ /* 0x000fda000bf06070 */
[----:B------:R-:W-:Y:S05]  /*ad40*/  @P0 BRA `(.L_x_15256) ;  /* 0x0000000000300947 */ /* 0x000fea0003800000 */
[----:B01----:R-:W0:Y:S01]  /*ad50*/  LDC.64 R2, c[0x0][0x3e0] ;  /* 0x0000f800ff027b82 */ /* 0x003e220000000a00 */
[C---:B------:R-:W-:Y:S02]  /*ad60*/  VIADD R5, R0.reuse, UR6 ;  /* 0x0000000600057c36 */ /* 0x040fe40008000000 */
[----:B------:R-:W-:Y:S02]  /*ad70*/  VIADD R0, R0, 0x80 ;  /* 0x0000008000007836 */ /* 0x000fe40000000000 */
[----:B0-----:R-:W-:-:S05]  /*ad80*/  IMAD.WIDE.U32 R2, R5, 0x8, R2 ;  /* 0x0000000805027825 */ /* 0x001fca00078e0002 */
[----:B------:R1:W-:Y:S02]  /*ad90*/  STG.E.64 desc[UR10][R2.64], RZ ;  /* 0x000000ff02007986 */ /* 0x0003e4000c101b0a */
.L_x_15255:
[----:B------:R-:W-:-:S13]  /*ada0*/  ISETP.GE.U32.AND P0, PT, R0, UR7, PT ;  /* 0x0000000700007c0c */ /* 0x000fda000bf06070 */
[----:B------:R-:W-:Y:S05]  /*adb0*/  @P0 BRA `(.L_x_15257) ;  /* 0x0000000000300947 */ /* 0x000fea0003800000 */
[----:B01----:R-:W0:Y:S01]  /*adc0*/  LDC.64 R2, c[0x0][0x3e0] ;  /* 0x0000f800ff027b82 */ /* 0x003e220000000a00 */
[C---:B------:R-:W-:Y:S01]  /*add0*/  IADD3 R5, PT, PT, R0.reuse, UR6, RZ ;  /* 0x0000000600057c10 */ /* 0x040fe2000fffe0ff */
[----:B------:R-:W-:-:S04]  /*ade0*/  VIADD R0, R0, 0x80 ;  /* 0x0000008000007836 */ /* 0x000fc80000000000 */
[----:B0-----:R-:W-:-:S05]  /*adf0*/  IMAD.WIDE.U32 R2, R5, 0x8, R2 ;  /* 0x0000000805027825 */ /* 0x001fca00078e0002 */
[----:B------:R2:W-:Y:S02]  /*ae00*/  STG.E.64 desc[UR10][R2.64], RZ ;  /* 0x000000ff02007986 */ /* 0x0005e4000c101b0a */
.L_x_15256:
[----:B------:R-:W-:-:S13]  /*ae10*/  ISETP.GE.U32.AND P0, PT, R0, UR7, PT ;  /* 0x0000000700007c0c */ /* 0x000fda000bf06070 */
[----:B------:R-:W-:Y:S05]  /*ae20*/  @P0 BRA `(.L_x_15258) ;  /* 0x0000000000340947 */ /* 0x000fea0003800000 */
[----:B012---:R-:W0:Y:S01]  /*ae30*/  LDC.64 R2, c[0x0][0x3e0] ;  /* 0x0000f800ff027b82 */ /* 0x007e220000000a00 */
[C---:B------:R-:W-:Y:S02]  /*ae40*/  VIADD R5, R0.reuse, UR6 ;  /* 0x0000000600057c36 */ /* 0x040fe40008000000 */
[----:B------:R-:W-:Y:S02]  /*ae50*/  VIADD R0, R0, 0x80 ;  /* 0x0000008000007836 */ /* 0x000fe40000000000 */
[----:B0-----:R-:W-:-:S05]  /*ae60*/  IMAD.WIDE.U32 R2, R5, 0x8, R2 ;  /* 0x0000000805027825 */ /* 0x001fca00078e0002 */
[----:B------:R2:W-:Y:S02]  /*ae70*/  STG.E.64 desc[UR10][R2.64], RZ ;  /* 0x000000ff02007986 */ /* 0x0005e4000c101b0a */
.L_x_15257:
        /* <DEDUP_REMOVED lines=8> */
.L_x_15258:
[----:B------:R-:W-:Y:S05]  /*af00*/  BSYNC.RELIABLE B1 ;  /* 0x0000000000017941 */ /* 0x000fea0003800100 */
.L_x_15253:
[----:B------:R-:W-:-:S13]  /*af10*/  ISETP.GE.U32.AND P0, PT, R0, UR7, PT ;  /* 0x0000000700007c0c */ /* 0x000fda000bf06070 */
[----:B0123--:R-:W0:Y:S01]  /*af20*/  @!P0 LDC.64 R2, c[0x0][0x3e0] ;  /* 0x0000f800ff028b82 */ /* 0x00fe220000000a00 */
[C---:B------:R-:W-:Y:S02]  /*af30*/  @!P0 VIADD R5, R0.reuse, UR6 ;  /* 0x0000000600058c36 */ /* 0x040fe40008000000 */
[----:B------:R-:W-:Y:S02]  /*af40*/  @!P0 VIADD R0, R0, 0x80 ;  /* 0x0000008000008836 */ /* 0x000fe40000000000 */
[----:B0-----:R-:W-:-:S05]  /*af50*/  @!P0 IMAD.WIDE.U32 R2, R5, 0x8, R2 ;  /* 0x0000000805028825 */ /* 0x001fca00078e0002 */
[----:B------:R3:W-:Y:S02]  /*af60*/  @!P0 STG.E.64 desc[UR10][R2.64], RZ ;  /* 0x000000ff02008986 */ /* 0x0007e4000c101b0a */
.L_x_15259:
[----:B------:R-:W-:Y:S05]  /*af70*/  BSYNC.RECONVERGENT B0 ;  /* 0x0000000000007941 */ /* 0x000fea0003800200 */
.L_x_15252:
        /* <DEDUP_REMOVED lines=8> */
.L_x_15155:
        /* <DEDUP_REMOVED lines=61> */
.L_x_15263:
        /* <DEDUP_REMOVED lines=73> */
.L_x_15262:
        /* <DEDUP_REMOVED lines=54> */
.L_x_15264:
        /* <DEDUP_REMOVED lines=39> */
.L_x_15265:
        /* <DEDUP_REMOVED lines=21> */
.L_x_15261:
        /* <DEDUP_REMOVED lines=17> */
.L_x_15267:
        /* <DEDUP_REMOVED lines=27> */
.L_x_15266:
        /* <DEDUP_REMOVED lines=9> */
.L_x_15269:
        /* <DEDUP_REMOVED lines=27> */
.L_x_15268:
        /* <DEDUP_REMOVED lines=55> */
.L_x_15272:
        /* <DEDUP_REMOVED lines=72> */
.L_x_15271:
        /* <DEDUP_REMOVED lines=54> */
.L_x_15273:
        /* <DEDUP_REMOVED lines=42> */
.L_x_15274:
        /* <DEDUP_REMOVED lines=21> */
.L_x_15270:
        /* <DEDUP_REMOVED lines=14> */
.L_x_15276:
        /* <DEDUP_REMOVED lines=27> */
.L_x_15275:
        /* <DEDUP_REMOVED lines=9> */
.L_x_15278:
        /* <DEDUP_REMOVED lines=27> */
.L_x_15277:
        /* <DEDUP_REMOVED lines=55> */
.L_x_15281:
        /* <DEDUP_REMOVED lines=72> */
.L_x_15280:
        /* <DEDUP_REMOVED lines=54> */
.L_x_15282:
        /* <DEDUP_REMOVED lines=41> */
.L_x_15283:
        /* <DEDUP_REMOVED lines=21> */
.L_x_15279:
        /* <DEDUP_REMOVED lines=16> */
.L_x_15285:
        /* <DEDUP_REMOVED lines=27> */
.L_x_15284:
        /* <DEDUP_REMOVED lines=9> */
.L_x_15287:
        /* <DEDUP_REMOVED lines=27> */
.L_x_15286:
        /* <DEDUP_REMOVED lines=54> */
.L_x_15290:
        /* <DEDUP_REMOVED lines=73> */
.L_x_15289:
        /* <DEDUP_REMOVED lines=54> */
.L_x_15291:
        /* <DEDUP_REMOVED lines=38> */
.L_x_15292:
        /* <DEDUP_REMOVED lines=21> */
.L_x_15288:
        /* <DEDUP_REMOVED lines=16> */
.L_x_15294:
        /* <DEDUP_REMOVED lines=27> */
.L_x_15293:
        /* <DEDUP_REMOVED lines=9> */
.L_x_15296:
        /* <DEDUP_REMOVED lines=27> */
.L_x_15295:
        /* <DEDUP_REMOVED lines=50> */
.L_x_15299:
        /* <DEDUP_REMOVED lines=72> */
.L_x_15298:
        /* <DEDUP_REMOVED lines=54> */
.L_x_15300:
        /* <DEDUP_REMOVED lines=41> */
.L_x_15301:
        /* <DEDUP_REMOVED lines=21> */
.L_x_15297:
        /* <DEDUP_REMOVED lines=15> */
.L_x_15303:
        /* <DEDUP_REMOVED lines=27> */
.L_x_15302:
        /* <DEDUP_REMOVED lines=9> */
.L_x_15305:
        /* <DEDUP_REMOVED lines=27> */
.L_x_15304:
        /* <DEDUP_REMOVED lines=50> */
.L_x_15308:
        /* <DEDUP_REMOVED lines=72> */
.L_x_15307:
        /* <DEDUP_REMOVED lines=54> */
.L_x_15309:
        /* <DEDUP_REMOVED lines=41> */
.L_x_15310:
        /* <DEDUP_REMOVED lines=21> */
.L_x_15306:
        /* <DEDUP_REMOVED lines=15> */
.L_x_15312:
        /* <DEDUP_REMOVED lines=27> */
.L_x_15311:
        /* <DEDUP_REMOVED lines=9> */
.L_x_15314:
        /* <DEDUP_REMOVED lines=27> */
.L_x_15313:
        /* <DEDUP_REMOVED lines=50> */
.L_x_15317:
        /* <DEDUP_REMOVED lines=72> */
.L_x_15316:
        /* <DEDUP_REMOVED lines=54> */
.L_x_15318:
        /* <DEDUP_REMOVED lines=41> */
.L_x_15319:
        /* <DEDUP_REMOVED lines=21> */
.L_x_15315:
        /* <DEDUP_REMOVED lines=15> */
.L_x_15321:
        /* <DEDUP_REMOVED lines=27> */
.L_x_15320:
        /* <DEDUP_REMOVED lines=9> */
.L_x_15323:
        /* <DEDUP_REMOVED lines=27> */
.L_x_15322:
        /* <DEDUP_REMOVED lines=50> */
.L_x_15326:
        /* <DEDUP_REMOVED lines=71> */
.L_x_15325:
        /* <DEDUP_REMOVED lines=53> */
.L_x_15327:
        /* <DEDUP_REMOVED lines=37> */
.L_x_15328:
        /* <DEDUP_REMOVED lines=20> */
.L_x_15324:
        /* <DEDUP_REMOVED lines=15> */
.L_x_15330:
        /* <DEDUP_REMOVED lines=27> */
.L_x_15329:
[----:B------:R-:W-:Y:S05]  /*14cf0*/  BRA.U !UP1, `(.L_x_15331) ;  /* 0x0000000109787547 */ /* 0x000fea000b800000 */
[----:B------:R-:W-:Y:S01]  /*14d00*/  BSSY.RECONVERGENT B0, `(.L_x_15331) ;  /* 0x000001d000007945 */ /* 0x000fe20003800200 */
[----:B------:R-:W-:Y:S02]  /*14d10*/  IMAD.U32 R13, RZ, RZ, UR12 ;  /* 0x0000000cff0d7e24 */ /* 0x000fe4000f8e00ff */
[----:B------:R-:W-:-:S07]  /*14d20*/  IMAD.U32 R11, RZ, RZ, UR13 ;  /* 0x0000000dff0b7e24 */ /* 0x000fce000f8e00ff */
.L_x_15332:
        /* <DEDUP_REMOVED lines=27> */
.L_x_15331:
        /* <DEDUP_REMOVED lines=15> */
.L_x_15260:
        /* <DEDUP_REMOVED lines=19> */
.L_x_15336:
        /* <DEDUP_REMOVED lines=27> */
.L_x_15335:
[----:B------:R-:W-:Y:S01]  /*152b0*/  BSSY.RECONVERGENT B0, `(.L_x_15337) ;  /* 0x0000021000007945 */ /* 0x000fe20003800200 */
[----:B------:R-:W-:Y:S02]  /*152c0*/  IMAD.U32 R38, RZ, RZ, UR16 ;  /* 0x00000010ff267e24 */ /* 0x000fe4000f8e00ff */
[----:B------:R-:W-:Y:S02]  /*152d0*/  IMAD.U32 R39, RZ, RZ, UR17 ;  /* 0x00000011ff277e24 */ /* 0x000fe4000f8e00ff */
[----:B------:R-:W-:Y:S02]  /*152e0*/  IMAD.U32 R30, RZ, RZ, UR18 ;  /* 0x00000012ff1e7e24 */ /* 0x000fe4000f8e00ff */
[----:B------:R-:W-:Y:S02]  /*152f0*/  IMAD.U32 R25, RZ, RZ, UR19 ;  /* 0x00000013ff197e24 */ /* 0x000fe4000f8e00ff */
[----:B------:R-:W-:Y:S02]  /*15300*/  IMAD.U32 R31, RZ, RZ, UR18 ;  /* 0x00000012ff1f7e24 */ /* 0x000fe4000f8e00ff */
[----:B------:R-:W-:-:S07]  /*15310*/  IMAD.U32 R32, RZ, RZ, UR19 ;  /* 0x00000013ff207e24 */ /* 0x000fce000f8e00ff */
.L_x_15338:
        /* <DEDUP_REMOVED lines=27> */
.L_x_15337:
        /* <DEDUP_REMOVED lines=29> */
.L_x_15340:
        /* <DEDUP_REMOVED lines=27> */
.L_x_15339:
[----:B------:R-:W-:Y:S01]  /*15850*/  BSSY.RECONVERGENT B0, `(.L_x_15341) ;  /* 0x0000021000007945 */ /* 0x000fe20003800200 */
[----:B------:R-:W-:Y:S02]  /*15860*/  IMAD.U32 R38, RZ, RZ, UR16 ;  /* 0x00000010ff267e24 */ /* 0x000fe4000f8e00ff */
[----:B------:R-:W-:Y:S02]  /*15870*/  IMAD.U32 R37, RZ, RZ, UR17 ;  /* 0x00000011ff257e24 */ /* 0x000fe4000f8e00ff */
[----:B------:R-:W-:Y:S02]  /*15880*/  IMAD.U32 R27, RZ, RZ, UR18 ;  /* 0x00000012ff1b7e24 */ /* 0x000fe4000f8e00ff */
[----:B------:R-:W-:Y:S02]  /*15890*/  IMAD.U32 R25, RZ, RZ, UR19 ;  /* 0x00000013ff197e24 */ /* 0x000fe4000f8e00ff */
[----:B------:R-:W-:Y:S02]  /*158a0*/  IMAD.U32 R33, RZ, RZ, UR18 ;  /* 0x00000012ff217e24 */ /* 0x000fe4000f8e00ff */
[----:B------:R-:W-:-:S07]  /*158b0*/  IMAD.U32 R35, RZ, RZ, UR19 ;  /* 0x00000013ff237e24 */ /* 0x000fce000f8e00ff */
.L_x_15342:
        /* <DEDUP_REMOVED lines=27> */
.L_x_15341:
        /* <DEDUP_REMOVED lines=26> */
.L_x_15344:
        /* <DEDUP_REMOVED lines=27> */
.L_x_15343:
[----:B------:R-:W-:Y:S01]  /*15dc0*/  BSSY.RECONVERGENT B0, `(.L_x_15345) ;  /* 0x0000021000007945 */ /* 0x000fe20003800200 */
[----:B------:R-:W-:Y:S02]  /*15dd0*/  IMAD.U32 R34, RZ, RZ, UR16 ;  /* 0x00000010ff227e24 */ /* 0x000fe4000f8e00ff */
[----:B------:R-:W-:Y:S02]  /*15de0*/  IMAD.U32 R37, RZ, RZ, UR17 ;  /* 0x00000011ff257e24 */ /* 0x000fe4000f8e00ff */
[----:B------:R-:W-:Y:S02]  /*15df0*/  IMAD.U32 R35, RZ, RZ, UR18 ;  /* 0x00000012ff237e24 */ /* 0x000fe4000f8e00ff */
[----:B------:R-:W-:Y:S02]  /*15e00*/  IMAD.U32 R21, RZ, RZ, UR19 ;  /* 0x00000013ff157e24 */ /* 0x000fe4000f8e00ff */
[----:B------:R-:W-:Y:S02]  /*15e10*/  IMAD.U32 R32, RZ, RZ, UR18 ;  /* 0x00000012ff207e24 */ /* 0x000fe4000f8e00ff */
[----:B------:R-:W-:-:S07]  /*15e20*/  IMAD.U32 R33, RZ, RZ, UR19 ;  /* 0x00000013ff217e24 */ /* 0x000fce000f8e00ff */
.L_x_15346:
        /* <DEDUP_REMOVED lines=27> */
.L_x_15345:
        /* <DEDUP_REMOVED lines=26> */
.L_x_15348:
        /* <DEDUP_REMOVED lines=27> */
.L_x_15347:
[----:B------:R-:W-:Y:S01]  /*16330*/  BSSY.RECONVERGENT B0, `(.L_x_15349) ;  /* 0x0000021000007945 */ /* 0x000fe20003800200 */
[----:B------:R-:W-:Y:S02]  /*16340*/  IMAD.U32 R35, RZ, RZ, UR16 ;  /* 0x00000010ff237e24 */ /* 0x000fe4000f8e00ff */
[----:B------:R-:W-:Y:S02]  /*16350*/  IMAD.U32 R32, RZ, RZ, UR17 ;  /* 0x00000011ff207e24 */ /* 0x000fe4000f8e00ff */
[----:B------:R-:W-:Y:S02]  /*16360*/  IMAD.U32 R33, RZ, RZ, UR18 ;  /* 0x00000012ff217e24 */ /* 0x000fe4000f8e00ff */
[----:B------:R-:W-:Y:S02]  /*16370*/  IMAD.U32 R21, RZ, RZ, UR19 ;  /* 0x00000013ff157e24 */ /* 0x000fe4000f8e00ff */
[----:B------:R-:W-:Y:S02]  /*16380*/  IMAD.U32 R29, RZ, RZ, UR18 ;  /* 0x00000012ff1d7e24 */ /* 0x000fe4000f8e00ff */
[----:B------:R-:W-:-:S07]  /*16390*/  IMAD.U32 R31, RZ, RZ, UR19 ;  /* 0x00000013ff1f7e24 */ /* 0x000fce000f8e00ff */
.L_x_15350:
        /* <DEDUP_REMOVED lines=27> */
.L_x_15349:
        /* <DEDUP_REMOVED lines=26> */
.L_x_15352:
        /* <DEDUP_REMOVED lines=27> */
.L_x_15351:
[----:B------:R-:W-:Y:S01]  /*168a0*/  BSSY.RECONVERGENT B0, `(.L_x_15353) ;  /* 0x0000021000007945 */ /* 0x000fe20003800200 */
[----:B------:R-:W-:Y:S02]  /*168b0*/  IMAD.U32 R32, RZ, RZ, UR16 ;  /* 0x00000010ff207e24 */ /* 0x000fe4000f8e00ff */
[----:B------:R-:W-:Y:S02]  /*168c0*/  IMAD.U32 R31, RZ, RZ, UR17 ;  /* 0x00000011ff1f7e24 */ /* 0x000fe4000f8e00ff */
[----:B------:R-:W-:Y:S02]  /*168d0*/  IMAD.U32 R29, RZ, RZ, UR18 ;  /* 0x00000012ff1d7e24 */ /* 0x000fe4000f8e00ff */
[----:B------:R-:W-:Y:S02]  /*168e0*/  IMAD.U32 R17, RZ, RZ, UR19 ;  /* 0x00000013ff117e24 */ /* 0x000fe4000f8e00ff */
[----:B------:R-:W-:Y:S02]  /*168f0*/  IMAD.U32 R30, RZ, RZ, UR18 ;  /* 0x00000012ff1e7e24 */ /* 0x000fe4000f8e00ff */
[----:B------:R-:W-:-:S07]  /*16900*/  IMAD.U32 R27, RZ, RZ, UR19 ;  /* 0x00000013ff1b7e24 */ /* 0x000fce000f8e00ff */
.L_x_15354:
        /* <DEDUP_REMOVED lines=27> */
.L_x_15353:
        /* <DEDUP_REMOVED lines=26> */
.L_x_15356:
        /* <DEDUP_REMOVED lines=27> */
.L_x_15355:
[----:B------:R-:W-:Y:S01]  /*16e10*/  BSSY.RECONVERGENT B0, `(.L_x_15357) ;  /* 0x0000021000007945 */ /* 0x000fe20003800200 */
[----:B------:R-:W-:Y:S02]  /*16e20*/  IMAD.U32 R28, RZ, RZ, UR16 ;  /* 0x00000010ff1c7e24 */ /* 0x000fe4000f8e00ff */
[----:B------:R-:W-:Y:S02]  /*16e30*/  IMAD.U32 R31, RZ, RZ, UR17 ;  /* 0x00000011ff1f7e24 */ /* 0x000fe4000f8e00ff */
[----:B------:R-:W-:Y:S02]  /*16e40*/  IMAD.U32 R27, RZ, RZ, UR18 ;  /* 0x00000012ff1b7e24 */ /* 0x000fe4000f8e00ff */
[----:B------:R-:W-:Y:S02]  /*16e50*/  IMAD.U32 R29, RZ, RZ, UR19 ;  /* 0x00000013ff1d7e24 */ /* 0x000fe4000f8e00ff */
[----:B------:R-:W-:Y:S02]  /*16e60*/  IMAD.U32 R26, RZ, RZ, UR18 ;  /* 0x00000012ff1a7e24 */ /* 0x000fe4000f8e00ff */
[----:B------:R-:W-:-:S07]  /*16e70*/  IMAD.U32 R25, RZ, RZ, UR19 ;  /* 0x00000013ff197e24 */ /* 0x000fce000f8e00ff */
.L_x_15358:
        /* <DEDUP_REMOVED lines=27> */
.L_x_15357:
        /* <DEDUP_REMOVED lines=26> */
.L_x_15360:
        /* <DEDUP_REMOVED lines=27> */
.L_x_15359:
[----:B------:R-:W-:Y:S01]  /*17380*/  BSSY.RECONVERGENT B0, `(.L_x_15361) ;  /* 0x0000021000007945 */ /* 0x000fe20003800200 */
[----:B------:R-:W-:Y:S02]  /*17390*/  IMAD.U32 R29, RZ, RZ, UR16 ;  /* 0x00000010ff1d7e24 */ /* 0x000fe4000f8e00ff */
[----:B------:R-:W-:Y:S02]  /*173a0*/  IMAD.U32 R24, RZ, RZ, UR17 ;  /* 0x00000011ff187e24 */ /* 0x000fe4000f8e00ff */
[----:B------:R-:W-:Y:S02]  /*173b0*/  IMAD.U32 R25, RZ, RZ, UR18 ;  /* 0x00000012ff197e24 */ /* 0x000fe4000f8e00ff */
[----:B------:R-:W-:Y:S02]  /*173c0*/  IMAD.U32 R27, RZ, RZ, UR19 ;  /* 0x00000013ff1b7e24 */ /* 0x000fe4000f8e00ff */
[----:B------:R-:W-:Y:S02]  /*173d0*/  IMAD.U32 R23, RZ, RZ, UR18 ;  /* 0x00000012ff177e24 */ /* 0x000fe4000f8e00ff */
[----:B------:R-:W-:-:S07]  /*173e0*/  IMAD.U32 R22, RZ, RZ, UR19 ;  /* 0x00000013ff167e24 */ /* 0x000fce000f8e00ff */
.L_x_15362:
        /* <DEDUP_REMOVED lines=27> */
.L_x_15361:
        /* <DEDUP_REMOVED lines=26> */
.L_x_15364:
        /* <DEDUP_REMOVED lines=27> */
.L_x_15363:
[----:B------:R-:W-:Y:S01]  /*178f0*/  BSSY.RECONVERGENT B0, `(.L_x_15365) ;  /* 0x000001d000007945 */ /* 0x000fe20003800200 */
[----:B------:R-:W-:Y:S02]  /*17900*/  IMAD.U32 R15, RZ, RZ, UR18 ;  /* 0x00000012ff0f7e24 */ /* 0x000fe4000f8e00ff */
[----:B------:R-:W-:-:S07]  /*17910*/  IMAD.U32 R17, RZ, RZ, UR19 ;  /* 0x00000013ff117e24 */ /* 0x000fce000f8e00ff */
.L_x_15366:
        /* <DEDUP_REMOVED lines=27> */
.L_x_15365:
        /* <DEDUP_REMOVED lines=15> */
.L_x_15334:
        /* <DEDUP_REMOVED lines=66> */
.L_x_15333:
        /* <DEDUP_REMOVED lines=11> */
.L_x_15367:
        /* <DEDUP_REMOVED lines=15> */
.L_x_19086:


//--------------------- .text._ZN2at6native29vectorized_elementwise_kernelILi4EZZNS0_73_GLOBAL__N__c8866d80_35_SparseBinaryOpIntersectionKernel_cu_b2145a98_327142_sparse_binary_op_intersection_kernel_implINS2_18CUDAKernelLauncherENS2_36CUDAValueSelectionIntersectionKernelINS2_5MulOpEEElLl0EEEvRNS_6TensorERKS8_SB_RKSt6vectorIlSaIlEERKSt8optionalIS8_ESK_bbENKUlvE3_clEvEUllE_St5arrayIPcLm2EEEEviT0_T1_ --------------------------
	.section	.text._ZN2at6native29vectorized_elementwise_kernelILi4EZZNS0_73_GLOBAL__N__c8866d80_35_SparseBinaryOpIntersectionKernel_cu_b2145a98_327142_sparse_binary_op_intersection_kernel_implINS2_18CUDAKernelLauncherENS2_36CUDAValueSelectionIntersectionKernelINS2_5MulOpEEElLl0EEEvRNS_6TensorERKS8_SB_RKSt6vectorIlSaIlEERKSt8optionalIS8_ESK_bbENKUlvE3_clEvEUllE_St5arrayIPcLm2EEEEviT0_T1_,"ax",@progbits
	.align	128
        .global         _ZN2at6native29vectorized_elementwise_kernelILi4EZZNS0_73_GLOBAL__N__c8866d80_35_SparseBinaryOpIntersectionKernel_cu_b2145a98_327142_sparse_binary_op_intersection_kernel_implINS2_18CUDAKernelLauncherENS2_36CUDAValueSelectionIntersectionKernelINS2_5MulOpEEElLl0EEEvRNS_6TensorERKS8_SB_RKSt6vectorIlSaIlEERKSt8optionalIS8_ESK_bbENKUlvE3_clEvEUllE_St5arrayIPcLm2EEEEviT0_T1_
        .type           _ZN2at6native29vectorized_elementwise_kernelILi4EZZNS0_73_GLOBAL__N__c8866d80_35_SparseBinaryOpIntersectionKernel_cu_b2145a98_327142_sparse_binary_op_intersection_kernel_implINS2_18CUDAKernelLauncherENS2_36CUDAValueSelectionIntersectionKernelINS2_5MulOpEEElLl0EEEvRNS_6TensorERKS8_SB_RKSt6vectorIlSaIlEERKSt8optionalIS8_ESK_bbENKUlvE3_clEvEUllE_St5arrayIPcLm2EEEEviT0_T1_,@function
        .size           _ZN2at6native29vectorized_elementwise_kernelILi4EZZNS0_73_GLOBAL__N__c8866d80_35_SparseBinaryOpIntersectionKernel_cu_b2145a98_327142_sparse_binary_op_intersection_kernel_implINS2_18CUDAKernelLauncherENS2_36CUDAValueSelectionIntersectionKernelINS2_5MulOpEEElLl0EEEvRNS_6TensorERKS8_SB_RKSt6vectorIlSaIlEERKSt8optionalIS8_ESK_bbENKUlvE3_clEvEUllE_St5arrayIPcLm2EEEEviT0_T1_,(.L_x_19087 - _ZN2at6native29vectorized_elementwise_kernelILi4EZZNS0_73_GLOBAL__N__c8866d80_35_SparseBinaryOpIntersectionKernel_cu_b2145a98_327142_sparse_binary_op_intersection_kernel_implINS2_18CUDAKernelLauncherENS2_36CUDAValueSelectionIntersectionKernelINS2_5MulOpEEElLl0EEEvRNS_6TensorERKS8_SB_RKSt6vectorIlSaIlEERKSt8optionalIS8_ESK_bbENKUlvE3_clEvEUllE_St5arrayIPcLm2EEEEviT0_T1_)
        .other          _ZN2at6native29vectorized_elementwise_kernelILi4EZZNS0_73_GLOBAL__N__c8866d80_35_SparseBinaryOpIntersectionKernel_cu_b2145a98_327142_sparse_binary_op_intersection_kernel_implINS2_18CUDAKernelLauncherENS2_36CUDAValueSelectionIntersectionKernelINS2_5MulOpEEElLl0EEEvRNS_6TensorERKS8_SB_RKSt6vectorIlSaIlEERKSt8optionalIS8_ESK_bbENKUlvE3_clEvEUllE_St5arrayIPcLm2EEEEviT0_T1_,@"STO_CUDA_ENTRY STV_DEFAULT"
_ZN2at6native29vectorized_elementwise_kernelILi4EZZNS0_73_GLOBAL__N__c8866d80_35_SparseBinaryOpIntersectionKernel_cu_b2145a98_327142_sparse_binary_op_intersection_kernel_implINS2_18CUDAKernelLauncherENS2_36CUDAValueSelectionIntersectionKernelINS2_5MulOpEEElLl0EEEvRNS_6TensorERKS8_SB_RKSt6vectorIlSaIlEERKSt8optionalIS8_ESK_bbENKUlvE3_clEvEUllE_St5arrayIPcLm2EEEEviT0_T1_:
.text._ZN2at6native29vectorized_elementwise_kernelILi4EZZNS0_73_GLOBAL__N__c8866d80_35_SparseBinaryOpIntersectionKernel_cu_b2145a98_327142_sparse_binary_op_intersection_kernel_implINS2_18CUDAKernelLauncherENS2_36CUDAValueSelectionIntersectionKernelINS2_5MulOpEEElLl0EEEvRNS_6TensorERKS8_SB_RKSt6vectorIlSaIlEERKSt8optionalIS8_ESK_bbENKUlvE3_clEvEUllE_St5arrayIPcLm2EEEEviT0_T1_:
        /* <DEDUP_REMOVED lines=86> */
.L_x_15371:
        /* <DEDUP_REMOVED lines=39> */
.L_x_15374:
        /* <DEDUP_REMOVED lines=72> */
.L_x_15373:
        /* <DEDUP_REMOVED lines=57> */
.L_x_15375:
        /* <DEDUP_REMOVED lines=37> */
.L_x_15376:
        /* <DEDUP_REMOVED lines=20> */
.L_x_15372:
        /* <DEDUP_REMOVED lines=13> */
.L_x_15378:
        /* <DEDUP_REMOVED lines=27> */
.L_x_15377:
[----:B------:R-:W-:Y:S05]  /*15f0*/  @!P0 BRA `(.L_x_15379) ;  /* 0x0000000000808947 */ /* 0x000fea0003800000 */
[----:B------:R-:W-:Y:S01]  /*1600*/  BSSY.RECONVERGENT B1, `(.L_x_15379) ;  /* 0x000001f000017945 */ /* 0x000fe20003800200 */
[----:B------:R-:W-:Y:S01]  /*1610*/  IMAD.MOV.U32 R24, RZ, RZ, R23 ;  /* 0x000000ffff187224 */ /* 0x000fe200078e0017 */
[----:B------:R-:W-:Y:S01]  /*1620*/  MOV R26, UR14 ;  /* 0x0000000e001a7c02 */ /* 0x000fe20008000f00 */
[----:B------:R-:W-:Y:S02]  /*1630*/  IMAD.MOV.U32 R25, RZ, RZ, R22 ;  /* 0x000000ffff197224 */ /* 0x000fe400078e0016 */
[----:B------:R-:W-:-:S07]  /*1640*/  IMAD.U32 R27, RZ, RZ, UR15 ;  /* 0x0000000fff1b7e24 */ /* 0x000fce000f8e00ff */
.L_x_15380:
        /* <DEDUP_REMOVED lines=27> */
.L_x_15379:
        /* <DEDUP_REMOVED lines=19> */
.L_x_15370:
[----:B------:R-:W-:Y:S05]  /*1930*/  BSYNC.RECONVERGENT B0 ;  /* 0x0000000000007941 */ /* 0x000fea0003800200 */
.L_x_15369:
        /* <DEDUP_REMOVED lines=15> */
.L_x_15383:
        /* <DEDUP_REMOVED lines=38> */
.L_x_15386:
        /* <DEDUP_REMOVED lines=72> */
.L_x_15385:
        /* <DEDUP_REMOVED lines=56> */
.L_x_15387:
        /* <DEDUP_REMOVED lines=37> */
.L_x_15388:
        /* <DEDUP_REMOVED lines=20> */
.L_x_15384:
        /* <DEDUP_REMOVED lines=15> */
.L_x_15390:
        /* <DEDUP_REMOVED lines=27> */
.L_x_15389:
[----:B------:R-:W-:Y:S05]  /*2ac0*/  @!P0 BRA `(.L_x_15391) ;  /* 0x0000000000808947 */ /* 0x000fea0003800000 */
[----:B------:R-:W-:Y:S01]  /*2ad0*/  BSSY.RECONVERGENT B1, `(.L_x_15391) ;  /* 0x000001f000017945 */ /* 0x000fe20003800200 */
[----:B------:R-:W-:Y:S01]  /*2ae0*/  IMAD.MOV.U32 R24, RZ, RZ, R23 ;  /* 0x000000ffff187224 */ /* 0x000fe200078e0017 */
[----:B------:R-:W-:Y:S01]  /*2af0*/  MOV R25, R21 ;  /* 0x0000001500197202 */ /* 0x000fe20000000f00 */
[----:B------:R-:W-:Y:S02]  /*2b00*/  IMAD.U32 R31, RZ, RZ, UR14 ;  /* 0x0000000eff1f7e24 */ /* 0x000fe4000f8e00ff */
[----:B------:R-:W-:-:S07]  /*2b10*/  IMAD.U32 R32, RZ, RZ, UR15 ;  /* 0x0000000fff207e24 */ /* 0x000fce000f8e00ff */
.L_x_15392:
        /* <DEDUP_REMOVED lines=27> */
.L_x_15391:
        /* <DEDUP_REMOVED lines=19> */
.L_x_15382:
[----:B------:R-:W-:Y:S05]  /*2e00*/  BSYNC.RECONVERGENT B0 ;  /* 0x0000000000007941 */ /* 0x000fea0003800200 */
.L_x_15381:
        /* <DEDUP_REMOVED lines=12> */
.L_x_15395:
        /* <DEDUP_REMOVED lines=40> */
.L_x_15398:
        /* <DEDUP_REMOVED lines=73> */
.L_x_15397:
        /* <DEDUP_REMOVED lines=56> */
.L_x_15399:
        /* <DEDUP_REMOVED lines=37> */
.L_x_15400:
        /* <DEDUP_REMOVED lines=20> */
.L_x_15396:
        /* <DEDUP_REMOVED lines=15> */
.L_x_15402:
        /* <DEDUP_REMOVED lines=27> */
.L_x_15401:
[----:B------:R-:W-:Y:S05]  /*3f90*/  @!P0 BRA `(.L_x_15403) ;  /* 0x0000000000808947 */ /* 0x000fea0003800000 */
[----:B------:R-:W-:Y:S01]  /*3fa0*/  BSSY.RECONVERGENT B1, `(.L_x_15403) ;  /* 0x000001f000017945 */ /* 0x000fe20003800200 */
[----:B------:R-:W-:Y:S02]  /*3fb0*/  IMAD.MOV.U32 R29, RZ, RZ, R23 ;  /* 0x000000ffff1d7224 */ /* 0x000fe400078e0017 */
[----:B------:R-:W-:Y:S02]  /*3fc0*/  IMAD.MOV.U32 R31, RZ, RZ, R19 ;  /* 0x000000ffff1f7224 */ /* 0x000fe400078e0013 */
[----:B------:R-:W-:Y:S02]  /*3fd0*/  IMAD.U32 R33, RZ, RZ, UR14 ;  /* 0x0000000eff217e24 */ /* 0x000fe4000f8e00ff */
[----:B------:R-:W-:-:S07]  /*3fe0*/  IMAD.U32 R32, RZ, RZ, UR15 ;  /* 0x0000000fff207e24 */ /* 0x000fce000f8e00ff */
.L_x_15404:
        /* <DEDUP_REMOVED lines=27> */
.L_x_15403:
        /* <DEDUP_REMOVED lines=19> */
.L_x_15394:
[----:B------:R-:W-:Y:S05]  /*42d0*/  BSYNC.RECONVERGENT B0 ;  /* 0x0000000000007941 */ /* 0x000fea0003800200 */
.L_x_15393:
        /* <DEDUP_REMOVED lines=12> */
.L_x_15407:
        /* <DEDUP_REMOVED lines=41> */
.L_x_15410:
        /* <DEDUP_REMOVED lines=73> */
.L_x_15409:
        /* <DEDUP_REMOVED lines=55> */
.L_x_15411:
        /* <DEDUP_REMOVED lines=41> */
.L_x_15412:
        /* <DEDUP_REMOVED lines=21> */
.L_x_15408:
        /* <DEDUP_REMOVED lines=15> */
.L_x_15414:
        /* <DEDUP_REMOVED lines=27> */
.L_x_15413:
[----:B------:R-:W-:Y:S05]  /*54b0*/  @!P0 BRA `(.L_x_15415) ;  /* 0x0000000000808947 */ /* 0x000fea0003800000 */
[----:B------:R-:W-:Y:S01]  /*54c0*/  BSSY.RECONVERGENT B1, `(.L_x_15415) ;  /* 0x000001f000017945 */ /* 0x000fe20003800200 */
[----:B------:R-:W-:Y:S02]  /*54d0*/  IMAD.MOV.U32 R29, RZ, RZ, R21 ;  /* 0x000000ffff1d7224 */ /* 0x000fe400078e0015 */
[----:B------:R-:W-:Y:S02]  /*54e0*/  IMAD.MOV.U32 R31, RZ, RZ, R17 ;  /* 0x000000ffff1f7224 */ /* 0x000fe400078e0011 */
[----:B------:R-:W-:Y:S02]  /*54f0*/  IMAD.U32 R33, RZ, RZ, UR14 ;  /* 0x0000000eff217e24 */ /* 0x000fe4000f8e00ff */
[----:B------:R-:W-:-:S07]  /*5500*/  IMAD.U32 R32, RZ, RZ, UR15 ;  /* 0x0000000fff207e24 */ /* 0x000fce000f8e00ff */
.L_x_15416:
        /* <DEDUP_REMOVED lines=27> */
.L_x_15415:
        /* <DEDUP_REMOVED lines=19> */
.L_x_15406:
[----:B0-----:R-:W-:Y:S05]  /*57f0*/  BSYNC.RECONVERGENT B0 ;  /* 0x0000000000007941 */ /* 0x001fea0003800200 */
.L_x_15405:
        /* <DEDUP_REMOVED lines=12> */
.L_x_15419:
        /* <DEDUP_REMOVED lines=41> */
.L_x_15422:
        /* <DEDUP_REMOVED lines=73> */
.L_x_15421:
        /* <DEDUP_REMOVED lines=55> */
.L_x_15423:
        /* <DEDUP_REMOVED lines=41> */
.L_x_15424:
        /* <DEDUP_REMOVED lines=21> */
.L_x_15420:
        /* <DEDUP_REMOVED lines=15> */
.L_x_15426:
        /* <DEDUP_REMOVED lines=27> */
.L_x_15425:
[----:B------:R-:W-:Y:S05]  /*69d0*/  @!P0 BRA `(.L_x_15427) ;  /* 0x0000000000808947 */ /* 0x000fea0003800000 */
[----:B------:R-:W-:Y:S01]  /*69e0*/  BSSY.RECONVERGENT B1, `(.L_x_15427) ;  /* 0x000001f000017945 */ /* 0x000fe20003800200 */
[----:B------:R-:W-:Y:S01]  /*69f0*/  IMAD.MOV.U32 R27, RZ, RZ, R21 ;  /* 0x000000ffff1b7224 */ /* 0x000fe200078e0015 */
[----:B------:R-:W-:Y:S01]  /*6a00*/  MOV R31, UR14 ;  /* 0x0000000e001f7c02 */ /* 0x000fe20008000f00 */
[----:B------:R-:W-:Y:S02]  /*6a10*/  IMAD.MOV.U32 R29, RZ, RZ, R19 ;  /* 0x000000ffff1d7224 */ /* 0x000fe400078e0013 */
[----:B------:R-:W-:-:S07]  /*6a20*/  IMAD.U32 R30, RZ, RZ, UR15 ;  /* 0x0000000fff1e7e24 */ /* 0x000fce000f8e00ff */
.L_x_15428:
        /* <DEDUP_REMOVED lines=27> */
.L_x_15427:
        /* <DEDUP_REMOVED lines=19> */
.L_x_15418:
[----:B0-----:R-:W-:Y:S05]  /*6d10*/  BSYNC.RECONVERGENT B0 ;  /* 0x0000000000007941 */ /* 0x001fea0003800200 */
.L_x_15417:
        /* <DEDUP_REMOVED lines=12> */
.L_x_15431:
        /* <DEDUP_REMOVED lines=41> */
.L_x_15434:
        /* <DEDUP_REMOVED lines=73> */
.L_x_15433:
        /* <DEDUP_REMOVED lines=55> */
.L_x_15435:
        /* <DEDUP_REMOVED lines=41> */
.L_x_15436:
        /* <DEDUP_REMOVED lines=21> */
.L_x_15432:
        /* <DEDUP_REMOVED lines=15> */
.L_x_15438:
        /* <DEDUP_REMOVED lines=27> */
.L_x_15437:
[----:B------:R-:W-:Y:S05]  /*7ef0*/  @!P0 BRA `(.L_x_15439) ;  /* 0x0000000000808947 */ /* 0x000fea0003800000 */
[----:B------:R-:W-:Y:S01]  /*7f00*/  BSSY.RECONVERGENT B1, `(.L_x_15439) ;  /* 0x000001f000017945 */ /* 0x000fe20003800200 */
[----:B------:R-:W-:Y:S02]  /*7f10*/  IMAD.MOV.U32 R27, RZ, RZ, R19 ;  /* 0x000000ffff1b7224 */ /* 0x000fe400078e0013 */
[----:B------:R-:W-:Y:S02]  /*7f20*/  IMAD.MOV.U32 R29, RZ, RZ, R17 ;  /* 0x000000ffff1d7224 */ /* 0x000fe400078e0011 */
[----:B------:R-:W-:Y:S02]  /*7f30*/  IMAD.U32 R31, RZ, RZ, UR14 ;  /* 0x0000000eff1f7e24 */ /* 0x000fe4000f8e00ff */
[----:B------:R-:W-:-:S07]  /*7f40*/  IMAD.U32 R30, RZ, RZ, UR15 ;  /* 0x0000000fff1e7e24 */ /* 0x000fce000f8e00ff */
.L_x_15440:
        /* <DEDUP_REMOVED lines=27> */
.L_x_15439:
        /* <DEDUP_REMOVED lines=19> */
.L_x_15430:
[----:B0-----:R-:W-:Y:S05]  /*8230*/  BSYNC.RECONVERGENT B0 ;  /* 0x0000000000007941 */ /* 0x001fea0003800200 */
.L_x_15429:
        /* <DEDUP_REMOVED lines=12> */
.L_x_15443:
        /* <DEDUP_REMOVED lines=41> */
.L_x_15446:
        /* <DEDUP_REMOVED lines=72> */
.L_x_15445:
        /* <DEDUP_REMOVED lines=55> */
.L_x_15447:
        /* <DEDUP_REMOVED lines=41> */
.L_x_15448:
        /* <DEDUP_REMOVED lines=21> */
.L_x_15444:
        /* <DEDUP_REMOVED lines=15> */
.L_x_15450:
        /* <DEDUP_REMOVED lines=27> */
.L_x_15449:
[----:B------:R-:W-:Y:S05]  /*9400*/  @!P0 BRA `(.L_x_15451) ;  /* 0x0000000000808947 */ /* 0x000fea0003800000 */
[----:B------:R-:W-:Y:S01]  /*9410*/  BSSY.RECONVERGENT B1, `(.L_x_15451) ;  /* 0x000001f000017945 */ /* 0x000fe20003800200 */
[----:B------:R-:W-:Y:S02]  /*9420*/  IMAD.MOV.U32 R25, RZ, RZ, R17 ;  /* 0x000000ffff197224 */ /* 0x000fe400078e0011 */
[----:B------:R-:W-:Y:S02]  /*9430*/  IMAD.MOV.U32 R27, RZ, RZ, R15 ;  /* 0x000000ffff1b7224 */ /* 0x000fe400078e000f */
[----:B------:R-:W-:Y:S02]  /*9440*/  IMAD.U32 R29, RZ, RZ, UR14 ;  /* 0x0000000eff1d7e24 */ /* 0x000fe4000f8e00ff */
[----:B------:R-:W-:-:S07]  /*9450*/  IMAD.U32 R28, RZ, RZ, UR15 ;  /* 0x0000000fff1c7e24 */ /* 0x000fce000f8e00ff */
.L_x_15452:
        /* <DEDUP_REMOVED lines=27> */
.L_x_15451:
        /* <DEDUP_REMOVED lines=19> */
.L_x_15442:
[----:B0-----:R-:W-:Y:S05]  /*9740*/  BSYNC.RECONVERGENT B0 ;  /* 0x0000000000007941 */ /* 0x001fea0003800200 */
.L_x_15441:
        /* <DEDUP_REMOVED lines=12> */
.L_x_15455:
        /* <DEDUP_REMOVED lines=41> */
.L_x_15458:
        /* <DEDUP_REMOVED lines=73> */
.L_x_15457:
        /* <DEDUP_REMOVED lines=55> */
.L_x_15459:
        /* <DEDUP_REMOVED lines=41> */
.L_x_15460:
        /* <DEDUP_REMOVED lines=21> */
.L_x_15456:
        /* <DEDUP_REMOVED lines=15> */
.L_x_15462:
        /* <DEDUP_REMOVED lines=27> */
.L_x_15461:
[----:B------:R-:W-:Y:S05]  /*a920*/  @!P0 BRA `(.L_x_15463) ;  /* 0x0000000000708947 */ /* 0x000fea0003800000 */
[----:B------:R-:W-:Y:S01]  /*a930*/  BSSY.RECONVERGENT B1, `(.L_x_15463) ;  /* 0x000001b000017945 */ /* 0x000fe20003800200 */
.L_x_15464:
        /* <DEDUP_REMOVED lines=27> */
.L_x_15463:
        /* <DEDUP_REMOVED lines=19> */
.L_x_15454:
[----:B0-----:R-:W-:Y:S05]  /*ac20*/  BSYNC.RECONVERGENT B0 ;  /* 0x0000000000007941 */ /* 0x001fea0003800200 */
.L_x_15453:
        /* <DEDUP_REMOVED lines=16> */
.L_x_15467:
[----:B------:R-:W-:-:S13]  /*ad30*/  ISETP.GE.U32.AND P0, PT, R0, UR7, PT ;  /* 0x0000000700007c0c */ /* 0x000fda000bf06070 */
[----:B------:R-:W-:Y:S05]  /*ad40*/  @P0 BRA `(.L_x_15469) ;  /* 0x0000000000300947 */ /* 0x000fea0003800000 */
[----:B01----:R-:W0:Y:S01]  /*ad50*/  LDC.64 R2, c[0x0][0x3e0] ;  /* 0x0000f800ff027b82 */ /* 0x003e220000000a00 */
[C---:B------:R-:W-:Y:S02]  /*ad60*/  VIADD R5, R0.reuse, UR6 ;  /* 0x0000000600057c36 */ /* 0x040fe40008000000 */
[----:B------:R-:W-:Y:S02]  /*ad70*/  VIADD R0, R0, 0x80 ;  /* 0x0000008000007836 */ /* 0x000fe40000000000 */
[----:B0-----:R-:W-:-:S05]  /*ad80*/  IMAD.WIDE.U32 R2, R5, 0x8, R2 ;  /* 0x0000000805027825 */ /* 0x001fca00078e0002 */
[----:B------:R1:W-:Y:S02]  /*ad90*/  STG.E.64 desc[UR10][R2.64], RZ ;  /* 0x000000ff02007986 */ /* 0x0003e4000c101b0a */
.L_x_15468:
[----:B------:R-:W-:-:S13]  /*ada0*/  ISETP.GE.U32.AND P0, PT, R0, UR7, PT ;  /* 0x0000000700007c0c */ /* 0x000fda000bf06070 */
[----:B------:R-:W-:Y:S05]  /*adb0*/  @P0 BRA `(.L_x_15470) ;  /* 0x0000000000300947 */ /* 0x000fea0003800000 */
[----:B01----:R-:W0:Y:S01]  /*adc0*/  LDC.64 R2, c[0x0][0x3e0] ;  /* 0x0000f800ff027b82 */ /* 0x003e220000000a00 */
[C---:B------:R-:W-:Y:S01]  /*add0*/  IADD3 R5, PT, PT, R0.reuse, UR6, RZ ;  /* 0x0000000600057c10 */ /* 0x040fe2000fffe0ff */
[----:B------:R-:W-:-:S04]  /*ade0*/  VIADD R0, R0, 0x80 ;  /* 0x0000008000007836 */ /* 0x000fc80000000000 */
[----:B0-----:R-:W-:-:S05]  /*adf0*/  IMAD.WIDE.U32 R2, R5, 0x8, R2 ;  /* 0x0000000805027825 */ /* 0x001fca00078e0002 */
[----:B------:R2:W-:Y:S02]  /*ae00*/  STG.E.64 desc[UR10][R2.64], RZ ;  /* 0x000000ff02007986 */ /* 0x0005e4000c101b0a */
.L_x_15469:
[----:B------:R-:W-:-:S13]  /*ae10*/  ISETP.GE.U32.AND P0, PT, R0, UR7, PT ;  /* 0x0000000700007c0c */ /* 0x000fda000bf06070 */
[----:B------:R-:W-:Y:S05]  /*ae20*/  @P0 BRA `(.L_x_15471) ;  /* 0x0000000000340947 */ /* 0x000fea0003800000 */
[----:B012---:R-:W0:Y:S01]  /*ae30*/  LDC.64 R2, c[0x0][0x3e0] ;  /* 0x0000f800ff027b82 */ /* 0x007e220000000a00 */
[C---:B------:R-:W-:Y:S02]  /*ae40*/  VIADD R5, R0.reuse, UR6 ;  /* 0x0000000600057c36 */ /* 0x040fe40008000000 */
[----:B------:R-:W-:Y:S02]  /*ae50*/  VIADD R0, R0, 0x80 ;  /* 0x0000008000007836 */ /* 0x000fe40000000000 */
[----:B0-----:R-:W-:-:S05]  /*ae60*/  IMAD.WIDE.U32 R2, R5, 0x8, R2 ;  /* 0x0000000805027825 */ /* 0x001fca00078e0002 */
[----:B------:R2:W-:Y:S02]  /*ae70*/  STG.E.64 desc[UR10][R2.64], RZ ;  /* 0x000000ff02007986 */ /* 0x0005e4000c101b0a */
.L_x_15470:
        /* <DEDUP_REMOVED lines=8> */
.L_x_15471:
[----:B------:R-:W-:Y:S05]  /*af00*/  BSYNC.RELIABLE B1 ;  /* 0x0000000000017941 */ /* 0x000fea0003800100 */
.L_x_15466:
[----:B------:R-:W-:-:S13]  /*af10*/  ISETP.GE.U32.AND P0, PT, R0, UR7, PT ;  /* 0x0000000700007c0c */ /* 0x000fda000bf06070 */
[----:B0123--:R-:W0:Y:S01]  /*af20*/  @!P0 LDC.64 R2, c[0x0][0x3e0] ;  /* 0x0000f800ff028b82 */ /* 0x00fe220000000a00 */
[C---:B------:R-:W-:Y:S02]  /*af30*/  @!P0 VIADD R5, R0.reuse, UR6 ;  /* 0x0000000600058c36 */ /* 0x040fe40008000000 */
[----:B------:R-:W-:Y:S02]  /*af40*/  @!P0 VIADD R0, R0, 0x80 ;  /* 0x0000008000008836 */ /* 0x000fe40000000000 */
[----:B0-----:R-:W-:-:S05]  /*af50*/  @!P0 IMAD.WIDE.U32 R2, R5, 0x8, R2 ;  /* 0x0000000805028825 */ /* 0x001fca00078e0002 */
[----:B------:R3:W-:Y:S02]  /*af60*/  @!P0 STG.E.64 desc[UR10][R2.64], RZ ;  /* 0x000000ff02008986 */ /* 0x0007e4000c101b0a */
.L_x_15472:
[----:B------:R-:W-:Y:S05]  /*af70*/  BSYNC.RECONVERGENT B0 ;  /* 0x0000000000007941 */ /* 0x000fea0003800200 */
.L_x_15465:
        /* <DEDUP_REMOVED lines=8> */
.L_x_15368:
        /* <DEDUP_REMOVED lines=59> */
.L_x_15476:
        /* <DEDUP_REMOVED lines=73> */
.L_x_15475:
        /* <DEDUP_REMOVED lines=54> */
.L_x_15477:
        /* <DEDUP_REMOVED lines=39> */
.L_x_15478:
        /* <DEDUP_REMOVED lines=21> */
.L_x_15474:
        /* <DEDUP_REMOVED lines=17> */
.L_x_15480:
        /* <DEDUP_REMOVED lines=27> */
.L_x_15479:
        /* <DEDUP_REMOVED lines=9> */
.L_x_15482:
        /* <DEDUP_REMOVED lines=27> */
.L_x_15481:
        /* <DEDUP_REMOVED lines=55> */
.L_x_15485:
        /* <DEDUP_REMOVED lines=72> */
.L_x_15484:
        /* <DEDUP_REMOVED lines=54> */
.L_x_15486:
        /* <DEDUP_REMOVED lines=42> */
.L_x_15487:
        /* <DEDUP_REMOVED lines=21> */
.L_x_15483:
        /* <DEDUP_REMOVED lines=14> */
.L_x_15489:
        /* <DEDUP_REMOVED lines=27> */
.L_x_15488:
        /* <DEDUP_REMOVED lines=9> */
.L_x_15491:
        /* <DEDUP_REMOVED lines=27> */
.L_x_15490:
        /* <DEDUP_REMOVED lines=55> */
.L_x_15494:
        /* <DEDUP_REMOVED lines=72> */
.L_x_15493:
        /* <DEDUP_REMOVED lines=54> */
.L_x_15495:
        /* <DEDUP_REMOVED lines=41> */
.L_x_15496:
        /* <DEDUP_REMOVED lines=21> */
.L_x_15492:
        /* <DEDUP_REMOVED lines=14> */
.L_x_15498:
        /* <DEDUP_REMOVED lines=27> */
.L_x_15497:
        /* <DEDUP_REMOVED lines=9> */
.L_x_15500:
        /* <DEDUP_REMOVED lines=27> */
.L_x_15499:
        /* <DEDUP_REMOVED lines=56> */
.L_x_15503:
        /* <DEDUP_REMOVED lines=73> */
.L_x_15502:
        /* <DEDUP_REMOVED lines=54> */
.L_x_15504:
        /* <DEDUP_REMOVED lines=38> */
.L_x_15505:
        /* <DEDUP_REMOVED lines=21> */
.L_x_15501:
        /* <DEDUP_REMOVED lines=16> */
.L_x_15507:
        /* <DEDUP_REMOVED lines=27> */
.L_x_15506:
        /* <DEDUP_REMOVED lines=9> */
.L_x_15509:
        /* <DEDUP_REMOVED lines=27> */
.L_x_15508:
        /* <DEDUP_REMOVED lines=50> */
.L_x_15512:
        /* <DEDUP_REMOVED lines=72> */
.L_x_15511:
        /* <DEDUP_REMOVED lines=54> */
.L_x_15513:
        /* <DEDUP_REMOVED lines=41> */
.L_x_15514:
        /* <DEDUP_REMOVED lines=21> */
.L_x_15510:
        /* <DEDUP_REMOVED lines=15> */
.L_x_15516:
        /* <DEDUP_REMOVED lines=27> */
.L_x_15515:
        /* <DEDUP_REMOVED lines=9> */
.L_x_15518:
        /* <DEDUP_REMOVED lines=27> */
.L_x_15517:
        /* <DEDUP_REMOVED lines=50> */
.L_x_15521:
        /* <DEDUP_REMOVED lines=72> */
.L_x_15520:
        /* <DEDUP_REMOVED lines=54> */
.L_x_15522:
        /* <DEDUP_REMOVED lines=41> */
.L_x_15523:
        /* <DEDUP_REMOVED lines=21> */
.L_x_15519:
        /* <DEDUP_REMOVED lines=15> */
.L_x_15525:
        /* <DEDUP_REMOVED lines=27> */
.L_x_15524:
        /* <DEDUP_REMOVED lines=9> */
.L_x_15527:
        /* <DEDUP_REMOVED lines=27> */
.L_x_15526:
        /* <DEDUP_REMOVED lines=50> */
.L_x_15530:
        /* <DEDUP_REMOVED lines=72> */
.L_x_15529:
        /* <DEDUP_REMOVED lines=54> */
.L_x_15531:
        /* <DEDUP_REMOVED lines=41> */
.L_x_15532:
        /* <DEDUP_REMOVED lines=21> */
.L_x_15528:
        /* <DEDUP_REMOVED lines=15> */
.L_x_15534:
        /* <DEDUP_REMOVED lines=27> */
.L_x_15533:
        /* <DEDUP_REMOVED lines=9> */
.L_x_15536:
        /* <DEDUP_REMOVED lines=27> */
.L_x_15535:
        /* <DEDUP_REMOVED lines=50> */
.L_x_15539:
        /* <DEDUP_REMOVED lines=71> */
.L_x_15538:
        /* <DEDUP_REMOVED lines=53> */
.L_x_15540:
        /* <DEDUP_REMOVED lines=37> */
.L_x_15541:
        /* <DEDUP_REMOVED lines=20> */
.L_x_15537:
        /* <DEDUP_REMOVED lines=15> */
.L_x_15543:
        /* <DEDUP_REMOVED lines=27> */
.L_x_15542:
[----:B------:R-:W-:Y:S05]  /*14cd0*/  BRA.U !UP1, `(.L_x_15544) ;  /* 0x0000000109787547 */ /* 0x000fea000b800000 */
[----:B------:R-:W-:Y:S01]  /*14ce0*/  BSSY.RECONVERGENT B0, `(.L_x_15544) ;  /* 0x000001d000007945 */ /* 0x000fe20003800200 */
[----:B------:R-:W-:Y:S02]  /*14cf0*/  IMAD.U32 R13, RZ, RZ, UR12 ;  /* 0x0000000cff0d7e24 */ /* 0x000fe4000f8e00ff */
[----:B------:R-:W-:-:S07]  /*14d00*/  IMAD.U32 R11, RZ, RZ, UR13 ;  /* 0x0000000dff0b7e24 */ /* 0x000fce000f8e00ff */
.L_x_15545:
        /* <DEDUP_REMOVED lines=27> */
.L_x_15544:
        /* <DEDUP_REMOVED lines=15> */
.L_x_15473:
        /* <DEDUP_REMOVED lines=19> */
.L_x_15549:
        /* <DEDUP_REMOVED lines=27> */
.L_x_15548:
[----:B------:R-:W-:Y:S01]  /*15290*/  BSSY.RECONVERGENT B0, `(.L_x_15550) ;  /* 0x0000021000007945 */ /* 0x000fe20003800200 */
[----:B------:R-:W-:Y:S02]  /*152a0*/  IMAD.U32 R38, RZ, RZ, UR16 ;  /* 0x00000010ff267e24 */ /* 0x000fe4000f8e00ff */
[----:B------:R-:W-:Y:S02]  /*152b0*/  IMAD.U32 R39, RZ, RZ, UR17 ;  /* 0x00000011ff277e24 */ /* 0x000fe4000f8e00ff */
[----:B------:R-:W-:Y:S02]  /*152c0*/  IMAD.U32 R30, RZ, RZ, UR14 ;  /* 0x0000000eff1e7e24 */ /* 0x000fe4000f8e00ff */
[----:B------:R-:W-:Y:S02]  /*152d0*/  IMAD.U32 R25, RZ, RZ, UR15 ;  /* 0x0000000fff197e24 */ /* 0x000fe4000f8e00ff */
[----:B------:R-:W-:Y:S02]  /*152e0*/  IMAD.U32 R31, RZ, RZ, UR14 ;  /* 0x0000000eff1f7e24 */ /* 0x000fe4000f8e00ff */
[----:B------:R-:W-:-:S07]  /*152f0*/  IMAD.U32 R32, RZ, RZ, UR15 ;  /* 0x0000000fff207e24 */ /* 0x000fce000f8e00ff */
.L_x_15551:
        /* <DEDUP_REMOVED lines=27> */
.L_x_15550:
        /* <DEDUP_REMOVED lines=29> */
.L_x_15553:
        /* <DEDUP_REMOVED lines=27> */
.L_x_15552:
[----:B------:R-:W-:Y:S01]  /*15830*/  BSSY.RECONVERGENT B0, `(.L_x_15554) ;  /* 0x0000021000007945 */ /* 0x000fe20003800200 */
[----:B------:R-:W-:Y:S02]  /*15840*/  IMAD.U32 R38, RZ, RZ, UR16 ;  /* 0x00000010ff267e24 */ /* 0x000fe4000f8e00ff */
[----:B------:R-:W-:Y:S02]  /*15850*/  IMAD.U32 R37, RZ, RZ, UR17 ;  /* 0x00000011ff257e24 */ /* 0x000fe4000f8e00ff */
[----:B------:R-:W-:Y:S02]  /*15860*/  IMAD.U32 R27, RZ, RZ, UR14 ;  /* 0x0000000eff1b7e24 */ /* 0x000fe4000f8e00ff */
[----:B------:R-:W-:Y:S02]  /*15870*/  IMAD.U32 R25, RZ, RZ, UR15 ;  /* 0x0000000fff197e24 */ /* 0x000fe4000f8e00ff */
[----:B------:R-:W-:Y:S02]  /*15880*/  IMAD.U32 R33, RZ, RZ, UR14 ;  /* 0x0000000eff217e24 */ /* 0x000fe4000f8e00ff */
[----:B------:R-:W-:-:S07]  /*15890*/  IMAD.U32 R35, RZ, RZ, UR15 ;  /* 0x0000000fff237e24 */ /* 0x000fce000f8e00ff */
.L_x_15555:
        /* <DEDUP_REMOVED lines=27> */
.L_x_15554:
        /* <DEDUP_REMOVED lines=26> */
.L_x_15557:
        /* <DEDUP_REMOVED lines=27> */
.L_x_15556:
[----:B------:R-:W-:Y:S01]  /*15da0*/  BSSY.RECONVERGENT B0, `(.L_x_15558) ;  /* 0x0000021000007945 */ /* 0x000fe20003800200 */
[----:B------:R-:W-:Y:S02]  /*15db0*/  IMAD.U32 R34, RZ, RZ, UR16 ;  /* 0x00000010ff227e24 */ /* 0x000fe4000f8e00ff */
[----:B------:R-:W-:Y:S02]  /*15dc0*/  IMAD.U32 R37, RZ, RZ, UR17 ;  /* 0x00000011ff257e24 */ /* 0x000fe4000f8e00ff */
[----:B------:R-:W-:Y:S02]  /*15dd0*/  IMAD.U32 R35, RZ, RZ, UR14 ;  /* 0x0000000eff237e24 */ /* 0x000fe4000f8e00ff */
[----:B------:R-:W-:Y:S02]  /*15de0*/  IMAD.U32 R21, RZ, RZ, UR15 ;  /* 0x0000000fff157e24 */ /* 0x000fe4000f8e00ff */
[----:B------:R-:W-:Y:S02]  /*15df0*/  IMAD.U32 R32, RZ, RZ, UR14 ;  /* 0x0000000eff207e24 */ /* 0x000fe4000f8e00ff */
[----:B------:R-:W-:-:S07]  /*15e00*/  IMAD.U32 R33, RZ, RZ, UR15 ;  /* 0x0000000fff217e24 */ /* 0x000fce000f8e00ff */
.L_x_15559:
        /* <DEDUP_REMOVED lines=27> */
.L_x_15558:
        /* <DEDUP_REMOVED lines=26> */
.L_x_15561:
        /* <DEDUP_REMOVED lines=27> */
.L_x_15560:
[----:B------:R-:W-:Y:S01]  /*16310*/  BSSY.RECONVERGENT B0, `(.L_x_15562) ;  /* 0x0000021000007945 */ /* 0x000fe20003800200 */
[----:B------:R-:W-:Y:S02]  /*16320*/  IMAD.U32 R35, RZ, RZ, UR16 ;  /* 0x00000010ff237e24 */ /* 0x000fe4000f8e00ff */
[----:B------:R-:W-:Y:S02]  /*16330*/  IMAD.U32 R32, RZ, RZ, UR17 ;  /* 0x00000011ff207e24 */ /* 0x000fe4000f8e00ff */
[----:B------:R-:W-:Y:S02]  /*16340*/  IMAD.U32 R33, RZ, RZ, UR14 ;  /* 0x0000000eff217e24 */ /* 0x000fe4000f8e00ff */
[----:B------:R-:W-:Y:S02]  /*16350*/  IMAD.U32 R21, RZ, RZ, UR15 ;  /* 0x0000000fff157e24 */ /* 0x000fe4000f8e00ff */
[----:B------:R-:W-:Y:S02]  /*16360*/  IMAD.U32 R29, RZ, RZ, UR14 ;  /* 0x0000000eff1d7e24 */ /* 0x000fe4000f8e00ff */
[----:B------:R-:W-:-:S07]  /*16370*/  IMAD.U32 R31, RZ, RZ, UR15 ;  /* 0x0000000fff1f7e24 */ /* 0x000fce000f8e00ff */
.L_x_15563:
        /* <DEDUP_REMOVED lines=27> */
.L_x_15562:
        /* <DEDUP_REMOVED lines=26> */
.L_x_15565:
        /* <DEDUP_REMOVED lines=27> */
.L_x_15564:
[----:B------:R-:W-:Y:S01]  /*16880*/  BSSY.RECONVERGENT B0, `(.L_x_15566) ;  /* 0x0000021000007945 */ /* 0x000fe20003800200 */
[----:B------:R-:W-:Y:S02]  /*16890*/  IMAD.U32 R32, RZ, RZ, UR16 ;  /* 0x00000010ff207e24 */ /* 0x000fe4000f8e00ff */
[----:B------:R-:W-:Y:S02]  /*168a0*/  IMAD.U32 R31, RZ, RZ, UR17 ;  /* 0x00000011ff1f7e24 */ /* 0x000fe4000f8e00ff */
[----:B------:R-:W-:Y:S02]  /*168b0*/  IMAD.U32 R29, RZ, RZ, UR14 ;  /* 0x0000000eff1d7e24 */ /* 0x000fe4000f8e00ff */
[----:B------:R-:W-:Y:S02]  /*168c0*/  IMAD.U32 R17, RZ, RZ, UR15 ;  /* 0x0000000fff117e24 */ /* 0x000fe4000f8e00ff */
[----:B------:R-:W-:Y:S02]  /*168d0*/  IMAD.U32 R30, RZ, RZ, UR14 ;  /* 0x0000000eff1e7e24 */ /* 0x000fe4000f8e00ff */
[----:B------:R-:W-:-:S07]  /*168e0*/  IMAD.U32 R27, RZ, RZ, UR15 ;  /* 0x0000000fff1b7e24 */ /* 0x000fce000f8e00ff */
.L_x_15567:
        /* <DEDUP_REMOVED lines=27> */
.L_x_15566:
        /* <DEDUP_REMOVED lines=26> */
.L_x_15569:
        /* <DEDUP_REMOVED lines=27> */
.L_x_15568:
[----:B------:R-:W-:Y:S01]  /*16df0*/  BSSY.RECONVERGENT B0, `(.L_x_15570) ;  /* 0x0000021000007945 */ /* 0x000fe20003800200 */
[----:B------:R-:W-:Y:S02]  /*16e00*/  IMAD.U32 R28, RZ, RZ, UR16 ;  /* 0x00000010ff1c7e24 */ /* 0x000fe4000f8e00ff */
[----:B------:R-:W-:Y:S02]  /*16e10*/  IMAD.U32 R31, RZ, RZ, UR17 ;  /* 0x00000011ff1f7e24 */ /* 0x000fe4000f8e00ff */
[----:B------:R-:W-:Y:S02]  /*16e20*/  IMAD.U32 R27, RZ, RZ, UR14 ;  /* 0x0000000eff1b7e24 */ /* 0x000fe4000f8e00ff */
[----:B------:R-:W-:Y:S02]  /*16e30*/  IMAD.U32 R29, RZ, RZ, UR15 ;  /* 0x0000000fff1d7e24 */ /* 0x000fe4000f8e00ff */
[----:B------:R-:W-:Y:S02]  /*16e40*/  IMAD.U32 R26, RZ, RZ, UR14 ;  /* 0x0000000eff1a7e24 */ /* 0x000fe4000f8e00ff */
[----:B------:R-:W-:-:S07]  /*16e50*/  IMAD.U32 R25, RZ, RZ, UR15 ;  /* 0x0000000fff197e24 */ /* 0x000fce000f8e00ff */
.L_x_15571:
        /* <DEDUP_REMOVED lines=27> */
.L_x_15570:
        /* <DEDUP_REMOVED lines=26> */
.L_x_15573:
        /* <DEDUP_REMOVED lines=27> */
.L_x_15572:
[----:B------:R-:W-:Y:S01]  /*17360*/  BSSY.RECONVERGENT B0, `(.L_x_15574) ;  /* 0x0000021000007945 */ /* 0x000fe20003800200 */
[----:B------:R-:W-:Y:S02]  /*17370*/  IMAD.U32 R29, RZ, RZ, UR16 ;  /* 0x00000010ff1d7e24 */ /* 0x000fe4000f8e00ff */
[----:B------:R-:W-:Y:S02]  /*17380*/  IMAD.U32 R24, RZ, RZ, UR17 ;  /* 0x00000011ff187e24 */ /* 0x000fe4000f8e00ff */
[----:B------:R-:W-:Y:S02]  /*17390*/  IMAD.U32 R25, RZ, RZ, UR14 ;  /* 0x0000000eff197e24 */ /* 0x000fe4000f8e00ff */
[----:B------:R-:W-:Y:S02]  /*173a0*/  IMAD.U32 R27, RZ, RZ, UR15 ;  /* 0x0000000fff1b7e24 */ /* 0x000fe4000f8e00ff */
[----:B------:R-:W-:Y:S02]  /*173b0*/  IMAD.U32 R23, RZ, RZ, UR14 ;  /* 0x0000000eff177e24 */ /* 0x000fe4000f8e00ff */
[----:B------:R-:W-:-:S07]  /*173c0*/  IMAD.U32 R22, RZ, RZ, UR15 ;  /* 0x0000000fff167e24 */ /* 0x000fce000f8e00ff */
.L_x_15575:
        /* <DEDUP_REMOVED lines=27> */
.L_x_15574:
        /* <DEDUP_REMOVED lines=26> */
.L_x_15577:
        /* <DEDUP_REMOVED lines=27> */
.L_x_15576:
[----:B------:R-:W-:Y:S01]  /*178d0*/  BSSY.RECONVERGENT B0, `(.L_x_15578) ;  /* 0x000001d000007945 */ /* 0x000fe20003800200 */
[----:B------:R-:W-:Y:S02]  /*178e0*/  IMAD.U32 R15, RZ, RZ, UR14 ;  /* 0x0000000eff0f7e24 */ /* 0x000fe4000f8e00ff */
[----:B------:R-:W-:-:S07]  /*178f0*/  IMAD.U32 R17, RZ, RZ, UR15 ;  /* 0x0000000fff117e24 */ /* 0x000fce000f8e00ff */
.L_x_15579:
        /* <DEDUP_REMOVED lines=27> */
.L_x_15578:
        /* <DEDUP_REMOVED lines=15> */
.L_x_15547:
        /* <DEDUP_REMOVED lines=66> */
.L_x_15546:
        /* <DEDUP_REMOVED lines=9> */
.L_x_15580:
        /* <DEDUP_REMOVED lines=11> */
.L_x_19087:


//--------------------- .text._ZN2at6native29vectorized_elementwise_kernelILi8EZZNS0_73_GLOBAL__N__c8866d80_35_SparseBinaryOpIntersectionKernel_cu_b2145a98_327142_sparse_binary_op_intersection_kernel_implINS2_18CUDAKernelLauncherENS2_36CUDAValueSelectionIntersectionKernelINS2_5MulOpEEElLl0EEEvRNS_6TensorERKS8_SB_RKSt6vectorIlSaIlEERKSt8optionalIS8_ESK_bbENKUlvE3_clEvEUllE_St5arrayIPcLm2EEEEviT0_T1_ --------------------------
	.section	.text._ZN2at6native29vectorized_elementwise_kernelILi8EZZNS0_73_GLOBAL__N__c8866d80_35_SparseBinaryOpIntersectionKernel_cu_b2145a98_327142_sparse_binary_op_intersection_kernel_implINS2_18CUDAKernelLauncherENS2_36CUDAValueSelectionIntersectionKernelINS2_5MulOpEEElLl0EEEvRNS_6TensorERKS8_SB_RKSt6vectorIlSaIlEERKSt8optionalIS8_ESK_bbENKUlvE3_clEvEUllE_St5arrayIPcLm2EEEEviT0_T1_,"ax",@progbits
	.align	128
        .global         _ZN2at6native29vectorized_elementwise_kernelILi8EZZNS0_73_GLOBAL__N__c8866d80_35_SparseBinaryOpIntersectionKernel_cu_b2145a98_327142_sparse_binary_op_intersection_kernel_implINS2_18CUDAKernelLauncherENS2_36CUDAValueSelectionIntersectionKernelINS2_5MulOpEEElLl0EEEvRNS_6TensorERKS8_SB_RKSt6vectorIlSaIlEERKSt8optionalIS8_ESK_bbENKUlvE3_clEvEUllE_St5arrayIPcLm2EEEEviT0_T1_
        .type           _ZN2at6native29vectorized_elementwise_kernelILi8EZZNS0_73_GLOBAL__N__c8866d80_35_SparseBinaryOpIntersectionKernel_cu_b2145a98_327142_sparse_binary_op_intersection_kernel_implINS2_18CUDAKernelLauncherENS2_36CUDAValueSelectionIntersectionKernelINS2_5MulOpEEElLl0EEEvRNS_6TensorERKS8_SB_RKSt6vectorIlSaIlEERKSt8optionalIS8_ESK_bbENKUlvE3_clEvEUllE_St5arrayIPcLm2EEEEviT0_T1_,@function
        .size           _ZN2at6native29vectorized_elementwise_kernelILi8EZZNS0_73_GLOBAL__N__c8866d80_35_SparseBinaryOpIntersectionKernel_cu_b2145a98_327142_sparse_binary_op_intersection_kernel_implINS2_18CUDAKernelLauncherENS2_36CUDAValueSelectionIntersectionKernelINS2_5MulOpEEElLl0EEEvRNS_6TensorERKS8_SB_RKSt6vectorIlSaIlEERKSt8optionalIS8_ESK_bbENKUlvE3_clEvEUllE_St5arrayIPcLm2EEEEviT0_T1_,(.L_x_19088 - _ZN2at6native29vectorized_elementwise_kernelILi8EZZNS0_73_GLOBAL__N__c8866d80_35_SparseBinaryOpIntersectionKernel_cu_b2145a98_327142_sparse_binary_op_intersection_kernel_implINS2_18CUDAKernelLauncherENS2_36CUDAValueSelectionIntersectionKernelINS2_5MulOpEEElLl0EEEvRNS_6TensorERKS8_SB_RKSt6vectorIlSaIlEERKSt8optionalIS8_ESK_bbENKUlvE3_clEvEUllE_St5arrayIPcLm2EEEEviT0_T1_)
        .other          _ZN2at6native29vectorized_elementwise_kernelILi8EZZNS0_73_GLOBAL__N__c8866d80_35_SparseBinaryOpIntersectionKernel_cu_b2145a98_327142_sparse_binary_op_intersection_kernel_implINS2_18CUDAKernelLauncherENS2_36CUDAValueSelectionIntersectionKernelINS2_5MulOpEEElLl0EEEvRNS_6TensorERKS8_SB_RKSt6vectorIlSaIlEERKSt8optionalIS8_ESK_bbENKUlvE3_clEvEUllE_St5arrayIPcLm2EEEEviT0_T1_,@"STO_CUDA_ENTRY STV_DEFAULT"
_ZN2at6native29vectorized_elementwise_kernelILi8EZZNS0_73_GLOBAL__N__c8866d80_35_SparseBinaryOpIntersectionKernel_cu_b2145a98_327142_sparse_binary_op_intersection_kernel_implINS2_18CUDAKernelLauncherENS2_36CUDAValueSelectionIntersectionKernelINS2_5MulOpEEElLl0EEEvRNS_6TensorERKS8_SB_RKSt6vectorIlSaIlEERKSt8optionalIS8_ESK_bbENKUlvE3_clEvEUllE_St5arrayIPcLm2EEEEviT0_T1_:
.text._ZN2at6native29vectorized_elementwise_kernelILi8EZZNS0_73_GLOBAL__N__c8866d80_35_SparseBinaryOpIntersectionKernel_cu_b2145a98_327142_sparse_binary_op_intersection_kernel_implINS2_18CUDAKernelLauncherENS2_36CUDAValueSelectionIntersectionKernelINS2_5MulOpEEElLl0EEEvRNS_6TensorERKS8_SB_RKSt6vectorIlSaIlEERKSt8optionalIS8_ESK_bbENKUlvE3_clEvEUllE_St5arrayIPcLm2EEEEviT0_T1_:
        /* <DEDUP_REMOVED lines=86> */
.L_x_15584:
        /* <DEDUP_REMOVED lines=39> */
.L_x_15587:
        /* <DEDUP_REMOVED lines=72> */
.L_x_15586:
        /* <DEDUP_REMOVED lines=57> */
.L_x_15588:
        /* <DEDUP_REMOVED lines=37> */
.L_x_15589:
        /* <DEDUP_REMOVED lines=20> */
.L_x_15585:
        /* <DEDUP_REMOVED lines=13> */
.L_x_15591:
        /* <DEDUP_REMOVED lines=27> */
.L_x_15590:
[----:B------:R-:W-:Y:S05]  /*15f0*/  @!P0 BRA `(.L_x_15592) ;  /* 0x0000000000808947 */ /* 0x000fea0003800000 */
[----:B------:R-:W-:Y:S01]  /*1600*/  BSSY.RECONVERGENT B1, `(.L_x_15592) ;  /* 0x000001f000017945 */ /* 0x000fe20003800200 */
[----:B------:R-:W-:Y:S01]  /*1610*/  IMAD.MOV.U32 R24, RZ, RZ, R23 ;  /* 0x000000ffff187224 */ /* 0x000fe200078e0017 */
[----:B------:R-:W-:Y:S01]  /*1620*/  MOV R26, UR14 ;  /* 0x0000000e001a7c02 */ /* 0x000fe20008000f00 */
[----:B------:R-:W-:Y:S02]  /*1630*/  IMAD.MOV.U32 R25, RZ, RZ, R22 ;  /* 0x000000ffff197224 */ /* 0x000fe400078e0016 */
[----:B------:R-:W-:-:S07]  /*1640*/  IMAD.U32 R27, RZ, RZ, UR15 ;  /* 0x0000000fff1b7e24 */ /* 0x000fce000f8e00ff */
.L_x_15593:
        /* <DEDUP_REMOVED lines=27> */
.L_x_15592:
        /* <DEDUP_REMOVED lines=19> */
.L_x_15583:
[----:B------:R-:W-:Y:S05]  /*1930*/  BSYNC.RECONVERGENT B0 ;  /* 0x0000000000007941 */ /* 0x000fea0003800200 */
.L_x_15582:
        /* <DEDUP_REMOVED lines=15> */
.L_x_15596:
        /* <DEDUP_REMOVED lines=38> */
.L_x_15599:
        /* <DEDUP_REMOVED lines=72> */
.L_x_15598:
        /* <DEDUP_REMOVED lines=56> */
.L_x_15600:
        /* <DEDUP_REMOVED lines=37> */
.L_x_15601:
        /* <DEDUP_REMOVED lines=20> */
.L_x_15597:
        /* <DEDUP_REMOVED lines=15> */
.L_x_15603:
        /* <DEDUP_REMOVED lines=27> */
.L_x_15602:
[----:B------:R-:W-:Y:S05]  /*2ac0*/  @!P0 BRA `(.L_x_15604) ;  /* 0x0000000000808947 */ /* 0x000fea0003800000 */
[----:B------:R-:W-:Y:S01]  /*2ad0*/  BSSY.RECONVERGENT B1, `(.L_x_15604) ;  /* 0x000001f000017945 */ /* 0x000fe20003800200 */
[----:B------:R-:W-:Y:S01]  /*2ae0*/  IMAD.MOV.U32 R24, RZ, RZ, R23 ;  /* 0x000000ffff187224 */ /* 0x000fe200078e0017 */
[----:B------:R-:W-:Y:S01]  /*2af0*/  MOV R25, R21 ;  /* 0x0000001500197202 */ /* 0x000fe20000000f00 */
[----:B------:R-:W-:Y:S02]  /*2b00*/  IMAD.U32 R31, RZ, RZ, UR14 ;  /* 0x0000000eff1f7e24 */ /* 0x000fe4000f8e00ff */
[----:B------:R-:W-:-:S07]  /*2b10*/  IMAD.U32 R32, RZ, RZ, UR15 ;  /* 0x0000000fff207e24 */ /* 0x000fce000f8e00ff */
.L_x_15605:
        /* <DEDUP_REMOVED lines=27> */
.L_x_15604:
        /* <DEDUP_REMOVED lines=19> */
.L_x_15595:
[----:B------:R-:W-:Y:S05]  /*2e00*/  BSYNC.RECONVERGENT B0 ;  /* 0x0000000000007941 */ /* 0x000fea0003800200 */
.L_x_15594:
        /* <DEDUP_REMOVED lines=12> */
.L_x_15608:
        /* <DEDUP_REMOVED lines=40> */
.L_x_15611:
        /* <DEDUP_REMOVED lines=73> */
.L_x_15610:
        /* <DEDUP_REMOVED lines=56> */
.L_x_15612:
        /* <DEDUP_REMOVED lines=37> */
.L_x_15613:
        /* <DEDUP_REMOVED lines=20> */
.L_x_15609:
        /* <DEDUP_REMOVED lines=15> */
.L_x_15615:
        /* <DEDUP_REMOVED lines=27> */
.L_x_15614:
[----:B------:R-:W-:Y:S05]  /*3f90*/  @!P0 BRA `(.L_x_15616) ;  /* 0x0000000000808947 */ /* 0x000fea0003800000 */
[----:B------:R-:W-:Y:S01]  /*3fa0*/  BSSY.RECONVERGENT B1, `(.L_x_15616) ;  /* 0x000001f000017945 */ /* 0x000fe20003800200 */
[----:B------:R-:W-:Y:S02]  /*3fb0*/  IMAD.MOV.U32 R29, RZ, RZ, R23 ;  /* 0x000000ffff1d7224 */ /* 0x000fe400078e0017 */
[----:B------:R-:W-:Y:S02]  /*3fc0*/  IMAD.MOV.U32 R31, RZ, RZ, R19 ;  /* 0x000000ffff1f7224 */ /* 0x000fe400078e0013 */
[----:B------:R-:W-:Y:S02]  /*3fd0*/  IMAD.U32 R33, RZ, RZ, UR14 ;  /* 0x0000000eff217e24 */ /* 0x000fe4000f8e00ff */
[----:B------:R-:W-:-:S07]  /*3fe0*/  IMAD.U32 R32, RZ, RZ, UR15 ;  /* 0x0000000fff207e24 */ /* 0x000fce000f8e00ff */
.L_x_15617:
        /* <DEDUP_REMOVED lines=27> */
.L_x_15616:
        /* <DEDUP_REMOVED lines=19> */
.L_x_15607:
[----:B------:R-:W-:Y:S05]  /*42d0*/  BSYNC.RECONVERGENT B0 ;  /* 0x0000000000007941 */ /* 0x000fea0003800200 */
.L_x_15606:
        /* <DEDUP_REMOVED lines=12> */
.L_x_15620:
        /* <DEDUP_REMOVED lines=41> */
.L_x_15623:
        /* <DEDUP_REMOVED lines=73> */
.L_x_15622:
        /* <DEDUP_REMOVED lines=55> */
.L_x_15624:
        /* <DEDUP_REMOVED lines=41> */
.L_x_15625:
        /* <DEDUP_REMOVED lines=21> */
.L_x_15621:
        /* <DEDUP_REMOVED lines=15> */
.L_x_15627:
        /* <DEDUP_REMOVED lines=27> */
.L_x_15626:
[----:B------:R-:W-:Y:S05]  /*54b0*/  @!P0 BRA `(.L_x_15628) ;  /* 0x0000000000808947 */ /* 0x000fea0003800000 */
[----:B------:R-:W-:Y:S01]  /*54c0*/  BSSY.RECONVERGENT B1, `(.L_x_15628) ;  /* 0x000001f000017945 */ /* 0x000fe20003800200 */
[----:B------:R-:W-:Y:S02]  /*54d0*/  IMAD.MOV.U32 R29, RZ, RZ, R21 ;  /* 0x000000ffff1d7224 */ /* 0x000fe400078e0015 */
[----:B------:R-:W-:Y:S02]  /*54e0*/  IMAD.MOV.U32 R31, RZ, RZ, R17 ;  /* 0x000000ffff1f7224 */ /* 0x000fe400078e0011 */
[----:B------:R-:W-:Y:S02]  /*54f0*/  IMAD.U32 R33, RZ, RZ, UR14 ;  /* 0x0000000eff217e24 */ /* 0x000fe4000f8e00ff */
[----:B------:R-:W-:-:S07]  /*5500*/  IMAD.U32 R32, RZ, RZ, UR15 ;  /* 0x0000000fff207e24 */ /* 0x000fce000f8e00ff */
.L_x_15629:
        /* <DEDUP_REMOVED lines=27> */
.L_x_15628:
        /* <DEDUP_REMOVED lines=19> */
.L_x_15619:
[----:B0-----:R-:W-:Y:S05]  /*57f0*/  BSYNC.RECONVERGENT B0 ;  /* 0x0000000000007941 */ /* 0x001fea0003800200 */
.L_x_15618:
        /* <DEDUP_REMOVED lines=12> */
.L_x_15632:
        /* <DEDUP_REMOVED lines=41> */
.L_x_15635:
        /* <DEDUP_REMOVED lines=73> */
.L_x_15634:
        /* <DEDUP_REMOVED lines=55> */
.L_x_15636:
        /* <DEDUP_REMOVED lines=41> */
.L_x_15637:
        /* <DEDUP_REMOVED lines=21> */
.L_x_15633:
        /* <DEDUP_REMOVED lines=15> */
.L_x_15639:
        /* <DEDUP_REMOVED lines=27> */
.L_x_15638:
[----:B------:R-:W-:Y:S05]  /*69d0*/  @!P0 BRA `(.L_x_15640) ;  /* 0x0000000000808947 */ /* 0x000fea0003800000 */
[----:B------:R-:W-:Y:S01]  /*69e0*/  BSSY.RECONVERGENT B1, `(.L_x_15640) ;  /* 0x000001f000017945 */ /* 0x000fe20003800200 */
[----:B------:R-:W-:Y:S01]  /*69f0*/  IMAD.MOV.U32 R27, RZ, RZ, R21 ;  /* 0x000000ffff1b7224 */ /* 0x000fe200078e0015 */
[----:B------:R-:W-:Y:S01]  /*6a00*/  MOV R31, UR14 ;  /* 0x0000000e001f7c02 */ /* 0x000fe20008000f00 */
[----:B------:R-:W-:Y:S02]  /*6a10*/  IMAD.MOV.U32 R29, RZ, RZ, R19 ;  /* 0x000000ffff1d7224 */ /* 0x000fe400078e0013 */
[----:B------:R-:W-:-:S07]  /*6a20*/  IMAD.U32 R30, RZ, RZ, UR15 ;  /* 0x0000000fff1e7e24 */ /* 0x000fce000f8e00ff */
.L_x_15641:
        /* <DEDUP_REMOVED lines=27> */
.L_x_15640:
        /* <DEDUP_REMOVED lines=19> */
.L_x_15631:
[----:B0-----:R-:W-:Y:S05]  /*6d10*/  BSYNC.RECONVERGENT B0 ;  /* 0x0000000000007941 */ /* 0x001fea0003800200 */
.L_x_15630:
        /* <DEDUP_REMOVED lines=12> */
.L_x_15644:
        /* <DEDUP_REMOVED lines=41> */
.L_x_15647:
        /* <DEDUP_REMOVED lines=73> */
.L_x_15646:
        /* <DEDUP_REMOVED lines=55> */
.L_x_15648:
        /* <DEDUP_REMOVED lines=41> */
.L_x_15649:
        /* <DEDUP_REMOVED lines=21> */
.L_x_15645:
        /* <DEDUP_REMOVED lines=15> */
.L_x_15651:
        /* <DEDUP_REMOVED lines=27> */
.L_x_15650:
[----:B------:R-:W-:Y:S05]  /*7ef0*/  @!P0 BRA `(.L_x_15652) ;  /* 0x0000000000808947 */ /* 0x000fea0003800000 */
[----:B------:R-:W-:Y:S01]  /*7f00*/  BSSY.RECONVERGENT B1, `(.L_x_15652) ;  /* 0x000001f000017945 */ /* 0x000fe20003800200 */
[----:B------:R-:W-:Y:S02]  /*7f10*/  IMAD.MOV.U32 R27, RZ, RZ, R19 ;  /* 0x000000ffff1b7224 */ /* 0x000fe400078e0013 */
[----:B------:R-:W-:Y:S02]  /*7f20*/  IMAD.MOV.U32 R29, RZ, RZ, R17 ;  /* 0x000000ffff1d7224 */ /* 0x000fe400078e0011 */
[----:B------:R-:W-:Y:S02]  /*7f30*/  IMAD.U32 R31, RZ, RZ, UR14 ;  /* 0x0000000eff1f7e24 */ /* 0x000fe4000f8e00ff */
[----:B------:R-:W-:-:S07]  /*7f40*/  IMAD.U32 R30, RZ, RZ, UR15 ;  /* 0x0000000fff1e7e24 */ /* 0x000fce000f8e00ff */
.L_x_15653:
        /* <DEDUP_REMOVED lines=27> */
.L_x_15652:
        /* <DEDUP_REMOVED lines=19> */
.L_x_15643:
[----:B0-----:R-:W-:Y:S05]  /*8230*/  BSYNC.RECONVERGENT B0 ;  /* 0x0000000000007941 */ /* 0x001fea0003800200 */
.L_x_15642:
        /* <DEDUP_REMOVED lines=12> */
.L_x_15656:
        /* <DEDUP_REMOVED lines=41> */
.L_x_15659:
        /* <DEDUP_REMOVED lines=72> */
.L_x_15658:
        /* <DEDUP_REMOVED lines=55> */
.L_x_15660:
        /* <DEDUP_REMOVED lines=41> */
.L_x_15661:
        /* <DEDUP_REMOVED lines=21> */
.L_x_15657:
        /* <DEDUP_REMOVED lines=15> */
.L_x_15663:
        /* <DEDUP_REMOVED lines=27> */
.L_x_15662:
[----:B------:R-:W-:Y:S05]  /*9400*/  @!P0 BRA `(.L_x_15664) ;  /* 0x0000000000808947 */ /* 0x000fea0003800000 */
[----:B------:R-:W-:Y:S01]  /*9410*/  BSSY.RECONVERGENT B1, `(.L_x_15664) ;  /* 0x000001f000017945 */ /* 0x000fe20003800200 */
[----:B------:R-:W-:Y:S02]  /*9420*/  IMAD.MOV.U32 R25, RZ, RZ, R17 ;  /* 0x000000ffff197224 */ /* 0x000fe400078e0011 */
[----:B------:R-:W-:Y:S02]  /*9430*/  IMAD.MOV.U32 R27, RZ, RZ, R15 ;  /* 0x000000ffff1b7224 */ /* 0x000fe400078e000f */
[----:B------:R-:W-:Y:S02]  /*9440*/  IMAD.U32 R29, RZ, RZ, UR14 ;  /* 0x0000000eff1d7e24 */ /* 0x000fe4000f8e00ff */
[----:B------:R-:W-:-:S07]  /*9450*/  IMAD.U32 R28, RZ, RZ, UR15 ;  /* 0x0000000fff1c7e24 */ /* 0x000fce000f8e00ff */
.L_x_15665:
        /* <DEDUP_REMOVED lines=27> */
.L_x_15664:
        /* <DEDUP_REMOVED lines=19> */
.L_x_15655:
[----:B0-----:R-:W-:Y:S05]  /*9740*/  BSYNC.RECONVERGENT B0 ;  /* 0x0000000000007941 */ /* 0x001fea0003800200 */
.L_x_15654:
        /* <DEDUP_REMOVED lines=12> */
.L_x_15668:
        /* <DEDUP_REMOVED lines=41> */
.L_x_15671:
        /* <DEDUP_REMOVED lines=73> */
.L_x_15670:
        /* <DEDUP_REMOVED lines=55> */
.L_x_15672:
        /* <DEDUP_REMOVED lines=41> */
.L_x_15673:
        /* <DEDUP_REMOVED lines=21> */
.L_x_15669:
        /* <DEDUP_REMOVED lines=15> */
.L_x_15675:
        /* <DEDUP_REMOVED lines=27> */
.L_x_15674:
[----:B------:R-:W-:Y:S05]  /*a920*/  @!P0 BRA `(.L_x_15676) ;  /* 0x0000000000708947 */ /* 0x000fea0003800000 */
[----:B------:R-:W-:Y:S01]  /*a930*/  BSSY.RECONVERGENT B1, `(.L_x_15676) ;  /* 0x000001b000017945 */ /* 0x000fe20003800200 */
.L_x_15677:
        /* <DEDUP_REMOVED lines=27> */
.L_x_15676:
        /* <DEDUP_REMOVED lines=19> */
.L_x_15667:
[----:B0-----:R-:W-:Y:S05]  /*ac20*/  BSYNC.RECONVERGENT B0 ;  /* 0x0000000000007941 */ /* 0x001fea0003800200 */
.L_x_15666:
        /* <DEDUP_REMOVED lines=16> */
.L_x_15680:
[----:B------:R-:W-:-:S13]  /*ad30*/  ISETP.GE.U32.AND P0, PT, R0, UR7, PT ;  /* 0x0000000700007c0c */ /* 0x000fda000bf06070 */
[----:B------:R-:W-:Y:S05]  /*ad40*/  @P0 BRA `(.L_x_15682) ;  /* 0x0000000000300947 */ /* 0x000fea0003800000 */
[----:B01----:R-:W0:Y:S01]  /*ad50*/  LDC.64 R2, c[0x0][0x3e0] ;  /* 0x0000f800ff027b82 */ /* 0x003e220000000a00 */
[C---:B------:R-:W-:Y:S02]  /*ad60*/  VIADD R5, R0.reuse, UR6 ;  /* 0x0000000600057c36 */ /* 0x040fe40008000000 */
[----:B------:R-:W-:Y:S02]  /*ad70*/  VIADD R0, R0, 0x80 ;  /* 0x0000008000007836 */ /* 0x000fe40000000000 */
[----:B0-----:R-:W-:-:S05]  /*ad80*/  IMAD.WIDE.U32 R2, R5, 0x8, R2 ;  /* 0x0000000805027825 */ /* 0x001fca00078e0002 */
[----:B------:R1:W-:Y:S02]  /*ad90*/  STG.E.64 desc[UR10][R2.64], RZ ;  /* 0x000000ff02007986 */ /* 0x0003e4000c101b0a */
.L_x_15681:
[----:B------:R-:W-:-:S13]  /*ada0*/  ISETP.GE.U32.AND P0, PT, R0, UR7, PT ;  /* 0x0000000700007c0c */ /* 0x000fda000bf06070 */
[----:B------:R-:W-:Y:S05]  /*adb0*/  @P0 BRA `(.L_x_15683) ;  /* 0x0000000000300947 */ /* 0x000fea0003800000 */
[----:B01----:R-:W0:Y:S01]  /*adc0*/  LDC.64 R2, c[0x0][0x3e0] ;  /* 0x0000f800ff027b82 */ /* 0x003e220000000a00 */
[C---:B------:R-:W-:Y:S01]  /*add0*/  IADD3 R5, PT, PT, R0.reuse, UR6, RZ ;  /* 0x0000000600057c10 */ /* 0x040fe2000fffe0ff */
[----:B------:R-:W-:-:S04]  /*ade0*/  VIADD R0, R0, 0x80 ;  /* 0x0000008000007836 */ /* 0x000fc80000000000 */
[----:B0-----:R-:W-:-:S05]  /*adf0*/  IMAD.WIDE.U32 R2, R5, 0x8, R2 ;  /* 0x0000000805027825 */ /* 0x001fca00078e0002 */
[----:B------:R2:W-:Y:S02]  /*ae00*/  STG.E.64 desc[UR10][R2.64], RZ ;  /* 0x000000ff02007986 */ /* 0x0005e4000c101b0a */
.L_x_15682:
[----:B------:R-:W-:-:S13]  /*ae10*/  ISETP.GE.U32.AND P0, PT, R0, UR7, PT ;  /* 0x0000000700007c0c */ /* 0x000fda000bf06070 */
[----:B------:R-:W-:Y:S05]  /*ae20*/  @P0 BRA `(.L_x_15684) ;  /* 0x0000000000340947 */ /* 0x000fea0003800000 */
[----:B012---:R-:W0:Y:S01]  /*ae30*/  LDC.64 R2, c[0x0][0x3e0] ;  /* 0x0000f800ff027b82 */ /* 0x007e220000000a00 */
[C---:B------:R-:W-:Y:S02]  /*ae40*/  VIADD R5, R0.reuse, UR6 ;  /* 0x0000000600057c36 */ /* 0x040fe40008000000 */
[----:B------:R-:W-:Y:S02]  /*ae50*/  VIADD R0, R0, 0x80 ;  /* 0x0000008000007836 */ /* 0x000fe40000000000 */
[----:B0-----:R-:W-:-:S05]  /*ae60*/  IMAD.WIDE.U32 R2, R5, 0x8, R2 ;  /* 0x0000000805027825 */ /* 0x001fca00078e0002 */
[----:B------:R2:W-:Y:S02]  /*ae70*/  STG.E.64 desc[UR10][R2.64], RZ ;  /* 0x000000ff02007986 */ /* 0x0005e4000c101b0a */
.L_x_15683:
        /* <DEDUP_REMOVED lines=8> */
.L_x_15684:
[----:B------:R-:W-:Y:S05]  /*af00*/  BSYNC.RELIABLE B1 ;  /* 0x0000000000017941 */ /* 0x000fea0003800100 */
.L_x_15679:
[----:B------:R-:W-:-:S13]  /*af10*/  ISETP.GE.U32.AND P0, PT, R0, UR7, PT ;  /* 0x0000000700007c0c */ /* 0x000fda000bf06070 */
[----:B0123--:R-:W0:Y:S01]  /*af20*/  @!P0 LDC.64 R2, c[0x0][0x3e0] ;  /* 0x0000f800ff028b82 */ /* 0x00fe220000000a00 */
[C---:B------:R-:W-:Y:S02]  /*af30*/  @!P0 VIADD R5, R0.reuse, UR6 ;  /* 0x0000000600058c36 */ /* 0x040fe40008000000 */
[----:B------:R-:W-:Y:S02]  /*af40*/  @!P0 VIADD R0, R0, 0x80 ;  /* 0x0000008000008836 */ /* 0x000fe40000000000 */
[----:B0-----:R-:W-:-:S05]  /*af50*/  @!P0 IMAD.WIDE.U32 R2, R5, 0x8, R2 ;  /* 0x0000000805028825 */ /* 0x001fca00078e0002 */
[----:B------:R3:W-:Y:S02]  /*af60*/  @!P0 STG.E.64 desc[UR10][R2.64], RZ ;  /* 0x000000ff02008986 */ /* 0x0007e4000c101b0a */
.L_x_15685:
[----:B------:R-:W-:Y:S05]  /*af70*/  BSYNC.RECONVERGENT B0 ;  /* 0x0000000000007941 */ /* 0x000fea0003800200 */
.L_x_15678:
        /* <DEDUP_REMOVED lines=8> */
.L_x_15581:
        /* <DEDUP_REMOVED lines=59> */
.L_x_15689:
        /* <DEDUP_REMOVED lines=73> */
.L_x_15688:
        /* <DEDUP_REMOVED lines=54> */
.L_x_15690:
        /* <DEDUP_REMOVED lines=39> */
.L_x_15691:
        /* <DEDUP_REMOVED lines=21> */
.L_x_15687:
        /* <DEDUP_REMOVED lines=17> */
.L_x_15693:
        /* <DEDUP_REMOVED lines=27> */
.L_x_15692:
        /* <DEDUP_REMOVED lines=9> */
.L_x_15695:
        /* <DEDUP_REMOVED lines=27> */
.L_x_15694:
        /* <DEDUP_REMOVED lines=55> */
.L_x_15698:
        /* <DEDUP_REMOVED lines=72> */
.L_x_15697:
        /* <DEDUP_REMOVED lines=54> */
.L_x_15699:
        /* <DEDUP_REMOVED lines=42> */
.L_x_15700:
        /* <DEDUP_REMOVED lines=21> */
.L_x_15696:
        /* <DEDUP_REMOVED lines=14> */
.L_x_15702:
        /* <DEDUP_REMOVED lines=27> */
.L_x_15701:
        /* <DEDUP_REMOVED lines=9> */
.L_x_15704:
        /* <DEDUP_REMOVED lines=27> */
.L_x_15703:
        /* <DEDUP_REMOVED lines=55> */
.L_x_15707:
        /* <DEDUP_REMOVED lines=72> */
.L_x_15706:
        /* <DEDUP_REMOVED lines=54> */
.L_x_15708:
        /* <DEDUP_REMOVED lines=41> */
.L_x_15709:
        /* <DEDUP_REMOVED lines=21> */
.L_x_15705:
        /* <DEDUP_REMOVED lines=14> */
.L_x_15711:
        /* <DEDUP_REMOVED lines=27> */
.L_x_15710:
        /* <DEDUP_REMOVED lines=9> */
.L_x_15713:
        /* <DEDUP_REMOVED lines=27> */
.L_x_15712:
        /* <DEDUP_REMOVED lines=56> */
.L_x_15716:
        /* <DEDUP_REMOVED lines=73> */
.L_x_15715:
        /* <DEDUP_REMOVED lines=54> */
.L_x_15717:
        /* <DEDUP_REMOVED lines=38> */
.L_x_15718:
        /* <DEDUP_REMOVED lines=21> */
.L_x_15714:
        /* <DEDUP_REMOVED lines=16> */
.L_x_15720:
        /* <DEDUP_REMOVED lines=27> */
.L_x_15719:
        /* <DEDUP_REMOVED lines=9> */
.L_x_15722:
        /* <DEDUP_REMOVED lines=27> */
.L_x_15721:
        /* <DEDUP_REMOVED lines=50> */
.L_x_15725:
        /* <DEDUP_REMOVED lines=72> */
.L_x_15724:
        /* <DEDUP_REMOVED lines=54> */
.L_x_15726:
        /* <DEDUP_REMOVED lines=41> */
.L_x_15727:
        /* <DEDUP_REMOVED lines=21> */
.L_x_15723:
        /* <DEDUP_REMOVED lines=15> */
.L_x_15729:
        /* <DEDUP_REMOVED lines=27> */
.L_x_15728:
        /* <DEDUP_REMOVED lines=9> */
.L_x_15731:
        /* <DEDUP_REMOVED lines=27> */
.L_x_15730:
        /* <DEDUP_REMOVED lines=50> */
.L_x_15734:
        /* <DEDUP_REMOVED lines=72> */
.L_x_15733:
        /* <DEDUP_REMOVED lines=54> */
.L_x_15735:
        /* <DEDUP_REMOVED lines=41> */
.L_x_15736:
        /* <DEDUP_REMOVED lines=21> */
.L_x_15732:
        /* <DEDUP_REMOVED lines=15> */
.L_x_15738:
        /* <DEDUP_REMOVED lines=27> */
.L_x_15737:
        /* <DEDUP_REMOVED lines=9> */
.L_x_15740:
        /* <DEDUP_REMOVED lines=27> */
.L_x_15739:
        /* <DEDUP_REMOVED lines=50> */
.L_x_15743:
        /* <DEDUP_REMOVED lines=72> */
.L_x_15742:
        /* <DEDUP_REMOVED lines=54> */
.L_x_15744:
        /* <DEDUP_REMOVED lines=41> */
.L_x_15745:
        /* <DEDUP_REMOVED lines=21> */
.L_x_15741:
        /* <DEDUP_REMOVED lines=15> */
.L_x_15747:
        /* <DEDUP_REMOVED lines=27> */
.L_x_15746:
        /* <DEDUP_REMOVED lines=9> */
.L_x_15749:
        /* <DEDUP_REMOVED lines=27> */
.L_x_15748:
        /* <DEDUP_REMOVED lines=50> */
.L_x_15752:
        /* <DEDUP_REMOVED lines=71> */
.L_x_15751:
        /* <DEDUP_REMOVED lines=53> */
.L_x_15753:
        /* <DEDUP_REMOVED lines=37> */
.L_x_15754:
        /* <DEDUP_REMOVED lines=20> */
.L_x_15750:
        /* <DEDUP_REMOVED lines=15> */
.L_x_15756:
        /* <DEDUP_REMOVED lines=27> */
.L_x_15755:
[----:B------:R-:W-:Y:S05]  /*14cd0*/  BRA.U !UP1, `(.L_x_15757) ;  /* 0x0000000109787547 */ /* 0x000fea000b800000 */
[----:B------:R-:W-:Y:S01]  /*14ce0*/  BSSY.RECONVERGENT B0, `(.L_x_15757) ;  /* 0x000001d000007945 */ /* 0x000fe20003800200 */
[----:B------:R-:W-:Y:S02]  /*14cf0*/  IMAD.U32 R13, RZ, RZ, UR12 ;  /* 0x0000000cff0d7e24 */ /* 0x000fe4000f8e00ff */
[----:B------:R-:W-:-:S07]  /*14d00*/  IMAD.U32 R11, RZ, RZ, UR13 ;  /* 0x0000000dff0b7e24 */ /* 0x000fce000f8e00ff */
.L_x_15758:
        /* <DEDUP_REMOVED lines=27> */
.L_x_15757:
        /* <DEDUP_REMOVED lines=15> */
.L_x_15686:
        /* <DEDUP_REMOVED lines=19> */
.L_x_15762:
        /* <DEDUP_REMOVED lines=27> */
.L_x_15761:
[----:B------:R-:W-:Y:S01]  /*15290*/  BSSY.RECONVERGENT B0, `(.L_x_15763) ;  /* 0x0000021000007945 */ /* 0x000fe20003800200 */
[----:B------:R-:W-:Y:S02]  /*152a0*/  IMAD.U32 R38, RZ, RZ, UR16 ;  /* 0x00000010ff267e24 */ /* 0x000fe4000f8e00ff */
[----:B------:R-:W-:Y:S02]  /*152b0*/  IMAD.U32 R39, RZ, RZ, UR17 ;  /* 0x00000011ff277e24 */ /* 0x000fe4000f8e00ff */
[----:B------:R-:W-:Y:S02]  /*152c0*/  IMAD.U32 R30, RZ, RZ, UR14 ;  /* 0x0000000eff1e7e24 */ /* 0x000fe4000f8e00ff */
[----:B------:R-:W-:Y:S02]  /*152d0*/  IMAD.U32 R25, RZ, RZ, UR15 ;  /* 0x0000000fff197e24 */ /* 0x000fe4000f8e00ff */
[----:B------:R-:W-:Y:S02]  /*152e0*/  IMAD.U32 R31, RZ, RZ, UR14 ;  /* 0x0000000eff1f7e24 */ /* 0x000fe4000f8e00ff */
[----:B------:R-:W-:-:S07]  /*152f0*/  IMAD.U32 R32, RZ, RZ, UR15 ;  /* 0x0000000fff207e24 */ /* 0x000fce000f8e00ff */
.L_x_15764:
        /* <DEDUP_REMOVED lines=27> */
.L_x_15763:
        /* <DEDUP_REMOVED lines=29> */
.L_x_15766:
        /* <DEDUP_REMOVED lines=27> */
.L_x_15765:
[----:B------:R-:W-:Y:S01]  /*15830*/  BSSY.RECONVERGENT B0, `(.L_x_15767) ;  /* 0x0000021000007945 */ /* 0x000fe20003800200 */
[----:B------:R-:W-:Y:S02]  /*15840*/  IMAD.U32 R38, RZ, RZ, UR16 ;  /* 0x00000010ff267e24 */ /* 0x000fe4000f8e00ff */
[----:B------:R-:W-:Y:S02]  /*15850*/  IMAD.U32 R37, RZ, RZ, UR17 ;  /* 0x00000011ff257e24 */ /* 0x000fe4000f8e00ff */
[----:B------:R-:W-:Y:S02]  /*15860*/  IMAD.U32 R27, RZ, RZ, UR14 ;  /* 0x0000000eff1b7e24 */ /* 0x000fe4000f8e00ff */
[----:B------:R-:W-:Y:S02]  /*15870*/  IMAD.U32 R25, RZ, RZ, UR15 ;  /* 0x0000000fff197e24 */ /* 0x000fe4000f8e00ff */
[----:B------:R-:W-:Y:S02]  /*15880*/  IMAD.U32 R33, RZ, RZ, UR14 ;  /* 0x0000000eff217e24 */ /* 0x000fe4000f8e00ff */
[----:B------:R-:W-:-:S07]  /*15890*/  IMAD.U32 R35, RZ, RZ, UR15 ;  /* 0x0000000fff237e24 */ /* 0x000fce000f8e00ff */
.L_x_15768:
        /* <DEDUP_REMOVED lines=27> */
.L_x_15767:
        /* <DEDUP_REMOVED lines=26> */
.L_x_15770:
        /* <DEDUP_REMOVED lines=27> */
.L_x_15769:
[----:B------:R-:W-:Y:S01]  /*15da0*/  BSSY.RECONVERGENT B0, `(.L_x_15771) ;  /* 0x0000021000007945 */ /* 0x000fe20003800200 */
[----:B------:R-:W-:Y:S02]  /*15db0*/  IMAD.U32 R34, RZ, RZ, UR16 ;  /* 0x00000010ff227e24 */ /* 0x000fe4000f8e00ff */
[----:B------:R-:W-:Y:S02]  /*15dc0*/  IMAD.U32 R37, RZ, RZ, UR17 ;  /* 0x00000011ff257e24 */ /* 0x000fe4000f8e00ff */
[----:B------:R-:W-:Y:S02]  /*15dd0*/  IMAD.U32 R35, RZ, RZ, UR14 ;  /* 0x0000000eff237e24 */ /* 0x000fe4000f8e00ff */
[----:B------:R-:W-:Y:S02]  /*15de0*/  IMAD.U32 R21, RZ, RZ, UR15 ;  /* 0x0000000fff157e24 */ /* 0x000fe4000f8e00ff */
[----:B------:R-:W-:Y:S02]  /*15df0*/  IMAD.U32 R32, RZ, RZ, UR14 ;  /* 0x0000000eff207e24 */ /* 0x000fe4000f8e00ff */
[----:B------:R-:W-:-:S07]  /*15e00*/  IMAD.U32 R33, RZ, RZ, UR15 ;  /* 0x0000000fff217e24 */ /* 0x000fce000f8e00ff */
.L_x_15772:
        /* <DEDUP_REMOVED lines=27> */
.L_x_15771:
        /* <DEDUP_REMOVED lines=26> */
.L_x_15774:
        /* <DEDUP_REMOVED lines=27> */
.L_x_15773:
[----:B------:R-:W-:Y:S01]  /*16310*/  BSSY.RECONVERGENT B0, `(.L_x_15775) ;  /* 0x0000021000007945 */ /* 0x000fe20003800200 */
[----:B------:R-:W-:Y:S02]  /*16320*/  IMAD.U32 R35, RZ, RZ, UR16 ;  /* 0x00000010ff237e24 */ /* 0x000fe4000f8e00ff */
[----:B------:R-:W-:Y:S02]  /*16330*/  IMAD.U32 R32, RZ, RZ, UR17 ;  /* 0x00000011ff207e24 */ /* 0x000fe4000f8e00ff */
[----:B------:R-:W-:Y:S02]  /*16340*/  IMAD.U32 R33, RZ, RZ, UR14 ;  /* 0x0000000eff217e24 */ /* 0x000fe4000f8e00ff */
[----:B------:R-:W-:Y:S02]  /*16350*/  IMAD.U32 R21, RZ, RZ, UR15 ;  /* 0x0000000fff157e24 */ /* 0x000fe4000f8e00ff */
[----:B------:R-:W-:Y:S02]  /*16360*/  IMAD.U32 R29, RZ, RZ, UR14 ;  /* 0x0000000eff1d7e24 */ /* 0x000fe4000f8e00ff */
[----:B------:R-:W-:-:S07]  /*16370*/  IMAD.U32 R31, RZ, RZ, UR15 ;  /* 0x0000000fff1f7e24 */ /* 0x000fce000f8e00ff */
.L_x_15776:
        /* <DEDUP_REMOVED lines=27> */
.L_x_15775:
        /* <DEDUP_REMOVED lines=26> */
.L_x_15778:
        /* <DEDUP_REMOVED lines=27> */
.L_x_15777:
[----:B------:R-:W-:Y:S01]  /*16880*/  BSSY.RECONVERGENT B0, `(.L_x_15779) ;  /* 0x0000021000007945 */ /* 0x000fe20003800200 */
[----:B------:R-:W-:Y:S02]  /*16890*/  IMAD.U32 R32, RZ, RZ, UR16 ;  /* 0x00000010ff207e24 */ /* 0x000fe4000f8e00ff */
[----:B------:R-:W-:Y:S02]  /*168a0*/  IMAD.U32 R31, RZ, RZ, UR17 ;  /* 0x00000011ff1f7e24 */ /* 0x000fe4000f8e00ff */
[----:B------:R-:W-:Y:S02]  /*168b0*/  IMAD.U32 R29, RZ, RZ, UR14 ;  /* 0x0000000eff1d7e24 */ /* 0x000fe4000f8e00ff */
[----:B------:R-:W-:Y:S02]  /*168c0*/  IMAD.U32 R17, RZ, RZ, UR15 ;  /* 0x0000000fff117e24 */ /* 0x000fe4000f8e00ff */
[----:B------:R-:W-:Y:S02]  /*168d0*/  IMAD.U32 R30, RZ, RZ, UR14 ;  /* 0x0000000eff1e7e24 */ /* 0x000fe4000f8e00ff */
[----:B------:R-:W-:-:S07]  /*168e0*/  IMAD.U32 R27, RZ, RZ, UR15 ;  /* 0x0000000fff1b7e24 */ /* 0x000fce000f8e00ff */
.L_x_15780:
        /* <DEDUP_REMOVED lines=27> */
.L_x_15779:
        /* <DEDUP_REMOVED lines=26> */
.L_x_15782:
        /* <DEDUP_REMOVED lines=27> */
.L_x_15781:
[----:B------:R-:W-:Y:S01]  /*16df0*/  BSSY.RECONVERGENT B0, `(.L_x_15783) ;  /* 0x0000021000007945 */ /* 0x000fe20003800200 */
[----:B------:R-:W-:Y:S02]  /*16e00*/  IMAD.U32 R28, RZ, RZ, UR16 ;  /* 0x00000010ff1c7e24 */ /* 0x000fe4000f8e00ff */
[----:B------:R-:W-:Y:S02]  /*16e10*/  IMAD.U32 R31, RZ, RZ, UR17 ;  /* 0x00000011ff1f7e24 */ /* 0x000fe4000f8e00ff */
[----:B------:R-:W-:Y:S02]  /*16e20*/  IMAD.U32 R27, RZ, RZ, UR14 ;  /* 0x0000000eff1b7e24 */ /* 0x000fe4000f8e00ff */
[----:B------:R-:W-:Y:S02]  /*16e30*/  IMAD.U32 R29, RZ, RZ, UR15 ;  /* 0x0000000fff1d7e24 */ /* 0x000fe4000f8e00ff */
[----:B------:R-:W-:Y:S02]  /*16e40*/  IMAD.U32 R26, RZ, RZ, UR14 ;  /* 0x0000000eff1a7e24 */ /* 0x000fe4000f8e00ff */
[----:B------:R-:W-:-:S07]  /*16e50*/  IMAD.U32 R25, RZ, RZ, UR15 ;  /* 0x0000000fff197e24 */ /* 0x000fce000f8e00ff */
.L_x_15784:
        /* <DEDUP_REMOVED lines=27> */
.L_x_15783:
        /* <DEDUP_REMOVED lines=26> */
.L_x_15786:
        /* <DEDUP_REMOVED lines=27> */
.L_x_15785:
[----:B------:R-:W-:Y:S01]  /*17360*/  BSSY.RECONVERGENT B0, `(.L_x_15787) ;  /* 0x0000021000007945 */ /* 0x000fe20003800200 */
[----:B------:R-:W-:Y:S02]  /*17370*/  IMAD.U32 R29, RZ, RZ, UR16 ;  /* 0x00000010ff1d7e24 */ /* 0x000fe4000f8e00ff */
[----:B------:R-:W-:Y:S02]  /*17380*/  IMAD.U32 R24, RZ, RZ, UR17 ;  /* 0x00000011ff187e24 */ /* 0x000fe4000f8e00ff */
[----:B------:R-:W-:Y:S02]  /*17390*/  IMAD.U32 R25, RZ, RZ, UR14 ;  /* 0x0000000eff197e24 */ /* 0x000fe4000f8e00ff */
[----:B------:R-:W-:Y:S02]  /*173a0*/  IMAD.U32 R27, RZ, RZ, UR15 ;  /* 0x0000000fff1b7e24 */ /* 0x000fe4000f8e00ff */
[----:B------:R-:W-:Y:S02]  /*173b0*/  IMAD.U32 R23, RZ, RZ, UR14 ;  /* 0x0000000eff177e24 */ /* 0x000fe4000f8e00ff */
[----:B------:R-:W-:-:S07]  /*173c0*/  IMAD.U32 R22, RZ, RZ, UR15 ;  /* 0x0000000fff167e24 */ /* 0x000fce000f8e00ff */
.L_x_15788:
        /* <DEDUP_REMOVED lines=27> */
.L_x_15787:
        /* <DEDUP_REMOVED lines=26> */
.L_x_15790:
        /* <DEDUP_REMOVED lines=27> */
.L_x_15789:
[----:B------:R-:W-:Y:S01]  /*178d0*/  BSSY.RECONVERGENT B0, `(.L_x_15791) ;  /* 0x000001d000007945 */ /* 0x000fe20003800200 */
[----:B------:R-:W-:Y:S02]  /*178e0*/  IMAD.U32 R15, RZ, RZ, UR14 ;  /* 0x0000000eff0f7e24 */ /* 0x000fe4000f8e00ff */
[----:B------:R-:W-:-:S07]  /*178f0*/  IMAD.U32 R17, RZ, RZ, UR15 ;  /* 0x0000000fff117e24 */ /* 0x000fce000f8e00ff */
.L_x_15792:
        /* <DEDUP_REMOVED lines=27> */
.L_x_15791:
        /* <DEDUP_REMOVED lines=15> */
.L_x_15760:
        /* <DEDUP_REMOVED lines=66> */
.L_x_15759:
        /* <DEDUP_REMOVED lines=9> */
.L_x_15793:
        /* <DEDUP_REMOVED lines=11> */
.L_x_19088:


//--------------------- .text._ZN2at6native18elementwise_kernelILi128ELi4EZNS0_15gpu_kernel_implIZZNS0_73_GLOBAL__N__c8866d80_35_SparseBinaryOpIntersectionKernel_cu_b2145a98_327142_sparse_binary_op_intersection_kernel_implINS3_18CUDAKernelLauncherENS3_36CUDAValueSelectionIntersectionKernelINS3_5MulOpEEElLl0EEEvRNS_6TensorERKS9_SC_RKSt6vectorIlSaIlEERKSt8optionalIS9_ESL_bbENKUlvE1_clEvEUllE_EEvRNS_18TensorIteratorBaseERKT_EUliE_EEviT1_ --------------------------
	.section	.text._ZN2at6native18elementwise_kernelILi128ELi4EZNS0_15gpu_kernel_implIZZNS0_73_GLOBAL__N__c8866d80_35_SparseBinaryOpIntersectionKernel_cu_b2145a98_327142_sparse_binary_op_intersection_kernel_implINS3_18CUDAKernelLauncherENS3_36CUDAValueSelectionIntersectionKernelINS3_5MulOpEEElLl0EEEvRNS_6TensorERKS9_SC_RKSt6vectorIlSaIlEERKSt8optionalIS9_ESL_bbENKUlvE1_clEvEUllE_EEvRNS_18TensorIteratorBaseERKT_EUliE_EEviT1_,"ax",@progbits
	.align	128
        .global         _ZN2at6native18elementwise_kernelILi128ELi4EZNS0_15gpu_kernel_implIZZNS0_73_GLOBAL__N__c8866d80_35_SparseBinaryOpIntersectionKernel_cu_b2145a98_327142_sparse_binary_op_intersection_kernel_implINS3_18CUDAKernelLauncherENS3_36CUDAValueSelectionIntersectionKernelINS3_5MulOpEEElLl0EEEvRNS_6TensorERKS9_SC_RKSt6vectorIlSaIlEERKSt8optionalIS9_ESL_bbENKUlvE1_clEvEUllE_EEvRNS_18TensorIteratorBaseERKT_EUliE_EEviT1_
        .type           _ZN2at6native18elementwise_kernelILi128ELi4EZNS0_15gpu_kernel_implIZZNS0_73_GLOBAL__N__c8866d80_35_SparseBinaryOpIntersectionKernel_cu_b2145a98_327142_sparse_binary_op_intersection_kernel_implINS3_18CUDAKernelLauncherENS3_36CUDAValueSelectionIntersectionKernelINS3_5MulOpEEElLl0EEEvRNS_6TensorERKS9_SC_RKSt6vectorIlSaIlEERKSt8optionalIS9_ESL_bbENKUlvE1_clEvEUllE_EEvRNS_18TensorIteratorBaseERKT_EUliE_EEviT1_,@function
        .size           _ZN2at6native18elementwise_kernelILi128ELi4EZNS0_15gpu_kernel_implIZZNS0_73_GLOBAL__N__c8866d80_35_SparseBinaryOpIntersectionKernel_cu_b2145a98_327142_sparse_binary_op_intersection_kernel_implINS3_18CUDAKernelLauncherENS3_36CUDAValueSelectionIntersectionKernelINS3_5MulOpEEElLl0EEEvRNS_6TensorERKS9_SC_RKSt6vectorIlSaIlEERKSt8optionalIS9_ESL_bbENKUlvE1_clEvEUllE_EEvRNS_18TensorIteratorBaseERKT_EUliE_EEviT1_,(.L_x_19089 - _ZN2at6native18elementwise_kernelILi128ELi4EZNS0_15gpu_kernel_implIZZNS0_73_GLOBAL__N__c8866d80_35_SparseBinaryOpIntersectionKernel_cu_b2145a98_327142_sparse_binary_op_intersection_kernel_implINS3_18CUDAKernelLauncherENS3_36CUDAValueSelectionIntersectionKernelINS3_5MulOpEEElLl0EEEvRNS_6TensorERKS9_SC_RKSt6vectorIlSaIlEERKSt8optionalIS9_ESL_bbENKUlvE1_clEvEUllE_EEvRNS_18TensorIteratorBaseERKT_EUliE_EEviT1_)
        .other          _ZN2at6native18elementwise_kernelILi128ELi4EZNS0_15gpu_kernel_implIZZNS0_73_GLOBAL__N__c8866d80_35_SparseBinaryOpIntersectionKernel_cu_b2145a98_327142_sparse_binary_op_intersection_kernel_implINS3_18CUDAKernelLauncherENS3_36CUDAValueSelectionIntersectionKernelINS3_5MulOpEEElLl0EEEvRNS_6TensorERKS9_SC_RKSt6vectorIlSaIlEERKSt8optionalIS9_ESL_bbENKUlvE1_clEvEUllE_EEvRNS_18TensorIteratorBaseERKT_EUliE_EEviT1_,@"STO_CUDA_ENTRY STV_DEFAULT"
_ZN2at6native18elementwise_kernelILi128ELi4EZNS0_15gpu_kernel_implIZZNS0_73_GLOBAL__N__c8866d80_35_SparseBinaryOpIntersectionKernel_cu_b2145a98_327142_sparse_binary_op_intersection_kernel_implINS3_18CUDAKernelLauncherENS3_36CUDAValueSelectionIntersectionKernelINS3_5MulOpEEElLl0EEEvRNS_6TensorERKS9_SC_RKSt6vectorIlSaIlEERKSt8optionalIS9_ESL_bbENKUlvE1_clEvEUllE_EEvRNS_18TensorIteratorBaseERKT_EUliE_EEviT1_:
.text._ZN2at6native18elementwise_kernelILi128ELi4EZNS0_15gpu_kernel_implIZZNS0_73_GLOBAL__N__c8866d80_35_SparseBinaryOpIntersectionKernel_cu_b2145a98_327142_sparse_binary_op_intersection_kernel_implINS3_18CUDAKernelLauncherENS3_36CUDAValueSelectionIntersectionKernelINS3_5MulOpEEElLl0EEEvRNS_6TensorERKS9_SC_RKSt6vectorIlSaIlEERKSt8optionalIS9_ESL_bbENKUlvE1_clEvEUllE_EEvRNS_18TensorIteratorBaseERKT_EUliE_EEviT1_:
        /* <DEDUP_REMOVED lines=324> */
.L_x_15796:
        /* <DEDUP_REMOVED lines=17> */
.L_x_15800:
[----:B------:R0:W5:Y:S01]  /*1550*/  LDG.E.U8 R4, desc[UR36][R6.64] ;  /* 0x0000002406047981 */ /* 0x000162000c1e1100 */
[----:B------:R-:W-:Y:S01]  /*1560*/  MOV R5, RZ ;  /* 0x000000ff00057202 */ /* 0x000fe20000000f00 */
[----:B------:R-:W-:Y:S06]  /*1570*/  BRA `(.L_x_15802) ;  /* 0x0000000c00447947 */ /* 0x000fec0003800000 */
.L_x_15799:
        /* <DEDUP_REMOVED lines=8> */
.L_x_15804:
[----:B------:R-:W2:Y:S02]  /*1600*/  LDG.E R4, desc[UR36][R6.64] ;  /* 0x0000002406047981 */ /* 0x000ea4000c1e1900 */
[----:B--2---:R-:W-:Y:S01]  /*1610*/  SHF.R.S32.HI R5, RZ, 0x1f, R4 ;  /* 0x0000001fff057819 */ /* 0x004fe20000011404 */
[----:B------:R-:W-:Y:S06]  /*1620*/  BRA `(.L_x_15802) ;  /* 0x0000000c00187947 */ /* 0x000fec0003800000 */
.L_x_15803:
[----:B------:R-:W2:Y:S02]  /*1630*/  LDG.E.S16 R4, desc[UR36][R6.64] ;  /* 0x0000002406047981 */ /* 0x000ea4000c1e1700 */
[----:B--2---:R-:W-:Y:S01]  /*1640*/  SHF.R.S32.HI R5, RZ, 0x1f, R4 ;  /* 0x0000001fff057819 */ /* 0x004fe20000011404 */
[----:B------:R-:W-:Y:S06]  /*1650*/  BRA `(.L_x_15802) ;  /* 0x0000000c000c7947 */ /* 0x000fec0003800000 */
.L_x_15798:
        /* <DEDUP_REMOVED lines=9> */
.L_x_15806:
[----:B------:R-:W2:Y:S02]  /*16f0*/  LDG.E.U16 R6, desc[UR36][R6.64] ;  /* 0x0000002406067981 */ /* 0x000ea4000c1e1500 */
[----:B--2---:R-:W-:-:S06]  /*1700*/  HADD2.F32 R4, -RZ, R6.H0_H0 ;  /* 0x20000006ff047230 */ /* 0x004fcc0000004100 */
[----:B------:R-:W0:Y:S01]  /*1710*/  F2I.S64.TRUNC R4, R4 ;  /* 0x0000000400047311 */ /* 0x000e22000020d900 */
[----:B------:R-:W-:Y:S05]  /*1720*/  BRA `(.L_x_15802) ;  /* 0x0000000800d87947 */ /* 0x000fea0003800000 */
.L_x_15805:
        /* <DEDUP_REMOVED lines=9> */
.L_x_15808:
[----:B------:R-:W2:Y:S02]  /*17c0*/  LDG.E.U16 R6, desc[UR36][R6.64] ;  /* 0x0000002406067981 */ /* 0x000ea4000c1e1500 */
[----:B--2---:R-:W-:-:S06]  /*17d0*/  HADD2.F32 R4, -RZ, R6.H0_H0 ;  /* 0x20000006ff047230 */ /* 0x004fcc0000004100 */
[----:B------:R-:W0:Y:S01]  /*17e0*/  F2I.S64.TRUNC R4, R4 ;  /* 0x0000000400047311 */ /* 0x000e22000020d900 */
[----:B------:R-:W-:Y:S05]  /*17f0*/  BRA `(.L_x_15802) ;  /* 0x0000000800a47947 */ /* 0x000fea0003800000 */
.L_x_15807:
[----:B------:R-:W2:Y:S02]  /*1800*/  LDG.E.64 R4, desc[UR36][R6.64] ;  /* 0x0000002406047981 */ /* 0x000ea4000c1e1b00 */
[----:B--2---:R-:W0:Y:S01]  /*1810*/  F2I.S64.F64.TRUNC R4, R4 ;  /* 0x0000000400047311 */ /* 0x004e22000030d900 */
[----:B------:R-:W-:Y:S05]  /*1820*/  BRA `(.L_x_15802) ;  /* 0x0000000800987947 */ /* 0x000fea0003800000 */
.L_x_15797:
        /* <DEDUP_REMOVED lines=13> */
.L_x_15811:
[----:B------:R-:W2:Y:S02]  /*1900*/  LDG.E.64 R4, desc[UR36][R6.64] ;  /* 0x0000002406047981 */ /* 0x000ea4000c1e1b00 */
[----:B--2---:R-:W0:Y:S01]  /*1910*/  F2I.S64.F64.TRUNC R4, R4 ;  /* 0x0000000400047311 */ /* 0x004e22000030d900 */
[----:B------:R-:W-:Y:S05]  /*1920*/  BRA `(.L_x_15802) ;  /* 0x0000000800587947 */ /* 0x000fea0003800000 */
.L_x_15810:
        /* <DEDUP_REMOVED lines=26> */
.L_x_15813:
        /* <DEDUP_REMOVED lines=14> */
.L_x_15812:
[----:B------:R-:W2:Y:S02]  /*1bb0*/  LDG.E.U16 R4, desc[UR36][R6.64] ;  /* 0x0000002406047981 */ /* 0x000ea4000c1e1500 */
[----:B--2---:R-:W-:-:S06]  /*1bc0*/  SHF.L.U32 R4, R4, 0x10, RZ ;  /* 0x0000001004047819 */ /* 0x004fcc00000006ff */
[----:B------:R-:W0:Y:S01]  /*1bd0*/  F2I.S64.TRUNC R4, R4 ;  /* 0x0000000400047311 */ /* 0x000e22000020d900 */
[----:B------:R-:W-:Y:S05]  /*1be0*/  BRA `(.L_x_15802) ;  /* 0x0000000400a87947 */ /* 0x000fea0003800000 */
.L_x_15809:
        /* <DEDUP_REMOVED lines=11> */
.L_x_15816:
        /* <DEDUP_REMOVED lines=21> */
.L_x_15820:
[----:B------:R-:W-:Y:S05]  /*1df0*/  BSYNC.RECONVERGENT B1 ;  /* 0x0000000000017941 */ /* 0x000fea0003800200 */
.L_x_15819:
[----:B------:R-:W-:Y:S02]  /*1e00*/  SHF.L.U32 R0, R0, 0x14, RZ ;  /* 0x0000001400007819 */ /* 0x000fe400000006ff */
[----:B------:R-:W-:-:S04]  /*1e10*/  LEA R3, R3, 0x3b800000, 0x17 ;  /* 0x3b80000003037811 */ /* 0x000fc800078eb8ff */
[----:B------:R-:W-:-:S07]  /*1e20*/  LOP3.LUT R4, R3, R0, R7, 0xfe, !PT ;  /* 0x0000000003047212 */ /* 0x000fce00078efe07 */
.L_x_15818:
[----:B------:R-:W-:Y:S05]  /*1e30*/  BSYNC.RECONVERGENT B0 ;  /* 0x0000000000007941 */ /* 0x000fea0003800200 */
.L_x_15817:
[----:B------:R-:W1:Y:S01]  /*1e40*/  F2I.S64.TRUNC R4, R4 ;  /* 0x0000000400047311 */ /* 0x000e62000020d900 */
[----:B------:R-:W-:Y:S05]  /*1e50*/  BRA `(.L_x_15802) ;  /* 0x00000004000c7947 */ /* 0x000fea0003800000 */
.L_x_15815:
        /* <DEDUP_REMOVED lines=21> */
.L_x_15824:
[----:B------:R-:W-:Y:S05]  /*1fb0*/  BSYNC.RECONVERGENT B1 ;  /* 0x0000000000017941 */ /* 0x000fea0003800200 */
.L_x_15823:
[----:B------:R-:W-:Y:S01]  /*1fc0*/  IMAD.SHL.U32 R0, R0, 0x200000, RZ ;  /* 0x0020000000007824 */ /* 0x000fe200078e00ff */
[----:B------:R-:W-:-:S04]  /*1fd0*/  LEA R3, R3, 0x37800000, 0x17 ;  /* 0x3780000003037811 */ /* 0x000fc800078eb8ff */
[----:B------:R-:W-:-:S07]  /*1fe0*/  LOP3.LUT R4, R3, R0, R7, 0xfe, !PT ;  /* 0x0000000003047212 */ /* 0x000fce00078efe07 */
.L_x_15822:
[----:B------:R-:W-:Y:S05]  /*1ff0*/  BSYNC.RECONVERGENT B0 ;  /* 0x0000000000007941 */ /* 0x000fea0003800200 */
.L_x_15821:
[----:B------:R-:W2:Y:S01]  /*2000*/  F2I.S64.TRUNC R4, R4 ;  /* 0x0000000400047311 */ /* 0x000ea2000020d900 */
[----:B------:R-:W-:Y:S05]  /*2010*/  BRA `(.L_x_15802) ;  /* 0x00000000009c7947 */ /* 0x000fea0003800000 */
.L_x_15814:
[----:B------:R-:W-:-:S09]  /*2020*/  UISETP.NE.AND UP0, UPT, UR4, 0x1c, UPT ;  /* 0x0000001c0400788c */ /* 0x000fd2000bf05270 */
[----:B------:R-:W-:Y:S05]  /*2030*/  BRA.U !UP0, `(.L_x_15825) ;  /* 0x00000001088c7547 */ /* 0x000fea000b800000 */
[----:B------:R-:W-:-:S09]  /*2040*/  UISETP.NE.AND UP0, UPT, UR4, 0x1d, UPT ;  /* 0x0000001d0400788c */ /* 0x000fd2000bf05270 */
[----:B------:R-:W-:Y:S05]  /*2050*/  BRA.U !UP0, `(.L_x_15826) ;  /* 0x00000001087c7547 */ /* 0x000fea000b800000 */
[----:B------:R-:W-:-:S09]  /*2060*/  UISETP.NE.AND UP0, UPT, UR4, 0x2c, UPT ;  /* 0x0000002c0400788c */ /* 0x000fd2000bf05270 */
[----:B------:R-:W-:Y:S05]  /*2070*/  BRA.U !UP0, `(.L_x_15827) ;  /* 0x0000000108487547 */ /* 0x000fea000b800000 */
.L_x_15801:
        /* <DEDUP_REMOVED lines=16> */
.L_x_15828:
[----:B------:R-:W-:Y:S01]  /*2180*/  CS2R R4, SRZ ;  /* 0x0000000000047805 */ /* 0x000fe2000001ff00 */
[----:B------:R-:W-:Y:S06]  /*2190*/  BRA `(.L_x_15802) ;  /* 0x00000000003c7947 */ /* 0x000fec0003800000 */
.L_x_15827:
        /* <DEDUP_REMOVED lines=8> */
.L_x_15830:
[----:B------:R-:W-:Y:S05]  /*2220*/  BSYNC.RECONVERGENT B0 ;  /* 0x0000000000007941 */ /* 0x000fea0003800200 */
.L_x_15829:
[----:B------:R-:W4:Y:S01]  /*2230*/  F2I.S64.TRUNC R4, R4 ;  /* 0x0000000400047311 */ /* 0x000f22000020d900 */
[----:B------:R-:W-:Y:S05]  /*2240*/  BRA `(.L_x_15802) ;  /* 0x0000000000107947 */ /* 0x000fea0003800000 */
.L_x_15826:
[----:B------:R0:W5:Y:S01]  /*2250*/  LDG.E.64 R4, desc[UR36][R6.64] ;  /* 0x0000002406047981 */ /* 0x000162000c1e1b00 */
[----:B------:R-:W-:Y:S05]  /*2260*/  BRA `(.L_x_15802) ;  /* 0x0000000000087947 */ /* 0x000fea0003800000 */
.L_x_15825:
[----:B------:R3:W5:Y:S01]  /*2270*/  LDG.E R4, desc[UR36][R6.64] ;  /* 0x0000002406047981 */ /* 0x000762000c1e1900 */
[----:B------:R-:W-:-:S07]  /*2280*/  HFMA2 R5, -RZ, RZ, 0, 0 ;  /* 0x00000000ff057431 */ /* 0x000fce00000001ff */
.L_x_15802:
        /* <DEDUP_REMOVED lines=38> */
.L_x_15833:
        /* <DEDUP_REMOVED lines=72> */
.L_x_15832:
        /* <DEDUP_REMOVED lines=52> */
.L_x_15834:
        /* <DEDUP_REMOVED lines=34> */
.L_x_15835:
        /* <DEDUP_REMOVED lines=18> */
.L_x_15831:
        /* <DEDUP_REMOVED lines=16> */
.L_x_15839:
[----:B------:R3:W-:Y:S01]  /*30f0*/  STG.E.U8 desc[UR36][R2.64], R54 ;  /* 0x0000003602007986 */ /* 0x0007e2000c101124 */
[----:B------:R-:W-:Y:S05]  /*3100*/  BRA `(.L_x_15841) ;  /* 0x0000000c00387947 */ /* 0x000fea0003800000 */
.L_x_15838:
        /* <DEDUP_REMOVED lines=8> */
.L_x_15843:
[----:B------:R3:W-:Y:S01]  /*3190*/  STG.E desc[UR36][R2.64], R54 ;  /* 0x0000003602007986 */ /* 0x0007e2000c101924 */
[----:B------:R-:W-:Y:S05]  /*31a0*/  BRA `(.L_x_15841) ;  /* 0x0000000c00107947 */ /* 0x000fea0003800000 */
.L_x_15842:
[----:B------:R3:W-:Y:S01]  /*31b0*/  STG.E.U16 desc[UR36][R2.64], R54 ;  /* 0x0000003602007986 */ /* 0x0007e2000c101524 */
[----:B------:R-:W-:Y:S05]  /*31c0*/  BRA `(.L_x_15841) ;  /* 0x0000000c00087947 */ /* 0x000fea0003800000 */
.L_x_15837:
        /* <DEDUP_REMOVED lines=9> */
.L_x_15845:
[----:B------:R-:W3:Y:S02]  /*3260*/  I2F.S64 R0, R54 ;  /* 0x0000003600007312 */ /* 0x000ee40000301400 */
[----:B---3--:R-:W-:-:S05]  /*3270*/  F2FP.F16.F32.PACK_AB R0, RZ, R0 ;  /* 0x00000000ff00723e */ /* 0x008fca00000000ff */
[----:B------:R3:W-:Y:S01]  /*3280*/  STG.E.U16 desc[UR36][R2.64], R0 ;  /* 0x0000000002007986 */ /* 0x0007e2000c101524 */
[----:B------:R-:W-:Y:S05]  /*3290*/  BRA `(.L_x_15841) ;  /* 0x0000000800d47947 */ /* 0x000fea0003800000 */
.L_x_15844:
        /* <DEDUP_REMOVED lines=10> */
.L_x_15847:
[----:B------:R-:W1:Y:S02]  /*3340*/  I2F.S64 R54, R54 ;  /* 0x0000003600367312 */ /* 0x000e640000301400 */
[----:B-12-45:R-:W-:-:S04]  /*3350*/  F2FP.F16.F32.PACK_AB R5, RZ, R54 ;  /* 0x00000036ff05723e */ /* 0x036fc800000000ff */
[----:B------:R-:W-:-:S05]  /*3360*/  PRMT R5, R5, 0x5410, RZ ;  /* 0x0000541005057816 */ /* 0x000fca00000000ff */
[----:B------:R1:W-:Y:S01]  /*3370*/  STG.E desc[UR36][R2.64], R5 ;  /* 0x0000000502007986 */ /* 0x0003e2000c101924 */
[----:B------:R-:W-:Y:S05]  /*3380*/  BRA `(.L_x_15841) ;  /* 0x0000000800987947 */ /* 0x000fea0003800000 */
.L_x_15846:
[----:B-12-45:R-:W1:Y:S02]  /*3390*/  I2F.F64.S64 R4, R54 ;  /* 0x0000003600047312 */ /* 0x036e640000301c00 */
[----:B-1----:R1:W-:Y:S01]  /*33a0*/  STG.E.64 desc[UR36][R2.64], R4 ;  /* 0x0000000402007986 */ /* 0x0023e2000c101b24 */
[----:B------:R-:W-:Y:S05]  /*33b0*/  BRA `(.L_x_15841) ;  /* 0x00000008008c7947 */ /* 0x000fea0003800000 */
.L_x_15836:
        /* <DEDUP_REMOVED lines=13> */
.L_x_15850:
[----:B-12-45:R-:W1:Y:S01]  /*3490*/  I2F.F64.S64 R4, R54 ;  /* 0x0000003600047312 */ /* 0x036e620000301c00 */
[----:B------:R-:W-:-:S05]  /*34a0*/  CS2R R6, SRZ ;  /* 0x0000000000067805 */ /* 0x000fca000001ff00 */
[----:B-1----:R1:W-:Y:S01]  /*34b0*/  STG.E.128 desc[UR36][R2.64], R4 ;  /* 0x0000000402007986 */ /* 0x0023e2000c101d24 */
[----:B------:R-:W-:Y:S05]  /*34c0*/  BRA `(.L_x_15841) ;  /* 0x0000000800487947 */ /* 0x000fea0003800000 */
.L_x_15849:
        /* <DEDUP_REMOVED lines=19> */
.L_x_15854:
[----:B------:R-:W-:Y:S05]  /*3600*/  BSYNC.RECONVERGENT B0 ;  /* 0x0000000000007941 */ /* 0x000fea0003800200 */
.L_x_15853:
[----:B------:R-:W-:-:S05]  /*3610*/  LOP3.LUT R5, R0, 0x80, R5, 0xf8, !PT ;  /* 0x0000008000057812 */ /* 0x000fca00078ef805 */
[----:B------:R1:W-:Y:S01]  /*3620*/  STG.E.U8 desc[UR36][R2.64], R5 ;  /* 0x0000000502007986 */ /* 0x0003e2000c101124 */
[----:B------:R-:W-:Y:S05]  /*3630*/  BRA `(.L_x_15841) ;  /* 0x0000000400ec7947 */ /* 0x000fea0003800000 */
.L_x_15852:
        /* <DEDUP_REMOVED lines=15> */
.L_x_15856:
[----:B------:R-:W-:Y:S05]  /*3730*/  BSYNC.RECONVERGENT B0 ;  /* 0x0000000000007941 */ /* 0x000fea0003800200 */
.L_x_15855:
[----:B------:R-:W-:-:S05]  /*3740*/  LOP3.LUT R5, R0, 0x80, R5, 0xf8, !PT ;  /* 0x0000008000057812 */ /* 0x000fca00078ef805 */
[----:B------:R1:W-:Y:S01]  /*3750*/  STG.E.U8 desc[UR36][R2.64], R5 ;  /* 0x0000000502007986 */ /* 0x0003e2000c101124 */
[----:B------:R-:W-:Y:S05]  /*3760*/  BRA `(.L_x_15841) ;  /* 0x0000000400a07947 */ /* 0x000fea0003800000 */
.L_x_15851:
[----:B------:R-:W3:Y:S02]  /*3770*/  I2F.S64 R0, R54 ;  /* 0x0000003600007312 */ /* 0x000ee40000301400 */
[----:B---3--:R-:W-:-:S05]  /*3780*/  F2FP.BF16.F32.PACK_AB R0, RZ, R0 ;  /* 0x00000000ff00723e */ /* 0x008fca00000010ff */
[----:B------:R3:W-:Y:S01]  /*3790*/  STG.E.U16 desc[UR36][R2.64], R0 ;  /* 0x0000000002007986 */ /* 0x0007e2000c101524 */
[----:B------:R-:W-:Y:S05]  /*37a0*/  BRA `(.L_x_15841) ;  /* 0x0000000400907947 */ /* 0x000fea0003800000 */
.L_x_15848:
        /* <DEDUP_REMOVED lines=10> */
.L_x_15859:
        /* <DEDUP_REMOVED lines=13> */
.L_x_15862:
[----:B------:R-:W-:-:S04]  /*3920*/  SHF.R.U32.HI R0, RZ, 0x14, R5 ;  /* 0x00000014ff007819 */ /* 0x000fc80000011605 */
[----:B------:R-:W-:-:S04]  /*3930*/  LOP3.LUT R0, R0, 0x1, RZ, 0xc0, !PT ;  /* 0x0000000100007812 */ /* 0x000fc800078ec0ff */
[----:B------:R-:W-:-:S04]  /*3940*/  IADD3 R0, PT, PT, R5, 0x487ffff, R0 ;  /* 0x0487ffff05007810 */ /* 0x000fc80007ffe000 */
[----:B------:R-:W-:-:S04]  /*3950*/  SHF.R.U32.HI R0, RZ, 0x14, R0 ;  /* 0x00000014ff007819 */ /* 0x000fc80000011600 */
[----:B------:R-:W-:-:S07]  /*3960*/  LOP3.LUT R4, R0, 0xff, RZ, 0xc0, !PT ;  /* 0x000000ff00047812 */ /* 0x000fce00078ec0ff */
.L_x_15863:
[----:B------:R-:W-:-:S04]  /*3970*/  SHF.R.U32.HI R5, RZ, 0x18, R5 ;  /* 0x00000018ff057819 */ /* 0x000fc80000011605 */
[----:B------:R-:W-:-:S04]  /*3980*/  LOP3.LUT R4, R4, 0x80, R5, 0xf8, !PT ;  /* 0x0000008004047812 */ /* 0x000fc800078ef805 */
[----:B------:R-:W-:-:S07]  /*3990*/  PRMT R0, R4, 0x7610, R0 ;  /* 0x0000761004007816 */ /* 0x000fce0000000000 */
.L_x_15861:
[----:B------:R-:W-:Y:S05]  /*39a0*/  BSYNC.RECONVERGENT B0 ;  /* 0x0000000000007941 */ /* 0x000fea0003800200 */
.L_x_15860:
[----:B------:R1:W-:Y:S01]  /*39b0*/  STG.E.U8 desc[UR36][R2.64], R0 ;  /* 0x0000000002007986 */ /* 0x0003e2000c101124 */
[----:B------:R-:W-:Y:S05]  /*39c0*/  BRA `(.L_x_15841) ;  /* 0x0000000400087947 */ /* 0x000fea0003800000 */
.L_x_15858:
        /* <DEDUP_REMOVED lines=13> */
.L_x_15866:
[----:B------:R-:W-:-:S04]  /*3aa0*/  SHF.R.U32.HI R0, RZ, 0x15, R5 ;  /* 0x00000015ff007819 */ /* 0x000fc80000011605 */
[----:B------:R-:W-:-:S04]  /*3ab0*/  LOP3.LUT R0, R0, 0x1, RZ, 0xc0, !PT ;  /* 0x0000000100007812 */ /* 0x000fc800078ec0ff */
[----:B------:R-:W-:-:S04]  /*3ac0*/  IADD3 R0, PT, PT, R5, 0x88fffff, R0 ;  /* 0x088fffff05007810 */ /* 0x000fc80007ffe000 */
[----:B------:R-:W-:-:S04]  /*3ad0*/  SHF.R.U32.HI R0, RZ, 0x15, R0 ;  /* 0x00000015ff007819 */ /* 0x000fc80000011600 */
[----:B------:R-:W-:-:S07]  /*3ae0*/  LOP3.LUT R4, R0, 0xff, RZ, 0xc0, !PT ;  /* 0x000000ff00047812 */ /* 0x000fce00078ec0ff */
.L_x_15867:
[----:B------:R-:W-:-:S04]  /*3af0*/  SHF.R.U32.HI R5, RZ, 0x18, R5 ;  /* 0x00000018ff057819 */ /* 0x000fc80000011605 */
[----:B------:R-:W-:-:S04]  /*3b00*/  LOP3.LUT R4, R4, 0x80, R5, 0xf8, !PT ;  /* 0x0000008004047812 */ /* 0x000fc800078ef805 */
[----:B------:R-:W-:-:S07]  /*3b10*/  PRMT R0, R4, 0x7610, R0 ;  /* 0x0000761004007816 */ /* 0x000fce0000000000 */
.L_x_15865:
[----:B------:R-:W-:Y:S05]  /*3b20*/  BSYNC.RECONVERGENT B0 ;  /* 0x0000000000007941 */ /* 0x000fea0003800200 */
.L_x_15864:
[----:B------:R1:W-:Y:S01]  /*3b30*/  STG.E.U8 desc[UR36][R2.64], R0 ;  /* 0x0000000002007986 */ /* 0x0003e2000c101124 */
[----:B------:R-:W-:Y:S05]  /*3b40*/  BRA `(.L_x_15841) ;  /* 0x0000000000a87947 */ /* 0x000fea0003800000 */
.L_x_15857:
[----:B------:R-:W-:-:S09]  /*3b50*/  UISETP.NE.AND UP0, UPT, UR4, 0x1c, UPT ;  /* 0x0000001c0400788c */ /* 0x000fd2000bf05270 */
[----:B------:R-:W-:Y:S05]  /*3b60*/  BRA.U !UP0, `(.L_x_15868) ;  /* 0x00000001089c7547 */ /* 0x000fea000b800000 */
[----:B------:R-:W-:-:S09]  /*3b70*/  UISETP.NE.AND UP0, UPT, UR4, 0x1d, UPT ;  /* 0x0000001d0400788c */ /* 0x000fd2000bf05270 */
[----:B------:R-:W-:Y:S05]  /*3b80*/  BRA.U !UP0, `(.L_x_15869) ;  /* 0x00000001088c7547 */ /* 0x000fea000b800000 */
[----:B------:R-:W-:-:S09]  /*3b90*/  UISETP.NE.AND UP0, UPT, UR4, 0x2c, UPT ;  /* 0x0000002c0400788c */ /* 0x000fd2000bf05270 */
[----:B------:R-:W-:Y:S05]  /*3ba0*/  BRA.U !UP0, `(.L_x_15870) ;  /* 0x0000000108447547 */ /* 0x000fea000b800000 */
.L_x_15840:
        /* <DEDUP_REMOVED lines=16> */
.L_x_15871:
[----:B------:R-:W-:Y:S05]  /*3cb0*/  BRA `(.L_x_15841) ;  /* 0x00000000004c7947 */ /* 0x000fea0003800000 */
.L_x_15870:
        /* <DEDUP_REMOVED lines=16> */
.L_x_15869:
[----:B------:R3:W-:Y:S01]  /*3dc0*/  STG.E.64 desc[UR36][R2.64], R54 ;  /* 0x0000003602007986 */ /* 0x0007e2000c101b24 */
[----:B------:R-:W-:Y:S05]  /*3dd0*/  BRA `(.L_x_15841) ;  /* 0x0000000000047947 */ /* 0x000fea0003800000 */
.L_x_15868:
[----:B------:R3:W-:Y:S02]  /*3de0*/  STG.E desc[UR36][R2.64], R54 ;  /* 0x0000003602007986 */ /* 0x0007e4000c101924 */
.L_x_15841:
[----:B------:R-:W-:-:S07]  /*3df0*/  VIADD R17, R17, 0x80 ;  /* 0x0000008011117836 */ /* 0x000fce0000000000 */
.L_x_15795:
[----:B------:R-:W-:Y:S05]  /*3e00*/  BSYNC.RECONVERGENT B6 ;  /* 0x0000000000067941 */ /* 0x000fea0003800200 */
.L_x_15794:
        /* <DEDUP_REMOVED lines=307> */
.L_x_15874:
        /* <DEDUP_REMOVED lines=17> */
.L_x_15878:
[----:B--2-45:R0:W5:Y:S01]  /*5250*/  LDG.E.U8 R4, desc[UR36][R6.64] ;  /* 0x0000002406047981 */ /* 0x034162000c1e1100 */
[----:B------:R-:W-:Y:S01]  /*5260*/  IMAD.MOV.U32 R5, RZ, RZ, RZ ;  /* 0x000000ffff057224 */ /* 0x000fe200078e00ff */
[----:B------:R-:W-:Y:S06]  /*5270*/  BRA `(.L_x_15880) ;  /* 0x0000000c00447947 */ /* 0x000fec0003800000 */
.L_x_15877:
        /* <DEDUP_REMOVED lines=8> */
.L_x_15882:
[----:B--2-45:R-:W2:Y:S02]  /*5300*/  LDG.E R4, desc[UR36][R6.64] ;  /* 0x0000002406047981 */ /* 0x034ea4000c1e1900 */
[----:B--2---:R-:W-:Y:S01]  /*5310*/  SHF.R.S32.HI R5, RZ, 0x1f, R4 ;  /* 0x0000001fff057819 */ /* 0x004fe20000011404 */
[----:B------:R-:W-:Y:S06]  /*5320*/  BRA `(.L_x_15880) ;  /* 0x0000000c00187947 */ /* 0x000fec0003800000 */
.L_x_15881:
[----:B--2-45:R-:W2:Y:S02]  /*5330*/  LDG.E.S16 R4, desc[UR36][R6.64] ;  /* 0x0000002406047981 */ /* 0x034ea4000c1e1700 */
[----:B--2---:R-:W-:Y:S01]  /*5340*/  SHF.R.S32.HI R5, RZ, 0x1f, R4 ;  /* 0x0000001fff057819 */ /* 0x004fe20000011404 */
[----:B------:R-:W-:Y:S06]  /*5350*/  BRA `(.L_x_15880) ;  /* 0x0000000c000c7947 */ /* 0x000fec0003800000 */
.L_x_15876:
        /* <DEDUP_REMOVED lines=9> */
.L_x_15884:
[----:B------:R-:W2:Y:S02]  /*53f0*/  LDG.E.U16 R6, desc[UR36][R6.64] ;  /* 0x0000002406067981 */ /* 0x000ea4000c1e1500 */
[----:B--2-45:R-:W-:-:S06]  /*5400*/  HADD2.F32 R4, -RZ, R6.H0_H0 ;  /* 0x20000006ff047230 */ /* 0x034fcc0000004100 */
[----:B------:R-:W0:Y:S01]  /*5410*/  F2I.S64.TRUNC R4, R4 ;  /* 0x0000000400047311 */ /* 0x000e22000020d900 */
[----:B------:R-:W-:Y:S05]  /*5420*/  BRA `(.L_x_15880) ;  /* 0x0000000800d87947 */ /* 0x000fea0003800000 */
.L_x_15883:
        /* <DEDUP_REMOVED lines=9> */
.L_x_15886:
[----:B------:R-:W2:Y:S02]  /*54c0*/  LDG.E.U16 R6, desc[UR36][R6.64] ;  /* 0x0000002406067981 */ /* 0x000ea4000c1e1500 */
[----:B--2-45:R-:W-:-:S06]  /*54d0*/  HADD2.F32 R4, -RZ, R6.H0_H0 ;  /* 0x20000006ff047230 */ /* 0x034fcc0000004100 */
[----:B------:R-:W2:Y:S01]  /*54e0*/  F2I.S64.TRUNC R4, R4 ;  /* 0x0000000400047311 */ /* 0x000ea2000020d900 */
[----:B------:R-:W-:Y:S05]  /*54f0*/  BRA `(.L_x_15880) ;  /* 0x0000000800a47947 */ /* 0x000fea0003800000 */
.L_x_15885:
[----:B--2-45:R-:W2:Y:S02]  /*5500*/  LDG.E.64 R4, desc[UR36][R6.64] ;  /* 0x0000002406047981 */ /* 0x034ea4000c1e1b00 */
[----:B--2---:R-:W4:Y:S01]  /*5510*/  F2I.S64.F64.TRUNC R4, R4 ;  /* 0x0000000400047311 */ /* 0x004f22000030d900 */
[----:B------:R-:W-:Y:S05]  /*5520*/  BRA `(.L_x_15880) ;  /* 0x0000000800987947 */ /* 0x000fea0003800000 */
.L_x_15875:
        /* <DEDUP_REMOVED lines=13> */
.L_x_15889:
[----:B--2-45:R-:W2:Y:S02]  /*5600*/  LDG.E.64 R4, desc[UR36][R6.64] ;  /* 0x0000002406047981 */ /* 0x034ea4000c1e1b00 */
[----:B--2---:R-:W0:Y:S01]  /*5610*/  F2I.S64.F64.TRUNC R4, R4 ;  /* 0x0000000400047311 */ /* 0x004e22000030d900 */
[----:B------:R-:W-:Y:S05]  /*5620*/  BRA `(.L_x_15880) ;  /* 0x0000000800587947 */ /* 0x000fea0003800000 */
.L_x_15888:
        /* <DEDUP_REMOVED lines=26> */
.L_x_15891:
        /* <DEDUP_REMOVED lines=14> */
.L_x_15890:
[----:B--2-45:R-:W2:Y:S02]  /*58b0*/  LDG.E.U16 R4, desc[UR36][R6.64] ;  /* 0x0000002406047981 */ /* 0x034ea4000c1e1500 */
[----:B--2---:R-:W-:-:S06]  /*58c0*/  IMAD.U32 R4, R4, 0x10000, RZ ;  /* 0x0001000004047824 */ /* 0x004fcc00078e00ff */
[----:B------:R-:W0:Y:S01]  /*58d0*/  F2I.S64.TRUNC R4, R4 ;  /* 0x0000000400047311 */ /* 0x000e22000020d900 */
[----:B------:R-:W-:Y:S05]  /*58e0*/  BRA `(.L_x_15880) ;  /* 0x0000000400a87947 */ /* 0x000fea0003800000 */
.L_x_15887:
        /* <DEDUP_REMOVED lines=11> */
.L_x_15894:
        /* <DEDUP_REMOVED lines=21> */
.L_x_15898:
[----:B------:R-:W-:Y:S05]  /*5af0*/  BSYNC.RECONVERGENT B1 ;  /* 0x0000000000017941 */ /* 0x000fea0003800200 */
.L_x_15897:
[----:B------:R-:W-:Y:S01]  /*5b00*/  IMAD.SHL.U32 R0, R0, 0x100000, RZ ;  /* 0x0010000000007824 */ /* 0x000fe200078e00ff */
[----:B------:R-:W-:-:S04]  /*5b10*/  LEA R3, R3, 0x3b800000, 0x17 ;  /* 0x3b80000003037811 */ /* 0x000fc800078eb8ff */
[----:B------:R-:W-:-:S07]  /*5b20*/  LOP3.LUT R4, R3, R0, R7, 0xfe, !PT ;  /* 0x0000000003047212 */ /* 0x000fce00078efe07 */
.L_x_15896:
[----:B------:R-:W-:Y:S05]  /*5b30*/  BSYNC.RECONVERGENT B0 ;  /* 0x0000000000007941 */ /* 0x000fea0003800200 */
.L_x_15895:
[----:B------:R-:W0:Y:S01]  /*5b40*/  F2I.S64.TRUNC R4, R4 ;  /* 0x0000000400047311 */ /* 0x000e22000020d900 */
[----:B------:R-:W-:Y:S05]  /*5b50*/  BRA `(.L_x_15880) ;  /* 0x00000004000c7947 */ /* 0x000fea0003800000 */
.L_x_15893:
        /* <DEDUP_REMOVED lines=21> */
.L_x_15902:
[----:B------:R-:W-:Y:S05]  /*5cb0*/  BSYNC.RECONVERGENT B1 ;  /* 0x0000000000017941 */ /* 0x000fea0003800200 */
.L_x_15901:
[----:B------:R-:W-:Y:S02]  /*5cc0*/  SHF.L.U32 R0, R0, 0x15, RZ ;  /* 0x0000001500007819 */ /* 0x000fe400000006ff */
[----:B------:R-:W-:-:S04]  /*5cd0*/  LEA R3, R3, 0x37800000, 0x17 ;  /* 0x3780000003037811 */ /* 0x000fc800078eb8ff */
[----:B------:R-:W-:-:S07]  /*5ce0*/  LOP3.LUT R4, R3, R0, R7, 0xfe, !PT ;  /* 0x0000000003047212 */ /* 0x000fce00078efe07 */
.L_x_15900:
[----:B------:R-:W-:Y:S05]  /*5cf0*/  BSYNC.RECONVERGENT B0 ;  /* 0x0000000000007941 */ /* 0x000fea0003800200 */
.L_x_15899:
[----:B------:R-:W0:Y:S01]  /*5d00*/  F2I.S64.TRUNC R4, R4 ;  /* 0x0000000400047311 */ /* 0x000e22000020d900 */
[----:B------:R-:W-:Y:S05]  /*5d10*/  BRA `(.L_x_15880) ;  /* 0x00000000009c7947 */ /* 0x000fea0003800000 */
.L_x_15892:
        /* <DEDUP_REMOVED lines=14> */
.L_x_15906:
[----:B------:R-:W-:Y:S05]  /*5e00*/  BSYNC.RECONVERGENT B0 ;  /* 0x0000000000007941 */ /* 0x000fea0003800200 */
.L_x_15905:
[----:B------:R-:W0:Y:S01]  /*5e10*/  F2I.S64.TRUNC R4, R4 ;  /* 0x0000000400047311 */ /* 0x000e22000020d900 */
[----:B------:R-:W-:Y:S05]  /*5e20*/  BRA `(.L_x_15880) ;  /* 0x0000000000587947 */ /* 0x000fea0003800000 */
.L_x_15879:
        /* <DEDUP_REMOVED lines=16> */
.L_x_15907:
[----:B------:R-:W-:Y:S01]  /*5f30*/  CS2R R4, SRZ ;  /* 0x0000000000047805 */ /* 0x000fe2000001ff00 */
[----:B------:R-:W-:Y:S06]  /*5f40*/  BRA `(.L_x_15880) ;  /* 0x0000000000107947 */ /* 0x000fec0003800000 */
.L_x_15904:
[----:B--2-45:R0:W5:Y:S01]  /*5f50*/  LDG.E.64 R4, desc[UR36][R6.64] ;  /* 0x0000002406047981 */ /* 0x034162000c1e1b00 */
[----:B------:R-:W-:Y:S05]  /*5f60*/  BRA `(.L_x_15880) ;  /* 0x0000000000087947 */ /* 0x000fea0003800000 */
.L_x_15903:
[----:B--2-45:R0:W5:Y:S01]  /*5f70*/  LDG.E R4, desc[UR36][R6.64] ;  /* 0x0000002406047981 */ /* 0x034162000c1e1900 */
[----:B------:R-:W-:-:S07]  /*5f80*/  IMAD.MOV.U32 R5, RZ, RZ, RZ ;  /* 0x000000ffff057224 */ /* 0x000fce00078e00ff */
.L_x_15880:
        /* <DEDUP_REMOVED lines=38> */
.L_x_15910:
        /* <DEDUP_REMOVED lines=72> */
.L_x_15909:
        /* <DEDUP_REMOVED lines=52> */
.L_x_15911:
        /* <DEDUP_REMOVED lines=34> */
.L_x_15912:
        /* <DEDUP_REMOVED lines=18> */
.L_x_15908:
        /* <DEDUP_REMOVED lines=16> */
.L_x_15916:
[----:B------:R0:W-:Y:S01]  /*6df0*/  STG.E.U8 desc[UR36][R2.64], R54 ;  /* 0x0000003602007986 */ /* 0x0001e2000c101124 */
[----:B------:R-:W-:Y:S05]  /*6e00*/  BRA `(.L_x_15918) ;  /* 0x0000000c00347947 */ /* 0x000fea0003800000 */
.L_x_15915:
        /* <DEDUP_REMOVED lines=8> */
.L_x_15920:
[----:B------:R0:W-:Y:S01]  /*6e90*/  STG.E desc[UR36][R2.64], R54 ;  /* 0x0000003602007986 */ /* 0x0001e2000c101924 */
[----:B------:R-:W-:Y:S05]  /*6ea0*/  BRA `(.L_x_15918) ;  /* 0x0000000c000c7947 */ /* 0x000fea0003800000 */
.L_x_15919:
[----:B------:R0:W-:Y:S01]  /*6eb0*/  STG.E.U16 desc[UR36][R2.64], R54 ;  /* 0x0000003602007986 */ /* 0x0001e2000c101524 */
[----:B------:R-:W-:Y:S05]  /*6ec0*/  BRA `(.L_x_15918) ;  /* 0x0000000c00047947 */ /* 0x000fea0003800000 */
.L_x_15914:
        /* <DEDUP_REMOVED lines=9> */
.L_x_15922:
[----:B------:R-:W0:Y:S02]  /*6f60*/  I2F.S64 R0, R54 ;  /* 0x0000003600007312 */ /* 0x000e240000301400 */
[----:B0-----:R-:W-:-:S05]  /*6f70*/  F2FP.F16.F32.PACK_AB R0, RZ, R0 ;  /* 0x00000000ff00723e */ /* 0x001fca00000000ff */
[----:B------:R0:W-:Y:S01]  /*6f80*/  STG.E.U16 desc[UR36][R2.64], R0 ;  /* 0x0000000002007986 */ /* 0x0001e2000c101524 */
[----:B------:R-:W-:Y:S05]  /*6f90*/  BRA `(.L_x_15918) ;  /* 0x0000000800d07947 */ /* 0x000fea0003800000 */
.L_x_15921:
        /* <DEDUP_REMOVED lines=10> */
.L_x_15924:
[----:B------:R-:W1:Y:S02]  /*7040*/  I2F.S64 R54, R54 ;  /* 0x0000003600367312 */ /* 0x000e640000301400 */
[----:B-12345:R-:W-:-:S04]  /*7050*/  F2FP.F16.F32.PACK_AB R5, RZ, R54 ;  /* 0x00000036ff05723e */ /* 0x03efc800000000ff */
[----:B------:R-:W-:-:S05]  /*7060*/  PRMT R5, R5, 0x5410, RZ ;  /* 0x0000541005057816 */ /* 0x000fca00000000ff */
[----:B------:R0:W-:Y:S01]  /*7070*/  STG.E desc[UR36][R2.64], R5 ;  /* 0x0000000502007986 */ /* 0x0001e2000c101924 */
[----:B------:R-:W-:Y:S05]  /*7080*/  BRA `(.L_x_15918) ;  /* 0x0000000800947947 */ /* 0x000fea0003800000 */
.L_x_15923:
[----:B-12345:R-:W0:Y:S02]  /*7090*/  I2F.F64.S64 R4, R54 ;  /* 0x0000003600047312 */ /* 0x03ee240000301c00 */
[----:B0-----:R0:W-:Y:S01]  /*70a0*/  STG.E.64 desc[UR36][R2.64], R4 ;  /* 0x0000000402007986 */ /* 0x0011e2000c101b24 */
[----:B------:R-:W-:Y:S05]  /*70b0*/  BRA `(.L_x_15918) ;  /* 0x0000000800887947 */ /* 0x000fea0003800000 */
.L_x_15913:
        /* <DEDUP_REMOVED lines=12> */
.L_x_15928:
        /* <DEDUP_REMOVED lines=18> */
.L_x_15931:
[----:B------:R-:W-:-:S04]  /*72a0*/  SHF.R.U32.HI R5, RZ, 0x18, R5 ;  /* 0x00000018ff057819 */ /* 0x000fc80000011605 */
[----:B------:R-:W-:-:S07]  /*72b0*/  LOP3.LUT R0, R0, 0x80, R5, 0xf8, !PT ;  /* 0x0000008000007812 */ /* 0x000fce00078ef805 */
.L_x_15930:
[----:B------:R-:W-:Y:S05]  /*72c0*/  BSYNC.RECONVERGENT B0 ;  /* 0x0000000000007941 */ /* 0x000fea0003800200 */
.L_x_15929:
[----:B------:R0:W-:Y:S01]  /*72d0*/  STG.E.U8 desc[UR36][R2.64], R0 ;  /* 0x0000000002007986 */ /* 0x0001e2000c101124 */
[----:B------:R-:W-:Y:S05]  /*72e0*/  BRA `(.L_x_15918) ;  /* 0x0000000400fc7947 */ /* 0x000fea0003800000 */
.L_x_15927:
        /* <DEDUP_REMOVED lines=18> */
.L_x_15934:
[----:B------:R-:W-:-:S04]  /*7410*/  SHF.R.U32.HI R5, RZ, 0x18, R5 ;  /* 0x00000018ff057819 */ /* 0x000fc80000011605 */
[----:B------:R-:W-:-:S07]  /*7420*/  LOP3.LUT R0, R0, 0x80, R5, 0xf8, !PT ;  /* 0x0000008000007812 */ /* 0x000fce00078ef805 */
.L_x_15933:
[----:B------:R-:W-:Y:S05]  /*7430*/  BSYNC.RECONVERGENT B0 ;  /* 0x0000000000007941 */ /* 0x000fea0003800200 */
.L_x_15932:
[----:B------:R0:W-:Y:S01]  /*7440*/  STG.E.U8 desc[UR36][R2.64], R0 ;  /* 0x0000000002007986 */ /* 0x0001e2000c101124 */
[----:B------:R-:W-:Y:S05]  /*7450*/  BRA `(.L_x_15918) ;  /* 0x0000000400a07947 */ /* 0x000fea0003800000 */
.L_x_15926:
        /* <DEDUP_REMOVED lines=22> */
.L_x_15936:
[----:B------:R0:W-:Y:S01]  /*75c0*/  STG.E.64 desc[UR36][R2.64], R54 ;  /* 0x0000003602007986 */ /* 0x0001e2000c101b24 */
[----:B------:R-:W-:Y:S05]  /*75d0*/  BRA `(.L_x_15918) ;  /* 0x0000000400407947 */ /* 0x000fea0003800000 */
.L_x_15935:
[----:B------:R0:W-:Y:S01]  /*75e0*/  STG.E desc[UR36][R2.64], R54 ;  /* 0x0000003602007986 */ /* 0x0001e2000c101924 */
[----:B------:R-:W-:Y:S05]  /*75f0*/  BRA `(.L_x_15918) ;  /* 0x0000000400387947 */ /* 0x000fea0003800000 */
.L_x_15925:
        /* <DEDUP_REMOVED lines=11> */
.L_x_15938:
[----:B-12345:R-:W0:Y:S01]  /*76b0*/  I2F.F64.S64 R4, R54 ;  /* 0x0000003600047312 */ /* 0x03ee220000301c00 */
[----:B------:R-:W-:-:S05]  /*76c0*/  CS2R R6, SRZ ;  /* 0x0000000000067805 */ /* 0x000fca000001ff00 */
[----:B0-----:R0:W-:Y:S01]  /*76d0*/  STG.E.128 desc[UR36][R2.64], R4 ;  /* 0x0000000402007986 */ /* 0x0011e2000c101d24 */
[----:B------:R-:W-:Y:S05]  /*76e0*/  BRA `(.L_x_15918) ;  /* 0x0000000000fc7947 */ /* 0x000fea0003800000 */
.L_x_15937:
[----:B------:R-:W-:-:S09]  /*76f0*/  UISETP.NE.AND UP0, UPT, UR4, 0xf, UPT ;  /* 0x0000000f0400788c */ /* 0x000fd2000bf05270 */
[----:B------:R-:W-:Y:S05]  /*7700*/  BRA.U !UP0, `(.L_x_15939) ;  /* 0x0000000108e87547 */ /* 0x000fea000b800000 */
[----:B------:R-:W-:-:S09]  /*7710*/  UISETP.NE.AND UP0, UPT, UR4, 0x17, UPT ;  /* 0x000000170400788c */ /* 0x000fd2000bf05270 */
[----:B------:R-:W-:Y:S05]  /*7720*/  BRA.U !UP0, `(.L_x_15940) ;  /* 0x0000000108907547 */ /* 0x000fea000b800000 */
[----:B------:R-:W-:-:S09]  /*7730*/  UISETP.NE.AND UP0, UPT, UR4, 0x18, UPT ;  /* 0x000000180400788c */ /* 0x000fd2000bf05270 */
[----:B------:R-:W-:Y:S05]  /*7740*/  BRA.U !UP0, `(.L_x_15941) ;  /* 0x0000000108447547 */ /* 0x000fea000b800000 */
.L_x_15917:
        /* <DEDUP_REMOVED lines=16> */
.L_x_15942:
[----:B------:R-:W-:Y:S05]  /*7850*/  BRA `(.L_x_15918) ;  /* 0x0000000000a07947 */ /* 0x000fea0003800000 */
.L_x_15941:
        /* <DEDUP_REMOVED lines=13> */
.L_x_15944:
[----:B------:R-:W-:Y:S05]  /*7930*/  BSYNC.RECONVERGENT B0 ;  /* 0x0000000000007941 */ /* 0x000fea0003800200 */
.L_x_15943:
[----:B------:R-:W-:-:S05]  /*7940*/  LOP3.LUT R5, R0, 0x80, R5, 0xf8, !PT ;  /* 0x0000008000057812 */ /* 0x000fca00078ef805 */
[----:B------:R0:W-:Y:S01]  /*7950*/  STG.E.U8 desc[UR36][R2.64], R5 ;  /* 0x0000000502007986 */ /* 0x0001e2000c101124 */
[----:B------:R-:W-:Y:S05]  /*7960*/  BRA `(.L_x_15918) ;  /* 0x00000000005c7947 */ /* 0x000fea0003800000 */
.L_x_15940:
        /* <DEDUP_REMOVED lines=12> */
.L_x_15946:
[----:B------:R-:W-:Y:S01]  /*7a30*/  IMAD.MOV.U32 R0, RZ, RZ, 0x7f ;  /* 0x0000007fff007424 */ /* 0x000fe200078e00ff */
[----:B------:R-:W-:-:S04]  /*7a40*/  ISETP.GT.U32.AND P0, PT, R4, 0x7f800000, PT ;  /* 0x7f8000000400780c */ /* 0x000fc80003f04070 */
[----:B------:R-:W-:-:S09]  /*7a50*/  SEL R0, R0, 0x7c, P0 ;  /* 0x0000007c00007807 */ /* 0x000fd20000000000 */
.L_x_15947:
[----:B------:R-:W-:Y:S05]  /*7a60*/  BSYNC.RECONVERGENT B0 ;  /* 0x0000000000007941 */ /* 0x000fea0003800200 */
.L_x_15945:
[----:B------:R-:W-:-:S04]  /*7a70*/  SHF.R.U32.HI R5, RZ, 0x18, R5 ;  /* 0x00000018ff057819 */ /* 0x000fc80000011605 */
[----:B------:R-:W-:-:S05]  /*7a80*/  LOP3.LUT R5, R0, 0x80, R5, 0xf8, !PT ;  /* 0x0000008000057812 */ /* 0x000fca00078ef805 */
[----:B------:R0:W-:Y:S01]  /*7a90*/  STG.E.U8 desc[UR36][R2.64], R5 ;  /* 0x0000000502007986 */ /* 0x0001e2000c101124 */
[----:B------:R-:W-:Y:S05]  /*7aa0*/  BRA `(.L_x_15918) ;  /* 0x00000000000c7947 */ /* 0x000fea0003800000 */
.L_x_15939:
[----:B------:R-:W0:Y:S02]  /*7ab0*/  I2F.S64 R0, R54 ;  /* 0x0000003600007312 */ /* 0x000e240000301400 */
[----:B0-----:R-:W-:-:S05]  /*7ac0*/  F2FP.BF16.F32.PACK_AB R0, RZ, R0 ;  /* 0x00000000ff00723e */ /* 0x001fca00000010ff */
[----:B------:R0:W-:Y:S02]  /*7ad0*/  STG.E.U16 desc[UR36][R2.64], R0 ;  /* 0x0000000002007986 */ /* 0x0001e4000c101524 */
.L_x_15918:
[----:B------:R-:W-:-:S07]  /*7ae0*/  IADD3 R17, PT, PT, R17, 0x80, RZ ;  /* 0x0000008011117810 */ /* 0x000fce0007ffe0ff */
.L_x_15873:
[----:B------:R-:W-:Y:S05]  /*7af0*/  BSYNC.RECONVERGENT B6 ;  /* 0x0000000000067941 */ /* 0x000fea0003800200 */
.L_x_15872:
        /* <DEDUP_REMOVED lines=307> */
.L_x_15950:
        /* <DEDUP_REMOVED lines=17> */
.L_x_15954:
[----:B--2-45:R0:W5:Y:S01]  /*8f40*/  LDG.E.U8 R4, desc[UR36][R6.64] ;  /* 0x0000002406047981 */ /* 0x034162000c1e1100 */
[----:B------:R-:W-:Y:S01]  /*8f50*/  MOV R5, RZ ;  /* 0x000000ff00057202 */ /* 0x000fe20000000f00 */
[----:B------:R-:W-:Y:S06]  /*8f60*/  BRA `(.L_x_15956) ;  /* 0x0000000c00447947 */ /* 0x000fec0003800000 */
.L_x_15953:
        /* <DEDUP_REMOVED lines=8> */
.L_x_15958:
[----:B--2-45:R-:W2:Y:S02]  /*8ff0*/  LDG.E R4, desc[UR36][R6.64] ;  /* 0x0000002406047981 */ /* 0x034ea4000c1e1900 */
[----:B--2---:R-:W-:Y:S01]  /*9000*/  SHF.R.S32.HI R5, RZ, 0x1f, R4 ;  /* 0x0000001fff057819 */ /* 0x004fe20000011404 */
[----:B------:R-:W-:Y:S06]  /*9010*/  BRA `(.L_x_15956) ;  /* 0x0000000c00187947 */ /* 0x000fec0003800000 */
.L_x_15957:
[----:B--2-45:R-:W2:Y:S02]  /*9020*/  LDG.E.S16 R4, desc[UR36][R6.64] ;  /* 0x0000002406047981 */ /* 0x034ea4000c1e1700 */
[----:B--2---:R-:W-:Y:S01]  /*9030*/  SHF.R.S32.HI R5, RZ, 0x1f, R4 ;  /* 0x0000001fff057819 */ /* 0x004fe20000011404 */
[----:B------:R-:W-:Y:S06]  /*9040*/  BRA `(.L_x_15956) ;  /* 0x0000000c000c7947 */ /* 0x000fec0003800000 */
.L_x_15952:
        /* <DEDUP_REMOVED lines=9> */
.L_x_15960:
[----:B------:R-:W2:Y:S02]  /*90e0*/  LDG.E.U16 R6, desc[UR36][R6.64] ;  /* 0x0000002406067981 */ /* 0x000ea4000c1e1500 */
[----:B--2-45:R-:W-:-:S06]  /*90f0*/  HADD2.F32 R4, -RZ, R6.H0_H0 ;  /* 0x20000006ff047230 */ /* 0x034fcc0000004100 */
[----:B------:R-:W2:Y:S01]  /*9100*/  F2I.S64.TRUNC R4, R4 ;  /* 0x0000000400047311 */ /* 0x000ea2000020d900 */
[----:B------:R-:W-:Y:S05]  /*9110*/  BRA `(.L_x_15956) ;  /* 0x0000000800d87947 */ /* 0x000fea0003800000 */
.L_x_15959:
        /* <DEDUP_REMOVED lines=9> */
.L_x_15962:
[----:B------:R-:W2:Y:S02]  /*91b0*/  LDG.E.U16 R6, desc[UR36][R6.64] ;  /* 0x0000002406067981 */ /* 0x000ea4000c1e1500 */
[----:B--2-45:R-:W-:-:S06]  /*91c0*/  HADD2.F32 R4, -RZ, R6.H0_H0 ;  /* 0x20000006ff047230 */ /* 0x034fcc0000004100 */
[----:B------:R-:W4:Y:S01]  /*91d0*/  F2I.S64.TRUNC R4, R4 ;  /* 0x0000000400047311 */ /* 0x000f22000020d900 */
[----:B------:R-:W-:Y:S05]  /*91e0*/  BRA `(.L_x_15956) ;  /* 0x0000000800a47947 */ /* 0x000fea0003800000 */
.L_x_15961:
[----:B--2-45:R-:W2:Y:S02]  /*91f0*/  LDG.E.64 R4, desc[UR36][R6.64] ;  /* 0x0000002406047981 */ /* 0x034ea4000c1e1b00 */
[----:B--2---:R-:W0:Y:S01]  /*9200*/  F2I.S64.F64.TRUNC R4, R4 ;  /* 0x0000000400047311 */ /* 0x004e22000030d900 */
[----:B------:R-:W-:Y:S05]  /*9210*/  BRA `(.L_x_15956) ;  /* 0x0000000800987947 */ /* 0x000fea0003800000 */
.L_x_15951:
        /* <DEDUP_REMOVED lines=13> */
.L_x_15965:
[----:B--2-45:R-:W2:Y:S02]  /*92f0*/  LDG.E.64 R4, desc[UR36][R6.64] ;  /* 0x0000002406047981 */ /* 0x034ea4000c1e1b00 */
[----:B--2---:R-:W0:Y:S01]  /*9300*/  F2I.S64.F64.TRUNC R4, R4 ;  /* 0x0000000400047311 */ /* 0x004e22000030d900 */
[----:B------:R-:W-:Y:S05]  /*9310*/  BRA `(.L_x_15956) ;  /* 0x0000000800587947 */ /* 0x000fea0003800000 */
.L_x_15964:
        /* <DEDUP_REMOVED lines=26> */
.L_x_15967:
        /* <DEDUP_REMOVED lines=14> */
.L_x_15966:
[----:B--2-45:R-:W2:Y:S02]  /*95a0*/  LDG.E.U16 R4, desc[UR36][R6.64] ;  /* 0x0000002406047981 */ /* 0x034ea4000c1e1500 */
[----:B--2---:R-:W-:-:S06]  /*95b0*/  SHF.L.U32 R4, R4, 0x10, RZ ;  /* 0x0000001004047819 */ /* 0x004fcc00000006ff */
[----:B------:R-:W0:Y:S01]  /*95c0*/  F2I.S64.TRUNC R4, R4 ;  /* 0x0000000400047311 */ /* 0x000e22000020d900 */
[----:B------:R-:W-:Y:S05]  /*95d0*/  BRA `(.L_x_15956) ;  /* 0x0000000400a87947 */ /* 0x000fea0003800000 */
.L_x_15963:
        /* <DEDUP_REMOVED lines=11> */
.L_x_15970:
        /* <DEDUP_REMOVED lines=21> */
.L_x_15974:
[----:B------:R-:W-:Y:S05]  /*97e0*/  BSYNC.RECONVERGENT B1 ;  /* 0x0000000000017941 */ /* 0x000fea0003800200 */
.L_x_15973:
[----:B------:R-:W-:Y:S02]  /*97f0*/  SHF.L.U32 R0, R0, 0x14, RZ ;  /* 0x0000001400007819 */ /* 0x000fe400000006ff */
[----:B------:R-:W-:-:S04]  /*9800*/  LEA R3, R3, 0x3b800000, 0x17 ;  /* 0x3b80000003037811 */ /* 0x000fc800078eb8ff */
[----:B------:R-:W-:-:S07]  /*9810*/  LOP3.LUT R4, R3, R0, R7, 0xfe, !PT ;  /* 0x0000000003047212 */ /* 0x000fce00078efe07 */
.L_x_15972:
[----:B------:R-:W-:Y:S05]  /*9820*/  BSYNC.RECONVERGENT B0 ;  /* 0x0000000000007941 */ /* 0x000fea0003800200 */
.L_x_15971:
[----:B------:R-:W0:Y:S01]  /*9830*/  F2I.S64.TRUNC R4, R4 ;  /* 0x0000000400047311 */ /* 0x000e22000020d900 */
[----:B------:R-:W-:Y:S05]  /*9840*/  BRA `(.L_x_15956) ;  /* 0x00000004000c7947 */ /* 0x000fea0003800000 */
.L_x_15969:
        /* <DEDUP_REMOVED lines=21> */
.L_x_15978:
[----:B------:R-:W-:Y:S05]  /*99a0*/  BSYNC.RECONVERGENT B1 ;  /* 0x0000000000017941 */ /* 0x000fea0003800200 */
.L_x_15977:
[----:B------:R-:W-:Y:S01]  /*99b0*/  IMAD.SHL.U32 R0, R0, 0x200000, RZ ;  /* 0x0020000000007824 */ /* 0x000fe200078e00ff */
[----:B------:R-:W-:-:S04]  /*99c0*/  LEA R3, R3, 0x37800000, 0x17 ;  /* 0x3780000003037811 */ /* 0x000fc800078eb8ff */
[----:B------:R-:W-:-:S07]  /*99d0*/  LOP3.LUT R4, R3, R0, R7, 0xfe, !PT ;  /* 0x0000000003047212 */ /* 0x000fce00078efe07 */
.L_x_15976:
[----:B------:R-:W-:Y:S05]  /*99e0*/  BSYNC.RECONVERGENT B0 ;  /* 0x0000000000007941 */ /* 0x000fea0003800200 */
.L_x_15975:
[----:B------:R-:W0:Y:S01]  /*99f0*/  F2I.S64.TRUNC R4, R4 ;  /* 0x0000000400047311 */ /* 0x000e22000020d900 */
[----:B------:R-:W-:Y:S05]  /*9a00*/  BRA `(.L_x_15956) ;  /* 0x00000000009c7947 */ /* 0x000fea0003800000 */
.L_x_15968:
        /* <DEDUP_REMOVED lines=14> */
.L_x_15982:
[----:B------:R-:W-:Y:S05]  /*9af0*/  BSYNC.RECONVERGENT B0 ;  /* 0x0000000000007941 */ /* 0x000fea0003800200 */
.L_x_15981:
[----:B------:R-:W0:Y:S01]  /*9b00*/  F2I.S64.TRUNC R4, R4 ;  /* 0x0000000400047311 */ /* 0x000e22000020d900 */
[----:B------:R-:W-:Y:S05]  /*9b10*/  BRA `(.L_x_15956) ;  /* 0x0000000000587947 */ /* 0x000fea0003800000 */
.L_x_15955:
        /* <DEDUP_REMOVED lines=16> */
.L_x_15983:
[----:B------:R-:W-:Y:S01]  /*9c20*/  CS2R R4, SRZ ;  /* 0x0000000000047805 */ /* 0x000fe2000001ff00 */
[----:B------:R-:W-:Y:S06]  /*9c30*/  BRA `(.L_x_15956) ;  /* 0x0000000000107947 */ /* 0x000fec0003800000 */
.L_x_15980:
[----:B--2-45:R0:W5:Y:S01]  /*9c40*/  LDG.E.64 R4, desc[UR36][R6.64] ;  /* 0x0000002406047981 */ /* 0x034162000c1e1b00 */
[----:B------:R-:W-:Y:S05]  /*9c50*/  BRA `(.L_x_15956) ;  /* 0x0000000000087947 */ /* 0x000fea0003800000 */
.L_x_15979:
[----:B--2-45:R0:W5:Y:S01]  /*9c60*/  LDG.E R4, desc[UR36][R6.64] ;  /* 0x0000002406047981 */ /* 0x034162000c1e1900 */
[----:B------:R-:W-:-:S07]  /*9c70*/  MOV R5, RZ ;  /* 0x000000ff00057202 */ /* 0x000fce0000000f00 */
.L_x_15956:
        /* <DEDUP_REMOVED lines=38> */
.L_x_15986:
        /* <DEDUP_REMOVED lines=72> */
.L_x_15985:
        /* <DEDUP_REMOVED lines=52> */
.L_x_15987:
        /* <DEDUP_REMOVED lines=34> */
.L_x_15988:
        /* <DEDUP_REMOVED lines=18> */
.L_x_15984:
        /* <DEDUP_REMOVED lines=16> */
.L_x_15992:
[----:B------:R1:W-:Y:S01]  /*aae0*/  STG.E.U8 desc[UR36][R2.64], R54 ;  /* 0x0000003602007986 */ /* 0x0003e2000c101124 */
[----:B------:R-:W-:Y:S05]  /*aaf0*/  BRA `(.L_x_15994) ;  /* 0x0000000c00347947 */ /* 0x000fea0003800000 */
.L_x_15991:
        /* <DEDUP_REMOVED lines=8> */
.L_x_15996:
[----:B------:R1:W-:Y:S01]  /*ab80*/  STG.E desc[UR36][R2.64], R54 ;  /* 0x0000003602007986 */ /* 0x0003e2000c101924 */
[----:B------:R-:W-:Y:S05]  /*ab90*/  BRA `(.L_x_15994) ;  /* 0x0000000c000c7947 */ /* 0x000fea0003800000 */
.L_x_15995:
[----:B------:R1:W-:Y:S01]  /*aba0*/  STG.E.U16 desc[UR36][R2.64], R54 ;  /* 0x0000003602007986 */ /* 0x0003e2000c101524 */
[----:B------:R-:W-:Y:S05]  /*abb0*/  BRA `(.L_x_15994) ;  /* 0x0000000c00047947 */ /* 0x000fea0003800000 */
.L_x_15990:
        /* <DEDUP_REMOVED lines=9> */
.L_x_15998:
[----:B------:R-:W1:Y:S02]  /*ac50*/  I2F.S64 R0, R54 ;  /* 0x0000003600007312 */ /* 0x000e640000301400 */
[----:B-1----:R-:W-:-:S05]  /*ac60*/  F2FP.F16.F32.PACK_AB R0, RZ, R0 ;  /* 0x00000000ff00723e */ /* 0x002fca00000000ff */
[----:B------:R1:W-:Y:S01]  /*ac70*/  STG.E.U16 desc[UR36][R2.64], R0 ;  /* 0x0000000002007986 */ /* 0x0003e2000c101524 */
[----:B------:R-:W-:Y:S05]  /*ac80*/  BRA `(.L_x_15994) ;  /* 0x0000000800d07947 */ /* 0x000fea0003800000 */
.L_x_15997:
        /* <DEDUP_REMOVED lines=10> */
.L_x_16000:
[----:B------:R-:W2:Y:S02]  /*ad30*/  I2F.S64 R54, R54 ;  /* 0x0000003600367312 */ /* 0x000ea40000301400 */
[----:B--2345:R-:W-:-:S04]  /*ad40*/  F2FP.F16.F32.PACK_AB R5, RZ, R54 ;  /* 0x00000036ff05723e */ /* 0x03cfc800000000ff */
[----:B------:R-:W-:-:S05]  /*ad50*/  PRMT R5, R5, 0x5410, RZ ;  /* 0x0000541005057816 */ /* 0x000fca00000000ff */
[----:B------:R1:W-:Y:S01]  /*ad60*/  STG.E desc[UR36][R2.64], R5 ;  /* 0x0000000502007986 */ /* 0x0003e2000c101924 */
[----:B------:R-:W-:Y:S05]  /*ad70*/  BRA `(.L_x_15994) ;  /* 0x0000000800947947 */ /* 0x000fea0003800000 */
.L_x_15999:
[----:B--2345:R-:W1:Y:S02]  /*ad80*/  I2F.F64.S64 R4, R54 ;  /* 0x0000003600047312 */ /* 0x03ce640000301c00 */
[----:B-1----:R1:W-:Y:S01]  /*ad90*/  STG.E.64 desc[UR36][R2.64], R4 ;  /* 0x0000000402007986 */ /* 0x0023e2000c101b24 */
[----:B------:R-:W-:Y:S05]  /*ada0*/  BRA `(.L_x_15994) ;  /* 0x0000000800887947 */ /* 0x000fea0003800000 */
.L_x_15989:
        /* <DEDUP_REMOVED lines=12> */
.L_x_16004:
        /* <DEDUP_REMOVED lines=18> */
.L_x_16007:
[----:B------:R-:W-:-:S04]  /*af90*/  SHF.R.U32.HI R5, RZ, 0x18, R5 ;  /* 0x00000018ff057819 */ /* 0x000fc80000011605 */
[----:B------:R-:W-:-:S07]  /*afa0*/  LOP3.LUT R0, R0, 0x80, R5, 0xf8, !PT ;  /* 0x0000008000007812 */ /* 0x000fce00078ef805 */
.L_x_16006:
[----:B------:R-:W-:Y:S05]  /*afb0*/  BSYNC.RECONVERGENT B0 ;  /* 0x0000000000007941 */ /* 0x000fea0003800200 */
.L_x_16005:
[----:B------:R1:W-:Y:S01]  /*afc0*/  STG.E.U8 desc[UR36][R2.64], R0 ;  /* 0x0000000002007986 */ /* 0x0003e2000c101124 */
[----:B------:R-:W-:Y:S05]  /*afd0*/  BRA `(.L_x_15994) ;  /* 0x0000000400fc7947 */ /* 0x000fea0003800000 */
.L_x_16003:
        /* <DEDUP_REMOVED lines=18> */
.L_x_16010:
[----:B------:R-:W-:-:S04]  /*b100*/  SHF.R.U32.HI R5, RZ, 0x18, R5 ;  /* 0x00000018ff057819 */ /* 0x000fc80000011605 */
[----:B------:R-:W-:-:S07]  /*b110*/  LOP3.LUT R0, R0, 0x80, R5, 0xf8, !PT ;  /* 0x0000008000007812 */ /* 0x000fce00078ef805 */
.L_x_16009:
[----:B------:R-:W-:Y:S05]  /*b120*/  BSYNC.RECONVERGENT B0 ;  /* 0x0000000000007941 */ /* 0x000fea0003800200 */
.L_x_16008:
[----:B------:R1:W-:Y:S01]  /*b130*/  STG.E.U8 desc[UR36][R2.64], R0 ;  /* 0x0000000002007986 */ /* 0x0003e2000c101124 */
[----:B------:R-:W-:Y:S05]  /*b140*/  BRA `(.L_x_15994) ;  /* 0x0000000400a07947 */ /* 0x000fea0003800000 */
.L_x_16002:
        /* <DEDUP_REMOVED lines=22> */
.L_x_16012:
[----:B------:R1:W-:Y:S01]  /*b2b0*/  STG.E.64 desc[UR36][R2.64], R54 ;  /* 0x0000003602007986 */ /* 0x0003e2000c101b24 */
[----:B------:R-:W-:Y:S05]  /*b2c0*/  BRA `(.L_x_15994) ;  /* 0x0000000400407947 */ /* 0x000fea0003800000 */
.L_x_16011:
[----:B------:R1:W-:Y:S01]  /*b2d0*/  STG.E desc[UR36][R2.64], R54 ;  /* 0x0000003602007986 */ /* 0x0003e2000c101924 */
[----:B------:R-:W-:Y:S05]  /*b2e0*/  BRA `(.L_x_15994) ;  /* 0x0000000400387947 */ /* 0x000fea0003800000 */
.L_x_16001:
        /* <DEDUP_REMOVED lines=11> */
.L_x_16014:
[----:B--2345:R-:W1:Y:S01]  /*b3a0*/  I2F.F64.S64 R4, R54 ;  /* 0x0000003600047312 */ /* 0x03ce620000301c00 */
[----:B------:R-:W-:-:S05]  /*b3b0*/  CS2R R6, SRZ ;  /* 0x0000000000067805 */ /* 0x000fca000001ff00 */
[----:B-1----:R1:W-:Y:S01]  /*b3c0*/  STG.E.128 desc[UR36][R2.64], R4 ;  /* 0x0000000402007986 */ /* 0x0023e2000c101d24 */
[----:B------:R-:W-:Y:S05]  /*b3d0*/  BRA `(.L_x_15994) ;  /* 0x0000000000fc7947 */ /* 0x000fea0003800000 */
.L_x_16013:
[----:B------:R-:W-:-:S09]  /*b3e0*/  UISETP.NE.AND UP0, UPT, UR4, 0xf, UPT ;  /* 0x0000000f0400788c */ /* 0x000fd2000bf05270 */
[----:B------:R-:W-:Y:S05]  /*b3f0*/  BRA.U !UP0, `(.L_x_16015) ;  /* 0x0000000108e87547 */ /* 0x000fea000b800000 */
[----:B------:R-:W-:-:S09]  /*b400*/  UISETP.NE.AND UP0, UPT, UR4, 0x17, UPT ;  /* 0x000000170400788c */ /* 0x000fd2000bf05270 */
[----:B------:R-:W-:Y:S05]  /*b410*/  BRA.U !UP0, `(.L_x_16016) ;  /* 0x0000000108907547 */ /* 0x000fea000b800000 */
[----:B------:R-:W-:-:S09]  /*b420*/  UISETP.NE.AND UP0, UPT, UR4, 0x18, UPT ;  /* 0x000000180400788c */ /* 0x000fd2000bf05270 */
[----:B------:R-:W-:Y:S05]  /*b430*/  BRA.U !UP0, `(.L_x_16017) ;  /* 0x0000000108447547 */ /* 0x000fea000b800000 */
.L_x_15993:
        /* <DEDUP_REMOVED lines=16> */
.L_x_16018:
[----:B------:R-:W-:Y:S05]  /*b540*/  BRA `(.L_x_15994) ;  /* 0x0000000000a07947 */ /* 0x000fea0003800000 */
.L_x_16017:
        /* <DEDUP_REMOVED lines=13> */
.L_x_16020:
[----:B------:R-:W-:Y:S05]  /*b620*/  BSYNC.RECONVERGENT B0 ;  /* 0x0000000000007941 */ /* 0x000fea0003800200 */
.L_x_16019:
[----:B------:R-:W-:-:S05]  /*b630*/  LOP3.LUT R5, R0, 0x80, R5, 0xf8, !PT ;  /* 0x0000008000057812 */ /* 0x000fca00078ef805 */
[----:B------:R4:W-:Y:S01]  /*b640*/  STG.E.U8 desc[UR36][R2.64], R5 ;  /* 0x0000000502007986 */ /* 0x0009e2000c101124 */
[----:B------:R-:W-:Y:S05]  /*b650*/  BRA `(.L_x_15994) ;  /* 0x00000000005c7947 */ /* 0x000fea0003800000 */
.L_x_16016:
        /* <DEDUP_REMOVED lines=12> */
.L_x_16022:
[----:B------:R-:W-:Y:S01]  /*b720*/  HFMA2 R0, -RZ, RZ, 0, 7.569789886474609375e-06 ;  /* 0x0000007fff007431 */ /* 0x000fe200000001ff */
[----:B------:R-:W-:-:S04]  /*b730*/  ISETP.GT.U32.AND P0, PT, R4, 0x7f800000, PT ;  /* 0x7f8000000400780c */ /* 0x000fc80003f04070 */
[----:B------:R-:W-:-:S09]  /*b740*/  SEL R0, R0, 0x7c, P0 ;  /* 0x0000007c00007807 */ /* 0x000fd20000000000 */
.L_x_16023:
[----:B------:R-:W-:Y:S05]  /*b750*/  BSYNC.RECONVERGENT B0 ;  /* 0x0000000000007941 */ /* 0x000fea0003800200 */
.L_x_16021:
[----:B------:R-:W-:-:S04]  /*b760*/  SHF.R.U32.HI R5, RZ, 0x18, R5 ;  /* 0x00000018ff057819 */ /* 0x000fc80000011605 */
[----:B------:R-:W-:-:S05]  /*b770*/  LOP3.LUT R5, R0, 0x80, R5, 0xf8, !PT ;  /* 0x0000008000057812 */ /* 0x000fca00078ef805 */
[----:B------:R3:W-:Y:S01]  /*b780*/  STG.E.U8 desc[UR36][R2.64], R5 ;  /* 0x0000000502007986 */ /* 0x0007e2000c101124 */
[----:B------:R-:W-:Y:S05]  /*b790*/  BRA `(.L_x_15994) ;  /* 0x00000000000c7947 */ /* 0x000fea0003800000 */
.L_x_16015:
[----:B------:R-:W1:Y:S02]  /*b7a0*/  I2F.S64 R0, R54 ;  /* 0x0000003600007312 */ /* 0x000e640000301400 */
[----:B-1----:R-:W-:-:S05]  /*b7b0*/  F2FP.BF16.F32.PACK_AB R0, RZ, R0 ;  /* 0x00000000ff00723e */ /* 0x002fca00000010ff */
[----:B------:R1:W-:Y:S02]  /*b7c0*/  STG.E.U16 desc[UR36][R2.64], R0 ;  /* 0x0000000002007986 */ /* 0x0003e4000c101524 */
.L_x_15994:
[----:B------:R-:W-:-:S07]  /*b7d0*/  VIADD R17, R17, 0x80 ;  /* 0x0000008011117836 */ /* 0x000fce0000000000 */
.L_x_15949:
[----:B------:R-:W-:Y:S05]  /*b7e0*/  BSYNC.RECONVERGENT B6 ;  /* 0x0000000000067941 */ /* 0x000fea0003800200 */
.L_x_15948:
        /* <DEDUP_REMOVED lines=306> */
.L_x_16024:
        /* <DEDUP_REMOVED lines=19> */
.L_x_16028:
[----:B------:R0:W5:Y:S01]  /*cc40*/  LDG.E.U8 R2, desc[UR36][R4.64] ;  /* 0x0000002404027981 */ /* 0x000162000c1e1100 */
[----:B------:R-:W-:Y:S01]  /*cc50*/  MOV R3, RZ ;  /* 0x000000ff00037202 */ /* 0x000fe20000000f00 */
[----:B------:R-:W-:Y:S06]  /*cc60*/  BRA `(.L_x_16030) ;  /* 0x0000000c00407947 */ /* 0x000fec0003800000 */
.L_x_16027:
        /* <DEDUP_REMOVED lines=8> */
.L_x_16032:
[----:B------:R-:W2:Y:S02]  /*ccf0*/  LDG.E R2, desc[UR36][R4.64] ;  /* 0x0000002404027981 */ /* 0x000ea4000c1e1900 */
[----:B--2---:R-:W-:Y:S01]  /*cd00*/  SHF.R.S32.HI R3, RZ, 0x1f, R2 ;  /* 0x0000001fff037819 */ /* 0x004fe20000011402 */
[----:B------:R-:W-:Y:S06]  /*cd10*/  BRA `(.L_x_16030) ;  /* 0x0000000c00147947 */ /* 0x000fec0003800000 */
.L_x_16031:
[----:B------:R-:W2:Y:S02]  /*cd20*/  LDG.E.S16 R2, desc[UR36][R4.64] ;  /* 0x0000002404027981 */ /* 0x000ea4000c1e1700 */
[----:B--2---:R-:W-:Y:S01]  /*cd30*/  SHF.R.S32.HI R3, RZ, 0x1f, R2 ;  /* 0x0000001fff037819 */ /* 0x004fe20000011402 */
[----:B------:R-:W-:Y:S06]  /*cd40*/  BRA `(.L_x_16030) ;  /* 0x0000000c00087947 */ /* 0x000fec0003800000 */
.L_x_16026:
        /* <DEDUP_REMOVED lines=9> */
.L_x_16034:
[----:B------:R-:W2:Y:S02]  /*cde0*/  LDG.E.U16 R4, desc[UR36][R4.64] ;  /* 0x0000002404047981 */ /* 0x000ea4000c1e1500 */
[----:B--2---:R-:W-:-:S06]  /*cdf0*/  HADD2.F32 R2, -RZ, R4.H0_H0 ;  /* 0x20000004ff027230 */ /* 0x004fcc0000004100 */
[----:B------:R-:W0:Y:S01]  /*ce00*/  F2I.S64.TRUNC R2, R2 ;  /* 0x0000000200027311 */ /* 0x000e22000020d900 */
[----:B------:R-:W-:Y:S05]  /*ce10*/  BRA `(.L_x_16030) ;  /* 0x0000000800d47947 */ /* 0x000fea0003800000 */
.L_x_16033:
        /* <DEDUP_REMOVED lines=9> */
.L_x_16036:
[----:B------:R-:W2:Y:S02]  /*ceb0*/  LDG.E.U16 R4, desc[UR36][R4.64] ;  /* 0x0000002404047981 */ /* 0x000ea4000c1e1500 */
[----:B--2---:R-:W-:-:S06]  /*cec0*/  HADD2.F32 R2, -RZ, R4.H0_H0 ;  /* 0x20000004ff027230 */ /* 0x004fcc0000004100 */
[----:B------:R-:W2:Y:S01]  /*ced0*/  F2I.S64.TRUNC R2, R2 ;  /* 0x0000000200027311 */ /* 0x000ea2000020d900 */
[----:B------:R-:W-:Y:S05]  /*cee0*/  BRA `(.L_x_16030) ;  /* 0x0000000800a07947 */ /* 0x000fea0003800000 */
.L_x_16035:
[----:B------:R-:W2:Y:S02]  /*cef0*/  LDG.E.64 R2, desc[UR36][R4.64] ;  /* 0x0000002404027981 */ /* 0x000ea4000c1e1b00 */
[----:B--2---:R-:W4:Y:S01]  /*cf00*/  F2I.S64.F64.TRUNC R2, R2 ;  /* 0x0000000200027311 */ /* 0x004f22000030d900 */
[----:B------:R-:W-:Y:S05]  /*cf10*/  BRA `(.L_x_16030) ;  /* 0x0000000800947947 */ /* 0x000fea0003800000 */
.L_x_16025:
        /* <DEDUP_REMOVED lines=13> */
.L_x_16039:
[----:B------:R-:W2:Y:S02]  /*cff0*/  LDG.E.64 R2, desc[UR36][R4.64] ;  /* 0x0000002404027981 */ /* 0x000ea4000c1e1b00 */
[----:B--2---:R-:W0:Y:S01]  /*d000*/  F2I.S64.F64.TRUNC R2, R2 ;  /* 0x0000000200027311 */ /* 0x004e22000030d900 */
[----:B------:R-:W-:Y:S05]  /*d010*/  BRA `(.L_x_16030) ;  /* 0x0000000800547947 */ /* 0x000fea0003800000 */
.L_x_16038:
        /* <DEDUP_REMOVED lines=26> */
.L_x_16041:
        /* <DEDUP_REMOVED lines=13> */
.L_x_16040:
[----:B------:R-:W2:Y:S02]  /*d290*/  LDG.E.U16 R2, desc[UR36][R4.64] ;  /* 0x0000002404027981 */ /* 0x000ea4000c1e1500 */
[----:B--2---:R-:W-:-:S06]  /*d2a0*/  IMAD.U32 R2, R2, 0x10000, RZ ;  /* 0x0001000002027824 */ /* 0x004fcc00078e00ff */
[----:B------:R-:W0:Y:S01]  /*d2b0*/  F2I.S64.TRUNC R2, R2 ;  /* 0x0000000200027311 */ /* 0x000e22000020d900 */
[----:B------:R-:W-:Y:S05]  /*d2c0*/  BRA `(.L_x_16030) ;  /* 0x0000000400a87947 */ /* 0x000fea0003800000 */
.L_x_16037:
        /* <DEDUP_REMOVED lines=11> */
.L_x_16044:
        /* <DEDUP_REMOVED lines=21> */
.L_x_16048:
[----:B------:R-:W-:Y:S05]  /*d4d0*/  BSYNC.RECONVERGENT B1 ;  /* 0x0000000000017941 */ /* 0x000fea0003800200 */
.L_x_16047:
[----:B------:R-:W-:Y:S01]  /*d4e0*/  IMAD.SHL.U32 R0, R0, 0x100000, RZ ;  /* 0x0010000000007824 */ /* 0x000fe200078e00ff */
[----:B------:R-:W-:-:S04]  /*d4f0*/  LEA R2, R2, 0x3b800000, 0x17 ;  /* 0x3b80000002027811 */ /* 0x000fc800078eb8ff */
[----:B------:R-:W-:-:S07]  /*d500*/  LOP3.LUT R2, R2, R0, R7, 0xfe, !PT ;  /* 0x0000000002027212 */ /* 0x000fce00078efe07 */
.L_x_16046:
[----:B------:R-:W-:Y:S05]  /*d510*/  BSYNC.RECONVERGENT B0 ;  /* 0x0000000000007941 */ /* 0x000fea0003800200 */
.L_x_16045:
[----:B------:R-:W0:Y:S01]  /*d520*/  F2I.S64.TRUNC R2, R2 ;  /* 0x0000000200027311 */ /* 0x000e22000020d900 */
[----:B------:R-:W-:Y:S05]  /*d530*/  BRA `(.L_x_16030) ;  /* 0x00000004000c7947 */ /* 0x000fea0003800000 */
.L_x_16043:
        /* <DEDUP_REMOVED lines=21> */
.L_x_16052:
[----:B------:R-:W-:Y:S05]  /*d690*/  BSYNC.RECONVERGENT B1 ;  /* 0x0000000000017941 */ /* 0x000fea0003800200 */
.L_x_16051:
[----:B------:R-:W-:Y:S02]  /*d6a0*/  SHF.L.U32 R0, R0, 0x15, RZ ;  /* 0x0000001500007819 */ /* 0x000fe400000006ff */
[----:B------:R-:W-:-:S04]  /*d6b0*/  LEA R2, R2, 0x37800000, 0x17 ;  /* 0x3780000002027811 */ /* 0x000fc800078eb8ff */
[----:B------:R-:W-:-:S07]  /*d6c0*/  LOP3.LUT R2, R2, R0, R7, 0xfe, !PT ;  /* 0x0000000002027212 */ /* 0x000fce00078efe07 */
.L_x_16050:
[----:B------:R-:W-:Y:S05]  /*d6d0*/  BSYNC.RECONVERGENT B0 ;  /* 0x0000000000007941 */ /* 0x000fea0003800200 */
.L_x_16049:
[----:B------:R-:W0:Y:S01]  /*d6e0*/  F2I.S64.TRUNC R2, R2 ;  /* 0x0000000200027311 */ /* 0x000e22000020d900 */
[----:B------:R-:W-:Y:S05]  /*d6f0*/  BRA `(.L_x_16030) ;  /* 0x00000000009c7947 */ /* 0x000fea0003800000 */
.L_x_16042:
        /* <DEDUP_REMOVED lines=14> */
.L_x_16056:
[----:B------:R-:W-:Y:S05]  /*d7e0*/  BSYNC.RECONVERGENT B0 ;  /* 0x0000000000007941 */ /* 0x000fea0003800200 */
.L_x_16055:
[----:B------:R-:W0:Y:S01]  /*d7f0*/  F2I.S64.TRUNC R2, R2 ;  /* 0x0000000200027311 */ /* 0x000e22000020d900 */
[----:B------:R-:W-:Y:S05]  /*d800*/  BRA `(.L_x_16030) ;  /* 0x0000000000587947 */ /* 0x000fea0003800000 */
.L_x_16029:
        /* <DEDUP_REMOVED lines=16> */
.L_x_16057:
[----:B------:R-:W-:Y:S01]  /*d910*/  CS2R R2, SRZ ;  /* 0x0000000000027805 */ /* 0x000fe2000001ff00 */
[----:B------:R-:W-:Y:S06]  /*d920*/  BRA `(.L_x_16030) ;  /* 0x0000000000107947 */ /* 0x000fec0003800000 */
.L_x_16054:
[----:B------:R0:W5:Y:S01]  /*d930*/  LDG.E.64 R2, desc[UR36][R4.64] ;  /* 0x0000002404027981 */ /* 0x000162000c1e1b00 */
[----:B------:R-:W-:Y:S05]  /*d940*/  BRA `(.L_x_16030) ;  /* 0x0000000000087947 */ /* 0x000fea0003800000 */
.L_x_16053:
[----:B------:R0:W5:Y:S01]  /*d950*/  LDG.E R2, desc[UR36][R4.64] ;  /* 0x0000002404027981 */ /* 0x000162000c1e1900 */
[----:B------:R-:W-:-:S07]  /*d960*/  IMAD.MOV.U32 R3, RZ, RZ, RZ ;  /* 0x000000ffff037224 */ /* 0x000fce00078e00ff */
.L_x_16030:
        /* <DEDUP_REMOVED lines=38> */
.L_x_16060:
        /* <DEDUP_REMOVED lines=72> */
.L_x_16059:
        /* <DEDUP_REMOVED lines=52> */
.L_x_16061:
        /* <DEDUP_REMOVED lines=34> */
.L_x_16062:
        /* <DEDUP_REMOVED lines=18> */
.L_x_16058:
        /* <DEDUP_REMOVED lines=13> */
.L_x_16066:
[----:B------:R-:W-:Y:S01]  /*e7a0*/  STG.E.U8 desc[UR36][R16.64], R54 ;  /* 0x0000003610007986 */ /* 0x000fe2000c101124 */
[----:B------:R-:W-:Y:S05]  /*e7b0*/  EXIT ;  /* 0x000000000000794d */ /* 0x000fea0003800000 */
.L_x_16065:
        /* <DEDUP_REMOVED lines=8> */
.L_x_16069:
[----:B------:R-:W-:Y:S01]  /*e840*/  STG.E desc[UR36][R16.64], R54 ;  /* 0x0000003610007986 */ /* 0x000fe2000c101924 */
[----:B------:R-:W-:Y:S05]  /*e850*/  EXIT ;  /* 0x000000000000794d */ /* 0x000fea0003800000 */
.L_x_16068:
[----:B------:R-:W-:Y:S01]  /*e860*/  STG.E.U16 desc[UR36][R16.64], R54 ;  /* 0x0000003610007986 */ /* 0x000fe2000c101524 */
[----:B------:R-:W-:Y:S05]  /*e870*/  EXIT ;  /* 0x000000000000794d */ /* 0x000fea0003800000 */
.L_x_16064:
        /* <DEDUP_REMOVED lines=9> */
.L_x_16071:
[----:B------:R-:W0:Y:S02]  /*e910*/  I2F.S64 R0, R54 ;  /* 0x0000003600007312 */ /* 0x000e240000301400 */
[----:B0-----:R-:W-:-:S05]  /*e920*/  F2FP.F16.F32.PACK_AB R0, RZ, R0 ;  /* 0x00000000ff00723e */ /* 0x001fca00000000ff */
[----:B------:R-:W-:Y:S01]  /*e930*/  STG.E.U16 desc[UR36][R16.64], R0 ;  /* 0x0000000010007986 */ /* 0x000fe2000c101524 */
[----:B------:R-:W-:Y:S05]  /*e940*/  EXIT ;  /* 0x000000000000794d */ /* 0x000fea0003800000 */
.L_x_16070:
        /* <DEDUP_REMOVED lines=10> */
.L_x_16073:
[----:B------:R-:W1:Y:S02]  /*e9f0*/  I2F.S64 R54, R54 ;  /* 0x0000003600367312 */ /* 0x000e640000301400 */
[----:B-12345:R-:W-:-:S04]  /*ea00*/  F2FP.F16.F32.PACK_AB R3, RZ, R54 ;  /* 0x00000036ff03723e */ /* 0x03efc800000000ff */
[----:B------:R-:W-:-:S05]  /*ea10*/  PRMT R3, R3, 0x5410, RZ ;  /* 0x0000541003037816 */ /* 0x000fca00000000ff */
[----:B------:R-:W-:Y:S01]  /*ea20*/  STG.E desc[UR36][R16.64], R3 ;  /* 0x0000000310007986 */ /* 0x000fe2000c101924 */
[----:B------:R-:W-:Y:S05]  /*ea30*/  EXIT ;  /* 0x000000000000794d */ /* 0x000fea0003800000 */
.L_x_16072:
[----:B-12345:R-:W1:Y:S02]  /*ea40*/  I2F.F64.S64 R2, R54 ;  /* 0x0000003600027312 */ /* 0x03ee640000301c00 */
[----:B-1----:R-:W-:Y:S01]  /*ea50*/  STG.E.64 desc[UR36][R16.64], R2 ;  /* 0x0000000210007986 */ /* 0x002fe2000c101b24 */
[----:B------:R-:W-:Y:S05]  /*ea60*/  EXIT ;  /* 0x000000000000794d */ /* 0x000fea0003800000 */
.L_x_16063:
        /* <DEDUP_REMOVED lines=12> */
.L_x_16077:
        /* <DEDUP_REMOVED lines=17> */
.L_x_16080:
[----:B------:R-:W-:-:S04]  /*ec40*/  SHF.R.U32.HI R3, RZ, 0x18, R3 ;  /* 0x00000018ff037819 */ /* 0x000fc80000011603 */
[----:B------:R-:W-:-:S04]  /*ec50*/  LOP3.LUT R0, R0, 0x80, R3, 0xf8, !PT ;  /* 0x0000008000007812 */ /* 0x000fc800078ef803 */
[----:B------:R-:W-:-:S07]  /*ec60*/  PRMT R8, R0, 0x7610, R8 ;  /* 0x0000761000087816 */ /* 0x000fce0000000008 */
.L_x_16079:
[----:B------:R-:W-:Y:S05]  /*ec70*/  BSYNC.RECONVERGENT B0 ;  /* 0x0000000000007941 */ /* 0x000fea0003800200 */
.L_x_16078:
[----:B------:R-:W-:Y:S01]  /*ec80*/  STG.E.U8 desc[UR36][R16.64], R8 ;  /* 0x0000000810007986 */ /* 0x000fe2000c101124 */
[----:B------:R-:W-:Y:S05]  /*ec90*/  EXIT ;  /* 0x000000000000794d */ /* 0x000fea0003800000 */
.L_x_16076:
        /* <DEDUP_REMOVED lines=17> */
.L_x_16083:
[----:B------:R-:W-:-:S04]  /*edb0*/  SHF.R.U32.HI R3, RZ, 0x18, R3 ;  /* 0x00000018ff037819 */ /* 0x000fc80000011603 */
[----:B------:R-:W-:-:S04]  /*edc0*/  LOP3.LUT R0, R0, 0x80, R3, 0xf8, !PT ;  /* 0x0000008000007812 */ /* 0x000fc800078ef803 */
[----:B------:R-:W-:-:S07]  /*edd0*/  PRMT R8, R0, 0x7610, R8 ;  /* 0x0000761000087816 */ /* 0x000fce0000000008 */
.L_x_16082:
[----:B------:R-:W-:Y:S05]  /*ede0*/  BSYNC.RECONVERGENT B0 ;  /* 0x0000000000007941 */ /* 0x000fea0003800200 */
.L_x_16081:
[----:B------:R-:W-:Y:S01]  /*edf0*/  STG.E.U8 desc[UR36][R16.64], R8 ;  /* 0x0000000810007986 */ /* 0x000fe2000c101124 */
[----:B------:R-:W-:Y:S05]  /*ee00*/  EXIT ;  /* 0x000000000000794d */ /* 0x000fea0003800000 */
.L_x_16075:
        /* <DEDUP_REMOVED lines=22> */
.L_x_16085:
[----:B------:R-:W-:Y:S01]  /*ef70*/  STG.E.64 desc[UR36][R16.64], R54 ;  /* 0x0000003610007986 */ /* 0x000fe2000c101b24 */
[----:B------:R-:W-:Y:S05]  /*ef80*/  EXIT ;  /* 0x000000000000794d */ /* 0x000fea0003800000 */
.L_x_16084:
[----:B------:R-:W-:Y:S01]  /*ef90*/  STG.E desc[UR36][R16.64], R54 ;  /* 0x0000003610007986 */ /* 0x000fe2000c101924 */
[----:B------:R-:W-:Y:S05]  /*efa0*/  EXIT ;  /* 0x000000000000794d */ /* 0x000fea0003800000 */
.L_x_16074:
        /* <DEDUP_REMOVED lines=11> */
.L_x_16087:
[----:B------:R-:W0:Y:S01]  /*f060*/  I2F.F64.S64 R4, R54 ;  /* 0x0000003600047312 */ /* 0x000e220000301c00 */
[----:B------:R-:W-:-:S05]  /*f070*/  CS2R R6, SRZ ;  /* 0x0000000000067805 */ /* 0x000fca000001ff00 */
[----:B0-----:R-:W-:Y:S01]  /*f080*/  STG.E.128 desc[UR36][R16.64], R4 ;  /* 0x0000000410007986 */ /* 0x001fe2000c101d24 */
[----:B------:R-:W-:Y:S05]  /*f090*/  EXIT ;  /* 0x000000000000794d */ /* 0x000fea0003800000 */
.L_x_16086:
[----:B------:R-:W-:-:S09]  /*f0a0*/  UISETP.NE.AND UP0, UPT, UR4, 0xf, UPT ;  /* 0x0000000f0400788c */ /* 0x000fd2000bf05270 */
[----:B------:R-:W-:Y:S05]  /*f0b0*/  BRA.U !UP0, `(.L_x_16088) ;  /* 0x0000000108e87547 */ /* 0x000fea000b800000 */
[----:B------:R-:W-:-:S09]  /*f0c0*/  UISETP.NE.AND UP0, UPT, UR4, 0x17, UPT ;  /* 0x000000170400788c */ /* 0x000fd2000bf05270 */
[----:B------:R-:W-:Y:S05]  /*f0d0*/  BRA.U !UP0, `(.L_x_16089) ;  /* 0x0000000108907547 */ /* 0x000fea000b800000 */
[----:B------:R-:W-:-:S09]  /*f0e0*/  UISETP.NE.AND UP0, UPT, UR4, 0x18, UPT ;  /* 0x000000180400788c */ /* 0x000fd2000bf05270 */
[----:B------:R-:W-:Y:S05]  /*f0f0*/  BRA.U !UP0, `(.L_x_16090) ;  /* 0x0000000108447547 */ /* 0x000fea000b800000 */
.L_x_16067:
        /* <DEDUP_REMOVED lines=16> */
.L_x_16091:
[----:B------:R-:W-:Y:S05]  /*f200*/  EXIT ;  /* 0x000000000000794d */ /* 0x000fea0003800000 */
.L_x_16090:
        /* <DEDUP_REMOVED lines=13> */
.L_x_16093:
[----:B------:R-:W-:Y:S05]  /*f2e0*/  BSYNC.RECONVERGENT B0 ;  /* 0x0000000000007941 */ /* 0x000fea0003800200 */
.L_x_16092:
[----:B------:R-:W-:-:S05]  /*f2f0*/  LOP3.LUT R3, R0, 0x80, R3, 0xf8, !PT ;  /* 0x0000008000037812 */ /* 0x000fca00078ef803 */
[----:B------:R-:W-:Y:S01]  /*f300*/  STG.E.U8 desc[UR36][R16.64], R3 ;  /* 0x0000000310007986 */ /* 0x000fe2000c101124 */
[----:B------:R-:W-:Y:S05]  /*f310*/  EXIT ;  /* 0x000000000000794d */ /* 0x000fea0003800000 */
.L_x_16089:
        /* <DEDUP_REMOVED lines=12> */
.L_x_16095:
[----:B------:R-:W-:Y:S01]  /*f3e0*/  HFMA2 R0, -RZ, RZ, 0, 7.569789886474609375e-06 ;  /* 0x0000007fff007431 */ /* 0x000fe200000001ff */
[----:B------:R-:W-:-:S04]  /*f3f0*/  ISETP.GT.U32.AND P0, PT, R2, 0x7f800000, PT ;  /* 0x7f8000000200780c */ /* 0x000fc80003f04070 */
[----:B------:R-:W-:-:S09]  /*f400*/  SEL R0, R0, 0x7c, P0 ;  /* 0x0000007c00007807 */ /* 0x000fd20000000000 */
.L_x_16096:
[----:B------:R-:W-:Y:S05]  /*f410*/  BSYNC.RECONVERGENT B0 ;  /* 0x0000000000007941 */ /* 0x000fea0003800200 */
.L_x_16094:
[----:B------:R-:W-:-:S04]  /*f420*/  SHF.R.U32.HI R3, RZ, 0x18, R3 ;  /* 0x00000018ff037819 */ /* 0x000fc80000011603 */
[----:B------:R-:W-:-:S05]  /*f430*/  LOP3.LUT R3, R0, 0x80, R3, 0xf8, !PT ;  /* 0x0000008000037812 */ /* 0x000fca00078ef803 */
[----:B------:R-:W-:Y:S01]  /*f440*/  STG.E.U8 desc[UR36][R16.64], R3 ;  /* 0x0000000310007986 */ /* 0x000fe2000c101124 */
[----:B------:R-:W-:Y:S05]  /*f450*/  EXIT ;  /* 0x000000000000794d */ /* 0x000fea0003800000 */
.L_x_16088:
[----:B------:R-:W0:Y:S02]  /*f460*/  I2F.S64 R0, R54 ;  /* 0x0000003600007312 */ /* 0x000e240000301400 */
[----:B0-----:R-:W-:-:S05]  /*f470*/  F2FP.BF16.F32.PACK_AB R0, RZ, R0 ;  /* 0x00000000ff00723e */ /* 0x001fca00000010ff */
[----:B------:R-:W-:Y:S01]  /*f480*/  STG.E.U16 desc[UR36][R16.64], R0 ;  /* 0x0000000010007986 */ /* 0x000fe2000c101524 */
[----:B------:R-:W-:Y:S05]  /*f490*/  EXIT ;  /* 0x000000000000794d */ /* 0x000fea0003800000 */
.L_x_16097:
        /* <DEDUP_REMOVED lines=14> */
.L_x_19089:


//--------------------- .text._ZN2at6native27unrolled_elementwise_kernelIZZNS0_73_GLOBAL__N__c8866d80_35_SparseBinaryOpIntersectionKernel_cu_b2145a98_327142_sparse_binary_op_intersection_kernel_implINS2_18CUDAKernelLauncherENS2_36CUDAValueSelectionIntersectionKernelINS2_5MulOpEEElLl0EEEvRNS_6TensorERKS8_SB_RKSt6vectorIlSaIlEERKSt8optionalIS8_ESK_bbENKUlvE1_clEvEUllE_St5arrayIPcLm2EELi4E23TrivialOffsetCalculatorILi1EjESR_NS0_6memory12LoadWithCastILi1EEENSS_13StoreWithCastILi1EEEEEviT_T0_T2_T3_T4_T5_ --------------------------
	.section	.text._ZN2at6native27unrolled_elementwise_kernelIZZNS0_73_GLOBAL__N__c8866d80_35_SparseBinaryOpIntersectionKernel_cu_b2145a98_327142_sparse_binary_op_intersection_kernel_implINS2_18CUDAKernelLauncherENS2_36CUDAValueSelectionIntersectionKernelINS2_5MulOpEEElLl0EEEvRNS_6TensorERKS8_SB_RKSt6vectorIlSaIlEERKSt8optionalIS8_ESK_bbENKUlvE1_clEvEUllE_St5arrayIPcLm2EELi4E23TrivialOffsetCalculatorILi1EjESR_NS0_6memory12LoadWithCastILi1EEENSS_13StoreWithCastILi1EEEEEviT_T0_T2_T3_T4_T5_,"ax",@progbits
	.align	128
        .global         _ZN2at6native27unrolled_elementwise_kernelIZZNS0_73_GLOBAL__N__c8866d80_35_SparseBinaryOpIntersectionKernel_cu_b2145a98_327142_sparse_binary_op_intersection_kernel_implINS2_18CUDAKernelLauncherENS2_36CUDAValueSelectionIntersectionKernelINS2_5MulOpEEElLl0EEEvRNS_6TensorERKS8_SB_RKSt6vectorIlSaIlEERKSt8optionalIS8_ESK_bbENKUlvE1_clEvEUllE_St5arrayIPcLm2EELi4E23TrivialOffsetCalculatorILi1EjESR_NS0_6memory12LoadWithCastILi1EEENSS_13StoreWithCastILi1EEEEEviT_T0_T2_T3_T4_T5_
        .type           _ZN2at6native27unrolled_elementwise_kernelIZZNS0_73_GLOBAL__N__c8866d80_35_SparseBinaryOpIntersectionKernel_cu_b2145a98_327142_sparse_binary_op_intersection_kernel_implINS2_18CUDAKernelLauncherENS2_36CUDAValueSelectionIntersectionKernelINS2_5MulOpEEElLl0EEEvRNS_6TensorERKS8_SB_RKSt6vectorIlSaIlEERKSt8optionalIS8_ESK_bbENKUlvE1_clEvEUllE_St5arrayIPcLm2EELi4E23TrivialOffsetCalculatorILi1EjESR_NS0_6memory12LoadWithCastILi1EEENSS_13StoreWithCastILi1EEEEEviT_T0_T2_T3_T4_T5_,@function
        .size           _ZN2at6native27unrolled_elementwise_kernelIZZNS0_73_GLOBAL__N__c8866d80_35_SparseBinaryOpIntersectionKernel_cu_b2145a98_327142_sparse_binary_op_intersection_kernel_implINS2_18CUDAKernelLauncherENS2_36CUDAValueSelectionIntersectionKernelINS2_5MulOpEEElLl0EEEvRNS_6TensorERKS8_SB_RKSt6vectorIlSaIlEERKSt8optionalIS8_ESK_bbENKUlvE1_clEvEUllE_St5arrayIPcLm2EELi4E23TrivialOffsetCalculatorILi1EjESR_NS0_6memory12LoadWithCastILi1EEENSS_13StoreWithCastILi1EEEEEviT_T0_T2_T3_T4_T5_,(.L_x_19090 - _ZN2at6native27unrolled_elementwise_kernelIZZNS0_73_GLOBAL__N__c8866d80_35_SparseBinaryOpIntersectionKernel_cu_b2145a98_327142_sparse_binary_op_intersection_kernel_implINS2_18CUDAKernelLauncherENS2_36CUDAValueSelectionIntersectionKernelINS2_5MulOpEEElLl0EEEvRNS_6TensorERKS8_SB_RKSt6vectorIlSaIlEERKSt8optionalIS8_ESK_bbENKUlvE1_clEvEUllE_St5arrayIPcLm2EELi4E23TrivialOffsetCalculatorILi1EjESR_NS0_6memory12LoadWithCastILi1EEENSS_13StoreWithCastILi1EEEEEviT_T0_T2_T3_T4_T5_)
        .other          _ZN2at6native27unrolled_elementwise_kernelIZZNS0_73_GLOBAL__N__c8866d80_35_SparseBinaryOpIntersectionKernel_cu_b2145a98_327142_sparse_binary_op_intersection_kernel_implINS2_18CUDAKernelLauncherENS2_36CUDAValueSelectionIntersectionKernelINS2_5MulOpEEElLl0EEEvRNS_6TensorERKS8_SB_RKSt6vectorIlSaIlEERKSt8optionalIS8_ESK_bbENKUlvE1_clEvEUllE_St5arrayIPcLm2EELi4E23TrivialOffsetCalculatorILi1EjESR_NS0_6memory12LoadWithCastILi1EEENSS_13StoreWithCastILi1EEEEEviT_T0_T2_T3_T4_T5_,@"STO_CUDA_ENTRY STV_DEFAULT"
_ZN2at6native27unrolled_elementwise_kernelIZZNS0_73_GLOBAL__N__c8866d80_35_SparseBinaryOpIntersectionKernel_cu_b2145a98_327142_sparse_binary_op_intersection_kernel_implINS2_18CUDAKernelLauncherENS2_36CUDAValueSelectionIntersectionKernelINS2_5MulOpEEElLl0EEEvRNS_6TensorERKS8_SB_RKSt6vectorIlSaIlEERKSt8optionalIS8_ESK_bbENKUlvE1_clEvEUllE_St5arrayIPcLm2EELi4E23TrivialOffsetCalculatorILi1EjESR_NS0_6memory12LoadWithCastILi1EEENSS_13StoreWithCastILi1EEEEEviT_T0_T2_T3_T4_T5_:
.text._ZN2at6native27unrolled_elementwise_kernelIZZNS0_73_GLOBAL__N__c8866d80_35_SparseBinaryOpIntersectionKernel_cu_b2145a98_327142_sparse_binary_op_intersection_kernel_implINS2_18CUDAKernelLauncherENS2_36CUDAValueSelectionIntersectionKernelINS2_5MulOpEEElLl0EEEvRNS_6TensorERKS8_SB_RKSt6vectorIlSaIlEERKSt8optionalIS8_ESK_bbENKUlvE1_clEvEUllE_St5arrayIPcLm2EELi4E23TrivialOffsetCalculatorILi1EjESR_NS0_6memory12LoadWithCastILi1EEENSS_13StoreWithCastILi1EEEEEviT_T0_T2_T3_T4_T5_:
        /* <DEDUP_REMOVED lines=32> */
.L_x_16103:
[----:B------:R1:W5:Y:S01]  /*0200*/  LDG.E.U8 R26, desc[UR36][R4.64] ;  /* 0x00000024041a7981 */ /* 0x000362000c1e1100 */
[----:B------:R-:W-:Y:S01]  /*0210*/  IMAD.MOV.U32 R27, RZ, RZ, RZ ;  /* 0x000000ffff1b7224 */ /* 0x000fe200078e00ff */
[----:B------:R-:W-:Y:S06]  /*0220*/  BRA `(.L_x_16105) ;  /* 0x0000000c00447947 */ /* 0x000fec0003800000 */
.L_x_16102:
        /* <DEDUP_REMOVED lines=8> */
.L_x_16107:
[----:B------:R-:W2:Y:S02]  /*02b0*/  LDG.E R26, desc[UR36][R4.64] ;  /* 0x00000024041a7981 */ /* 0x000ea4000c1e1900 */
[----:B--2---:R-:W-:Y:S01]  /*02c0*/  SHF.R.S32.HI R27, RZ, 0x1f, R26 ;  /* 0x0000001fff1b7819 */ /* 0x004fe2000001141a */
[----:B------:R-:W-:Y:S06]  /*02d0*/  BRA `(.L_x_16105) ;  /* 0x0000000c00187947 */ /* 0x000fec0003800000 */
.L_x_16106:
[----:B------:R-:W2:Y:S02]  /*02e0*/  LDG.E.S16 R26, desc[UR36][R4.64] ;  /* 0x00000024041a7981 */ /* 0x000ea4000c1e1700 */
[----:B--2---:R-:W-:Y:S01]  /*02f0*/  SHF.R.S32.HI R27, RZ, 0x1f, R26 ;  /* 0x0000001fff1b7819 */ /* 0x004fe2000001141a */
[----:B------:R-:W-:Y:S06]  /*0300*/  BRA `(.L_x_16105) ;  /* 0x0000000c000c7947 */ /* 0x000fec0003800000 */
.L_x_16101:
        /* <DEDUP_REMOVED lines=9> */
.L_x_16109:
[----:B------:R-:W2:Y:S02]  /*03a0*/  LDG.E.U16 R4, desc[UR36][R4.64] ;  /* 0x0000002404047981 */ /* 0x000ea4000c1e1500 */
[----:B--2---:R-:W-:-:S06]  /*03b0*/  HADD2.F32 R26, -RZ, R4.H0_H0 ;  /* 0x20000004ff1a7230 */ /* 0x004fcc0000004100 */
[----:B------:R-:W0:Y:S01]  /*03c0*/  F2I.S64.TRUNC R26, R26 ;  /* 0x0000001a001a7311 */ /* 0x000e22000020d900 */
[----:B------:R-:W-:Y:S05]  /*03d0*/  BRA `(.L_x_16105) ;  /* 0x0000000800d87947 */ /* 0x000fea0003800000 */
.L_x_16108:
        /* <DEDUP_REMOVED lines=9> */
.L_x_16111:
[----:B------:R-:W2:Y:S02]  /*0470*/  LDG.E.U16 R4, desc[UR36][R4.64] ;  /* 0x0000002404047981 */ /* 0x000ea4000c1e1500 */
[----:B--2---:R-:W-:-:S06]  /*0480*/  HADD2.F32 R26, -RZ, R4.H0_H0 ;  /* 0x20000004ff1a7230 */ /* 0x004fcc0000004100 */
[----:B------:R-:W4:Y:S01]  /*0490*/  F2I.S64.TRUNC R26, R26 ;  /* 0x0000001a001a7311 */ /* 0x000f22000020d900 */
[----:B------:R-:W-:Y:S05]  /*04a0*/  BRA `(.L_x_16105) ;  /* 0x0000000800a47947 */ /* 0x000fea0003800000 */
.L_x_16110:
[----:B------:R-:W2:Y:S02]  /*04b0*/  LDG.E.64 R4, desc[UR36][R4.64] ;  /* 0x0000002404047981 */ /* 0x000ea4000c1e1b00 */
[----:B--2---:R2:W3:Y:S01]  /*04c0*/  F2I.S64.F64.TRUNC R26, R4 ;  /* 0x00000004001a7311 */ /* 0x0044e2000030d900 */
[----:B------:R-:W-:Y:S05]  /*04d0*/  BRA `(.L_x_16105) ;  /* 0x0000000800987947 */ /* 0x000fea0003800000 */
.L_x_16100:
        /* <DEDUP_REMOVED lines=13> */
.L_x_16114:
[----:B------:R-:W2:Y:S02]  /*05b0*/  LDG.E.64 R4, desc[UR36][R4.64] ;  /* 0x0000002404047981 */ /* 0x000ea4000c1e1b00 */
[----:B--2---:R0:W1:Y:S01]  /*05c0*/  F2I.S64.F64.TRUNC R26, R4 ;  /* 0x00000004001a7311 */ /* 0x004062000030d900 */
[----:B------:R-:W-:Y:S05]  /*05d0*/  BRA `(.L_x_16105) ;  /* 0x0000000800587947 */ /* 0x000fea0003800000 */
.L_x_16113:
        /* <DEDUP_REMOVED lines=26> */
.L_x_16116:
        /* <DEDUP_REMOVED lines=14> */
.L_x_16115:
[----:B------:R-:W2:Y:S02]  /*0860*/  LDG.E.U16 R26, desc[UR36][R4.64] ;  /* 0x00000024041a7981 */ /* 0x000ea4000c1e1500 */
[----:B--2---:R-:W-:-:S06]  /*0870*/  IMAD.U32 R26, R26, 0x10000, RZ ;  /* 0x000100001a1a7824 */ /* 0x004fcc00078e00ff */
[----:B------:R-:W0:Y:S01]  /*0880*/  F2I.S64.TRUNC R26, R26 ;  /* 0x0000001a001a7311 */ /* 0x000e22000020d900 */
[----:B------:R-:W-:Y:S05]  /*0890*/  BRA `(.L_x_16105) ;  /* 0x0000000400a87947 */ /* 0x000fea0003800000 */
.L_x_16112:
        /* <DEDUP_REMOVED lines=11> */
.L_x_16119:
        /* <DEDUP_REMOVED lines=21> */
.L_x_16123:
[----:B------:R-:W-:Y:S05]  /*0aa0*/  BSYNC.RECONVERGENT B1 ;  /* 0x0000000000017941 */ /* 0x000fea0003800200 */
.L_x_16122:
[----:B------:R-:W-:Y:S01]  /*0ab0*/  IMAD.SHL.U32 R0, R0, 0x100000, RZ ;  /* 0x0010000000007824 */ /* 0x000fe200078e00ff */
[----:B------:R-:W-:-:S04]  /*0ac0*/  LEA R3, R3, 0x3b800000, 0x17 ;  /* 0x3b80000003037811 */ /* 0x000fc800078eb8ff */
[----:B------:R-:W-:-:S07]  /*0ad0*/  LOP3.LUT R26, R3, R0, R7, 0xfe, !PT ;  /* 0x00000000031a7212 */ /* 0x000fce00078efe07 */
.L_x_16121:
[----:B------:R-:W-:Y:S05]  /*0ae0*/  BSYNC.RECONVERGENT B0 ;  /* 0x0000000000007941 */ /* 0x000fea0003800200 */
.L_x_16120:
[----:B------:R-:W0:Y:S01]  /*0af0*/  F2I.S64.TRUNC R26, R26 ;  /* 0x0000001a001a7311 */ /* 0x000e22000020d900 */
[----:B------:R-:W-:Y:S05]  /*0b00*/  BRA `(.L_x_16105) ;  /* 0x00000004000c7947 */ /* 0x000fea0003800000 */
.L_x_16118:
        /* <DEDUP_REMOVED lines=21> */
.L_x_16127:
[----:B------:R-:W-:Y:S05]  /*0c60*/  BSYNC.RECONVERGENT B1 ;  /* 0x0000000000017941 */ /* 0x000fea0003800200 */
.L_x_16126:
[----:B------:R-:W-:Y:S01]  /*0c70*/  IMAD.SHL.U32 R0, R0, 0x200000, RZ ;  /* 0x0020000000007824 */ /* 0x000fe200078e00ff */
[----:B------:R-:W-:-:S04]  /*0c80*/  LEA R3, R3, 0x37800000, 0x17 ;  /* 0x3780000003037811 */ /* 0x000fc800078eb8ff */
[----:B------:R-:W-:-:S07]  /*0c90*/  LOP3.LUT R26, R3, R0, R7, 0xfe, !PT ;  /* 0x00000000031a7212 */ /* 0x000fce00078efe07 */
.L_x_16125:
[----:B------:R-:W-:Y:S05]  /*0ca0*/  BSYNC.RECONVERGENT B0 ;  /* 0x0000000000007941 */ /* 0x000fea0003800200 */
.L_x_16124:
[----:B------:R-:W0:Y:S01]  /*0cb0*/  F2I.S64.TRUNC R26, R26 ;  /* 0x0000001a001a7311 */ /* 0x000e22000020d900 */
[----:B------:R-:W-:Y:S05]  /*0cc0*/  BRA `(.L_x_16105) ;  /* 0x00000000009c7947 */ /* 0x000fea0003800000 */
.L_x_16117:
[----:B------:R-:W-:-:S09]  /*0cd0*/  UISETP.NE.AND UP0, UPT, UR4, 0x1c, UPT ;  /* 0x0000001c0400788c */ /* 0x000fd2000bf05270 */
[----:B------:R-:W-:Y:S05]  /*0ce0*/  BRA.U !UP0, `(.L_x_16128) ;  /* 0x00000001088c7547 */ /* 0x000fea000b800000 */
[----:B------:R-:W-:-:S09]  /*0cf0*/  UISETP.NE.AND UP0, UPT, UR4, 0x1d, UPT ;  /* 0x0000001d0400788c */ /* 0x000fd2000bf05270 */
[----:B------:R-:W-:Y:S05]  /*0d00*/  BRA.U !UP0, `(.L_x_16129) ;  /* 0x00000001087c7547 */ /* 0x000fea000b800000 */
[----:B------:R-:W-:-:S09]  /*0d10*/  UISETP.NE.AND UP0, UPT, UR4, 0x2c, UPT ;  /* 0x0000002c0400788c */ /* 0x000fd2000bf05270 */
[----:B------:R-:W-:Y:S05]  /*0d20*/  BRA.U !UP0, `(.L_x_16130) ;  /* 0x0000000108487547 */ /* 0x000fea000b800000 */
.L_x_16104:
        /* <DEDUP_REMOVED lines=16> */
.L_x_16131:
[----:B------:R-:W-:Y:S01]  /*0e30*/  CS2R R26, SRZ ;  /* 0x00000000001a7805 */ /* 0x000fe2000001ff00 */
[----:B------:R-:W-:Y:S06]  /*0e40*/  BRA `(.L_x_16105) ;  /* 0x00000000003c7947 */ /* 0x000fec0003800000 */
.L_x_16130:
        /* <DEDUP_REMOVED lines=8> */
.L_x_16133:
[----:B------:R-:W-:Y:S05]  /*0ed0*/  BSYNC.RECONVERGENT B0 ;  /* 0x0000000000007941 */ /* 0x000fea0003800200 */
.L_x_16132:
[----:B------:R-:W0:Y:S01]  /*0ee0*/  F2I.S64.TRUNC R26, R26 ;  /* 0x0000001a001a7311 */ /* 0x000e22000020d900 */
[----:B------:R-:W-:Y:S05]  /*0ef0*/  BRA `(.L_x_16105) ;  /* 0x0000000000107947 */ /* 0x000fea0003800000 */
.L_x_16129:
[----:B------:R0:W5:Y:S01]  /*0f00*/  LDG.E.64 R26, desc[UR36][R4.64] ;  /* 0x00000024041a7981 */ /* 0x000162000c1e1b00 */
[----:B------:R-:W-:Y:S05]  /*0f10*/  BRA `(.L_x_16105) ;  /* 0x0000000000087947 */ /* 0x000fea0003800000 */
.L_x_16128:
[----:B------:R0:W5:Y:S01]  /*0f20*/  LDG.E R26, desc[UR36][R4.64] ;  /* 0x00000024041a7981 */ /* 0x000162000c1e1900 */
[----:B------:R-:W-:-:S07]  /*0f30*/  IMAD.MOV.U32 R27, RZ, RZ, RZ ;  /* 0x000000ffff1b7224 */ /* 0x000fce00078e00ff */
.L_x_16105:
[----:B------:R-:W-:-:S07]  /*0f40*/  VIADD R29, R17, 0x80 ;  /* 0x00000080111d7836 */ /* 0x000fce0000000000 */
.L_x_16099:
[----:B------:R-:W-:Y:S05]  /*0f50*/  BSYNC.RECONVERGENT B6 ;  /* 0x0000000000067941 */ /* 0x000fea0003800200 */
.L_x_16098:
        /* <DEDUP_REMOVED lines=24> */
.L_x_16139:
[----:B------:R0:W5:Y:S01]  /*10e0*/  LDG.E.U8 R24, desc[UR36][R4.64] ;  /* 0x0000002404187981 */ /* 0x000162000c1e1100 */
[----:B------:R-:W-:Y:S01]  /*10f0*/  IMAD.MOV.U32 R25, RZ, RZ, RZ ;  /* 0x000000ffff197224 */ /* 0x000fe200078e00ff */
[----:B------:R-:W-:Y:S06]  /*1100*/  BRA `(.L_x_16141) ;  /* 0x0000000c00447947 */ /* 0x000fec0003800000 */
.L_x_16138:
        /* <DEDUP_REMOVED lines=8> */
.L_x_16143:
[----:B------:R-:W2:Y:S02]  /*1190*/  LDG.E R24, desc[UR36][R4.64] ;  /* 0x0000002404187981 */ /* 0x000ea4000c1e1900 */
[----:B--2---:R-:W-:Y:S01]  /*11a0*/  SHF.R.S32.HI R25, RZ, 0x1f, R24 ;  /* 0x0000001fff197819 */ /* 0x004fe20000011418 */
[----:B------:R-:W-:Y:S06]  /*11b0*/  BRA `(.L_x_16141) ;  /* 0x0000000c00187947 */ /* 0x000fec0003800000 */
.L_x_16142:
[----:B------:R-:W2:Y:S02]  /*11c0*/  LDG.E.S16 R24, desc[UR36][R4.64] ;  /* 0x0000002404187981 */ /* 0x000ea4000c1e1700 */
[----:B--2---:R-:W-:Y:S01]  /*11d0*/  SHF.R.S32.HI R25, RZ, 0x1f, R24 ;  /* 0x0000001fff197819 */ /* 0x004fe20000011418 */
[----:B------:R-:W-:Y:S06]  /*11e0*/  BRA `(.L_x_16141) ;  /* 0x0000000c000c7947 */ /* 0x000fec0003800000 */
.L_x_16137:
        /* <DEDUP_REMOVED lines=9> */
.L_x_16145:
[----:B------:R-:W2:Y:S02]  /*1280*/  LDG.E.U16 R4, desc[UR36][R4.64] ;  /* 0x0000002404047981 */ /* 0x000ea4000c1e1500 */
[----:B--2---:R-:W-:-:S06]  /*1290*/  HADD2.F32 R24, -RZ, R4.H0_H0 ;  /* 0x20000004ff187230 */ /* 0x004fcc0000004100 */
[----:B------:R-:W0:Y:S01]  /*12a0*/  F2I.S64.TRUNC R24, R24 ;  /* 0x0000001800187311 */ /* 0x000e22000020d900 */
[----:B------:R-:W-:Y:S05]  /*12b0*/  BRA `(.L_x_16141) ;  /* 0x0000000800d87947 */ /* 0x000fea0003800000 */
.L_x_16144:
        /* <DEDUP_REMOVED lines=9> */
.L_x_16147:
[----:B------:R-:W2:Y:S02]  /*1350*/  LDG.E.U16 R4, desc[UR36][R4.64] ;  /* 0x0000002404047981 */ /* 0x000ea4000c1e1500 */
[----:B--2---:R-:W-:-:S06]  /*1360*/  HADD2.F32 R24, -RZ, R4.H0_H0 ;  /* 0x20000004ff187230 */ /* 0x004fcc0000004100 */
[----:B------:R-:W0:Y:S01]  /*1370*/  F2I.S64.TRUNC R24, R24 ;  /* 0x0000001800187311 */ /* 0x000e22000020d900 */
[----:B------:R-:W-:Y:S05]  /*1380*/  BRA `(.L_x_16141) ;  /* 0x0000000800a47947 */ /* 0x000fea0003800000 */
.L_x_16146:
[----:B------:R-:W2:Y:S02]  /*1390*/  LDG.E.64 R4, desc[UR36][R4.64] ;  /* 0x0000002404047981 */ /* 0x000ea4000c1e1b00 */
[----:B--2---:R0:W1:Y:S01]  /*13a0*/  F2I.S64.F64.TRUNC R24, R4 ;  /* 0x0000000400187311 */ /* 0x004062000030d900 */
[----:B------:R-:W-:Y:S05]  /*13b0*/  BRA `(.L_x_16141) ;  /* 0x0000000800987947 */ /* 0x000fea0003800000 */
.L_x_16136:
        /* <DEDUP_REMOVED lines=13> */
.L_x_16150:
[----:B------:R-:W2:Y:S02]  /*1490*/  LDG.E.64 R4, desc[UR36][R4.64] ;  /* 0x0000002404047981 */ /* 0x000ea4000c1e1b00 */
[----:B--2---:R0:W1:Y:S01]  /*14a0*/  F2I.S64.F64.TRUNC R24, R4 ;  /* 0x0000000400187311 */ /* 0x004062000030d900 */
[----:B------:R-:W-:Y:S05]  /*14b0*/  BRA `(.L_x_16141) ;  /* 0x0000000800587947 */ /* 0x000fea0003800000 */
.L_x_16149:
        /* <DEDUP_REMOVED lines=26> */
.L_x_16152:
        /* <DEDUP_REMOVED lines=14> */
.L_x_16151:
[----:B------:R-:W2:Y:S02]  /*1740*/  LDG.E.U16 R24, desc[UR36][R4.64] ;  /* 0x0000002404187981 */ /* 0x000ea4000c1e1500 */
[----:B--2---:R-:W-:-:S06]  /*1750*/  IMAD.U32 R24, R24, 0x10000, RZ ;  /* 0x0001000018187824 */ /* 0x004fcc00078e00ff */
[----:B------:R-:W0:Y:S01]  /*1760*/  F2I.S64.TRUNC R24, R24 ;  /* 0x0000001800187311 */ /* 0x000e22000020d900 */
[----:B------:R-:W-:Y:S05]  /*1770*/  BRA `(.L_x_16141) ;  /* 0x0000000400a87947 */ /* 0x000fea0003800000 */
.L_x_16148:
        /* <DEDUP_REMOVED lines=11> */
.L_x_16155:
        /* <DEDUP_REMOVED lines=21> */
.L_x_16159:
[----:B------:R-:W-:Y:S05]  /*1980*/  BSYNC.RECONVERGENT B1 ;  /* 0x0000000000017941 */ /* 0x000fea0003800200 */
.L_x_16158:
[----:B------:R-:W-:Y:S01]  /*1990*/  IMAD.SHL.U32 R0, R0, 0x100000, RZ ;  /* 0x0010000000007824 */ /* 0x000fe200078e00ff */
[----:B------:R-:W-:-:S04]  /*19a0*/  LEA R3, R3, 0x3b800000, 0x17 ;  /* 0x3b80000003037811 */ /* 0x000fc800078eb8ff */
[----:B------:R-:W-:-:S07]  /*19b0*/  LOP3.LUT R24, R3, R0, R7, 0xfe, !PT ;  /* 0x0000000003187212 */ /* 0x000fce00078efe07 */
.L_x_16157:
[----:B------:R-:W-:Y:S05]  /*19c0*/  BSYNC.RECONVERGENT B0 ;  /* 0x0000000000007941 */ /* 0x000fea0003800200 */
.L_x_16156:
[----:B------:R-:W0:Y:S01]  /*19d0*/  F2I.S64.TRUNC R24, R24 ;  /* 0x0000001800187311 */ /* 0x000e22000020d900 */
[----:B------:R-:W-:Y:S05]  /*19e0*/  BRA `(.L_x_16141) ;  /* 0x00000004000c7947 */ /* 0x000fea0003800000 */
.L_x_16154:
        /* <DEDUP_REMOVED lines=21> */
.L_x_16163:
[----:B------:R-:W-:Y:S05]  /*1b40*/  BSYNC.RECONVERGENT B1 ;  /* 0x0000000000017941 */ /* 0x000fea0003800200 */
.L_x_16162:
[----:B------:R-:W-:Y:S01]  /*1b50*/  IMAD.SHL.U32 R0, R0, 0x200000, RZ ;  /* 0x0020000000007824 */ /* 0x000fe200078e00ff */
[----:B------:R-:W-:-:S04]  /*1b60*/  LEA R3, R3, 0x37800000, 0x17 ;  /* 0x3780000003037811 */ /* 0x000fc800078eb8ff */
[----:B------:R-:W-:-:S07]  /*1b70*/  LOP3.LUT R24, R3, R0, R7, 0xfe, !PT ;  /* 0x0000000003187212 */ /* 0x000fce00078efe07 */
.L_x_16161:
[----:B------:R-:W-:Y:S05]  /*1b80*/  BSYNC.RECONVERGENT B0 ;  /* 0x0000000000007941 */ /* 0x000fea0003800200 */
.L_x_16160:
[----:B------:R-:W0:Y:S01]  /*1b90*/  F2I.S64.TRUNC R24, R24 ;  /* 0x0000001800187311 */ /* 0x000e22000020d900 */
[----:B------:R-:W-:Y:S05]  /*1ba0*/  BRA `(.L_x_16141) ;  /* 0x00000000009c7947 */ /* 0x000fea0003800000 */
.L_x_16153:
        /* <DEDUP_REMOVED lines=14> */
.L_x_16167:
[----:B------:R-:W-:Y:S05]  /*1c90*/  BSYNC.RECONVERGENT B0 ;  /* 0x0000000000007941 */ /* 0x000fea0003800200 */
.L_x_16166:
[----:B------:R-:W0:Y:S01]  /*1ca0*/  F2I.S64.TRUNC R24, R24 ;  /* 0x0000001800187311 */ /* 0x000e22000020d900 */
[----:B------:R-:W-:Y:S05]  /*1cb0*/  BRA `(.L_x_16141) ;  /* 0x0000000000587947 */ /* 0x000fea0003800000 */
.L_x_16140:
        /* <DEDUP_REMOVED lines=16> */
.L_x_16168:
[----:B------:R-:W-:Y:S01]  /*1dc0*/  CS2R R24, SRZ ;  /* 0x0000000000187805 */ /* 0x000fe2000001ff00 */
[----:B------:R-:W-:Y:S06]  /*1dd0*/  BRA `(.L_x_16141) ;  /* 0x0000000000107947 */ /* 0x000fec0003800000 */
.L_x_16165:
[----:B------:R0:W5:Y:S01]  /*1de0*/  LDG.E.64 R24, desc[UR36][R4.64] ;  /* 0x0000002404187981 */ /* 0x000162000c1e1b00 */
[----:B------:R-:W-:Y:S05]  /*1df0*/  BRA `(.L_x_16141) ;  /* 0x0000000000087947 */ /* 0x000fea0003800000 */
.L_x_16164:
[----:B------:R0:W5:Y:S01]  /*1e00*/  LDG.E R24, desc[UR36][R4.64] ;  /* 0x0000002404187981 */ /* 0x000162000c1e1900 */
[----:B------:R-:W-:-:S07]  /*1e10*/  IMAD.MOV.U32 R25, RZ, RZ, RZ ;  /* 0x000000ffff197224 */ /* 0x000fce00078e00ff */
.L_x_16141:
[----:B------:R-:W-:-:S07]  /*1e20*/  VIADD R29, R29, 0x80 ;  /* 0x000000801d1d7836 */ /* 0x000fce0000000000 */
.L_x_16135:
[----:B------:R-:W-:Y:S05]  /*1e30*/  BSYNC.RECONVERGENT B6 ;  /* 0x0000000000067941 */ /* 0x000fea0003800200 */
.L_x_16134:
        /* <DEDUP_REMOVED lines=24> */
.L_x_16174:
[----:B------:R0:W5:Y:S01]  /*1fc0*/  LDG.E.U8 R22, desc[UR36][R4.64] ;  /* 0x0000002404167981 */ /* 0x000162000c1e1100 */
[----:B------:R-:W-:Y:S01]  /*1fd0*/  IMAD.MOV.U32 R23, RZ, RZ, RZ ;  /* 0x000000ffff177224 */ /* 0x000fe200078e00ff */
[----:B------:R-:W-:Y:S06]  /*1fe0*/  BRA `(.L_x_16176) ;  /* 0x0000000c00447947 */ /* 0x000fec0003800000 */
.L_x_16173:
        /* <DEDUP_REMOVED lines=8> */
.L_x_16178:
[----:B------:R-:W2:Y:S02]  /*2070*/  LDG.E R22, desc[UR36][R4.64] ;  /* 0x0000002404167981 */ /* 0x000ea4000c1e1900 */
[----:B--2---:R-:W-:Y:S01]  /*2080*/  SHF.R.S32.HI R23, RZ, 0x1f, R22 ;  /* 0x0000001fff177819 */ /* 0x004fe20000011416 */
[----:B------:R-:W-:Y:S06]  /*2090*/  BRA `(.L_x_16176) ;  /* 0x0000000c00187947 */ /* 0x000fec0003800000 */
.L_x_16177:
[----:B------:R-:W2:Y:S02]  /*20a0*/  LDG.E.S16 R22, desc[UR36][R4.64] ;  /* 0x0000002404167981 */ /* 0x000ea4000c1e1700 */
[----:B--2---:R-:W-:Y:S01]  /*20b0*/  SHF.R.S32.HI R23, RZ, 0x1f, R22 ;  /* 0x0000001fff177819 */ /* 0x004fe20000011416 */
[----:B------:R-:W-:Y:S06]  /*20c0*/  BRA `(.L_x_16176) ;  /* 0x0000000c000c7947 */ /* 0x000fec0003800000 */
.L_x_16172:
        /* <DEDUP_REMOVED lines=9> */
.L_x_16180:
[----:B------:R-:W2:Y:S02]  /*2160*/  LDG.E.U16 R4, desc[UR36][R4.64] ;  /* 0x0000002404047981 */ /* 0x000ea4000c1e1500 */
[----:B--2---:R-:W-:-:S06]  /*2170*/  HADD2.F32 R22, -RZ, R4.H0_H0 ;  /* 0x20000004ff167230 */ /* 0x004fcc0000004100 */
[----:B------:R-:W0:Y:S01]  /*2180*/  F2I.S64.TRUNC R22, R22 ;  /* 0x0000001600167311 */ /* 0x000e22000020d900 */
[----:B------:R-:W-:Y:S05]  /*2190*/  BRA `(.L_x_16176) ;  /* 0x0000000800d87947 */ /* 0x000fea0003800000 */
.L_x_16179:
        /* <DEDUP_REMOVED lines=9> */
.L_x_16182:
[----:B------:R-:W2:Y:S02]  /*2230*/  LDG.E.U16 R4, desc[UR36][R4.64] ;  /* 0x0000002404047981 */ /* 0x000ea4000c1e1500 */
[----:B--2---:R-:W-:-:S06]  /*2240*/  HADD2.F32 R22, -RZ, R4.H0_H0 ;  /* 0x20000004ff167230 */ /* 0x004fcc0000004100 */
[----:B------:R-:W0:Y:S01]  /*2250*/  F2I.S64.TRUNC R22, R22 ;  /* 0x0000001600167311 */ /* 0x000e22000020d900 */
[----:B------:R-:W-:Y:S05]  /*2260*/  BRA `(.L_x_16176) ;  /* 0x0000000800a47947 */ /* 0x000fea0003800000 */
.L_x_16181:
[----:B------:R-:W2:Y:S02]  /*2270*/  LDG.E.64 R4, desc[UR36][R4.64] ;  /* 0x0000002404047981 */ /* 0x000ea4000c1e1b00 */
[----:B--2---:R0:W1:Y:S01]  /*2280*/  F2I.S64.F64.TRUNC R22, R4 ;  /* 0x0000000400167311 */ /* 0x004062000030d900 */
[----:B------:R-:W-:Y:S05]  /*2290*/  BRA `(.L_x_16176) ;  /* 0x0000000800987947 */ /* 0x000fea0003800000 */
.L_x_16171:
        /* <DEDUP_REMOVED lines=13> */
.L_x_16185:
[----:B------:R-:W2:Y:S02]  /*2370*/  LDG.E.64 R4, desc[UR36][R4.64] ;  /* 0x0000002404047981 */ /* 0x000ea4000c1e1b00 */
[----:B--2---:R0:W1:Y:S01]  /*2380*/  F2I.S64.F64.TRUNC R22, R4 ;  /* 0x0000000400167311 */ /* 0x004062000030d900 */
[----:B------:R-:W-:Y:S05]  /*2390*/  BRA `(.L_x_16176) ;  /* 0x0000000800587947 */ /* 0x000fea0003800000 */
.L_x_16184:
        /* <DEDUP_REMOVED lines=26> */
.L_x_16187:
        /* <DEDUP_REMOVED lines=14> */
.L_x_16186:
[----:B------:R-:W2:Y:S02]  /*2620*/  LDG.E.U16 R22, desc[UR36][R4.64] ;  /* 0x0000002404167981 */ /* 0x000ea4000c1e1500 */
[----:B--2---:R-:W-:-:S06]  /*2630*/  IMAD.U32 R22, R22, 0x10000, RZ ;  /* 0x0001000016167824 */ /* 0x004fcc00078e00ff */
[----:B------:R-:W0:Y:S01]  /*2640*/  F2I.S64.TRUNC R22, R22 ;  /* 0x0000001600167311 */ /* 0x000e22000020d900 */
[----:B------:R-:W-:Y:S05]  /*2650*/  BRA `(.L_x_16176) ;  /* 0x0000000400a87947 */ /* 0x000fea0003800000 */
.L_x_16183:
        /* <DEDUP_REMOVED lines=11> */
.L_x_16190:
        /* <DEDUP_REMOVED lines=21> */
.L_x_16194:
[----:B------:R-:W-:Y:S05]  /*2860*/  BSYNC.RECONVERGENT B1 ;  /* 0x0000000000017941 */ /* 0x000fea0003800200 */
.L_x_16193:
[----:B------:R-:W-:Y:S01]  /*2870*/  IMAD.SHL.U32 R0, R0, 0x100000, RZ ;  /* 0x0010000000007824 */ /* 0x000fe200078e00ff */
[----:B------:R-:W-:-:S04]  /*2880*/  LEA R3, R3, 0x3b800000, 0x17 ;  /* 0x3b80000003037811 */ /* 0x000fc800078eb8ff */
[----:B------:R-:W-:-:S07]  /*2890*/  LOP3.LUT R22, R3, R0, R7, 0xfe, !PT ;  /* 0x0000000003167212 */ /* 0x000fce00078efe07 */
.L_x_16192:
[----:B------:R-:W-:Y:S05]  /*28a0*/  BSYNC.RECONVERGENT B0 ;  /* 0x0000000000007941 */ /* 0x000fea0003800200 */
.L_x_16191:
[----:B------:R-:W1:Y:S01]  /*28b0*/  F2I.S64.TRUNC R22, R22 ;  /* 0x0000001600167311 */ /* 0x000e62000020d900 */
[----:B------:R-:W-:Y:S05]  /*28c0*/  BRA `(.L_x_16176) ;  /* 0x00000004000c7947 */ /* 0x000fea0003800000 */
.L_x_16189:
        /* <DEDUP_REMOVED lines=21> */
.L_x_16198:
[----:B------:R-:W-:Y:S05]  /*2a20*/  BSYNC.RECONVERGENT B1 ;  /* 0x0000000000017941 */ /* 0x000fea0003800200 */
.L_x_16197:
[----:B------:R-:W-:Y:S01]  /*2a30*/  IMAD.SHL.U32 R0, R0, 0x200000, RZ ;  /* 0x0020000000007824 */ /* 0x000fe200078e00ff */
[----:B------:R-:W-:-:S04]  /*2a40*/  LEA R3, R3, 0x37800000, 0x17 ;  /* 0x3780000003037811 */ /* 0x000fc800078eb8ff */
[----:B------:R-:W-:-:S07]  /*2a50*/  LOP3.LUT R22, R3, R0, R7, 0xfe, !PT ;  /* 0x0000000003167212 */ /* 0x000fce00078efe07 */
.L_x_16196:
[----:B------:R-:W-:Y:S05]  /*2a60*/  BSYNC.RECONVERGENT B0 ;  /* 0x0000000000007941 */ /* 0x000fea0003800200 */
.L_x_16195:
[----:B------:R-:W2:Y:S01]  /*2a70*/  F2I.S64.TRUNC R22, R22 ;  /* 0x0000001600167311 */ /* 0x000ea2000020d900 */
[----:B------:R-:W-:Y:S05]  /*2a80*/  BRA `(.L_x_16176) ;  /* 0x00000000009c7947 */ /* 0x000fea0003800000 */
.L_x_16188:
        /* <DEDUP_REMOVED lines=14> */
.L_x_16202:
[----:B------:R-:W-:Y:S05]  /*2b70*/  BSYNC.RECONVERGENT B0 ;  /* 0x0000000000007941 */ /* 0x000fea0003800200 */
.L_x_16201:
[----:B------:R-:W0:Y:S01]  /*2b80*/  F2I.S64.TRUNC R22, R22 ;  /* 0x0000001600167311 */ /* 0x000e22000020d900 */
[----:B------:R-:W-:Y:S05]  /*2b90*/  BRA `(.L_x_16176) ;  /* 0x0000000000587947 */ /* 0x000fea0003800000 */
.L_x_16175:
        /* <DEDUP_REMOVED lines=16> */
.L_x_16203:
[----:B------:R-:W-:Y:S01]  /*2ca0*/  CS2R R22, SRZ ;  /* 0x0000000000167805 */ /* 0x000fe2000001ff00 */
[----:B------:R-:W-:Y:S06]  /*2cb0*/  BRA `(.L_x_16176) ;  /* 0x0000000000107947 */ /* 0x000fec0003800000 */
.L_x_16200:
[----:B------:R0:W5:Y:S01]  /*2cc0*/  LDG.E.64 R22, desc[UR36][R4.64] ;  /* 0x0000002404167981 */ /* 0x000162000c1e1b00 */
[----:B------:R-:W-:Y:S05]  /*2cd0*/  BRA `(.L_x_16176) ;  /* 0x0000000000087947 */ /* 0x000fea0003800000 */
.L_x_16199:
[----:B------:R0:W5:Y:S01]  /*2ce0*/  LDG.E R22, desc[UR36][R4.64] ;  /* 0x0000002404167981 */ /* 0x000162000c1e1900 */
[----:B------:R-:W-:-:S07]  /*2cf0*/  IMAD.MOV.U32 R23, RZ, RZ, RZ ;  /* 0x000000ffff177224 */ /* 0x000fce00078e00ff */
.L_x_16176:
[----:B------:R-:W-:-:S07]  /*2d00*/  VIADD R29, R29, 0x80 ;  /* 0x000000801d1d7836 */ /* 0x000fce0000000000 */
.L_x_16170:
[----:B------:R-:W-:Y:S05]  /*2d10*/  BSYNC.RECONVERGENT B6 ;  /* 0x0000000000067941 */ /* 0x000fea0003800200 */
.L_x_16169:
        /* <DEDUP_REMOVED lines=24> */
.L_x_16209:
[----:B------:R0:W5:Y:S01]  /*2ea0*/  LDG.E.U8 R18, desc[UR36][R4.64] ;  /* 0x0000002404127981 */ /* 0x000162000c1e1100 */
[----:B------:R-:W-:Y:S01]  /*2eb0*/  IMAD.MOV.U32 R19, RZ, RZ, RZ ;  /* 0x000000ffff137224 */ /* 0x000fe200078e00ff */
[----:B------:R-:W-:Y:S06]  /*2ec0*/  BRA `(.L_x_16205) ;  /* 0x0000000c00407947 */ /* 0x000fec0003800000 */
.L_x_16208:
        /* <DEDUP_REMOVED lines=8> */
.L_x_16212:
[----:B------:R-:W2:Y:S02]  /*2f50*/  LDG.E R18, desc[UR36][R4.64] ;  /* 0x0000002404127981 */ /* 0x000ea4000c1e1900 */
[----:B--2---:R-:W-:Y:S01]  /*2f60*/  SHF.R.S32.HI R19, RZ, 0x1f, R18 ;  /* 0x0000001fff137819 */ /* 0x004fe20000011412 */
[----:B------:R-:W-:Y:S06]  /*2f70*/  BRA `(.L_x_16205) ;  /* 0x0000000c00147947 */ /* 0x000fec0003800000 */
.L_x_16211:
[----:B------:R-:W2:Y:S02]  /*2f80*/  LDG.E.S16 R18, desc[UR36][R4.64] ;  /* 0x0000002404127981 */ /* 0x000ea4000c1e1700 */
[----:B--2---:R-:W-:Y:S01]  /*2f90*/  SHF.R.S32.HI R19, RZ, 0x1f, R18 ;  /* 0x0000001fff137819 */ /* 0x004fe20000011412 */
[----:B------:R-:W-:Y:S06]  /*2fa0*/  BRA `(.L_x_16205) ;  /* 0x0000000c00087947 */ /* 0x000fec0003800000 */
.L_x_16207:
        /* <DEDUP_REMOVED lines=9> */
.L_x_16214:
[----:B------:R-:W2:Y:S02]  /*3040*/  LDG.E.U16 R4, desc[UR36][R4.64] ;  /* 0x0000002404047981 */ /* 0x000ea4000c1e1500 */
[----:B--2---:R-:W-:-:S06]  /*3050*/  HADD2.F32 R18, -RZ, R4.H0_H0 ;  /* 0x20000004ff127230 */ /* 0x004fcc0000004100 */
[----:B------:R-:W0:Y:S01]  /*3060*/  F2I.S64.TRUNC R18, R18 ;  /* 0x0000001200127311 */ /* 0x000e22000020d900 */
[----:B------:R-:W-:Y:S05]  /*3070*/  BRA `(.L_x_16205) ;  /* 0x0000000800d47947 */ /* 0x000fea0003800000 */
.L_x_16213:
        /* <DEDUP_REMOVED lines=9> */
.L_x_16216:
[----:B------:R-:W2:Y:S02]  /*3110*/  LDG.E.U16 R4, desc[UR36][R4.64] ;  /* 0x0000002404047981 */ /* 0x000ea4000c1e1500 */
[----:B--2---:R-:W-:-:S06]  /*3120*/  HADD2.F32 R18, -RZ, R4.H0_H0 ;  /* 0x20000004ff127230 */ /* 0x004fcc0000004100 */
[----:B------:R-:W0:Y:S01]  /*3130*/  F2I.S64.TRUNC R18, R18 ;  /* 0x0000001200127311 */ /* 0x000e22000020d900 */
[----:B------:R-:W-:Y:S05]  /*3140*/  BRA `(.L_x_16205) ;  /* 0x0000000800a07947 */ /* 0x000fea0003800000 */
.L_x_16215:
[----:B------:R-:W2:Y:S02]  /*3150*/  LDG.E.64 R4, desc[UR36][R4.64] ;  /* 0x0000002404047981 */ /* 0x000ea4000c1e1b00 */
[----:B--2---:R0:W1:Y:S01]  /*3160*/  F2I.S64.F64.TRUNC R18, R4 ;  /* 0x0000000400127311 */ /* 0x004062000030d900 */
[----:B------:R-:W-:Y:S05]  /*3170*/  BRA `(.L_x_16205) ;  /* 0x0000000800947947 */ /* 0x000fea0003800000 */
.L_x_16206:
        /* <DEDUP_REMOVED lines=13> */
.L_x_16219:
[----:B------:R-:W2:Y:S02]  /*3250*/  LDG.E.64 R4, desc[UR36][R4.64] ;  /* 0x0000002404047981 */ /* 0x000ea4000c1e1b00 */
[----:B--2---:R0:W1:Y:S01]  /*3260*/  F2I.S64.F64.TRUNC R18, R4 ;  /* 0x0000000400127311 */ /* 0x004062000030d900 */
[----:B------:R-:W-:Y:S05]  /*3270*/  BRA `(.L_x_16205) ;  /* 0x0000000800547947 */ /* 0x000fea0003800000 */
.L_x_16218:
        /* <DEDUP_REMOVED lines=26> */
.L_x_16221:
        /* <DEDUP_REMOVED lines=14> */
.L_x_16220:
[----:B------:R-:W2:Y:S02]  /*3500*/  LDG.E.U16 R18, desc[UR36][R4.64] ;  /* 0x0000002404127981 */ /* 0x000ea4000c1e1500 */
[----:B--2---:R-:W-:-:S06]  /*3510*/  IMAD.U32 R18, R18, 0x10000, RZ ;  /* 0x0001000012127824 */ /* 0x004fcc00078e00ff */
[----:B------:R-:W0:Y:S01]  /*3520*/  F2I.S64.TRUNC R18, R18 ;  /* 0x0000001200127311 */ /* 0x000e22000020d900 */
[----:B------:R-:W-:Y:S05]  /*3530*/  BRA `(.L_x_16205) ;  /* 0x0000000400a47947 */ /* 0x000fea0003800000 */
.L_x_16217:
        /* <DEDUP_REMOVED lines=11> */
.L_x_16224:
        /* <DEDUP_REMOVED lines=21> */
.L_x_16228:
[----:B------:R-:W-:Y:S05]  /*3740*/  BSYNC.RECONVERGENT B1 ;  /* 0x0000000000017941 */ /* 0x000fea0003800200 */
.L_x_16227:
[----:B------:R-:W-:Y:S01]  /*3750*/  IMAD.SHL.U32 R0, R0, 0x100000, RZ ;  /* 0x0010000000007824 */ /* 0x000fe200078e00ff */
[----:B------:R-:W-:-:S04]  /*3760*/  LEA R3, R3, 0x3b800000, 0x17 ;  /* 0x3b80000003037811 */ /* 0x000fc800078eb8ff */
[----:B------:R-:W-:-:S07]  /*3770*/  LOP3.LUT R18, R3, R0, R7, 0xfe, !PT ;  /* 0x0000000003127212 */ /* 0x000fce00078efe07 */
.L_x_16226:
[----:B------:R-:W-:Y:S05]  /*3780*/  BSYNC.RECONVERGENT B0 ;  /* 0x0000000000007941 */ /* 0x000fea0003800200 */
.L_x_16225:
[----:B------:R-:W0:Y:S01]  /*3790*/  F2I.S64.TRUNC R18, R18 ;  /* 0x0000001200127311 */ /* 0x000e22000020d900 */
[----:B------:R-:W-:Y:S05]  /*37a0*/  BRA `(.L_x_16205) ;  /* 0x0000000400087947 */ /* 0x000fea0003800000 */
.L_x_16223:
        /* <DEDUP_REMOVED lines=21> */
.L_x_16232:
[----:B------:R-:W-:Y:S05]  /*3900*/  BSYNC.RECONVERGENT B1 ;  /* 0x0000000000017941 */ /* 0x000fea0003800200 */
.L_x_16231:
[----:B------:R-:W-:Y:S01]  /*3910*/  IMAD.SHL.U32 R0, R0, 0x200000, RZ ;  /* 0x0020000000007824 */ /* 0x000fe200078e00ff */
[----:B------:R-:W-:-:S04]  /*3920*/  LEA R3, R3, 0x37800000, 0x17 ;  /* 0x3780000003037811 */ /* 0x000fc800078eb8ff */
[----:B------:R-:W-:-:S07]  /*3930*/  LOP3.LUT R18, R3, R0, R7, 0xfe, !PT ;  /* 0x0000000003127212 */ /* 0x000fce00078efe07 */
.L_x_16230:
[----:B------:R-:W-:Y:S05]  /*3940*/  BSYNC.RECONVERGENT B0 ;  /* 0x0000000000007941 */ /* 0x000fea0003800200 */
.L_x_16229:
[----:B------:R-:W0:Y:S01]  /*3950*/  F2I.S64.TRUNC R18, R18 ;  /* 0x0000001200127311 */ /* 0x000e22000020d900 */
[----:B------:R-:W-:Y:S05]  /*3960*/  BRA `(.L_x_16205) ;  /* 0x0000000000987947 */ /* 0x000fea0003800000 */
.L_x_16222:
        /* <DEDUP_REMOVED lines=14> */
.L_x_16236:
[----:B------:R-:W-:Y:S05]  /*3a50*/  BSYNC.RECONVERGENT B0 ;  /* 0x0000000000007941 */ /* 0x000fea0003800200 */
.L_x_16235:
[----:B------:R-:W0:Y:S01]  /*3a60*/  F2I.S64.TRUNC R18, R18 ;  /* 0x0000001200127311 */ /* 0x000e22000020d900 */
[----:B------:R-:W-:Y:S05]  /*3a70*/  BRA `(.L_x_16205) ;  /* 0x0000000000547947 */ /* 0x000fea0003800000 */
.L_x_16210:
        /* <DEDUP_REMOVED lines=16> */
.L_x_16237:
[----:B------:R-:W-:Y:S05]  /*3b80*/  BRA `(.L_x_16205) ;  /* 0x0000000000107947 */ /* 0x000fea0003800000 */
.L_x_16234:
[----:B------:R0:W5:Y:S01]  /*3b90*/  LDG.E.64 R18, desc[UR36][R4.64] ;  /* 0x0000002404127981 */ /* 0x000162000c1e1b00 */
[----:B------:R-:W-:Y:S05]  /*3ba0*/  BRA `(.L_x_16205) ;  /* 0x0000000000087947 */ /* 0x000fea0003800000 */
.L_x_16233:
[----:B------:R0:W5:Y:S01]  /*3bb0*/  LDG.E R18, desc[UR36][R4.64] ;  /* 0x0000002404127981 */ /* 0x000162000c1e1900 */
[----:B------:R-:W-:-:S07]  /*3bc0*/  IMAD.MOV.U32 R19, RZ, RZ, RZ ;  /* 0x000000ffff137224 */ /* 0x000fce00078e00ff */
.L_x_16205:
[----:B------:R-:W-:Y:S05]  /*3bd0*/  BSYNC.RECONVERGENT B6 ;  /* 0x0000000000067941 */ /* 0x000fea0003800200 */
.L_x_16204:
        /* <DEDUP_REMOVED lines=40> */
.L_x_16242:
        /* <DEDUP_REMOVED lines=74> */
.L_x_16241:
        /* <DEDUP_REMOVED lines=57> */
.L_x_16243:
        /* <DEDUP_REMOVED lines=36> */
.L_x_16244:
        /* <DEDUP_REMOVED lines=17> */
.L_x_16240:
[----:B------:R-:W-:Y:S05]  /*49e0*/  BSYNC.RECONVERGENT B0 ;  /* 0x0000000000007941 */ /* 0x000fea0003800200 */
.L_x_16239:
        /* <DEDUP_REMOVED lines=33> */
.L_x_16248:
        /* <DEDUP_REMOVED lines=74> */
.L_x_16247:
        /* <DEDUP_REMOVED lines=53> */
.L_x_16249:
        /* <DEDUP_REMOVED lines=39> */
.L_x_16250:
        /* <DEDUP_REMOVED lines=18> */
.L_x_16246:
[----:B------:R-:W-:Y:S05]  /*5780*/  BSYNC.RECONVERGENT B0 ;  /* 0x0000000000007941 */ /* 0x000fea0003800200 */
.L_x_16245:
        /* <DEDUP_REMOVED lines=32> */
.L_x_16254:
        /* <DEDUP_REMOVED lines=74> */
.L_x_16253:
        /* <DEDUP_REMOVED lines=54> */
.L_x_16255:
        /* <DEDUP_REMOVED lines=39> */
.L_x_16256:
        /* <DEDUP_REMOVED lines=17> */
.L_x_16252:
[----:B------:R-:W-:Y:S05]  /*6510*/  BSYNC.RECONVERGENT B0 ;  /* 0x0000000000007941 */ /* 0x000fea0003800200 */
.L_x_16251:
        /* <DEDUP_REMOVED lines=31> */
.L_x_16259:
        /* <DEDUP_REMOVED lines=73> */
.L_x_16258:
        /* <DEDUP_REMOVED lines=56> */
.L_x_16260:
        /* <DEDUP_REMOVED lines=36> */
.L_x_16261:
        /* <DEDUP_REMOVED lines=18> */
.L_x_16257:
[----:B------:R-:W-:Y:S05]  /*7280*/  BSYNC.RECONVERGENT B0 ;  /* 0x0000000000007941 */ /* 0x000fea0003800200 */
.L_x_16238:
        /* <DEDUP_REMOVED lines=33> */
.L_x_16268:
[----:B------:R0:W-:Y:S01]  /*74a0*/  STG.E.U8 desc[UR36][R4.64], R6 ;  /* 0x0000000604007986 */ /* 0x0001e2000c101124 */
[----:B------:R-:W-:Y:S05]  /*74b0*/  BRA `(.L_x_16270) ;  /* 0x0000000c00307947 */ /* 0x000fea0003800000 */
.L_x_16267:
        /* <DEDUP_REMOVED lines=8> */
.L_x_16272:
[----:B------:R0:W-:Y:S01]  /*7540*/  STG.E desc[UR36][R4.64], R6 ;  /* 0x0000000604007986 */ /* 0x0001e2000c101924 */
[----:B------:R-:W-:Y:S05]  /*7550*/  BRA `(.L_x_16270) ;  /* 0x0000000c00087947 */ /* 0x000fea0003800000 */
.L_x_16271:
[----:B------:R0:W-:Y:S01]  /*7560*/  STG.E.U16 desc[UR36][R4.64], R6 ;  /* 0x0000000604007986 */ /* 0x0001e2000c101524 */
[----:B------:R-:W-:Y:S05]  /*7570*/  BRA `(.L_x_16270) ;  /* 0x0000000c00007947 */ /* 0x000fea0003800000 */
.L_x_16266:
        /* <DEDUP_REMOVED lines=9> */
.L_x_16274:
[----:B------:R-:W0:Y:S02]  /*7610*/  I2F.S64 R0, R6 ;  /* 0x0000000600007312 */ /* 0x000e240000301400 */
[----:B0-----:R-:W-:-:S05]  /*7620*/  F2FP.F16.F32.PACK_AB R0, RZ, R0 ;  /* 0x00000000ff00723e */ /* 0x001fca00000000ff */
[----:B------:R0:W-:Y:S01]  /*7630*/  STG.E.U16 desc[UR36][R4.64], R0 ;  /* 0x0000000004007986 */ /* 0x0001e2000c101524 */
[----:B------:R-:W-:Y:S05]  /*7640*/  BRA `(.L_x_16270) ;  /* 0x0000000800cc7947 */ /* 0x000fea0003800000 */
.L_x_16273:
        /* <DEDUP_REMOVED lines=10> */
.L_x_16276:
[----:B------:R-:W0:Y:S02]  /*76f0*/  I2F.S64 R6, R6 ;  /* 0x0000000600067312 */ /* 0x000e240000301400 */
[----:B0-----:R-:W-:-:S04]  /*7700*/  F2FP.F16.F32.PACK_AB R3, RZ, R6 ;  /* 0x00000006ff03723e */ /* 0x001fc800000000ff */
[----:B------:R-:W-:-:S05]  /*7710*/  PRMT R3, R3, 0x5410, RZ ;  /* 0x0000541003037816 */ /* 0x000fca00000000ff */
[----:B------:R0:W-:Y:S01]  /*7720*/  STG.E desc[UR36][R4.64], R3 ;  /* 0x0000000304007986 */ /* 0x0001e2000c101924 */
[----:B------:R-:W-:Y:S05]  /*7730*/  BRA `(.L_x_16270) ;  /* 0x0000000800907947 */ /* 0x000fea0003800000 */
.L_x_16275:
[----:B------:R-:W0:Y:S02]  /*7740*/  I2F.F64.S64 R6, R6 ;  /* 0x0000000600067312 */ /* 0x000e240000301c00 */
[----:B0-----:R0:W-:Y:S01]  /*7750*/  STG.E.64 desc[UR36][R4.64], R6 ;  /* 0x0000000604007986 */ /* 0x0011e2000c101b24 */
[----:B------:R-:W-:Y:S05]  /*7760*/  BRA `(.L_x_16270) ;  /* 0x0000000800847947 */ /* 0x000fea0003800000 */
.L_x_16265:
        /* <DEDUP_REMOVED lines=13> */
.L_x_16279:
[----:B------:R-:W0:Y:S01]  /*7840*/  I2F.F64.S64 R8, R6 ;  /* 0x0000000600087312 */ /* 0x000e220000301c00 */
[----:B------:R-:W-:-:S05]  /*7850*/  CS2R R10, SRZ ;  /* 0x00000000000a7805 */ /* 0x000fca000001ff00 */
[----:B0-----:R0:W-:Y:S01]  /*7860*/  STG.E.128 desc[UR36][R4.64], R8 ;  /* 0x0000000804007986 */ /* 0x0011e2000c101d24 */
[----:B------:R-:W-:Y:S05]  /*7870*/  BRA `(.L_x_16270) ;  /* 0x0000000800407947 */ /* 0x000fea0003800000 */
.L_x_16278:
        /* <DEDUP_REMOVED lines=19> */
.L_x_16283:
[----:B------:R-:W-:Y:S05]  /*79b0*/  BSYNC.RECONVERGENT B0 ;  /* 0x0000000000007941 */ /* 0x000fea0003800200 */
.L_x_16282:
[----:B------:R-:W-:-:S05]  /*79c0*/  LOP3.LUT R9, R0, 0x80, R9, 0xf8, !PT ;  /* 0x0000008000097812 */ /* 0x000fca00078ef809 */
[----:B------:R0:W-:Y:S01]  /*79d0*/  STG.E.U8 desc[UR36][R4.64], R9 ;  /* 0x0000000904007986 */ /* 0x0001e2000c101124 */
[----:B------:R-:W-:Y:S05]  /*79e0*/  BRA `(.L_x_16270) ;  /* 0x0000000400e47947 */ /* 0x000fea0003800000 */
.L_x_16281:
        /* <DEDUP_REMOVED lines=15> */
.L_x_16285:
[----:B------:R-:W-:Y:S05]  /*7ae0*/  BSYNC.RECONVERGENT B0 ;  /* 0x0000000000007941 */ /* 0x000fea0003800200 */
.L_x_16284:
[----:B------:R-:W-:-:S05]  /*7af0*/  LOP3.LUT R9, R0, 0x80, R9, 0xf8, !PT ;  /* 0x0000008000097812 */ /* 0x000fca00078ef809 */
[----:B------:R0:W-:Y:S01]  /*7b00*/  STG.E.U8 desc[UR36][R4.64], R9 ;  /* 0x0000000904007986 */ /* 0x0001e2000c101124 */
[----:B------:R-:W-:Y:S05]  /*7b10*/  BRA `(.L_x_16270) ;  /* 0x0000000400987947 */ /* 0x000fea0003800000 */
.L_x_16280:
[----:B------:R-:W0:Y:S02]  /*7b20*/  I2F.S64 R0, R6 ;  /* 0x0000000600007312 */ /* 0x000e240000301400 */
[----:B0-----:R-:W-:-:S05]  /*7b30*/  F2FP.BF16.F32.PACK_AB R0, RZ, R0 ;  /* 0x00000000ff00723e */ /* 0x001fca00000010ff */
[----:B------:R0:W-:Y:S01]  /*7b40*/  STG.E.U16 desc[UR36][R4.64], R0 ;  /* 0x0000000004007986 */ /* 0x0001e2000c101524 */
[----:B------:R-:W-:Y:S05]  /*7b50*/  BRA `(.L_x_16270) ;  /* 0x0000000400887947 */ /* 0x000fea0003800000 */
.L_x_16277:
        /* <DEDUP_REMOVED lines=10> */
.L_x_16288:
        /* <DEDUP_REMOVED lines=13> */
.L_x_16291:
[----:B------:R-:W-:-:S04]  /*7cd0*/  SHF.R.U32.HI R0, RZ, 0x14, R7 ;  /* 0x00000014ff007819 */ /* 0x000fc80000011607 */
[----:B------:R-:W-:-:S04]  /*7ce0*/  LOP3.LUT R0, R0, 0x1, RZ, 0xc0, !PT ;  /* 0x0000000100007812 */ /* 0x000fc800078ec0ff */
[----:B------:R-:W-:-:S04]  /*7cf0*/  IADD3 R0, PT, PT, R7, 0x487ffff, R0 ;  /* 0x0487ffff07007810 */ /* 0x000fc80007ffe000 */
[----:B------:R-:W-:-:S04]  /*7d00*/  SHF.R.U32.HI R0, RZ, 0x14, R0 ;  /* 0x00000014ff007819 */ /* 0x000fc80000011600 */
[----:B------:R-:W-:-:S07]  /*7d10*/  LOP3.LUT R3, R0, 0xff, RZ, 0xc0, !PT ;  /* 0x000000ff00037812 */ /* 0x000fce00078ec0ff */
.L_x_16292:
[----:B------:R-:W-:-:S04]  /*7d20*/  SHF.R.U32.HI R0, RZ, 0x18, R7 ;  /* 0x00000018ff007819 */ /* 0x000fc80000011607 */
[----:B------:R-:W-:-:S07]  /*7d30*/  LOP3.LUT R0, R3, 0x80, R0, 0xf8, !PT ;  /* 0x0000008003007812 */ /* 0x000fce00078ef800 */
.L_x_16290:
[----:B------:R-:W-:Y:S05]  /*7d40*/  BSYNC.RECONVERGENT B0 ;  /* 0x0000000000007941 */ /* 0x000fea0003800200 */
.L_x_16289:
[----:B------:R3:W-:Y:S01]  /*7d50*/  STG.E.U8 desc[UR36][R4.64], R0 ;  /* 0x0000000004007986 */ /* 0x0007e2000c101124 */
[----:B------:R-:W-:Y:S05]  /*7d60*/  BRA `(.L_x_16270) ;  /* 0x0000000400047947 */ /* 0x000fea0003800000 */
.L_x_16287:
        /* <DEDUP_REMOVED lines=13> */
.L_x_16295:
[----:B------:R-:W-:-:S04]  /*7e40*/  SHF.R.U32.HI R0, RZ, 0x15, R7 ;  /* 0x00000015ff007819 */ /* 0x000fc80000011607 */
[----:B------:R-:W-:-:S04]  /*7e50*/  LOP3.LUT R0, R0, 0x1, RZ, 0xc0, !PT ;  /* 0x0000000100007812 */ /* 0x000fc800078ec0ff */
[----:B------:R-:W-:-:S04]  /*7e60*/  IADD3 R0, PT, PT, R7, 0x88fffff, R0 ;  /* 0x088fffff07007810 */ /* 0x000fc80007ffe000 */
[----:B------:R-:W-:-:S04]  /*7e70*/  SHF.R.U32.HI R0, RZ, 0x15, R0 ;  /* 0x00000015ff007819 */ /* 0x000fc80000011600 */
[----:B------:R-:W-:-:S07]  /*7e80*/  LOP3.LUT R3, R0, 0xff, RZ, 0xc0, !PT ;  /* 0x000000ff00037812 */ /* 0x000fce00078ec0ff */
.L_x_16296:
[----:B------:R-:W-:-:S04]  /*7e90*/  SHF.R.U32.HI R0, RZ, 0x18, R7 ;  /* 0x00000018ff007819 */ /* 0x000fc80000011607 */
[----:B------:R-:W-:-:S07]  /*7ea0*/  LOP3.LUT R0, R3, 0x80, R0, 0xf8, !PT ;  /* 0x0000008003007812 */ /* 0x000fce00078ef800 */
.L_x_16294:
[----:B------:R-:W-:Y:S05]  /*7eb0*/  BSYNC.RECONVERGENT B0 ;  /* 0x0000000000007941 */ /* 0x000fea0003800200 */
.L_x_16293:
[----:B------:R0:W-:Y:S01]  /*7ec0*/  STG.E.U8 desc[UR36][R4.64], R0 ;  /* 0x0000000004007986 */ /* 0x0001e2000c101124 */
[----:B------:R-:W-:Y:S05]  /*7ed0*/  BRA `(.L_x_16270) ;  /* 0x0000000000a87947 */ /* 0x000fea0003800000 */
.L_x_16286:
[----:B------:R-:W-:-:S13]  /*7ee0*/  ISETP.NE.AND P0, PT, R0, 0x1c, PT ;  /* 0x0000001c0000780c */ /* 0x000fda0003f05270 */
[----:B------:R-:W-:Y:S05]  /*7ef0*/  @!P0 BRA `(.L_x_16297) ;  /* 0x00000000009c8947 */ /* 0x000fea0003800000 */
[----:B------:R-:W-:-:S13]  /*7f00*/  ISETP.NE.AND P0, PT, R0, 0x1d, PT ;  /* 0x0000001d0000780c */ /* 0x000fda0003f05270 */
[----:B------:R-:W-:Y:S05]  /*7f10*/  @!P0 BRA `(.L_x_16298) ;  /* 0x00000000008c8947 */ /* 0x000fea0003800000 */
[----:B------:R-:W-:-:S13]  /*7f20*/  ISETP.NE.AND P0, PT, R0, 0x2c, PT ;  /* 0x0000002c0000780c */ /* 0x000fda0003f05270 */
[----:B------:R-:W-:Y:S05]  /*7f30*/  @!P0 BRA `(.L_x_16299) ;  /* 0x0000000000448947 */ /* 0x000fea0003800000 */
.L_x_16269:
        /* <DEDUP_REMOVED lines=16> */
.L_x_16300:
[----:B------:R-:W-:Y:S05]  /*8040*/  BRA `(.L_x_16270) ;  /* 0x00000000004c7947 */ /* 0x000fea0003800000 */
.L_x_16299:
        /* <DEDUP_REMOVED lines=16> */
.L_x_16298:
[----:B------:R1:W-:Y:S01]  /*8150*/  STG.E.64 desc[UR36][R4.64], R6 ;  /* 0x0000000604007986 */ /* 0x0003e2000c101b24 */
[----:B------:R-:W-:Y:S05]  /*8160*/  BRA `(.L_x_16270) ;  /* 0x0000000000047947 */ /* 0x000fea0003800000 */
.L_x_16297:
[----:B------:R0:W-:Y:S02]  /*8170*/  STG.E desc[UR36][R4.64], R6 ;  /* 0x0000000604007986 */ /* 0x0001e4000c101924 */
.L_x_16270:
        /* <DEDUP_REMOVED lines=24> */
.L_x_16305:
[----:B------:R0:W-:Y:S01]  /*8300*/  STG.E.U8 desc[UR36][R4.64], R22 ;  /* 0x0000001604007986 */ /* 0x0001e2000c101124 */
[----:B------:R-:W-:Y:S05]  /*8310*/  BRA `(.L_x_16307) ;  /* 0x0000000c00347947 */ /* 0x000fea0003800000 */
.L_x_16304:
        /* <DEDUP_REMOVED lines=8> */
.L_x_16309:
[----:B------:R0:W-:Y:S01]  /*83a0*/  STG.E desc[UR36][R4.64], R22 ;  /* 0x0000001604007986 */ /* 0x0001e2000c101924 */
[----:B------:R-:W-:Y:S05]  /*83b0*/  BRA `(.L_x_16307) ;  /* 0x0000000c000c7947 */ /* 0x000fea0003800000 */
.L_x_16308:
[----:B------:R0:W-:Y:S01]  /*83c0*/  STG.E.U16 desc[UR36][R4.64], R22 ;  /* 0x0000001604007986 */ /* 0x0001e2000c101524 */
[----:B------:R-:W-:Y:S05]  /*83d0*/  BRA `(.L_x_16307) ;  /* 0x0000000c00047947 */ /* 0x000fea0003800000 */
.L_x_16303:
        /* <DEDUP_REMOVED lines=9> */
.L_x_16311:
[----:B------:R-:W0:Y:S02]  /*8470*/  I2F.S64 R0, R22 ;  /* 0x0000001600007312 */ /* 0x000e240000301400 */
[----:B0-----:R-:W-:-:S05]  /*8480*/  F2FP.F16.F32.PACK_AB R0, RZ, R0 ;  /* 0x00000000ff00723e */ /* 0x001fca00000000ff */
[----:B------:R0:W-:Y:S01]  /*8490*/  STG.E.U16 desc[UR36][R4.64], R0 ;  /* 0x0000000004007986 */ /* 0x0001e2000c101524 */
[----:B------:R-:W-:Y:S05]  /*84a0*/  BRA `(.L_x_16307) ;  /* 0x0000000800d07947 */ /* 0x000fea0003800000 */
.L_x_16310:
        /* <DEDUP_REMOVED lines=10> */
.L_x_16313:
[----:B------:R-:W0:Y:S02]  /*8550*/  I2F.S64 R22, R22 ;  /* 0x0000001600167312 */ /* 0x000e240000301400 */
[----:B0-----:R-:W-:-:S04]  /*8560*/  F2FP.F16.F32.PACK_AB R3, RZ, R22 ;  /* 0x00000016ff03723e */ /* 0x001fc800000000ff */
[----:B------:R-:W-:-:S05]  /*8570*/  PRMT R3, R3, 0x5410, RZ ;  /* 0x0000541003037816 */ /* 0x000fca00000000ff */
[----:B------:R0:W-:Y:S01]  /*8580*/  STG.E desc[UR36][R4.64], R3 ;  /* 0x0000000304007986 */ /* 0x0001e2000c101924 */
[----:B------:R-:W-:Y:S05]  /*8590*/  BRA `(.L_x_16307) ;  /* 0x0000000800947947 */ /* 0x000fea0003800000 */
.L_x_16312:
[----:B------:R-:W0:Y:S02]  /*85a0*/  I2F.F64.S64 R22, R22 ;  /* 0x0000001600167312 */ /* 0x000e240000301c00 */
[----:B0-----:R0:W-:Y:S01]  /*85b0*/  STG.E.64 desc[UR36][R4.64], R22 ;  /* 0x0000001604007986 */ /* 0x0011e2000c101b24 */
[----:B------:R-:W-:Y:S05]  /*85c0*/  BRA `(.L_x_16307) ;  /* 0x0000000800887947 */ /* 0x000fea0003800000 */
.L_x_16302:
        /* <DEDUP_REMOVED lines=12> */
.L_x_16317:
        /* <DEDUP_REMOVED lines=18> */
.L_x_16320:
[----:B------:R-:W-:-:S04]  /*87b0*/  SHF.R.U32.HI R3, RZ, 0x18, R23 ;  /* 0x00000018ff037819 */ /* 0x000fc80000011617 */
[----:B------:R-:W-:-:S07]  /*87c0*/  LOP3.LUT R0, R0, 0x80, R3, 0xf8, !PT ;  /* 0x0000008000007812 */ /* 0x000fce00078ef803 */
.L_x_16319:
[----:B------:R-:W-:Y:S05]  /*87d0*/  BSYNC.RECONVERGENT B0 ;  /* 0x0000000000007941 */ /* 0x000fea0003800200 */
.L_x_16318:
[----:B------:R0:W-:Y:S01]  /*87e0*/  STG.E.U8 desc[UR36][R4.64], R0 ;  /* 0x0000000004007986 */ /* 0x0001e2000c101124 */
[----:B------:R-:W-:Y:S05]  /*87f0*/  BRA `(.L_x_16307) ;  /* 0x0000000400fc7947 */ /* 0x000fea0003800000 */
.L_x_16316:
        /* <DEDUP_REMOVED lines=18> */
.L_x_16323:
[----:B------:R-:W-:-:S04]  /*8920*/  SHF.R.U32.HI R3, RZ, 0x18, R23 ;  /* 0x00000018ff037819 */ /* 0x000fc80000011617 */
[----:B------:R-:W-:-:S07]  /*8930*/  LOP3.LUT R0, R0, 0x80, R3, 0xf8, !PT ;  /* 0x0000008000007812 */ /* 0x000fce00078ef803 */
.L_x_16322:
[----:B------:R-:W-:Y:S05]  /*8940*/  BSYNC.RECONVERGENT B0 ;  /* 0x0000000000007941 */ /* 0x000fea0003800200 */
.L_x_16321:
[----:B------:R0:W-:Y:S01]  /*8950*/  STG.E.U8 desc[UR36][R4.64], R0 ;  /* 0x0000000004007986 */ /* 0x0001e2000c101124 */
[----:B------:R-:W-:Y:S05]  /*8960*/  BRA `(.L_x_16307) ;  /* 0x0000000400a07947 */ /* 0x000fea0003800000 */
.L_x_16315:
        /* <DEDUP_REMOVED lines=22> */
.L_x_16325:
[----:B------:R0:W-:Y:S01]  /*8ad0*/  STG.E.64 desc[UR36][R4.64], R22 ;  /* 0x0000001604007986 */ /* 0x0001e2000c101b24 */
[----:B------:R-:W-:Y:S05]  /*8ae0*/  BRA `(.L_x_16307) ;  /* 0x0000000400407947 */ /* 0x000fea0003800000 */
.L_x_16324:
[----:B------:R0:W-:Y:S01]  /*8af0*/  STG.E desc[UR36][R4.64], R22 ;  /* 0x0000001604007986 */ /* 0x0001e2000c101924 */
[----:B------:R-:W-:Y:S05]  /*8b00*/  BRA `(.L_x_16307) ;  /* 0x0000000400387947 */ /* 0x000fea0003800000 */
.L_x_16314:
        /* <DEDUP_REMOVED lines=11> */
.L_x_16327:
[----:B------:R-:W0:Y:S01]  /*8bc0*/  I2F.F64.S64 R8, R22 ;  /* 0x0000001600087312 */ /* 0x000e220000301c00 */
[----:B------:R-:W-:-:S05]  /*8bd0*/  CS2R R10, SRZ ;  /* 0x00000000000a7805 */ /* 0x000fca000001ff00 */
[----:B0-----:R0:W-:Y:S01]  /*8be0*/  STG.E.128 desc[UR36][R4.64], R8 ;  /* 0x0000000804007986 */ /* 0x0011e2000c101d24 */
[----:B------:R-:W-:Y:S05]  /*8bf0*/  BRA `(.L_x_16307) ;  /* 0x0000000000fc7947 */ /* 0x000fea0003800000 */
.L_x_16326:
[----:B------:R-:W-:-:S13]  /*8c00*/  ISETP.NE.AND P0, PT, R0, 0xf, PT ;  /* 0x0000000f0000780c */ /* 0x000fda0003f05270 */
[----:B------:R-:W-:Y:S05]  /*8c10*/  @!P0 BRA `(.L_x_16328) ;  /* 0x0000000000e88947 */ /* 0x000fea0003800000 */
[----:B------:R-:W-:-:S13]  /*8c20*/  ISETP.NE.AND P0, PT, R0, 0x17, PT ;  /* 0x000000170000780c */ /* 0x000fda0003f05270 */
[----:B------:R-:W-:Y:S05]  /*8c30*/  @!P0 BRA `(.L_x_16329) ;  /* 0x0000000000908947 */ /* 0x000fea0003800000 */
[----:B------:R-:W-:-:S13]  /*8c40*/  ISETP.NE.AND P0, PT, R0, 0x18, PT ;  /* 0x000000180000780c */ /* 0x000fda0003f05270 */
[----:B------:R-:W-:Y:S05]  /*8c50*/  @!P0 BRA `(.L_x_16330) ;  /* 0x0000000000448947 */ /* 0x000fea0003800000 */
.L_x_16306:
        /* <DEDUP_REMOVED lines=16> */
.L_x_16331:
[----:B------:R-:W-:Y:S05]  /*8d60*/  BRA `(.L_x_16307) ;  /* 0x0000000000a07947 */ /* 0x000fea0003800000 */
.L_x_16330:
        /* <DEDUP_REMOVED lines=13> */
.L_x_16333:
[----:B------:R-:W-:Y:S05]  /*8e40*/  BSYNC.RECONVERGENT B0 ;  /* 0x0000000000007941 */ /* 0x000fea0003800200 */
.L_x_16332:
[----:B------:R-:W-:-:S05]  /*8e50*/  LOP3.LUT R3, R0, 0x80, R3, 0xf8, !PT ;  /* 0x0000008000037812 */ /* 0x000fca00078ef803 */
[----:B------:R3:W-:Y:S01]  /*8e60*/  STG.E.U8 desc[UR36][R4.64], R3 ;  /* 0x0000000304007986 */ /* 0x0007e2000c101124 */
[----:B------:R-:W-:Y:S05]  /*8e70*/  BRA `(.L_x_16307) ;  /* 0x00000000005c7947 */ /* 0x000fea0003800000 */
.L_x_16329:
        /* <DEDUP_REMOVED lines=12> */
.L_x_16335:
[----:B------:R-:W-:Y:S01]  /*8f40*/  IMAD.MOV.U32 R0, RZ, RZ, 0x7f ;  /* 0x0000007fff007424 */ /* 0x000fe200078e00ff */
[----:B------:R-:W-:-:S04]  /*8f50*/  ISETP.GT.U32.AND P0, PT, R3, 0x7f800000, PT ;  /* 0x7f8000000300780c */ /* 0x000fc80003f04070 */
[----:B------:R-:W-:-:S09]  /*8f60*/  SEL R0, R0, 0x7c, P0 ;  /* 0x0000007c00007807 */ /* 0x000fd20000000000 */
.L_x_16336:
[----:B------:R-:W-:Y:S05]  /*8f70*/  BSYNC.RECONVERGENT B0 ;  /* 0x0000000000007941 */ /* 0x000fea0003800200 */
.L_x_16334:
[----:B------:R-:W-:-:S04]  /*8f80*/  SHF.R.U32.HI R3, RZ, 0x18, R23 ;  /* 0x00000018ff037819 */ /* 0x000fc80000011617 */
[----:B------:R-:W-:-:S05]  /*8f90*/  LOP3.LUT R3, R0, 0x80, R3, 0xf8, !PT ;  /* 0x0000008000037812 */ /* 0x000fca00078ef803 */
[----:B------:R2:W-:Y:S01]  /*8fa0*/  STG.E.U8 desc[UR36][R4.64], R3 ;  /* 0x0000000304007986 */ /* 0x0005e2000c101124 */
[----:B------:R-:W-:Y:S05]  /*8fb0*/  BRA `(.L_x_16307) ;  /* 0x00000000000c7947 */ /* 0x000fea0003800000 */
.L_x_16328:
[----:B------:R-:W0:Y:S02]  /*8fc0*/  I2F.S64 R0, R22 ;  /* 0x0000001600007312 */ /* 0x000e240000301400 */
[----:B0-----:R-:W-:-:S05]  /*8fd0*/  F2FP.BF16.F32.PACK_AB R0, RZ, R0 ;  /* 0x00000000ff00723e */ /* 0x001fca00000010ff */
[----:B------:R0:W-:Y:S02]  /*8fe0*/  STG.E.U16 desc[UR36][R4.64], R0 ;  /* 0x0000000004007986 */ /* 0x0001e4000c101524 */
.L_x_16307:
[----:B------:R-:W-:-:S07]  /*8ff0*/  VIADD R17, R17, 0x80 ;  /* 0x0000008011117836 */ /* 0x000fce0000000000 */
.L_x_16264:
[----:B------:R-:W-:-:S13]  /*9000*/  ISETP.GE.AND P0, PT, R17, R16, PT ;  /* 0x000000101100720c */ /* 0x000fda0003f06270 */
[----:B------:R-:W-:Y:S05]  /*9010*/  @P0 BREAK.RELIABLE B6 ;  /* 0x0000000000060942 */ /* 0x000fea0003800100 */
[----:B------:R-:W-:Y:S05]  /*9020*/  @P0 BRA `(.L_x_16301) ;  /* 0x0000000c00940947 */ /* 0x000fea0003800000 */
[----:B------:R-:W-:Y:S05]  /*9030*/  BSYNC.RELIABLE B6 ;  /* 0x0000000000067941 */ /* 0x000fea0003800100 */
.L_x_16263:
        /* <DEDUP_REMOVED lines=20> */
.L_x_16340:
[----:B------:R0:W-:Y:S01]  /*9180*/  STG.E.U8 desc[UR36][R4.64], R18 ;  /* 0x0000001204007986 */ /* 0x0001e2000c101124 */
[----:B------:R-:W-:Y:S05]  /*9190*/  BRA `(.L_x_16342) ;  /* 0x0000000c00347947 */ /* 0x000fea0003800000 */
.L_x_16339:
        /* <DEDUP_REMOVED lines=8> */
.L_x_16344:
[----:B------:R0:W-:Y:S01]  /*9220*/  STG.E desc[UR36][R4.64], R18 ;  /* 0x0000001204007986 */ /* 0x0001e2000c101924 */
[----:B------:R-:W-:Y:S05]  /*9230*/  BRA `(.L_x_16342) ;  /* 0x0000000c000c7947 */ /* 0x000fea0003800000 */
.L_x_16343:
[----:B------:R0:W-:Y:S01]  /*9240*/  STG.E.U16 desc[UR36][R4.64], R18 ;  /* 0x0000001204007986 */ /* 0x0001e2000c101524 */
[----:B------:R-:W-:Y:S05]  /*9250*/  BRA `(.L_x_16342) ;  /* 0x0000000c00047947 */ /* 0x000fea0003800000 */
.L_x_16338:
        /* <DEDUP_REMOVED lines=9> */
.L_x_16346:
[----:B------:R-:W0:Y:S02]  /*92f0*/  I2F.S64 R0, R18 ;  /* 0x0000001200007312 */ /* 0x000e240000301400 */
[----:B0-----:R-:W-:-:S05]  /*9300*/  F2FP.F16.F32.PACK_AB R0, RZ, R0 ;  /* 0x00000000ff00723e */ /* 0x001fca00000000ff */
[----:B------:R0:W-:Y:S01]  /*9310*/  STG.E.U16 desc[UR36][R4.64], R0 ;  /* 0x0000000004007986 */ /* 0x0001e2000c101524 */
[----:B------:R-:W-:Y:S05]  /*9320*/  BRA `(.L_x_16342) ;  /* 0x0000000800d07947 */ /* 0x000fea0003800000 */
.L_x_16345:
        /* <DEDUP_REMOVED lines=10> */
.L_x_16348:
[----:B------:R-:W0:Y:S02]  /*93d0*/  I2F.S64 R18, R18 ;  /* 0x0000001200127312 */ /* 0x000e240000301400 */
[----:B0-----:R-:W-:-:S04]  /*93e0*/  F2FP.F16.F32.PACK_AB R3, RZ, R18 ;  /* 0x00000012ff03723e */ /* 0x001fc800000000ff */
[----:B------:R-:W-:-:S05]  /*93f0*/  PRMT R3, R3, 0x5410, RZ ;  /* 0x0000541003037816 */ /* 0x000fca00000000ff */
[----:B------:R0:W-:Y:S01]  /*9400*/  STG.E desc[UR36][R4.64], R3 ;  /* 0x0000000304007986 */ /* 0x0001e2000c101924 */
[----:B------:R-:W-:Y:S05]  /*9410*/  BRA `(.L_x_16342) ;  /* 0x0000000800947947 */ /* 0x000fea0003800000 */
.L_x_16347:
[----:B------:R-:W0:Y:S02]  /*9420*/  I2F.F64.S64 R18, R18 ;  /* 0x0000001200127312 */ /* 0x000e240000301c00 */
[----:B0-----:R0:W-:Y:S01]  /*9430*/  STG.E.64 desc[UR36][R4.64], R18 ;  /* 0x0000001204007986 */ /* 0x0011e2000c101b24 */
[----:B------:R-:W-:Y:S05]  /*9440*/  BRA `(.L_x_16342) ;  /* 0x0000000800887947 */ /* 0x000fea0003800000 */
.L_x_16337:
        /* <DEDUP_REMOVED lines=12> */
.L_x_16352:
        /* <DEDUP_REMOVED lines=18> */
.L_x_16355:
[----:B------:R-:W-:-:S04]  /*9630*/  SHF.R.U32.HI R3, RZ, 0x18, R19 ;  /* 0x00000018ff037819 */ /* 0x000fc80000011613 */
[----:B------:R-:W-:-:S07]  /*9640*/  LOP3.LUT R0, R0, 0x80, R3, 0xf8, !PT ;  /* 0x0000008000007812 */ /* 0x000fce00078ef803 */
.L_x_16354:
[----:B------:R-:W-:Y:S05]  /*9650*/  BSYNC.RECONVERGENT B0 ;  /* 0x0000000000007941 */ /* 0x000fea0003800200 */
.L_x_16353:
[----:B------:R0:W-:Y:S01]  /*9660*/  STG.E.U8 desc[UR36][R4.64], R0 ;  /* 0x0000000004007986 */ /* 0x0001e2000c101124 */
[----:B------:R-:W-:Y:S05]  /*9670*/  BRA `(.L_x_16342) ;  /* 0x0000000400fc7947 */ /* 0x000fea0003800000 */
.L_x_16351:
        /* <DEDUP_REMOVED lines=18> */
.L_x_16358:
[----:B------:R-:W-:-:S04]  /*97a0*/  SHF.R.U32.HI R3, RZ, 0x18, R19 ;  /* 0x00000018ff037819 */ /* 0x000fc80000011613 */
[----:B------:R-:W-:-:S07]  /*97b0*/  LOP3.LUT R0, R0, 0x80, R3, 0xf8, !PT ;  /* 0x0000008000007812 */ /* 0x000fce00078ef803 */
.L_x_16357:
[----:B------:R-:W-:Y:S05]  /*97c0*/  BSYNC.RECONVERGENT B0 ;  /* 0x0000000000007941 */ /* 0x000fea0003800200 */
.L_x_16356:
[----:B------:R0:W-:Y:S01]  /*97d0*/  STG.E.U8 desc[UR36][R4.64], R0 ;  /* 0x0000000004007986 */ /* 0x0001e2000c101124 */
[----:B------:R-:W-:Y:S05]  /*97e0*/  BRA `(.L_x_16342) ;  /* 0x0000000400a07947 */ /* 0x000fea0003800000 */
.L_x_16350:
        /* <DEDUP_REMOVED lines=22> */
.L_x_16360:
[----:B------:R0:W-:Y:S01]  /*9950*/  STG.E.64 desc[UR36][R4.64], R18 ;  /* 0x0000001204007986 */ /* 0x0001e2000c101b24 */
[----:B------:R-:W-:Y:S05]  /*9960*/  BRA `(.L_x_16342) ;  /* 0x0000000400407947 */ /* 0x000fea0003800000 */
.L_x_16359:
[----:B------:R0:W-:Y:S01]  /*9970*/  STG.E desc[UR36][R4.64], R18 ;  /* 0x0000001204007986 */ /* 0x0001e2000c101924 */
[----:B------:R-:W-:Y:S05]  /*9980*/  BRA `(.L_x_16342) ;  /* 0x0000000400387947 */ /* 0x000fea0003800000 */
.L_x_16349:
        /* <DEDUP_REMOVED lines=11> */
.L_x_16362:
[----:B------:R-:W0:Y:S01]  /*9a40*/  I2F.F64.S64 R8, R18 ;  /* 0x0000001200087312 */ /* 0x000e220000301c00 */
[----:B------:R-:W-:-:S05]  /*9a50*/  CS2R R10, SRZ ;  /* 0x00000000000a7805 */ /* 0x000fca000001ff00 */
[----:B0-----:R0:W-:Y:S01]  /*9a60*/  STG.E.128 desc[UR36][R4.64], R8 ;  /* 0x0000000804007986 */ /* 0x0011e2000c101d24 */
[----:B------:R-:W-:Y:S05]  /*9a70*/  BRA `(.L_x_16342) ;  /* 0x0000000000fc7947 */ /* 0x000fea0003800000 */
.L_x_16361:
[----:B------:R-:W-:-:S13]  /*9a80*/  ISETP.NE.AND P0, PT, R0, 0xf, PT ;  /* 0x0000000f0000780c */ /* 0x000fda0003f05270 */
[----:B------:R-:W-:Y:S05]  /*9a90*/  @!P0 BRA `(.L_x_16363) ;  /* 0x0000000000e88947 */ /* 0x000fea0003800000 */
[----:B------:R-:W-:-:S13]  /*9aa0*/  ISETP.NE.AND P0, PT, R0, 0x17, PT ;  /* 0x000000170000780c */ /* 0x000fda0003f05270 */
[----:B------:R-:W-:Y:S05]  /*9ab0*/  @!P0 BRA `(.L_x_16364) ;  /* 0x0000000000908947 */ /* 0x000fea0003800000 */
[----:B------:R-:W-:-:S13]  /*9ac0*/  ISETP.NE.AND P0, PT, R0, 0x18, PT ;  /* 0x000000180000780c */ /* 0x000fda0003f05270 */
[----:B------:R-:W-:Y:S05]  /*9ad0*/  @!P0 BRA `(.L_x_16365) ;  /* 0x0000000000448947 */ /* 0x000fea0003800000 */
.L_x_16341:
        /* <DEDUP_REMOVED lines=16> */
.L_x_16366:
[----:B------:R-:W-:Y:S05]  /*9be0*/  BRA `(.L_x_16342) ;  /* 0x0000000000a07947 */ /* 0x000fea0003800000 */
.L_x_16365:
        /* <DEDUP_REMOVED lines=13> */
.L_x_16368:
[----:B------:R-:W-:Y:S05]  /*9cc0*/  BSYNC.RECONVERGENT B0 ;  /* 0x0000000000007941 */ /* 0x000fea0003800200 */
.L_x_16367:
[----:B------:R-:W-:-:S05]  /*9cd0*/  LOP3.LUT R3, R0, 0x80, R3, 0xf8, !PT ;  /* 0x0000008000037812 */ /* 0x000fca00078ef803 */
[----:B------:R3:W-:Y:S01]  /*9ce0*/  STG.E.U8 desc[UR36][R4.64], R3 ;  /* 0x0000000304007986 */ /* 0x0007e2000c101124 */
[----:B------:R-:W-:Y:S05]  /*9cf0*/  BRA `(.L_x_16342) ;  /* 0x00000000005c7947 */ /* 0x000fea0003800000 */
.L_x_16364:
        /* <DEDUP_REMOVED lines=12> */
.L_x_16370:
[----:B------:R-:W-:Y:S01]  /*9dc0*/  IMAD.MOV.U32 R0, RZ, RZ, 0x7f ;  /* 0x0000007fff007424 */ /* 0x000fe200078e00ff */
[----:B------:R-:W-:-:S04]  /*9dd0*/  ISETP.GT.U32.AND P0, PT, R3, 0x7f800000, PT ;  /* 0x7f8000000300780c */ /* 0x000fc80003f04070 */
[----:B------:R-:W-:-:S09]  /*9de0*/  SEL R0, R0, 0x7c, P0 ;  /* 0x0000007c00007807 */ /* 0x000fd20000000000 */
.L_x_16371:
[----:B------:R-:W-:Y:S05]  /*9df0*/  BSYNC.RECONVERGENT B0 ;  /* 0x0000000000007941 */ /* 0x000fea0003800200 */
.L_x_16369:
[----:B------:R-:W-:-:S04]  /*9e00*/  SHF.R.U32.HI R3, RZ, 0x18, R19 ;  /* 0x00000018ff037819 */ /* 0x000fc80000011613 */
[----:B------:R-:W-:-:S05]  /*9e10*/  LOP3.LUT R3, R0, 0x80, R3, 0xf8, !PT ;  /* 0x0000008000037812 */ /* 0x000fca00078ef803 */
[----:B------:R2:W-:Y:S01]  /*9e20*/  STG.E.U8 desc[UR36][R4.64], R3 ;  /* 0x0000000304007986 */ /* 0x0005e2000c101124 */
[----:B------:R-:W-:Y:S05]  /*9e30*/  BRA `(.L_x_16342) ;  /* 0x00000000000c7947 */ /* 0x000fea0003800000 */
.L_x_16363:
[----:B------:R-:W0:Y:S02]  /*9e40*/  I2F.S64 R0, R18 ;  /* 0x0000001200007312 */ /* 0x000e240000301400 */
[----:B0-----:R-:W-:-:S05]  /*9e50*/  F2FP.BF16.F32.PACK_AB R0, RZ, R0 ;  /* 0x00000000ff00723e */ /* 0x001fca00000010ff */
[----:B------:R0:W-:Y:S02]  /*9e60*/  STG.E.U16 desc[UR36][R4.64], R0 ;  /* 0x0000000004007986 */ /* 0x0001e4000c101524 */
.L_x_16342:
[----:B------:R-:W-:-:S07]  /*9e70*/  VIADD R17, R17, 0x80 ;  /* 0x0000008011117836 */ /* 0x000fce0000000000 */
.L_x_16301:
[----:B------:R-:W-:Y:S05]  /*9e80*/  BSYNC.RECONVERGENT B7 ;  /* 0x0000000000077941 */ /* 0x000fea0003800200 */
.L_x_16262:
        /* <DEDUP_REMOVED lines=21> */
.L_x_16375:
[----:B------:R-:W-:Y:S01]  /*9fe0*/  STG.E.U8 desc[UR36][R2.64], R38 ;  /* 0x0000002602007986 */ /* 0x000fe2000c101124 */
[----:B------:R-:W-:Y:S05]  /*9ff0*/  EXIT ;  /* 0x000000000000794d */ /* 0x000fea0003800000 */
.L_x_16374:
        /* <DEDUP_REMOVED lines=8> */
.L_x_16378:
[----:B------:R-:W-:Y:S01]  /*a080*/  STG.E desc[UR36][R2.64], R38 ;  /* 0x0000002602007986 */ /* 0x000fe2000c101924 */
[----:B------:R-:W-:Y:S05]  /*a090*/  EXIT ;  /* 0x000000000000794d */ /* 0x000fea0003800000 */
.L_x_16377:
[----:B------:R-:W-:Y:S01]  /*a0a0*/  STG.E.U16 desc[UR36][R2.64], R38 ;  /* 0x0000002602007986 */ /* 0x000fe2000c101524 */
[----:B------:R-:W-:Y:S05]  /*a0b0*/  EXIT ;  /* 0x000000000000794d */ /* 0x000fea0003800000 */
.L_x_16373:
        /* <DEDUP_REMOVED lines=9> */
.L_x_16380:
[----:B------:R-:W0:Y:S02]  /*a150*/  I2F.S64 R0, R38 ;  /* 0x0000002600007312 */ /* 0x000e240000301400 */
[----:B0-----:R-:W-:-:S05]  /*a160*/  F2FP.F16.F32.PACK_AB R0, RZ, R0 ;  /* 0x00000000ff00723e */ /* 0x001fca00000000ff */
[----:B------:R-:W-:Y:S01]  /*a170*/  STG.E.U16 desc[UR36][R2.64], R0 ;  /* 0x0000000002007986 */ /* 0x000fe2000c101524 */
[----:B------:R-:W-:Y:S05]  /*a180*/  EXIT ;  /* 0x000000000000794d */ /* 0x000fea0003800000 */
.L_x_16379:
        /* <DEDUP_REMOVED lines=10> */
.L_x_16382:
[----:B------:R-:W0:Y:S02]  /*a230*/  I2F.S64 R38, R38 ;  /* 0x0000002600267312 */ /* 0x000e240000301400 */
[----:B0-----:R-:W-:-:S04]  /*a240*/  F2FP.F16.F32.PACK_AB R5, RZ, R38 ;  /* 0x00000026ff05723e */ /* 0x001fc800000000ff */
[----:B------:R-:W-:-:S05]  /*a250*/  PRMT R5, R5, 0x5410, RZ ;  /* 0x0000541005057816 */ /* 0x000fca00000000ff */
[----:B------:R-:W-:Y:S01]  /*a260*/  STG.E desc[UR36][R2.64], R5 ;  /* 0x0000000502007986 */ /* 0x000fe2000c101924 */
[----:B------:R-:W-:Y:S05]  /*a270*/  EXIT ;  /* 0x000000000000794d */ /* 0x000fea0003800000 */
.L_x_16381:
[----:B------:R-:W0:Y:S02]  /*a280*/  I2F.F64.S64 R38, R38 ;  /* 0x0000002600267312 */ /* 0x000e240000301c00 */
[----:B0-----:R-:W-:Y:S01]  /*a290*/  STG.E.64 desc[UR36][R2.64], R38 ;  /* 0x0000002602007986 */ /* 0x001fe2000c101b24 */
[----:B------:R-:W-:Y:S05]  /*a2a0*/  EXIT ;  /* 0x000000000000794d */ /* 0x000fea0003800000 */
.L_x_16372:
        /* <DEDUP_REMOVED lines=12> */
.L_x_16386:
        /* <DEDUP_REMOVED lines=18> */
.L_x_16389:
[----:B------:R-:W-:-:S04]  /*a490*/  SHF.R.U32.HI R5, RZ, 0x18, R5 ;  /* 0x00000018ff057819 */ /* 0x000fc80000011605 */
[----:B------:R-:W-:-:S07]  /*a4a0*/  LOP3.LUT R0, R0, 0x80, R5, 0xf8, !PT ;  /* 0x0000008000007812 */ /* 0x000fce00078ef805 */
.L_x_16388:
[----:B------:R-:W-:Y:S05]  /*a4b0*/  BSYNC.RECONVERGENT B0 ;  /* 0x0000000000007941 */ /* 0x000fea0003800200 */
.L_x_16387:
[----:B------:R-:W-:Y:S01]  /*a4c0*/  STG.E.U8 desc[UR36][R2.64], R0 ;  /* 0x0000000002007986 */ /* 0x000fe2000c101124 */
[----:B------:R-:W-:Y:S05]  /*a4d0*/  EXIT ;  /* 0x000000000000794d */ /* 0x000fea0003800000 */
.L_x_16385:
        /* <DEDUP_REMOVED lines=18> */
.L_x_16392:
[----:B------:R-:W-:-:S04]  /*a600*/  SHF.R.U32.HI R5, RZ, 0x18, R5 ;  /* 0x00000018ff057819 */ /* 0x000fc80000011605 */
[----:B------:R-:W-:-:S07]  /*a610*/  LOP3.LUT R0, R0, 0x80, R5, 0xf8, !PT ;  /* 0x0000008000007812 */ /* 0x000fce00078ef805 */
.L_x_16391:
[----:B------:R-:W-:Y:S05]  /*a620*/  BSYNC.RECONVERGENT B0 ;  /* 0x0000000000007941 */ /* 0x000fea0003800200 */
.L_x_16390:
[----:B------:R-:W-:Y:S01]  /*a630*/  STG.E.U8 desc[UR36][R2.64], R0 ;  /* 0x0000000002007986 */ /* 0x000fe2000c101124 */
[----:B------:R-:W-:Y:S05]  /*a640*/  EXIT ;  /* 0x000000000000794d */ /* 0x000fea0003800000 */
.L_x_16384:
        /* <DEDUP_REMOVED lines=22> */
.L_x_16394:
[----:B------:R-:W-:Y:S01]  /*a7b0*/  STG.E.64 desc[UR36][R2.64], R38 ;  /* 0x0000002602007986 */ /* 0x000fe2000c101b24 */
[----:B------:R-:W-:Y:S05]  /*a7c0*/  EXIT ;  /* 0x000000000000794d */ /* 0x000fea0003800000 */
.L_x_16393:
[----:B------:R-:W-:Y:S01]  /*a7d0*/  STG.E desc[UR36][R2.64], R38 ;  /* 0x0000002602007986 */ /* 0x000fe2000c101924 */
[----:B------:R-:W-:Y:S05]  /*a7e0*/  EXIT ;  /* 0x000000000000794d */ /* 0x000fea0003800000 */
.L_x_16383:
        /* <DEDUP_REMOVED lines=11> */
.L_x_16396:
[----:B------:R-:W0:Y:S01]  /*a8a0*/  I2F.F64.S64 R4, R38 ;  /* 0x0000002600047312 */ /* 0x000e220000301c00 */
[----:B------:R-:W-:-:S05]  /*a8b0*/  CS2R R6, SRZ ;  /* 0x0000000000067805 */ /* 0x000fca000001ff00 */
[----:B0-----:R-:W-:Y:S01]  /*a8c0*/  STG.E.128 desc[UR36][R2.64], R4 ;  /* 0x0000000402007986 */ /* 0x001fe2000c101d24 */
[----:B------:R-:W-:Y:S05]  /*a8d0*/  EXIT ;  /* 0x000000000000794d */ /* 0x000fea0003800000 */
.L_x_16395:
[----:B------:R-:W-:-:S13]  /*a8e0*/  ISETP.NE.AND P0, PT, R0, 0xf, PT ;  /* 0x0000000f0000780c */ /* 0x000fda0003f05270 */
[----:B------:R-:W-:Y:S05]  /*a8f0*/  @!P0 BRA `(.L_x_16397) ;  /* 0x0000000000e88947 */ /* 0x000fea0003800000 */
[----:B------:R-:W-:-:S13]  /*a900*/  ISETP.NE.AND P0, PT, R0, 0x17, PT ;  /* 0x000000170000780c */ /* 0x000fda0003f05270 */
[----:B------:R-:W-:Y:S05]  /*a910*/  @!P0 BRA `(.L_x_16398) ;  /* 0x0000000000908947 */ /* 0x000fea0003800000 */
[----:B------:R-:W-:-:S13]  /*a920*/  ISETP.NE.AND P0, PT, R0, 0x18, PT ;  /* 0x000000180000780c */ /* 0x000fda0003f05270 */
[----:B------:R-:W-:Y:S05]  /*a930*/  @!P0 BRA `(.L_x_16399) ;  /* 0x0000000000448947 */ /* 0x000fea0003800000 */
.L_x_16376:
        /* <DEDUP_REMOVED lines=16> */
.L_x_16400:
[----:B------:R-:W-:Y:S05]  /*aa40*/  EXIT ;  /* 0x000000000000794d */ /* 0x000fea0003800000 */
.L_x_16399:
        /* <DEDUP_REMOVED lines=13> */
.L_x_16402:
[----:B------:R-:W-:Y:S05]  /*ab20*/  BSYNC.RECONVERGENT B0 ;  /* 0x0000000000007941 */ /* 0x000fea0003800200 */
.L_x_16401:
[----:B------:R-:W-:-:S05]  /*ab30*/  LOP3.LUT R5, R0, 0x80, R5, 0xf8, !PT ;  /* 0x0000008000057812 */ /* 0x000fca00078ef805 */
[----:B------:R-:W-:Y:S01]  /*ab40*/  STG.E.U8 desc[UR36][R2.64], R5 ;  /* 0x0000000502007986 */ /* 0x000fe2000c101124 */
[----:B------:R-:W-:Y:S05]  /*ab50*/  EXIT ;  /* 0x000000000000794d */ /* 0x000fea0003800000 */
.L_x_16398:
        /* <DEDUP_REMOVED lines=12> */
.L_x_16404:
[----:B------:R-:W-:Y:S01]  /*ac20*/  IMAD.MOV.U32 R0, RZ, RZ, 0x7f ;  /* 0x0000007fff007424 */ /* 0x000fe200078e00ff */
[----:B------:R-:W-:-:S04]  /*ac30*/  ISETP.GT.U32.AND P0, PT, R4, 0x7f800000, PT ;  /* 0x7f8000000400780c */ /* 0x000fc80003f04070 */
[----:B------:R-:W-:-:S09]  /*ac40*/  SEL R0, R0, 0x7c, P0 ;  /* 0x0000007c00007807 */ /* 0x000fd20000000000 */
.L_x_16405:
[----:B------:R-:W-:Y:S05]  /*ac50*/  BSYNC.RECONVERGENT B0 ;  /* 0x0000000000007941 */ /* 0x000fea0003800200 */
.L_x_16403:
[----:B------:R-:W-:-:S04]  /*ac60*/  SHF.R.U32.HI R5, RZ, 0x18, R5 ;  /* 0x00000018ff057819 */ /* 0x000fc80000011605 */
[----:B------:R-:W-:-:S05]  /*ac70*/  LOP3.LUT R5, R0, 0x80, R5, 0xf8, !PT ;  /* 0x0000008000057812 */ /* 0x000fca00078ef805 */
[----:B------:R-:W-:Y:S01]  /*ac80*/  STG.E.U8 desc[UR36][R2.64], R5 ;  /* 0x0000000502007986 */ /* 0x000fe2000c101124 */
[----:B------:R-:W-:Y:S05]  /*ac90*/  EXIT ;  /* 0x000000000000794d */ /* 0x000fea0003800000 */
.L_x_16397:
[----:B------:R-:W0:Y:S02]  /*aca0*/  I2F.S64 R0, R38 ;  /* 0x0000002600007312 */ /* 0x000e240000301400 */
[----:B0-----:R-:W-:-:S05]  /*acb0*/  F2FP.BF16.F32.PACK_AB R0, RZ, R0 ;  /* 0x00000000ff00723e */ /* 0x001fca00000010ff */
[----:B------:R-:W-:Y:S01]  /*acc0*/  STG.E.U16 desc[UR36][R2.64], R0 ;  /* 0x0000000002007986 */ /* 0x000fe2000c101524 */
[----:B------:R-:W-:Y:S05]  /*acd0*/  EXIT ;  /* 0x000000000000794d */ /* 0x000fea0003800000 */
.L_x_16406:
        /* <DEDUP_REMOVED lines=10> */
.L_x_19090:


//--------------------- .text._ZN2at6native18elementwise_kernelILi128ELi2EZNS0_22gpu_kernel_impl_nocastIZZNS0_73_GLOBAL__N__c8866d80_35_SparseBinaryOpIntersectionKernel_cu_b2145a98_327142_sparse_binary_op_intersection_kernel_implINS3_18CUDAKernelLauncherENS3_36CUDAValueSelectionIntersectionKernelINS3_5MulOpEEElLl0EEEvRNS_6TensorERKS9_SC_RKSt6vectorIlSaIlEERKSt8optionalIS9_ESL_bbENKUlvE1_clEvEUllE_EEvRNS_18TensorIteratorBaseERKT_EUliE_EEviT1_ --------------------------
	.section	.text._ZN2at6native18elementwise_kernelILi128ELi2EZNS0_22gpu_kernel_impl_nocastIZZNS0_73_GLOBAL__N__c8866d80_35_SparseBinaryOpIntersectionKernel_cu_b2145a98_327142_sparse_binary_op_intersection_kernel_implINS3_18CUDAKernelLauncherENS3_36CUDAValueSelectionIntersectionKernelINS3_5MulOpEEElLl0EEEvRNS_6TensorERKS9_SC_RKSt6vectorIlSaIlEERKSt8optionalIS9_ESL_bbENKUlvE1_clEvEUllE_EEvRNS_18TensorIteratorBaseERKT_EUliE_EEviT1_,"ax",@progbits
	.align	128
        .global         _ZN2at6native18elementwise_kernelILi128ELi2EZNS0_22gpu_kernel_impl_nocastIZZNS0_73_GLOBAL__N__c8866d80_35_SparseBinaryOpIntersectionKernel_cu_b2145a98_327142_sparse_binary_op_intersection_kernel_implINS3_18CUDAKernelLauncherENS3_36CUDAValueSelectionIntersectionKernelINS3_5MulOpEEElLl0EEEvRNS_6TensorERKS9_SC_RKSt6vectorIlSaIlEERKSt8optionalIS9_ESL_bbENKUlvE1_clEvEUllE_EEvRNS_18TensorIteratorBaseERKT_EUliE_EEviT1_
        .type           _ZN2at6native18elementwise_kernelILi128ELi2EZNS0_22gpu_kernel_impl_nocastIZZNS0_73_GLOBAL__N__c8866d80_35_SparseBinaryOpIntersectionKernel_cu_b2145a98_327142_sparse_binary_op_intersection_kernel_implINS3_18CUDAKernelLauncherENS3_36CUDAValueSelectionIntersectionKernelINS3_5MulOpEEElLl0EEEvRNS_6TensorERKS9_SC_RKSt6vectorIlSaIlEERKSt8optionalIS9_ESL_bbENKUlvE1_clEvEUllE_EEvRNS_18TensorIteratorBaseERKT_EUliE_EEviT1_,@function
        .size           _ZN2at6native18elementwise_kernelILi128ELi2EZNS0_22gpu_kernel_impl_nocastIZZNS0_73_GLOBAL__N__c8866d80_35_SparseBinaryOpIntersectionKernel_cu_b2145a98_327142_sparse_binary_op_intersection_kernel_implINS3_18CUDAKernelLauncherENS3_36CUDAValueSelectionIntersectionKernelINS3_5MulOpEEElLl0EEEvRNS_6TensorERKS9_SC_RKSt6vectorIlSaIlEERKSt8optionalIS9_ESL_bbENKUlvE1_clEvEUllE_EEvRNS_18TensorIteratorBaseERKT_EUliE_EEviT1_,(.L_x_19091 - _ZN2at6native18elementwise_kernelILi128ELi2EZNS0_22gpu_kernel_impl_nocastIZZNS0_73_GLOBAL__N__c8866d80_35_SparseBinaryOpIntersectionKernel_cu_b2145a98_327142_sparse_binary_op_intersection_kernel_implINS3_18CUDAKernelLauncherENS3_36CUDAValueSelectionIntersectionKernelINS3_5MulOpEEElLl0EEEvRNS_6TensorERKS9_SC_RKSt6vectorIlSaIlEERKSt8optionalIS9_ESL_bbENKUlvE1_clEvEUllE_EEvRNS_18TensorIteratorBaseERKT_EUliE_EEviT1_)
        .other          _ZN2at6native18elementwise_kernelILi128ELi2EZNS0_22gpu_kernel_impl_nocastIZZNS0_73_GLOBAL__N__c8866d80_35_SparseBinaryOpIntersectionKernel_cu_b2145a98_327142_sparse_binary_op_intersection_kernel_implINS3_18CUDAKernelLauncherENS3_36CUDAValueSelectionIntersectionKernelINS3_5MulOpEEElLl0EEEvRNS_6TensorERKS9_SC_RKSt6vectorIlSaIlEERKSt8optionalIS9_ESL_bbENKUlvE1_clEvEUllE_EEvRNS_18TensorIteratorBaseERKT_EUliE_EEviT1_,@"STO_CUDA_ENTRY STV_DEFAULT"
_ZN2at6native18elementwise_kernelILi128ELi2EZNS0_22gpu_kernel_impl_nocastIZZNS0_73_GLOBAL__N__c8866d80_35_SparseBinaryOpIntersectionKernel_cu_b2145a98_327142_sparse_binary_op_intersection_kernel_implINS3_18CUDAKernelLauncherENS3_36CUDAValueSelectionIntersectionKernelINS3_5MulOpEEElLl0EEEvRNS_6TensorERKS9_SC_RKSt6vectorIlSaIlEERKSt8optionalIS9_ESL_bbENKUlvE1_clEvEUllE_EEvRNS_18TensorIteratorBaseERKT_EUliE_EEviT1_:
.text._ZN2at6native18elementwise_kernelILi128ELi2EZNS0_22gpu_kernel_impl_nocastIZZNS0_73_GLOBAL__N__c8866d80_35_SparseBinaryOpIntersectionKernel_cu_b2145a98_327142_sparse_binary_op_intersection_kernel_implINS3_18CUDAKernelLauncherENS3_36CUDAValueSelectionIntersectionKernelINS3_5MulOpEEElLl0EEEvRNS_6TensorERKS9_SC_RKSt6vectorIlSaIlEERKSt8optionalIS9_ESL_bbENKUlvE1_clEvEUllE_EEvRNS_18TensorIteratorBaseERKT_EUliE_EEviT1_:
        /* <DEDUP_REMOVED lines=19> */
.L_x_16408:
        /* <DEDUP_REMOVED lines=50> */
.L_x_16413:
        /* <DEDUP_REMOVED lines=75> */
.L_x_16412:
        /* <DEDUP_REMOVED lines=53> */
.L_x_16415:
        /* <DEDUP_REMOVED lines=37> */
.L_x_16416:
        /* <DEDUP_REMOVED lines=20> */
.L_x_16414:
[----:B------:R-:W0:Y:S01]  /*0fe0*/  LDC.64 R4, c[0x0][0x580] ;  /* 0x00016000ff047b82 */ /* 0x000e220000000a00 */
[----:B------:R-:W-:Y:S02]  /*0ff0*/  MOV R49, R53 ;  /* 0x0000003500317202 */ /* 0x000fe40000000f00 */
[----:B------:R-:W-:-:S03]  /*1000*/  IADD3 R3, PT, PT, R3, 0x80, RZ ;  /* 0x0000008003037810 */ /* 0x000fc60007ffe0ff */
[----:B0-----:R0:W-:Y:S04]  /*1010*/  STG.E.64 desc[UR10][R4.64], R48 ;  /* 0x0000003004007986 */ /* 0x0011e8000c101b0a */
.L_x_16411:
[----:B------:R-:W-:Y:S05]  /*1020*/  BSYNC.RECONVERGENT B0 ;  /* 0x0000000000007941 */ /* 0x000fea0003800200 */
.L_x_16410:
        /* <DEDUP_REMOVED lines=34> */
.L_x_16418:
        /* <DEDUP_REMOVED lines=72> */
.L_x_16417:
        /* <DEDUP_REMOVED lines=55> */
.L_x_16420:
        /* <DEDUP_REMOVED lines=37> */
.L_x_16421:
        /* <DEDUP_REMOVED lines=20> */
.L_x_16419:
[----:B------:R-:W0:Y:S01]  /*1dd0*/  LDC.64 R2, c[0x0][0x580] ;  /* 0x00016000ff027b82 */ /* 0x000e220000000a00 */
[----:B------:R-:W-:-:S05]  /*1de0*/  MOV R51, R49 ;  /* 0x0000003100337202 */ /* 0x000fca0000000f00 */
[----:B0-----:R-:W-:Y:S01]  /*1df0*/  STG.E.64 desc[UR10][R2.64], R50 ;  /* 0x0000003202007986 */ /* 0x001fe2000c101b0a */
[----:B------:R-:W-:Y:S05]  /*1e00*/  EXIT ;  /* 0x000000000000794d */ /* 0x000fea0003800000 */
.L_x_16409:
[----:B------:R-:W0:Y:S02]  /*1e10*/  LDCU UR4, c[0x0][0x380] ;  /* 0x00007000ff0477ac */ /* 0x000e240008000800 */
[----:B0-----:R-:W-:-:S13]  /*1e20*/  ISETP.GE.AND P0, PT, R3, UR4, PT ;  /* 0x0000000403007c0c */ /* 0x001fda000bf06270 */
[----:B------:R-:W-:Y:S05]  /*1e30*/  @P0 EXIT ;  /* 0x000000000000094d */ /* 0x000fea0003800000 */
[----:B------:R-:W0:Y:S02]  /*1e40*/  LDC.64 R2, c[0x0][0x580] ;  /* 0x00016000ff027b82 */ /* 0x000e240000000a00 */
[----:B0-----:R-:W-:Y:S01]  /*1e50*/  STG.E.64 desc[UR10][R2.64], RZ ;  /* 0x000000ff02007986 */ /* 0x001fe2000c101b0a */
[----:B------:R-:W-:Y:S05]  /*1e60*/  EXIT ;  /* 0x000000000000794d */ /* 0x000fea0003800000 */
.L_x_16407:
        /* <DEDUP_REMOVED lines=285> */
.L_x_16425:
[----:B------:R-:W0:Y:S01]  /*3040*/  LDCU.64 UR6, c[0x0][0x580] ;  /* 0x0000b000ff0677ac */ /* 0x000e220008000a00 */
[----:B------:R-:W-:Y:S02]  /*3050*/  IADD3 R3, PT, PT, R3, 0x80, RZ ;  /* 0x0000008003037810 */ /* 0x000fe40007ffe0ff */
[----:B0-----:R-:W-:-:S04]  /*3060*/  IADD3 R4, P0, PT, R4, UR6, RZ ;  /* 0x0000000604047c10 */ /* 0x001fc8000ff1e0ff */
[----:B------:R-:W-:-:S05]  /*3070*/  IADD3.X R5, PT, PT, RZ, UR7, RZ, P0, !PT ;  /* 0x00000007ff057c10 */ /* 0x000fca00087fe4ff */
[----:B------:R0:W-:Y:S04]  /*3080*/  STG.E.64 desc[UR10][R4.64], RZ ;  /* 0x000000ff04007986 */ /* 0x0001e8000c101b0a */
.L_x_16424:
[----:B------:R-:W-:Y:S05]  /*3090*/  BSYNC.RECONVERGENT B0 ;  /* 0x0000000000007941 */ /* 0x000fea0003800200 */
.L_x_16423:
        /* <DEDUP_REMOVED lines=276> */
.L_x_16426:
[----:B------:R-:W0:Y:S02]  /*41e0*/  LDCU.64 UR4, c[0x0][0x580] ;  /* 0x0000b000ff0477ac */ /* 0x000e240008000a00 */
[----:B0-----:R-:W-:-:S04]  /*41f0*/  IADD3 R2, P0, PT, R0, UR4, RZ ;  /* 0x0000000400027c10 */ /* 0x001fc8000ff1e0ff */
[----:B------:R-:W-:-:S05]  /*4200*/  IADD3.X R3, PT, PT, RZ, UR5, RZ, P0, !PT ;  /* 0x00000005ff037c10 */ /* 0x000fca00087fe4ff */
[----:B------:R-:W-:Y:S01]  /*4210*/  STG.E.64 desc[UR10][R2.64], RZ ;  /* 0x000000ff02007986 */ /* 0x000fe2000c101b0a */
[----:B------:R-:W-:Y:S05]  /*4220*/  EXIT ;  /* 0x000000000000794d */ /* 0x000fea0003800000 */
.L_x_16422:
        /* <DEDUP_REMOVED lines=316> */
.L_x_16430:
        /* <DEDUP_REMOVED lines=36> */
.L_x_16432:
        /* <DEDUP_REMOVED lines=72> */
.L_x_16431:
        /* <DEDUP_REMOVED lines=53> */
.L_x_16434:
        /* <DEDUP_REMOVED lines=37> */
.L_x_16435:
        /* <DEDUP_REMOVED lines=21> */
.L_x_16433:
[----:B------:R-:W0:Y:S01]  /*63a0*/  LDCU.64 UR4, c[0x0][0x580] ;  /* 0x0000b000ff0477ac */ /* 0x000e220008000a00 */
[----:B------:R-:W-:Y:S01]  /*63b0*/  MOV R53, R51 ;  /* 0x0000003300357202 */ /* 0x000fe20000000f00 */
[----:B------:R-:W-:Y:S01]  /*63c0*/  VIADD R3, R3, 0x80 ;  /* 0x0000008003037836 */ /* 0x000fe20000000000 */
[----:B0-----:R-:W-:-:S04]  /*63d0*/  IADD3 R4, P0, PT, R5, UR4, RZ ;  /* 0x0000000405047c10 */ /* 0x001fc8000ff1e0ff */
[----:B------:R-:W-:-:S05]  /*63e0*/  IADD3.X R5, PT, PT, RZ, UR5, RZ, P0, !PT ;  /* 0x00000005ff057c10 */ /* 0x000fca00087fe4ff */
[----:B------:R0:W-:Y:S04]  /*63f0*/  STG.E.64 desc[UR10][R4.64], R52 ;  /* 0x0000003404007986 */ /* 0x0001e8000c101b0a */
.L_x_16429:
[----:B------:R-:W-:Y:S05]  /*6400*/  BSYNC.RECONVERGENT B0 ;  /* 0x0000000000007941 */ /* 0x000fea0003800200 */
.L_x_16428:
        /* <DEDUP_REMOVED lines=300> */
.L_x_16436:
        /* <DEDUP_REMOVED lines=37> */
.L_x_16438:
        /* <DEDUP_REMOVED lines=72> */
.L_x_16437:
        /* <DEDUP_REMOVED lines=54> */
.L_x_16440:
        /* <DEDUP_REMOVED lines=37> */
.L_x_16441:
        /* <DEDUP_REMOVED lines=20> */
.L_x_16439:
[----:B------:R-:W-:-:S05]  /*8490*/  MOV R53, R5 ;  /* 0x0000000500357202 */ /* 0x000fca0000000f00 */
[----:B------:R-:W-:Y:S01]  /*84a0*/  STG.E.64 desc[UR10][R8.64], R52 ;  /* 0x0000003408007986 */ /* 0x000fe2000c101b0a */
[----:B------:R-:W-:Y:S05]  /*84b0*/  EXIT ;  /* 0x000000000000794d */ /* 0x000fea0003800000 */
.L_x_16427:
        /* <DEDUP_REMOVED lines=280> */
.L_x_16444:
[----:B------:R-:W0:Y:S01]  /*9640*/  LDCU.64 UR6, c[0x0][0x580] ;  /* 0x0000b000ff0677ac */ /* 0x000e220008000a00 */
[----:B------:R-:W-:Y:S02]  /*9650*/  IADD3 R3, PT, PT, R3, 0x80, RZ ;  /* 0x0000008003037810 */ /* 0x000fe40007ffe0ff */
[----:B0-----:R-:W-:-:S04]  /*9660*/  IADD3 R4, P0, PT, R4, UR6, RZ ;  /* 0x0000000604047c10 */ /* 0x001fc8000ff1e0ff */
[----:B------:R-:W-:-:S05]  /*9670*/  IADD3.X R5, PT, PT, RZ, UR7, RZ, P0, !PT ;  /* 0x00000007ff057c10 */ /* 0x000fca00087fe4ff */
[----:B------:R0:W-:Y:S04]  /*9680*/  STG.E.64 desc[UR10][R4.64], RZ ;  /* 0x000000ff04007986 */ /* 0x0001e8000c101b0a */
.L_x_16443:
[----:B------:R-:W-:Y:S05]  /*9690*/  BSYNC.RECONVERGENT B0 ;  /* 0x0000000000007941 */ /* 0x000fea0003800200 */
.L_x_16442:
        /* <DEDUP_REMOVED lines=276> */
.L_x_16445:
[----:B------:R-:W0:Y:S02]  /*a7e0*/  LDCU.64 UR4, c[0x0][0x580] ;  /* 0x0000b000ff0477ac */ /* 0x000e240008000a00 */
[----:B0-----:R-:W-:-:S04]  /*a7f0*/  IADD3 R2, P0, PT, R0, UR4, RZ ;  /* 0x0000000400027c10 */ /* 0x001fc8000ff1e0ff */
[----:B------:R-:W-:-:S05]  /*a800*/  IADD3.X R3, PT, PT, RZ, UR5, RZ, P0, !PT ;  /* 0x00000005ff037c10 */ /* 0x000fca00087fe4ff */
[----:B------:R-:W-:Y:S01]  /*a810*/  STG.E.64 desc[UR10][R2.64], RZ ;  /* 0x000000ff02007986 */ /* 0x000fe2000c101b0a */
[----:B------:R-:W-:Y:S05]  /*a820*/  EXIT ;  /* 0x000000000000794d */ /* 0x000fea0003800000 */
.L_x_16446:
        /* <DEDUP_REMOVED lines=13> */
.L_x_19091:


//--------------------- .text._ZN2at6native27unrolled_elementwise_kernelIZZNS0_73_GLOBAL__N__c8866d80_35_SparseBinaryOpIntersectionKernel_cu_b2145a98_327142_sparse_binary_op_intersection_kernel_implINS2_18CUDAKernelLauncherENS2_36CUDAValueSelectionIntersectionKernelINS2_5MulOpEEElLl0EEEvRNS_6TensorERKS8_SB_RKSt6vectorIlSaIlEERKSt8optionalIS8_ESK_bbENKUlvE1_clEvEUllE_St5arrayIPcLm2EELi4E23TrivialOffsetCalculatorILi1EjESR_NS0_6memory15LoadWithoutCastENSS_16StoreWithoutCastEEEviT_T0_T2_T3_T4_T5_ --------------------------
	.section	.text._ZN2at6native27unrolled_elementwise_kernelIZZNS0_73_GLOBAL__N__c8866d80_35_SparseBinaryOpIntersectionKernel_cu_b2145a98_327142_sparse_binary_op_intersection_kernel_implINS2_18CUDAKernelLauncherENS2_36CUDAValueSelectionIntersectionKernelINS2_5MulOpEEElLl0EEEvRNS_6TensorERKS8_SB_RKSt6vectorIlSaIlEERKSt8optionalIS8_ESK_bbENKUlvE1_clEvEUllE_St5arrayIPcLm2EELi4E23TrivialOffsetCalculatorILi1EjESR_NS0_6memory15LoadWithoutCastENSS_16StoreWithoutCastEEEviT_T0_T2_T3_T4_T5_,"ax",@progbits
	.align	128
        .global         _ZN2at6native27unrolled_elementwise_kernelIZZNS0_73_GLOBAL__N__c8866d80_35_SparseBinaryOpIntersectionKernel_cu_b2145a98_327142_sparse_binary_op_intersection_kernel_implINS2_18CUDAKernelLauncherENS2_36CUDAValueSelectionIntersectionKernelINS2_5MulOpEEElLl0EEEvRNS_6TensorERKS8_SB_RKSt6vectorIlSaIlEERKSt8optionalIS8_ESK_bbENKUlvE1_clEvEUllE_St5arrayIPcLm2EELi4E23TrivialOffsetCalculatorILi1EjESR_NS0_6memory15LoadWithoutCastENSS_16StoreWithoutCastEEEviT_T0_T2_T3_T4_T5_
        .type           _ZN2at6native27unrolled_elementwise_kernelIZZNS0_73_GLOBAL__N__c8866d80_35_SparseBinaryOpIntersectionKernel_cu_b2145a98_327142_sparse_binary_op_intersection_kernel_implINS2_18CUDAKernelLauncherENS2_36CUDAValueSelectionIntersectionKernelINS2_5MulOpEEElLl0EEEvRNS_6TensorERKS8_SB_RKSt6vectorIlSaIlEERKSt8optionalIS8_ESK_bbENKUlvE1_clEvEUllE_St5arrayIPcLm2EELi4E23TrivialOffsetCalculatorILi1EjESR_NS0_6memory15LoadWithoutCastENSS_16StoreWithoutCastEEEviT_T0_T2_T3_T4_T5_,@function
        .size           _ZN2at6native27unrolled_elementwise_kernelIZZNS0_73_GLOBAL__N__c8866d80_35_SparseBinaryOpIntersectionKernel_cu_b2145a98_327142_sparse_binary_op_intersection_kernel_implINS2_18CUDAKernelLauncherENS2_36CUDAValueSelectionIntersectionKernelINS2_5MulOpEEElLl0EEEvRNS_6TensorERKS8_SB_RKSt6vectorIlSaIlEERKSt8optionalIS8_ESK_bbENKUlvE1_clEvEUllE_St5arrayIPcLm2EELi4E23TrivialOffsetCalculatorILi1EjESR_NS0_6memory15LoadWithoutCastENSS_16StoreWithoutCastEEEviT_T0_T2_T3_T4_T5_,(.L_x_19092 - _ZN2at6native27unrolled_elementwise_kernelIZZNS0_73_GLOBAL__N__c8866d80_35_SparseBinaryOpIntersectionKernel_cu_b2145a98_327142_sparse_binary_op_intersection_kernel_implINS2_18CUDAKernelLauncherENS2_36CUDAValueSelectionIntersectionKernelINS2_5MulOpEEElLl0EEEvRNS_6TensorERKS8_SB_RKSt6vectorIlSaIlEERKSt8optionalIS8_ESK_bbENKUlvE1_clEvEUllE_St5arrayIPcLm2EELi4E23TrivialOffsetCalculatorILi1EjESR_NS0_6memory15LoadWithoutCastENSS_16StoreWithoutCastEEEviT_T0_T2_T3_T4_T5_)
        .other          _ZN2at6native27unrolled_elementwise_kernelIZZNS0_73_GLOBAL__N__c8866d80_35_SparseBinaryOpIntersectionKernel_cu_b2145a98_327142_sparse_binary_op_intersection_kernel_implINS2_18CUDAKernelLauncherENS2_36CUDAValueSelectionIntersectionKernelINS2_5MulOpEEElLl0EEEvRNS_6TensorERKS8_SB_RKSt6vectorIlSaIlEERKSt8optionalIS8_ESK_bbENKUlvE1_clEvEUllE_St5arrayIPcLm2EELi4E23TrivialOffsetCalculatorILi1EjESR_NS0_6memory15LoadWithoutCastENSS_16StoreWithoutCastEEEviT_T0_T2_T3_T4_T5_,@"STO_CUDA_ENTRY STV_DEFAULT"
_ZN2at6native27unrolled_elementwise_kernelIZZNS0_73_GLOBAL__N__c8866d80_35_SparseBinaryOpIntersectionKernel_cu_b2145a98_327142_sparse_binary_op_intersection_kernel_implINS2_18CUDAKernelLauncherENS2_36CUDAValueSelectionIntersectionKernelINS2_5MulOpEEElLl0EEEvRNS_6TensorERKS8_SB_RKSt6vectorIlSaIlEERKSt8optionalIS8_ESK_bbENKUlvE1_clEvEUllE_St5arrayIPcLm2EELi4E23TrivialOffsetCalculatorILi1EjESR_NS0_6memory15LoadWithoutCastENSS_16StoreWithoutCastEEEviT_T0_T2_T3_T4_T5_:
.text._ZN2at6native27unrolled_elementwise_kernelIZZNS0_73_GLOBAL__N__c8866d80_35_SparseBinaryOpIntersectionKernel_cu_b2145a98_327142_sparse_binary_op_intersection_kernel_implINS2_18CUDAKernelLauncherENS2_36CUDAValueSelectionIntersectionKernelINS2_5MulOpEEElLl0EEEvRNS_6TensorERKS8_SB_RKSt6vectorIlSaIlEERKSt8optionalIS8_ESK_bbENKUlvE1_clEvEUllE_St5arrayIPcLm2EELi4E23TrivialOffsetCalculatorILi1EjESR_NS0_6memory15LoadWithoutCastENSS_16StoreWithoutCastEEEviT_T0_T2_T3_T4_T5_:
        /* <DEDUP_REMOVED lines=80> */
.L_x_16451:
        /* <DEDUP_REMOVED lines=89> */
.L_x_16450:
        /* <DEDUP_REMOVED lines=56> */
.L_x_16452:
        /* <DEDUP_REMOVED lines=42> */
.L_x_16453:
        /* <DEDUP_REMOVED lines=20> */
.L_x_16449:
[----:B0-----:R-:W-:Y:S05]  /*11f0*/  BSYNC.RECONVERGENT B0 ;  /* 0x0000000000007941 */ /* 0x001fea0003800200 */
.L_x_16448:
        /* <DEDUP_REMOVED lines=34> */
.L_x_16457:
        /* <DEDUP_REMOVED lines=90> */
.L_x_16456:
        /* <DEDUP_REMOVED lines=56> */
.L_x_16458:
        /* <DEDUP_REMOVED lines=42> */
.L_x_16459:
        /* <DEDUP_REMOVED lines=20> */
.L_x_16455:
[----:B0-----:R-:W-:Y:S05]  /*2120*/  BSYNC.RECONVERGENT B0 ;  /* 0x0000000000007941 */ /* 0x001fea0003800200 */
.L_x_16454:
        /* <DEDUP_REMOVED lines=33> */
.L_x_16463:
        /* <DEDUP_REMOVED lines=86> */
.L_x_16462:
        /* <DEDUP_REMOVED lines=57> */
.L_x_16464:
        /* <DEDUP_REMOVED lines=42> */
.L_x_16465:
        /* <DEDUP_REMOVED lines=20> */
.L_x_16461:
[----:B0-----:R-:W-:Y:S05]  /*3010*/  BSYNC.RECONVERGENT B0 ;  /* 0x0000000000007941 */ /* 0x001fea0003800200 */
.L_x_16460:
        /* <DEDUP_REMOVED lines=32> */
.L_x_16468:
        /* <DEDUP_REMOVED lines=89> */
.L_x_16467:
        /* <DEDUP_REMOVED lines=56> */
.L_x_16469:
        /* <DEDUP_REMOVED lines=42> */
.L_x_16470:
        /* <DEDUP_REMOVED lines=21> */
.L_x_16466:
[----:B0-----:R-:W-:Y:S05]  /*3f20*/  BSYNC.RECONVERGENT B0 ;  /* 0x0000000000007941 */ /* 0x001fea0003800200 */
.L_x_16447:
        /* <DEDUP_REMOVED lines=21> */
.L_x_16473:
[----:B------:R-:W-:Y:S05]  /*4080*/  BSYNC.RELIABLE B1 ;  /* 0x0000000000017941 */ /* 0x000fea0003800100 */
.L_x_16472:
[----:B------:R-:W-:Y:S02]  /*4090*/  ISETP.GE.AND P0, PT, R0, UR4, PT ;  /* 0x0000000400007c0c */ /* 0x000fe4000bf06270 */
[----:B0-----:R-:W-:-:S11]  /*40a0*/  MOV R7, UR15 ;  /* 0x0000000f00077c02 */ /* 0x001fd60008000f00 */
[----:B-----5:R-:W0:Y:S01]  /*40b0*/  @!P0 LDC.64 R2, c[0x0][0x3b8] ;  /* 0x0000ee00ff028b82 */ /* 0x020e220000000a00 */
[----:B------:R-:W-:Y:S01]  /*40c0*/  @!P0 LEA R7, R7, R0, 0x9 ;  /* 0x0000000007078211 */ /* 0x000fe200078e48ff */
[----:B------:R-:W-:-:S04]  /*40d0*/  @!P0 VIADD R0, R0, 0x80 ;  /* 0x0000008000008836 */ /* 0x000fc80000000000 */
[----:B0-----:R-:W-:-:S05]  /*40e0*/  @!P0 IMAD.WIDE.U32 R2, R7, 0x8, R2 ;  /* 0x0000000807028825 */ /* 0x001fca00078e0002 */
[----:B------:R1:W-:Y:S02]  /*40f0*/  @!P0 STG.E.64 desc[UR10][R2.64], R4 ;  /* 0x0000000402008986 */ /* 0x0003e4000c101b0a */
.L_x_16474:
[----:B------:R-:W-:Y:S05]  /*4100*/  BSYNC.RECONVERGENT B0 ;  /* 0x0000000000007941 */ /* 0x000fea0003800200 */
.L_x_16471:
        /* <DEDUP_REMOVED lines=9> */
.L_x_16475:
        /* <DEDUP_REMOVED lines=14> */
.L_x_19092:


//--------------------- .text._ZN2at6native29vectorized_elementwise_kernelILi2EZZNS0_73_GLOBAL__N__c8866d80_35_SparseBinaryOpIntersectionKernel_cu_b2145a98_327142_sparse_binary_op_intersection_kernel_implINS2_18CUDAKernelLauncherENS2_36CUDAValueSelectionIntersectionKernelINS2_5MulOpEEElLl0EEEvRNS_6TensorERKS8_SB_RKSt6vectorIlSaIlEERKSt8optionalIS8_ESK_bbENKUlvE1_clEvEUllE_St5arrayIPcLm2EEEEviT0_T1_ --------------------------
	.section	.text._ZN2at6native29vectorized_elementwise_kernelILi2EZZNS0_73_GLOBAL__N__c8866d80_35_SparseBinaryOpIntersectionKernel_cu_b2145a98_327142_sparse_binary_op_intersection_kernel_implINS2_18CUDAKernelLauncherENS2_36CUDAValueSelectionIntersectionKernelINS2_5MulOpEEElLl0EEEvRNS_6TensorERKS8_SB_RKSt6vectorIlSaIlEERKSt8optionalIS8_ESK_bbENKUlvE1_clEvEUllE_St5arrayIPcLm2EEEEviT0_T1_,"ax",@progbits
	.align	128
        .global         _ZN2at6native29vectorized_elementwise_kernelILi2EZZNS0_73_GLOBAL__N__c8866d80_35_SparseBinaryOpIntersectionKernel_cu_b2145a98_327142_sparse_binary_op_intersection_kernel_implINS2_18CUDAKernelLauncherENS2_36CUDAValueSelectionIntersectionKernelINS2_5MulOpEEElLl0EEEvRNS_6TensorERKS8_SB_RKSt6vectorIlSaIlEERKSt8optionalIS8_ESK_bbENKUlvE1_clEvEUllE_St5arrayIPcLm2EEEEviT0_T1_
        .type           _ZN2at6native29vectorized_elementwise_kernelILi2EZZNS0_73_GLOBAL__N__c8866d80_35_SparseBinaryOpIntersectionKernel_cu_b2145a98_327142_sparse_binary_op_intersection_kernel_implINS2_18CUDAKernelLauncherENS2_36CUDAValueSelectionIntersectionKernelINS2_5MulOpEEElLl0EEEvRNS_6TensorERKS8_SB_RKSt6vectorIlSaIlEERKSt8optionalIS8_ESK_bbENKUlvE1_clEvEUllE_St5arrayIPcLm2EEEEviT0_T1_,@function
        .size           _ZN2at6native29vectorized_elementwise_kernelILi2EZZNS0_73_GLOBAL__N__c8866d80_35_SparseBinaryOpIntersectionKernel_cu_b2145a98_327142_sparse_binary_op_intersection_kernel_implINS2_18CUDAKernelLauncherENS2_36CUDAValueSelectionIntersectionKernelINS2_5MulOpEEElLl0EEEvRNS_6TensorERKS8_SB_RKSt6vectorIlSaIlEERKSt8optionalIS8_ESK_bbENKUlvE1_clEvEUllE_St5arrayIPcLm2EEEEviT0_T1_,(.L_x_19093 - _ZN2at6native29vectorized_elementwise_kernelILi2EZZNS0_73_GLOBAL__N__c8866d80_35_SparseBinaryOpIntersectionKernel_cu_b2145a98_327142_sparse_binary_op_intersection_kernel_implINS2_18CUDAKernelLauncherENS2_36CUDAValueSelectionIntersectionKernelINS2_5MulOpEEElLl0EEEvRNS_6TensorERKS8_SB_RKSt6vectorIlSaIlEERKSt8optionalIS8_ESK_bbENKUlvE1_clEvEUllE_St5arrayIPcLm2EEEEviT0_T1_)
        .other          _ZN2at6native29vectorized_elementwise_kernelILi2EZZNS0_73_GLOBAL__N__c8866d80_35_SparseBinaryOpIntersectionKernel_cu_b2145a98_327142_sparse_binary_op_intersection_kernel_implINS2_18CUDAKernelLauncherENS2_36CUDAValueSelectionIntersectionKernelINS2_5MulOpEEElLl0EEEvRNS_6TensorERKS8_SB_RKSt6vectorIlSaIlEERKSt8optionalIS8_ESK_bbENKUlvE1_clEvEUllE_St5arrayIPcLm2EEEEviT0_T1_,@"STO_CUDA_ENTRY STV_DEFAULT"
_ZN2at6native29vectorized_elementwise_kernelILi2EZZNS0_73_GLOBAL__N__c8866d80_35_SparseBinaryOpIntersectionKernel_cu_b2145a98_327142_sparse_binary_op_intersection_kernel_implINS2_18CUDAKernelLauncherENS2_36CUDAValueSelectionIntersectionKernelINS2_5MulOpEEElLl0EEEvRNS_6TensorERKS8_SB_RKSt6vectorIlSaIlEERKSt8optionalIS8_ESK_bbENKUlvE1_clEvEUllE_St5arrayIPcLm2EEEEviT0_T1_:
.text._ZN2at6native29vectorized_elementwise_kernelILi2EZZNS0_73_GLOBAL__N__c8866d80_35_SparseBinaryOpIntersectionKernel_cu_b2145a98_327142_sparse_binary_op_intersection_kernel_implINS2_18CUDAKernelLauncherENS2_36CUDAValueSelectionIntersectionKernelINS2_5MulOpEEElLl0EEEvRNS_6TensorERKS8_SB_RKSt6vectorIlSaIlEERKSt8optionalIS8_ESK_bbENKUlvE1_clEvEUllE_St5arrayIPcLm2EEEEviT0_T1_:
        /* <DEDUP_REMOVED lines=113> */
.L_x_16481:
        /* <DEDUP_REMOVED lines=76> */
.L_x_16480:
        /* <DEDUP_REMOVED lines=61> */
.L_x_16482:
        /* <DEDUP_REMOVED lines=44> */
.L_x_16483:
        /* <DEDUP_REMOVED lines=24> */
.L_x_16479:
[----:B------:R-:W-:Y:S05]  /*13e0*/  BSYNC.RECONVERGENT B0 ;  /* 0x0000000000007941 */ /* 0x000fea0003800200 */
.L_x_16478:
        /* <DEDUP_REMOVED lines=36> */
.L_x_16487:
        /* <DEDUP_REMOVED lines=78> */
.L_x_16486:
        /* <DEDUP_REMOVED lines=60> */
.L_x_16488:
        /* <DEDUP_REMOVED lines=43> */
.L_x_16489:
        /* <DEDUP_REMOVED lines=23> */
.L_x_16485:
[----:B------:R-:W-:Y:S05]  /*22f0*/  BSYNC.RECONVERGENT B0 ;  /* 0x0000000000007941 */ /* 0x000fea0003800200 */
.L_x_16484:
        /* <DEDUP_REMOVED lines=37> */
.L_x_16493:
        /* <DEDUP_REMOVED lines=79> */
.L_x_16492:
        /* <DEDUP_REMOVED lines=59> */
.L_x_16494:
        /* <DEDUP_REMOVED lines=42> */
.L_x_16495:
        /* <DEDUP_REMOVED lines=21> */
.L_x_16491:
[----:B------:R-:W-:Y:S05]  /*31e0*/  BSYNC.RECONVERGENT B0 ;  /* 0x0000000000007941 */ /* 0x000fea0003800200 */
.L_x_16490:
        /* <DEDUP_REMOVED lines=34> */
.L_x_16499:
        /* <DEDUP_REMOVED lines=78> */
.L_x_16498:
        /* <DEDUP_REMOVED lines=60> */
.L_x_16500:
        /* <DEDUP_REMOVED lines=43> */
.L_x_16501:
        /* <DEDUP_REMOVED lines=23> */
.L_x_16497:
[----:B------:R-:W-:Y:S05]  /*40d0*/  BSYNC.RECONVERGENT B0 ;  /* 0x0000000000007941 */ /* 0x000fea0003800200 */
.L_x_16496:
        /* <DEDUP_REMOVED lines=34> */
.L_x_16505:
        /* <DEDUP_REMOVED lines=77> */
.L_x_16504:
        /* <DEDUP_REMOVED lines=60> */
.L_x_16506:
        /* <DEDUP_REMOVED lines=43> */
.L_x_16507:
        /* <DEDUP_REMOVED lines=22> */
.L_x_16503:
[----:B---3--:R-:W-:Y:S05]  /*4fa0*/  BSYNC.RECONVERGENT B0 ;  /* 0x0000000000007941 */ /* 0x008fea0003800200 */
.L_x_16502:
        /* <DEDUP_REMOVED lines=34> */
.L_x_16511:
        /* <DEDUP_REMOVED lines=76> */
.L_x_16510:
        /* <DEDUP_REMOVED lines=60> */
.L_x_16512:
        /* <DEDUP_REMOVED lines=42> */
.L_x_16513:
        /* <DEDUP_REMOVED lines=22> */
.L_x_16509:
[----:B---3--:R-:W-:Y:S05]  /*5e50*/  BSYNC.RECONVERGENT B0 ;  /* 0x0000000000007941 */ /* 0x008fea0003800200 */
.L_x_16508:
        /* <DEDUP_REMOVED lines=37> */
.L_x_16517:
        /* <DEDUP_REMOVED lines=76> */
.L_x_16516:
        /* <DEDUP_REMOVED lines=58> */
.L_x_16518:
        /* <DEDUP_REMOVED lines=40> */
.L_x_16519:
        /* <DEDUP_REMOVED lines=22> */
.L_x_16515:
[----:B------:R-:W-:Y:S05]  /*6cf0*/  BSYNC.RECONVERGENT B0 ;  /* 0x0000000000007941 */ /* 0x000fea0003800200 */
.L_x_16514:
        /* <DEDUP_REMOVED lines=31> */
.L_x_16522:
        /* <DEDUP_REMOVED lines=76> */
.L_x_16521:
        /* <DEDUP_REMOVED lines=58> */
.L_x_16523:
        /* <DEDUP_REMOVED lines=39> */
.L_x_16524:
        /* <DEDUP_REMOVED lines=22> */
.L_x_16520:
[----:B------:R-:W-:Y:S05]  /*7b20*/  BSYNC.RECONVERGENT B0 ;  /* 0x0000000000007941 */ /* 0x000fea0003800200 */
.L_x_16477:
        /* <DEDUP_REMOVED lines=39> */
.L_x_16527:
[----:B------:R-:W-:-:S13]  /*7da0*/  ISETP.GE.U32.AND P0, PT, R44, R15, PT ;  /* 0x0000000f2c00720c */ /* 0x000fda0003f06070 */
[----:B------:R-:W-:Y:S05]  /*7db0*/  @P0 BRA `(.L_x_16529) ;  /* 0x0000000000300947 */ /* 0x000fea0003800000 */
[----:B0-----:R-:W0:Y:S01]  /*7dc0*/  LDC.64 R2, c[0x0][0x3b8] ;  /* 0x0000ee00ff027b82 */ /* 0x001e220000000a00 */
[----:B------:R-:W-:Y:S02]  /*7dd0*/  IADD3 R5, PT, PT, R45, R44, RZ ;  /* 0x0000002c2d057210 */ /* 0x000fe40007ffe0ff */
[----:B------:R-:W-:-:S03]  /*7de0*/  IADD3 R44, PT, PT, R44, 0x80, RZ ;  /* 0x000000802c2c7810 */ /* 0x000fc60007ffe0ff */
[----:B0-----:R-:W-:-:S05]  /*7df0*/  IMAD.WIDE.U32 R2, R5, 0x8, R2 ;  /* 0x0000000805027825 */ /* 0x001fca00078e0002 */
[----:B------:R0:W-:Y:S02]  /*7e00*/  STG.E.64 desc[UR12][R2.64], R48 ;  /* 0x0000003002007986 */ /* 0x0001e4000c101b0c */
.L_x_16528:
[----:B------:R-:W-:-:S13]  /*7e10*/  ISETP.GE.U32.AND P0, PT, R44, R15, PT ;  /* 0x0000000f2c00720c */ /* 0x000fda0003f06070 */
[----:B------:R-:W-:Y:S05]  /*7e20*/  @P0 BRA `(.L_x_16530) ;  /* 0x0000000000300947 */ /* 0x000fea0003800000 */
[----:B0-----:R-:W0:Y:S01]  /*7e30*/  LDC.64 R2, c[0x0][0x3b8] ;  /* 0x0000ee00ff027b82 */ /* 0x001e220000000a00 */
[----:B------:R-:W-:Y:S01]  /*7e40*/  IMAD.IADD R5, R45, 0x1, R44 ;  /* 0x000000012d057824 */ /* 0x000fe200078e022c */
[----:B------:R-:W-:-:S03]  /*7e50*/  IADD3 R44, PT, PT, R44, 0x80, RZ ;  /* 0x000000802c2c7810 */ /* 0x000fc60007ffe0ff */
[----:B0-----:R-:W-:-:S05]  /*7e60*/  IMAD.WIDE.U32 R2, R5, 0x8, R2 ;  /* 0x0000000805027825 */ /* 0x001fca00078e0002 */
[----:B------:R0:W-:Y:S02]  /*7e70*/  STG.E.64 desc[UR12][R2.64], R6 ;  /* 0x0000000602007986 */ /* 0x0001e4000c101b0c */
.L_x_16529:
[----:B------:R-:W-:-:S13]  /*7e80*/  ISETP.GE.U32.AND P0, PT, R44, R15, PT ;  /* 0x0000000f2c00720c */ /* 0x000fda0003f06070 */
[----:B------:R-:W-:Y:S05]  /*7e90*/  @P0 BRA `(.L_x_16531) ;  /* 0x0000000000340947 */ /* 0x000fea0003800000 */
[----:B0-----:R-:W0:Y:S01]  /*7ea0*/  LDC.64 R2, c[0x0][0x3b8] ;  /* 0x0000ee00ff027b82 */ /* 0x001e220000000a00 */
[----:B------:R-:W-:Y:S01]  /*7eb0*/  IADD3 R5, PT, PT, R45, R44, RZ ;  /* 0x0000002c2d057210 */ /* 0x000fe20007ffe0ff */
[----:B------:R-:W-:-:S04]  /*7ec0*/  VIADD R44, R44, 0x80 ;  /* 0x000000802c2c7836 */ /* 0x000fc80000000000 */
[----:B0-----:R-:W-:-:S05]  /*7ed0*/  IMAD.WIDE.U32 R2, R5, 0x8, R2 ;  /* 0x0000000805027825 */ /* 0x001fca00078e0002 */
[----:B------:R0:W-:Y:S02]  /*7ee0*/  STG.E.64 desc[UR12][R2.64], R8 ;  /* 0x0000000802007986 */ /* 0x0001e4000c101b0c */
.L_x_16530:
        /* <DEDUP_REMOVED lines=8> */
.L_x_16531:
[----:B------:R-:W-:Y:S05]  /*7f70*/  BSYNC.RELIABLE B1 ;  /* 0x0000000000017941 */ /* 0x000fea0003800100 */
.L_x_16526:
[----:B------:R-:W-:-:S13]  /*7f80*/  ISETP.GE.U32.AND P0, PT, R44, R15, PT ;  /* 0x0000000f2c00720c */ /* 0x000fda0003f06070 */
[----:B0-----:R-:W0:Y:S01]  /*7f90*/  @!P0 LDC.64 R2, c[0x0][0x3b8] ;  /* 0x0000ee00ff028b82 */ /* 0x001e220000000a00 */
[----:B------:R-:W-:Y:S01]  /*7fa0*/  @!P0 IMAD.IADD R5, R45, 0x1, R44 ;  /* 0x000000012d058824 */ /* 0x000fe200078e022c */
[----:B------:R-:W-:-:S03]  /*7fb0*/  @!P0 IADD3 R44, PT, PT, R44, 0x80, RZ ;  /* 0x000000802c2c8810 */ /* 0x000fc60007ffe0ff */
[----:B0-----:R-:W-:-:S05]  /*7fc0*/  @!P0 IMAD.WIDE.U32 R2, R5, 0x8, R2 ;  /* 0x0000000805028825 */ /* 0x001fca00078e0002 */
[----:B------:R0:W-:Y:S02]  /*7fd0*/  @!P0 STG.E.64 desc[UR12][R2.64], R12 ;  /* 0x0000000c02008986 */ /* 0x0001e4000c101b0c */
.L_x_16532:
[----:B------:R-:W-:Y:S05]  /*7fe0*/  BSYNC.RECONVERGENT B0 ;  /* 0x0000000000007941 */ /* 0x000fea0003800200 */
.L_x_16525:
        /* <DEDUP_REMOVED lines=8> */
.L_x_16476:
        /* <DEDUP_REMOVED lines=61> */
.L_x_16535:
        /* <DEDUP_REMOVED lines=76> */
.L_x_16534:
        /* <DEDUP_REMOVED lines=57> */
.L_x_16537:
        /* <DEDUP_REMOVED lines=39> */
.L_x_16538:
        /* <DEDUP_REMOVED lines=21> */
.L_x_16536:
        /* <DEDUP_REMOVED lines=25> */
.L_x_16540:
        /* <DEDUP_REMOVED lines=75> */
.L_x_16539:
        /* <DEDUP_REMOVED lines=53> */
.L_x_16542:
        /* <DEDUP_REMOVED lines=36> */
.L_x_16543:
        /* <DEDUP_REMOVED lines=19> */
.L_x_16541:
        /* <DEDUP_REMOVED lines=22> */
.L_x_16545:
        /* <DEDUP_REMOVED lines=75> */
.L_x_16544:
        /* <DEDUP_REMOVED lines=52> */
.L_x_16547:
        /* <DEDUP_REMOVED lines=35> */
.L_x_16548:
        /* <DEDUP_REMOVED lines=18> */
.L_x_16546:
        /* <DEDUP_REMOVED lines=24> */
.L_x_16550:
        /* <DEDUP_REMOVED lines=76> */
.L_x_16549:
        /* <DEDUP_REMOVED lines=55> */
.L_x_16552:
        /* <DEDUP_REMOVED lines=38> */
.L_x_16553:
        /* <DEDUP_REMOVED lines=21> */
.L_x_16551:
        /* <DEDUP_REMOVED lines=24> */
.L_x_16555:
        /* <DEDUP_REMOVED lines=76> */
.L_x_16554:
        /* <DEDUP_REMOVED lines=55> */
.L_x_16557:
        /* <DEDUP_REMOVED lines=38> */
.L_x_16558:
        /* <DEDUP_REMOVED lines=21> */
.L_x_16556:
        /* <DEDUP_REMOVED lines=24> */
.L_x_16560:
        /* <DEDUP_REMOVED lines=76> */
.L_x_16559:
        /* <DEDUP_REMOVED lines=54> */
.L_x_16562:
        /* <DEDUP_REMOVED lines=37> */
.L_x_16563:
        /* <DEDUP_REMOVED lines=20> */
.L_x_16561:
        /* <DEDUP_REMOVED lines=24> */
.L_x_16565:
        /* <DEDUP_REMOVED lines=76> */
.L_x_16564:
        /* <DEDUP_REMOVED lines=55> */
.L_x_16567:
        /* <DEDUP_REMOVED lines=38> */
.L_x_16568:
        /* <DEDUP_REMOVED lines=21> */
.L_x_16566:
        /* <DEDUP_REMOVED lines=22> */
.L_x_16570:
        /* <DEDUP_REMOVED lines=74> */
.L_x_16569:
        /* <DEDUP_REMOVED lines=52> */
.L_x_16571:
        /* <DEDUP_REMOVED lines=35> */
.L_x_16572:
        /* <DEDUP_REMOVED lines=18> */
.L_x_16533:
        /* <DEDUP_REMOVED lines=23> */
.L_x_16573:
        /* <DEDUP_REMOVED lines=12> */
.L_x_19093:


//--------------------- .text._ZN2at6native29vectorized_elementwise_kernelILi4EZZNS0_73_GLOBAL__N__c8866d80_35_SparseBinaryOpIntersectionKernel_cu_b2145a98_327142_sparse_binary_op_intersection_kernel_implINS2_18CUDAKernelLauncherENS2_36CUDAValueSelectionIntersectionKernelINS2_5MulOpEEElLl0EEEvRNS_6TensorERKS8_SB_RKSt6vectorIlSaIlEERKSt8optionalIS8_ESK_bbENKUlvE1_clEvEUllE_St5arrayIPcLm2EEEEviT0_T1_ --------------------------
	.section	.text._ZN2at6native29vectorized_elementwise_kernelILi4EZZNS0_73_GLOBAL__N__c8866d80_35_SparseBinaryOpIntersectionKernel_cu_b2145a98_327142_sparse_binary_op_intersection_kernel_implINS2_18CUDAKernelLauncherENS2_36CUDAValueSelectionIntersectionKernelINS2_5MulOpEEElLl0EEEvRNS_6TensorERKS8_SB_RKSt6vectorIlSaIlEERKSt8optionalIS8_ESK_bbENKUlvE1_clEvEUllE_St5arrayIPcLm2EEEEviT0_T1_,"ax",@progbits
	.align	128
        .global         _ZN2at6native29vectorized_elementwise_kernelILi4EZZNS0_73_GLOBAL__N__c8866d80_35_SparseBinaryOpIntersectionKernel_cu_b2145a98_327142_sparse_binary_op_intersection_kernel_implINS2_18CUDAKernelLauncherENS2_36CUDAValueSelectionIntersectionKernelINS2_5MulOpEEElLl0EEEvRNS_6TensorERKS8_SB_RKSt6vectorIlSaIlEERKSt8optionalIS8_ESK_bbENKUlvE1_clEvEUllE_St5arrayIPcLm2EEEEviT0_T1_
        .type           _ZN2at6native29vectorized_elementwise_kernelILi4EZZNS0_73_GLOBAL__N__c8866d80_35_SparseBinaryOpIntersectionKernel_cu_b2145a98_327142_sparse_binary_op_intersection_kernel_implINS2_18CUDAKernelLauncherENS2_36CUDAValueSelectionIntersectionKernelINS2_5MulOpEEElLl0EEEvRNS_6TensorERKS8_SB_RKSt6vectorIlSaIlEERKSt8optionalIS8_ESK_bbENKUlvE1_clEvEUllE_St5arrayIPcLm2EEEEviT0_T1_,@function
        .size           _ZN2at6native29vectorized_elementwise_kernelILi4EZZNS0_73_GLOBAL__N__c8866d80_35_SparseBinaryOpIntersectionKernel_cu_b2145a98_327142_sparse_binary_op_intersection_kernel_implINS2_18CUDAKernelLauncherENS2_36CUDAValueSelectionIntersectionKernelINS2_5MulOpEEElLl0EEEvRNS_6TensorERKS8_SB_RKSt6vectorIlSaIlEERKSt8optionalIS8_ESK_bbENKUlvE1_clEvEUllE_St5arrayIPcLm2EEEEviT0_T1_,(.L_x_19094 - _ZN2at6native29vectorized_elementwise_kernelILi4EZZNS0_73_GLOBAL__N__c8866d80_35_SparseBinaryOpIntersectionKernel_cu_b2145a98_327142_sparse_binary_op_intersection_kernel_implINS2_18CUDAKernelLauncherENS2_36CUDAValueSelectionIntersectionKernelINS2_5MulOpEEElLl0EEEvRNS_6TensorERKS8_SB_RKSt6vectorIlSaIlEERKSt8optionalIS8_ESK_bbENKUlvE1_clEvEUllE_St5arrayIPcLm2EEEEviT0_T1_)
        .other          _ZN2at6native29vectorized_elementwise_kernelILi4EZZNS0_73_GLOBAL__N__c8866d80_35_SparseBinaryOpIntersectionKernel_cu_b2145a98_327142_sparse_binary_op_intersection_kernel_implINS2_18CUDAKernelLauncherENS2_36CUDAValueSelectionIntersectionKernelINS2_5MulOpEEElLl0EEEvRNS_6TensorERKS8_SB_RKSt6vectorIlSaIlEERKSt8optionalIS8_ESK_bbENKUlvE1_clEvEUllE_St5arrayIPcLm2EEEEviT0_T1_,@"STO_CUDA_ENTRY STV_DEFAULT"
_ZN2at6native29vectorized_elementwise_kernelILi4EZZNS0_73_GLOBAL__N__c8866d80_35_SparseBinaryOpIntersectionKernel_cu_b2145a98_327142_sparse_binary_op_intersection_kernel_implINS2_18CUDAKernelLauncherENS2_36CUDAValueSelectionIntersectionKernelINS2_5MulOpEEElLl0EEEvRNS_6TensorERKS8_SB_RKSt6vectorIlSaIlEERKSt8optionalIS8_ESK_bbENKUlvE1_clEvEUllE_St5arrayIPcLm2EEEEviT0_T1_:
.text._ZN2at6native29vectorized_elementwise_kernelILi4EZZNS0_73_GLOBAL__N__c8866d80_35_SparseBinaryOpIntersectionKernel_cu_b2145a98_327142_sparse_binary_op_intersection_kernel_implINS2_18CUDAKernelLauncherENS2_36CUDAValueSelectionIntersectionKernelINS2_5MulOpEEElLl0EEEvRNS_6TensorERKS8_SB_RKSt6vectorIlSaIlEERKSt8optionalIS8_ESK_bbENKUlvE1_clEvEUllE_St5arrayIPcLm2EEEEviT0_T1_:
        /* <DEDUP_REMOVED lines=113> */
.L_x_16579:
        /* <DEDUP_REMOVED lines=76> */
.L_x_16578:
        /* <DEDUP_REMOVED lines=61> */
.L_x_16580:
        /* <DEDUP_REMOVED lines=44> */
.L_x_16581:
        /* <DEDUP_REMOVED lines=24> */
.L_x_16577:
[----:B------:R-:W-:Y:S05]  /*13e0*/  BSYNC.RECONVERGENT B0 ;  /* 0x0000000000007941 */ /* 0x000fea0003800200 */
.L_x_16576:
        /* <DEDUP_REMOVED lines=36> */
.L_x_16585:
        /* <DEDUP_REMOVED lines=78> */
.L_x_16584:
        /* <DEDUP_REMOVED lines=60> */
.L_x_16586:
        /* <DEDUP_REMOVED lines=43> */
.L_x_16587:
        /* <DEDUP_REMOVED lines=23> */
.L_x_16583:
[----:B------:R-:W-:Y:S05]  /*22f0*/  BSYNC.RECONVERGENT B0 ;  /* 0x0000000000007941 */ /* 0x000fea0003800200 */
.L_x_16582:
        /* <DEDUP_REMOVED lines=37> */
.L_x_16591:
        /* <DEDUP_REMOVED lines=79> */
.L_x_16590:
        /* <DEDUP_REMOVED lines=59> */
.L_x_16592:
        /* <DEDUP_REMOVED lines=42> */
.L_x_16593:
        /* <DEDUP_REMOVED lines=21> */
.L_x_16589:
[----:B------:R-:W-:Y:S05]  /*31e0*/  BSYNC.RECONVERGENT B0 ;  /* 0x0000000000007941 */ /* 0x000fea0003800200 */
.L_x_16588:
        /* <DEDUP_REMOVED lines=34> */
.L_x_16597:
        /* <DEDUP_REMOVED lines=78> */
.L_x_16596:
        /* <DEDUP_REMOVED lines=60> */
.L_x_16598:
        /* <DEDUP_REMOVED lines=43> */
.L_x_16599:
        /* <DEDUP_REMOVED lines=23> */
.L_x_16595:
[----:B------:R-:W-:Y:S05]  /*40d0*/  BSYNC.RECONVERGENT B0 ;  /* 0x0000000000007941 */ /* 0x000fea0003800200 */
.L_x_16594:
        /* <DEDUP_REMOVED lines=34> */
.L_x_16603:
        /* <DEDUP_REMOVED lines=77> */
.L_x_16602:
        /* <DEDUP_REMOVED lines=60> */
.L_x_16604:
        /* <DEDUP_REMOVED lines=43> */
.L_x_16605:
        /* <DEDUP_REMOVED lines=22> */
.L_x_16601:
[----:B---3--:R-:W-:Y:S05]  /*4fa0*/  BSYNC.RECONVERGENT B0 ;  /* 0x0000000000007941 */ /* 0x008fea0003800200 */
.L_x_16600:
        /* <DEDUP_REMOVED lines=34> */
.L_x_16609:
        /* <DEDUP_REMOVED lines=76> */
.L_x_16608:
        /* <DEDUP_REMOVED lines=60> */
.L_x_16610:
        /* <DEDUP_REMOVED lines=42> */
.L_x_16611:
        /* <DEDUP_REMOVED lines=22> */
.L_x_16607:
[----:B---3--:R-:W-:Y:S05]  /*5e50*/  BSYNC.RECONVERGENT B0 ;  /* 0x0000000000007941 */ /* 0x008fea0003800200 */
.L_x_16606:
        /* <DEDUP_REMOVED lines=37> */
.L_x_16615:
        /* <DEDUP_REMOVED lines=76> */
.L_x_16614:
        /* <DEDUP_REMOVED lines=58> */
.L_x_16616:
        /* <DEDUP_REMOVED lines=40> */
.L_x_16617:
        /* <DEDUP_REMOVED lines=22> */
.L_x_16613:
[----:B------:R-:W-:Y:S05]  /*6cf0*/  BSYNC.RECONVERGENT B0 ;  /* 0x0000000000007941 */ /* 0x000fea0003800200 */
.L_x_16612:
        /* <DEDUP_REMOVED lines=31> */
.L_x_16620:
        /* <DEDUP_REMOVED lines=76> */
.L_x_16619:
        /* <DEDUP_REMOVED lines=58> */
.L_x_16621:
        /* <DEDUP_REMOVED lines=39> */
.L_x_16622:
        /* <DEDUP_REMOVED lines=22> */
.L_x_16618:
[----:B------:R-:W-:Y:S05]  /*7b20*/  BSYNC.RECONVERGENT B0 ;  /* 0x0000000000007941 */ /* 0x000fea0003800200 */
.L_x_16575:
        /* <DEDUP_REMOVED lines=39> */
.L_x_16625:
[----:B------:R-:W-:-:S13]  /*7da0*/  ISETP.GE.U32.AND P0, PT, R44, R15, PT ;  /* 0x0000000f2c00720c */ /* 0x000fda0003f06070 */
[----:B------:R-:W-:Y:S05]  /*7db0*/  @P0 BRA `(.L_x_16627) ;  /* 0x0000000000300947 */ /* 0x000fea0003800000 */
[----:B0-----:R-:W0:Y:S01]  /*7dc0*/  LDC.64 R2, c[0x0][0x3b8] ;  /* 0x0000ee00ff027b82 */ /* 0x001e220000000a00 */
[----:B------:R-:W-:Y:S02]  /*7dd0*/  IADD3 R5, PT, PT, R45, R44, RZ ;  /* 0x0000002c2d057210 */ /* 0x000fe40007ffe0ff */
[----:B------:R-:W-:-:S03]  /*7de0*/  IADD3 R44, PT, PT, R44, 0x80, RZ ;  /* 0x000000802c2c7810 */ /* 0x000fc60007ffe0ff */
[----:B0-----:R-:W-:-:S05]  /*7df0*/  IMAD.WIDE.U32 R2, R5, 0x8, R2 ;  /* 0x0000000805027825 */ /* 0x001fca00078e0002 */
[----:B------:R0:W-:Y:S02]  /*7e00*/  STG.E.64 desc[UR12][R2.64], R48 ;  /* 0x0000003002007986 */ /* 0x0001e4000c101b0c */
.L_x_16626:
[----:B------:R-:W-:-:S13]  /*7e10*/  ISETP.GE.U32.AND P0, PT, R44, R15, PT ;  /* 0x0000000f2c00720c */ /* 0x000fda0003f06070 */
[----:B------:R-:W-:Y:S05]  /*7e20*/  @P0 BRA `(.L_x_16628) ;  /* 0x0000000000300947 */ /* 0x000fea0003800000 */
[----:B0-----:R-:W0:Y:S01]  /*7e30*/  LDC.64 R2, c[0x0][0x3b8] ;  /* 0x0000ee00ff027b82 */ /* 0x001e220000000a00 */
[----:B------:R-:W-:Y:S01]  /*7e40*/  IMAD.IADD R5, R45, 0x1, R44 ;  /* 0x000000012d057824 */ /* 0x000fe200078e022c */
[----:B------:R-:W-:-:S03]  /*7e50*/  IADD3 R44, PT, PT, R44, 0x80, RZ ;  /* 0x000000802c2c7810 */ /* 0x000fc60007ffe0ff */
[----:B0-----:R-:W-:-:S05]  /*7e60*/  IMAD.WIDE.U32 R2, R5, 0x8, R2 ;  /* 0x0000000805027825 */ /* 0x001fca00078e0002 */
[----:B------:R0:W-:Y:S02]  /*7e70*/  STG.E.64 desc[UR12][R2.64], R6 ;  /* 0x0000000602007986 */ /* 0x0001e4000c101b0c */
.L_x_16627:
[----:B------:R-:W-:-:S13]  /*7e80*/  ISETP.GE.U32.AND P0, PT, R44, R15, PT ;  /* 0x0000000f2c00720c */ /* 0x000fda0003f06070 */
[----:B------:R-:W-:Y:S05]  /*7e90*/  @P0 BRA `(.L_x_16629) ;  /* 0x0000000000340947 */ /* 0x000fea0003800000 */
[----:B0-----:R-:W0:Y:S01]  /*7ea0*/  LDC.64 R2, c[0x0][0x3b8] ;  /* 0x0000ee00ff027b82 */ /* 0x001e220000000a00 */
[----:B------:R-:W-:Y:S01]  /*7eb0*/  IADD3 R5, PT, PT, R45, R44, RZ ;  /* 0x0000002c2d057210 */ /* 0x000fe20007ffe0ff */
[----:B------:R-:W-:-:S04]  /*7ec0*/  VIADD R44, R44, 0x80 ;  /* 0x000000802c2c7836 */ /* 0x000fc80000000000 */
[----:B0-----:R-:W-:-:S05]  /*7ed0*/  IMAD.WIDE.U32 R2, R5, 0x8, R2 ;  /* 0x0000000805027825 */ /* 0x001fca00078e0002 */
[----:B------:R0:W-:Y:S02]  /*7ee0*/  STG.E.64 desc[UR12][R2.64], R8 ;  /* 0x0000000802007986 */ /* 0x0001e4000c101b0c */
.L_x_16628:
        /* <DEDUP_REMOVED lines=8> */
.L_x_16629:
[----:B------:R-:W-:Y:S05]  /*7f70*/  BSYNC.RELIABLE B1 ;  /* 0x0000000000017941 */ /* 0x000fea0003800100 */
.L_x_16624:
[----:B------:R-:W-:-:S13]  /*7f80*/  ISETP.GE.U32.AND P0, PT, R44, R15, PT ;  /* 0x0000000f2c00720c */ /* 0x000fda0003f06070 */
[----:B0-----:R-:W0:Y:S01]  /*7f90*/  @!P0 LDC.64 R2, c[0x0][0x3b8] ;  /* 0x0000ee00ff028b82 */ /* 0x001e220000000a00 */
[----:B------:R-:W-:Y:S01]  /*7fa0*/  @!P0 IMAD.IADD R5, R45, 0x1, R44 ;  /* 0x000000012d058824 */ /* 0x000fe200078e022c */
[----:B------:R-:W-:-:S03]  /*7fb0*/  @!P0 IADD3 R44, PT, PT, R44, 0x80, RZ ;  /* 0x000000802c2c8810 */ /* 0x000fc60007ffe0ff */
[----:B0-----:R-:W-:-:S05]  /*7fc0*/  @!P0 IMAD.WIDE.U32 R2, R5, 0x8, R2 ;  /* 0x0000000805028825 */ /* 0x001fca00078e0002 */
[----:B------:R0:W-:Y:S02]  /*7fd0*/  @!P0 STG.E.64 desc[UR12][R2.64], R12 ;  /* 0x0000000c02008986 */ /* 0x0001e4000c101b0c */
.L_x_16630:
[----:B------:R-:W-:Y:S05]  /*7fe0*/  BSYNC.RECONVERGENT B0 ;  /* 0x0000000000007941 */ /* 0x000fea0003800200 */
.L_x_16623:
        /* <DEDUP_REMOVED lines=8> */
.L_x_16574:
        /* <DEDUP_REMOVED lines=62> */
.L_x_16633:
        /* <DEDUP_REMOVED lines=76> */
.L_x_16632:
        /* <DEDUP_REMOVED lines=55> */
.L_x_16635:
        /* <DEDUP_REMOVED lines=37> */
.L_x_16636:
        /* <DEDUP_REMOVED lines=20> */
.L_x_16634:
        /* <DEDUP_REMOVED lines=25> */
.L_x_16638:
        /* <DEDUP_REMOVED lines=75> */
.L_x_16637:
        /* <DEDUP_REMOVED lines=53> */
.L_x_16640:
        /* <DEDUP_REMOVED lines=36> */
.L_x_16641:
        /* <DEDUP_REMOVED lines=19> */
.L_x_16639:
        /* <DEDUP_REMOVED lines=24> */
.L_x_16643:
        /* <DEDUP_REMOVED lines=76> */
.L_x_16642:
        /* <DEDUP_REMOVED lines=55> */
.L_x_16645:
        /* <DEDUP_REMOVED lines=38> */
.L_x_16646:
        /* <DEDUP_REMOVED lines=21> */
.L_x_16644:
        /* <DEDUP_REMOVED lines=24> */
.L_x_16648:
        /* <DEDUP_REMOVED lines=75> */
.L_x_16647:
        /* <DEDUP_REMOVED lines=53> */
.L_x_16650:
        /* <DEDUP_REMOVED lines=36> */
.L_x_16651:
        /* <DEDUP_REMOVED lines=19> */
.L_x_16649:
        /* <DEDUP_REMOVED lines=24> */
.L_x_16653:
        /* <DEDUP_REMOVED lines=75> */
.L_x_16652:
        /* <DEDUP_REMOVED lines=53> */
.L_x_16655:
        /* <DEDUP_REMOVED lines=36> */
.L_x_16656:
        /* <DEDUP_REMOVED lines=19> */
.L_x_16654:
        /* <DEDUP_REMOVED lines=24> */
.L_x_16658:
        /* <DEDUP_REMOVED lines=76> */
.L_x_16657:
        /* <DEDUP_REMOVED lines=55> */
.L_x_16660:
        /* <DEDUP_REMOVED lines=38> */
.L_x_16661:
        /* <DEDUP_REMOVED lines=21> */
.L_x_16659:
        /* <DEDUP_REMOVED lines=24> */
.L_x_16663:
        /* <DEDUP_REMOVED lines=76> */
.L_x_16662:
        /* <DEDUP_REMOVED lines=55> */
.L_x_16665:
        /* <DEDUP_REMOVED lines=38> */
.L_x_16666:
        /* <DEDUP_REMOVED lines=21> */
.L_x_16664:
        /* <DEDUP_REMOVED lines=22> */
.L_x_16668:
        /* <DEDUP_REMOVED lines=77> */
.L_x_16667:
        /* <DEDUP_REMOVED lines=56> */
.L_x_16669:
        /* <DEDUP_REMOVED lines=38> */
.L_x_16670:
        /* <DEDUP_REMOVED lines=21> */
.L_x_16631:
        /* <DEDUP_REMOVED lines=22> */
.L_x_16671:
        /* <DEDUP_REMOVED lines=11> */
.L_x_19094:


//--------------------- .text._ZN2at6native29vectorized_elementwise_kernelILi8EZZNS0_73_GLOBAL__N__c8866d80_35_SparseBinaryOpIntersectionKernel_cu_b2145a98_327142_sparse_binary_op_intersection_kernel_implINS2_18CUDAKernelLauncherENS2_36CUDAValueSelectionIntersectionKernelINS2_5MulOpEEElLl0EEEvRNS_6TensorERKS8_SB_RKSt6vectorIlSaIlEERKSt8optionalIS8_ESK_bbENKUlvE1_clEvEUllE_St5arrayIPcLm2EEEEviT0_T1_ --------------------------
	.section	.text._ZN2at6native29vectorized_elementwise_kernelILi8EZZNS0_73_GLOBAL__N__c8866d80_35_SparseBinaryOpIntersectionKernel_cu_b2145a98_327142_sparse_binary_op_intersection_kernel_implINS2_18CUDAKernelLauncherENS2_36CUDAValueSelectionIntersectionKernelINS2_5MulOpEEElLl0EEEvRNS_6TensorERKS8_SB_RKSt6vectorIlSaIlEERKSt8optionalIS8_ESK_bbENKUlvE1_clEvEUllE_St5arrayIPcLm2EEEEviT0_T1_,"ax",@progbits
	.align	128
        .global         _ZN2at6native29vectorized_elementwise_kernelILi8EZZNS0_73_GLOBAL__N__c8866d80_35_SparseBinaryOpIntersectionKernel_cu_b2145a98_327142_sparse_binary_op_intersection_kernel_implINS2_18CUDAKernelLauncherENS2_36CUDAValueSelectionIntersectionKernelINS2_5MulOpEEElLl0EEEvRNS_6TensorERKS8_SB_RKSt6vectorIlSaIlEERKSt8optionalIS8_ESK_bbENKUlvE1_clEvEUllE_St5arrayIPcLm2EEEEviT0_T1_
        .type           _ZN2at6native29vectorized_elementwise_kernelILi8EZZNS0_73_GLOBAL__N__c8866d80_35_SparseBinaryOpIntersectionKernel_cu_b2145a98_327142_sparse_binary_op_intersection_kernel_implINS2_18CUDAKernelLauncherENS2_36CUDAValueSelectionIntersectionKernelINS2_5MulOpEEElLl0EEEvRNS_6TensorERKS8_SB_RKSt6vectorIlSaIlEERKSt8optionalIS8_ESK_bbENKUlvE1_clEvEUllE_St5arrayIPcLm2EEEEviT0_T1_,@function
        .size           _ZN2at6native29vectorized_elementwise_kernelILi8EZZNS0_73_GLOBAL__N__c8866d80_35_SparseBinaryOpIntersectionKernel_cu_b2145a98_327142_sparse_binary_op_intersection_kernel_implINS2_18CUDAKernelLauncherENS2_36CUDAValueSelectionIntersectionKernelINS2_5MulOpEEElLl0EEEvRNS_6TensorERKS8_SB_RKSt6vectorIlSaIlEERKSt8optionalIS8_ESK_bbENKUlvE1_clEvEUllE_St5arrayIPcLm2EEEEviT0_T1_,(.L_x_19095 - _ZN2at6native29vectorized_elementwise_kernelILi8EZZNS0_73_GLOBAL__N__c8866d80_35_SparseBinaryOpIntersectionKernel_cu_b2145a98_327142_sparse_binary_op_intersection_kernel_implINS2_18CUDAKernelLauncherENS2_36CUDAValueSelectionIntersectionKernelINS2_5MulOpEEElLl0EEEvRNS_6TensorERKS8_SB_RKSt6vectorIlSaIlEERKSt8optionalIS8_ESK_bbENKUlvE1_clEvEUllE_St5arrayIPcLm2EEEEviT0_T1_)
        .other          _ZN2at6native29vectorized_elementwise_kernelILi8EZZNS0_73_GLOBAL__N__c8866d80_35_SparseBinaryOpIntersectionKernel_cu_b2145a98_327142_sparse_binary_op_intersection_kernel_implINS2_18CUDAKernelLauncherENS2_36CUDAValueSelectionIntersectionKernelINS2_5MulOpEEElLl0EEEvRNS_6TensorERKS8_SB_RKSt6vectorIlSaIlEERKSt8optionalIS8_ESK_bbENKUlvE1_clEvEUllE_St5arrayIPcLm2EEEEviT0_T1_,@"STO_CUDA_ENTRY STV_DEFAULT"
_ZN2at6native29vectorized_elementwise_kernelILi8EZZNS0_73_GLOBAL__N__c8866d80_35_SparseBinaryOpIntersectionKernel_cu_b2145a98_327142_sparse_binary_op_intersection_kernel_implINS2_18CUDAKernelLauncherENS2_36CUDAValueSelectionIntersectionKernelINS2_5MulOpEEElLl0EEEvRNS_6TensorERKS8_SB_RKSt6vectorIlSaIlEERKSt8optionalIS8_ESK_bbENKUlvE1_clEvEUllE_St5arrayIPcLm2EEEEviT0_T1_:
.text._ZN2at6native29vectorized_elementwise_kernelILi8EZZNS0_73_GLOBAL__N__c8866d80_35_SparseBinaryOpIntersectionKernel_cu_b2145a98_327142_sparse_binary_op_intersection_kernel_implINS2_18CUDAKernelLauncherENS2_36CUDAValueSelectionIntersectionKernelINS2_5MulOpEEElLl0EEEvRNS_6TensorERKS8_SB_RKSt6vectorIlSaIlEERKSt8optionalIS8_ESK_bbENKUlvE1_clEvEUllE_St5arrayIPcLm2EEEEviT0_T1_:
        /* <DEDUP_REMOVED lines=113> */
.L_x_16677:
        /* <DEDUP_REMOVED lines=76> */
.L_x_16676:
        /* <DEDUP_REMOVED lines=61> */
.L_x_16678:
        /* <DEDUP_REMOVED lines=44> */
.L_x_16679:
        /* <DEDUP_REMOVED lines=24> */
.L_x_16675:
[----:B------:R-:W-:Y:S05]  /*13e0*/  BSYNC.RECONVERGENT B0 ;  /* 0x0000000000007941 */ /* 0x000fea0003800200 */
.L_x_16674:
        /* <DEDUP_REMOVED lines=36> */
.L_x_16683:
        /* <DEDUP_REMOVED lines=78> */
.L_x_16682:
        /* <DEDUP_REMOVED lines=60> */
.L_x_16684:
        /* <DEDUP_REMOVED lines=43> */
.L_x_16685:
        /* <DEDUP_REMOVED lines=23> */
.L_x_16681:
[----:B------:R-:W-:Y:S05]  /*22f0*/  BSYNC.RECONVERGENT B0 ;  /* 0x0000000000007941 */ /* 0x000fea0003800200 */
.L_x_16680:
        /* <DEDUP_REMOVED lines=37> */
.L_x_16689:
        /* <DEDUP_REMOVED lines=79> */
.L_x_16688:
        /* <DEDUP_REMOVED lines=59> */
.L_x_16690:
        /* <DEDUP_REMOVED lines=42> */
.L_x_16691:
        /* <DEDUP_REMOVED lines=21> */
.L_x_16687:
[----:B------:R-:W-:Y:S05]  /*31e0*/  BSYNC.RECONVERGENT B0 ;  /* 0x0000000000007941 */ /* 0x000fea0003800200 */
.L_x_16686:
        /* <DEDUP_REMOVED lines=34> */
.L_x_16695:
        /* <DEDUP_REMOVED lines=78> */
.L_x_16694:
        /* <DEDUP_REMOVED lines=60> */
.L_x_16696:
        /* <DEDUP_REMOVED lines=43> */
.L_x_16697:
        /* <DEDUP_REMOVED lines=23> */
.L_x_16693:
[----:B------:R-:W-:Y:S05]  /*40d0*/  BSYNC.RECONVERGENT B0 ;  /* 0x0000000000007941 */ /* 0x000fea0003800200 */
.L_x_16692:
        /* <DEDUP_REMOVED lines=34> */
.L_x_16701:
        /* <DEDUP_REMOVED lines=77> */
.L_x_16700:
        /* <DEDUP_REMOVED lines=60> */
.L_x_16702:
        /* <DEDUP_REMOVED lines=43> */
.L_x_16703:
        /* <DEDUP_REMOVED lines=22> */
.L_x_16699:
[----:B---3--:R-:W-:Y:S05]  /*4fa0*/  BSYNC.RECONVERGENT B0 ;  /* 0x0000000000007941 */ /* 0x008fea0003800200 */
.L_x_16698:
        /* <DEDUP_REMOVED lines=34> */
.L_x_16707:
        /* <DEDUP_REMOVED lines=76> */
.L_x_16706:
        /* <DEDUP_REMOVED lines=60> */
.L_x_16708:
        /* <DEDUP_REMOVED lines=42> */
.L_x_16709:
        /* <DEDUP_REMOVED lines=22> */
.L_x_16705:
[----:B---3--:R-:W-:Y:S05]  /*5e50*/  BSYNC.RECONVERGENT B0 ;  /* 0x0000000000007941 */ /* 0x008fea0003800200 */
.L_x_16704:
        /* <DEDUP_REMOVED lines=37> */
.L_x_16713:
        /* <DEDUP_REMOVED lines=76> */
.L_x_16712:
        /* <DEDUP_REMOVED lines=58> */
.L_x_16714:
        /* <DEDUP_REMOVED lines=40> */
.L_x_16715:
        /* <DEDUP_REMOVED lines=22> */
.L_x_16711:
[----:B------:R-:W-:Y:S05]  /*6cf0*/  BSYNC.RECONVERGENT B0 ;  /* 0x0000000000007941 */ /* 0x000fea0003800200 */
.L_x_16710:
        /* <DEDUP_REMOVED lines=31> */
.L_x_16718:
        /* <DEDUP_REMOVED lines=76> */
.L_x_16717:
        /* <DEDUP_REMOVED lines=58> */
.L_x_16719:
        /* <DEDUP_REMOVED lines=39> */
.L_x_16720:
        /* <DEDUP_REMOVED lines=22> */
.L_x_16716:
[----:B------:R-:W-:Y:S05]  /*7b20*/  BSYNC.RECONVERGENT B0 ;  /* 0x0000000000007941 */ /* 0x000fea0003800200 */
.L_x_16673:
        /* <DEDUP_REMOVED lines=39> */
.L_x_16723:
[----:B------:R-:W-:-:S13]  /*7da0*/  ISETP.GE.U32.AND P0, PT, R44, R15, PT ;  /* 0x0000000f2c00720c */ /* 0x000fda0003f06070 */
[----:B------:R-:W-:Y:S05]  /*7db0*/  @P0 BRA `(.L_x_16725) ;  /* 0x0000000000300947 */ /* 0x000fea0003800000 */
[----:B0-----:R-:W0:Y:S01]  /*7dc0*/  LDC.64 R2, c[0x0][0x3b8] ;  /* 0x0000ee00ff027b82 */ /* 0x001e220000000a00 */
[----:B------:R-:W-:Y:S02]  /*7dd0*/  IADD3 R5, PT, PT, R45, R44, RZ ;  /* 0x0000002c2d057210 */ /* 0x000fe40007ffe0ff */
[----:B------:R-:W-:-:S03]  /*7de0*/  IADD3 R44, PT, PT, R44, 0x80, RZ ;  /* 0x000000802c2c7810 */ /* 0x000fc60007ffe0ff */
[----:B0-----:R-:W-:-:S05]  /*7df0*/  IMAD.WIDE.U32 R2, R5, 0x8, R2 ;  /* 0x0000000805027825 */ /* 0x001fca00078e0002 */
[----:B------:R0:W-:Y:S02]  /*7e00*/  STG.E.64 desc[UR12][R2.64], R48 ;  /* 0x0000003002007986 */ /* 0x0001e4000c101b0c */
.L_x_16724:
[----:B------:R-:W-:-:S13]  /*7e10*/  ISETP.GE.U32.AND P0, PT, R44, R15, PT ;  /* 0x0000000f2c00720c */ /* 0x000fda0003f06070 */
[----:B------:R-:W-:Y:S05]  /*7e20*/  @P0 BRA `(.L_x_16726) ;  /* 0x0000000000300947 */ /* 0x000fea0003800000 */
[----:B0-----:R-:W0:Y:S01]  /*7e30*/  LDC.64 R2, c[0x0][0x3b8] ;  /* 0x0000ee00ff027b82 */ /* 0x001e220000000a00 */
[----:B------:R-:W-:Y:S01]  /*7e40*/  IMAD.IADD R5, R45, 0x1, R44 ;  /* 0x000000012d057824 */ /* 0x000fe200078e022c */
[----:B------:R-:W-:-:S03]  /*7e50*/  IADD3 R44, PT, PT, R44, 0x80, RZ ;  /* 0x000000802c2c7810 */ /* 0x000fc60007ffe0ff */
[----:B0-----:R-:W-:-:S05]  /*7e60*/  IMAD.WIDE.U32 R2, R5, 0x8, R2 ;  /* 0x0000000805027825 */ /* 0x001fca00078e0002 */
[----:B------:R0:W-:Y:S02]  /*7e70*/  STG.E.64 desc[UR12][R2.64], R6 ;  /* 0x0000000602007986 */ /* 0x0001e4000c101b0c */
.L_x_16725:
[----:B------:R-:W-:-:S13]  /*7e80*/  ISETP.GE.U32.AND P0, PT, R44, R15, PT ;  /* 0x0000000f2c00720c */ /* 0x000fda0003f06070 */
[----:B------:R-:W-:Y:S05]  /*7e90*/  @P0 BRA `(.L_x_16727) ;  /* 0x0000000000340947 */ /* 0x000fea0003800000 */
[----:B0-----:R-:W0:Y:S01]  /*7ea0*/  LDC.64 R2, c[0x0][0x3b8] ;  /* 0x0000ee00ff027b82 */ /* 0x001e220000000a00 */
[----:B------:R-:W-:Y:S01]  /*7eb0*/  IADD3 R5, PT, PT, R45, R44, RZ ;  /* 0x0000002c2d057210 */ /* 0x000fe20007ffe0ff */
[----:B------:R-:W-:-:S04]  /*7ec0*/  VIADD R44, R44, 0x80 ;  /* 0x000000802c2c7836 */ /* 0x000fc80000000000 */
[----:B0-----:R-:W-:-:S05]  /*7ed0*/  IMAD.WIDE.U32 R2, R5, 0x8, R2 ;  /* 0x0000000805027825 */ /* 0x001fca00078e0002 */
[----:B------:R0:W-:Y:S02]  /*7ee0*/  STG.E.64 desc[UR12][R2.64], R8 ;  /* 0x0000000802007986 */ /* 0x0001e4000c101b0c */
.L_x_16726:
        /* <DEDUP_REMOVED lines=8> */
.L_x_16727:
[----:B------:R-:W-:Y:S05]  /*7f70*/  BSYNC.RELIABLE B1 ;  /* 0x0000000000017941 */ /* 0x000fea0003800100 */
.L_x_16722:
[----:B------:R-:W-:-:S13]  /*7f80*/  ISETP.GE.U32.AND P0, PT, R44, R15, PT ;  /* 0x0000000f2c00720c */ /* 0x000fda0003f06070 */
[----:B0-----:R-:W0:Y:S01]  /*7f90*/  @!P0 LDC.64 R2, c[0x0][0x3b8] ;  /* 0x0000ee00ff028b82 */ /* 0x001e220000000a00 */
[----:B------:R-:W-:Y:S01]  /*7fa0*/  @!P0 IMAD.IADD R5, R45, 0x1, R44 ;  /* 0x000000012d058824 */ /* 0x000fe200078e022c */
[----:B------:R-:W-:-:S03]  /*7fb0*/  @!P0 IADD3 R44, PT, PT, R44, 0x80, RZ ;  /* 0x000000802c2c8810 */ /* 0x000fc60007ffe0ff */
[----:B0-----:R-:W-:-:S05]  /*7fc0*/  @!P0 IMAD.WIDE.U32 R2, R5, 0x8, R2 ;  /* 0x0000000805028825 */ /* 0x001fca00078e0002 */
[----:B------:R0:W-:Y:S02]  /*7fd0*/  @!P0 STG.E.64 desc[UR12][R2.64], R12 ;  /* 0x0000000c02008986 */ /* 0x0001e4000c101b0c */
.L_x_16728:
[----:B------:R-:W-:Y:S05]  /*7fe0*/  BSYNC.RECONVERGENT B0 ;  /* 0x0000000000007941 */ /* 0x000fea0003800200 */
.L_x_16721:
        /* <DEDUP_REMOVED lines=8> */
.L_x_16672:
        /* <DEDUP_REMOVED lines=62> */
.L_x_16731:
        /* <DEDUP_REMOVED lines=76> */
.L_x_16730:
        /* <DEDUP_REMOVED lines=55> */
.L_x_16733:
        /* <DEDUP_REMOVED lines=37> */
.L_x_16734:
        /* <DEDUP_REMOVED lines=20> */
.L_x_16732:
        /* <DEDUP_REMOVED lines=25> */
.L_x_16736:
        /* <DEDUP_REMOVED lines=75> */
.L_x_16735:
        /* <DEDUP_REMOVED lines=53> */
.L_x_16738:
        /* <DEDUP_REMOVED lines=36> */
.L_x_16739:
        /* <DEDUP_REMOVED lines=19> */
.L_x_16737:
        /* <DEDUP_REMOVED lines=24> */
.L_x_16741:
        /* <DEDUP_REMOVED lines=76> */
.L_x_16740:
        /* <DEDUP_REMOVED lines=55> */
.L_x_16743:
        /* <DEDUP_REMOVED lines=38> */
.L_x_16744:
        /* <DEDUP_REMOVED lines=21> */
.L_x_16742:
        /* <DEDUP_REMOVED lines=24> */
.L_x_16746:
        /* <DEDUP_REMOVED lines=75> */
.L_x_16745:
        /* <DEDUP_REMOVED lines=53> */
.L_x_16748:
        /* <DEDUP_REMOVED lines=36> */
.L_x_16749:
        /* <DEDUP_REMOVED lines=19> */
.L_x_16747:
        /* <DEDUP_REMOVED lines=24> */
.L_x_16751:
        /* <DEDUP_REMOVED lines=75> */
.L_x_16750:
        /* <DEDUP_REMOVED lines=53> */
.L_x_16753:
        /* <DEDUP_REMOVED lines=36> */
.L_x_16754:
        /* <DEDUP_REMOVED lines=19> */
.L_x_16752:
        /* <DEDUP_REMOVED lines=24> */
.L_x_16756:
        /* <DEDUP_REMOVED lines=76> */
.L_x_16755:
        /* <DEDUP_REMOVED lines=55> */
.L_x_16758:
        /* <DEDUP_REMOVED lines=38> */
.L_x_16759:
        /* <DEDUP_REMOVED lines=21> */
.L_x_16757:
        /* <DEDUP_REMOVED lines=24> */
.L_x_16761:
        /* <DEDUP_REMOVED lines=76> */
.L_x_16760:
        /* <DEDUP_REMOVED lines=55> */
.L_x_16763:
        /* <DEDUP_REMOVED lines=38> */
.L_x_16764:
        /* <DEDUP_REMOVED lines=21> */
.L_x_16762:
        /* <DEDUP_REMOVED lines=22> */
.L_x_16766:
        /* <DEDUP_REMOVED lines=77> */
.L_x_16765:
        /* <DEDUP_REMOVED lines=56> */
.L_x_16767:
        /* <DEDUP_REMOVED lines=38> */
.L_x_16768:
        /* <DEDUP_REMOVED lines=21> */
.L_x_16729:
        /* <DEDUP_REMOVED lines=22> */
.L_x_16769:
        /* <DEDUP_REMOVED lines=11> */
.L_x_19095:


//--------------------- .text._ZN2at6native18elementwise_kernelILi128ELi4EZNS0_15gpu_kernel_implIZZNS0_73_GLOBAL__N__c8866d80_35_SparseBinaryOpIntersectionKernel_cu_b2145a98_327142_sparse_binary_op_intersection_kernel_implINS3_18CUDAKernelLauncherENS3_36CUDAValueSelectionIntersectionKernelINS3_5MulOpEEElLl8EEEvRNS_6TensorERKS9_SC_RKSt6vectorIlSaIlEERKSt8optionalIS9_ESL_bbENKUlvE3_clEvEUllE_EEvRNS_18TensorIteratorBaseERKT_EUliE_EEviT1_ --------------------------
	.section	.text._ZN2at6native18elementwise_kernelILi128ELi4EZNS0_15gpu_kernel_implIZZNS0_73_GLOBAL__N__c8866d80_35_SparseBinaryOpIntersectionKernel_cu_b2145a98_327142_sparse_binary_op_intersection_kernel_implINS3_18CUDAKernelLauncherENS3_36CUDAValueSelectionIntersectionKernelINS3_5MulOpEEElLl8EEEvRNS_6TensorERKS9_SC_RKSt6vectorIlSaIlEERKSt8optionalIS9_ESL_bbENKUlvE3_clEvEUllE_EEvRNS_18TensorIteratorBaseERKT_EUliE_EEviT1_,"ax",@progbits
	.align	128
        .global         _ZN2at6native18elementwise_kernelILi128ELi4EZNS0_15gpu_kernel_implIZZNS0_73_GLOBAL__N__c8866d80_35_SparseBinaryOpIntersectionKernel_cu_b2145a98_327142_sparse_binary_op_intersection_kernel_implINS3_18CUDAKernelLauncherENS3_36CUDAValueSelectionIntersectionKernelINS3_5MulOpEEElLl8EEEvRNS_6TensorERKS9_SC_RKSt6vectorIlSaIlEERKSt8optionalIS9_ESL_bbENKUlvE3_clEvEUllE_EEvRNS_18TensorIteratorBaseERKT_EUliE_EEviT1_
        .type           _ZN2at6native18elementwise_kernelILi128ELi4EZNS0_15gpu_kernel_implIZZNS0_73_GLOBAL__N__c8866d80_35_SparseBinaryOpIntersectionKernel_cu_b2145a98_327142_sparse_binary_op_intersection_kernel_implINS3_18CUDAKernelLauncherENS3_36CUDAValueSelectionIntersectionKernelINS3_5MulOpEEElLl8EEEvRNS_6TensorERKS9_SC_RKSt6vectorIlSaIlEERKSt8optionalIS9_ESL_bbENKUlvE3_clEvEUllE_EEvRNS_18TensorIteratorBaseERKT_EUliE_EEviT1_,@function
        .size           _ZN2at6native18elementwise_kernelILi128ELi4EZNS0_15gpu_kernel_implIZZNS0_73_GLOBAL__N__c8866d80_35_SparseBinaryOpIntersectionKernel_cu_b2145a98_327142_sparse_binary_op_intersection_kernel_implINS3_18CUDAKernelLauncherENS3_36CUDAValueSelectionIntersectionKernelINS3_5MulOpEEElLl8EEEvRNS_6TensorERKS9_SC_RKSt6vectorIlSaIlEERKSt8optionalIS9_ESL_bbENKUlvE3_clEvEUllE_EEvRNS_18TensorIteratorBaseERKT_EUliE_EEviT1_,(.L_x_19096 - _ZN2at6native18elementwise_kernelILi128ELi4EZNS0_15gpu_kernel_implIZZNS0_73_GLOBAL__N__c8866d80_35_SparseBinaryOpIntersectionKernel_cu_b2145a98_327142_sparse_binary_op_intersection_kernel_implINS3_18CUDAKernelLauncherENS3_36CUDAValueSelectionIntersectionKernelINS3_5MulOpEEElLl8EEEvRNS_6TensorERKS9_SC_RKSt6vectorIlSaIlEERKSt8optionalIS9_ESL_bbENKUlvE3_clEvEUllE_EEvRNS_18TensorIteratorBaseERKT_EUliE_EEviT1_)
        .other          _ZN2at6native18elementwise_kernelILi128ELi4EZNS0_15gpu_kernel_implIZZNS0_73_GLOBAL__N__c8866d80_35_SparseBinaryOpIntersectionKernel_cu_b2145a98_327142_sparse_binary_op_intersection_kernel_implINS3_18CUDAKernelLauncherENS3_36CUDAValueSelectionIntersectionKernelINS3_5MulOpEEElLl8EEEvRNS_6TensorERKS9_SC_RKSt6vectorIlSaIlEERKSt8optionalIS9_ESL_bbENKUlvE3_clEvEUllE_EEvRNS_18TensorIteratorBaseERKT_EUliE_EEviT1_,@"STO_CUDA_ENTRY STV_DEFAULT"
_ZN2at6native18elementwise_kernelILi128ELi4EZNS0_15gpu_kernel_implIZZNS0_73_GLOBAL__N__c8866d80_35_SparseBinaryOpIntersectionKernel_cu_b2145a98_327142_sparse_binary_op_intersection_kernel_implINS3_18CUDAKernelLauncherENS3_36CUDAValueSelectionIntersectionKernelINS3_5MulOpEEElLl8EEEvRNS_6TensorERKS9_SC_RKSt6vectorIlSaIlEERKSt8optionalIS9_ESL_bbENKUlvE3_clEvEUllE_EEvRNS_18TensorIteratorBaseERKT_EUliE_EEviT1_:
.text._ZN2at6native18elementwise_kernelILi128ELi4EZNS0_15gpu_kernel_implIZZNS0_73_GLOBAL__N__c8866d80_35_SparseBinaryOpIntersectionKernel_cu_b2145a98_327142_sparse_binary_op_intersection_kernel_implINS3_18CUDAKernelLauncherENS3_36CUDAValueSelectionIntersectionKernelINS3_5MulOpEEElLl8EEEvRNS_6TensorERKS9_SC_RKSt6vectorIlSaIlEERKSt8optionalIS9_ESL_bbENKUlvE3_clEvEUllE_EEvRNS_18TensorIteratorBaseERKT_EUliE_EEviT1_:
        /* <DEDUP_REMOVED lines=335> */
.L_x_16772:
        /* <DEDUP_REMOVED lines=17> */
.L_x_16776:
[----:B------:R1:W5:Y:S01]  /*1600*/  LDG.E.U8 R6, desc[UR36][R4.64] ;  /* 0x0000002404067981 */ /* 0x000362000c1e1100 */
[----:B------:R-:W-:Y:S01]  /*1610*/  IMAD.MOV.U32 R7, RZ, RZ, RZ ;  /* 0x000000ffff077224 */ /* 0x000fe200078e00ff */
[----:B------:R-:W-:Y:S06]  /*1620*/  BRA `(.L_x_16778) ;  /* 0x0000000c00447947 */ /* 0x000fec0003800000 */
.L_x_16775:
        /* <DEDUP_REMOVED lines=8> */
.L_x_16780:
[----:B------:R-:W2:Y:S02]  /*16b0*/  LDG.E R6, desc[UR36][R4.64] ;  /* 0x0000002404067981 */ /* 0x000ea4000c1e1900 */
[----:B--2---:R-:W-:Y:S01]  /*16c0*/  SHF.R.S32.HI R7, RZ, 0x1f, R6 ;  /* 0x0000001fff077819 */ /* 0x004fe20000011406 */
[----:B------:R-:W-:Y:S06]  /*16d0*/  BRA `(.L_x_16778) ;  /* 0x0000000c00187947 */ /* 0x000fec0003800000 */
.L_x_16779:
[----:B------:R-:W2:Y:S02]  /*16e0*/  LDG.E.S16 R6, desc[UR36][R4.64] ;  /* 0x0000002404067981 */ /* 0x000ea4000c1e1700 */
[----:B--2---:R-:W-:Y:S01]  /*16f0*/  SHF.R.S32.HI R7, RZ, 0x1f, R6 ;  /* 0x0000001fff077819 */ /* 0x004fe20000011406 */
[----:B------:R-:W-:Y:S06]  /*1700*/  BRA `(.L_x_16778) ;  /* 0x0000000c000c7947 */ /* 0x000fec0003800000 */
.L_x_16774:
        /* <DEDUP_REMOVED lines=9> */
.L_x_16782:
[----:B------:R-:W2:Y:S02]  /*17a0*/  LDG.E.U16 R4, desc[UR36][R4.64] ;  /* 0x0000002404047981 */ /* 0x000ea4000c1e1500 */
[----:B--2---:R-:W-:-:S06]  /*17b0*/  HADD2.F32 R6, -RZ, R4.H0_H0 ;  /* 0x20000004ff067230 */ /* 0x004fcc0000004100 */
[----:B------:R-:W1:Y:S01]  /*17c0*/  F2I.S64.TRUNC R6, R6 ;  /* 0x0000000600067311 */ /* 0x000e62000020d900 */
[----:B------:R-:W-:Y:S05]  /*17d0*/  BRA `(.L_x_16778) ;  /* 0x0000000800d87947 */ /* 0x000fea0003800000 */
.L_x_16781:
        /* <DEDUP_REMOVED lines=9> */
.L_x_16784:
[----:B------:R-:W2:Y:S02]  /*1870*/  LDG.E.U16 R4, desc[UR36][R4.64] ;  /* 0x0000002404047981 */ /* 0x000ea4000c1e1500 */
[----:B--2---:R-:W-:-:S06]  /*1880*/  HADD2.F32 R6, -RZ, R4.H0_H0 ;  /* 0x20000004ff067230 */ /* 0x004fcc0000004100 */
[----:B------:R-:W1:Y:S01]  /*1890*/  F2I.S64.TRUNC R6, R6 ;  /* 0x0000000600067311 */ /* 0x000e62000020d900 */
[----:B------:R-:W-:Y:S05]  /*18a0*/  BRA `(.L_x_16778) ;  /* 0x0000000800a47947 */ /* 0x000fea0003800000 */
.L_x_16783:
[----:B------:R-:W2:Y:S02]  /*18b0*/  LDG.E.64 R4, desc[UR36][R4.64] ;  /* 0x0000002404047981 */ /* 0x000ea4000c1e1b00 */
[----:B--2---:R1:W2:Y:S01]  /*18c0*/  F2I.S64.F64.TRUNC R6, R4 ;  /* 0x0000000400067311 */ /* 0x0042a2000030d900 */
[----:B------:R-:W-:Y:S05]  /*18d0*/  BRA `(.L_x_16778) ;  /* 0x0000000800987947 */ /* 0x000fea0003800000 */
.L_x_16773:
        /* <DEDUP_REMOVED lines=13> */
.L_x_16787:
[----:B------:R-:W2:Y:S02]  /*19b0*/  LDG.E.64 R4, desc[UR36][R4.64] ;  /* 0x0000002404047981 */ /* 0x000ea4000c1e1b00 */
[----:B--2---:R1:W2:Y:S01]  /*19c0*/  F2I.S64.F64.TRUNC R6, R4 ;  /* 0x0000000400067311 */ /* 0x0042a2000030d900 */
[----:B------:R-:W-:Y:S05]  /*19d0*/  BRA `(.L_x_16778) ;  /* 0x0000000800587947 */ /* 0x000fea0003800000 */
.L_x_16786:
        /* <DEDUP_REMOVED lines=26> */
.L_x_16789:
        /* <DEDUP_REMOVED lines=14> */
.L_x_16788:
[----:B------:R-:W2:Y:S02]  /*1c60*/  LDG.E.U16 R6, desc[UR36][R4.64] ;  /* 0x0000002404067981 */ /* 0x000ea4000c1e1500 */
[----:B--2---:R-:W-:-:S06]  /*1c70*/  IMAD.U32 R6, R6, 0x10000, RZ ;  /* 0x0001000006067824 */ /* 0x004fcc00078e00ff */
[----:B------:R-:W1:Y:S01]  /*1c80*/  F2I.S64.TRUNC R6, R6 ;  /* 0x0000000600067311 */ /* 0x000e62000020d900 */
[----:B------:R-:W-:Y:S05]  /*1c90*/  BRA `(.L_x_16778) ;  /* 0x0000000400a87947 */ /* 0x000fea0003800000 */
.L_x_16785:
        /* <DEDUP_REMOVED lines=11> */
.L_x_16792:
        /* <DEDUP_REMOVED lines=21> */
.L_x_16796:
[----:B------:R-:W-:Y:S05]  /*1ea0*/  BSYNC.RECONVERGENT B1 ;  /* 0x0000000000017941 */ /* 0x000fea0003800200 */
.L_x_16795:
[----:B------:R-:W-:Y:S01]  /*1eb0*/  IMAD.SHL.U32 R0, R0, 0x100000, RZ ;  /* 0x0010000000007824 */ /* 0x000fe200078e00ff */
[----:B------:R-:W-:-:S04]  /*1ec0*/  LEA R3, R3, 0x3b800000, 0x17 ;  /* 0x3b80000003037811 */ /* 0x000fc800078eb8ff */
[----:B------:R-:W-:-:S07]  /*1ed0*/  LOP3.LUT R6, R3, R0, R7, 0xfe, !PT ;  /* 0x0000000003067212 */ /* 0x000fce00078efe07 */
.L_x_16794:
[----:B------:R-:W-:Y:S05]  /*1ee0*/  BSYNC.RECONVERGENT B0 ;  /* 0x0000000000007941 */ /* 0x000fea0003800200 */
.L_x_16793:
[----:B------:R-:W2:Y:S01]  /*1ef0*/  F2I.S64.TRUNC R6, R6 ;  /* 0x0000000600067311 */ /* 0x000ea2000020d900 */
[----:B------:R-:W-:Y:S05]  /*1f00*/  BRA `(.L_x_16778) ;  /* 0x00000004000c7947 */ /* 0x000fea0003800000 */
.L_x_16791:
        /* <DEDUP_REMOVED lines=21> */
.L_x_16800:
[----:B------:R-:W-:Y:S05]  /*2060*/  BSYNC.RECONVERGENT B1 ;  /* 0x0000000000017941 */ /* 0x000fea0003800200 */
.L_x_16799:
[----:B------:R-:W-:Y:S01]  /*2070*/  IMAD.SHL.U32 R0, R0, 0x200000, RZ ;  /* 0x0020000000007824 */ /* 0x000fe200078e00ff */
[----:B------:R-:W-:-:S04]  /*2080*/  LEA R3, R3, 0x37800000, 0x17 ;  /* 0x3780000003037811 */ /* 0x000fc800078eb8ff */
[----:B------:R-:W-:-:S07]  /*2090*/  LOP3.LUT R6, R3, R0, R7, 0xfe, !PT ;  /* 0x0000000003067212 */ /* 0x000fce00078efe07 */
.L_x_16798:
[----:B------:R-:W-:Y:S05]  /*20a0*/  BSYNC.RECONVERGENT B0 ;  /* 0x0000000000007941 */ /* 0x000fea0003800200 */
.L_x_16797:
[----:B------:R-:W3:Y:S01]  /*20b0*/  F2I.S64.TRUNC R6, R6 ;  /* 0x0000000600067311 */ /* 0x000ee2000020d900 */
[----:B------:R-:W-:Y:S05]  /*20c0*/  BRA `(.L_x_16778) ;  /* 0x00000000009c7947 */ /* 0x000fea0003800000 */
.L_x_16790:
[----:B------:R-:W-:-:S09]  /*20d0*/  UISETP.NE.AND UP0, UPT, UR4, 0x1c, UPT ;  /* 0x0000001c0400788c */ /* 0x000fd2000bf05270 */
[----:B------:R-:W-:Y:S05]  /*20e0*/  BRA.U !UP0, `(.L_x_16801) ;  /* 0x00000001088c7547 */ /* 0x000fea000b800000 */
[----:B------:R-:W-:-:S09]  /*20f0*/  UISETP.NE.AND UP0, UPT, UR4, 0x1d, UPT ;  /* 0x0000001d0400788c */ /* 0x000fd2000bf05270 */
[----:B------:R-:W-:Y:S05]  /*2100*/  BRA.U !UP0, `(.L_x_16802) ;  /* 0x00000001087c7547 */ /* 0x000fea000b800000 */
[----:B------:R-:W-:-:S09]  /*2110*/  UISETP.NE.AND UP0, UPT, UR4, 0x2c, UPT ;  /* 0x0000002c0400788c */ /* 0x000fd2000bf05270 */
[----:B------:R-:W-:Y:S05]  /*2120*/  BRA.U !UP0, `(.L_x_16803) ;  /* 0x0000000108487547 */ /* 0x000fea000b800000 */
.L_x_16777:
        /* <DEDUP_REMOVED lines=16> */
.L_x_16804:
[----:B------:R-:W-:Y:S01]  /*2230*/  CS2R R6, SRZ ;  /* 0x0000000000067805 */ /* 0x000fe2000001ff00 */
[----:B------:R-:W-:Y:S06]  /*2240*/  BRA `(.L_x_16778) ;  /* 0x00000000003c7947 */ /* 0x000fec0003800000 */
.L_x_16803:
        /* <DEDUP_REMOVED lines=8> */
.L_x_16806:
[----:B------:R-:W-:Y:S05]  /*22d0*/  BSYNC.RECONVERGENT B0 ;  /* 0x0000000000007941 */ /* 0x000fea0003800200 */
.L_x_16805:
[----:B------:R-:W1:Y:S01]  /*22e0*/  F2I.S64.TRUNC R6, R6 ;  /* 0x0000000600067311 */ /* 0x000e62000020d900 */
[----:B------:R-:W-:Y:S05]  /*22f0*/  BRA `(.L_x_16778) ;  /* 0x0000000000107947 */ /* 0x000fea0003800000 */
.L_x_16802:
[----:B------:R1:W5:Y:S01]  /*2300*/  LDG.E.64 R6, desc[UR36][R4.64] ;  /* 0x0000002404067981 */ /* 0x000362000c1e1b00 */
[----:B------:R-:W-:Y:S05]  /*2310*/  BRA `(.L_x_16778) ;  /* 0x0000000000087947 */ /* 0x000fea0003800000 */
.L_x_16801:
[----:B------:R4:W5:Y:S01]  /*2320*/  LDG.E R6, desc[UR36][R4.64] ;  /* 0x0000002404067981 */ /* 0x000962000c1e1900 */
[----:B------:R-:W-:-:S07]  /*2330*/  IMAD.MOV.U32 R7, RZ, RZ, RZ ;  /* 0x000000ffff077224 */ /* 0x000fce00078e00ff */
.L_x_16778:
        /* <DEDUP_REMOVED lines=8> */
.L_x_16807:
        /* <DEDUP_REMOVED lines=35> */
.L_x_16810:
        /* <DEDUP_REMOVED lines=73> */
.L_x_16809:
        /* <DEDUP_REMOVED lines=51> */
.L_x_16811:
        /* <DEDUP_REMOVED lines=33> */
.L_x_16812:
        /* <DEDUP_REMOVED lines=16> */
.L_x_16808:
        /* <DEDUP_REMOVED lines=15> */
.L_x_16814:
        /* <DEDUP_REMOVED lines=27> */
.L_x_16813:
[----:B------:R-:W-:Y:S05]  /*3360*/  @!P0 BRA `(.L_x_16815) ;  /* 0x0000000000808947 */ /* 0x000fea0003800000 */
[----:B------:R-:W-:Y:S01]  /*3370*/  BSSY.RECONVERGENT B0, `(.L_x_16815) ;  /* 0x000001f000007945 */ /* 0x000fe20003800200 */
[----:B0-----:R-:W-:Y:S01]  /*3380*/  MOV R25, R26 ;  /* 0x0000001a00197202 */ /* 0x001fe20000000f00 */
[----:B-1----:R-:W-:Y:S01]  /*3390*/  IMAD.MOV.U32 R26, RZ, RZ, R28 ;  /* 0x000000ffff1a7224 */ /* 0x002fe200078e001c */
[----:B------:R-:W-:Y:S01]  /*33a0*/  MOV R24, R3 ;  /* 0x0000000300187202 */ /* 0x000fe20000000f00 */
[----:B------:R-:W-:-:S07]  /*33b0*/  IMAD.MOV.U32 R15, RZ, RZ, R21 ;  /* 0x000000ffff0f7224 */ /* 0x000fce00078e0015 */
.L_x_16816:
        /* <DEDUP_REMOVED lines=27> */
.L_x_16815:
        /* <DEDUP_REMOVED lines=35> */
.L_x_16820:
[----:B------:R4:W-:Y:S01]  /*37a0*/  STG.E.U8 desc[UR36][R12.64], RZ ;  /* 0x000000ff0c007986 */ /* 0x0009e2000c101124 */
[----:B------:R-:W-:Y:S05]  /*37b0*/  BRA `(.L_x_16822) ;  /* 0x0000000400907947 */ /* 0x000fea0003800000 */
.L_x_16819:
        /* <DEDUP_REMOVED lines=8> */
.L_x_16824:
[----:B------:R2:W-:Y:S01]  /*3840*/  STG.E desc[UR36][R12.64], RZ ;  /* 0x000000ff0c007986 */ /* 0x0005e2000c101924 */
[----:B------:R-:W-:Y:S05]  /*3850*/  BRA `(.L_x_16822) ;  /* 0x0000000400687947 */ /* 0x000fea0003800000 */
.L_x_16823:
[----:B------:R3:W-:Y:S01]  /*3860*/  STG.E.U16 desc[UR36][R12.64], RZ ;  /* 0x000000ff0c007986 */ /* 0x0007e2000c101524 */
[----:B------:R-:W-:Y:S05]  /*3870*/  BRA `(.L_x_16822) ;  /* 0x0000000400607947 */ /* 0x000fea0003800000 */
.L_x_16818:
        /* <DEDUP_REMOVED lines=8> */
.L_x_16826:
[----:B------:R0:W-:Y:S01]  /*3900*/  STG.E.U16 desc[UR36][R12.64], RZ ;  /* 0x000000ff0c007986 */ /* 0x0001e2000c101524 */
[----:B------:R-:W-:Y:S05]  /*3910*/  BRA `(.L_x_16822) ;  /* 0x0000000400387947 */ /* 0x000fea0003800000 */
.L_x_16825:
        /* <DEDUP_REMOVED lines=8> */
.L_x_16828:
[----:B------:R0:W-:Y:S01]  /*39a0*/  STG.E desc[UR36][R12.64], RZ ;  /* 0x000000ff0c007986 */ /* 0x0001e2000c101924 */
[----:B------:R-:W-:Y:S05]  /*39b0*/  BRA `(.L_x_16822) ;  /* 0x0000000400107947 */ /* 0x000fea0003800000 */
.L_x_16827:
[----:B------:R0:W-:Y:S01]  /*39c0*/  STG.E.64 desc[UR36][R12.64], RZ ;  /* 0x000000ff0c007986 */ /* 0x0001e2000c101b24 */
[----:B------:R-:W-:Y:S05]  /*39d0*/  BRA `(.L_x_16822) ;  /* 0x0000000400087947 */ /* 0x000fea0003800000 */
.L_x_16817:
        /* <DEDUP_REMOVED lines=10> */
.L_x_16831:
[----:B------:R0:W-:Y:S01]  /*3a80*/  STG.E.128 desc[UR36][R12.64], RZ ;  /* 0x000000ff0c007986 */ /* 0x0001e2000c101d24 */
[----:B------:R-:W-:Y:S05]  /*3a90*/  BRA `(.L_x_16822) ;  /* 0x0000000000d87947 */ /* 0x000fea0003800000 */
.L_x_16830:
        /* <DEDUP_REMOVED lines=8> */
.L_x_16833:
[----:B------:R0:W-:Y:S01]  /*3b20*/  STG.E.U8 desc[UR36][R12.64], RZ ;  /* 0x000000ff0c007986 */ /* 0x0001e2000c101124 */
[----:B------:R-:W-:Y:S05]  /*3b30*/  BRA `(.L_x_16822) ;  /* 0x0000000000b07947 */ /* 0x000fea0003800000 */
.L_x_16832:
[----:B------:R0:W-:Y:S01]  /*3b40*/  STG.E.U16 desc[UR36][R12.64], RZ ;  /* 0x000000ff0c007986 */ /* 0x0001e2000c101524 */
[----:B------:R-:W-:Y:S05]  /*3b50*/  BRA `(.L_x_16822) ;  /* 0x0000000000a87947 */ /* 0x000fea0003800000 */
.L_x_16829:
        /* <DEDUP_REMOVED lines=10> */
.L_x_16836:
[----:B------:R0:W-:Y:S01]  /*3c00*/  STG.E.U8 desc[UR36][R12.64], RZ ;  /* 0x000000ff0c007986 */ /* 0x0001e2000c101124 */
[----:B------:R-:W-:Y:S05]  /*3c10*/  BRA `(.L_x_16822) ;  /* 0x0000000000787947 */ /* 0x000fea0003800000 */
.L_x_16835:
[----:B------:R0:W-:Y:S01]  /*3c20*/  STG.E.U8 desc[UR36][R12.64], RZ ;  /* 0x000000ff0c007986 */ /* 0x0001e2000c101124 */
[----:B------:R-:W-:Y:S05]  /*3c30*/  BRA `(.L_x_16822) ;  /* 0x0000000000707947 */ /* 0x000fea0003800000 */
.L_x_16834:
[----:B------:R-:W-:-:S13]  /*3c40*/  ISETP.NE.AND P0, PT, R0, 0x1c, PT ;  /* 0x0000001c0000780c */ /* 0x000fda0003f05270 */
[----:B------:R-:W-:Y:S05]  /*3c50*/  @!P0 BRA `(.L_x_16837) ;  /* 0x0000000000648947 */ /* 0x000fea0003800000 */
[----:B------:R-:W-:-:S13]  /*3c60*/  ISETP.NE.AND P0, PT, R0, 0x1d, PT ;  /* 0x0000001d0000780c */ /* 0x000fda0003f05270 */
[----:B------:R-:W-:Y:S05]  /*3c70*/  @!P0 BRA `(.L_x_16838) ;  /* 0x0000000000548947 */ /* 0x000fea0003800000 */
[----:B------:R-:W-:-:S13]  /*3c80*/  ISETP.NE.AND P0, PT, R0, 0x2c, PT ;  /* 0x0000002c0000780c */ /* 0x000fda0003f05270 */
[----:B------:R-:W-:Y:S05]  /*3c90*/  @!P0 BRA `(.L_x_16839) ;  /* 0x0000000000448947 */ /* 0x000fea0003800000 */
.L_x_16821:
        /* <DEDUP_REMOVED lines=16> */
.L_x_16840:
[----:B------:R-:W-:Y:S05]  /*3da0*/  BRA `(.L_x_16822) ;  /* 0x0000000000147947 */ /* 0x000fea0003800000 */
.L_x_16839:
[----:B------:R0:W-:Y:S01]  /*3db0*/  STG.E.U8 desc[UR36][R12.64], RZ ;  /* 0x000000ff0c007986 */ /* 0x0001e2000c101124 */
[----:B------:R-:W-:Y:S05]  /*3dc0*/  BRA `(.L_x_16822) ;  /* 0x00000000000c7947 */ /* 0x000fea0003800000 */
.L_x_16838:
[----:B------:R0:W-:Y:S01]  /*3dd0*/  STG.E.64 desc[UR36][R12.64], RZ ;  /* 0x000000ff0c007986 */ /* 0x0001e2000c101b24 */
[----:B------:R-:W-:Y:S05]  /*3de0*/  BRA `(.L_x_16822) ;  /* 0x0000000000047947 */ /* 0x000fea0003800000 */
.L_x_16837:
[----:B------:R0:W-:Y:S02]  /*3df0*/  STG.E desc[UR36][R12.64], RZ ;  /* 0x000000ff0c007986 */ /* 0x0001e4000c101924 */
.L_x_16822:
[----:B------:R-:W-:-:S07]  /*3e00*/  VIADD R17, R17, 0x80 ;  /* 0x0000008011117836 */ /* 0x000fce0000000000 */
.L_x_16771:
[----:B-1----:R-:W-:Y:S05]  /*3e10*/  BSYNC.RECONVERGENT B6 ;  /* 0x0000000000067941 */ /* 0x002fea0003800200 */
.L_x_16770:
        /* <DEDUP_REMOVED lines=308> */
.L_x_16843:
        /* <DEDUP_REMOVED lines=17> */
.L_x_16847:
[----:B------:R1:W5:Y:S01]  /*5270*/  LDG.E.U8 R6, desc[UR36][R4.64] ;  /* 0x0000002404067981 */ /* 0x000362000c1e1100 */
[----:B------:R-:W-:Y:S01]  /*5280*/  HFMA2 R7, -RZ, RZ, 0, 0 ;  /* 0x00000000ff077431 */ /* 0x000fe200000001ff */
[----:B------:R-:W-:Y:S06]  /*5290*/  BRA `(.L_x_16849) ;  /* 0x0000000c00447947 */ /* 0x000fec0003800000 */
.L_x_16846:
        /* <DEDUP_REMOVED lines=8> */
.L_x_16851:
[----:B------:R-:W5:Y:S02]  /*5320*/  LDG.E R6, desc[UR36][R4.64] ;  /* 0x0000002404067981 */ /* 0x000f64000c1e1900 */
[----:B-----5:R-:W-:Y:S01]  /*5330*/  SHF.R.S32.HI R7, RZ, 0x1f, R6 ;  /* 0x0000001fff077819 */ /* 0x020fe20000011406 */
[----:B------:R-:W-:Y:S06]  /*5340*/  BRA `(.L_x_16849) ;  /* 0x0000000c00187947 */ /* 0x000fec0003800000 */
.L_x_16850:
[----:B------:R-:W5:Y:S02]  /*5350*/  LDG.E.S16 R6, desc[UR36][R4.64] ;  /* 0x0000002404067981 */ /* 0x000f64000c1e1700 */
[----:B-----5:R-:W-:Y:S01]  /*5360*/  SHF.R.S32.HI R7, RZ, 0x1f, R6 ;  /* 0x0000001fff077819 */ /* 0x020fe20000011406 */
[----:B------:R-:W-:Y:S06]  /*5370*/  BRA `(.L_x_16849) ;  /* 0x0000000c000c7947 */ /* 0x000fec0003800000 */
.L_x_16845:
        /* <DEDUP_REMOVED lines=9> */
.L_x_16853:
[----:B------:R-:W5:Y:S02]  /*5410*/  LDG.E.U16 R4, desc[UR36][R4.64] ;  /* 0x0000002404047981 */ /* 0x000f64000c1e1500 */
[----:B-----5:R-:W-:-:S06]  /*5420*/  HADD2.F32 R6, -RZ, R4.H0_H0 ;  /* 0x20000004ff067230 */ /* 0x020fcc0000004100 */
[----:B------:R-:W1:Y:S01]  /*5430*/  F2I.S64.TRUNC R6, R6 ;  /* 0x0000000600067311 */ /* 0x000e62000020d900 */
[----:B------:R-:W-:Y:S05]  /*5440*/  BRA `(.L_x_16849) ;  /* 0x0000000800d87947 */ /* 0x000fea0003800000 */
.L_x_16852:
        /* <DEDUP_REMOVED lines=9> */
.L_x_16855:
[----:B------:R-:W5:Y:S02]  /*54e0*/  LDG.E.U16 R4, desc[UR36][R4.64] ;  /* 0x0000002404047981 */ /* 0x000f64000c1e1500 */
[----:B-----5:R-:W-:-:S06]  /*54f0*/  HADD2.F32 R6, -RZ, R4.H0_H0 ;  /* 0x20000004ff067230 */ /* 0x020fcc0000004100 */
[----:B------:R-:W1:Y:S01]  /*5500*/  F2I.S64.TRUNC R6, R6 ;  /* 0x0000000600067311 */ /* 0x000e62000020d900 */
[----:B------:R-:W-:Y:S05]  /*5510*/  BRA `(.L_x_16849) ;  /* 0x0000000800a47947 */ /* 0x000fea0003800000 */
.L_x_16854:
[----:B------:R-:W5:Y:S02]  /*5520*/  LDG.E.64 R4, desc[UR36][R4.64] ;  /* 0x0000002404047981 */ /* 0x000f64000c1e1b00 */
[----:B-----5:R1:W0:Y:S01]  /*5530*/  F2I.S64.F64.TRUNC R6, R4 ;  /* 0x0000000400067311 */ /* 0x020222000030d900 */
[----:B------:R-:W-:Y:S05]  /*5540*/  BRA `(.L_x_16849) ;  /* 0x0000000800987947 */ /* 0x000fea0003800000 */
.L_x_16844:
        /* <DEDUP_REMOVED lines=13> */
.L_x_16858:
[----:B------:R-:W5:Y:S02]  /*5620*/  LDG.E.64 R4, desc[UR36][R4.64] ;  /* 0x0000002404047981 */ /* 0x000f64000c1e1b00 */
[----:B-----5:R1:W0:Y:S01]  /*5630*/  F2I.S64.F64.TRUNC R6, R4 ;  /* 0x0000000400067311 */ /* 0x020222000030d900 */
[----:B------:R-:W-:Y:S05]  /*5640*/  BRA `(.L_x_16849) ;  /* 0x0000000800587947 */ /* 0x000fea0003800000 */
.L_x_16857:
        /* <DEDUP_REMOVED lines=26> */
.L_x_16860:
        /* <DEDUP_REMOVED lines=14> */
.L_x_16859:
[----:B------:R-:W5:Y:S02]  /*58d0*/  LDG.E.U16 R6, desc[UR36][R4.64] ;  /* 0x0000002404067981 */ /* 0x000f64000c1e1500 */
[----:B-----5:R-:W-:-:S06]  /*58e0*/  SHF.L.U32 R6, R6, 0x10, RZ ;  /* 0x0000001006067819 */ /* 0x020fcc00000006ff */
[----:B------:R-:W1:Y:S01]  /*58f0*/  F2I.S64.TRUNC R6, R6 ;  /* 0x0000000600067311 */ /* 0x000e62000020d900 */
[----:B------:R-:W-:Y:S05]  /*5900*/  BRA `(.L_x_16849) ;  /* 0x0000000400a87947 */ /* 0x000fea0003800000 */
.L_x_16856:
        /* <DEDUP_REMOVED lines=11> */
.L_x_16863:
        /* <DEDUP_REMOVED lines=21> */
.L_x_16867:
[----:B------:R-:W-:Y:S05]  /*5b10*/  BSYNC.RECONVERGENT B1 ;  /* 0x0000000000017941 */ /* 0x000fea0003800200 */
.L_x_16866:
[----:B------:R-:W-:Y:S02]  /*5b20*/  SHF.L.U32 R0, R0, 0x14, RZ ;  /* 0x0000001400007819 */ /* 0x000fe400000006ff */
[----:B------:R-:W-:-:S04]  /*5b30*/  LEA R3, R3, 0x3b800000, 0x17 ;  /* 0x3b80000003037811 */ /* 0x000fc800078eb8ff */
[----:B------:R-:W-:-:S07]  /*5b40*/  LOP3.LUT R6, R3, R0, R7, 0xfe, !PT ;  /* 0x0000000003067212 */ /* 0x000fce00078efe07 */
.L_x_16865:
[----:B------:R-:W-:Y:S05]  /*5b50*/  BSYNC.RECONVERGENT B0 ;  /* 0x0000000000007941 */ /* 0x000fea0003800200 */
.L_x_16864:
[----:B------:R-:W1:Y:S01]  /*5b60*/  F2I.S64.TRUNC R6, R6 ;  /* 0x0000000600067311 */ /* 0x000e62000020d900 */
[----:B------:R-:W-:Y:S05]  /*5b70*/  BRA `(.L_x_16849) ;  /* 0x00000004000c7947 */ /* 0x000fea0003800000 */
.L_x_16862:
        /* <DEDUP_REMOVED lines=21> */
.L_x_16871:
[----:B------:R-:W-:Y:S05]  /*5cd0*/  BSYNC.RECONVERGENT B1 ;  /* 0x0000000000017941 */ /* 0x000fea0003800200 */
.L_x_16870:
[----:B------:R-:W-:Y:S01]  /*5ce0*/  IMAD.SHL.U32 R0, R0, 0x200000, RZ ;  /* 0x0020000000007824 */ /* 0x000fe200078e00ff */
[----:B------:R-:W-:-:S04]  /*5cf0*/  LEA R3, R3, 0x37800000, 0x17 ;  /* 0x3780000003037811 */ /* 0x000fc800078eb8ff */
[----:B------:R-:W-:-:S07]  /*5d00*/  LOP3.LUT R6, R3, R0, R7, 0xfe, !PT ;  /* 0x0000000003067212 */ /* 0x000fce00078efe07 */
.L_x_16869:
[----:B------:R-:W-:Y:S05]  /*5d10*/  BSYNC.RECONVERGENT B0 ;  /* 0x0000000000007941 */ /* 0x000fea0003800200 */
.L_x_16868:
[----:B------:R-:W1:Y:S01]  /*5d20*/  F2I.S64.TRUNC R6, R6 ;  /* 0x0000000600067311 */ /* 0x000e62000020d900 */
[----:B------:R-:W-:Y:S05]  /*5d30*/  BRA `(.L_x_16849) ;  /* 0x00000000009c7947 */ /* 0x000fea0003800000 */
.L_x_16861:
        /* <DEDUP_REMOVED lines=14> */
.L_x_16875:
[----:B------:R-:W-:Y:S05]  /*5e20*/  BSYNC.RECONVERGENT B0 ;  /* 0x0000000000007941 */ /* 0x000fea0003800200 */
.L_x_16874:
[----:B------:R-:W1:Y:S01]  /*5e30*/  F2I.S64.TRUNC R6, R6 ;  /* 0x0000000600067311 */ /* 0x000e62000020d900 */
[----:B------:R-:W-:Y:S05]  /*5e40*/  BRA `(.L_x_16849) ;  /* 0x0000000000587947 */ /* 0x000fea0003800000 */
.L_x_16848:
        /* <DEDUP_REMOVED lines=16> */
.L_x_16876:
[----:B------:R-:W-:Y:S01]  /*5f50*/  CS2R R6, SRZ ;  /* 0x0000000000067805 */ /* 0x000fe2000001ff00 */
[----:B------:R-:W-:Y:S06]  /*5f60*/  BRA `(.L_x_16849) ;  /* 0x0000000000107947 */ /* 0x000fec0003800000 */
.L_x_16873:
[----:B------:R1:W5:Y:S01]  /*5f70*/  LDG.E.64 R6, desc[UR36][R4.64] ;  /* 0x0000002404067981 */ /* 0x000362000c1e1b00 */
[----:B------:R-:W-:Y:S05]  /*5f80*/  BRA `(.L_x_16849) ;  /* 0x0000000000087947 */ /* 0x000fea0003800000 */
.L_x_16872:
[----:B------:R1:W5:Y:S01]  /*5f90*/  LDG.E R6, desc[UR36][R4.64] ;  /* 0x0000002404067981 */ /* 0x000362000c1e1900 */
[----:B------:R-:W-:-:S07]  /*5fa0*/  MOV R7, RZ ;  /* 0x000000ff00077202 */ /* 0x000fce0000000f00 */
.L_x_16849:
        /* <DEDUP_REMOVED lines=8> */
.L_x_16877:
        /* <DEDUP_REMOVED lines=35> */
.L_x_16880:
        /* <DEDUP_REMOVED lines=73> */
.L_x_16879:
        /* <DEDUP_REMOVED lines=51> */
.L_x_16881:
        /* <DEDUP_REMOVED lines=33> */
.L_x_16882:
        /* <DEDUP_REMOVED lines=16> */
.L_x_16878:
        /* <DEDUP_REMOVED lines=16> */
.L_x_16884:
        /* <DEDUP_REMOVED lines=27> */
.L_x_16883:
[----:B------:R-:W-:Y:S05]  /*6fe0*/  @!P0 BRA `(.L_x_16885) ;  /* 0x0000000000848947 */ /* 0x000fea0003800000 */
[----:B------:R-:W1:Y:S01]  /*6ff0*/  LDCU.64 UR4, c[0x0][0x600] ;  /* 0x0000c000ff0477ac */ /* 0x000e620008000a00 */
[----:B------:R-:W-:Y:S01]  /*7000*/  BSSY.RECONVERGENT B0, `(.L_x_16885) ;  /* 0x000001f000007945 */ /* 0x000fe20003800200 */
[----:B------:R-:W-:Y:S02]  /*7010*/  MOV R15, R27 ;  /* 0x0000001b000f7202 */ /* 0x000fe40000000f00 */
[----:B------:R-:W-:Y:S01]  /*7020*/  MOV R21, R3 ;  /* 0x0000000300157202 */ /* 0x000fe20000000f00 */
[----:B-1----:R-:W-:Y:S02]  /*7030*/  IMAD.U32 R25, RZ, RZ, UR4 ;  /* 0x00000004ff197e24 */ /* 0x002fe4000f8e00ff */
[----:B------:R-:W-:-:S07]  /*7040*/  IMAD.U32 R24, RZ, RZ, UR5 ;  /* 0x00000005ff187e24 */ /* 0x000fce000f8e00ff */
.L_x_16886:
        /* <DEDUP_REMOVED lines=27> */
.L_x_16885:
        /* <DEDUP_REMOVED lines=35> */
.L_x_16890:
[----:B------:R0:W-:Y:S01]  /*7430*/  STG.E.U8 desc[UR36][R12.64], RZ ;  /* 0x000000ff0c007986 */ /* 0x0001e2000c101124 */
[----:B------:R-:W-:Y:S05]  /*7440*/  BRA `(.L_x_16892) ;  /* 0x00000004008c7947 */ /* 0x000fea0003800000 */
.L_x_16889:
        /* <DEDUP_REMOVED lines=8> */
.L_x_16894:
[----:B------:R0:W-:Y:S01]  /*74d0*/  STG.E desc[UR36][R12.64], RZ ;  /* 0x000000ff0c007986 */ /* 0x0001e2000c101924 */
[----:B------:R-:W-:Y:S05]  /*74e0*/  BRA `(.L_x_16892) ;  /* 0x0000000400647947 */ /* 0x000fea0003800000 */
.L_x_16893:
[----:B------:R0:W-:Y:S01]  /*74f0*/  STG.E.U16 desc[UR36][R12.64], RZ ;  /* 0x000000ff0c007986 */ /* 0x0001e2000c101524 */
[----:B------:R-:W-:Y:S05]  /*7500*/  BRA `(.L_x_16892) ;  /* 0x00000004005c7947 */ /* 0x000fea0003800000 */
.L_x_16888:
        /* <DEDUP_REMOVED lines=8> */
.L_x_16896:
[----:B------:R0:W-:Y:S01]  /*7590*/  STG.E.U16 desc[UR36][R12.64], RZ ;  /* 0x000000ff0c007986 */ /* 0x0001e2000c101524 */
[----:B------:R-:W-:Y:S05]  /*75a0*/  BRA `(.L_x_16892) ;  /* 0x0000000400347947 */ /* 0x000fea0003800000 */
.L_x_16895:
        /* <DEDUP_REMOVED lines=8> */
.L_x_16898:
[----:B------:R0:W-:Y:S01]  /*7630*/  STG.E desc[UR36][R12.64], RZ ;  /* 0x000000ff0c007986 */ /* 0x0001e2000c101924 */
[----:B------:R-:W-:Y:S05]  /*7640*/  BRA `(.L_x_16892) ;  /* 0x00000004000c7947 */ /* 0x000fea0003800000 */
.L_x_16897:
[----:B------:R0:W-:Y:S01]  /*7650*/  STG.E.64 desc[UR36][R12.64], RZ ;  /* 0x000000ff0c007986 */ /* 0x0001e2000c101b24 */
[----:B------:R-:W-:Y:S05]  /*7660*/  BRA `(.L_x_16892) ;  /* 0x0000000400047947 */ /* 0x000fea0003800000 */
.L_x_16887:
        /* <DEDUP_REMOVED lines=10> */
.L_x_16901:
[----:B------:R4:W-:Y:S01]  /*7710*/  STG.E.128 desc[UR36][R12.64], RZ ;  /* 0x000000ff0c007986 */ /* 0x0009e2000c101d24 */
[----:B------:R-:W-:Y:S05]  /*7720*/  BRA `(.L_x_16892) ;  /* 0x0000000000d47947 */ /* 0x000fea0003800000 */
.L_x_16900:
        /* <DEDUP_REMOVED lines=8> */
.L_x_16903:
[----:B------:R2:W-:Y:S01]  /*77b0*/  STG.E.U8 desc[UR36][R12.64], RZ ;  /* 0x000000ff0c007986 */ /* 0x0005e2000c101124 */
[----:B------:R-:W-:Y:S05]  /*77c0*/  BRA `(.L_x_16892) ;  /* 0x0000000000ac7947 */ /* 0x000fea0003800000 */
.L_x_16902:
[----:B------:R0:W-:Y:S01]  /*77d0*/  STG.E.U16 desc[UR36][R12.64], RZ ;  /* 0x000000ff0c007986 */ /* 0x0001e2000c101524 */
[----:B------:R-:W-:Y:S05]  /*77e0*/  BRA `(.L_x_16892) ;  /* 0x0000000000a47947 */ /* 0x000fea0003800000 */
.L_x_16899:
        /* <DEDUP_REMOVED lines=10> */
.L_x_16906:
[----:B------:R0:W-:Y:S01]  /*7890*/  STG.E.U8 desc[UR36][R12.64], RZ ;  /* 0x000000ff0c007986 */ /* 0x0001e2000c101124 */
[----:B------:R-:W-:Y:S05]  /*78a0*/  BRA `(.L_x_16892) ;  /* 0x0000000000747947 */ /* 0x000fea0003800000 */
.L_x_16905:
[----:B------:R0:W-:Y:S01]  /*78b0*/  STG.E.U8 desc[UR36][R12.64], RZ ;  /* 0x000000ff0c007986 */ /* 0x0001e2000c101124 */
[----:B------:R-:W-:Y:S05]  /*78c0*/  BRA `(.L_x_16892) ;  /* 0x00000000006c7947 */ /* 0x000fea0003800000 */
.L_x_16904:
[----:B------:R-:W-:-:S13]  /*78d0*/  ISETP.NE.AND P0, PT, R0, 0x1c, PT ;  /* 0x0000001c0000780c */ /* 0x000fda0003f05270 */
[----:B------:R-:W-:Y:S05]  /*78e0*/  @!P0 BRA `(.L_x_16907) ;  /* 0x0000000000608947 */ /* 0x000fea0003800000 */
[----:B------:R-:W-:-:S13]  /*78f0*/  ISETP.NE.AND P0, PT, R0, 0x1d, PT ;  /* 0x0000001d0000780c */ /* 0x000fda0003f05270 */
[----:B------:R-:W-:Y:S05]  /*7900*/  @!P0 BRA `(.L_x_16908) ;  /* 0x0000000000508947 */ /* 0x000fea0003800000 */
[----:B------:R-:W-:-:S13]  /*7910*/  ISETP.NE.AND P0, PT, R0, 0x2c, PT ;  /* 0x0000002c0000780c */ /* 0x000fda0003f05270 */
[----:B------:R0:W-:Y:S01]  /*7920*/  @!P0 STG.E.U8 desc[UR36][R12.64], RZ ;  /* 0x000000ff0c008986 */ /* 0x0001e2000c101124 */
[----:B------:R-:W-:Y:S05]  /*7930*/  @!P0 BRA `(.L_x_16892) ;  /* 0x0000000000508947 */ /* 0x000fea0003800000 */
.L_x_16891:
        /* <DEDUP_REMOVED lines=16> */
.L_x_16909:
[----:B------:R-:W-:Y:S05]  /*7a40*/  BRA `(.L_x_16892) ;  /* 0x00000000000c7947 */ /* 0x000fea0003800000 */
.L_x_16908:
[----:B------:R0:W-:Y:S01]  /*7a50*/  STG.E.64 desc[UR36][R12.64], RZ ;  /* 0x000000ff0c007986 */ /* 0x0001e2000c101b24 */
[----:B------:R-:W-:Y:S05]  /*7a60*/  BRA `(.L_x_16892) ;  /* 0x0000000000047947 */ /* 0x000fea0003800000 */
.L_x_16907:
[----:B------:R0:W-:Y:S02]  /*7a70*/  STG.E desc[UR36][R12.64], RZ ;  /* 0x000000ff0c007986 */ /* 0x0001e4000c101924 */
.L_x_16892:
[----:B------:R-:W-:-:S07]  /*7a80*/  VIADD R17, R17, 0x80 ;  /* 0x0000008011117836 */ /* 0x000fce0000000000 */
.L_x_16842:
[----:B------:R-:W-:Y:S05]  /*7a90*/  BSYNC.RECONVERGENT B6 ;  /* 0x0000000000067941 */ /* 0x000fea0003800200 */
.L_x_16841:
        /* <DEDUP_REMOVED lines=308> */
.L_x_16912:
        /* <DEDUP_REMOVED lines=17> */
.L_x_16916:
[----:B------:R0:W5:Y:S01]  /*8ef0*/  LDG.E.U8 R6, desc[UR36][R4.64] ;  /* 0x0000002404067981 */ /* 0x000162000c1e1100 */
[----:B------:R-:W-:Y:S01]  /*8f00*/  HFMA2 R7, -RZ, RZ, 0, 0 ;  /* 0x00000000ff077431 */ /* 0x000fe200000001ff */
[----:B------:R-:W-:Y:S06]  /*8f10*/  BRA `(.L_x_16918) ;  /* 0x0000000c00447947 */ /* 0x000fec0003800000 */
.L_x_16915:
        /* <DEDUP_REMOVED lines=8> */
.L_x_16920:
[----:B------:R-:W5:Y:S02]  /*8fa0*/  LDG.E R6, desc[UR36][R4.64] ;  /* 0x0000002404067981 */ /* 0x000f64000c1e1900 */
[----:B-----5:R-:W-:Y:S01]  /*8fb0*/  SHF.R.S32.HI R7, RZ, 0x1f, R6 ;  /* 0x0000001fff077819 */ /* 0x020fe20000011406 */
[----:B------:R-:W-:Y:S06]  /*8fc0*/  BRA `(.L_x_16918) ;  /* 0x0000000c00187947 */ /* 0x000fec0003800000 */
.L_x_16919:
[----:B------:R-:W5:Y:S02]  /*8fd0*/  LDG.E.S16 R6, desc[UR36][R4.64] ;  /* 0x0000002404067981 */ /* 0x000f64000c1e1700 */
[----:B-----5:R-:W-:Y:S01]  /*8fe0*/  SHF.R.S32.HI R7, RZ, 0x1f, R6 ;  /* 0x0000001fff077819 */ /* 0x020fe20000011406 */
[----:B------:R-:W-:Y:S06]  /*8ff0*/  BRA `(.L_x_16918) ;  /* 0x0000000c000c7947 */ /* 0x000fec0003800000 */
.L_x_16914:
        /* <DEDUP_REMOVED lines=9> */
.L_x_16922:
[----:B------:R-:W5:Y:S02]  /*9090*/  LDG.E.U16 R4, desc[UR36][R4.64] ;  /* 0x0000002404047981 */ /* 0x000f64000c1e1500 */
[----:B-----5:R-:W-:-:S06]  /*90a0*/  HADD2.F32 R6, -RZ, R4.H0_H0 ;  /* 0x20000004ff067230 */ /* 0x020fcc0000004100 */
[----:B------:R-:W0:Y:S01]  /*90b0*/  F2I.S64.TRUNC R6, R6 ;  /* 0x0000000600067311 */ /* 0x000e22000020d900 */
[----:B------:R-:W-:Y:S05]  /*90c0*/  BRA `(.L_x_16918) ;  /* 0x0000000800d87947 */ /* 0x000fea0003800000 */
.L_x_16921:
        /* <DEDUP_REMOVED lines=9> */
.L_x_16924:
[----:B------:R-:W5:Y:S02]  /*9160*/  LDG.E.U16 R4, desc[UR36][R4.64] ;  /* 0x0000002404047981 */ /* 0x000f64000c1e1500 */
[----:B-----5:R-:W-:-:S06]  /*9170*/  HADD2.F32 R6, -RZ, R4.H0_H0 ;  /* 0x20000004ff067230 */ /* 0x020fcc0000004100 */
[----:B------:R-:W0:Y:S01]  /*9180*/  F2I.S64.TRUNC R6, R6 ;  /* 0x0000000600067311 */ /* 0x000e22000020d900 */
[----:B------:R-:W-:Y:S05]  /*9190*/  BRA `(.L_x_16918) ;  /* 0x0000000800a47947 */ /* 0x000fea0003800000 */
.L_x_16923:
[----:B------:R-:W5:Y:S02]  /*91a0*/  LDG.E.64 R4, desc[UR36][R4.64] ;  /* 0x0000002404047981 */ /* 0x000f64000c1e1b00 */
[----:B-----5:R0:W0:Y:S01]  /*91b0*/  F2I.S64.F64.TRUNC R6, R4 ;  /* 0x0000000400067311 */ /* 0x020022000030d900 */
[----:B------:R-:W-:Y:S05]  /*91c0*/  BRA `(.L_x_16918) ;  /* 0x0000000800987947 */ /* 0x000fea0003800000 */
.L_x_16913:
        /* <DEDUP_REMOVED lines=13> */
.L_x_16927:
[----:B------:R-:W5:Y:S02]  /*92a0*/  LDG.E.64 R4, desc[UR36][R4.64] ;  /* 0x0000002404047981 */ /* 0x000f64000c1e1b00 */
[----:B-----5:R0:W0:Y:S01]  /*92b0*/  F2I.S64.F64.TRUNC R6, R4 ;  /* 0x0000000400067311 */ /* 0x020022000030d900 */
[----:B------:R-:W-:Y:S05]  /*92c0*/  BRA `(.L_x_16918) ;  /* 0x0000000800587947 */ /* 0x000fea0003800000 */
.L_x_16926:
        /* <DEDUP_REMOVED lines=26> */
.L_x_16929:
        /* <DEDUP_REMOVED lines=14> */
.L_x_16928:
[----:B------:R-:W5:Y:S02]  /*9550*/  LDG.E.U16 R6, desc[UR36][R4.64] ;  /* 0x0000002404067981 */ /* 0x000f64000c1e1500 */
[----:B-----5:R-:W-:-:S06]  /*9560*/  IMAD.U32 R6, R6, 0x10000, RZ ;  /* 0x0001000006067824 */ /* 0x020fcc00078e00ff */
[----:B------:R-:W0:Y:S01]  /*9570*/  F2I.S64.TRUNC R6, R6 ;  /* 0x0000000600067311 */ /* 0x000e22000020d900 */
[----:B------:R-:W-:Y:S05]  /*9580*/  BRA `(.L_x_16918) ;  /* 0x0000000400a87947 */ /* 0x000fea0003800000 */
.L_x_16925:
        /* <DEDUP_REMOVED lines=11> */
.L_x_16932:
        /* <DEDUP_REMOVED lines=21> */
.L_x_16936:
[----:B------:R-:W-:Y:S05]  /*9790*/  BSYNC.RECONVERGENT B1 ;  /* 0x0000000000017941 */ /* 0x000fea0003800200 */
.L_x_16935:
[----:B------:R-:W-:Y:S01]  /*97a0*/  IMAD.SHL.U32 R0, R0, 0x100000, RZ ;  /* 0x0010000000007824 */ /* 0x000fe200078e00ff */
[----:B------:R-:W-:-:S04]  /*97b0*/  LEA R3, R3, 0x3b800000, 0x17 ;  /* 0x3b80000003037811 */ /* 0x000fc800078eb8ff */
[----:B------:R-:W-:-:S07]  /*97c0*/  LOP3.LUT R6, R3, R0, R7, 0xfe, !PT ;  /* 0x0000000003067212 */ /* 0x000fce00078efe07 */
.L_x_16934:
[----:B------:R-:W-:Y:S05]  /*97d0*/  BSYNC.RECONVERGENT B0 ;  /* 0x0000000000007941 */ /* 0x000fea0003800200 */
.L_x_16933:
[----:B------:R-:W0:Y:S01]  /*97e0*/  F2I.S64.TRUNC R6, R6 ;  /* 0x0000000600067311 */ /* 0x000e22000020d900 */
[----:B------:R-:W-:Y:S05]  /*97f0*/  BRA `(.L_x_16918) ;  /* 0x00000004000c7947 */ /* 0x000fea0003800000 */
.L_x_16931:
        /* <DEDUP_REMOVED lines=21> */
.L_x_16940:
[----:B------:R-:W-:Y:S05]  /*9950*/  BSYNC.RECONVERGENT B1 ;  /* 0x0000000000017941 */ /* 0x000fea0003800200 */
.L_x_16939:
[----:B------:R-:W-:Y:S02]  /*9960*/  SHF.L.U32 R0, R0, 0x15, RZ ;  /* 0x0000001500007819 */ /* 0x000fe400000006ff */
[----:B------:R-:W-:-:S04]  /*9970*/  LEA R3, R3, 0x37800000, 0x17 ;  /* 0x3780000003037811 */ /* 0x000fc800078eb8ff */
[----:B------:R-:W-:-:S07]  /*9980*/  LOP3.LUT R6, R3, R0, R7, 0xfe, !PT ;  /* 0x0000000003067212 */ /* 0x000fce00078efe07 */
.L_x_16938:
[----:B------:R-:W-:Y:S05]  /*9990*/  BSYNC.RECONVERGENT B0 ;  /* 0x0000000000007941 */ /* 0x000fea0003800200 */
.L_x_16937:
[----:B------:R-:W0:Y:S01]  /*99a0*/  F2I.S64.TRUNC R6, R6 ;  /* 0x0000000600067311 */ /* 0x000e22000020d900 */
[----:B------:R-:W-:Y:S05]  /*99b0*/  BRA `(.L_x_16918) ;  /* 0x00000000009c7947 */ /* 0x000fea0003800000 */
.L_x_16930:
        /* <DEDUP_REMOVED lines=14> */
.L_x_16944:
[----:B------:R-:W-:Y:S05]  /*9aa0*/  BSYNC.RECONVERGENT B0 ;  /* 0x0000000000007941 */ /* 0x000fea0003800200 */
.L_x_16943:
[----:B------:R-:W0:Y:S01]  /*9ab0*/  F2I.S64.TRUNC R6, R6 ;  /* 0x0000000600067311 */ /* 0x000e22000020d900 */
[----:B------:R-:W-:Y:S05]  /*9ac0*/  BRA `(.L_x_16918) ;  /* 0x0000000000587947 */ /* 0x000fea0003800000 */
.L_x_16917:
        /* <DEDUP_REMOVED lines=16> */
.L_x_16945:
[----:B------:R-:W-:Y:S01]  /*9bd0*/  CS2R R6, SRZ ;  /* 0x0000000000067805 */ /* 0x000fe2000001ff00 */
[----:B------:R-:W-:Y:S06]  /*9be0*/  BRA `(.L_x_16918) ;  /* 0x0000000000107947 */ /* 0x000fec0003800000 */
.L_x_16942:
[----:B------:R0:W5:Y:S01]  /*9bf0*/  LDG.E.64 R6, desc[UR36][R4.64] ;  /* 0x0000002404067981 */ /* 0x000162000c1e1b00 */
[----:B------:R-:W-:Y:S05]  /*9c00*/  BRA `(.L_x_16918) ;  /* 0x0000000000087947 */ /* 0x000fea0003800000 */
.L_x_16941:
[----:B------:R0:W5:Y:S01]  /*9c10*/  LDG.E R6, desc[UR36][R4.64] ;  /* 0x0000002404067981 */ /* 0x000162000c1e1900 */
[----:B------:R-:W-:-:S07]  /*9c20*/  IMAD.MOV.U32 R7, RZ, RZ, RZ ;  /* 0x000000ffff077224 */ /* 0x000fce00078e00ff */
.L_x_16918:
        /* <DEDUP_REMOVED lines=8> */
.L_x_16946:
        /* <DEDUP_REMOVED lines=35> */
.L_x_16949:
        /* <DEDUP_REMOVED lines=73> */
.L_x_16948:
        /* <DEDUP_REMOVED lines=51> */
.L_x_16950:
        /* <DEDUP_REMOVED lines=33> */
.L_x_16951:
        /* <DEDUP_REMOVED lines=16> */
.L_x_16947:
        /* <DEDUP_REMOVED lines=16> */
.L_x_16953:
        /* <DEDUP_REMOVED lines=27> */
.L_x_16952:
[----:B------:R-:W-:Y:S05]  /*ac60*/  @!P0 BRA `(.L_x_16954) ;  /* 0x0000000000848947 */ /* 0x000fea0003800000 */
[----:B------:R-:W0:Y:S01]  /*ac70*/  LDCU.64 UR4, c[0x0][0x600] ;  /* 0x0000c000ff0477ac */ /* 0x000e220008000a00 */
[----:B------:R-:W-:Y:S01]  /*ac80*/  BSSY.RECONVERGENT B0, `(.L_x_16954) ;  /* 0x000001f000007945 */ /* 0x000fe20003800200 */
[----:B------:R-:W-:Y:S01]  /*ac90*/  MOV R15, R27 ;  /* 0x0000001b000f7202 */ /* 0x000fe20000000f00 */
[----:B------:R-:W-:Y:S02]  /*aca0*/  IMAD.MOV.U32 R21, RZ, RZ, R3 ;  /* 0x000000ffff157224 */ /* 0x000fe400078e0003 */
[----:B0-----:R-:W-:Y:S01]  /*acb0*/  IMAD.U32 R25, RZ, RZ, UR4 ;  /* 0x00000004ff197e24 */ /* 0x001fe2000f8e00ff */
[----:B------:R-:W-:-:S07]  /*acc0*/  MOV R24, UR5 ;  /* 0x0000000500187c02 */ /* 0x000fce0008000f00 */
.L_x_16955:
        /* <DEDUP_REMOVED lines=27> */
.L_x_16954:
        /* <DEDUP_REMOVED lines=35> */
.L_x_16959:
[----:B------:R4:W-:Y:S01]  /*b0b0*/  STG.E.U8 desc[UR36][R12.64], RZ ;  /* 0x000000ff0c007986 */ /* 0x0009e2000c101124 */
[----:B------:R-:W-:Y:S05]  /*b0c0*/  BRA `(.L_x_16961) ;  /* 0x00000004008c7947 */ /* 0x000fea0003800000 */
.L_x_16958:
        /* <DEDUP_REMOVED lines=8> */
.L_x_16963:
[----:B------:R2:W-:Y:S01]  /*b150*/  STG.E desc[UR36][R12.64], RZ ;  /* 0x000000ff0c007986 */ /* 0x0005e2000c101924 */
[----:B------:R-:W-:Y:S05]  /*b160*/  BRA `(.L_x_16961) ;  /* 0x0000000400647947 */ /* 0x000fea0003800000 */
.L_x_16962:
[----:B------:R0:W-:Y:S01]  /*b170*/  STG.E.U16 desc[UR36][R12.64], RZ ;  /* 0x000000ff0c007986 */ /* 0x0001e2000c101524 */
[----:B------:R-:W-:Y:S05]  /*b180*/  BRA `(.L_x_16961) ;  /* 0x00000004005c7947 */ /* 0x000fea0003800000 */
.L_x_16957:
        /* <DEDUP_REMOVED lines=8> */
.L_x_16965:
[----:B------:R0:W-:Y:S01]  /*b210*/  STG.E.U16 desc[UR36][R12.64], RZ ;  /* 0x000000ff0c007986 */ /* 0x0001e2000c101524 */
[----:B------:R-:W-:Y:S05]  /*b220*/  BRA `(.L_x_16961) ;  /* 0x0000000400347947 */ /* 0x000fea0003800000 */
.L_x_16964:
        /* <DEDUP_REMOVED lines=8> */
.L_x_16967:
[----:B------:R0:W-:Y:S01]  /*b2b0*/  STG.E desc[UR36][R12.64], RZ ;  /* 0x000000ff0c007986 */ /* 0x0001e2000c101924 */
[----:B------:R-:W-:Y:S05]  /*b2c0*/  BRA `(.L_x_16961) ;  /* 0x00000004000c7947 */ /* 0x000fea0003800000 */
.L_x_16966:
[----:B------:R0:W-:Y:S01]  /*b2d0*/  STG.E.64 desc[UR36][R12.64], RZ ;  /* 0x000000ff0c007986 */ /* 0x0001e2000c101b24 */
[----:B------:R-:W-:Y:S05]  /*b2e0*/  BRA `(.L_x_16961) ;  /* 0x0000000400047947 */ /* 0x000fea0003800000 */
.L_x_16956:
        /* <DEDUP_REMOVED lines=10> */
.L_x_16970:
[----:B------:R0:W-:Y:S01]  /*b390*/  STG.E.128 desc[UR36][R12.64], RZ ;  /* 0x000000ff0c007986 */ /* 0x0001e2000c101d24 */
[----:B------:R-:W-:Y:S05]  /*b3a0*/  BRA `(.L_x_16961) ;  /* 0x0000000000d47947 */ /* 0x000fea0003800000 */
.L_x_16969:
        /* <DEDUP_REMOVED lines=8> */
.L_x_16972:
[----:B------:R0:W-:Y:S01]  /*b430*/  STG.E.U8 desc[UR36][R12.64], RZ ;  /* 0x000000ff0c007986 */ /* 0x0001e2000c101124 */
[----:B------:R-:W-:Y:S05]  /*b440*/  BRA `(.L_x_16961) ;  /* 0x0000000000ac7947 */ /* 0x000fea0003800000 */
.L_x_16971:
[----:B------:R0:W-:Y:S01]  /*b450*/  STG.E.U16 desc[UR36][R12.64], RZ ;  /* 0x000000ff0c007986 */ /* 0x0001e2000c101524 */
[----:B------:R-:W-:Y:S05]  /*b460*/  BRA `(.L_x_16961) ;  /* 0x0000000000a47947 */ /* 0x000fea0003800000 */
.L_x_16968:
        /* <DEDUP_REMOVED lines=10> */
.L_x_16975:
[----:B------:R0:W-:Y:S01]  /*b510*/  STG.E.U8 desc[UR36][R12.64], RZ ;  /* 0x000000ff0c007986 */ /* 0x0001e2000c101124 */
[----:B------:R-:W-:Y:S05]  /*b520*/  BRA `(.L_x_16961) ;  /* 0x0000000000747947 */ /* 0x000fea0003800000 */
.L_x_16974:
[----:B------:R0:W-:Y:S01]  /*b530*/  STG.E.U8 desc[UR36][R12.64], RZ ;  /* 0x000000ff0c007986 */ /* 0x0001e2000c101124 */
[----:B------:R-:W-:Y:S05]  /*b540*/  BRA `(.L_x_16961) ;  /* 0x00000000006c7947 */ /* 0x000fea0003800000 */
.L_x_16973:
[----:B------:R-:W-:-:S13]  /*b550*/  ISETP.NE.AND P0, PT, R0, 0x1c, PT ;  /* 0x0000001c0000780c */ /* 0x000fda0003f05270 */
[----:B------:R-:W-:Y:S05]  /*b560*/  @!P0 BRA `(.L_x_16976) ;  /* 0x0000000000608947 */ /* 0x000fea0003800000 */
[----:B------:R-:W-:-:S13]  /*b570*/  ISETP.NE.AND P0, PT, R0, 0x1d, PT ;  /* 0x0000001d0000780c */ /* 0x000fda0003f05270 */
[----:B------:R-:W-:Y:S05]  /*b580*/  @!P0 BRA `(.L_x_16977) ;  /* 0x0000000000508947 */ /* 0x000fea0003800000 */
[----:B------:R-:W-:-:S13]  /*b590*/  ISETP.NE.AND P0, PT, R0, 0x2c, PT ;  /* 0x0000002c0000780c */ /* 0x000fda0003f05270 */
[----:B------:R0:W-:Y:S01]  /*b5a0*/  @!P0 STG.E.U8 desc[UR36][R12.64], RZ ;  /* 0x000000ff0c008986 */ /* 0x0001e2000c101124 */
[----:B------:R-:W-:Y:S05]  /*b5b0*/  @!P0 BRA `(.L_x_16961) ;  /* 0x0000000000508947 */ /* 0x000fea0003800000 */
.L_x_16960:
        /* <DEDUP_REMOVED lines=16> */
.L_x_16978:
[----:B------:R-:W-:Y:S05]  /*b6c0*/  BRA `(.L_x_16961) ;  /* 0x00000000000c7947 */ /* 0x000fea0003800000 */
.L_x_16977:
[----:B------:R0:W-:Y:S01]  /*b6d0*/  STG.E.64 desc[UR36][R12.64], RZ ;  /* 0x000000ff0c007986 */ /* 0x0001e2000c101b24 */
[----:B------:R-:W-:Y:S05]  /*b6e0*/  BRA `(.L_x_16961) ;  /* 0x0000000000047947 */ /* 0x000fea0003800000 */
.L_x_16976:
[----:B------:R0:W-:Y:S02]  /*b6f0*/  STG.E desc[UR36][R12.64], RZ ;  /* 0x000000ff0c007986 */ /* 0x0001e4000c101924 */
.L_x_16961:
[----:B------:R-:W-:-:S07]  /*b700*/  IADD3 R17, PT, PT, R17, 0x80, RZ ;  /* 0x0000008011117810 */ /* 0x000fce0007ffe0ff */
.L_x_16911:
[----:B------:R-:W-:Y:S05]  /*b710*/  BSYNC.RECONVERGENT B6 ;  /* 0x0000000000067941 */ /* 0x000fea0003800200 */
.L_x_16910:
        /* <DEDUP_REMOVED lines=307> */
.L_x_16979:
        /* <DEDUP_REMOVED lines=19> */
.L_x_16983:
[----:B------:R0:W5:Y:S01]  /*cb80*/  LDG.E.U8 R8, desc[UR36][R4.64] ;  /* 0x0000002404087981 */ /* 0x000162000c1e1100 */
[----:B------:R-:W-:Y:S01]  /*cb90*/  HFMA2 R9, -RZ, RZ, 0, 0 ;  /* 0x00000000ff097431 */ /* 0x000fe200000001ff */
[----:B------:R-:W-:Y:S06]  /*cba0*/  BRA `(.L_x_16985) ;  /* 0x0000000c00447947 */ /* 0x000fec0003800000 */
.L_x_16982:
        /* <DEDUP_REMOVED lines=8> */
.L_x_16987:
[----:B------:R-:W5:Y:S02]  /*cc30*/  LDG.E R8, desc[UR36][R4.64] ;  /* 0x0000002404087981 */ /* 0x000f64000c1e1900 */
[----:B-----5:R-:W-:Y:S01]  /*cc40*/  SHF.R.S32.HI R9, RZ, 0x1f, R8 ;  /* 0x0000001fff097819 */ /* 0x020fe20000011408 */
[----:B------:R-:W-:Y:S06]  /*cc50*/  BRA `(.L_x_16985) ;  /* 0x0000000c00187947 */ /* 0x000fec0003800000 */
.L_x_16986:
[----:B------:R-:W5:Y:S02]  /*cc60*/  LDG.E.S16 R8, desc[UR36][R4.64] ;  /* 0x0000002404087981 */ /* 0x000f64000c1e1700 */
[----:B-----5:R-:W-:Y:S01]  /*cc70*/  SHF.R.S32.HI R9, RZ, 0x1f, R8 ;  /* 0x0000001fff097819 */ /* 0x020fe20000011408 */
[----:B------:R-:W-:Y:S06]  /*cc80*/  BRA `(.L_x_16985) ;  /* 0x0000000c000c7947 */ /* 0x000fec0003800000 */
.L_x_16981:
        /* <DEDUP_REMOVED lines=9> */
.L_x_16989:
[----:B------:R-:W5:Y:S02]  /*cd20*/  LDG.E.U16 R4, desc[UR36][R4.64] ;  /* 0x0000002404047981 */ /* 0x000f64000c1e1500 */
[----:B-----5:R-:W-:-:S06]  /*cd30*/  HADD2.F32 R8, -RZ, R4.H0_H0 ;  /* 0x20000004ff087230 */ /* 0x020fcc0000004100 */
[----:B------:R-:W0:Y:S01]  /*cd40*/  F2I.S64.TRUNC R8, R8 ;  /* 0x0000000800087311 */ /* 0x000e22000020d900 */
[----:B------:R-:W-:Y:S05]  /*cd50*/  BRA `(.L_x_16985) ;  /* 0x0000000800d87947 */ /* 0x000fea0003800000 */
.L_x_16988:
        /* <DEDUP_REMOVED lines=9> */
.L_x_16991:
[----:B------:R-:W5:Y:S02]  /*cdf0*/  LDG.E.U16 R4, desc[UR36][R4.64] ;  /* 0x0000002404047981 */ /* 0x000f64000c1e1500 */
[----:B-----5:R-:W-:-:S06]  /*ce00*/  HADD2.F32 R8, -RZ, R4.H0_H0 ;  /* 0x20000004ff087230 */ /* 0x020fcc0000004100 */
[----:B------:R-:W0:Y:S01]  /*ce10*/  F2I.S64.TRUNC R8, R8 ;  /* 0x0000000800087311 */ /* 0x000e22000020d900 */
[----:B------:R-:W-:Y:S05]  /*ce20*/  BRA `(.L_x_16985) ;  /* 0x0000000800a47947 */ /* 0x000fea0003800000 */
.L_x_16990:
[----:B------:R-:W5:Y:S02]  /*ce30*/  LDG.E.64 R4, desc[UR36][R4.64] ;  /* 0x0000002404047981 */ /* 0x000f64000c1e1b00 */
[----:B-----5:R0:W0:Y:S01]  /*ce40*/  F2I.S64.F64.TRUNC R8, R4 ;  /* 0x0000000400087311 */ /* 0x020022000030d900 */
[----:B------:R-:W-:Y:S05]  /*ce50*/  BRA `(.L_x_16985) ;  /* 0x0000000800987947 */ /* 0x000fea0003800000 */
.L_x_16980:
        /* <DEDUP_REMOVED lines=13> */
.L_x_16994:
[----:B------:R-:W5:Y:S02]  /*cf30*/  LDG.E.64 R4, desc[UR36][R4.64] ;  /* 0x0000002404047981 */ /* 0x000f64000c1e1b00 */
[----:B-----5:R0:W0:Y:S01]  /*cf40*/  F2I.S64.F64.TRUNC R8, R4 ;  /* 0x0000000400087311 */ /* 0x020022000030d900 */
[----:B------:R-:W-:Y:S05]  /*cf50*/  BRA `(.L_x_16985) ;  /* 0x0000000800587947 */ /* 0x000fea0003800000 */
.L_x_16993:
        /* <DEDUP_REMOVED lines=26> */
.L_x_16996:
        /* <DEDUP_REMOVED lines=14> */
.L_x_16995:
[----:B------:R-:W5:Y:S02]  /*d1e0*/  LDG.E.U16 R8, desc[UR36][R4.64] ;  /* 0x0000002404087981 */ /* 0x000f64000c1e1500 */
[----:B-----5:R-:W-:-:S06]  /*d1f0*/  SHF.L.U32 R8, R8, 0x10, RZ ;  /* 0x0000001008087819 */ /* 0x020fcc00000006ff */
[----:B------:R-:W0:Y:S01]  /*d200*/  F2I.S64.TRUNC R8, R8 ;  /* 0x0000000800087311 */ /* 0x000e22000020d900 */
[----:B------:R-:W-:Y:S05]  /*d210*/  BRA `(.L_x_16985) ;  /* 0x0000000400a87947 */ /* 0x000fea0003800000 */
.L_x_16992:
        /* <DEDUP_REMOVED lines=11> */
.L_x_16999:
        /* <DEDUP_REMOVED lines=21> */
.L_x_17003:
[----:B------:R-:W-:Y:S05]  /*d420*/  BSYNC.RECONVERGENT B1 ;  /* 0x0000000000017941 */ /* 0x000fea0003800200 */
.L_x_17002:
[----:B------:R-:W-:Y:S02]  /*d430*/  SHF.L.U32 R0, R0, 0x14, RZ ;  /* 0x0000001400007819 */ /* 0x000fe400000006ff */
[----:B------:R-:W-:-:S04]  /*d440*/  LEA R3, R3, 0x3b800000, 0x17 ;  /* 0x3b80000003037811 */ /* 0x000fc800078eb8ff */
[----:B------:R-:W-:-:S07]  /*d450*/  LOP3.LUT R8, R3, R0, R7, 0xfe, !PT ;  /* 0x0000000003087212 */ /* 0x000fce00078efe07 */
.L_x_17001:
[----:B------:R-:W-:Y:S05]  /*d460*/  BSYNC.RECONVERGENT B0 ;  /* 0x0000000000007941 */ /* 0x000fea0003800200 */
.L_x_17000:
[----:B------:R-:W0:Y:S01]  /*d470*/  F2I.S64.TRUNC R8, R8 ;  /* 0x0000000800087311 */ /* 0x000e22000020d900 */
[----:B------:R-:W-:Y:S05]  /*d480*/  BRA `(.L_x_16985) ;  /* 0x00000004000c7947 */ /* 0x000fea0003800000 */
.L_x_16998:
        /* <DEDUP_REMOVED lines=21> */
.L_x_17007:
[----:B------:R-:W-:Y:S05]  /*d5e0*/  BSYNC.RECONVERGENT B1 ;  /* 0x0000000000017941 */ /* 0x000fea0003800200 */
.L_x_17006:
[----:B------:R-:W-:Y:S01]  /*d5f0*/  IMAD.SHL.U32 R0, R0, 0x200000, RZ ;  /* 0x0020000000007824 */ /* 0x000fe200078e00ff */
[----:B------:R-:W-:-:S04]  /*d600*/  LEA R3, R3, 0x37800000, 0x17 ;  /* 0x3780000003037811 */ /* 0x000fc800078eb8ff */
[----:B------:R-:W-:-:S07]  /*d610*/  LOP3.LUT R8, R3, R0, R7, 0xfe, !PT ;  /* 0x0000000003087212 */ /* 0x000fce00078efe07 */
.L_x_17005:
[----:B------:R-:W-:Y:S05]  /*d620*/  BSYNC.RECONVERGENT B0 ;  /* 0x0000000000007941 */ /* 0x000fea0003800200 */
.L_x_17004:
[----:B------:R-:W0:Y:S01]  /*d630*/  F2I.S64.TRUNC R8, R8 ;  /* 0x0000000800087311 */ /* 0x000e22000020d900 */
[----:B------:R-:W-:Y:S05]  /*d640*/  BRA `(.L_x_16985) ;  /* 0x00000000009c7947 */ /* 0x000fea0003800000 */
.L_x_16997:
        /* <DEDUP_REMOVED lines=14> */
.L_x_17011:
[----:B------:R-:W-:Y:S05]  /*d730*/  BSYNC.RECONVERGENT B0 ;  /* 0x0000000000007941 */ /* 0x000fea0003800200 */
.L_x_17010:
[----:B------:R-:W0:Y:S01]  /*d740*/  F2I.S64.TRUNC R8, R8 ;  /* 0x0000000800087311 */ /* 0x000e22000020d900 */
[----:B------:R-:W-:Y:S05]  /*d750*/  BRA `(.L_x_16985) ;  /* 0x0000000000587947 */ /* 0x000fea0003800000 */
.L_x_16984:
        /* <DEDUP_REMOVED lines=16> */
.L_x_17012:
[----:B------:R-:W-:Y:S01]  /*d860*/  CS2R R8, SRZ ;  /* 0x0000000000087805 */ /* 0x000fe2000001ff00 */
[----:B------:R-:W-:Y:S06]  /*d870*/  BRA `(.L_x_16985) ;  /* 0x0000000000107947 */ /* 0x000fec0003800000 */
.L_x_17009:
[----:B------:R0:W5:Y:S01]  /*d880*/  LDG.E.64 R8, desc[UR36][R4.64] ;  /* 0x0000002404087981 */ /* 0x000162000c1e1b00 */
[----:B------:R-:W-:Y:S05]  /*d890*/  BRA `(.L_x_16985) ;  /* 0x0000000000087947 */ /* 0x000fea0003800000 */
.L_x_17008:
[----:B------:R0:W5:Y:S01]  /*d8a0*/  LDG.E R8, desc[UR36][R4.64] ;  /* 0x0000002404087981 */ /* 0x000162000c1e1900 */
[----:B------:R-:W-:-:S07]  /*d8b0*/  MOV R9, RZ ;  /* 0x000000ff00097202 */ /* 0x000fce0000000f00 */
.L_x_16985:
        /* <DEDUP_REMOVED lines=8> */
.L_x_17013:
        /* <DEDUP_REMOVED lines=35> */
.L_x_17016:
        /* <DEDUP_REMOVED lines=73> */
.L_x_17015:
        /* <DEDUP_REMOVED lines=51> */
.L_x_17017:
        /* <DEDUP_REMOVED lines=33> */
.L_x_17018:
        /* <DEDUP_REMOVED lines=17> */
.L_x_17014:
        /* <DEDUP_REMOVED lines=16> */
.L_x_17020:
        /* <DEDUP_REMOVED lines=27> */
.L_x_17019:
[----:B------:R-:W-:Y:S05]  /*e900*/  @!P0 BRA `(.L_x_17021) ;  /* 0x0000000000708947 */ /* 0x000fea0003800000 */
[----:B------:R-:W-:Y:S01]  /*e910*/  BSSY.RECONVERGENT B0, `(.L_x_17021) ;  /* 0x000001b000007945 */ /* 0x000fe20003800200 */
.L_x_17022:
        /* <DEDUP_REMOVED lines=27> */
.L_x_17021:
        /* <DEDUP_REMOVED lines=32> */
.L_x_17026:
[----:B------:R-:W-:Y:S01]  /*ecd0*/  STG.E.U8 desc[UR36][R24.64], RZ ;  /* 0x000000ff18007986 */ /* 0x000fe2000c101124 */
[----:B------:R-:W-:Y:S05]  /*ece0*/  EXIT ;  /* 0x000000000000794d */ /* 0x000fea0003800000 */
.L_x_17025:
        /* <DEDUP_REMOVED lines=8> */
.L_x_17029:
[----:B------:R-:W-:Y:S01]  /*ed70*/  STG.E desc[UR36][R24.64], RZ ;  /* 0x000000ff18007986 */ /* 0x000fe2000c101924 */
[----:B------:R-:W-:Y:S05]  /*ed80*/  EXIT ;  /* 0x000000000000794d */ /* 0x000fea0003800000 */
.L_x_17028:
[----:B------:R-:W-:Y:S01]  /*ed90*/  STG.E.U16 desc[UR36][R24.64], RZ ;  /* 0x000000ff18007986 */ /* 0x000fe2000c101524 */
[----:B------:R-:W-:Y:S05]  /*eda0*/  EXIT ;  /* 0x000000000000794d */ /* 0x000fea0003800000 */
.L_x_17024:
        /* <DEDUP_REMOVED lines=8> */
.L_x_17031:
[----:B------:R-:W-:Y:S01]  /*ee30*/  STG.E.U16 desc[UR36][R24.64], RZ ;  /* 0x000000ff18007986 */ /* 0x000fe2000c101524 */
[----:B------:R-:W-:Y:S05]  /*ee40*/  EXIT ;  /* 0x000000000000794d */ /* 0x000fea0003800000 */
.L_x_17030:
        /* <DEDUP_REMOVED lines=8> */
.L_x_17033:
[----:B------:R-:W-:Y:S01]  /*eed0*/  STG.E desc[UR36][R24.64], RZ ;  /* 0x000000ff18007986 */ /* 0x000fe2000c101924 */
[----:B------:R-:W-:Y:S05]  /*eee0*/  EXIT ;  /* 0x000000000000794d */ /* 0x000fea0003800000 */
.L_x_17032:
[----:B------:R-:W-:Y:S01]  /*eef0*/  STG.E.64 desc[UR36][R24.64], RZ ;  /* 0x000000ff18007986 */ /* 0x000fe2000c101b24 */
[----:B------:R-:W-:Y:S05]  /*ef00*/  EXIT ;  /* 0x000000000000794d */ /* 0x000fea0003800000 */
.L_x_17023:
        /* <DEDUP_REMOVED lines=10> */
.L_x_17036:
[----:B------:R-:W-:Y:S01]  /*efb0*/  STG.E.128 desc[UR36][R24.64], RZ ;  /* 0x000000ff18007986 */ /* 0x000fe2000c101d24 */
[----:B------:R-:W-:Y:S05]  /*efc0*/  EXIT ;  /* 0x000000000000794d */ /* 0x000fea0003800000 */
.L_x_17035:
        /* <DEDUP_REMOVED lines=8> */
.L_x_17038:
[----:B------:R-:W-:Y:S01]  /*f050*/  STG.E.U8 desc[UR36][R24.64], RZ ;  /* 0x000000ff18007986 */ /* 0x000fe2000c101124 */
[----:B------:R-:W-:Y:S05]  /*f060*/  EXIT ;  /* 0x000000000000794d */ /* 0x000fea0003800000 */
.L_x_17037:
[----:B------:R-:W-:Y:S01]  /*f070*/  STG.E.U16 desc[UR36][R24.64], RZ ;  /* 0x000000ff18007986 */ /* 0x000fe2000c101524 */
[----:B------:R-:W-:Y:S05]  /*f080*/  EXIT ;  /* 0x000000000000794d */ /* 0x000fea0003800000 */
.L_x_17034:
        /* <DEDUP_REMOVED lines=10> */
.L_x_17041:
[----:B------:R-:W-:Y:S01]  /*f130*/  STG.E.U8 desc[UR36][R24.64], RZ ;  /* 0x000000ff18007986 */ /* 0x000fe2000c101124 */
[----:B------:R-:W-:Y:S05]  /*f140*/  EXIT ;  /* 0x000000000000794d */ /* 0x000fea0003800000 */
.L_x_17040:
[----:B------:R-:W-:Y:S01]  /*f150*/  STG.E.U8 desc[UR36][R24.64], RZ ;  /* 0x000000ff18007986 */ /* 0x000fe2000c101124 */
[----:B------:R-:W-:Y:S05]  /*f160*/  EXIT ;  /* 0x000000000000794d */ /* 0x000fea0003800000 */
.L_x_17039:
[----:B------:R-:W-:-:S13]  /*f170*/  ISETP.NE.AND P0, PT, R0, 0x1c, PT ;  /* 0x0000001c0000780c */ /* 0x000fda0003f05270 */
[----:B------:R-:W-:Y:S05]  /*f180*/  @!P0 BRA `(.L_x_17042) ;  /* 0x0000000000608947 */ /* 0x000fea0003800000 */
[----:B------:R-:W-:-:S13]  /*f190*/  ISETP.NE.AND P0, PT, R0, 0x1d, PT ;  /* 0x0000001d0000780c */ /* 0x000fda0003f05270 */
[----:B------:R-:W-:Y:S05]  /*f1a0*/  @!P0 BRA `(.L_x_17043) ;  /* 0x0000000000508947 */ /* 0x000fea0003800000 */
[----:B------:R-:W-:-:S13]  /*f1b0*/  ISETP.NE.AND P0, PT, R0, 0x2c, PT ;  /* 0x0000002c0000780c */ /* 0x000fda0003f05270 */
[----:B------:R0:W-:Y:S01]  /*f1c0*/  @!P0 STG.E.U8 desc[UR36][R24.64], RZ ;  /* 0x000000ff18008986 */ /* 0x0001e2000c101124 */
[----:B------:R-:W-:Y:S05]  /*f1d0*/  @!P0 EXIT ;  /* 0x000000000000894d */ /* 0x000fea0003800000 */
.L_x_17027:
        /* <DEDUP_REMOVED lines=16> */
.L_x_17044:
[----:B------:R-:W-:Y:S05]  /*f2e0*/  EXIT ;  /* 0x000000000000794d */ /* 0x000fea0003800000 */
.L_x_17043:
[----:B------:R-:W-:Y:S01]  /*f2f0*/  STG.E.64 desc[UR36][R24.64], RZ ;  /* 0x000000ff18007986 */ /* 0x000fe2000c101b24 */
[----:B------:R-:W-:Y:S05]  /*f300*/  EXIT ;  /* 0x000000000000794d */ /* 0x000fea0003800000 */
.L_x_17042:
[----:B------:R-:W-:Y:S01]  /*f310*/  STG.E desc[UR36][R24.64], RZ ;  /* 0x000000ff18007986 */ /* 0x000fe2000c101924 */
[----:B------:R-:W-:Y:S05]  /*f320*/  EXIT ;  /* 0x000000000000794d */ /* 0x000fea0003800000 */
.L_x_17045:
        /* <DEDUP_REMOVED lines=13> */
.L_x_19096:


//--------------------- .text._ZN2at6native27unrolled_elementwise_kernelIZZNS0_73_GLOBAL__N__c8866d80_35_SparseBinaryOpIntersectionKernel_cu_b2145a98_327142_sparse_binary_op_intersection_kernel_implINS2_18CUDAKernelLauncherENS2_36CUDAValueSelectionIntersectionKernelINS2_5MulOpEEElLl8EEEvRNS_6TensorERKS8_SB_RKSt6vectorIlSaIlEERKSt8optionalIS8_ESK_bbENKUlvE3_clEvEUllE_St5arrayIPcLm2EELi4E23TrivialOffsetCalculatorILi1EjESR_NS0_6memory12LoadWithCastILi1EEENSS_13StoreWithCastILi1EEEEEviT_T0_T2_T3_T4_T5_ --------------------------
	.section	.text._ZN2at6native27unrolled_elementwise_kernelIZZNS0_73_GLOBAL__N__c8866d80_35_SparseBinaryOpIntersectionKernel_cu_b2145a98_327142_sparse_binary_op_intersection_kernel_implINS2_18CUDAKernelLauncherENS2_36CUDAValueSelectionIntersectionKernelINS2_5MulOpEEElLl8EEEvRNS_6TensorERKS8_SB_RKSt6vectorIlSaIlEERKSt8optionalIS8_ESK_bbENKUlvE3_clEvEUllE_St5arrayIPcLm2EELi4E23TrivialOffsetCalculatorILi1EjESR_NS0_6memory12LoadWithCastILi1EEENSS_13StoreWithCastILi1EEEEEviT_T0_T2_T3_T4_T5_,"ax",@progbits
	.align	128
        .global         _ZN2at6native27unrolled_elementwise_kernelIZZNS0_73_GLOBAL__N__c8866d80_35_SparseBinaryOpIntersectionKernel_cu_b2145a98_327142_sparse_binary_op_intersection_kernel_implINS2_18CUDAKernelLauncherENS2_36CUDAValueSelectionIntersectionKernelINS2_5MulOpEEElLl8EEEvRNS_6TensorERKS8_SB_RKSt6vectorIlSaIlEERKSt8optionalIS8_ESK_bbENKUlvE3_clEvEUllE_St5arrayIPcLm2EELi4E23TrivialOffsetCalculatorILi1EjESR_NS0_6memory12LoadWithCastILi1EEENSS_13StoreWithCastILi1EEEEEviT_T0_T2_T3_T4_T5_
        .type           _ZN2at6native27unrolled_elementwise_kernelIZZNS0_73_GLOBAL__N__c8866d80_35_SparseBinaryOpIntersectionKernel_cu_b2145a98_327142_sparse_binary_op_intersection_kernel_implINS2_18CUDAKernelLauncherENS2_36CUDAValueSelectionIntersectionKernelINS2_5MulOpEEElLl8EEEvRNS_6TensorERKS8_SB_RKSt6vectorIlSaIlEERKSt8optionalIS8_ESK_bbENKUlvE3_clEvEUllE_St5arrayIPcLm2EELi4E23TrivialOffsetCalculatorILi1EjESR_NS0_6memory12LoadWithCastILi1EEENSS_13StoreWithCastILi1EEEEEviT_T0_T2_T3_T4_T5_,@function
        .size           _ZN2at6native27unrolled_elementwise_kernelIZZNS0_73_GLOBAL__N__c8866d80_35_SparseBinaryOpIntersectionKernel_cu_b2145a98_327142_sparse_binary_op_intersection_kernel_implINS2_18CUDAKernelLauncherENS2_36CUDAValueSelectionIntersectionKernelINS2_5MulOpEEElLl8EEEvRNS_6TensorERKS8_SB_RKSt6vectorIlSaIlEERKSt8optionalIS8_ESK_bbENKUlvE3_clEvEUllE_St5arrayIPcLm2EELi4E23TrivialOffsetCalculatorILi1EjESR_NS0_6memory12LoadWithCastILi1EEENSS_13StoreWithCastILi1EEEEEviT_T0_T2_T3_T4_T5_,(.L_x_19097 - _ZN2at6native27unrolled_elementwise_kernelIZZNS0_73_GLOBAL__N__c8866d80_35_SparseBinaryOpIntersectionKernel_cu_b2145a98_327142_sparse_binary_op_intersection_kernel_implINS2_18CUDAKernelLauncherENS2_36CUDAValueSelectionIntersectionKernelINS2_5MulOpEEElLl8EEEvRNS_6TensorERKS8_SB_RKSt6vectorIlSaIlEERKSt8optionalIS8_ESK_bbENKUlvE3_clEvEUllE_St5arrayIPcLm2EELi4E23TrivialOffsetCalculatorILi1EjESR_NS0_6memory12LoadWithCastILi1EEENSS_13StoreWithCastILi1EEEEEviT_T0_T2_T3_T4_T5_)
        .other          _ZN2at6native27unrolled_elementwise_kernelIZZNS0_73_GLOBAL__N__c8866d80_35_SparseBinaryOpIntersectionKernel_cu_b2145a98_327142_sparse_binary_op_intersection_kernel_implINS2_18CUDAKernelLauncherENS2_36CUDAValueSelectionIntersectionKernelINS2_5MulOpEEElLl8EEEvRNS_6TensorERKS8_SB_RKSt6vectorIlSaIlEERKSt8optionalIS8_ESK_bbENKUlvE3_clEvEUllE_St5arrayIPcLm2EELi4E23TrivialOffsetCalculatorILi1EjESR_NS0_6memory12LoadWithCastILi1EEENSS_13StoreWithCastILi1EEEEEviT_T0_T2_T3_T4_T5_,@"STO_CUDA_ENTRY STV_DEFAULT"
_ZN2at6native27unrolled_elementwise_kernelIZZNS0_73_GLOBAL__N__c8866d80_35_SparseBinaryOpIntersectionKernel_cu_b2145a98_327142_sparse_binary_op_intersection_kernel_implINS2_18CUDAKernelLauncherENS2_36CUDAValueSelectionIntersectionKernelINS2_5MulOpEEElLl8EEEvRNS_6TensorERKS8_SB_RKSt6vectorIlSaIlEERKSt8optionalIS8_ESK_bbENKUlvE3_clEvEUllE_St5arrayIPcLm2EELi4E23TrivialOffsetCalculatorILi1EjESR_NS0_6memory12LoadWithCastILi1EEENSS_13StoreWithCastILi1EEEEEviT_T0_T2_T3_T4_T5_:
.text._ZN2at6native27unrolled_elementwise_kernelIZZNS0_73_GLOBAL__N__c8866d80_35_SparseBinaryOpIntersectionKernel_cu_b2145a98_327142_sparse_binary_op_intersection_kernel_implINS2_18CUDAKernelLauncherENS2_36CUDAValueSelectionIntersectionKernelINS2_5MulOpEEElLl8EEEvRNS_6TensorERKS8_SB_RKSt6vectorIlSaIlEERKSt8optionalIS8_ESK_bbENKUlvE3_clEvEUllE_St5arrayIPcLm2EELi4E23TrivialOffsetCalculatorILi1EjESR_NS0_6memory12LoadWithCastILi1EEENSS_13StoreWithCastILi1EEEEEviT_T0_T2_T3_T4_T5_:
        /* <DEDUP_REMOVED lines=77> */
.L_x_17051:
[----:B------:R1:W5:Y:S01]  /*04d0*/  LDG.E.U8 R30, desc[UR36][R4.64] ;  /* 0x00000024041e7981 */ /* 0x000362000c1e1100 */
[----:B------:R-:W-:Y:S01]  /*04e0*/  IMAD.MOV.U32 R31, RZ, RZ, RZ ;  /* 0x000000ffff1f7224 */ /* 0x000fe200078e00ff */
[----:B------:R-:W-:Y:S06]  /*04f0*/  BRA `(.L_x_17053) ;  /* 0x0000000c00447947 */ /* 0x000fec0003800000 */
.L_x_17050:
        /* <DEDUP_REMOVED lines=8> */
.L_x_17055:
[----:B------:R-:W2:Y:S02]  /*0580*/  LDG.E R30, desc[UR36][R4.64] ;  /* 0x00000024041e7981 */ /* 0x000ea4000c1e1900 */
[----:B--2---:R-:W-:Y:S01]  /*0590*/  SHF.R.S32.HI R31, RZ, 0x1f, R30 ;  /* 0x0000001fff1f7819 */ /* 0x004fe2000001141e */
[----:B------:R-:W-:Y:S06]  /*05a0*/  BRA `(.L_x_17053) ;  /* 0x0000000c00187947 */ /* 0x000fec0003800000 */
.L_x_17054:
[----:B------:R-:W2:Y:S02]  /*05b0*/  LDG.E.S16 R30, desc[UR36][R4.64] ;  /* 0x00000024041e7981 */ /* 0x000ea4000c1e1700 */
[----:B--2---:R-:W-:Y:S01]  /*05c0*/  SHF.R.S32.HI R31, RZ, 0x1f, R30 ;  /* 0x0000001fff1f7819 */ /* 0x004fe2000001141e */
[----:B------:R-:W-:Y:S06]  /*05d0*/  BRA `(.L_x_17053) ;  /* 0x0000000c000c7947 */ /* 0x000fec0003800000 */
.L_x_17049:
        /* <DEDUP_REMOVED lines=9> */
.L_x_17057:
[----:B------:R-:W2:Y:S02]  /*0670*/  LDG.E.U16 R4, desc[UR36][R4.64] ;  /* 0x0000002404047981 */ /* 0x000ea4000c1e1500 */
[----:B--2---:R-:W-:-:S06]  /*0680*/  HADD2.F32 R30, -RZ, R4.H0_H0 ;  /* 0x20000004ff1e7230 */ /* 0x004fcc0000004100 */
[----:B------:R-:W0:Y:S01]  /*0690*/  F2I.S64.TRUNC R30, R30 ;  /* 0x0000001e001e7311 */ /* 0x000e22000020d900 */
[----:B------:R-:W-:Y:S05]  /*06a0*/  BRA `(.L_x_17053) ;  /* 0x0000000800d87947 */ /* 0x000fea0003800000 */
.L_x_17056:
        /* <DEDUP_REMOVED lines=9> */
.L_x_17059:
[----:B------:R-:W2:Y:S02]  /*0740*/  LDG.E.U16 R4, desc[UR36][R4.64] ;  /* 0x0000002404047981 */ /* 0x000ea4000c1e1500 */
[----:B--2---:R-:W-:-:S06]  /*0750*/  HADD2.F32 R30, -RZ, R4.H0_H0 ;  /* 0x20000004ff1e7230 */ /* 0x004fcc0000004100 */
[----:B------:R-:W4:Y:S01]  /*0760*/  F2I.S64.TRUNC R30, R30 ;  /* 0x0000001e001e7311 */ /* 0x000f22000020d900 */
[----:B------:R-:W-:Y:S05]  /*0770*/  BRA `(.L_x_17053) ;  /* 0x0000000800a47947 */ /* 0x000fea0003800000 */
.L_x_17058:
[----:B------:R-:W2:Y:S02]  /*0780*/  LDG.E.64 R4, desc[UR36][R4.64] ;  /* 0x0000002404047981 */ /* 0x000ea4000c1e1b00 */
[----:B--2---:R2:W3:Y:S01]  /*0790*/  F2I.S64.F64.TRUNC R30, R4 ;  /* 0x00000004001e7311 */ /* 0x0044e2000030d900 */
[----:B------:R-:W-:Y:S05]  /*07a0*/  BRA `(.L_x_17053) ;  /* 0x0000000800987947 */ /* 0x000fea0003800000 */
.L_x_17048:
        /* <DEDUP_REMOVED lines=13> */
.L_x_17062:
[----:B------:R-:W2:Y:S02]  /*0880*/  LDG.E.64 R4, desc[UR36][R4.64] ;  /* 0x0000002404047981 */ /* 0x000ea4000c1e1b00 */
[----:B--2---:R0:W1:Y:S01]  /*0890*/  F2I.S64.F64.TRUNC R30, R4 ;  /* 0x00000004001e7311 */ /* 0x004062000030d900 */
[----:B------:R-:W-:Y:S05]  /*08a0*/  BRA `(.L_x_17053) ;  /* 0x0000000800587947 */ /* 0x000fea0003800000 */
.L_x_17061:
        /* <DEDUP_REMOVED lines=26> */
.L_x_17064:
        /* <DEDUP_REMOVED lines=14> */
.L_x_17063:
[----:B------:R-:W2:Y:S02]  /*0b30*/  LDG.E.U16 R30, desc[UR36][R4.64] ;  /* 0x00000024041e7981 */ /* 0x000ea4000c1e1500 */
[----:B--2---:R-:W-:-:S06]  /*0b40*/  IMAD.U32 R30, R30, 0x10000, RZ ;  /* 0x000100001e1e7824 */ /* 0x004fcc00078e00ff */
[----:B------:R-:W0:Y:S01]  /*0b50*/  F2I.S64.TRUNC R30, R30 ;  /* 0x0000001e001e7311 */ /* 0x000e22000020d900 */
[----:B------:R-:W-:Y:S05]  /*0b60*/  BRA `(.L_x_17053) ;  /* 0x0000000400a87947 */ /* 0x000fea0003800000 */
.L_x_17060:
        /* <DEDUP_REMOVED lines=11> */
.L_x_17067:
        /* <DEDUP_REMOVED lines=21> */
.L_x_17071:
[----:B------:R-:W-:Y:S05]  /*0d70*/  BSYNC.RECONVERGENT B1 ;  /* 0x0000000000017941 */ /* 0x000fea0003800200 */
.L_x_17070:
[----:B------:R-:W-:Y:S01]  /*0d80*/  IMAD.SHL.U32 R0, R0, 0x100000, RZ ;  /* 0x0010000000007824 */ /* 0x000fe200078e00ff */
[----:B------:R-:W-:-:S04]  /*0d90*/  LEA R3, R3, 0x3b800000, 0x17 ;  /* 0x3b80000003037811 */ /* 0x000fc800078eb8ff */
[----:B------:R-:W-:-:S07]  /*0da0*/  LOP3.LUT R30, R3, R0, R7, 0xfe, !PT ;  /* 0x00000000031e7212 */ /* 0x000fce00078efe07 */
.L_x_17069:
[----:B------:R-:W-:Y:S05]  /*0db0*/  BSYNC.RECONVERGENT B0 ;  /* 0x0000000000007941 */ /* 0x000fea0003800200 */
.L_x_17068:
[----:B------:R-:W0:Y:S01]  /*0dc0*/  F2I.S64.TRUNC R30, R30 ;  /* 0x0000001e001e7311 */ /* 0x000e22000020d900 */
[----:B------:R-:W-:Y:S05]  /*0dd0*/  BRA `(.L_x_17053) ;  /* 0x00000004000c7947 */ /* 0x000fea0003800000 */
.L_x_17066:
        /* <DEDUP_REMOVED lines=21> */
.L_x_17075:
[----:B------:R-:W-:Y:S05]  /*0f30*/  BSYNC.RECONVERGENT B1 ;  /* 0x0000000000017941 */ /* 0x000fea0003800200 */
.L_x_17074:
[----:B------:R-:W-:Y:S01]  /*0f40*/  IMAD.SHL.U32 R0, R0, 0x200000, RZ ;  /* 0x0020000000007824 */ /* 0x000fe200078e00ff */
[----:B------:R-:W-:-:S04]  /*0f50*/  LEA R3, R3, 0x37800000, 0x17 ;  /* 0x3780000003037811 */ /* 0x000fc800078eb8ff */
[----:B------:R-:W-:-:S07]  /*0f60*/  LOP3.LUT R30, R3, R0, R7, 0xfe, !PT ;  /* 0x00000000031e7212 */ /* 0x000fce00078efe07 */
.L_x_17073:
[----:B------:R-:W-:Y:S05]  /*0f70*/  BSYNC.RECONVERGENT B0 ;  /* 0x0000000000007941 */ /* 0x000fea0003800200 */
.L_x_17072:
[----:B------:R-:W0:Y:S01]  /*0f80*/  F2I.S64.TRUNC R30, R30 ;  /* 0x0000001e001e7311 */ /* 0x000e22000020d900 */
[----:B------:R-:W-:Y:S05]  /*0f90*/  BRA `(.L_x_17053) ;  /* 0x00000000009c7947 */ /* 0x000fea0003800000 */
.L_x_17065:
[----:B------:R-:W-:-:S09]  /*0fa0*/  UISETP.NE.AND UP0, UPT, UR4, 0x1c, UPT ;  /* 0x0000001c0400788c */ /* 0x000fd2000bf05270 */
[----:B------:R-:W-:Y:S05]  /*0fb0*/  BRA.U !UP0, `(.L_x_17076) ;  /* 0x00000001088c7547 */ /* 0x000fea000b800000 */
[----:B------:R-:W-:-:S09]  /*0fc0*/  UISETP.NE.AND UP0, UPT, UR4, 0x1d, UPT ;  /* 0x0000001d0400788c */ /* 0x000fd2000bf05270 */
[----:B------:R-:W-:Y:S05]  /*0fd0*/  BRA.U !UP0, `(.L_x_17077) ;  /* 0x00000001087c7547 */ /* 0x000fea000b800000 */
[----:B------:R-:W-:-:S09]  /*0fe0*/  UISETP.NE.AND UP0, UPT, UR4, 0x2c, UPT ;  /* 0x0000002c0400788c */ /* 0x000fd2000bf05270 */
[----:B------:R-:W-:Y:S05]  /*0ff0*/  BRA.U !UP0, `(.L_x_17078) ;  /* 0x0000000108487547 */ /* 0x000fea000b800000 */
.L_x_17052:
        /* <DEDUP_REMOVED lines=16> */
.L_x_17079:
[----:B------:R-:W-:Y:S01]  /*1100*/  CS2R R30, SRZ ;  /* 0x00000000001e7805 */ /* 0x000fe2000001ff00 */
[----:B------:R-:W-:Y:S06]  /*1110*/  BRA `(.L_x_17053) ;  /* 0x00000000003c7947 */ /* 0x000fec0003800000 */
.L_x_17078:
        /* <DEDUP_REMOVED lines=8> */
.L_x_17081:
[----:B------:R-:W-:Y:S05]  /*11a0*/  BSYNC.RECONVERGENT B0 ;  /* 0x0000000000007941 */ /* 0x000fea0003800200 */
.L_x_17080:
[----:B------:R-:W0:Y:S01]  /*11b0*/  F2I.S64.TRUNC R30, R30 ;  /* 0x0000001e001e7311 */ /* 0x000e22000020d900 */
[----:B------:R-:W-:Y:S05]  /*11c0*/  BRA `(.L_x_17053) ;  /* 0x0000000000107947 */ /* 0x000fea0003800000 */
.L_x_17077:
[----:B------:R0:W5:Y:S01]  /*11d0*/  LDG.E.64 R30, desc[UR36][R4.64] ;  /* 0x00000024041e7981 */ /* 0x000162000c1e1b00 */
[----:B------:R-:W-:Y:S05]  /*11e0*/  BRA `(.L_x_17053) ;  /* 0x0000000000087947 */ /* 0x000fea0003800000 */
.L_x_17076:
[----:B------:R0:W5:Y:S01]  /*11f0*/  LDG.E R30, desc[UR36][R4.64] ;  /* 0x00000024041e7981 */ /* 0x000162000c1e1900 */
[----:B------:R-:W-:-:S07]  /*1200*/  IMAD.MOV.U32 R31, RZ, RZ, RZ ;  /* 0x000000ffff1f7224 */ /* 0x000fce00078e00ff */
.L_x_17053:
[----:B------:R-:W-:-:S07]  /*1210*/  VIADD R29, R28, 0x80 ;  /* 0x000000801c1d7836 */ /* 0x000fce0000000000 */
.L_x_17047:
[----:B------:R-:W-:Y:S05]  /*1220*/  BSYNC.RECONVERGENT B6 ;  /* 0x0000000000067941 */ /* 0x000fea0003800200 */
.L_x_17046:
        /* <DEDUP_REMOVED lines=25> */
.L_x_17087:
[----:B------:R0:W5:Y:S01]  /*13c0*/  LDG.E.U8 R18, desc[UR36][R4.64] ;  /* 0x0000002404127981 */ /* 0x000162000c1e1100 */
[----:B------:R-:W-:Y:S01]  /*13d0*/  IMAD.MOV.U32 R19, RZ, RZ, RZ ;  /* 0x000000ffff137224 */ /* 0x000fe200078e00ff */
[----:B------:R-:W-:Y:S06]  /*13e0*/  BRA `(.L_x_17089) ;  /* 0x0000000c00447947 */ /* 0x000fec0003800000 */
.L_x_17086:
        /* <DEDUP_REMOVED lines=8> */
.L_x_17091:
[----:B------:R-:W2:Y:S02]  /*1470*/  LDG.E R18, desc[UR36][R4.64] ;  /* 0x0000002404127981 */ /* 0x000ea4000c1e1900 */
[----:B--2---:R-:W-:Y:S01]  /*1480*/  SHF.R.S32.HI R19, RZ, 0x1f, R18 ;  /* 0x0000001fff137819 */ /* 0x004fe20000011412 */
[----:B------:R-:W-:Y:S06]  /*1490*/  BRA `(.L_x_17089) ;  /* 0x0000000c00187947 */ /* 0x000fec0003800000 */
.L_x_17090:
[----:B------:R-:W2:Y:S02]  /*14a0*/  LDG.E.S16 R18, desc[UR36][R4.64] ;  /* 0x0000002404127981 */ /* 0x000ea4000c1e1700 */
[----:B--2---:R-:W-:Y:S01]  /*14b0*/  SHF.R.S32.HI R19, RZ, 0x1f, R18 ;  /* 0x0000001fff137819 */ /* 0x004fe20000011412 */
[----:B------:R-:W-:Y:S06]  /*14c0*/  BRA `(.L_x_17089) ;  /* 0x0000000c000c7947 */ /* 0x000fec0003800000 */
.L_x_17085:
        /* <DEDUP_REMOVED lines=9> */
.L_x_17093:
[----:B------:R-:W2:Y:S02]  /*1560*/  LDG.E.U16 R4, desc[UR36][R4.64] ;  /* 0x0000002404047981 */ /* 0x000ea4000c1e1500 */
[----:B--2---:R-:W-:-:S06]  /*1570*/  HADD2.F32 R18, -RZ, R4.H0_H0 ;  /* 0x20000004ff127230 */ /* 0x004fcc0000004100 */
[----:B------:R-:W0:Y:S01]  /*1580*/  F2I.S64.TRUNC R18, R18 ;  /* 0x0000001200127311 */ /* 0x000e22000020d900 */
[----:B------:R-:W-:Y:S05]  /*1590*/  BRA `(.L_x_17089) ;  /* 0x0000000800d87947 */ /* 0x000fea0003800000 */
.L_x_17092:
        /* <DEDUP_REMOVED lines=9> */
.L_x_17095:
[----:B------:R-:W2:Y:S02]  /*1630*/  LDG.E.U16 R4, desc[UR36][R4.64] ;  /* 0x0000002404047981 */ /* 0x000ea4000c1e1500 */
[----:B--2---:R-:W-:-:S06]  /*1640*/  HADD2.F32 R18, -RZ, R4.H0_H0 ;  /* 0x20000004ff127230 */ /* 0x004fcc0000004100 */
[----:B------:R-:W0:Y:S01]  /*1650*/  F2I.S64.TRUNC R18, R18 ;  /* 0x0000001200127311 */ /* 0x000e22000020d900 */
[----:B------:R-:W-:Y:S05]  /*1660*/  BRA `(.L_x_17089) ;  /* 0x0000000800a47947 */ /* 0x000fea0003800000 */
.L_x_17094:
[----:B------:R-:W2:Y:S02]  /*1670*/  LDG.E.64 R4, desc[UR36][R4.64] ;  /* 0x0000002404047981 */ /* 0x000ea4000c1e1b00 */
[----:B--2---:R0:W1:Y:S01]  /*1680*/  F2I.S64.F64.TRUNC R18, R4 ;  /* 0x0000000400127311 */ /* 0x004062000030d900 */
[----:B------:R-:W-:Y:S05]  /*1690*/  BRA `(.L_x_17089) ;  /* 0x0000000800987947 */ /* 0x000fea0003800000 */
.L_x_17084:
        /* <DEDUP_REMOVED lines=13> */
.L_x_17098:
[----:B------:R-:W2:Y:S02]  /*1770*/  LDG.E.64 R4, desc[UR36][R4.64] ;  /* 0x0000002404047981 */ /* 0x000ea4000c1e1b00 */
[----:B--2---:R0:W1:Y:S01]  /*1780*/  F2I.S64.F64.TRUNC R18, R4 ;  /* 0x0000000400127311 */ /* 0x004062000030d900 */
[----:B------:R-:W-:Y:S05]  /*1790*/  BRA `(.L_x_17089) ;  /* 0x0000000800587947 */ /* 0x000fea0003800000 */
.L_x_17097:
        /* <DEDUP_REMOVED lines=26> */
.L_x_17100:
        /* <DEDUP_REMOVED lines=14> */
.L_x_17099:
[----:B------:R-:W2:Y:S02]  /*1a20*/  LDG.E.U16 R18, desc[UR36][R4.64] ;  /* 0x0000002404127981 */ /* 0x000ea4000c1e1500 */
[----:B--2---:R-:W-:-:S06]  /*1a30*/  IMAD.U32 R18, R18, 0x10000, RZ ;  /* 0x0001000012127824 */ /* 0x004fcc00078e00ff */
[----:B------:R-:W0:Y:S01]  /*1a40*/  F2I.S64.TRUNC R18, R18 ;  /* 0x0000001200127311 */ /* 0x000e22000020d900 */
[----:B------:R-:W-:Y:S05]  /*1a50*/  BRA `(.L_x_17089) ;  /* 0x0000000400a87947 */ /* 0x000fea0003800000 */
.L_x_17096:
        /* <DEDUP_REMOVED lines=11> */
.L_x_17103:
        /* <DEDUP_REMOVED lines=21> */
.L_x_17107:
[----:B------:R-:W-:Y:S05]  /*1c60*/  BSYNC.RECONVERGENT B1 ;  /* 0x0000000000017941 */ /* 0x000fea0003800200 */
.L_x_17106:
[----:B------:R-:W-:Y:S01]  /*1c70*/  IMAD.SHL.U32 R0, R0, 0x100000, RZ ;  /* 0x0010000000007824 */ /* 0x000fe200078e00ff */
[----:B------:R-:W-:-:S04]  /*1c80*/  LEA R3, R3, 0x3b800000, 0x17 ;  /* 0x3b80000003037811 */ /* 0x000fc800078eb8ff */
[----:B------:R-:W-:-:S07]  /*1c90*/  LOP3.LUT R18, R3, R0, R7, 0xfe, !PT ;  /* 0x0000000003127212 */ /* 0x000fce00078efe07 */
.L_x_17105:
[----:B------:R-:W-:Y:S05]  /*1ca0*/  BSYNC.RECONVERGENT B0 ;  /* 0x0000000000007941 */ /* 0x000fea0003800200 */
.L_x_17104:
[----:B------:R-:W0:Y:S01]  /*1cb0*/  F2I.S64.TRUNC R18, R18 ;  /* 0x0000001200127311 */ /* 0x000e22000020d900 */
[----:B------:R-:W-:Y:S05]  /*1cc0*/  BRA `(.L_x_17089) ;  /* 0x00000004000c7947 */ /* 0x000fea0003800000 */
.L_x_17102:
        /* <DEDUP_REMOVED lines=21> */
.L_x_17111:
[----:B------:R-:W-:Y:S05]  /*1e20*/  BSYNC.RECONVERGENT B1 ;  /* 0x0000000000017941 */ /* 0x000fea0003800200 */
.L_x_17110:
[----:B------:R-:W-:Y:S01]  /*1e30*/  IMAD.SHL.U32 R0, R0, 0x200000, RZ ;  /* 0x0020000000007824 */ /* 0x000fe200078e00ff */
[----:B------:R-:W-:-:S04]  /*1e40*/  LEA R3, R3, 0x37800000, 0x17 ;  /* 0x3780000003037811 */ /* 0x000fc800078eb8ff */
[----:B------:R-:W-:-:S07]  /*1e50*/  LOP3.LUT R18, R3, R0, R7, 0xfe, !PT ;  /* 0x0000000003127212 */ /* 0x000fce00078efe07 */
.L_x_17109:
[----:B------:R-:W-:Y:S05]  /*1e60*/  BSYNC.RECONVERGENT B0 ;  /* 0x0000000000007941 */ /* 0x000fea0003800200 */
.L_x_17108:
[----:B------:R-:W0:Y:S01]  /*1e70*/  F2I.S64.TRUNC R18, R18 ;  /* 0x0000001200127311 */ /* 0x000e22000020d900 */
[----:B------:R-:W-:Y:S05]  /*1e80*/  BRA `(.L_x_17089) ;  /* 0x00000000009c7947 */ /* 0x000fea0003800000 */
.L_x_17101:
        /* <DEDUP_REMOVED lines=14> */
.L_x_17115:
[----:B------:R-:W-:Y:S05]  /*1f70*/  BSYNC.RECONVERGENT B0 ;  /* 0x0000000000007941 */ /* 0x000fea0003800200 */
.L_x_17114:
[----:B------:R-:W0:Y:S01]  /*1f80*/  F2I.S64.TRUNC R18, R18 ;  /* 0x0000001200127311 */ /* 0x000e22000020d900 */
[----:B------:R-:W-:Y:S05]  /*1f90*/  BRA `(.L_x_17089) ;  /* 0x0000000000587947 */ /* 0x000fea0003800000 */
.L_x_17088:
        /* <DEDUP_REMOVED lines=16> */
.L_x_17116:
[----:B------:R-:W-:Y:S01]  /*20a0*/  CS2R R18, SRZ ;  /* 0x0000000000127805 */ /* 0x000fe2000001ff00 */
[----:B------:R-:W-:Y:S06]  /*20b0*/  BRA `(.L_x_17089) ;  /* 0x0000000000107947 */ /* 0x000fec0003800000 */
.L_x_17113:
[----:B------:R0:W5:Y:S01]  /*20c0*/  LDG.E.64 R18, desc[UR36][R4.64] ;  /* 0x0000002404127981 */ /* 0x000162000c1e1b00 */
[----:B------:R-:W-:Y:S05]  /*20d0*/  BRA `(.L_x_17089) ;  /* 0x0000000000087947 */ /* 0x000fea0003800000 */
.L_x_17112:
[----:B------:R0:W5:Y:S01]  /*20e0*/  LDG.E R18, desc[UR36][R4.64] ;  /* 0x0000002404127981 */ /* 0x000162000c1e1900 */
[----:B------:R-:W-:-:S07]  /*20f0*/  IMAD.MOV.U32 R19, RZ, RZ, RZ ;  /* 0x000000ffff137224 */ /* 0x000fce00078e00ff */
.L_x_17089:
[----:B------:R-:W-:-:S07]  /*2100*/  VIADD R29, R29, 0x80 ;  /* 0x000000801d1d7836 */ /* 0x000fce0000000000 */
.L_x_17083:
[----:B------:R-:W-:Y:S05]  /*2110*/  BSYNC.RECONVERGENT B6 ;  /* 0x0000000000067941 */ /* 0x000fea0003800200 */
.L_x_17082:
        /* <DEDUP_REMOVED lines=25> */
.L_x_17122:
[----:B------:R0:W5:Y:S01]  /*22b0*/  LDG.E.U8 R22, desc[UR36][R4.64] ;  /* 0x0000002404167981 */ /* 0x000162000c1e1100 */
[----:B------:R-:W-:Y:S01]  /*22c0*/  IMAD.MOV.U32 R23, RZ, RZ, RZ ;  /* 0x000000ffff177224 */ /* 0x000fe200078e00ff */
[----:B------:R-:W-:Y:S06]  /*22d0*/  BRA `(.L_x_17124) ;  /* 0x0000000c00447947 */ /* 0x000fec0003800000 */
.L_x_17121:
        /* <DEDUP_REMOVED lines=8> */
.L_x_17126:
[----:B------:R-:W2:Y:S02]  /*2360*/  LDG.E R22, desc[UR36][R4.64] ;  /* 0x0000002404167981 */ /* 0x000ea4000c1e1900 */
[----:B--2---:R-:W-:Y:S01]  /*2370*/  SHF.R.S32.HI R23, RZ, 0x1f, R22 ;  /* 0x0000001fff177819 */ /* 0x004fe20000011416 */
[----:B------:R-:W-:Y:S06]  /*2380*/  BRA `(.L_x_17124) ;  /* 0x0000000c00187947 */ /* 0x000fec0003800000 */
.L_x_17125:
[----:B------:R-:W2:Y:S02]  /*2390*/  LDG.E.S16 R22, desc[UR36][R4.64] ;  /* 0x0000002404167981 */ /* 0x000ea4000c1e1700 */
[----:B--2---:R-:W-:Y:S01]  /*23a0*/  SHF.R.S32.HI R23, RZ, 0x1f, R22 ;  /* 0x0000001fff177819 */ /* 0x004fe20000011416 */
[----:B------:R-:W-:Y:S06]  /*23b0*/  BRA `(.L_x_17124) ;  /* 0x0000000c000c7947 */ /* 0x000fec0003800000 */
.L_x_17120:
        /* <DEDUP_REMOVED lines=9> */
.L_x_17128:
[----:B------:R-:W2:Y:S02]  /*2450*/  LDG.E.U16 R4, desc[UR36][R4.64] ;  /* 0x0000002404047981 */ /* 0x000ea4000c1e1500 */
[----:B--2---:R-:W-:-:S06]  /*2460*/  HADD2.F32 R22, -RZ, R4.H0_H0 ;  /* 0x20000004ff167230 */ /* 0x004fcc0000004100 */
[----:B------:R-:W0:Y:S01]  /*2470*/  F2I.S64.TRUNC R22, R22 ;  /* 0x0000001600167311 */ /* 0x000e22000020d900 */
[----:B------:R-:W-:Y:S05]  /*2480*/  BRA `(.L_x_17124) ;  /* 0x0000000800d87947 */ /* 0x000fea0003800000 */
.L_x_17127:
        /* <DEDUP_REMOVED lines=9> */
.L_x_17130:
[----:B------:R-:W2:Y:S02]  /*2520*/  LDG.E.U16 R4, desc[UR36][R4.64] ;  /* 0x0000002404047981 */ /* 0x000ea4000c1e1500 */
[----:B--2---:R-:W-:-:S06]  /*2530*/  HADD2.F32 R22, -RZ, R4.H0_H0 ;  /* 0x20000004ff167230 */ /* 0x004fcc0000004100 */
[----:B------:R-:W0:Y:S01]  /*2540*/  F2I.S64.TRUNC R22, R22 ;  /* 0x0000001600167311 */ /* 0x000e22000020d900 */
[----:B------:R-:W-:Y:S05]  /*2550*/  BRA `(.L_x_17124) ;  /* 0x0000000800a47947 */ /* 0x000fea0003800000 */
.L_x_17129:
[----:B------:R-:W2:Y:S02]  /*2560*/  LDG.E.64 R4, desc[UR36][R4.64] ;  /* 0x0000002404047981 */ /* 0x000ea4000c1e1b00 */
[----:B--2---:R0:W1:Y:S01]  /*2570*/  F2I.S64.F64.TRUNC R22, R4 ;  /* 0x0000000400167311 */ /* 0x004062000030d900 */
[----:B------:R-:W-:Y:S05]  /*2580*/  BRA `(.L_x_17124) ;  /* 0x0000000800987947 */ /* 0x000fea0003800000 */
.L_x_17119:
        /* <DEDUP_REMOVED lines=13> */
.L_x_17133:
[----:B------:R-:W2:Y:S02]  /*2660*/  LDG.E.64 R4, desc[UR36][R4.64] ;  /* 0x0000002404047981 */ /* 0x000ea4000c1e1b00 */
[----:B--2---:R0:W1:Y:S01]  /*2670*/  F2I.S64.F64.TRUNC R22, R4 ;  /* 0x0000000400167311 */ /* 0x004062000030d900 */
[----:B------:R-:W-:Y:S05]  /*2680*/  BRA `(.L_x_17124) ;  /* 0x0000000800587947 */ /* 0x000fea0003800000 */
.L_x_17132:
        /* <DEDUP_REMOVED lines=26> */
.L_x_17135:
        /* <DEDUP_REMOVED lines=14> */
.L_x_17134:
[----:B------:R-:W2:Y:S02]  /*2910*/  LDG.E.U16 R22, desc[UR36][R4.64] ;  /* 0x0000002404167981 */ /* 0x000ea4000c1e1500 */
[----:B--2---:R-:W-:-:S06]  /*2920*/  IMAD.U32 R22, R22, 0x10000, RZ ;  /* 0x0001000016167824 */ /* 0x004fcc00078e00ff */
[----:B------:R-:W0:Y:S01]  /*2930*/  F2I.S64.TRUNC R22, R22 ;  /* 0x0000001600167311 */ /* 0x000e22000020d900 */
[----:B------:R-:W-:Y:S05]  /*2940*/  BRA `(.L_x_17124) ;  /* 0x0000000400a87947 */ /* 0x000fea0003800000 */
.L_x_17131:
        /* <DEDUP_REMOVED lines=11> */
.L_x_17138:
        /* <DEDUP_REMOVED lines=21> */
.L_x_17142:
[----:B------:R-:W-:Y:S05]  /*2b50*/  BSYNC.RECONVERGENT B1 ;  /* 0x0000000000017941 */ /* 0x000fea0003800200 */
.L_x_17141:
[----:B------:R-:W-:Y:S01]  /*2b60*/  IMAD.SHL.U32 R0, R0, 0x100000, RZ ;  /* 0x0010000000007824 */ /* 0x000fe200078e00ff */
[----:B------:R-:W-:-:S04]  /*2b70*/  LEA R3, R3, 0x3b800000, 0x17 ;  /* 0x3b80000003037811 */ /* 0x000fc800078eb8ff */
[----:B------:R-:W-:-:S07]  /*2b80*/  LOP3.LUT R22, R3, R0, R7, 0xfe, !PT ;  /* 0x0000000003167212 */ /* 0x000fce00078efe07 */
.L_x_17140:
[----:B------:R-:W-:Y:S05]  /*2b90*/  BSYNC.RECONVERGENT B0 ;  /* 0x0000000000007941 */ /* 0x000fea0003800200 */
.L_x_17139:
[----:B------:R-:W1:Y:S01]  /*2ba0*/  F2I.S64.TRUNC R22, R22 ;  /* 0x0000001600167311 */ /* 0x000e62000020d900 */
[----:B------:R-:W-:Y:S05]  /*2bb0*/  BRA `(.L_x_17124) ;  /* 0x00000004000c7947 */ /* 0x000fea0003800000 */
.L_x_17137:
        /* <DEDUP_REMOVED lines=21> */
.L_x_17146:
[----:B------:R-:W-:Y:S05]  /*2d10*/  BSYNC.RECONVERGENT B1 ;  /* 0x0000000000017941 */ /* 0x000fea0003800200 */
.L_x_17145:
[----:B------:R-:W-:Y:S01]  /*2d20*/  IMAD.SHL.U32 R0, R0, 0x200000, RZ ;  /* 0x0020000000007824 */ /* 0x000fe200078e00ff */
[----:B------:R-:W-:-:S04]  /*2d30*/  LEA R3, R3, 0x37800000, 0x17 ;  /* 0x3780000003037811 */ /* 0x000fc800078eb8ff */
[----:B------:R-:W-:-:S07]  /*2d40*/  LOP3.LUT R22, R3, R0, R7, 0xfe, !PT ;  /* 0x0000000003167212 */ /* 0x000fce00078efe07 */
.L_x_17144:
[----:B------:R-:W-:Y:S05]  /*2d50*/  BSYNC.RECONVERGENT B0 ;  /* 0x0000000000007941 */ /* 0x000fea0003800200 */
.L_x_17143:
[----:B------:R-:W2:Y:S01]  /*2d60*/  F2I.S64.TRUNC R22, R22 ;  /* 0x0000001600167311 */ /* 0x000ea2000020d900 */
[----:B------:R-:W-:Y:S05]  /*2d70*/  BRA `(.L_x_17124) ;  /* 0x00000000009c7947 */ /* 0x000fea0003800000 */
.L_x_17136:
        /* <DEDUP_REMOVED lines=14> */
.L_x_17150:
[----:B------:R-:W-:Y:S05]  /*2e60*/  BSYNC.RECONVERGENT B0 ;  /* 0x0000000000007941 */ /* 0x000fea0003800200 */
.L_x_17149:
[----:B------:R-:W0:Y:S01]  /*2e70*/  F2I.S64.TRUNC R22, R22 ;  /* 0x0000001600167311 */ /* 0x000e22000020d900 */
[----:B------:R-:W-:Y:S05]  /*2e80*/  BRA `(.L_x_17124) ;  /* 0x0000000000587947 */ /* 0x000fea0003800000 */
.L_x_17123:
        /* <DEDUP_REMOVED lines=16> */
.L_x_17151:
[----:B------:R-:W-:Y:S01]  /*2f90*/  CS2R R22, SRZ ;  /* 0x0000000000167805 */ /* 0x000fe2000001ff00 */
[----:B------:R-:W-:Y:S06]  /*2fa0*/  BRA `(.L_x_17124) ;  /* 0x0000000000107947 */ /* 0x000fec0003800000 */
.L_x_17148:
[----:B------:R0:W5:Y:S01]  /*2fb0*/  LDG.E.64 R22, desc[UR36][R4.64] ;  /* 0x0000002404167981 */ /* 0x000162000c1e1b00 */
[----:B------:R-:W-:Y:S05]  /*2fc0*/  BRA `(.L_x_17124) ;  /* 0x0000000000087947 */ /* 0x000fea0003800000 */
.L_x_17147:
[----:B------:R0:W5:Y:S01]  /*2fd0*/  LDG.E R22, desc[UR36][R4.64] ;  /* 0x0000002404167981 */ /* 0x000162000c1e1900 */
[----:B------:R-:W-:-:S07]  /*2fe0*/  IMAD.MOV.U32 R23, RZ, RZ, RZ ;  /* 0x000000ffff177224 */ /* 0x000fce00078e00ff */
.L_x_17124:
[----:B------:R-:W-:-:S07]  /*2ff0*/  VIADD R29, R29, 0x80 ;  /* 0x000000801d1d7836 */ /* 0x000fce0000000000 */
.L_x_17118:
[----:B------:R-:W-:Y:S05]  /*3000*/  BSYNC.RECONVERGENT B6 ;  /* 0x0000000000067941 */ /* 0x000fea0003800200 */
.L_x_17117:
        /* <DEDUP_REMOVED lines=25> */
.L_x_17157:
[----:B------:R0:W5:Y:S01]  /*31a0*/  LDG.E.U8 R24, desc[UR36][R4.64] ;  /* 0x0000002404187981 */ /* 0x000162000c1e1100 */
[----:B------:R-:W-:Y:S01]  /*31b0*/  IMAD.MOV.U32 R25, RZ, RZ, RZ ;  /* 0x000000ffff197224 */ /* 0x000fe200078e00ff */
[----:B------:R-:W-:Y:S06]  /*31c0*/  BRA `(.L_x_17153) ;  /* 0x0000000c00407947 */ /* 0x000fec0003800000 */
.L_x_17156:
        /* <DEDUP_REMOVED lines=8> */
.L_x_17160:
[----:B------:R-:W2:Y:S02]  /*3250*/  LDG.E R24, desc[UR36][R4.64] ;  /* 0x0000002404187981 */ /* 0x000ea4000c1e1900 */
[----:B--2---:R-:W-:Y:S01]  /*3260*/  SHF.R.S32.HI R25, RZ, 0x1f, R24 ;  /* 0x0000001fff197819 */ /* 0x004fe20000011418 */
[----:B------:R-:W-:Y:S06]  /*3270*/  BRA `(.L_x_17153) ;  /* 0x0000000c00147947 */ /* 0x000fec0003800000 */
.L_x_17159:
[----:B------:R-:W2:Y:S02]  /*3280*/  LDG.E.S16 R24, desc[UR36][R4.64] ;  /* 0x0000002404187981 */ /* 0x000ea4000c1e1700 */
[----:B--2---:R-:W-:Y:S01]  /*3290*/  SHF.R.S32.HI R25, RZ, 0x1f, R24 ;  /* 0x0000001fff197819 */ /* 0x004fe20000011418 */
[----:B------:R-:W-:Y:S06]  /*32a0*/  BRA `(.L_x_17153) ;  /* 0x0000000c00087947 */ /* 0x000fec0003800000 */
.L_x_17155:
        /* <DEDUP_REMOVED lines=9> */
.L_x_17162:
[----:B------:R-:W2:Y:S02]  /*3340*/  LDG.E.U16 R4, desc[UR36][R4.64] ;  /* 0x0000002404047981 */ /* 0x000ea4000c1e1500 */
[----:B--2---:R-:W-:-:S06]  /*3350*/  HADD2.F32 R24, -RZ, R4.H0_H0 ;  /* 0x20000004ff187230 */ /* 0x004fcc0000004100 */
[----:B------:R-:W0:Y:S01]  /*3360*/  F2I.S64.TRUNC R24, R24 ;  /* 0x0000001800187311 */ /* 0x000e22000020d900 */
[----:B------:R-:W-:Y:S05]  /*3370*/  BRA `(.L_x_17153) ;  /* 0x0000000800d47947 */ /* 0x000fea0003800000 */
.L_x_17161:
        /* <DEDUP_REMOVED lines=9> */
.L_x_17164:
[----:B------:R-:W2:Y:S02]  /*3410*/  LDG.E.U16 R4, desc[UR36][R4.64] ;  /* 0x0000002404047981 */ /* 0x000ea4000c1e1500 */
[----:B--2---:R-:W-:-:S06]  /*3420*/  HADD2.F32 R24, -RZ, R4.H0_H0 ;  /* 0x20000004ff187230 */ /* 0x004fcc0000004100 */
[----:B------:R-:W0:Y:S01]  /*3430*/  F2I.S64.TRUNC R24, R24 ;  /* 0x0000001800187311 */ /* 0x000e22000020d900 */
[----:B------:R-:W-:Y:S05]  /*3440*/  BRA `(.L_x_17153) ;  /* 0x0000000800a07947 */ /* 0x000fea0003800000 */
.L_x_17163:
[----:B------:R-:W2:Y:S02]  /*3450*/  LDG.E.64 R4, desc[UR36][R4.64] ;  /* 0x0000002404047981 */ /* 0x000ea4000c1e1b00 */
[----:B--2---:R0:W1:Y:S01]  /*3460*/  F2I.S64.F64.TRUNC R24, R4 ;  /* 0x0000000400187311 */ /* 0x004062000030d900 */
[----:B------:R-:W-:Y:S05]  /*3470*/  BRA `(.L_x_17153) ;  /* 0x0000000800947947 */ /* 0x000fea0003800000 */
.L_x_17154:
        /* <DEDUP_REMOVED lines=13> */
.L_x_17167:
[----:B------:R-:W2:Y:S02]  /*3550*/  LDG.E.64 R4, desc[UR36][R4.64] ;  /* 0x0000002404047981 */ /* 0x000ea4000c1e1b00 */
[----:B--2---:R0:W1:Y:S01]  /*3560*/  F2I.S64.F64.TRUNC R24, R4 ;  /* 0x0000000400187311 */ /* 0x004062000030d900 */
[----:B------:R-:W-:Y:S05]  /*3570*/  BRA `(.L_x_17153) ;  /* 0x0000000800547947 */ /* 0x000fea0003800000 */
.L_x_17166:
        /* <DEDUP_REMOVED lines=26> */
.L_x_17169:
        /* <DEDUP_REMOVED lines=14> */
.L_x_17168:
[----:B------:R-:W2:Y:S02]  /*3800*/  LDG.E.U16 R24, desc[UR36][R4.64] ;  /* 0x0000002404187981 */ /* 0x000ea4000c1e1500 */
[----:B--2---:R-:W-:-:S06]  /*3810*/  IMAD.U32 R24, R24, 0x10000, RZ ;  /* 0x0001000018187824 */ /* 0x004fcc00078e00ff */
[----:B------:R-:W0:Y:S01]  /*3820*/  F2I.S64.TRUNC R24, R24 ;  /* 0x0000001800187311 */ /* 0x000e22000020d900 */
[----:B------:R-:W-:Y:S05]  /*3830*/  BRA `(.L_x_17153) ;  /* 0x0000000400a47947 */ /* 0x000fea0003800000 */
.L_x_17165:
        /* <DEDUP_REMOVED lines=11> */
.L_x_17172:
        /* <DEDUP_REMOVED lines=21> */
.L_x_17176:
[----:B------:R-:W-:Y:S05]  /*3a40*/  BSYNC.RECONVERGENT B1 ;  /* 0x0000000000017941 */ /* 0x000fea0003800200 */
.L_x_17175:
[----:B------:R-:W-:Y:S01]  /*3a50*/  IMAD.SHL.U32 R0, R0, 0x100000, RZ ;  /* 0x0010000000007824 */ /* 0x000fe200078e00ff */
[----:B------:R-:W-:-:S04]  /*3a60*/  LEA R3, R3, 0x3b800000, 0x17 ;  /* 0x3b80000003037811 */ /* 0x000fc800078eb8ff */
[----:B------:R-:W-:-:S07]  /*3a70*/  LOP3.LUT R24, R3, R0, R7, 0xfe, !PT ;  /* 0x0000000003187212 */ /* 0x000fce00078efe07 */
.L_x_17174:
[----:B------:R-:W-:Y:S05]  /*3a80*/  BSYNC.RECONVERGENT B0 ;  /* 0x0000000000007941 */ /* 0x000fea0003800200 */
.L_x_17173:
[----:B------:R-:W0:Y:S01]  /*3a90*/  F2I.S64.TRUNC R24, R24 ;  /* 0x0000001800187311 */ /* 0x000e22000020d900 */
[----:B------:R-:W-:Y:S05]  /*3aa0*/  BRA `(.L_x_17153) ;  /* 0x0000000400087947 */ /* 0x000fea0003800000 */
.L_x_17171:
        /* <DEDUP_REMOVED lines=21> */
.L_x_17180:
[----:B------:R-:W-:Y:S05]  /*3c00*/  BSYNC.RECONVERGENT B1 ;  /* 0x0000000000017941 */ /* 0x000fea0003800200 */
.L_x_17179:
[----:B------:R-:W-:Y:S01]  /*3c10*/  IMAD.SHL.U32 R0, R0, 0x200000, RZ ;  /* 0x0020000000007824 */ /* 0x000fe200078e00ff */
[----:B------:R-:W-:-:S04]  /*3c20*/  LEA R3, R3, 0x37800000, 0x17 ;  /* 0x3780000003037811 */ /* 0x000fc800078eb8ff */
[----:B------:R-:W-:-:S07]  /*3c30*/  LOP3.LUT R24, R3, R0, R7, 0xfe, !PT ;  /* 0x0000000003187212 */ /* 0x000fce00078efe07 */
.L_x_17178:
[----:B------:R-:W-:Y:S05]  /*3c40*/  BSYNC.RECONVERGENT B0 ;  /* 0x0000000000007941 */ /* 0x000fea0003800200 */
.L_x_17177:
[----:B------:R-:W0:Y:S01]  /*3c50*/  F2I.S64.TRUNC R24, R24 ;  /* 0x0000001800187311 */ /* 0x000e22000020d900 */
[----:B------:R-:W-:Y:S05]  /*3c60*/  BRA `(.L_x_17153) ;  /* 0x0000000000987947 */ /* 0x000fea0003800000 */
.L_x_17170:
        /* <DEDUP_REMOVED lines=14> */
.L_x_17184:
[----:B------:R-:W-:Y:S05]  /*3d50*/  BSYNC.RECONVERGENT B0 ;  /* 0x0000000000007941 */ /* 0x000fea0003800200 */
.L_x_17183:
[----:B------:R-:W0:Y:S01]  /*3d60*/  F2I.S64.TRUNC R24, R24 ;  /* 0x0000001800187311 */ /* 0x000e22000020d900 */
[----:B------:R-:W-:Y:S05]  /*3d70*/  BRA `(.L_x_17153) ;  /* 0x0000000000547947 */ /* 0x000fea0003800000 */
.L_x_17158:
        /* <DEDUP_REMOVED lines=16> */
.L_x_17185:
[----:B------:R-:W-:Y:S05]  /*3e80*/  BRA `(.L_x_17153) ;  /* 0x0000000000107947 */ /* 0x000fea0003800000 */
.L_x_17182:
[----:B------:R0:W5:Y:S01]  /*3e90*/  LDG.E.64 R24, desc[UR36][R4.64] ;  /* 0x0000002404187981 */ /* 0x000162000c1e1b00 */
[----:B------:R-:W-:Y:S05]  /*3ea0*/  BRA `(.L_x_17153) ;  /* 0x0000000000087947 */ /* 0x000fea0003800000 */
.L_x_17181:
[----:B------:R0:W5:Y:S01]  /*3eb0*/  LDG.E R24, desc[UR36][R4.64] ;  /* 0x0000002404187981 */ /* 0x000162000c1e1900 */
[----:B------:R-:W-:-:S07]  /*3ec0*/  IMAD.MOV.U32 R25, RZ, RZ, RZ ;  /* 0x000000ffff197224 */ /* 0x000fce00078e00ff */
.L_x_17153:
[----:B------:R-:W-:Y:S05]  /*3ed0*/  BSYNC.RECONVERGENT B6 ;  /* 0x0000000000067941 */ /* 0x000fea0003800200 */
.L_x_17152:
        /* <DEDUP_REMOVED lines=16> */
.L_x_17188:
        /* <DEDUP_REMOVED lines=32> */
.L_x_17191:
        /* <DEDUP_REMOVED lines=73> */
.L_x_17190:
        /* <DEDUP_REMOVED lines=55> */
.L_x_17192:
        /* <DEDUP_REMOVED lines=38> */
.L_x_17193:
        /* <DEDUP_REMOVED lines=19> */
.L_x_17189:
        /* <DEDUP_REMOVED lines=13> */
.L_x_17195:
        /* <DEDUP_REMOVED lines=27> */
.L_x_17194:
        /* <DEDUP_REMOVED lines=10> */
.L_x_17197:
        /* <DEDUP_REMOVED lines=27> */
.L_x_17196:
        /* <DEDUP_REMOVED lines=18> */
.L_x_17187:
[----:B------:R-:W-:Y:S05]  /*5360*/  BSYNC.RECONVERGENT B0 ;  /* 0x0000000000007941 */ /* 0x000fea0003800200 */
.L_x_17186:
        /* <DEDUP_REMOVED lines=12> */
.L_x_17200:
        /* <DEDUP_REMOVED lines=32> */
.L_x_17203:
        /* <DEDUP_REMOVED lines=73> */
.L_x_17202:
        /* <DEDUP_REMOVED lines=56> */
.L_x_17204:
        /* <DEDUP_REMOVED lines=38> */
.L_x_17205:
        /* <DEDUP_REMOVED lines=19> */
.L_x_17201:
        /* <DEDUP_REMOVED lines=15> */
.L_x_17207:
        /* <DEDUP_REMOVED lines=27> */
.L_x_17206:
        /* <DEDUP_REMOVED lines=12> */
.L_x_17209:
        /* <DEDUP_REMOVED lines=27> */
.L_x_17208:
        /* <DEDUP_REMOVED lines=18> */
.L_x_17199:
[----:B------:R-:W-:Y:S05]  /*6800*/  BSYNC.RECONVERGENT B0 ;  /* 0x0000000000007941 */ /* 0x000fea0003800200 */
.L_x_17198:
        /* <DEDUP_REMOVED lines=12> */
.L_x_17212:
        /* <DEDUP_REMOVED lines=32> */
.L_x_17215:
        /* <DEDUP_REMOVED lines=73> */
.L_x_17214:
        /* <DEDUP_REMOVED lines=55> */
.L_x_17216:
        /* <DEDUP_REMOVED lines=38> */
.L_x_17217:
        /* <DEDUP_REMOVED lines=19> */
.L_x_17213:
        /* <DEDUP_REMOVED lines=16> */
.L_x_17219:
        /* <DEDUP_REMOVED lines=27> */
.L_x_17218:
[----:B------:R-:W-:Y:S05]  /*7910*/  @!P0 BRA `(.L_x_17220) ;  /* 0x0000000000848947 */ /* 0x000fea0003800000 */
[----:B------:R-:W0:Y:S01]  /*7920*/  LDCU.64 UR4, c[0x0][0x3f8] ;  /* 0x00007f00ff0477ac */ /* 0x000e220008000a00 */
[----:B------:R-:W-:Y:S01]  /*7930*/  BSSY.RECONVERGENT B1, `(.L_x_17220) ;  /* 0x000001f000017945 */ /* 0x000fe20003800200 */
[----:B---345:R-:W-:Y:S02]  /*7940*/  IMAD.MOV.U32 R31, RZ, RZ, R15 ;  /* 0x000000ffff1f7224 */ /* 0x038fe400078e000f */
[----:B------:R-:W-:Y:S02]  /*7950*/  IMAD.MOV.U32 R33, RZ, RZ, R5 ;  /* 0x000000ffff217224 */ /* 0x000fe400078e0005 */
[----:B0-----:R-:W-:Y:S02]  /*7960*/  IMAD.U32 R35, RZ, RZ, UR4 ;  /* 0x00000004ff237e24 */ /* 0x001fe4000f8e00ff */
[----:B------:R-:W-:-:S07]  /*7970*/  IMAD.U32 R34, RZ, RZ, UR5 ;  /* 0x00000005ff227e24 */ /* 0x000fce000f8e00ff */
.L_x_17221:
        /* <DEDUP_REMOVED lines=27> */
.L_x_17220:
        /* <DEDUP_REMOVED lines=18> */
.L_x_17211:
[----:B------:R-:W-:Y:S05]  /*7c50*/  BSYNC.RECONVERGENT B0 ;  /* 0x0000000000007941 */ /* 0x000fea0003800200 */
.L_x_17210:
        /* <DEDUP_REMOVED lines=12> */
.L_x_17224:
        /* <DEDUP_REMOVED lines=32> */
.L_x_17227:
        /* <DEDUP_REMOVED lines=73> */
.L_x_17226:
        /* <DEDUP_REMOVED lines=53> */
.L_x_17228:
        /* <DEDUP_REMOVED lines=33> */
.L_x_17229:
        /* <DEDUP_REMOVED lines=16> */
.L_x_17225:
        /* <DEDUP_REMOVED lines=16> */
.L_x_17231:
        /* <DEDUP_REMOVED lines=27> */
.L_x_17230:
[----:B------:R-:W-:Y:S05]  /*8cc0*/  @!P0 BRA `(.L_x_17232) ;  /* 0x0000000000708947 */ /* 0x000fea0003800000 */
[----:B------:R-:W-:Y:S01]  /*8cd0*/  BSSY.RECONVERGENT B1, `(.L_x_17232) ;  /* 0x000001b000017945 */ /* 0x000fe20003800200 */
.L_x_17233:
        /* <DEDUP_REMOVED lines=27> */
.L_x_17232:
        /* <DEDUP_REMOVED lines=18> */
.L_x_17223:
[----:B------:R-:W-:Y:S05]  /*8fb0*/  BSYNC.RECONVERGENT B0 ;  /* 0x0000000000007941 */ /* 0x000fea0003800200 */
.L_x_17222:
        /* <DEDUP_REMOVED lines=27> */
.L_x_17240:
[----:B------:R0:W-:Y:S01]  /*9170*/  STG.E.U8 desc[UR36][R2.64], RZ ;  /* 0x000000ff02007986 */ /* 0x0001e2000c101124 */
[----:B------:R-:W-:Y:S01]  /*9180*/  IMAD.MOV.U32 R28, RZ, RZ, R29 ;  /* 0x000000ffff1c7224 */ /* 0x000fe200078e001d */
[----:B------:R-:W-:Y:S06]  /*9190*/  BRA `(.L_x_17242) ;  /* 0x0000000400e07947 */ /* 0x000fec0003800000 */
.L_x_17239:
        /* <DEDUP_REMOVED lines=9> */
.L_x_17244:
[----:B------:R0:W-:Y:S01]  /*9230*/  STG.E desc[UR36][R2.64], RZ ;  /* 0x000000ff02007986 */ /* 0x0001e2000c101924 */
[----:B------:R-:W-:Y:S01]  /*9240*/  IMAD.MOV.U32 R28, RZ, RZ, R29 ;  /* 0x000000ffff1c7224 */ /* 0x000fe200078e001d */
[----:B------:R-:W-:Y:S06]  /*9250*/  BRA `(.L_x_17242) ;  /* 0x0000000400b07947 */ /* 0x000fec0003800000 */
.L_x_17243:
[----:B------:R0:W-:Y:S01]  /*9260*/  STG.E.U16 desc[UR36][R2.64], RZ ;  /* 0x000000ff02007986 */ /* 0x0001e2000c101524 */
[----:B------:R-:W-:Y:S01]  /*9270*/  IMAD.MOV.U32 R28, RZ, RZ, R29 ;  /* 0x000000ffff1c7224 */ /* 0x000fe200078e001d */
[----:B------:R-:W-:Y:S06]  /*9280*/  BRA `(.L_x_17242) ;  /* 0x0000000400a47947 */ /* 0x000fec0003800000 */
.L_x_17238:
        /* <DEDUP_REMOVED lines=9> */
.L_x_17246:
[----:B------:R0:W-:Y:S01]  /*9320*/  STG.E.U16 desc[UR36][R2.64], RZ ;  /* 0x000000ff02007986 */ /* 0x0001e2000c101524 */
[----:B------:R-:W-:Y:S01]  /*9330*/  IMAD.MOV.U32 R28, RZ, RZ, R29 ;  /* 0x000000ffff1c7224 */ /* 0x000fe200078e001d */
[----:B------:R-:W-:Y:S06]  /*9340*/  BRA `(.L_x_17242) ;  /* 0x0000000400747947 */ /* 0x000fec0003800000 */
.L_x_17245:
        /* <DEDUP_REMOVED lines=9> */
.L_x_17248:
[----:B------:R0:W-:Y:S01]  /*93e0*/  STG.E desc[UR36][R2.64], RZ ;  /* 0x000000ff02007986 */ /* 0x0001e2000c101924 */
[----:B------:R-:W-:Y:S01]  /*93f0*/  IMAD.MOV.U32 R28, RZ, RZ, R29 ;  /* 0x000000ffff1c7224 */ /* 0x000fe200078e001d */
[----:B------:R-:W-:Y:S06]  /*9400*/  BRA `(.L_x_17242) ;  /* 0x0000000400447947 */ /* 0x000fec0003800000 */
.L_x_17247:
[----:B------:R0:W-:Y:S01]  /*9410*/  STG.E.64 desc[UR36][R2.64], RZ ;  /* 0x000000ff02007986 */ /* 0x0001e2000c101b24 */
[----:B------:R-:W-:Y:S01]  /*9420*/  IMAD.MOV.U32 R28, RZ, RZ, R29 ;  /* 0x000000ffff1c7224 */ /* 0x000fe200078e001d */
[----:B------:R-:W-:Y:S06]  /*9430*/  BRA `(.L_x_17242) ;  /* 0x0000000400387947 */ /* 0x000fec0003800000 */
.L_x_17237:
        /* <DEDUP_REMOVED lines=11> */
.L_x_17251:
[----:B------:R0:W-:Y:S01]  /*94f0*/  STG.E.128 desc[UR36][R2.64], RZ ;  /* 0x000000ff02007986 */ /* 0x0001e2000c101d24 */
[----:B------:R-:W-:Y:S01]  /*9500*/  IMAD.MOV.U32 R28, RZ, RZ, R29 ;  /* 0x000000ffff1c7224 */ /* 0x000fe200078e001d */
[----:B------:R-:W-:Y:S06]  /*9510*/  BRA `(.L_x_17242) ;  /* 0x0000000400007947 */ /* 0x000fec0003800000 */
.L_x_17250:
        /* <DEDUP_REMOVED lines=9> */
.L_x_17253:
[----:B------:R0:W-:Y:S01]  /*95b0*/  STG.E.U8 desc[UR36][R2.64], RZ ;  /* 0x000000ff02007986 */ /* 0x0001e2000c101124 */
[----:B------:R-:W-:Y:S01]  /*95c0*/  IMAD.MOV.U32 R28, RZ, RZ, R29 ;  /* 0x000000ffff1c7224 */ /* 0x000fe200078e001d */
[----:B------:R-:W-:Y:S06]  /*95d0*/  BRA `(.L_x_17242) ;  /* 0x0000000000d07947 */ /* 0x000fec0003800000 */
.L_x_17252:
[----:B------:R0:W-:Y:S01]  /*95e0*/  STG.E.U16 desc[UR36][R2.64], RZ ;  /* 0x000000ff02007986 */ /* 0x0001e2000c101524 */
[----:B------:R-:W-:Y:S01]  /*95f0*/  IMAD.MOV.U32 R28, RZ, RZ, R29 ;  /* 0x000000ffff1c7224 */ /* 0x000fe200078e001d */
[----:B------:R-:W-:Y:S06]  /*9600*/  BRA `(.L_x_17242) ;  /* 0x0000000000c47947 */ /* 0x000fec0003800000 */
.L_x_17249:
        /* <DEDUP_REMOVED lines=11> */
.L_x_17256:
[----:B------:R0:W-:Y:S01]  /*96c0*/  STG.E.U8 desc[UR36][R2.64], RZ ;  /* 0x000000ff02007986 */ /* 0x0001e2000c101124 */
[----:B------:R-:W-:Y:S01]  /*96d0*/  MOV R28, R29 ;  /* 0x0000001d001c7202 */ /* 0x000fe20000000f00 */
[----:B------:R-:W-:Y:S06]  /*96e0*/  BRA `(.L_x_17242) ;  /* 0x00000000008c7947 */ /* 0x000fec0003800000 */
.L_x_17255:
[----:B------:R0:W-:Y:S01]  /*96f0*/  STG.E.U8 desc[UR36][R2.64], RZ ;  /* 0x000000ff02007986 */ /* 0x0001e2000c101124 */
[----:B------:R-:W-:Y:S01]  /*9700*/  IMAD.MOV.U32 R28, RZ, RZ, R29 ;  /* 0x000000ffff1c7224 */ /* 0x000fe200078e001d */
[----:B------:R-:W-:Y:S06]  /*9710*/  BRA `(.L_x_17242) ;  /* 0x0000000000807947 */ /* 0x000fec0003800000 */
.L_x_17254:
[----:B------:R-:W-:-:S13]  /*9720*/  ISETP.NE.AND P0, PT, R0, 0x1c, PT ;  /* 0x0000001c0000780c */ /* 0x000fda0003f05270 */
[----:B------:R-:W-:Y:S05]  /*9730*/  @!P0 BRA `(.L_x_17257) ;  /* 0x0000000000708947 */ /* 0x000fea0003800000 */
[----:B------:R-:W-:-:S13]  /*9740*/  ISETP.NE.AND P0, PT, R0, 0x1d, PT ;  /* 0x0000001d0000780c */ /* 0x000fda0003f05270 */
[----:B------:R-:W-:Y:S05]  /*9750*/  @!P0 BRA `(.L_x_17258) ;  /* 0x00000000005c8947 */ /* 0x000fea0003800000 */
[----:B------:R-:W-:-:S13]  /*9760*/  ISETP.NE.AND P0, PT, R0, 0x2c, PT ;  /* 0x0000002c0000780c */ /* 0x000fda0003f05270 */
[----:B------:R-:W-:Y:S05]  /*9770*/  @!P0 BRA `(.L_x_17259) ;  /* 0x0000000000488947 */ /* 0x000fea0003800000 */
.L_x_17241:
        /* <DEDUP_REMOVED lines=16> */
.L_x_17260:
[----:B------:R-:W-:Y:S01]  /*9880*/  IMAD.MOV.U32 R28, RZ, RZ, R29 ;  /* 0x000000ffff1c7224 */ /* 0x000fe200078e001d */
[----:B------:R-:W-:Y:S06]  /*9890*/  BRA `(.L_x_17242) ;  /* 0x0000000000207947 */ /* 0x000fec0003800000 */
.L_x_17259:
[----:B------:R0:W-:Y:S01]  /*98a0*/  STG.E.U8 desc[UR36][R2.64], RZ ;  /* 0x000000ff02007986 */ /* 0x0001e2000c101124 */
[----:B------:R-:W-:Y:S01]  /*98b0*/  IMAD.MOV.U32 R28, RZ, RZ, R29 ;  /* 0x000000ffff1c7224 */ /* 0x000fe200078e001d */
[----:B------:R-:W-:Y:S06]  /*98c0*/  BRA `(.L_x_17242) ;  /* 0x0000000000147947 */ /* 0x000fec0003800000 */
.L_x_17258:
[----:B------:R0:W-:Y:S01]  /*98d0*/  STG.E.64 desc[UR36][R2.64], RZ ;  /* 0x000000ff02007986 */ /* 0x0001e2000c101b24 */
[----:B------:R-:W-:Y:S01]  /*98e0*/  IMAD.MOV.U32 R28, RZ, RZ, R29 ;  /* 0x000000ffff1c7224 */ /* 0x000fe200078e001d */
[----:B------:R-:W-:Y:S06]  /*98f0*/  BRA `(.L_x_17242) ;  /* 0x0000000000087947 */ /* 0x000fec0003800000 */
.L_x_17257:
[----:B------:R0:W-:Y:S01]  /*9900*/  STG.E desc[UR36][R2.64], RZ ;  /* 0x000000ff02007986 */ /* 0x0001e2000c101924 */
[----:B------:R-:W-:-:S07]  /*9910*/  IMAD.MOV.U32 R28, RZ, RZ, R29 ;  /* 0x000000ffff1c7224 */ /* 0x000fce00078e001d */
.L_x_17242:
        /* <DEDUP_REMOVED lines=24> */
.L_x_17265:
[----:B------:R0:W-:Y:S01]  /*9aa0*/  STG.E.U8 desc[UR36][R2.64], RZ ;  /* 0x000000ff02007986 */ /* 0x0001e2000c101124 */
[----:B------:R-:W-:Y:S05]  /*9ab0*/  BRA `(.L_x_17267) ;  /* 0x00000004008c7947 */ /* 0x000fea0003800000 */
.L_x_17264:
        /* <DEDUP_REMOVED lines=8> */
.L_x_17269:
[----:B------:R0:W-:Y:S01]  /*9b40*/  STG.E desc[UR36][R2.64], RZ ;  /* 0x000000ff02007986 */ /* 0x0001e2000c101924 */
[----:B------:R-:W-:Y:S05]  /*9b50*/  BRA `(.L_x_17267) ;  /* 0x0000000400647947 */ /* 0x000fea0003800000 */
.L_x_17268:
[----:B------:R2:W-:Y:S01]  /*9b60*/  STG.E.U16 desc[UR36][R2.64], RZ ;  /* 0x000000ff02007986 */ /* 0x0005e2000c101524 */
[----:B------:R-:W-:Y:S05]  /*9b70*/  BRA `(.L_x_17267) ;  /* 0x00000004005c7947 */ /* 0x000fea0003800000 */
.L_x_17263:
        /* <DEDUP_REMOVED lines=8> */
.L_x_17271:
[----:B------:R0:W-:Y:S01]  /*9c00*/  STG.E.U16 desc[UR36][R2.64], RZ ;  /* 0x000000ff02007986 */ /* 0x0001e2000c101524 */
[----:B------:R-:W-:Y:S05]  /*9c10*/  BRA `(.L_x_17267) ;  /* 0x0000000400347947 */ /* 0x000fea0003800000 */
.L_x_17270:
        /* <DEDUP_REMOVED lines=8> */
.L_x_17273:
[----:B------:R0:W-:Y:S01]  /*9ca0*/  STG.E desc[UR36][R2.64], RZ ;  /* 0x000000ff02007986 */ /* 0x0001e2000c101924 */
[----:B------:R-:W-:Y:S05]  /*9cb0*/  BRA `(.L_x_17267) ;  /* 0x00000004000c7947 */ /* 0x000fea0003800000 */
.L_x_17272:
[----:B------:R0:W-:Y:S01]  /*9cc0*/  STG.E.64 desc[UR36][R2.64], RZ ;  /* 0x000000ff02007986 */ /* 0x0001e2000c101b24 */
[----:B------:R-:W-:Y:S05]  /*9cd0*/  BRA `(.L_x_17267) ;  /* 0x0000000400047947 */ /* 0x000fea0003800000 */
.L_x_17262:
        /* <DEDUP_REMOVED lines=10> */
.L_x_17276:
[----:B------:R0:W-:Y:S01]  /*9d80*/  STG.E.128 desc[UR36][R2.64], RZ ;  /* 0x000000ff02007986 */ /* 0x0001e2000c101d24 */
[----:B------:R-:W-:Y:S05]  /*9d90*/  BRA `(.L_x_17267) ;  /* 0x0000000000d47947 */ /* 0x000fea0003800000 */
.L_x_17275:
        /* <DEDUP_REMOVED lines=8> */
.L_x_17278:
[----:B------:R0:W-:Y:S01]  /*9e20*/  STG.E.U8 desc[UR36][R2.64], RZ ;  /* 0x000000ff02007986 */ /* 0x0001e2000c101124 */
[----:B------:R-:W-:Y:S05]  /*9e30*/  BRA `(.L_x_17267) ;  /* 0x0000000000ac7947 */ /* 0x000fea0003800000 */
.L_x_17277:
[----:B------:R0:W-:Y:S01]  /*9e40*/  STG.E.U16 desc[UR36][R2.64], RZ ;  /* 0x000000ff02007986 */ /* 0x0001e2000c101524 */
[----:B------:R-:W-:Y:S05]  /*9e50*/  BRA `(.L_x_17267) ;  /* 0x0000000000a47947 */ /* 0x000fea0003800000 */
.L_x_17274:
        /* <DEDUP_REMOVED lines=10> */
.L_x_17281:
[----:B------:R0:W-:Y:S01]  /*9f00*/  STG.E.U8 desc[UR36][R2.64], RZ ;  /* 0x000000ff02007986 */ /* 0x0001e2000c101124 */
[----:B------:R-:W-:Y:S05]  /*9f10*/  BRA `(.L_x_17267) ;  /* 0x0000000000747947 */ /* 0x000fea0003800000 */
.L_x_17280:
[----:B------:R0:W-:Y:S01]  /*9f20*/  STG.E.U8 desc[UR36][R2.64], RZ ;  /* 0x000000ff02007986 */ /* 0x0001e2000c101124 */
[----:B------:R-:W-:Y:S05]  /*9f30*/  BRA `(.L_x_17267) ;  /* 0x00000000006c7947 */ /* 0x000fea0003800000 */
.L_x_17279:
[----:B------:R-:W-:-:S13]  /*9f40*/  ISETP.NE.AND P0, PT, R0, 0x1c, PT ;  /* 0x0000001c0000780c */ /* 0x000fda0003f05270 */
[----:B------:R-:W-:Y:S05]  /*9f50*/  @!P0 BRA `(.L_x_17282) ;  /* 0x0000000000608947 */ /* 0x000fea0003800000 */
[----:B------:R-:W-:-:S13]  /*9f60*/  ISETP.NE.AND P0, PT, R0, 0x1d, PT ;  /* 0x0000001d0000780c */ /* 0x000fda0003f05270 */
[----:B------:R-:W-:Y:S05]  /*9f70*/  @!P0 BRA `(.L_x_17283) ;  /* 0x0000000000508947 */ /* 0x000fea0003800000 */
[----:B------:R-:W-:-:S13]  /*9f80*/  ISETP.NE.AND P0, PT, R0, 0x2c, PT ;  /* 0x0000002c0000780c */ /* 0x000fda0003f05270 */
[----:B------:R0:W-:Y:S01]  /*9f90*/  @!P0 STG.E.U8 desc[UR36][R2.64], RZ ;  /* 0x000000ff02008986 */ /* 0x0001e2000c101124 */
[----:B------:R-:W-:Y:S05]  /*9fa0*/  @!P0 BRA `(.L_x_17267) ;  /* 0x0000000000508947 */ /* 0x000fea0003800000 */
.L_x_17266:
        /* <DEDUP_REMOVED lines=16> */
.L_x_17284:
[----:B------:R-:W-:Y:S05]  /*a0b0*/  BRA `(.L_x_17267) ;  /* 0x00000000000c7947 */ /* 0x000fea0003800000 */
.L_x_17283:
[----:B------:R0:W-:Y:S01]  /*a0c0*/  STG.E.64 desc[UR36][R2.64], RZ ;  /* 0x000000ff02007986 */ /* 0x0001e2000c101b24 */
[----:B------:R-:W-:Y:S05]  /*a0d0*/  BRA `(.L_x_17267) ;  /* 0x0000000000047947 */ /* 0x000fea0003800000 */
.L_x_17282:
[----:B------:R0:W-:Y:S02]  /*a0e0*/  STG.E desc[UR36][R2.64], RZ ;  /* 0x000000ff02007986 */ /* 0x0001e4000c101924 */
.L_x_17267:
[----:B------:R-:W-:-:S07]  /*a0f0*/  IADD3 R28, PT, PT, R28, 0x80, RZ ;  /* 0x000000801c1c7810 */ /* 0x000fce0007ffe0ff */
.L_x_17236:
[----:B------:R-:W-:-:S13]  /*a100*/  ISETP.GE.AND P0, PT, R28, UR38, PT ;  /* 0x000000261c007c0c */ /* 0x000fda000bf06270 */
[----:B------:R-:W-:Y:S05]  /*a110*/  @P0 BREAK.RELIABLE B6 ;  /* 0x0000000000060942 */ /* 0x000fea0003800100 */
[----:B------:R-:W-:Y:S05]  /*a120*/  @P0 BRA `(.L_x_17261) ;  /* 0x0000000400f00947 */ /* 0x000fea0003800000 */
[----:B------:R-:W-:Y:S05]  /*a130*/  BSYNC.RELIABLE B6 ;  /* 0x0000000000067941 */ /* 0x000fea0003800100 */
.L_x_17235:
        /* <DEDUP_REMOVED lines=21> */
.L_x_17288:
[----:B------:R0:W-:Y:S01]  /*a290*/  STG.E.U8 desc[UR36][R2.64], RZ ;  /* 0x000000ff02007986 */ /* 0x0001e2000c101124 */
[----:B------:R-:W-:Y:S05]  /*a2a0*/  BRA `(.L_x_17290) ;  /* 0x00000004008c7947 */ /* 0x000fea0003800000 */
.L_x_17287:
        /* <DEDUP_REMOVED lines=8> */
.L_x_17292:
[----:B------:R0:W-:Y:S01]  /*a330*/  STG.E desc[UR36][R2.64], RZ ;  /* 0x000000ff02007986 */ /* 0x0001e2000c101924 */
[----:B------:R-:W-:Y:S05]  /*a340*/  BRA `(.L_x_17290) ;  /* 0x0000000400647947 */ /* 0x000fea0003800000 */
.L_x_17291:
[----:B------:R0:W-:Y:S01]  /*a350*/  STG.E.U16 desc[UR36][R2.64], RZ ;  /* 0x000000ff02007986 */ /* 0x0001e2000c101524 */
[----:B------:R-:W-:Y:S05]  /*a360*/  BRA `(.L_x_17290) ;  /* 0x00000004005c7947 */ /* 0x000fea0003800000 */
.L_x_17286:
        /* <DEDUP_REMOVED lines=8> */
.L_x_17294:
[----:B------:R0:W-:Y:S01]  /*a3f0*/  STG.E.U16 desc[UR36][R2.64], RZ ;  /* 0x000000ff02007986 */ /* 0x0001e2000c101524 */
[----:B------:R-:W-:Y:S05]  /*a400*/  BRA `(.L_x_17290) ;  /* 0x0000000400347947 */ /* 0x000fea0003800000 */
.L_x_17293:
        /* <DEDUP_REMOVED lines=8> */
.L_x_17296:
[----:B------:R0:W-:Y:S01]  /*a490*/  STG.E desc[UR36][R2.64], RZ ;  /* 0x000000ff02007986 */ /* 0x0001e2000c101924 */
[----:B------:R-:W-:Y:S05]  /*a4a0*/  BRA `(.L_x_17290) ;  /* 0x00000004000c7947 */ /* 0x000fea0003800000 */
.L_x_17295:
[----:B------:R0:W-:Y:S01]  /*a4b0*/  STG.E.64 desc[UR36][R2.64], RZ ;  /* 0x000000ff02007986 */ /* 0x0001e2000c101b24 */
[----:B------:R-:W-:Y:S05]  /*a4c0*/  BRA `(.L_x_17290) ;  /* 0x0000000400047947 */ /* 0x000fea0003800000 */
.L_x_17285:
        /* <DEDUP_REMOVED lines=10> */
.L_x_17299:
[----:B------:R0:W-:Y:S01]  /*a570*/  STG.E.128 desc[UR36][R2.64], RZ ;  /* 0x000000ff02007986 */ /* 0x0001e2000c101d24 */
[----:B------:R-:W-:Y:S05]  /*a580*/  BRA `(.L_x_17290) ;  /* 0x0000000000d47947 */ /* 0x000fea0003800000 */
.L_x_17298:
        /* <DEDUP_REMOVED lines=8> */
.L_x_17301:
[----:B------:R0:W-:Y:S01]  /*a610*/  STG.E.U8 desc[UR36][R2.64], RZ ;  /* 0x000000ff02007986 */ /* 0x0001e2000c101124 */
[----:B------:R-:W-:Y:S05]  /*a620*/  BRA `(.L_x_17290) ;  /* 0x0000000000ac7947 */ /* 0x000fea0003800000 */
.L_x_17300:
[----:B------:R0:W-:Y:S01]  /*a630*/  STG.E.U16 desc[UR36][R2.64], RZ ;  /* 0x000000ff02007986 */ /* 0x0001e2000c101524 */
[----:B------:R-:W-:Y:S05]  /*a640*/  BRA `(.L_x_17290) ;  /* 0x0000000000a47947 */ /* 0x000fea0003800000 */
.L_x_17297:
        /* <DEDUP_REMOVED lines=10> */
.L_x_17304:
[----:B------:R0:W-:Y:S01]  /*a6f0*/  STG.E.U8 desc[UR36][R2.64], RZ ;  /* 0x000000ff02007986 */ /* 0x0001e2000c101124 */
[----:B------:R-:W-:Y:S05]  /*a700*/  BRA `(.L_x_17290) ;  /* 0x0000000000747947 */ /* 0x000fea0003800000 */
.L_x_17303:
[----:B------:R3:W-:Y:S01]  /*a710*/  STG.E.U8 desc[UR36][R2.64], RZ ;  /* 0x000000ff02007986 */ /* 0x0007e2000c101124 */
[----:B------:R-:W-:Y:S05]  /*a720*/  BRA `(.L_x_17290) ;  /* 0x00000000006c7947 */ /* 0x000fea0003800000 */
.L_x_17302:
[----:B------:R-:W-:-:S13]  /*a730*/  ISETP.NE.AND P0, PT, R0, 0x1c, PT ;  /* 0x0000001c0000780c */ /* 0x000fda0003f05270 */
[----:B------:R-:W-:Y:S05]  /*a740*/  @!P0 BRA `(.L_x_17305) ;  /* 0x0000000000608947 */ /* 0x000fea0003800000 */
[----:B------:R-:W-:-:S13]  /*a750*/  ISETP.NE.AND P0, PT, R0, 0x1d, PT ;  /* 0x0000001d0000780c */ /* 0x000fda0003f05270 */
[----:B------:R-:W-:Y:S05]  /*a760*/  @!P0 BRA `(.L_x_17306) ;  /* 0x0000000000508947 */ /* 0x000fea0003800000 */
[----:B------:R-:W-:-:S13]  /*a770*/  ISETP.NE.AND P0, PT, R0, 0x2c, PT ;  /* 0x0000002c0000780c */ /* 0x000fda0003f05270 */
[----:B------:R1:W-:Y:S01]  /*a780*/  @!P0 STG.E.U8 desc[UR36][R2.64], RZ ;  /* 0x000000ff02008986 */ /* 0x0003e2000c101124 */
[----:B------:R-:W-:Y:S05]  /*a790*/  @!P0 BRA `(.L_x_17290) ;  /* 0x0000000000508947 */ /* 0x000fea0003800000 */
.L_x_17289:
        /* <DEDUP_REMOVED lines=16> */
.L_x_17307:
[----:B------:R-:W-:Y:S05]  /*a8a0*/  BRA `(.L_x_17290) ;  /* 0x00000000000c7947 */ /* 0x000fea0003800000 */
.L_x_17306:
[----:B------:R2:W-:Y:S01]  /*a8b0*/  STG.E.64 desc[UR36][R2.64], RZ ;  /* 0x000000ff02007986 */ /* 0x0005e2000c101b24 */
[----:B------:R-:W-:Y:S05]  /*a8c0*/  BRA `(.L_x_17290) ;  /* 0x0000000000047947 */ /* 0x000fea0003800000 */
.L_x_17305:
[----:B------:R0:W-:Y:S02]  /*a8d0*/  STG.E desc[UR36][R2.64], RZ ;  /* 0x000000ff02007986 */ /* 0x0001e4000c101924 */
.L_x_17290:
[----:B------:R-:W-:-:S07]  /*a8e0*/  VIADD R28, R28, 0x80 ;  /* 0x000000801c1c7836 */ /* 0x000fce0000000000 */
.L_x_17261:
[----:B------:R-:W-:Y:S05]  /*a8f0*/  BSYNC.RECONVERGENT B7 ;  /* 0x0000000000077941 */ /* 0x000fea0003800200 */
.L_x_17234:
        /* <DEDUP_REMOVED lines=22> */
.L_x_17311:
[----:B------:R-:W-:Y:S01]  /*aa60*/  STG.E.U8 desc[UR36][R2.64], RZ ;  /* 0x000000ff02007986 */ /* 0x000fe2000c101124 */
[----:B------:R-:W-:Y:S05]  /*aa70*/  EXIT ;  /* 0x000000000000794d */ /* 0x000fea0003800000 */
.L_x_17310:
        /* <DEDUP_REMOVED lines=8> */
.L_x_17314:
[----:B------:R-:W-:Y:S01]  /*ab00*/  STG.E desc[UR36][R2.64], RZ ;  /* 0x000000ff02007986 */ /* 0x000fe2000c101924 */
[----:B------:R-:W-:Y:S05]  /*ab10*/  EXIT ;  /* 0x000000000000794d */ /* 0x000fea0003800000 */
.L_x_17313:
[----:B------:R-:W-:Y:S01]  /*ab20*/  STG.E.U16 desc[UR36][R2.64], RZ ;  /* 0x000000ff02007986 */ /* 0x000fe2000c101524 */
[----:B------:R-:W-:Y:S05]  /*ab30*/  EXIT ;  /* 0x000000000000794d */ /* 0x000fea0003800000 */
.L_x_17309:
        /* <DEDUP_REMOVED lines=8> */
.L_x_17316:
[----:B------:R-:W-:Y:S01]  /*abc0*/  STG.E.U16 desc[UR36][R2.64], RZ ;  /* 0x000000ff02007986 */ /* 0x000fe2000c101524 */
[----:B------:R-:W-:Y:S05]  /*abd0*/  EXIT ;  /* 0x000000000000794d */ /* 0x000fea0003800000 */
.L_x_17315:
        /* <DEDUP_REMOVED lines=8> */
.L_x_17318:
[----:B------:R-:W-:Y:S01]  /*ac60*/  STG.E desc[UR36][R2.64], RZ ;  /* 0x000000ff02007986 */ /* 0x000fe2000c101924 */
[----:B------:R-:W-:Y:S05]  /*ac70*/  EXIT ;  /* 0x000000000000794d */ /* 0x000fea0003800000 */
.L_x_17317:
[----:B------:R-:W-:Y:S01]  /*ac80*/  STG.E.64 desc[UR36][R2.64], RZ ;  /* 0x000000ff02007986 */ /* 0x000fe2000c101b24 */
[----:B------:R-:W-:Y:S05]  /*ac90*/  EXIT ;  /* 0x000000000000794d */ /* 0x000fea0003800000 */
.L_x_17308:
        /* <DEDUP_REMOVED lines=10> */
.L_x_17321:
[----:B------:R-:W-:Y:S01]  /*ad40*/  STG.E.128 desc[UR36][R2.64], RZ ;  /* 0x000000ff02007986 */ /* 0x000fe2000c101d24 */
[----:B------:R-:W-:Y:S05]  /*ad50*/  EXIT ;  /* 0x000000000000794d */ /* 0x000fea0003800000 */
.L_x_17320:
        /* <DEDUP_REMOVED lines=8> */
.L_x_17323:
[----:B------:R-:W-:Y:S01]  /*ade0*/  STG.E.U8 desc[UR36][R2.64], RZ ;  /* 0x000000ff02007986 */ /* 0x000fe2000c101124 */
[----:B------:R-:W-:Y:S05]  /*adf0*/  EXIT ;  /* 0x000000000000794d */ /* 0x000fea0003800000 */
.L_x_17322:
[----:B------:R-:W-:Y:S01]  /*ae00*/  STG.E.U16 desc[UR36][R2.64], RZ ;  /* 0x000000ff02007986 */ /* 0x000fe2000c101524 */
[----:B------:R-:W-:Y:S05]  /*ae10*/  EXIT ;  /* 0x000000000000794d */ /* 0x000fea0003800000 */
.L_x_17319:
        /* <DEDUP_REMOVED lines=10> */
.L_x_17326:
[----:B------:R-:W-:Y:S01]  /*aec0*/  STG.E.U8 desc[UR36][R2.64], RZ ;  /* 0x000000ff02007986 */ /* 0x000fe2000c101124 */
[----:B------:R-:W-:Y:S05]  /*aed0*/  EXIT ;  /* 0x000000000000794d */ /* 0x000fea0003800000 */
.L_x_17325:
[----:B------:R-:W-:Y:S01]  /*aee0*/  STG.E.U8 desc[UR36][R2.64], RZ ;  /* 0x000000ff02007986 */ /* 0x000fe2000c101124 */
[----:B------:R-:W-:Y:S05]  /*aef0*/  EXIT ;  /* 0x000000000000794d */ /* 0x000fea0003800000 */
.L_x_17324:
[----:B------:R-:W-:-:S13]  /*af00*/  ISETP.NE.AND P0, PT, R0, 0x1c, PT ;  /* 0x0000001c0000780c */ /* 0x000fda0003f05270 */
[----:B------:R-:W-:Y:S05]  /*af10*/  @!P0 BRA `(.L_x_17327) ;  /* 0x0000000000608947 */ /* 0x000fea0003800000 */
[----:B------:R-:W-:-:S13]  /*af20*/  ISETP.NE.AND P0, PT, R0, 0x1d, PT ;  /* 0x0000001d0000780c */ /* 0x000fda0003f05270 */
[----:B------:R-:W-:Y:S05]  /*af30*/  @!P0 BRA `(.L_x_17328) ;  /* 0x0000000000508947 */ /* 0x000fea0003800000 */
[----:B------:R-:W-:-:S13]  /*af40*/  ISETP.NE.AND P0, PT, R0, 0x2c, PT ;  /* 0x0000002c0000780c */ /* 0x000fda0003f05270 */
[----:B------:R0:W-:Y:S01]  /*af50*/  @!P0 STG.E.U8 desc[UR36][R2.64], RZ ;  /* 0x000000ff02008986 */ /* 0x0001e2000c101124 */
[----:B------:R-:W-:Y:S05]  /*af60*/  @!P0 EXIT ;  /* 0x000000000000894d */ /* 0x000fea0003800000 */
.L_x_17312:
        /* <DEDUP_REMOVED lines=16> */
.L_x_17329:
[----:B------:R-:W-:Y:S05]  /*b070*/  EXIT ;  /* 0x000000000000794d */ /* 0x000fea0003800000 */
.L_x_17328:
[----:B------:R-:W-:Y:S01]  /*b080*/  STG.E.64 desc[UR36][R2.64], RZ ;  /* 0x000000ff02007986 */ /* 0x000fe2000c101b24 */
[----:B------:R-:W-:Y:S05]  /*b090*/  EXIT ;  /* 0x000000000000794d */ /* 0x000fea0003800000 */
.L_x_17327:
[----:B------:R-:W-:Y:S01]  /*b0a0*/  STG.E desc[UR36][R2.64], RZ ;  /* 0x000000ff02007986 */ /* 0x000fe2000c101924 */
[----:B------:R-:W-:Y:S05]  /*b0b0*/  EXIT ;  /* 0x000000000000794d */ /* 0x000fea0003800000 */
.L_x_17330:
        /* <DEDUP_REMOVED lines=12> */
.L_x_19097:


//--------------------- .text._ZN2at6native18elementwise_kernelILi128ELi2EZNS0_22gpu_kernel_impl_nocastIZZNS0_73_GLOBAL__N__c8866d80_35_SparseBinaryOpIntersectionKernel_cu_b2145a98_327142_sparse_binary_op_intersection_kernel_implINS3_18CUDAKernelLauncherENS3_36CUDAValueSelectionIntersectionKernelINS3_5MulOpEEElLl8EEEvRNS_6TensorERKS9_SC_RKSt6vectorIlSaIlEERKSt8optionalIS9_ESL_bbENKUlvE3_clEvEUllE_EEvRNS_18TensorIteratorBaseERKT_EUliE_EEviT1_ --------------------------
	.section	.text._ZN2at6native18elementwise_kernelILi128ELi2EZNS0_22gpu_kernel_impl_nocastIZZNS0_73_GLOBAL__N__c8866d80_35_SparseBinaryOpIntersectionKernel_cu_b2145a98_327142_sparse_binary_op_intersection_kernel_implINS3_18CUDAKernelLauncherENS3_36CUDAValueSelectionIntersectionKernelINS3_5MulOpEEElLl8EEEvRNS_6TensorERKS9_SC_RKSt6vectorIlSaIlEERKSt8optionalIS9_ESL_bbENKUlvE3_clEvEUllE_EEvRNS_18TensorIteratorBaseERKT_EUliE_EEviT1_,"ax",@progbits
	.align	128
        .global         _ZN2at6native18elementwise_kernelILi128ELi2EZNS0_22gpu_kernel_impl_nocastIZZNS0_73_GLOBAL__N__c8866d80_35_SparseBinaryOpIntersectionKernel_cu_b2145a98_327142_sparse_binary_op_intersection_kernel_implINS3_18CUDAKernelLauncherENS3_36CUDAValueSelectionIntersectionKernelINS3_5MulOpEEElLl8EEEvRNS_6TensorERKS9_SC_RKSt6vectorIlSaIlEERKSt8optionalIS9_ESL_bbENKUlvE3_clEvEUllE_EEvRNS_18TensorIteratorBaseERKT_EUliE_EEviT1_
        .type           _ZN2at6native18elementwise_kernelILi128ELi2EZNS0_22gpu_kernel_impl_nocastIZZNS0_73_GLOBAL__N__c8866d80_35_SparseBinaryOpIntersectionKernel_cu_b2145a98_327142_sparse_binary_op_intersection_kernel_implINS3_18CUDAKernelLauncherENS3_36CUDAValueSelectionIntersectionKernelINS3_5MulOpEEElLl8EEEvRNS_6TensorERKS9_SC_RKSt6vectorIlSaIlEERKSt8optionalIS9_ESL_bbENKUlvE3_clEvEUllE_EEvRNS_18TensorIteratorBaseERKT_EUliE_EEviT1_,@function
        .size           _ZN2at6native18elementwise_kernelILi128ELi2EZNS0_22gpu_kernel_impl_nocastIZZNS0_73_GLOBAL__N__c8866d80_35_SparseBinaryOpIntersectionKernel_cu_b2145a98_327142_sparse_binary_op_intersection_kernel_implINS3_18CUDAKernelLauncherENS3_36CUDAValueSelectionIntersectionKernelINS3_5MulOpEEElLl8EEEvRNS_6TensorERKS9_SC_RKSt6vectorIlSaIlEERKSt8optionalIS9_ESL_bbENKUlvE3_clEvEUllE_EEvRNS_18TensorIteratorBaseERKT_EUliE_EEviT1_,(.L_x_19098 - _ZN2at6native18elementwise_kernelILi128ELi2EZNS0_22gpu_kernel_impl_nocastIZZNS0_73_GLOBAL__N__c8866d80_35_SparseBinaryOpIntersectionKernel_cu_b2145a98_327142_sparse_binary_op_intersection_kernel_implINS3_18CUDAKernelLauncherENS3_36CUDAValueSelectionIntersectionKernelINS3_5MulOpEEElLl8EEEvRNS_6TensorERKS9_SC_RKSt6vectorIlSaIlEERKSt8optionalIS9_ESL_bbENKUlvE3_clEvEUllE_EEvRNS_18TensorIteratorBaseERKT_EUliE_EEviT1_)
        .other          _ZN2at6native18elementwise_kernelILi128ELi2EZNS0_22gpu_kernel_impl_nocastIZZNS0_73_GLOBAL__N__c8866d80_35_SparseBinaryOpIntersectionKernel_cu_b2145a98_327142_sparse_binary_op_intersection_kernel_implINS3_18CUDAKernelLauncherENS3_36CUDAValueSelectionIntersectionKernelINS3_5MulOpEEElLl8EEEvRNS_6TensorERKS9_SC_RKSt6vectorIlSaIlEERKSt8optionalIS9_ESL_bbENKUlvE3_clEvEUllE_EEvRNS_18TensorIteratorBaseERKT_EUliE_EEviT1_,@"STO_CUDA_ENTRY STV_DEFAULT"
_ZN2at6native18elementwise_kernelILi128ELi2EZNS0_22gpu_kernel_impl_nocastIZZNS0_73_GLOBAL__N__c8866d80_35_SparseBinaryOpIntersectionKernel_cu_b2145a98_327142_sparse_binary_op_intersection_kernel_implINS3_18CUDAKernelLauncherENS3_36CUDAValueSelectionIntersectionKernelINS3_5MulOpEEElLl8EEEvRNS_6TensorERKS9_SC_RKSt6vectorIlSaIlEERKSt8optionalIS9_ESL_bbENKUlvE3_clEvEUllE_EEvRNS_18TensorIteratorBaseERKT_EUliE_EEviT1_:
.text._ZN2at6native18elementwise_kernelILi128ELi2EZNS0_22gpu_kernel_impl_nocastIZZNS0_73_GLOBAL__N__c8866d80_35_SparseBinaryOpIntersectionKernel_cu_b2145a98_327142_sparse_binary_op_intersection_kernel_implINS3_18CUDAKernelLauncherENS3_36CUDAValueSelectionIntersectionKernelINS3_5MulOpEEElLl8EEEvRNS_6TensorERKS9_SC_RKSt6vectorIlSaIlEERKSt8optionalIS9_ESL_bbENKUlvE3_clEvEUllE_EEvRNS_18TensorIteratorBaseERKT_EUliE_EEviT1_:
        /* <DEDUP_REMOVED lines=67> */
.L_x_17337:
        /* <DEDUP_REMOVED lines=72> */
.L_x_17336:
        /* <DEDUP_REMOVED lines=49> */
.L_x_17338:
        /* <DEDUP_REMOVED lines=33> */
.L_x_17339:
        /* <DEDUP_REMOVED lines=17> */
.L_x_17335:
        /* <DEDUP_REMOVED lines=20> */
.L_x_17341:
        /* <DEDUP_REMOVED lines=26> */
.L_x_17340:
[----:B------:R-:W-:Y:S05]  /*11c0*/  BRA.U !UP0, `(.L_x_17342) ;  /* 0x0000000108807547 */ /* 0x000fea000b800000 */
[----:B------:R-:W-:Y:S01]  /*11d0*/  MOV R25, UR12 ;  /* 0x0000000c00197c02 */ /* 0x000fe20008000f00 */
[----:B------:R-:W-:Y:S01]  /*11e0*/  IMAD.U32 R26, RZ, RZ, UR13 ;  /* 0x0000000dff1a7e24 */ /* 0x000fe2000f8e00ff */
[----:B------:R-:W-:Y:S01]  /*11f0*/  MOV R23, UR15 ;  /* 0x0000000f00177c02 */ /* 0x000fe20008000f00 */
[----:B------:R-:W-:Y:S02]  /*1200*/  IMAD.U32 R21, RZ, RZ, UR14 ;  /* 0x0000000eff157e24 */ /* 0x000fe4000f8e00ff */
[----:B------:R-:W-:Y:S02]  /*1210*/  IMAD.U32 R17, RZ, RZ, UR14 ;  /* 0x0000000eff117e24 */ /* 0x000fe4000f8e00ff */
[----:B------:R-:W-:-:S07]  /*1220*/  IMAD.U32 R15, RZ, RZ, UR15 ;  /* 0x0000000fff0f7e24 */ /* 0x000fce000f8e00ff */
.L_x_17343:
        /* <DEDUP_REMOVED lines=26> */
.L_x_17342:
        /* <DEDUP_REMOVED lines=16> */
.L_x_17334:
[----:B------:R-:W-:Y:S05]  /*14d0*/  BSYNC.RECONVERGENT B0 ;  /* 0x0000000000007941 */ /* 0x000fea0003800200 */
.L_x_17333:
        /* <DEDUP_REMOVED lines=38> */
.L_x_17346:
        /* <DEDUP_REMOVED lines=71> */
.L_x_17345:
        /* <DEDUP_REMOVED lines=49> */
.L_x_17347:
        /* <DEDUP_REMOVED lines=33> */
.L_x_17348:
        /* <DEDUP_REMOVED lines=16> */
.L_x_17344:
        /* <DEDUP_REMOVED lines=14> */
.L_x_17350:
        /* <DEDUP_REMOVED lines=26> */
.L_x_17349:
[----:B------:R-:W-:Y:S05]  /*2450*/  BRA.U !UP0, `(.L_x_17351) ;  /* 0x0000000108707547 */ /* 0x000fea000b800000 */
[----:B------:R-:W-:Y:S01]  /*2460*/  IMAD.U32 R19, RZ, RZ, UR14 ;  /* 0x0000000eff137e24 */ /* 0x000fe2000f8e00ff */
[----:B------:R-:W-:-:S07]  /*2470*/  MOV R5, UR15 ;  /* 0x0000000f00057c02 */ /* 0x000fce0008000f00 */
.L_x_17352:
        /* <DEDUP_REMOVED lines=26> */
.L_x_17351:
        /* <DEDUP_REMOVED lines=22> */
.L_x_17332:
        /* <DEDUP_REMOVED lines=21> */
.L_x_17356:
        /* <DEDUP_REMOVED lines=32> */
.L_x_17357:
        /* <DEDUP_REMOVED lines=46> */
.L_x_17355:
[----:B------:R-:W-:Y:S05]  /*2db0*/  BSYNC.RECONVERGENT B0 ;  /* 0x0000000000007941 */ /* 0x000fea0003800200 */
.L_x_17354:
        /* <DEDUP_REMOVED lines=15> */
.L_x_17358:
        /* <DEDUP_REMOVED lines=28> */
.L_x_17359:
        /* <DEDUP_REMOVED lines=46> */
.L_x_17353:
        /* <DEDUP_REMOVED lines=19> */
.L_x_17361:
[----:B------:R-:W-:Y:S05]  /*3480*/  BSYNC.RECONVERGENT B0 ;  /* 0x0000000000007941 */ /* 0x000fea0003800200 */
.L_x_17360:
        /* <DEDUP_REMOVED lines=17> */
.L_x_17331:
        /* <DEDUP_REMOVED lines=318> */
.L_x_17365:
        /* <DEDUP_REMOVED lines=38> */
.L_x_17368:
        /* <DEDUP_REMOVED lines=70> */
.L_x_17367:
        /* <DEDUP_REMOVED lines=49> */
.L_x_17369:
        /* <DEDUP_REMOVED lines=33> */
.L_x_17370:
        /* <DEDUP_REMOVED lines=16> */
.L_x_17366:
        /* <DEDUP_REMOVED lines=15> */
.L_x_17372:
        /* <DEDUP_REMOVED lines=27> */
.L_x_17371:
        /* <DEDUP_REMOVED lines=8> */
.L_x_17374:
        /* <DEDUP_REMOVED lines=27> */
.L_x_17373:
        /* <DEDUP_REMOVED lines=24> */
.L_x_17364:
[----:B------:R-:W-:Y:S05]  /*5cb0*/  BSYNC.RECONVERGENT B0 ;  /* 0x0000000000007941 */ /* 0x000fea0003800200 */
.L_x_17363:
        /* <DEDUP_REMOVED lines=300> */
.L_x_17375:
        /* <DEDUP_REMOVED lines=43> */
.L_x_17378:
        /* <DEDUP_REMOVED lines=74> */
.L_x_17377:
        /* <DEDUP_REMOVED lines=50> */
.L_x_17379:
        /* <DEDUP_REMOVED lines=34> */
.L_x_17380:
        /* <DEDUP_REMOVED lines=17> */
.L_x_17376:
        /* <DEDUP_REMOVED lines=15> */
.L_x_17382:
        /* <DEDUP_REMOVED lines=27> */
.L_x_17381:
[----:B------:R-:W-:Y:S05]  /*7fc0*/  BRA.U !UP0, `(.L_x_17383) ;  /* 0x0000000108787547 */ /* 0x000fea000b800000 */
[----:B------:R-:W-:Y:S01]  /*7fd0*/  BSSY.RECONVERGENT B0, `(.L_x_17383) ;  /* 0x000001d000007945 */ /* 0x000fe20003800200 */
[----:B------:R-:W-:Y:S01]  /*7fe0*/  IMAD.U32 R17, RZ, RZ, UR14 ;  /* 0x0000000eff117e24 */ /* 0x000fe2000f8e00ff */
[----:B------:R-:W-:-:S07]  /*7ff0*/  MOV R18, UR15 ;  /* 0x0000000f00127c02 */ /* 0x000fce0008000f00 */
.L_x_17384:
        /* <DEDUP_REMOVED lines=27> */
.L_x_17383:
        /* <DEDUP_REMOVED lines=21> */
.L_x_17362:
        /* <DEDUP_REMOVED lines=308> */
.L_x_17388:
        /* <DEDUP_REMOVED lines=16> */
.L_x_17390:
        /* <DEDUP_REMOVED lines=27> */
.L_x_17389:
[----:B------:R-:W-:Y:S01]  /*98f0*/  BSSY.RECONVERGENT B1, `(.L_x_17391) ;  /* 0x0000021000017945 */ /* 0x000fe20003800200 */
[----:B------:R-:W-:Y:S01]  /*9900*/  IMAD.U32 R27, RZ, RZ, UR12 ;  /* 0x0000000cff1b7e24 */ /* 0x000fe2000f8e00ff */
[----:B------:R-:W-:Y:S01]  /*9910*/  MOV R30, UR13 ;  /* 0x0000000d001e7c02 */ /* 0x000fe20008000f00 */
[----:B------:R-:W-:Y:S01]  /*9920*/  IMAD.U32 R26, RZ, RZ, UR14 ;  /* 0x0000000eff1a7e24 */ /* 0x000fe2000f8e00ff */
[----:B------:R-:W-:Y:S01]  /*9930*/  MOV R28, UR15 ;  /* 0x0000000f001c7c02 */ /* 0x000fe20008000f00 */
[----:B------:R-:W-:Y:S01]  /*9940*/  IMAD.U32 R25, RZ, RZ, UR14 ;  /* 0x0000000eff197e24 */ /* 0x000fe2000f8e00ff */
[----:B------:R-:W-:-:S07]  /*9950*/  MOV R24, UR15 ;  /* 0x0000000f00187c02 */ /* 0x000fce0008000f00 */
.L_x_17392:
        /* <DEDUP_REMOVED lines=27> */
.L_x_17391:
        /* <DEDUP_REMOVED lines=22> */
.L_x_17387:
[----:B------:R-:W-:Y:S05]  /*9c70*/  BSYNC.RECONVERGENT B0 ;  /* 0x0000000000007941 */ /* 0x000fea0003800200 */
.L_x_17386:
        /* <DEDUP_REMOVED lines=300> */
.L_x_17393:
        /* <DEDUP_REMOVED lines=18> */
.L_x_17395:
        /* <DEDUP_REMOVED lines=27> */
.L_x_17394:
[----:B------:R-:W-:Y:S01]  /*b210*/  BSSY.RECONVERGENT B0, `(.L_x_17396) ;  /* 0x000001d000007945 */ /* 0x000fe20003800200 */
[----:B------:R-:W-:Y:S01]  /*b220*/  MOV R17, UR14 ;  /* 0x0000000e00117c02 */ /* 0x000fe20008000f00 */
[----:B------:R-:W-:-:S07]  /*b230*/  IMAD.U32 R16, RZ, RZ, UR15 ;  /* 0x0000000fff107e24 */ /* 0x000fce000f8e00ff */
.L_x_17397:
        /* <DEDUP_REMOVED lines=27> */
.L_x_17396:
        /* <DEDUP_REMOVED lines=19> */
.L_x_17385:
        /* <DEDUP_REMOVED lines=303> */
.L_x_17400:
        /* <DEDUP_REMOVED lines=18> */
.L_x_17399:
[----:B------:R-:W-:Y:S05]  /*c930*/  BSYNC.RECONVERGENT B0 ;  /* 0x0000000000007941 */ /* 0x000fea0003800200 */
.L_x_17398:
        /* <DEDUP_REMOVED lines=299> */
.L_x_17401:
        /* <DEDUP_REMOVED lines=18> */
.L_x_17402:
        /* <DEDUP_REMOVED lines=15> */
.L_x_19098:


//--------------------- .text._ZN2at6native27unrolled_elementwise_kernelIZZNS0_73_GLOBAL__N__c8866d80_35_SparseBinaryOpIntersectionKernel_cu_b2145a98_327142_sparse_binary_op_intersection_kernel_implINS2_18CUDAKernelLauncherENS2_36CUDAValueSelectionIntersectionKernelINS2_5MulOpEEElLl8EEEvRNS_6TensorERKS8_SB_RKSt6vectorIlSaIlEERKSt8optionalIS8_ESK_bbENKUlvE3_clEvEUllE_St5arrayIPcLm2EELi4E23TrivialOffsetCalculatorILi1EjESR_NS0_6memory15LoadWithoutCastENSS_16StoreWithoutCastEEEviT_T0_T2_T3_T4_T5_ --------------------------
	.section	.text._ZN2at6native27unrolled_elementwise_kernelIZZNS0_73_GLOBAL__N__c8866d80_35_SparseBinaryOpIntersectionKernel_cu_b2145a98_327142_sparse_binary_op_intersection_kernel_implINS2_18CUDAKernelLauncherENS2_36CUDAValueSelectionIntersectionKernelINS2_5MulOpEEElLl8EEEvRNS_6TensorERKS8_SB_RKSt6vectorIlSaIlEERKSt8optionalIS8_ESK_bbENKUlvE3_clEvEUllE_St5arrayIPcLm2EELi4E23TrivialOffsetCalculatorILi1EjESR_NS0_6memory15LoadWithoutCastENSS_16StoreWithoutCastEEEviT_T0_T2_T3_T4_T5_,"ax",@progbits
	.align	128
        .global         _ZN2at6native27unrolled_elementwise_kernelIZZNS0_73_GLOBAL__N__c8866d80_35_SparseBinaryOpIntersectionKernel_cu_b2145a98_327142_sparse_binary_op_intersection_kernel_implINS2_18CUDAKernelLauncherENS2_36CUDAValueSelectionIntersectionKernelINS2_5MulOpEEElLl8EEEvRNS_6TensorERKS8_SB_RKSt6vectorIlSaIlEERKSt8optionalIS8_ESK_bbENKUlvE3_clEvEUllE_St5arrayIPcLm2EELi4E23TrivialOffsetCalculatorILi1EjESR_NS0_6memory15LoadWithoutCastENSS_16StoreWithoutCastEEEviT_T0_T2_T3_T4_T5_
        .type           _ZN2at6native27unrolled_elementwise_kernelIZZNS0_73_GLOBAL__N__c8866d80_35_SparseBinaryOpIntersectionKernel_cu_b2145a98_327142_sparse_binary_op_intersection_kernel_implINS2_18CUDAKernelLauncherENS2_36CUDAValueSelectionIntersectionKernelINS2_5MulOpEEElLl8EEEvRNS_6TensorERKS8_SB_RKSt6vectorIlSaIlEERKSt8optionalIS8_ESK_bbENKUlvE3_clEvEUllE_St5arrayIPcLm2EELi4E23TrivialOffsetCalculatorILi1EjESR_NS0_6memory15LoadWithoutCastENSS_16StoreWithoutCastEEEviT_T0_T2_T3_T4_T5_,@function
        .size           _ZN2at6native27unrolled_elementwise_kernelIZZNS0_73_GLOBAL__N__c8866d80_35_SparseBinaryOpIntersectionKernel_cu_b2145a98_327142_sparse_binary_op_intersection_kernel_implINS2_18CUDAKernelLauncherENS2_36CUDAValueSelectionIntersectionKernelINS2_5MulOpEEElLl8EEEvRNS_6TensorERKS8_SB_RKSt6vectorIlSaIlEERKSt8optionalIS8_ESK_bbENKUlvE3_clEvEUllE_St5arrayIPcLm2EELi4E23TrivialOffsetCalculatorILi1EjESR_NS0_6memory15LoadWithoutCastENSS_16StoreWithoutCastEEEviT_T0_T2_T3_T4_T5_,(.L_x_19099 - _ZN2at6native27unrolled_elementwise_kernelIZZNS0_73_GLOBAL__N__c8866d80_35_SparseBinaryOpIntersectionKernel_cu_b2145a98_327142_sparse_binary_op_intersection_kernel_implINS2_18CUDAKernelLauncherENS2_36CUDAValueSelectionIntersectionKernelINS2_5MulOpEEElLl8EEEvRNS_6TensorERKS8_SB_RKSt6vectorIlSaIlEERKSt8optionalIS8_ESK_bbENKUlvE3_clEvEUllE_St5arrayIPcLm2EELi4E23TrivialOffsetCalculatorILi1EjESR_NS0_6memory15LoadWithoutCastENSS_16StoreWithoutCastEEEviT_T0_T2_T3_T4_T5_)
        .other          _ZN2at6native27unrolled_elementwise_kernelIZZNS0_73_GLOBAL__N__c8866d80_35_SparseBinaryOpIntersectionKernel_cu_b2145a98_327142_sparse_binary_op_intersection_kernel_implINS2_18CUDAKernelLauncherENS2_36CUDAValueSelectionIntersectionKernelINS2_5MulOpEEElLl8EEEvRNS_6TensorERKS8_SB_RKSt6vectorIlSaIlEERKSt8optionalIS8_ESK_bbENKUlvE3_clEvEUllE_St5arrayIPcLm2EELi4E23TrivialOffsetCalculatorILi1EjESR_NS0_6memory15LoadWithoutCastENSS_16StoreWithoutCastEEEviT_T0_T2_T3_T4_T5_,@"STO_CUDA_ENTRY STV_DEFAULT"
_ZN2at6native27unrolled_elementwise_kernelIZZNS0_73_GLOBAL__N__c8866d80_35_SparseBinaryOpIntersectionKernel_cu_b2145a98_327142_sparse_binary_op_intersection_kernel_implINS2_18CUDAKernelLauncherENS2_36CUDAValueSelectionIntersectionKernelINS2_5MulOpEEElLl8EEEvRNS_6TensorERKS8_SB_RKSt6vectorIlSaIlEERKSt8optionalIS8_ESK_bbENKUlvE3_clEvEUllE_St5arrayIPcLm2EELi4E23TrivialOffsetCalculatorILi1EjESR_NS0_6memory15LoadWithoutCastENSS_16StoreWithoutCastEEEviT_T0_T2_T3_T4_T5_:
.text._ZN2at6native27unrolled_elementwise_kernelIZZNS0_73_GLOBAL__N__c8866d80_35_SparseBinaryOpIntersectionKernel_cu_b2145a98_327142_sparse_binary_op_intersection_kernel_implINS2_18CUDAKernelLauncherENS2_36CUDAValueSelectionIntersectionKernelINS2_5MulOpEEElLl8EEEvRNS_6TensorERKS8_SB_RKSt6vectorIlSaIlEERKSt8optionalIS8_ESK_bbENKUlvE3_clEvEUllE_St5arrayIPcLm2EELi4E23TrivialOffsetCalculatorILi1EjESR_NS0_6memory15LoadWithoutCastENSS_16StoreWithoutCastEEEviT_T0_T2_T3_T4_T5_:
        /* <DEDUP_REMOVED lines=99> */
.L_x_17405:
        /* <DEDUP_REMOVED lines=34> */
.L_x_17408:
        /* <DEDUP_REMOVED lines=71> */
.L_x_17407:
        /* <DEDUP_REMOVED lines=57> */
.L_x_17409:
        /* <DEDUP_REMOVED lines=40> */
.L_x_17410:
        /* <DEDUP_REMOVED lines=22> */
.L_x_17406:
        /* <DEDUP_REMOVED lines=14> */
.L_x_17412:
        /* <DEDUP_REMOVED lines=27> */
.L_x_17411:
[----:B------:R-:W-:Y:S01]  /*16c0*/  IMAD.MOV.U32 R22, RZ, RZ, R19 ;  /* 0x000000ffff167224 */ /* 0x000fe200078e0013 */
[----:B------:R-:W-:Y:S06]  /*16d0*/  @!P0 BRA `(.L_x_17413) ;  /* 0x0000000000808947 */ /* 0x000fec0003800000 */
[----:B------:R-:W2:Y:S01]  /*16e0*/  LDCU.64 UR4, c[0x0][0x3f8] ;  /* 0x00007f00ff0477ac */ /* 0x000ea20008000a00 */
[----:B------:R-:W-:Y:S01]  /*16f0*/  BSSY.RECONVERGENT B1, `(.L_x_17413) ;  /* 0x000001e000017945 */ /* 0x000fe20003800200 */
[----:B------:R-:W-:Y:S01]  /*1700*/  MOV R24, R18 ;  /* 0x0000001200187202 */ /* 0x000fe20000000f00 */
[----:B--2---:R-:W-:Y:S02]  /*1710*/  IMAD.U32 R26, RZ, RZ, UR4 ;  /* 0x00000004ff1a7e24 */ /* 0x004fe4000f8e00ff */
[----:B------:R-:W-:-:S07]  /*1720*/  IMAD.U32 R23, RZ, RZ, UR5 ;  /* 0x00000005ff177e24 */ /* 0x000fce000f8e00ff */
.L_x_17414:
        /* <DEDUP_REMOVED lines=27> */
.L_x_17413:
        /* <DEDUP_REMOVED lines=18> */
.L_x_17404:
[----:B0-----:R-:W-:Y:S05]  /*1a00*/  BSYNC.RECONVERGENT B0 ;  /* 0x0000000000007941 */ /* 0x001fea0003800200 */
.L_x_17403:
        /* <DEDUP_REMOVED lines=12> */
.L_x_17417:
        /* <DEDUP_REMOVED lines=38> */
.L_x_17420:
        /* <DEDUP_REMOVED lines=71> */
.L_x_17419:
        /* <DEDUP_REMOVED lines=58> */
.L_x_17421:
        /* <DEDUP_REMOVED lines=40> */
.L_x_17422:
        /* <DEDUP_REMOVED lines=22> */
.L_x_17418:
        /* <DEDUP_REMOVED lines=16> */
.L_x_17424:
        /* <DEDUP_REMOVED lines=27> */
.L_x_17423:
[----:B------:R-:W-:Y:S05]  /*2bd0*/  @!P0 BRA `(.L_x_17425) ;  /* 0x0000000000848947 */ /* 0x000fea0003800000 */
[----:B------:R-:W2:Y:S01]  /*2be0*/  LDCU.64 UR4, c[0x0][0x3f8] ;  /* 0x00007f00ff0477ac */ /* 0x000ea20008000a00 */
[----:B------:R-:W-:Y:S01]  /*2bf0*/  BSSY.RECONVERGENT B1, `(.L_x_17425) ;  /* 0x000001f000017945 */ /* 0x000fe20003800200 */
[----:B------:R-:W-:Y:S02]  /*2c00*/  IMAD.MOV.U32 R23, RZ, RZ, R17 ;  /* 0x000000ffff177224 */ /* 0x000fe400078e0011 */
[----:B------:R-:W-:Y:S02]  /*2c10*/  IMAD.MOV.U32 R24, RZ, RZ, R20 ;  /* 0x000000ffff187224 */ /* 0x000fe400078e0014 */
[----:B--2---:R-:W-:Y:S01]  /*2c20*/  IMAD.U32 R22, RZ, RZ, UR4 ;  /* 0x00000004ff167e24 */ /* 0x004fe2000f8e00ff */
[----:B------:R-:W-:-:S07]  /*2c30*/  MOV R21, UR5 ;  /* 0x0000000500157c02 */ /* 0x000fce0008000f00 */
.L_x_17426:
        /* <DEDUP_REMOVED lines=27> */
.L_x_17425:
        /* <DEDUP_REMOVED lines=18> */
.L_x_17416:
[----:B0-----:R-:W-:Y:S05]  /*2f10*/  BSYNC.RECONVERGENT B0 ;  /* 0x0000000000007941 */ /* 0x001fea0003800200 */
.L_x_17415:
        /* <DEDUP_REMOVED lines=12> */
.L_x_17429:
        /* <DEDUP_REMOVED lines=38> */
.L_x_17432:
        /* <DEDUP_REMOVED lines=71> */
.L_x_17431:
        /* <DEDUP_REMOVED lines=56> */
.L_x_17433:
        /* <DEDUP_REMOVED lines=39> */
.L_x_17434:
        /* <DEDUP_REMOVED lines=21> */
.L_x_17430:
        /* <DEDUP_REMOVED lines=16> */
.L_x_17436:
        /* <DEDUP_REMOVED lines=27> */
.L_x_17435:
[----:B------:R-:W-:Y:S05]  /*40a0*/  @!P0 BRA `(.L_x_17437) ;  /* 0x0000000000848947 */ /* 0x000fea0003800000 */
[----:B------:R-:W2:Y:S01]  /*40b0*/  LDCU.64 UR4, c[0x0][0x3f8] ;  /* 0x00007f00ff0477ac */ /* 0x000ea20008000a00 */
[----:B------:R-:W-:Y:S01]  /*40c0*/  BSSY.RECONVERGENT B1, `(.L_x_17437) ;  /* 0x000001f000017945 */ /* 0x000fe20003800200 */
[----:B------:R-:W-:Y:S01]  /*40d0*/  IMAD.MOV.U32 R23, RZ, RZ, R20 ;  /* 0x000000ffff177224 */ /* 0x000fe200078e0014 */
[----:B------:R-:W-:Y:S01]  /*40e0*/  MOV R28, R18 ;  /* 0x00000012001c7202 */ /* 0x000fe20000000f00 */
[----:B--2---:R-:W-:Y:S02]  /*40f0*/  IMAD.U32 R22, RZ, RZ, UR4 ;  /* 0x00000004ff167e24 */ /* 0x004fe4000f8e00ff */
[----:B------:R-:W-:-:S07]  /*4100*/  IMAD.U32 R21, RZ, RZ, UR5 ;  /* 0x00000005ff157e24 */ /* 0x000fce000f8e00ff */
.L_x_17438:
        /* <DEDUP_REMOVED lines=27> */
.L_x_17437:
        /* <DEDUP_REMOVED lines=18> */
.L_x_17428:
[----:B------:R-:W-:Y:S05]  /*43e0*/  BSYNC.RECONVERGENT B0 ;  /* 0x0000000000007941 */ /* 0x000fea0003800200 */
.L_x_17427:
        /* <DEDUP_REMOVED lines=12> */
.L_x_17441:
        /* <DEDUP_REMOVED lines=38> */
.L_x_17444:
        /* <DEDUP_REMOVED lines=72> */
.L_x_17443:
        /* <DEDUP_REMOVED lines=51> */
.L_x_17445:
        /* <DEDUP_REMOVED lines=37> */
.L_x_17446:
        /* <DEDUP_REMOVED lines=18> */
.L_x_17442:
        /* <DEDUP_REMOVED lines=16> */
.L_x_17448:
        /* <DEDUP_REMOVED lines=27> */
.L_x_17447:
[----:B------:R-:W-:Y:S05]  /*54e0*/  @!P0 BRA `(.L_x_17449) ;  /* 0x0000000000708947 */ /* 0x000fea0003800000 */
[----:B------:R-:W-:Y:S01]  /*54f0*/  BSSY.RECONVERGENT B1, `(.L_x_17449) ;  /* 0x000001b000017945 */ /* 0x000fe20003800200 */
.L_x_17450:
        /* <DEDUP_REMOVED lines=27> */
.L_x_17449:
        /* <DEDUP_REMOVED lines=18> */
.L_x_17440:
[----:B------:R-:W-:Y:S05]  /*57d0*/  BSYNC.RECONVERGENT B0 ;  /* 0x0000000000007941 */ /* 0x000fea0003800200 */
.L_x_17439:
        /* <DEDUP_REMOVED lines=19> */
.L_x_17453:
[----:B------:R-:W-:Y:S05]  /*5910*/  BSYNC.RELIABLE B1 ;  /* 0x0000000000017941 */ /* 0x000fea0003800100 */
.L_x_17452:
[----:B------:R-:W-:Y:S01]  /*5920*/  ISETP.GE.AND P0, PT, R5, UR6, PT ;  /* 0x0000000605007c0c */ /* 0x000fe2000bf06270 */
[----:B------:R-:W-:-:S12]  /*5930*/  IMAD.U32 R0, RZ, RZ, UR12 ;  /* 0x0000000cff007e24 */ /* 0x000fd8000f8e00ff */
[----:B--23--:R-:W2:Y:S01]  /*5940*/  @!P0 LDC.64 R2, c[0x0][0x418] ;  /* 0x00010600ff028b82 */ /* 0x00cea20000000a00 */
[----:B------:R-:W-:Y:S01]  /*5950*/  @!P0 IMAD R7, R0, 0x200, R5 ;  /* 0x0000020000078824 */ /* 0x000fe200078e0205 */
[----:B------:R-:W-:-:S03]  /*5960*/  @!P0 IADD3 R5, PT, PT, R5, 0x80, RZ ;  /* 0x0000008005058810 */ /* 0x000fc60007ffe0ff */
[----:B--2---:R-:W-:-:S05]  /*5970*/  @!P0 IMAD.WIDE.U32 R2, R7, 0x8, R2 ;  /* 0x0000000807028825 */ /* 0x004fca00078e0002 */
[----:B------:R2:W-:Y:S02]  /*5980*/  @!P0 STG.E.64 desc[UR10][R2.64], RZ ;  /* 0x000000ff02008986 */ /* 0x0005e4000c101b0a */
.L_x_17454:
[----:B------:R-:W-:Y:S05]  /*5990*/  BSYNC.RECONVERGENT B0 ;  /* 0x0000000000007941 */ /* 0x000fea0003800200 */
.L_x_17451:
        /* <DEDUP_REMOVED lines=9> */
.L_x_17455:
        /* <DEDUP_REMOVED lines=13> */
.L_x_19099:


//--------------------- .text._ZN2at6native29vectorized_elementwise_kernelILi2EZZNS0_73_GLOBAL__N__c8866d80_35_SparseBinaryOpIntersectionKernel_cu_b2145a98_327142_sparse_binary_op_intersection_kernel_implINS2_18CUDAKernelLauncherENS2_36CUDAValueSelectionIntersectionKernelINS2_5MulOpEEElLl8EEEvRNS_6TensorERKS8_SB_RKSt6vectorIlSaIlEERKSt8optionalIS8_ESK_bbENKUlvE3_clEvEUllE_St5arrayIPcLm2EEEEviT0_T1_ --------------------------
	.section	.text._ZN2at6native29vectorized_elementwise_kernelILi2EZZNS0_73_GLOBAL__N__c8866d80_35_SparseBinaryOpIntersectionKernel_cu_b2145a98_327142_sparse_binary_op_intersection_kernel_implINS2_18CUDAKernelLauncherENS2_36CUDAValueSelectionIntersectionKernelINS2_5MulOpEEElLl8EEEvRNS_6TensorERKS8_SB_RKSt6vectorIlSaIlEERKSt8optionalIS8_ESK_bbENKUlvE3_clEvEUllE_St5arrayIPcLm2EEEEviT0_T1_,"ax",@progbits
	.align	128
        .global         _ZN2at6native29vectorized_elementwise_kernelILi2EZZNS0_73_GLOBAL__N__c8866d80_35_SparseBinaryOpIntersectionKernel_cu_b2145a98_327142_sparse_binary_op_intersection_kernel_implINS2_18CUDAKernelLauncherENS2_36CUDAValueSelectionIntersectionKernelINS2_5MulOpEEElLl8EEEvRNS_6TensorERKS8_SB_RKSt6vectorIlSaIlEERKSt8optionalIS8_ESK_bbENKUlvE3_clEvEUllE_St5arrayIPcLm2EEEEviT0_T1_
        .type           _ZN2at6native29vectorized_elementwise_kernelILi2EZZNS0_73_GLOBAL__N__c8866d80_35_SparseBinaryOpIntersectionKernel_cu_b2145a98_327142_sparse_binary_op_intersection_kernel_implINS2_18CUDAKernelLauncherENS2_36CUDAValueSelectionIntersectionKernelINS2_5MulOpEEElLl8EEEvRNS_6TensorERKS8_SB_RKSt6vectorIlSaIlEERKSt8optionalIS8_ESK_bbENKUlvE3_clEvEUllE_St5arrayIPcLm2EEEEviT0_T1_,@function
        .size           _ZN2at6native29vectorized_elementwise_kernelILi2EZZNS0_73_GLOBAL__N__c8866d80_35_SparseBinaryOpIntersectionKernel_cu_b2145a98_327142_sparse_binary_op_intersection_kernel_implINS2_18CUDAKernelLauncherENS2_36CUDAValueSelectionIntersectionKernelINS2_5MulOpEEElLl8EEEvRNS_6TensorERKS8_SB_RKSt6vectorIlSaIlEERKSt8optionalIS8_ESK_bbENKUlvE3_clEvEUllE_St5arrayIPcLm2EEEEviT0_T1_,(.L_x_19100 - _ZN2at6native29vectorized_elementwise_kernelILi2EZZNS0_73_GLOBAL__N__c8866d80_35_SparseBinaryOpIntersectionKernel_cu_b2145a98_327142_sparse_binary_op_intersection_kernel_implINS2_18CUDAKernelLauncherENS2_36CUDAValueSelectionIntersectionKernelINS2_5MulOpEEElLl8EEEvRNS_6TensorERKS8_SB_RKSt6vectorIlSaIlEERKSt8optionalIS8_ESK_bbENKUlvE3_clEvEUllE_St5arrayIPcLm2EEEEviT0_T1_)
        .other          _ZN2at6native29vectorized_elementwise_kernelILi2EZZNS0_73_GLOBAL__N__c8866d80_35_SparseBinaryOpIntersectionKernel_cu_b2145a98_327142_sparse_binary_op_intersection_kernel_implINS2_18CUDAKernelLauncherENS2_36CUDAValueSelectionIntersectionKernelINS2_5MulOpEEElLl8EEEvRNS_6TensorERKS8_SB_RKSt6vectorIlSaIlEERKSt8optionalIS8_ESK_bbENKUlvE3_clEvEUllE_St5arrayIPcLm2EEEEviT0_T1_,@"STO_CUDA_ENTRY STV_DEFAULT"
_ZN2at6native29vectorized_elementwise_kernelILi2EZZNS0_73_GLOBAL__N__c8866d80_35_SparseBinaryOpIntersectionKernel_cu_b2145a98_327142_sparse_binary_op_intersection_kernel_implINS2_18CUDAKernelLauncherENS2_36CUDAValueSelectionIntersectionKernelINS2_5MulOpEEElLl8EEEvRNS_6TensorERKS8_SB_RKSt6vectorIlSaIlEERKSt8optionalIS8_ESK_bbENKUlvE3_clEvEUllE_St5arrayIPcLm2EEEEviT0_T1_:
.text._ZN2at6native29vectorized_elementwise_kernelILi2EZZNS0_73_GLOBAL__N__c8866d80_35_SparseBinaryOpIntersectionKernel_cu_b2145a98_327142_sparse_binary_op_intersection_kernel_implINS2_18CUDAKernelLauncherENS2_36CUDAValueSelectionIntersectionKernelINS2_5MulOpEEElLl8EEEvRNS_6TensorERKS8_SB_RKSt6vectorIlSaIlEERKSt8optionalIS8_ESK_bbENKUlvE3_clEvEUllE_St5arrayIPcLm2EEEEviT0_T1_:
        /* <DEDUP_REMOVED lines=130> */
.L_x_17459:
        /* <DEDUP_REMOVED lines=33> */
.L_x_17462:
        /* <DEDUP_REMOVED lines=71> */
.L_x_17461:
        /* <DEDUP_REMOVED lines=56> */
.L_x_17463:
        /* <DEDUP_REMOVED lines=40> */
.L_x_17464:
        /* <DEDUP_REMOVED lines=21> */
.L_x_17460:
        /* <DEDUP_REMOVED lines=13> */
.L_x_17466:
        /* <DEDUP_REMOVED lines=27> */
.L_x_17465:
[----:B------:R-:W-:Y:S01]  /*1870*/  MOV R27, UR13 ;  /* 0x0000000d001b7c02 */ /* 0x000fe20008000f00 */
[----:B------:R-:W-:Y:S06]  /*1880*/  @!P0 BRA `(.L_x_17467) ;  /* 0x0000000000808947 */ /* 0x000fec0003800000 */
[----:B------:R-:W-:Y:S01]  /*1890*/  BSSY.RECONVERGENT B1, `(.L_x_17467) ;  /* 0x000001f000017945 */ /* 0x000fe20003800200 */
[----:B------:R-:W-:Y:S02]  /*18a0*/  IMAD.MOV.U32 R32, RZ, RZ, R26 ;  /* 0x000000ffff207224 */ /* 0x000fe400078e001a */
[----:B------:R-:W-:Y:S02]  /*18b0*/  IMAD.U32 R31, RZ, RZ, UR23 ;  /* 0x00000017ff1f7e24 */ /* 0x000fe4000f8e00ff */
[----:B------:R-:W-:Y:S02]  /*18c0*/  IMAD.U32 R30, RZ, RZ, UR12 ;  /* 0x0000000cff1e7e24 */ /* 0x000fe4000f8e00ff */
[----:B------:R-:W-:-:S07]  /*18d0*/  IMAD.U32 R26, RZ, RZ, UR13 ;  /* 0x0000000dff1a7e24 */ /* 0x000fce000f8e00ff */
.L_x_17468:
        /* <DEDUP_REMOVED lines=27> */
.L_x_17467:
        /* <DEDUP_REMOVED lines=18> */
.L_x_17458:
[----:B------:R-:W-:Y:S05]  /*1bb0*/  BSYNC.RECONVERGENT B0 ;  /* 0x0000000000007941 */ /* 0x000fea0003800200 */
.L_x_17457:
        /* <DEDUP_REMOVED lines=12> */
.L_x_17471:
        /* <DEDUP_REMOVED lines=33> */
.L_x_17474:
        /* <DEDUP_REMOVED lines=71> */
.L_x_17473:
        /* <DEDUP_REMOVED lines=55> */
.L_x_17475:
        /* <DEDUP_REMOVED lines=39> */
.L_x_17476:
        /* <DEDUP_REMOVED lines=20> */
.L_x_17472:
        /* <DEDUP_REMOVED lines=16> */
.L_x_17478:
        /* <DEDUP_REMOVED lines=27> */
.L_x_17477:
[----:B------:R-:W-:Y:S01]  /*2cd0*/  IMAD.U32 R27, RZ, RZ, UR13 ;  /* 0x0000000dff1b7e24 */ /* 0x000fe2000f8e00ff */
[----:B------:R-:W-:Y:S06]  /*2ce0*/  @!P0 BRA `(.L_x_17479) ;  /* 0x0000000000808947 */ /* 0x000fec0003800000 */
[----:B------:R-:W-:Y:S01]  /*2cf0*/  BSSY.RECONVERGENT B1, `(.L_x_17479) ;  /* 0x000001f000017945 */ /* 0x000fe20003800200 */
[----:B------:R-:W-:Y:S01]  /*2d00*/  IMAD.U32 R29, RZ, RZ, UR12 ;  /* 0x0000000cff1d7e24 */ /* 0x000fe2000f8e00ff */
[----:B------:R-:W-:Y:S01]  /*2d10*/  MOV R27, UR13 ;  /* 0x0000000d001b7c02 */ /* 0x000fe20008000f00 */
[----:B------:R-:W-:Y:S02]  /*2d20*/  IMAD.U32 R28, RZ, RZ, UR13 ;  /* 0x0000000dff1c7e24 */ /* 0x000fe4000f8e00ff */
[----:B------:R-:W-:-:S07]  /*2d30*/  IMAD.U32 R22, RZ, RZ, UR12 ;  /* 0x0000000cff167e24 */ /* 0x000fce000f8e00ff */
.L_x_17480:
        /* <DEDUP_REMOVED lines=27> */
.L_x_17479:
        /* <DEDUP_REMOVED lines=18> */
.L_x_17470:
[----:B0-----:R-:W-:Y:S05]  /*3010*/  BSYNC.RECONVERGENT B0 ;  /* 0x0000000000007941 */ /* 0x001fea0003800200 */
.L_x_17469:
        /* <DEDUP_REMOVED lines=13> */
.L_x_17483:
        /* <DEDUP_REMOVED lines=33> */
.L_x_17486:
        /* <DEDUP_REMOVED lines=71> */
.L_x_17485:
        /* <DEDUP_REMOVED lines=51> */
.L_x_17487:
        /* <DEDUP_REMOVED lines=33> */
.L_x_17488:
        /* <DEDUP_REMOVED lines=16> */
.L_x_17484:
        /* <DEDUP_REMOVED lines=15> */
.L_x_17490:
        /* <DEDUP_REMOVED lines=27> */
.L_x_17489:
        /* <DEDUP_REMOVED lines=8> */
.L_x_17492:
        /* <DEDUP_REMOVED lines=27> */
.L_x_17491:
        /* <DEDUP_REMOVED lines=18> */
.L_x_17482:
[----:B0-----:R-:W-:Y:S05]  /*43a0*/  BSYNC.RECONVERGENT B0 ;  /* 0x0000000000007941 */ /* 0x001fea0003800200 */
.L_x_17481:
        /* <DEDUP_REMOVED lines=12> */
.L_x_17495:
        /* <DEDUP_REMOVED lines=33> */
.L_x_17498:
        /* <DEDUP_REMOVED lines=71> */
.L_x_17497:
        /* <DEDUP_REMOVED lines=51> */
.L_x_17499:
        /* <DEDUP_REMOVED lines=33> */
.L_x_17500:
        /* <DEDUP_REMOVED lines=17> */
.L_x_17496:
        /* <DEDUP_REMOVED lines=15> */
.L_x_17502:
        /* <DEDUP_REMOVED lines=27> */
.L_x_17501:
        /* <DEDUP_REMOVED lines=8> */
.L_x_17504:
        /* <DEDUP_REMOVED lines=27> */
.L_x_17503:
        /* <DEDUP_REMOVED lines=18> */
.L_x_17494:
[----:B------:R-:W-:Y:S05]  /*5730*/  BSYNC.RECONVERGENT B0 ;  /* 0x0000000000007941 */ /* 0x000fea0003800200 */
.L_x_17493:
        /* <DEDUP_REMOVED lines=12> */
.L_x_17507:
        /* <DEDUP_REMOVED lines=34> */
.L_x_17510:
        /* <DEDUP_REMOVED lines=72> */
.L_x_17509:
        /* <DEDUP_REMOVED lines=49> */
.L_x_17511:
        /* <DEDUP_REMOVED lines=36> */
.L_x_17512:
        /* <DEDUP_REMOVED lines=16> */
.L_x_17508:
        /* <DEDUP_REMOVED lines=15> */
.L_x_17514:
        /* <DEDUP_REMOVED lines=27> */
.L_x_17513:
        /* <DEDUP_REMOVED lines=8> */
.L_x_17516:
        /* <DEDUP_REMOVED lines=27> */
.L_x_17515:
        /* <DEDUP_REMOVED lines=18> */
.L_x_17506:
[----:B------:R-:W-:Y:S05]  /*6ae0*/  BSYNC.RECONVERGENT B0 ;  /* 0x0000000000007941 */ /* 0x000fea0003800200 */
.L_x_17505:
        /* <DEDUP_REMOVED lines=12> */
.L_x_17519:
        /* <DEDUP_REMOVED lines=34> */
.L_x_17522:
        /* <DEDUP_REMOVED lines=72> */
.L_x_17521:
        /* <DEDUP_REMOVED lines=49> */
.L_x_17523:
        /* <DEDUP_REMOVED lines=36> */
.L_x_17524:
        /* <DEDUP_REMOVED lines=16> */
.L_x_17520:
        /* <DEDUP_REMOVED lines=15> */
.L_x_17526:
        /* <DEDUP_REMOVED lines=27> */
.L_x_17525:
        /* <DEDUP_REMOVED lines=8> */
.L_x_17528:
        /* <DEDUP_REMOVED lines=27> */
.L_x_17527:
        /* <DEDUP_REMOVED lines=18> */
.L_x_17518:
[----:B------:R-:W-:Y:S05]  /*7e90*/  BSYNC.RECONVERGENT B0 ;  /* 0x0000000000007941 */ /* 0x000fea0003800200 */
.L_x_17517:
        /* <DEDUP_REMOVED lines=12> */
.L_x_17531:
        /* <DEDUP_REMOVED lines=34> */
.L_x_17534:
        /* <DEDUP_REMOVED lines=72> */
.L_x_17533:
        /* <DEDUP_REMOVED lines=49> */
.L_x_17535:
        /* <DEDUP_REMOVED lines=36> */
.L_x_17536:
        /* <DEDUP_REMOVED lines=16> */
.L_x_17532:
        /* <DEDUP_REMOVED lines=15> */
.L_x_17538:
        /* <DEDUP_REMOVED lines=27> */
.L_x_17537:
        /* <DEDUP_REMOVED lines=8> */
.L_x_17540:
        /* <DEDUP_REMOVED lines=27> */
.L_x_17539:
        /* <DEDUP_REMOVED lines=18> */
.L_x_17530:
[----:B------:R-:W-:Y:S05]  /*9240*/  BSYNC.RECONVERGENT B0 ;  /* 0x0000000000007941 */ /* 0x000fea0003800200 */
.L_x_17529:
        /* <DEDUP_REMOVED lines=12> */
.L_x_17543:
        /* <DEDUP_REMOVED lines=33> */
.L_x_17546:
        /* <DEDUP_REMOVED lines=71> */
.L_x_17545:
        /* <DEDUP_REMOVED lines=49> */
.L_x_17547:
        /* <DEDUP_REMOVED lines=36> */
.L_x_17548:
        /* <DEDUP_REMOVED lines=16> */
.L_x_17544:
        /* <DEDUP_REMOVED lines=15> */
.L_x_17550:
        /* <DEDUP_REMOVED lines=27> */
.L_x_17549:
[----:B------:R-:W-:Y:S05]  /*a280*/  @!P0 BRA `(.L_x_17551) ;  /* 0x0000000000788947 */ /* 0x000fea0003800000 */
[----:B------:R-:W-:Y:S01]  /*a290*/  BSSY.RECONVERGENT B1, `(.L_x_17551) ;  /* 0x000001d000017945 */ /* 0x000fe20003800200 */
[----:B------:R-:W-:Y:S01]  /*a2a0*/  MOV R17, UR12 ;  /* 0x0000000c00117c02 */ /* 0x000fe20008000f00 */
[----:B------:R-:W-:-:S07]  /*a2b0*/  IMAD.U32 R11, RZ, RZ, UR13 ;  /* 0x0000000dff0b7e24 */ /* 0x000fce000f8e00ff */
.L_x_17552:
        /* <DEDUP_REMOVED lines=27> */
.L_x_17551:
        /* <DEDUP_REMOVED lines=18> */
.L_x_17542:
[----:B------:R-:W-:Y:S05]  /*a590*/  BSYNC.RECONVERGENT B0 ;  /* 0x0000000000007941 */ /* 0x000fea0003800200 */
.L_x_17541:
        /* <DEDUP_REMOVED lines=16> */
.L_x_17555:
[----:B------:R-:W-:-:S13]  /*a6a0*/  ISETP.GE.AND P0, PT, R5, UR7, PT ;  /* 0x0000000705007c0c */ /* 0x000fda000bf06270 */
[----:B------:R-:W-:Y:S05]  /*a6b0*/  @P0 BRA `(.L_x_17557) ;  /* 0x0000000000300947 */ /* 0x000fea0003800000 */
[----:B0-----:R-:W0:Y:S01]  /*a6c0*/  LDC.64 R2, c[0x0][0x418] ;  /* 0x00010600ff027b82 */ /* 0x001e220000000a00 */
[C---:B------:R-:W-:Y:S01]  /*a6d0*/  IADD3 R7, PT, PT, R5.reuse, UR6, RZ ;  /* 0x0000000605077c10 */ /* 0x040fe2000fffe0ff */
[----:B------:R-:W-:-:S04]  /*a6e0*/  VIADD R5, R5, 0x80 ;  /* 0x0000008005057836 */ /* 0x000fc80000000000 */
[----:B0-----:R-:W-:-:S05]  /*a6f0*/  IMAD.WIDE.U32 R2, R7, 0x8, R2 ;  /* 0x0000000807027825 */ /* 0x001fca00078e0002 */
[----:B------:R0:W-:Y:S02]  /*a700*/  STG.E.64 desc[UR16][R2.64], RZ ;  /* 0x000000ff02007986 */ /* 0x0001e4000c101b10 */
.L_x_17556:
[----:B------:R-:W-:-:S13]  /*a710*/  ISETP.GE.AND P0, PT, R5, UR7, PT ;  /* 0x0000000705007c0c */ /* 0x000fda000bf06270 */
[----:B------:R-:W-:Y:S05]  /*a720*/  @P0 BRA `(.L_x_17558) ;  /* 0x0000000000300947 */ /* 0x000fea0003800000 */
[----:B0-----:R-:W0:Y:S01]  /*a730*/  LDC.64 R2, c[0x0][0x418] ;  /* 0x00010600ff027b82 */ /* 0x001e220000000a00 */
[C---:B------:R-:W-:Y:S02]  /*a740*/  VIADD R7, R5.reuse, UR6 ;  /* 0x0000000605077c36 */ /* 0x040fe40008000000 */
[----:B------:R-:W-:Y:S02]  /*a750*/  VIADD R5, R5, 0x80 ;  /* 0x0000008005057836 */ /* 0x000fe40000000000 */
[----:B0-----:R-:W-:-:S05]  /*a760*/  IMAD.WIDE.U32 R2, R7, 0x8, R2 ;  /* 0x0000000807027825 */ /* 0x001fca00078e0002 */
[----:B------:R0:W-:Y:S02]  /*a770*/  STG.E.64 desc[UR16][R2.64], RZ ;  /* 0x000000ff02007986 */ /* 0x0001e4000c101b10 */
.L_x_17557:
[----:B------:R-:W-:-:S13]  /*a780*/  ISETP.GE.AND P0, PT, R5, UR7, PT ;  /* 0x0000000705007c0c */ /* 0x000fda000bf06270 */
[----:B------:R-:W-:Y:S05]  /*a790*/  @P0 BRA `(.L_x_17559) ;  /* 0x0000000000340947 */ /* 0x000fea0003800000 */
[----:B0-----:R-:W0:Y:S01]  /*a7a0*/  LDC.64 R2, c[0x0][0x418] ;  /* 0x00010600ff027b82 */ /* 0x001e220000000a00 */
[C---:B------:R-:W-:Y:S01]  /*a7b0*/  IADD3 R7, PT, PT, R5.reuse, UR6, RZ ;  /* 0x0000000605077c10 */ /* 0x040fe2000fffe0ff */
[----:B------:R-:W-:-:S04]  /*a7c0*/  VIADD R5, R5, 0x80 ;  /* 0x0000008005057836 */ /* 0x000fc80000000000 */
[----:B0-----:R-:W-:-:S05]  /*a7d0*/  IMAD.WIDE.U32 R2, R7, 0x8, R2 ;  /* 0x0000000807027825 */ /* 0x001fca00078e0002 */
[----:B------:R0:W-:Y:S02]  /*a7e0*/  STG.E.64 desc[UR16][R2.64], RZ ;  /* 0x000000ff02007986 */ /* 0x0001e4000c101b10 */
.L_x_17558:
        /* <DEDUP_REMOVED lines=8> */
.L_x_17559:
[----:B------:R-:W-:Y:S05]  /*a870*/  BSYNC.RELIABLE B1 ;  /* 0x0000000000017941 */ /* 0x000fea0003800100 */
.L_x_17554:
[----:B------:R-:W-:-:S13]  /*a880*/  ISETP.GE.AND P0, PT, R5, UR7, PT ;  /* 0x0000000705007c0c */ /* 0x000fda000bf06270 */
[----:B0-----:R-:W0:Y:S01]  /*a890*/  @!P0 LDC.64 R2, c[0x0][0x418] ;  /* 0x00010600ff028b82 */ /* 0x001e220000000a00 */
[C---:B------:R-:W-:Y:S01]  /*a8a0*/  @!P0 IADD3 R7, PT, PT, R5.reuse, UR6, RZ ;  /* 0x0000000605078c10 */ /* 0x040fe2000fffe0ff */
[----:B------:R-:W-:-:S04]  /*a8b0*/  @!P0 VIADD R5, R5, 0x80 ;  /* 0x0000008005058836 */ /* 0x000fc80000000000 */
[----:B0-----:R-:W-:-:S05]  /*a8c0*/  @!P0 IMAD.WIDE.U32 R2, R7, 0x8, R2 ;  /* 0x0000000807028825 */ /* 0x001fca00078e0002 */
[----:B------:R0:W-:Y:S02]  /*a8d0*/  @!P0 STG.E.64 desc[UR16][R2.64], RZ ;  /* 0x000000ff02008986 */ /* 0x0001e4000c101b10 */
.L_x_17560:
[----:B------:R-:W-:Y:S05]  /*a8e0*/  BSYNC.RECONVERGENT B0 ;  /* 0x0000000000007941 */ /* 0x000fea0003800200 */
.L_x_17553:
        /* <DEDUP_REMOVED lines=8> */
.L_x_17456:
        /* <DEDUP_REMOVED lines=102> */
.L_x_17563:
        /* <DEDUP_REMOVED lines=72> */
.L_x_17562:
        /* <DEDUP_REMOVED lines=53> */
.L_x_17564:
        /* <DEDUP_REMOVED lines=34> */
.L_x_17565:
        /* <DEDUP_REMOVED lines=16> */
.L_x_17561:
        /* <DEDUP_REMOVED lines=16> */
.L_x_17567:
        /* <DEDUP_REMOVED lines=27> */
.L_x_17566:
[----:B------:R-:W-:Y:S05]  /*bd70*/  BRA.U !UP0, `(.L_x_17568) ;  /* 0x0000000108847547 */ /* 0x000fea000b800000 */
[----:B------:R-:W0:Y:S01]  /*bd80*/  LDCU.64 UR4, c[0x0][0x3f8] ;  /* 0x00007f00ff0477ac */ /* 0x000e220008000a00 */
[----:B------:R-:W-:Y:S01]  /*bd90*/  BSSY.RECONVERGENT B0, `(.L_x_17568) ;  /* 0x000001f000007945 */ /* 0x000fe20003800200 */
[----:B------:R-:W-:Y:S02]  /*bda0*/  IMAD.U32 R32, RZ, RZ, UR12 ;  /* 0x0000000cff207e24 */ /* 0x000fe4000f8e00ff */
[----:B------:R-:W-:Y:S02]  /*bdb0*/  IMAD.U32 R31, RZ, RZ, UR13 ;  /* 0x0000000dff1f7e24 */ /* 0x000fe4000f8e00ff */
[----:B0-----:R-:W-:Y:S01]  /*bdc0*/  IMAD.U32 R38, RZ, RZ, UR4 ;  /* 0x00000004ff267e24 */ /* 0x001fe2000f8e00ff */
[----:B------:R-:W-:-:S07]  /*bdd0*/  MOV R39, UR5 ;  /* 0x0000000500277c02 */ /* 0x000fce0008000f00 */
.L_x_17569:
        /* <DEDUP_REMOVED lines=27> */
.L_x_17568:
        /* <DEDUP_REMOVED lines=22> */
.L_x_17570:
        /* <DEDUP_REMOVED lines=34> */
.L_x_17573:
        /* <DEDUP_REMOVED lines=72> */
.L_x_17572:
        /* <DEDUP_REMOVED lines=53> */
.L_x_17574:
        /* <DEDUP_REMOVED lines=36> */
.L_x_17575:
        /* <DEDUP_REMOVED lines=18> */
.L_x_17571:
        /* <DEDUP_REMOVED lines=14> */
.L_x_17577:
        /* <DEDUP_REMOVED lines=27> */
.L_x_17576:
        /* <DEDUP_REMOVED lines=9> */
.L_x_17579:
        /* <DEDUP_REMOVED lines=27> */
.L_x_17578:
        /* <DEDUP_REMOVED lines=22> */
.L_x_17580:
        /* <DEDUP_REMOVED lines=34> */
.L_x_17583:
        /* <DEDUP_REMOVED lines=72> */
.L_x_17582:
        /* <DEDUP_REMOVED lines=57> */
.L_x_17584:
        /* <DEDUP_REMOVED lines=37> */
.L_x_17585:
        /* <DEDUP_REMOVED lines=19> */
.L_x_17581:
        /* <DEDUP_REMOVED lines=13> */
.L_x_17587:
        /* <DEDUP_REMOVED lines=27> */
.L_x_17586:
        /* <DEDUP_REMOVED lines=9> */
.L_x_17589:
        /* <DEDUP_REMOVED lines=27> */
.L_x_17588:
        /* <DEDUP_REMOVED lines=22> */
.L_x_17590:
        /* <DEDUP_REMOVED lines=35> */
.L_x_17593:
        /* <DEDUP_REMOVED lines=72> */
.L_x_17592:
        /* <DEDUP_REMOVED lines=56> */
.L_x_17594:
        /* <DEDUP_REMOVED lines=43> */
.L_x_17595:
        /* <DEDUP_REMOVED lines=22> */
.L_x_17591:
        /* <DEDUP_REMOVED lines=13> */
.L_x_17597:
        /* <DEDUP_REMOVED lines=27> */
.L_x_17596:
        /* <DEDUP_REMOVED lines=9> */
.L_x_17599:
        /* <DEDUP_REMOVED lines=27> */
.L_x_17598:
        /* <DEDUP_REMOVED lines=22> */
.L_x_17600:
        /* <DEDUP_REMOVED lines=34> */
.L_x_17603:
        /* <DEDUP_REMOVED lines=72> */
.L_x_17602:
        /* <DEDUP_REMOVED lines=50> */
.L_x_17604:
        /* <DEDUP_REMOVED lines=38> */
.L_x_17605:
        /* <DEDUP_REMOVED lines=16> */
.L_x_17601:
        /* <DEDUP_REMOVED lines=16> */
.L_x_17607:
        /* <DEDUP_REMOVED lines=27> */
.L_x_17606:
        /* <DEDUP_REMOVED lines=9> */
.L_x_17609:
        /* <DEDUP_REMOVED lines=27> */
.L_x_17608:
        /* <DEDUP_REMOVED lines=19> */
.L_x_17610:
        /* <DEDUP_REMOVED lines=34> */
.L_x_17613:
        /* <DEDUP_REMOVED lines=72> */
.L_x_17612:
        /* <DEDUP_REMOVED lines=50> */
.L_x_17614:
        /* <DEDUP_REMOVED lines=38> */
.L_x_17615:
        /* <DEDUP_REMOVED lines=16> */
.L_x_17611:
        /* <DEDUP_REMOVED lines=15> */
.L_x_17617:
        /* <DEDUP_REMOVED lines=27> */
.L_x_17616:
        /* <DEDUP_REMOVED lines=8> */
.L_x_17619:
        /* <DEDUP_REMOVED lines=27> */
.L_x_17618:
        /* <DEDUP_REMOVED lines=19> */
.L_x_17620:
        /* <DEDUP_REMOVED lines=34> */
.L_x_17623:
        /* <DEDUP_REMOVED lines=72> */
.L_x_17622:
        /* <DEDUP_REMOVED lines=50> */
.L_x_17624:
        /* <DEDUP_REMOVED lines=38> */
.L_x_17625:
        /* <DEDUP_REMOVED lines=16> */
.L_x_17621:
        /* <DEDUP_REMOVED lines=14> */
.L_x_17627:
        /* <DEDUP_REMOVED lines=27> */
.L_x_17626:
        /* <DEDUP_REMOVED lines=8> */
.L_x_17629:
        /* <DEDUP_REMOVED lines=27> */
.L_x_17628:
        /* <DEDUP_REMOVED lines=19> */
.L_x_17630:
        /* <DEDUP_REMOVED lines=33> */
.L_x_17633:
        /* <DEDUP_REMOVED lines=72> */
.L_x_17632:
        /* <DEDUP_REMOVED lines=50> */
.L_x_17634:
        /* <DEDUP_REMOVED lines=38> */
.L_x_17635:
        /* <DEDUP_REMOVED lines=16> */
.L_x_17631:
        /* <DEDUP_REMOVED lines=13> */
.L_x_17637:
        /* <DEDUP_REMOVED lines=27> */
.L_x_17636:
[----:B------:R-:W-:Y:S05]  /*145a0*/  BRA.U !UP0, `(.L_x_17638) ;  /* 0x0000000108787547 */ /* 0x000fea000b800000 */
[----:B------:R-:W-:Y:S01]  /*145b0*/  BSSY.RECONVERGENT B0, `(.L_x_17638) ;  /* 0x000001d000007945 */ /* 0x000fe20003800200 */
[----:B------:R-:W-:Y:S02]  /*145c0*/  IMAD.U32 R12, RZ, RZ, UR26 ;  /* 0x0000001aff0c7e24 */ /* 0x000fe4000f8e00ff */
[----:B------:R-:W-:-:S07]  /*145d0*/  IMAD.U32 R8, RZ, RZ, UR27 ;  /* 0x0000001bff087e24 */ /* 0x000fce000f8e00ff */
.L_x_17639:
        /* <DEDUP_REMOVED lines=27> */
.L_x_17638:
        /* <DEDUP_REMOVED lines=26> */
.L_x_17640:
        /* <DEDUP_REMOVED lines=13> */
.L_x_19100:


//--------------------- .text._ZN2at6native29vectorized_elementwise_kernelILi4EZZNS0_73_GLOBAL__N__c8866d80_35_SparseBinaryOpIntersectionKernel_cu_b2145a98_327142_sparse_binary_op_intersection_kernel_implINS2_18CUDAKernelLauncherENS2_36CUDAValueSelectionIntersectionKernelINS2_5MulOpEEElLl8EEEvRNS_6TensorERKS8_SB_RKSt6vectorIlSaIlEERKSt8optionalIS8_ESK_bbENKUlvE3_clEvEUllE_St5arrayIPcLm2EEEEviT0_T1_ --------------------------
	.section	.text._ZN2at6native29vectorized_elementwise_kernelILi4EZZNS0_73_GLOBAL__N__c8866d80_35_SparseBinaryOpIntersectionKernel_cu_b2145a98_327142_sparse_binary_op_intersection_kernel_implINS2_18CUDAKernelLauncherENS2_36CUDAValueSelectionIntersectionKernelINS2_5MulOpEEElLl8EEEvRNS_6TensorERKS8_SB_RKSt6vectorIlSaIlEERKSt8optionalIS8_ESK_bbENKUlvE3_clEvEUllE_St5arrayIPcLm2EEEEviT0_T1_,"ax",@progbits
	.align	128
        .global         _ZN2at6native29vectorized_elementwise_kernelILi4EZZNS0_73_GLOBAL__N__c8866d80_35_SparseBinaryOpIntersectionKernel_cu_b2145a98_327142_sparse_binary_op_intersection_kernel_implINS2_18CUDAKernelLauncherENS2_36CUDAValueSelectionIntersectionKernelINS2_5MulOpEEElLl8EEEvRNS_6TensorERKS8_SB_RKSt6vectorIlSaIlEERKSt8optionalIS8_ESK_bbENKUlvE3_clEvEUllE_St5arrayIPcLm2EEEEviT0_T1_
        .type           _ZN2at6native29vectorized_elementwise_kernelILi4EZZNS0_73_GLOBAL__N__c8866d80_35_SparseBinaryOpIntersectionKernel_cu_b2145a98_327142_sparse_binary_op_intersection_kernel_implINS2_18CUDAKernelLauncherENS2_36CUDAValueSelectionIntersectionKernelINS2_5MulOpEEElLl8EEEvRNS_6TensorERKS8_SB_RKSt6vectorIlSaIlEERKSt8optionalIS8_ESK_bbENKUlvE3_clEvEUllE_St5arrayIPcLm2EEEEviT0_T1_,@function
        .size           _ZN2at6native29vectorized_elementwise_kernelILi4EZZNS0_73_GLOBAL__N__c8866d80_35_SparseBinaryOpIntersectionKernel_cu_b2145a98_327142_sparse_binary_op_intersection_kernel_implINS2_18CUDAKernelLauncherENS2_36CUDAValueSelectionIntersectionKernelINS2_5MulOpEEElLl8EEEvRNS_6TensorERKS8_SB_RKSt6vectorIlSaIlEERKSt8optionalIS8_ESK_bbENKUlvE3_clEvEUllE_St5arrayIPcLm2EEEEviT0_T1_,(.L_x_19101 - _ZN2at6native29vectorized_elementwise_kernelILi4EZZNS0_73_GLOBAL__N__c8866d80_35_SparseBinaryOpIntersectionKernel_cu_b2145a98_327142_sparse_binary_op_intersection_kernel_implINS2_18CUDAKernelLauncherENS2_36CUDAValueSelectionIntersectionKernelINS2_5MulOpEEElLl8EEEvRNS_6TensorERKS8_SB_RKSt6vectorIlSaIlEERKSt8optionalIS8_ESK_bbENKUlvE3_clEvEUllE_St5arrayIPcLm2EEEEviT0_T1_)
        .other          _ZN2at6native29vectorized_elementwise_kernelILi4EZZNS0_73_GLOBAL__N__c8866d80_35_SparseBinaryOpIntersectionKernel_cu_b2145a98_327142_sparse_binary_op_intersection_kernel_implINS2_18CUDAKernelLauncherENS2_36CUDAValueSelectionIntersectionKernelINS2_5MulOpEEElLl8EEEvRNS_6TensorERKS8_SB_RKSt6vectorIlSaIlEERKSt8optionalIS8_ESK_bbENKUlvE3_clEvEUllE_St5arrayIPcLm2EEEEviT0_T1_,@"STO_CUDA_ENTRY STV_DEFAULT"
_ZN2at6native29vectorized_elementwise_kernelILi4EZZNS0_73_GLOBAL__N__c8866d80_35_SparseBinaryOpIntersectionKernel_cu_b2145a98_327142_sparse_binary_op_intersection_kernel_implINS2_18CUDAKernelLauncherENS2_36CUDAValueSelectionIntersectionKernelINS2_5MulOpEEElLl8EEEvRNS_6TensorERKS8_SB_RKSt6vectorIlSaIlEERKSt8optionalIS8_ESK_bbENKUlvE3_clEvEUllE_St5arrayIPcLm2EEEEviT0_T1_:
.text._ZN2at6native29vectorized_elementwise_kernelILi4EZZNS0_73_GLOBAL__N__c8866d80_35_SparseBinaryOpIntersectionKernel_cu_b2145a98_327142_sparse_binary_op_intersection_kernel_implINS2_18CUDAKernelLauncherENS2_36CUDAValueSelectionIntersectionKernelINS2_5MulOpEEElLl8EEEvRNS_6TensorERKS8_SB_RKSt6vectorIlSaIlEERKSt8optionalIS8_ESK_bbENKUlvE3_clEvEUllE_St5arrayIPcLm2EEEEviT0_T1_:
        /* <DEDUP_REMOVED lines=130> */
.L_x_17644:
        /* <DEDUP_REMOVED lines=33> */
.L_x_17647:
        /* <DEDUP_REMOVED lines=71> */
.L_x_17646:
        /* <DEDUP_REMOVED lines=56> */
.L_x_17648:
        /* <DEDUP_REMOVED lines=40> */
.L_x_17649:
        /* <DEDUP_REMOVED lines=21> */
.L_x_17645:
        /* <DEDUP_REMOVED lines=13> */
.L_x_17651:
        /* <DEDUP_REMOVED lines=27> */
.L_x_17650:
[----:B------:R-:W-:Y:S01]  /*1870*/  MOV R27, UR13 ;  /* 0x0000000d001b7c02 */ /* 0x000fe20008000f00 */
[----:B------:R-:W-:Y:S06]  /*1880*/  @!P0 BRA `(.L_x_17652) ;  /* 0x0000000000808947 */ /* 0x000fec0003800000 */
[----:B------:R-:W-:Y:S01]  /*1890*/  BSSY.RECONVERGENT B1, `(.L_x_17652) ;  /* 0x000001f000017945 */ /* 0x000fe20003800200 */
[----:B------:R-:W-:Y:S02]  /*18a0*/  IMAD.MOV.U32 R32, RZ, RZ, R26 ;  /* 0x000000ffff207224 */ /* 0x000fe400078e001a */
[----:B------:R-:W-:Y:S02]  /*18b0*/  IMAD.U32 R31, RZ, RZ, UR23 ;  /* 0x00000017ff1f7e24 */ /* 0x000fe4000f8e00ff */
[----:B------:R-:W-:Y:S02]  /*18c0*/  IMAD.U32 R30, RZ, RZ, UR12 ;  /* 0x0000000cff1e7e24 */ /* 0x000fe4000f8e00ff */
[----:B------:R-:W-:-:S07]  /*18d0*/  IMAD.U32 R26, RZ, RZ, UR13 ;  /* 0x0000000dff1a7e24 */ /* 0x000fce000f8e00ff */
.L_x_17653:
        /* <DEDUP_REMOVED lines=27> */
.L_x_17652:
        /* <DEDUP_REMOVED lines=18> */
.L_x_17643:
[----:B------:R-:W-:Y:S05]  /*1bb0*/  BSYNC.RECONVERGENT B0 ;  /* 0x0000000000007941 */ /* 0x000fea0003800200 */
.L_x_17642:
        /* <DEDUP_REMOVED lines=12> */
.L_x_17656:
        /* <DEDUP_REMOVED lines=33> */
.L_x_17659:
        /* <DEDUP_REMOVED lines=71> */
.L_x_17658:
        /* <DEDUP_REMOVED lines=55> */
.L_x_17660:
        /* <DEDUP_REMOVED lines=39> */
.L_x_17661:
        /* <DEDUP_REMOVED lines=20> */
.L_x_17657:
        /* <DEDUP_REMOVED lines=16> */
.L_x_17663:
        /* <DEDUP_REMOVED lines=27> */
.L_x_17662:
[----:B------:R-:W-:Y:S01]  /*2cd0*/  IMAD.U32 R27, RZ, RZ, UR13 ;  /* 0x0000000dff1b7e24 */ /* 0x000fe2000f8e00ff */
[----:B------:R-:W-:Y:S06]  /*2ce0*/  @!P0 BRA `(.L_x_17664) ;  /* 0x0000000000808947 */ /* 0x000fec0003800000 */
[----:B------:R-:W-:Y:S01]  /*2cf0*/  BSSY.RECONVERGENT B1, `(.L_x_17664) ;  /* 0x000001f000017945 */ /* 0x000fe20003800200 */
[----:B------:R-:W-:Y:S01]  /*2d00*/  IMAD.U32 R29, RZ, RZ, UR12 ;  /* 0x0000000cff1d7e24 */ /* 0x000fe2000f8e00ff */
[----:B------:R-:W-:Y:S01]  /*2d10*/  MOV R27, UR13 ;  /* 0x0000000d001b7c02 */ /* 0x000fe20008000f00 */
[----:B------:R-:W-:Y:S02]  /*2d20*/  IMAD.U32 R28, RZ, RZ, UR13 ;  /* 0x0000000dff1c7e24 */ /* 0x000fe4000f8e00ff */
[----:B------:R-:W-:-:S07]  /*2d30*/  IMAD.U32 R22, RZ, RZ, UR12 ;  /* 0x0000000cff167e24 */ /* 0x000fce000f8e00ff */
.L_x_17665:
        /* <DEDUP_REMOVED lines=27> */
.L_x_17664:
        /* <DEDUP_REMOVED lines=18> */
.L_x_17655:
[----:B0-----:R-:W-:Y:S05]  /*3010*/  BSYNC.RECONVERGENT B0 ;  /* 0x0000000000007941 */ /* 0x001fea0003800200 */
.L_x_17654:
        /* <DEDUP_REMOVED lines=13> */
.L_x_17668:
        /* <DEDUP_REMOVED lines=33> */
.L_x_17671:
        /* <DEDUP_REMOVED lines=71> */
.L_x_17670:
        /* <DEDUP_REMOVED lines=51> */
.L_x_17672:
        /* <DEDUP_REMOVED lines=33> */
.L_x_17673:
        /* <DEDUP_REMOVED lines=16> */
.L_x_17669:
        /* <DEDUP_REMOVED lines=15> */
.L_x_17675:
        /* <DEDUP_REMOVED lines=27> */
.L_x_17674:
        /* <DEDUP_REMOVED lines=8> */
.L_x_17677:
        /* <DEDUP_REMOVED lines=27> */
.L_x_17676:
        /* <DEDUP_REMOVED lines=18> */
.L_x_17667:
[----:B0-----:R-:W-:Y:S05]  /*43a0*/  BSYNC.RECONVERGENT B0 ;  /* 0x0000000000007941 */ /* 0x001fea0003800200 */
.L_x_17666:
        /* <DEDUP_REMOVED lines=12> */
.L_x_17680:
        /* <DEDUP_REMOVED lines=33> */
.L_x_17683:
        /* <DEDUP_REMOVED lines=71> */
.L_x_17682:
        /* <DEDUP_REMOVED lines=51> */
.L_x_17684:
        /* <DEDUP_REMOVED lines=33> */
.L_x_17685:
        /* <DEDUP_REMOVED lines=17> */
.L_x_17681:
        /* <DEDUP_REMOVED lines=15> */
.L_x_17687:
        /* <DEDUP_REMOVED lines=27> */
.L_x_17686:
        /* <DEDUP_REMOVED lines=8> */
.L_x_17689:
        /* <DEDUP_REMOVED lines=27> */
.L_x_17688:
        /* <DEDUP_REMOVED lines=18> */
.L_x_17679:
[----:B------:R-:W-:Y:S05]  /*5730*/  BSYNC.RECONVERGENT B0 ;  /* 0x0000000000007941 */ /* 0x000fea0003800200 */
.L_x_17678:
        /* <DEDUP_REMOVED lines=12> */
.L_x_17692:
        /* <DEDUP_REMOVED lines=34> */
.L_x_17695:
        /* <DEDUP_REMOVED lines=72> */
.L_x_17694:
        /* <DEDUP_REMOVED lines=49> */
.L_x_17696:
        /* <DEDUP_REMOVED lines=36> */
.L_x_17697:
        /* <DEDUP_REMOVED lines=16> */
.L_x_17693:
        /* <DEDUP_REMOVED lines=15> */
.L_x_17699:
        /* <DEDUP_REMOVED lines=27> */
.L_x_17698:
        /* <DEDUP_REMOVED lines=8> */
.L_x_17701:
        /* <DEDUP_REMOVED lines=27> */
.L_x_17700:
        /* <DEDUP_REMOVED lines=18> */
.L_x_17691:
[----:B------:R-:W-:Y:S05]  /*6ae0*/  BSYNC.RECONVERGENT B0 ;  /* 0x0000000000007941 */ /* 0x000fea0003800200 */
.L_x_17690:
        /* <DEDUP_REMOVED lines=12> */
.L_x_17704:
        /* <DEDUP_REMOVED lines=34> */
.L_x_17707:
        /* <DEDUP_REMOVED lines=72> */
.L_x_17706:
        /* <DEDUP_REMOVED lines=49> */
.L_x_17708:
        /* <DEDUP_REMOVED lines=36> */
.L_x_17709:
        /* <DEDUP_REMOVED lines=16> */
.L_x_17705:
        /* <DEDUP_REMOVED lines=15> */
.L_x_17711:
        /* <DEDUP_REMOVED lines=27> */
.L_x_17710:
        /* <DEDUP_REMOVED lines=8> */
.L_x_17713:
        /* <DEDUP_REMOVED lines=27> */
.L_x_17712:
        /* <DEDUP_REMOVED lines=18> */
.L_x_17703:
[----:B------:R-:W-:Y:S05]  /*7e90*/  BSYNC.RECONVERGENT B0 ;  /* 0x0000000000007941 */ /* 0x000fea0003800200 */
.L_x_17702:
        /* <DEDUP_REMOVED lines=12> */
.L_x_17716:
        /* <DEDUP_REMOVED lines=34> */
.L_x_17719:
        /* <DEDUP_REMOVED lines=72> */
.L_x_17718:
        /* <DEDUP_REMOVED lines=49> */
.L_x_17720:
        /* <DEDUP_REMOVED lines=36> */
.L_x_17721:
        /* <DEDUP_REMOVED lines=16> */
.L_x_17717:
        /* <DEDUP_REMOVED lines=15> */
.L_x_17723:
        /* <DEDUP_REMOVED lines=27> */
.L_x_17722:
        /* <DEDUP_REMOVED lines=8> */
.L_x_17725:
        /* <DEDUP_REMOVED lines=27> */
.L_x_17724:
        /* <DEDUP_REMOVED lines=18> */
.L_x_17715:
[----:B------:R-:W-:Y:S05]  /*9240*/  BSYNC.RECONVERGENT B0 ;  /* 0x0000000000007941 */ /* 0x000fea0003800200 */
.L_x_17714:
        /* <DEDUP_REMOVED lines=12> */
.L_x_17728:
        /* <DEDUP_REMOVED lines=33> */
.L_x_17731:
        /* <DEDUP_REMOVED lines=71> */
.L_x_17730:
        /* <DEDUP_REMOVED lines=49> */
.L_x_17732:
        /* <DEDUP_REMOVED lines=36> */
.L_x_17733:
        /* <DEDUP_REMOVED lines=16> */
.L_x_17729:
        /* <DEDUP_REMOVED lines=15> */
.L_x_17735:
        /* <DEDUP_REMOVED lines=27> */
.L_x_17734:
[----:B------:R-:W-:Y:S05]  /*a280*/  @!P0 BRA `(.L_x_17736) ;  /* 0x0000000000788947 */ /* 0x000fea0003800000 */
[----:B------:R-:W-:Y:S01]  /*a290*/  BSSY.RECONVERGENT B1, `(.L_x_17736) ;  /* 0x000001d000017945 */ /* 0x000fe20003800200 */
[----:B------:R-:W-:Y:S01]  /*a2a0*/  MOV R17, UR12 ;  /* 0x0000000c00117c02 */ /* 0x000fe20008000f00 */
[----:B------:R-:W-:-:S07]  /*a2b0*/  IMAD.U32 R11, RZ, RZ, UR13 ;  /* 0x0000000dff0b7e24 */ /* 0x000fce000f8e00ff */
.L_x_17737:
        /* <DEDUP_REMOVED lines=27> */
.L_x_17736:
        /* <DEDUP_REMOVED lines=18> */
.L_x_17727:
[----:B------:R-:W-:Y:S05]  /*a590*/  BSYNC.RECONVERGENT B0 ;  /* 0x0000000000007941 */ /* 0x000fea0003800200 */
.L_x_17726:
        /* <DEDUP_REMOVED lines=16> */
.L_x_17740:
[----:B------:R-:W-:-:S13]  /*a6a0*/  ISETP.GE.AND P0, PT, R5, UR7, PT ;  /* 0x0000000705007c0c */ /* 0x000fda000bf06270 */
[----:B------:R-:W-:Y:S05]  /*a6b0*/  @P0 BRA `(.L_x_17742) ;  /* 0x0000000000300947 */ /* 0x000fea0003800000 */
[----:B0-----:R-:W0:Y:S01]  /*a6c0*/  LDC.64 R2, c[0x0][0x418] ;  /* 0x00010600ff027b82 */ /* 0x001e220000000a00 */
[C---:B------:R-:W-:Y:S01]  /*a6d0*/  IADD3 R7, PT, PT, R5.reuse, UR6, RZ ;  /* 0x0000000605077c10 */ /* 0x040fe2000fffe0ff */
[----:B------:R-:W-:-:S04]  /*a6e0*/  VIADD R5, R5, 0x80 ;  /* 0x0000008005057836 */ /* 0x000fc80000000000 */
[----:B0-----:R-:W-:-:S05]  /*a6f0*/  IMAD.WIDE.U32 R2, R7, 0x8, R2 ;  /* 0x0000000807027825 */ /* 0x001fca00078e0002 */
[----:B------:R0:W-:Y:S02]  /*a700*/  STG.E.64 desc[UR16][R2.64], RZ ;  /* 0x000000ff02007986 */ /* 0x0001e4000c101b10 */
.L_x_17741:
[----:B------:R-:W-:-:S13]  /*a710*/  ISETP.GE.AND P0, PT, R5, UR7, PT ;  /* 0x0000000705007c0c */ /* 0x000fda000bf06270 */
[----:B------:R-:W-:Y:S05]  /*a720*/  @P0 BRA `(.L_x_17743) ;  /* 0x0000000000300947 */ /* 0x000fea0003800000 */
[----:B0-----:R-:W0:Y:S01]  /*a730*/  LDC.64 R2, c[0x0][0x418] ;  /* 0x00010600ff027b82 */ /* 0x001e220000000a00 */
[C---:B------:R-:W-:Y:S02]  /*a740*/  VIADD R7, R5.reuse, UR6 ;  /* 0x0000000605077c36 */ /* 0x040fe40008000000 */
[----:B------:R-:W-:Y:S02]  /*a750*/  VIADD R5, R5, 0x80 ;  /* 0x0000008005057836 */ /* 0x000fe40000000000 */
[----:B0-----:R-:W-:-:S05]  /*a760*/  IMAD.WIDE.U32 R2, R7, 0x8, R2 ;  /* 0x0000000807027825 */ /* 0x001fca00078e0002 */
[----:B------:R0:W-:Y:S02]  /*a770*/  STG.E.64 desc[UR16][R2.64], RZ ;  /* 0x000000ff02007986 */ /* 0x0001e4000c101b10 */
.L_x_17742:
[----:B------:R-:W-:-:S13]  /*a780*/  ISETP.GE.AND P0, PT, R5, UR7, PT ;  /* 0x0000000705007c0c */ /* 0x000fda000bf06270 */
[----:B------:R-:W-:Y:S05]  /*a790*/  @P0 BRA `(.L_x_17744) ;  /* 0x0000000000340947 */ /* 0x000fea0003800000 */
[----:B0-----:R-:W0:Y:S01]  /*a7a0*/  LDC.64 R2, c[0x0][0x418] ;  /* 0x00010600ff027b82 */ /* 0x001e220000000a00 */
[C---:B------:R-:W-:Y:S01]  /*a7b0*/  IADD3 R7, PT, PT, R5.reuse, UR6, RZ ;  /* 0x0000000605077c10 */ /* 0x040fe2000fffe0ff */
[----:B------:R-:W-:-:S04]  /*a7c0*/  VIADD R5, R5, 0x80 ;  /* 0x0000008005057836 */ /* 0x000fc80000000000 */
[----:B0-----:R-:W-:-:S05]  /*a7d0*/  IMAD.WIDE.U32 R2, R7, 0x8, R2 ;  /* 0x0000000807027825 */ /* 0x001fca00078e0002 */
[----:B------:R0:W-:Y:S02]  /*a7e0*/  STG.E.64 desc[UR16][R2.64], RZ ;  /* 0x000000ff02007986 */ /* 0x0001e4000c101b10 */
.L_x_17743:
        /* <DEDUP_REMOVED lines=8> */
.L_x_17744:
[----:B------:R-:W-:Y:S05]  /*a870*/  BSYNC.RELIABLE B1 ;  /* 0x0000000000017941 */ /* 0x000fea0003800100 */
.L_x_17739:
[----:B------:R-:W-:-:S13]  /*a880*/  ISETP.GE.AND P0, PT, R5, UR7, PT ;  /* 0x0000000705007c0c */ /* 0x000fda000bf06270 */
[----:B0-----:R-:W0:Y:S01]  /*a890*/  @!P0 LDC.64 R2, c[0x0][0x418] ;  /* 0x00010600ff028b82 */ /* 0x001e220000000a00 */
[C---:B------:R-:W-:Y:S01]  /*a8a0*/  @!P0 IADD3 R7, PT, PT, R5.reuse, UR6, RZ ;  /* 0x0000000605078c10 */ /* 0x040fe2000fffe0ff */
[----:B------:R-:W-:-:S04]  /*a8b0*/  @!P0 VIADD R5, R5, 0x80 ;  /* 0x0000008005058836 */ /* 0x000fc80000000000 */
[----:B0-----:R-:W-:-:S05]  /*a8c0*/  @!P0 IMAD.WIDE.U32 R2, R7, 0x8, R2 ;  /* 0x0000000807028825 */ /* 0x001fca00078e0002 */
[----:B------:R0:W-:Y:S02]  /*a8d0*/  @!P0 STG.E.64 desc[UR16][R2.64], RZ ;  /* 0x000000ff02008986 */ /* 0x0001e4000c101b10 */
.L_x_17745:
[----:B------:R-:W-:Y:S05]  /*a8e0*/  BSYNC.RECONVERGENT B0 ;  /* 0x0000000000007941 */ /* 0x000fea0003800200 */
.L_x_17738:
        /* <DEDUP_REMOVED lines=8> */
.L_x_17641:
        /* <DEDUP_REMOVED lines=100> */
.L_x_17748:
        /* <DEDUP_REMOVED lines=72> */
.L_x_17747:
        /* <DEDUP_REMOVED lines=53> */
.L_x_17749:
        /* <DEDUP_REMOVED lines=34> */
.L_x_17750:
        /* <DEDUP_REMOVED lines=16> */
.L_x_17746:
        /* <DEDUP_REMOVED lines=16> */
.L_x_17752:
        /* <DEDUP_REMOVED lines=27> */
.L_x_17751:
[----:B------:R-:W-:Y:S05]  /*bd50*/  BRA.U !UP0, `(.L_x_17753) ;  /* 0x0000000108847547 */ /* 0x000fea000b800000 */
[----:B------:R-:W0:Y:S01]  /*bd60*/  LDCU.64 UR4, c[0x0][0x3f8] ;  /* 0x00007f00ff0477ac */ /* 0x000e220008000a00 */
[----:B------:R-:W-:Y:S01]  /*bd70*/  BSSY.RECONVERGENT B0, `(.L_x_17753) ;  /* 0x000001f000007945 */ /* 0x000fe20003800200 */
[----:B------:R-:W-:Y:S02]  /*bd80*/  IMAD.U32 R32, RZ, RZ, UR12 ;  /* 0x0000000cff207e24 */ /* 0x000fe4000f8e00ff */
[----:B------:R-:W-:Y:S02]  /*bd90*/  IMAD.U32 R31, RZ, RZ, UR13 ;  /* 0x0000000dff1f7e24 */ /* 0x000fe4000f8e00ff */
[----:B0-----:R-:W-:Y:S01]  /*bda0*/  IMAD.U32 R38, RZ, RZ, UR4 ;  /* 0x00000004ff267e24 */ /* 0x001fe2000f8e00ff */
[----:B------:R-:W-:-:S07]  /*bdb0*/  MOV R39, UR5 ;  /* 0x0000000500277c02 */ /* 0x000fce0008000f00 */
.L_x_17754:
        /* <DEDUP_REMOVED lines=27> */
.L_x_17753:
        /* <DEDUP_REMOVED lines=22> */
.L_x_17755:
        /* <DEDUP_REMOVED lines=34> */
.L_x_17758:
        /* <DEDUP_REMOVED lines=72> */
.L_x_17757:
        /* <DEDUP_REMOVED lines=53> */
.L_x_17759:
        /* <DEDUP_REMOVED lines=36> */
.L_x_17760:
        /* <DEDUP_REMOVED lines=18> */
.L_x_17756:
        /* <DEDUP_REMOVED lines=14> */
.L_x_17762:
        /* <DEDUP_REMOVED lines=27> */
.L_x_17761:
        /* <DEDUP_REMOVED lines=9> */
.L_x_17764:
        /* <DEDUP_REMOVED lines=27> */
.L_x_17763:
        /* <DEDUP_REMOVED lines=22> */
.L_x_17765:
        /* <DEDUP_REMOVED lines=34> */
.L_x_17768:
        /* <DEDUP_REMOVED lines=72> */
.L_x_17767:
        /* <DEDUP_REMOVED lines=57> */
.L_x_17769:
        /* <DEDUP_REMOVED lines=37> */
.L_x_17770:
        /* <DEDUP_REMOVED lines=19> */
.L_x_17766:
        /* <DEDUP_REMOVED lines=13> */
.L_x_17772:
        /* <DEDUP_REMOVED lines=27> */
.L_x_17771:
        /* <DEDUP_REMOVED lines=9> */
.L_x_17774:
        /* <DEDUP_REMOVED lines=27> */
.L_x_17773:
        /* <DEDUP_REMOVED lines=22> */
.L_x_17775:
        /* <DEDUP_REMOVED lines=35> */
.L_x_17778:
        /* <DEDUP_REMOVED lines=72> */
.L_x_17777:
        /* <DEDUP_REMOVED lines=56> */
.L_x_17779:
        /* <DEDUP_REMOVED lines=43> */
.L_x_17780:
        /* <DEDUP_REMOVED lines=22> */
.L_x_17776:
        /* <DEDUP_REMOVED lines=13> */
.L_x_17782:
        /* <DEDUP_REMOVED lines=27> */
.L_x_17781:
        /* <DEDUP_REMOVED lines=9> */
.L_x_17784:
        /* <DEDUP_REMOVED lines=27> */
.L_x_17783:
        /* <DEDUP_REMOVED lines=22> */
.L_x_17785:
        /* <DEDUP_REMOVED lines=34> */
.L_x_17788:
        /* <DEDUP_REMOVED lines=72> */
.L_x_17787:
        /* <DEDUP_REMOVED lines=50> */
.L_x_17789:
        /* <DEDUP_REMOVED lines=38> */
.L_x_17790:
        /* <DEDUP_REMOVED lines=16> */
.L_x_17786:
        /* <DEDUP_REMOVED lines=16> */
.L_x_17792:
        /* <DEDUP_REMOVED lines=27> */
.L_x_17791:
        /* <DEDUP_REMOVED lines=9> */
.L_x_17794:
        /* <DEDUP_REMOVED lines=27> */
.L_x_17793:
        /* <DEDUP_REMOVED lines=19> */
.L_x_17795:
        /* <DEDUP_REMOVED lines=34> */
.L_x_17798:
        /* <DEDUP_REMOVED lines=72> */
.L_x_17797:
        /* <DEDUP_REMOVED lines=50> */
.L_x_17799:
        /* <DEDUP_REMOVED lines=38> */
.L_x_17800:
        /* <DEDUP_REMOVED lines=16> */
.L_x_17796:
        /* <DEDUP_REMOVED lines=15> */
.L_x_17802:
        /* <DEDUP_REMOVED lines=27> */
.L_x_17801:
        /* <DEDUP_REMOVED lines=8> */
.L_x_17804:
        /* <DEDUP_REMOVED lines=27> */
.L_x_17803:
        /* <DEDUP_REMOVED lines=19> */
.L_x_17805:
        /* <DEDUP_REMOVED lines=34> */
.L_x_17808:
        /* <DEDUP_REMOVED lines=72> */
.L_x_17807:
        /* <DEDUP_REMOVED lines=50> */
.L_x_17809:
        /* <DEDUP_REMOVED lines=38> */
.L_x_17810:
        /* <DEDUP_REMOVED lines=16> */
.L_x_17806:
        /* <DEDUP_REMOVED lines=14> */
.L_x_17812:
        /* <DEDUP_REMOVED lines=27> */
.L_x_17811:
        /* <DEDUP_REMOVED lines=8> */
.L_x_17814:
        /* <DEDUP_REMOVED lines=27> */
.L_x_17813:
        /* <DEDUP_REMOVED lines=19> */
.L_x_17815:
        /* <DEDUP_REMOVED lines=33> */
.L_x_17818:
        /* <DEDUP_REMOVED lines=72> */
.L_x_17817:
        /* <DEDUP_REMOVED lines=50> */
.L_x_17819:
        /* <DEDUP_REMOVED lines=38> */
.L_x_17820:
        /* <DEDUP_REMOVED lines=16> */
.L_x_17816:
        /* <DEDUP_REMOVED lines=13> */
.L_x_17822:
        /* <DEDUP_REMOVED lines=27> */
.L_x_17821:
[----:B------:R-:W-:Y:S05]  /*14580*/  BRA.U !UP0, `(.L_x_17823) ;  /* 0x0000000108787547 */ /* 0x000fea000b800000 */
[----:B------:R-:W-:Y:S01]  /*14590*/  BSSY.RECONVERGENT B0, `(.L_x_17823) ;  /* 0x000001d000007945 */ /* 0x000fe20003800200 */
[----:B------:R-:W-:Y:S02]  /*145a0*/  IMAD.U32 R12, RZ, RZ, UR26 ;  /* 0x0000001aff0c7e24 */ /* 0x000fe4000f8e00ff */
[----:B------:R-:W-:-:S07]  /*145b0*/  IMAD.U32 R8, RZ, RZ, UR27 ;  /* 0x0000001bff087e24 */ /* 0x000fce000f8e00ff */
.L_x_17824:
        /* <DEDUP_REMOVED lines=27> */
.L_x_17823:
        /* <DEDUP_REMOVED lines=24> */
.L_x_17825:
        /* <DEDUP_REMOVED lines=9> */
.L_x_19101:


//--------------------- .text._ZN2at6native29vectorized_elementwise_kernelILi8EZZNS0_73_GLOBAL__N__c8866d80_35_SparseBinaryOpIntersectionKernel_cu_b2145a98_327142_sparse_binary_op_intersection_kernel_implINS2_18CUDAKernelLauncherENS2_36CUDAValueSelectionIntersectionKernelINS2_5MulOpEEElLl8EEEvRNS_6TensorERKS8_SB_RKSt6vectorIlSaIlEERKSt8optionalIS8_ESK_bbENKUlvE3_clEvEUllE_St5arrayIPcLm2EEEEviT0_T1_ --------------------------
	.section	.text._ZN2at6native29vectorized_elementwise_kernelILi8EZZNS0_73_GLOBAL__N__c8866d80_35_SparseBinaryOpIntersectionKernel_cu_b2145a98_327142_sparse_binary_op_intersection_kernel_implINS2_18CUDAKernelLauncherENS2_36CUDAValueSelectionIntersectionKernelINS2_5MulOpEEElLl8EEEvRNS_6TensorERKS8_SB_RKSt6vectorIlSaIlEERKSt8optionalIS8_ESK_bbENKUlvE3_clEvEUllE_St5arrayIPcLm2EEEEviT0_T1_,"ax",@progbits
	.align	128
        .global         _ZN2at6native29vectorized_elementwise_kernelILi8EZZNS0_73_GLOBAL__N__c8866d80_35_SparseBinaryOpIntersectionKernel_cu_b2145a98_327142_sparse_binary_op_intersection_kernel_implINS2_18CUDAKernelLauncherENS2_36CUDAValueSelectionIntersectionKernelINS2_5MulOpEEElLl8EEEvRNS_6TensorERKS8_SB_RKSt6vectorIlSaIlEERKSt8optionalIS8_ESK_bbENKUlvE3_clEvEUllE_St5arrayIPcLm2EEEEviT0_T1_
        .type           _ZN2at6native29vectorized_elementwise_kernelILi8EZZNS0_73_GLOBAL__N__c8866d80_35_SparseBinaryOpIntersectionKernel_cu_b2145a98_327142_sparse_binary_op_intersection_kernel_implINS2_18CUDAKernelLauncherENS2_36CUDAValueSelectionIntersectionKernelINS2_5MulOpEEElLl8EEEvRNS_6TensorERKS8_SB_RKSt6vectorIlSaIlEERKSt8optionalIS8_ESK_bbENKUlvE3_clEvEUllE_St5arrayIPcLm2EEEEviT0_T1_,@function
        .size           _ZN2at6native29vectorized_elementwise_kernelILi8EZZNS0_73_GLOBAL__N__c8866d80_35_SparseBinaryOpIntersectionKernel_cu_b2145a98_327142_sparse_binary_op_intersection_kernel_implINS2_18CUDAKernelLauncherENS2_36CUDAValueSelectionIntersectionKernelINS2_5MulOpEEElLl8EEEvRNS_6TensorERKS8_SB_RKSt6vectorIlSaIlEERKSt8optionalIS8_ESK_bbENKUlvE3_clEvEUllE_St5arrayIPcLm2EEEEviT0_T1_,(.L_x_19102 - _ZN2at6native29vectorized_elementwise_kernelILi8EZZNS0_73_GLOBAL__N__c8866d80_35_SparseBinaryOpIntersectionKernel_cu_b2145a98_327142_sparse_binary_op_intersection_kernel_implINS2_18CUDAKernelLauncherENS2_36CUDAValueSelectionIntersectionKernelINS2_5MulOpEEElLl8EEEvRNS_6TensorERKS8_SB_RKSt6vectorIlSaIlEERKSt8optionalIS8_ESK_bbENKUlvE3_clEvEUllE_St5arrayIPcLm2EEEEviT0_T1_)
        .other          _ZN2at6native29vectorized_elementwise_kernelILi8EZZNS0_73_GLOBAL__N__c8866d80_35_SparseBinaryOpIntersectionKernel_cu_b2145a98_327142_sparse_binary_op_intersection_kernel_implINS2_18CUDAKernelLauncherENS2_36CUDAValueSelectionIntersectionKernelINS2_5MulOpEEElLl8EEEvRNS_6TensorERKS8_SB_RKSt6vectorIlSaIlEERKSt8optionalIS8_ESK_bbENKUlvE3_clEvEUllE_St5arrayIPcLm2EEEEviT0_T1_,@"STO_CUDA_ENTRY STV_DEFAULT"
_ZN2at6native29vectorized_elementwise_kernelILi8EZZNS0_73_GLOBAL__N__c8866d80_35_SparseBinaryOpIntersectionKernel_cu_b2145a98_327142_sparse_binary_op_intersection_kernel_implINS2_18CUDAKernelLauncherENS2_36CUDAValueSelectionIntersectionKernelINS2_5MulOpEEElLl8EEEvRNS_6TensorERKS8_SB_RKSt6vectorIlSaIlEERKSt8optionalIS8_ESK_bbENKUlvE3_clEvEUllE_St5arrayIPcLm2EEEEviT0_T1_:
.text._ZN2at6native29vectorized_elementwise_kernelILi8EZZNS0_73_GLOBAL__N__c8866d80_35_SparseBinaryOpIntersectionKernel_cu_b2145a98_327142_sparse_binary_op_intersection_kernel_implINS2_18CUDAKernelLauncherENS2_36CUDAValueSelectionIntersectionKernelINS2_5MulOpEEElLl8EEEvRNS_6TensorERKS8_SB_RKSt6vectorIlSaIlEERKSt8optionalIS8_ESK_bbENKUlvE3_clEvEUllE_St5arrayIPcLm2EEEEviT0_T1_:
        /* <DEDUP_REMOVED lines=130> */
.L_x_17829:
        /* <DEDUP_REMOVED lines=33> */
.L_x_17832:
        /* <DEDUP_REMOVED lines=71> */
.L_x_17831:
        /* <DEDUP_REMOVED lines=56> */
.L_x_17833:
        /* <DEDUP_REMOVED lines=40> */
.L_x_17834:
        /* <DEDUP_REMOVED lines=21> */
.L_x_17830:
        /* <DEDUP_REMOVED lines=13> */
.L_x_17836:
        /* <DEDUP_REMOVED lines=27> */
.L_x_17835:
[----:B------:R-:W-:Y:S01]  /*1870*/  MOV R27, UR13 ;  /* 0x0000000d001b7c02 */ /* 0x000fe20008000f00 */
[----:B------:R-:W-:Y:S06]  /*1880*/  @!P0 BRA `(.L_x_17837) ;  /* 0x0000000000808947 */ /* 0x000fec0003800000 */
[----:B------:R-:W-:Y:S01]  /*1890*/  BSSY.RECONVERGENT B1, `(.L_x_17837) ;  /* 0x000001f000017945 */ /* 0x000fe20003800200 */
[----:B------:R-:W-:Y:S02]  /*18a0*/  IMAD.MOV.U32 R32, RZ, RZ, R26 ;  /* 0x000000ffff207224 */ /* 0x000fe400078e001a */
[----:B------:R-:W-:Y:S02]  /*18b0*/  IMAD.U32 R31, RZ, RZ, UR23 ;  /* 0x00000017ff1f7e24 */ /* 0x000fe4000f8e00ff */
[----:B------:R-:W-:Y:S02]  /*18c0*/  IMAD.U32 R30, RZ, RZ, UR12 ;  /* 0x0000000cff1e7e24 */ /* 0x000fe4000f8e00ff */
[----:B------:R-:W-:-:S07]  /*18d0*/  IMAD.U32 R26, RZ, RZ, UR13 ;  /* 0x0000000dff1a7e24 */ /* 0x000fce000f8e00ff */
.L_x_17838:
        /* <DEDUP_REMOVED lines=27> */
.L_x_17837:
        /* <DEDUP_REMOVED lines=18> */
.L_x_17828:
[----:B------:R-:W-:Y:S05]  /*1bb0*/  BSYNC.RECONVERGENT B0 ;  /* 0x0000000000007941 */ /* 0x000fea0003800200 */
.L_x_17827:
        /* <DEDUP_REMOVED lines=12> */
.L_x_17841:
        /* <DEDUP_REMOVED lines=33> */
.L_x_17844:
        /* <DEDUP_REMOVED lines=71> */
.L_x_17843:
        /* <DEDUP_REMOVED lines=55> */
.L_x_17845:
        /* <DEDUP_REMOVED lines=39> */
.L_x_17846:
        /* <DEDUP_REMOVED lines=20> */
.L_x_17842:
        /* <DEDUP_REMOVED lines=16> */
.L_x_17848:
        /* <DEDUP_REMOVED lines=27> */
.L_x_17847:
[----:B------:R-:W-:Y:S01]  /*2cd0*/  IMAD.U32 R27, RZ, RZ, UR13 ;  /* 0x0000000dff1b7e24 */ /* 0x000fe2000f8e00ff */
[----:B------:R-:W-:Y:S06]  /*2ce0*/  @!P0 BRA `(.L_x_17849) ;  /* 0x0000000000808947 */ /* 0x000fec0003800000 */
[----:B------:R-:W-:Y:S01]  /*2cf0*/  BSSY.RECONVERGENT B1, `(.L_x_17849) ;  /* 0x000001f000017945 */ /* 0x000fe20003800200 */
[----:B------:R-:W-:Y:S01]  /*2d00*/  IMAD.U32 R29, RZ, RZ, UR12 ;  /* 0x0000000cff1d7e24 */ /* 0x000fe2000f8e00ff */
[----:B------:R-:W-:Y:S01]  /*2d10*/  MOV R27, UR13 ;  /* 0x0000000d001b7c02 */ /* 0x000fe20008000f00 */
[----:B------:R-:W-:Y:S02]  /*2d20*/  IMAD.U32 R28, RZ, RZ, UR13 ;  /* 0x0000000dff1c7e24 */ /* 0x000fe4000f8e00ff */
[----:B------:R-:W-:-:S07]  /*2d30*/  IMAD.U32 R22, RZ, RZ, UR12 ;  /* 0x0000000cff167e24 */ /* 0x000fce000f8e00ff */
.L_x_17850:
        /* <DEDUP_REMOVED lines=27> */
.L_x_17849:
        /* <DEDUP_REMOVED lines=18> */
.L_x_17840:
[----:B0-----:R-:W-:Y:S05]  /*3010*/  BSYNC.RECONVERGENT B0 ;  /* 0x0000000000007941 */ /* 0x001fea0003800200 */
.L_x_17839:
        /* <DEDUP_REMOVED lines=13> */
.L_x_17853:
        /* <DEDUP_REMOVED lines=33> */
.L_x_17856:
        /* <DEDUP_REMOVED lines=71> */
.L_x_17855:
        /* <DEDUP_REMOVED lines=51> */
.L_x_17857:
        /* <DEDUP_REMOVED lines=33> */
.L_x_17858:
        /* <DEDUP_REMOVED lines=16> */
.L_x_17854:
        /* <DEDUP_REMOVED lines=15> */
.L_x_17860:
        /* <DEDUP_REMOVED lines=27> */
.L_x_17859:
        /* <DEDUP_REMOVED lines=8> */
.L_x_17862:
        /* <DEDUP_REMOVED lines=27> */
.L_x_17861:
        /* <DEDUP_REMOVED lines=18> */
.L_x_17852:
[----:B0-----:R-:W-:Y:S05]  /*43a0*/  BSYNC.RECONVERGENT B0 ;  /* 0x0000000000007941 */ /* 0x001fea0003800200 */
.L_x_17851:
        /* <DEDUP_REMOVED lines=12> */
.L_x_17865:
        /* <DEDUP_REMOVED lines=33> */
.L_x_17868:
        /* <DEDUP_REMOVED lines=71> */
.L_x_17867:
        /* <DEDUP_REMOVED lines=51> */
.L_x_17869:
        /* <DEDUP_REMOVED lines=33> */
.L_x_17870:
        /* <DEDUP_REMOVED lines=17> */
.L_x_17866:
        /* <DEDUP_REMOVED lines=15> */
.L_x_17872:
        /* <DEDUP_REMOVED lines=27> */
.L_x_17871:
        /* <DEDUP_REMOVED lines=8> */
.L_x_17874:
        /* <DEDUP_REMOVED lines=27> */
.L_x_17873:
        /* <DEDUP_REMOVED lines=18> */
.L_x_17864:
[----:B------:R-:W-:Y:S05]  /*5730*/  BSYNC.RECONVERGENT B0 ;  /* 0x0000000000007941 */ /* 0x000fea0003800200 */
.L_x_17863:
        /* <DEDUP_REMOVED lines=12> */
.L_x_17877:
        /* <DEDUP_REMOVED lines=34> */
.L_x_17880:
        /* <DEDUP_REMOVED lines=72> */
.L_x_17879:
        /* <DEDUP_REMOVED lines=49> */
.L_x_17881:
        /* <DEDUP_REMOVED lines=36> */
.L_x_17882:
        /* <DEDUP_REMOVED lines=16> */
.L_x_17878:
        /* <DEDUP_REMOVED lines=15> */
.L_x_17884:
        /* <DEDUP_REMOVED lines=27> */
.L_x_17883:
        /* <DEDUP_REMOVED lines=8> */
.L_x_17886:
        /* <DEDUP_REMOVED lines=27> */
.L_x_17885:
        /* <DEDUP_REMOVED lines=18> */
.L_x_17876:
[----:B------:R-:W-:Y:S05]  /*6ae0*/  BSYNC.RECONVERGENT B0 ;  /* 0x0000000000007941 */ /* 0x000fea0003800200 */
.L_x_17875:
        /* <DEDUP_REMOVED lines=12> */
.L_x_17889:
        /* <DEDUP_REMOVED lines=34> */
.L_x_17892:
        /* <DEDUP_REMOVED lines=72> */
.L_x_17891:
        /* <DEDUP_REMOVED lines=49> */
.L_x_17893:
        /* <DEDUP_REMOVED lines=36> */
.L_x_17894:
        /* <DEDUP_REMOVED lines=16> */
.L_x_17890:
        /* <DEDUP_REMOVED lines=15> */
.L_x_17896:
        /* <DEDUP_REMOVED lines=27> */
.L_x_17895:
        /* <DEDUP_REMOVED lines=8> */
.L_x_17898:
        /* <DEDUP_REMOVED lines=27> */
.L_x_17897:
        /* <DEDUP_REMOVED lines=18> */
.L_x_17888:
[----:B------:R-:W-:Y:S05]  /*7e90*/  BSYNC.RECONVERGENT B0 ;  /* 0x0000000000007941 */ /* 0x000fea0003800200 */
.L_x_17887:
        /* <DEDUP_REMOVED lines=12> */
.L_x_17901:
        /* <DEDUP_REMOVED lines=34> */
.L_x_17904:
        /* <DEDUP_REMOVED lines=72> */
.L_x_17903:
        /* <DEDUP_REMOVED lines=49> */
.L_x_17905:
        /* <DEDUP_REMOVED lines=36> */
.L_x_17906:
        /* <DEDUP_REMOVED lines=16> */
.L_x_17902:
        /* <DEDUP_REMOVED lines=15> */
.L_x_17908:
        /* <DEDUP_REMOVED lines=27> */
.L_x_17907:
        /* <DEDUP_REMOVED lines=8> */
.L_x_17910:
        /* <DEDUP_REMOVED lines=27> */
.L_x_17909:
        /* <DEDUP_REMOVED lines=18> */
.L_x_17900:
[----:B------:R-:W-:Y:S05]  /*9240*/  BSYNC.RECONVERGENT B0 ;  /* 0x0000000000007941 */ /* 0x000fea0003800200 */
.L_x_17899:
        /* <DEDUP_REMOVED lines=12> */
.L_x_17913:
        /* <DEDUP_REMOVED lines=33> */
.L_x_17916:
        /* <DEDUP_REMOVED lines=71> */
.L_x_17915:
        /* <DEDUP_REMOVED lines=49> */
.L_x_17917:
        /* <DEDUP_REMOVED lines=36> */
.L_x_17918:
        /* <DEDUP_REMOVED lines=16> */
.L_x_17914:
        /* <DEDUP_REMOVED lines=15> */
.L_x_17920:
        /* <DEDUP_REMOVED lines=27> */
.L_x_17919:
[----:B------:R-:W-:Y:S05]  /*a280*/  @!P0 BRA `(.L_x_17921) ;  /* 0x0000000000788947 */ /* 0x000fea0003800000 */
[----:B------:R-:W-:Y:S01]  /*a290*/  BSSY.RECONVERGENT B1, `(.L_x_17921) ;  /* 0x000001d000017945 */ /* 0x000fe20003800200 */
[----:B------:R-:W-:Y:S01]  /*a2a0*/  MOV R17, UR12 ;  /* 0x0000000c00117c02 */ /* 0x000fe20008000f00 */
[----:B------:R-:W-:-:S07]  /*a2b0*/  IMAD.U32 R11, RZ, RZ, UR13 ;  /* 0x0000000dff0b7e24 */ /* 0x000fce000f8e00ff */
.L_x_17922:
        /* <DEDUP_REMOVED lines=27> */
.L_x_17921:
        /* <DEDUP_REMOVED lines=18> */
.L_x_17912:
[----:B------:R-:W-:Y:S05]  /*a590*/  BSYNC.RECONVERGENT B0 ;  /* 0x0000000000007941 */ /* 0x000fea0003800200 */
.L_x_17911:
        /* <DEDUP_REMOVED lines=16> */
.L_x_17925:
[----:B------:R-:W-:-:S13]  /*a6a0*/  ISETP.GE.AND P0, PT, R5, UR7, PT ;  /* 0x0000000705007c0c */ /* 0x000fda000bf06270 */
[----:B------:R-:W-:Y:S05]  /*a6b0*/  @P0 BRA `(.L_x_17927) ;  /* 0x0000000000300947 */ /* 0x000fea0003800000 */
[----:B0-----:R-:W0:Y:S01]  /*a6c0*/  LDC.64 R2, c[0x0][0x418] ;  /* 0x00010600ff027b82 */ /* 0x001e220000000a00 */
[C---:B------:R-:W-:Y:S01]  /*a6d0*/  IADD3 R7, PT, PT, R5.reuse, UR6, RZ ;  /* 0x0000000605077c10 */ /* 0x040fe2000fffe0ff */
[----:B------:R-:W-:-:S04]  /*a6e0*/  VIADD R5, R5, 0x80 ;  /* 0x0000008005057836 */ /* 0x000fc80000000000 */
[----:B0-----:R-:W-:-:S05]  /*a6f0*/  IMAD.WIDE.U32 R2, R7, 0x8, R2 ;  /* 0x0000000807027825 */ /* 0x001fca00078e0002 */
[----:B------:R0:W-:Y:S02]  /*a700*/  STG.E.64 desc[UR16][R2.64], RZ ;  /* 0x000000ff02007986 */ /* 0x0001e4000c101b10 */
.L_x_17926:
[----:B------:R-:W-:-:S13]  /*a710*/  ISETP.GE.AND P0, PT, R5, UR7, PT ;  /* 0x0000000705007c0c */ /* 0x000fda000bf06270 */
[----:B------:R-:W-:Y:S05]  /*a720*/  @P0 BRA `(.L_x_17928) ;  /* 0x0000000000300947 */ /* 0x000fea0003800000 */
[----:B0-----:R-:W0:Y:S01]  /*a730*/  LDC.64 R2, c[0x0][0x418] ;  /* 0x00010600ff027b82 */ /* 0x001e220000000a00 */
[C---:B------:R-:W-:Y:S02]  /*a740*/  VIADD R7, R5.reuse, UR6 ;  /* 0x0000000605077c36 */ /* 0x040fe40008000000 */
[----:B------:R-:W-:Y:S02]  /*a750*/  VIADD R5, R5, 0x80 ;  /* 0x0000008005057836 */ /* 0x000fe40000000000 */
[----:B0-----:R-:W-:-:S05]  /*a760*/  IMAD.WIDE.U32 R2, R7, 0x8, R2 ;  /* 0x0000000807027825 */ /* 0x001fca00078e0002 */
[----:B------:R0:W-:Y:S02]  /*a770*/  STG.E.64 desc[UR16][R2.64], RZ ;  /* 0x000000ff02007986 */ /* 0x0001e4000c101b10 */
.L_x_17927:
[----:B------:R-:W-:-:S13]  /*a780*/  ISETP.GE.AND P0, PT, R5, UR7, PT ;  /* 0x0000000705007c0c */ /* 0x000fda000bf06270 */
[----:B------:R-:W-:Y:S05]  /*a790*/  @P0 BRA `(.L_x_17929) ;  /* 0x0000000000340947 */ /* 0x000fea0003800000 */
[----:B0-----:R-:W0:Y:S01]  /*a7a0*/  LDC.64 R2, c[0x0][0x418] ;  /* 0x00010600ff027b82 */ /* 0x001e220000000a00 */
[C---:B------:R-:W-:Y:S01]  /*a7b0*/  IADD3 R7, PT, PT, R5.reuse, UR6, RZ ;  /* 0x0000000605077c10 */ /* 0x040fe2000fffe0ff */
[----:B------:R-:W-:-:S04]  /*a7c0*/  VIADD R5, R5, 0x80 ;  /* 0x0000008005057836 */ /* 0x000fc80000000000 */
[----:B0-----:R-:W-:-:S05]  /*a7d0*/  IMAD.WIDE.U32 R2, R7, 0x8, R2 ;  /* 0x0000000807027825 */ /* 0x001fca00078e0002 */
[----:B------:R0:W-:Y:S02]  /*a7e0*/  STG.E.64 desc[UR16][R2.64], RZ ;  /* 0x000000ff02007986 */ /* 0x0001e4000c101b10 */
.L_x_17928:
        /* <DEDUP_REMOVED lines=8> */
.L_x_17929:
[----:B------:R-:W-:Y:S05]  /*a870*/  BSYNC.RELIABLE B1 ;  /* 0x0000000000017941 */ /* 0x000fea0003800100 */
.L_x_17924:
[----:B------:R-:W-:-:S13]  /*a880*/  ISETP.GE.AND P0, PT, R5, UR7, PT ;  /* 0x0000000705007c0c */ /* 0x000fda000bf06270 */
[----:B0-----:R-:W0:Y:S01]  /*a890*/  @!P0 LDC.64 R2, c[0x0][0x418] ;  /* 0x00010600ff028b82 */ /* 0x001e220000000a00 */
[C---:B------:R-:W-:Y:S01]  /*a8a0*/  @!P0 IADD3 R7, PT, PT, R5.reuse, UR6, RZ ;  /* 0x0000000605078c10 */ /* 0x040fe2000fffe0ff */
[----:B------:R-:W-:-:S04]  /*a8b0*/  @!P0 VIADD R5, R5, 0x80 ;  /* 0x0000008005058836 */ /* 0x000fc80000000000 */
[----:B0-----:R-:W-:-:S05]  /*a8c0*/  @!P0 IMAD.WIDE.U32 R2, R7, 0x8, R2 ;  /* 0x0000000807028825 */ /* 0x001fca00078e0002 */
[----:B------:R0:W-:Y:S02]  /*a8d0*/  @!P0 STG.E.64 desc[UR16][R2.64], RZ ;  /* 0x000000ff02008986 */ /* 0x0001e4000c101b10 */
.L_x_17930:
[----:B------:R-:W-:Y:S05]  /*a8e0*/  BSYNC.RECONVERGENT B0 ;  /* 0x0000000000007941 */ /* 0x000fea0003800200 */
.L_x_17923:
        /* <DEDUP_REMOVED lines=8> */
.L_x_17826:
        /* <DEDUP_REMOVED lines=100> */
.L_x_17933:
        /* <DEDUP_REMOVED lines=72> */
.L_x_17932:
        /* <DEDUP_REMOVED lines=53> */
.L_x_17934:
        /* <DEDUP_REMOVED lines=34> */
.L_x_17935:
        /* <DEDUP_REMOVED lines=16> */
.L_x_17931:
        /* <DEDUP_REMOVED lines=16> */
.L_x_17937:
        /* <DEDUP_REMOVED lines=27> */
.L_x_17936:
[----:B------:R-:W-:Y:S05]  /*bd50*/  BRA.U !UP0, `(.L_x_17938) ;  /* 0x0000000108847547 */ /* 0x000fea000b800000 */
[----:B------:R-:W0:Y:S01]  /*bd60*/  LDCU.64 UR4, c[0x0][0x3f8] ;  /* 0x00007f00ff0477ac */ /* 0x000e220008000a00 */
[----:B------:R-:W-:Y:S01]  /*bd70*/  BSSY.RECONVERGENT B0, `(.L_x_17938) ;  /* 0x000001f000007945 */ /* 0x000fe20003800200 */
[----:B------:R-:W-:Y:S02]  /*bd80*/  IMAD.U32 R32, RZ, RZ, UR12 ;  /* 0x0000000cff207e24 */ /* 0x000fe4000f8e00ff */
[----:B------:R-:W-:Y:S02]  /*bd90*/  IMAD.U32 R31, RZ, RZ, UR13 ;  /* 0x0000000dff1f7e24 */ /* 0x000fe4000f8e00ff */
[----:B0-----:R-:W-:Y:S01]  /*bda0*/  IMAD.U32 R38, RZ, RZ, UR4 ;  /* 0x00000004ff267e24 */ /* 0x001fe2000f8e00ff */
[----:B------:R-:W-:-:S07]  /*bdb0*/  MOV R39, UR5 ;  /* 0x0000000500277c02 */ /* 0x000fce0008000f00 */
.L_x_17939:
        /* <DEDUP_REMOVED lines=27> */
.L_x_17938:
        /* <DEDUP_REMOVED lines=22> */
.L_x_17940:
        /* <DEDUP_REMOVED lines=34> */
.L_x_17943:
        /* <DEDUP_REMOVED lines=72> */
.L_x_17942:
        /* <DEDUP_REMOVED lines=53> */
.L_x_17944:
        /* <DEDUP_REMOVED lines=36> */
.L_x_17945:
        /* <DEDUP_REMOVED lines=18> */
.L_x_17941:
        /* <DEDUP_REMOVED lines=14> */
.L_x_17947:
        /* <DEDUP_REMOVED lines=27> */
.L_x_17946:
        /* <DEDUP_REMOVED lines=9> */
.L_x_17949:
        /* <DEDUP_REMOVED lines=27> */
.L_x_17948:
        /* <DEDUP_REMOVED lines=22> */
.L_x_17950:
        /* <DEDUP_REMOVED lines=34> */
.L_x_17953:
        /* <DEDUP_REMOVED lines=72> */
.L_x_17952:
        /* <DEDUP_REMOVED lines=57> */
.L_x_17954:
        /* <DEDUP_REMOVED lines=37> */
.L_x_17955:
        /* <DEDUP_REMOVED lines=19> */
.L_x_17951:
        /* <DEDUP_REMOVED lines=13> */
.L_x_17957:
        /* <DEDUP_REMOVED lines=27> */
.L_x_17956:
        /* <DEDUP_REMOVED lines=9> */
.L_x_17959:
        /* <DEDUP_REMOVED lines=27> */
.L_x_17958:
        /* <DEDUP_REMOVED lines=22> */
.L_x_17960:
        /* <DEDUP_REMOVED lines=35> */
.L_x_17963:
        /* <DEDUP_REMOVED lines=72> */
.L_x_17962:
        /* <DEDUP_REMOVED lines=56> */
.L_x_17964:
        /* <DEDUP_REMOVED lines=43> */
.L_x_17965:
        /* <DEDUP_REMOVED lines=22> */
.L_x_17961:
        /* <DEDUP_REMOVED lines=13> */
.L_x_17967:
        /* <DEDUP_REMOVED lines=27> */
.L_x_17966:
        /* <DEDUP_REMOVED lines=9> */
.L_x_17969:
        /* <DEDUP_REMOVED lines=27> */
.L_x_17968:
        /* <DEDUP_REMOVED lines=22> */
.L_x_17970:
        /* <DEDUP_REMOVED lines=34> */
.L_x_17973:
        /* <DEDUP_REMOVED lines=72> */
.L_x_17972:
        /* <DEDUP_REMOVED lines=50> */
.L_x_17974:
        /* <DEDUP_REMOVED lines=38> */
.L_x_17975:
        /* <DEDUP_REMOVED lines=16> */
.L_x_17971:
        /* <DEDUP_REMOVED lines=16> */
.L_x_17977:
        /* <DEDUP_REMOVED lines=27> */
.L_x_17976:
        /* <DEDUP_REMOVED lines=9> */
.L_x_17979:
        /* <DEDUP_REMOVED lines=27> */
.L_x_17978:
        /* <DEDUP_REMOVED lines=19> */
.L_x_17980:
        /* <DEDUP_REMOVED lines=34> */
.L_x_17983:
        /* <DEDUP_REMOVED lines=72> */
.L_x_17982:
        /* <DEDUP_REMOVED lines=50> */
.L_x_17984:
        /* <DEDUP_REMOVED lines=38> */
.L_x_17985:
        /* <DEDUP_REMOVED lines=16> */
.L_x_17981:
        /* <DEDUP_REMOVED lines=15> */
.L_x_17987:
        /* <DEDUP_REMOVED lines=27> */
.L_x_17986:
        /* <DEDUP_REMOVED lines=8> */
.L_x_17989:
        /* <DEDUP_REMOVED lines=27> */
.L_x_17988:
        /* <DEDUP_REMOVED lines=19> */
.L_x_17990:
        /* <DEDUP_REMOVED lines=34> */
.L_x_17993:
        /* <DEDUP_REMOVED lines=72> */
.L_x_17992:
        /* <DEDUP_REMOVED lines=50> */
.L_x_17994:
        /* <DEDUP_REMOVED lines=38> */
.L_x_17995:
        /* <DEDUP_REMOVED lines=16> */
.L_x_17991:
        /* <DEDUP_REMOVED lines=14> */
.L_x_17997:
        /* <DEDUP_REMOVED lines=27> */
.L_x_17996:
        /* <DEDUP_REMOVED lines=8> */
.L_x_17999:
        /* <DEDUP_REMOVED lines=27> */
.L_x_17998:
        /* <DEDUP_REMOVED lines=19> */
.L_x_18000:
        /* <DEDUP_REMOVED lines=33> */
.L_x_18003:
        /* <DEDUP_REMOVED lines=72> */
.L_x_18002:
        /* <DEDUP_REMOVED lines=50> */
.L_x_18004:
        /* <DEDUP_REMOVED lines=38> */
.L_x_18005:
        /* <DEDUP_REMOVED lines=16> */
.L_x_18001:
        /* <DEDUP_REMOVED lines=13> */
.L_x_18007:
        /* <DEDUP_REMOVED lines=27> */
.L_x_18006:
[----:B------:R-:W-:Y:S05]  /*14580*/  BRA.U !UP0, `(.L_x_18008) ;  /* 0x0000000108787547 */ /* 0x000fea000b800000 */
[----:B------:R-:W-:Y:S01]  /*14590*/  BSSY.RECONVERGENT B0, `(.L_x_18008) ;  /* 0x000001d000007945 */ /* 0x000fe20003800200 */
[----:B------:R-:W-:Y:S02]  /*145a0*/  IMAD.U32 R12, RZ, RZ, UR26 ;  /* 0x0000001aff0c7e24 */ /* 0x000fe4000f8e00ff */
[----:B------:R-:W-:-:S07]  /*145b0*/  IMAD.U32 R8, RZ, RZ, UR27 ;  /* 0x0000001bff087e24 */ /* 0x000fce000f8e00ff */
.L_x_18009:
        /* <DEDUP_REMOVED lines=27> */
.L_x_18008:
        /* <DEDUP_REMOVED lines=24> */
.L_x_18010:
        /* <DEDUP_REMOVED lines=9> */
.L_x_19102:


//--------------------- .text._ZN2at6native18elementwise_kernelILi128ELi4EZNS0_15gpu_kernel_implIZZNS0_73_GLOBAL__N__c8866d80_35_SparseBinaryOpIntersectionKernel_cu_b2145a98_327142_sparse_binary_op_intersection_kernel_implINS3_18CUDAKernelLauncherENS3_36CUDAValueSelectionIntersectionKernelINS3_5MulOpEEElLl8EEEvRNS_6TensorERKS9_SC_RKSt6vectorIlSaIlEERKSt8optionalIS9_ESL_bbENKUlvE1_clEvEUllE_EEvRNS_18TensorIteratorBaseERKT_EUliE_EEviT1_ --------------------------
	.section	.text._ZN2at6native18elementwise_kernelILi128ELi4EZNS0_15gpu_kernel_implIZZNS0_73_GLOBAL__N__c8866d80_35_SparseBinaryOpIntersectionKernel_cu_b2145a98_327142_sparse_binary_op_intersection_kernel_implINS3_18CUDAKernelLauncherENS3_36CUDAValueSelectionIntersectionKernelINS3_5MulOpEEElLl8EEEvRNS_6TensorERKS9_SC_RKSt6vectorIlSaIlEERKSt8optionalIS9_ESL_bbENKUlvE1_clEvEUllE_EEvRNS_18TensorIteratorBaseERKT_EUliE_EEviT1_,"ax",@progbits
	.align	128
        .global         _ZN2at6native18elementwise_kernelILi128ELi4EZNS0_15gpu_kernel_implIZZNS0_73_GLOBAL__N__c8866d80_35_SparseBinaryOpIntersectionKernel_cu_b2145a98_327142_sparse_binary_op_intersection_kernel_implINS3_18CUDAKernelLauncherENS3_36CUDAValueSelectionIntersectionKernelINS3_5MulOpEEElLl8EEEvRNS_6TensorERKS9_SC_RKSt6vectorIlSaIlEERKSt8optionalIS9_ESL_bbENKUlvE1_clEvEUllE_EEvRNS_18TensorIteratorBaseERKT_EUliE_EEviT1_
        .type           _ZN2at6native18elementwise_kernelILi128ELi4EZNS0_15gpu_kernel_implIZZNS0_73_GLOBAL__N__c8866d80_35_SparseBinaryOpIntersectionKernel_cu_b2145a98_327142_sparse_binary_op_intersection_kernel_implINS3_18CUDAKernelLauncherENS3_36CUDAValueSelectionIntersectionKernelINS3_5MulOpEEElLl8EEEvRNS_6TensorERKS9_SC_RKSt6vectorIlSaIlEERKSt8optionalIS9_ESL_bbENKUlvE1_clEvEUllE_EEvRNS_18TensorIteratorBaseERKT_EUliE_EEviT1_,@function
        .size           _ZN2at6native18elementwise_kernelILi128ELi4EZNS0_15gpu_kernel_implIZZNS0_73_GLOBAL__N__c8866d80_35_SparseBinaryOpIntersectionKernel_cu_b2145a98_327142_sparse_binary_op_intersection_kernel_implINS3_18CUDAKernelLauncherENS3_36CUDAValueSelectionIntersectionKernelINS3_5MulOpEEElLl8EEEvRNS_6TensorERKS9_SC_RKSt6vectorIlSaIlEERKSt8optionalIS9_ESL_bbENKUlvE1_clEvEUllE_EEvRNS_18TensorIteratorBaseERKT_EUliE_EEviT1_,(.L_x_19103 - _ZN2at6native18elementwise_kernelILi128ELi4EZNS0_15gpu_kernel_implIZZNS0_73_GLOBAL__N__c8866d80_35_SparseBinaryOpIntersectionKernel_cu_b2145a98_327142_sparse_binary_op_intersection_kernel_implINS3_18CUDAKernelLauncherENS3_36CUDAValueSelectionIntersectionKernelINS3_5MulOpEEElLl8EEEvRNS_6TensorERKS9_SC_RKSt6vectorIlSaIlEERKSt8optionalIS9_ESL_bbENKUlvE1_clEvEUllE_EEvRNS_18TensorIteratorBaseERKT_EUliE_EEviT1_)
        .other          _ZN2at6native18elementwise_kernelILi128ELi4EZNS0_15gpu_kernel_implIZZNS0_73_GLOBAL__N__c8866d80_35_SparseBinaryOpIntersectionKernel_cu_b2145a98_327142_sparse_binary_op_intersection_kernel_implINS3_18CUDAKernelLauncherENS3_36CUDAValueSelectionIntersectionKernelINS3_5MulOpEEElLl8EEEvRNS_6TensorERKS9_SC_RKSt6vectorIlSaIlEERKSt8optionalIS9_ESL_bbENKUlvE1_clEvEUllE_EEvRNS_18TensorIteratorBaseERKT_EUliE_EEviT1_,@"STO_CUDA_ENTRY STV_DEFAULT"
_ZN2at6native18elementwise_kernelILi128ELi4EZNS0_15gpu_kernel_implIZZNS0_73_GLOBAL__N__c8866d80_35_SparseBinaryOpIntersectionKernel_cu_b2145a98_327142_sparse_binary_op_intersection_kernel_implINS3_18CUDAKernelLauncherENS3_36CUDAValueSelectionIntersectionKernelINS3_5MulOpEEElLl8EEEvRNS_6TensorERKS9_SC_RKSt6vectorIlSaIlEERKSt8optionalIS9_ESL_bbENKUlvE1_clEvEUllE_EEvRNS_18TensorIteratorBaseERKT_EUliE_EEviT1_:
.text._ZN2at6native18elementwise_kernelILi128ELi4EZNS0_15gpu_kernel_implIZZNS0_73_GLOBAL__N__c8866d80_35_SparseBinaryOpIntersectionKernel_cu_b2145a98_327142_sparse_binary_op_intersection_kernel_implINS3_18CUDAKernelLauncherENS3_36CUDAValueSelectionIntersectionKernelINS3_5MulOpEEElLl8EEEvRNS_6TensorERKS9_SC_RKSt6vectorIlSaIlEERKSt8optionalIS9_ESL_bbENKUlvE1_clEvEUllE_EEvRNS_18TensorIteratorBaseERKT_EUliE_EEviT1_:
        /* <DEDUP_REMOVED lines=324> */
.L_x_18013:
        /* <DEDUP_REMOVED lines=17> */
.L_x_18017:
[----:B------:R0:W5:Y:S01]  /*1550*/  LDG.E.U8 R4, desc[UR36][R6.64] ;  /* 0x0000002406047981 */ /* 0x000162000c1e1100 */
[----:B------:R-:W-:Y:S01]  /*1560*/  MOV R5, RZ ;  /* 0x000000ff00057202 */ /* 0x000fe20000000f00 */
[----:B------:R-:W-:Y:S06]  /*1570*/  BRA `(.L_x_18019) ;  /* 0x0000000c00447947 */ /* 0x000fec0003800000 */
.L_x_18016:
        /* <DEDUP_REMOVED lines=8> */
.L_x_18021:
[----:B------:R-:W2:Y:S02]  /*1600*/  LDG.E R4, desc[UR36][R6.64] ;  /* 0x0000002406047981 */ /* 0x000ea4000c1e1900 */
[----:B--2---:R-:W-:Y:S01]  /*1610*/  SHF.R.S32.HI R5, RZ, 0x1f, R4 ;  /* 0x0000001fff057819 */ /* 0x004fe20000011404 */
[----:B------:R-:W-:Y:S06]  /*1620*/  BRA `(.L_x_18019) ;  /* 0x0000000c00187947 */ /* 0x000fec0003800000 */
.L_x_18020:
[----:B------:R-:W2:Y:S02]  /*1630*/  LDG.E.S16 R4, desc[UR36][R6.64] ;  /* 0x0000002406047981 */ /* 0x000ea4000c1e1700 */
[----:B--2---:R-:W-:Y:S01]  /*1640*/  SHF.R.S32.HI R5, RZ, 0x1f, R4 ;  /* 0x0000001fff057819 */ /* 0x004fe20000011404 */
[----:B------:R-:W-:Y:S06]  /*1650*/  BRA `(.L_x_18019) ;  /* 0x0000000c000c7947 */ /* 0x000fec0003800000 */
.L_x_18015:
        /* <DEDUP_REMOVED lines=9> */
.L_x_18023:
[----:B------:R-:W2:Y:S02]  /*16f0*/  LDG.E.U16 R6, desc[UR36][R6.64] ;  /* 0x0000002406067981 */ /* 0x000ea4000c1e1500 */
[----:B--2---:R-:W-:-:S06]  /*1700*/  HADD2.F32 R4, -RZ, R6.H0_H0 ;  /* 0x20000006ff047230 */ /* 0x004fcc0000004100 */
[----:B------:R-:W0:Y:S01]  /*1710*/  F2I.S64.TRUNC R4, R4 ;  /* 0x0000000400047311 */ /* 0x000e22000020d900 */
[----:B------:R-:W-:Y:S05]  /*1720*/  BRA `(.L_x_18019) ;  /* 0x0000000800d87947 */ /* 0x000fea0003800000 */
.L_x_18022:
        /* <DEDUP_REMOVED lines=9> */
.L_x_18025:
[----:B------:R-:W2:Y:S02]  /*17c0*/  LDG.E.U16 R6, desc[UR36][R6.64] ;  /* 0x0000002406067981 */ /* 0x000ea4000c1e1500 */
[----:B--2---:R-:W-:-:S06]  /*17d0*/  HADD2.F32 R4, -RZ, R6.H0_H0 ;  /* 0x20000006ff047230 */ /* 0x004fcc0000004100 */
[----:B------:R-:W0:Y:S01]  /*17e0*/  F2I.S64.TRUNC R4, R4 ;  /* 0x0000000400047311 */ /* 0x000e22000020d900 */
[----:B------:R-:W-:Y:S05]  /*17f0*/  BRA `(.L_x_18019) ;  /* 0x0000000800a47947 */ /* 0x000fea0003800000 */
.L_x_18024:
[----:B------:R-:W2:Y:S02]  /*1800*/  LDG.E.64 R4, desc[UR36][R6.64] ;  /* 0x0000002406047981 */ /* 0x000ea4000c1e1b00 */
[----:B--2---:R-:W0:Y:S01]  /*1810*/  F2I.S64.F64.TRUNC R4, R4 ;  /* 0x0000000400047311 */ /* 0x004e22000030d900 */
[----:B------:R-:W-:Y:S05]  /*1820*/  BRA `(.L_x_18019) ;  /* 0x0000000800987947 */ /* 0x000fea0003800000 */
.L_x_18014:
        /* <DEDUP_REMOVED lines=13> */
.L_x_18028:
[----:B------:R-:W2:Y:S02]  /*1900*/  LDG.E.64 R4, desc[UR36][R6.64] ;  /* 0x0000002406047981 */ /* 0x000ea4000c1e1b00 */
[----:B--2---:R-:W0:Y:S01]  /*1910*/  F2I.S64.F64.TRUNC R4, R4 ;  /* 0x0000000400047311 */ /* 0x004e22000030d900 */
[----:B------:R-:W-:Y:S05]  /*1920*/  BRA `(.L_x_18019) ;  /* 0x0000000800587947 */ /* 0x000fea0003800000 */
.L_x_18027:
        /* <DEDUP_REMOVED lines=26> */
.L_x_18030:
        /* <DEDUP_REMOVED lines=14> */
.L_x_18029:
[----:B------:R-:W2:Y:S02]  /*1bb0*/  LDG.E.U16 R4, desc[UR36][R6.64] ;  /* 0x0000002406047981 */ /* 0x000ea4000c1e1500 */
[----:B--2---:R-:W-:-:S06]  /*1bc0*/  SHF.L.U32 R4, R4, 0x10, RZ ;  /* 0x0000001004047819 */ /* 0x004fcc00000006ff */
[----:B------:R-:W0:Y:S01]  /*1bd0*/  F2I.S64.TRUNC R4, R4 ;  /* 0x0000000400047311 */ /* 0x000e22000020d900 */
[----:B------:R-:W-:Y:S05]  /*1be0*/  BRA `(.L_x_18019) ;  /* 0x0000000400a87947 */ /* 0x000fea0003800000 */
.L_x_18026:
        /* <DEDUP_REMOVED lines=11> */
.L_x_18033:
        /* <DEDUP_REMOVED lines=21> */
.L_x_18037:
[----:B------:R-:W-:Y:S05]  /*1df0*/  BSYNC.RECONVERGENT B1 ;  /* 0x0000000000017941 */ /* 0x000fea0003800200 */
.L_x_18036:
[----:B------:R-:W-:Y:S02]  /*1e00*/  SHF.L.U32 R0, R0, 0x14, RZ ;  /* 0x0000001400007819 */ /* 0x000fe400000006ff */
[----:B------:R-:W-:-:S04]  /*1e10*/  LEA R3, R3, 0x3b800000, 0x17 ;  /* 0x3b80000003037811 */ /* 0x000fc800078eb8ff */
[----:B------:R-:W-:-:S07]  /*1e20*/  LOP3.LUT R4, R3, R0, R7, 0xfe, !PT ;  /* 0x0000000003047212 */ /* 0x000fce00078efe07 */
.L_x_18035:
[----:B------:R-:W-:Y:S05]  /*1e30*/  BSYNC.RECONVERGENT B0 ;  /* 0x0000000000007941 */ /* 0x000fea0003800200 */
.L_x_18034:
[----:B------:R-:W1:Y:S01]  /*1e40*/  F2I.S64.TRUNC R4, R4 ;  /* 0x0000000400047311 */ /* 0x000e62000020d900 */
[----:B------:R-:W-:Y:S05]  /*1e50*/  BRA `(.L_x_18019) ;  /* 0x00000004000c7947 */ /* 0x000fea0003800000 */
.L_x_18032:
        /* <DEDUP_REMOVED lines=21> */
.L_x_18041:
[----:B------:R-:W-:Y:S05]  /*1fb0*/  BSYNC.RECONVERGENT B1 ;  /* 0x0000000000017941 */ /* 0x000fea0003800200 */
.L_x_18040:
[----:B------:R-:W-:Y:S01]  /*1fc0*/  IMAD.SHL.U32 R0, R0, 0x200000, RZ ;  /* 0x0020000000007824 */ /* 0x000fe200078e00ff */
[----:B------:R-:W-:-:S04]  /*1fd0*/  LEA R3, R3, 0x37800000, 0x17 ;  /* 0x3780000003037811 */ /* 0x000fc800078eb8ff */
[----:B------:R-:W-:-:S07]  /*1fe0*/  LOP3.LUT R4, R3, R0, R7, 0xfe, !PT ;  /* 0x0000000003047212 */ /* 0x000fce00078efe07 */
.L_x_18039:
[----:B------:R-:W-:Y:S05]  /*1ff0*/  BSYNC.RECONVERGENT B0 ;  /* 0x0000000000007941 */ /* 0x000fea0003800200 */
.L_x_18038:
[----:B------:R-:W2:Y:S01]  /*2000*/  F2I.S64.TRUNC R4, R4 ;  /* 0x0000000400047311 */ /* 0x000ea2000020d900 */
[----:B------:R-:W-:Y:S05]  /*2010*/  BRA `(.L_x_18019) ;  /* 0x00000000009c7947 */ /* 0x000fea0003800000 */
.L_x_18031:
[----:B------:R-:W-:-:S09]  /*2020*/  UISETP.NE.AND UP0, UPT, UR4, 0x1c, UPT ;  /* 0x0000001c0400788c */ /* 0x000fd2000bf05270 */
[----:B------:R-:W-:Y:S05]  /*2030*/  BRA.U !UP0, `(.L_x_18042) ;  /* 0x00000001088c7547 */ /* 0x000fea000b800000 */
[----:B------:R-:W-:-:S09]  /*2040*/  UISETP.NE.AND UP0, UPT, UR4, 0x1d, UPT ;  /* 0x0000001d0400788c */ /* 0x000fd2000bf05270 */
[----:B------:R-:W-:Y:S05]  /*2050*/  BRA.U !UP0, `(.L_x_18043) ;  /* 0x00000001087c7547 */ /* 0x000fea000b800000 */
[----:B------:R-:W-:-:S09]  /*2060*/  UISETP.NE.AND UP0, UPT, UR4, 0x2c, UPT ;  /* 0x0000002c0400788c */ /* 0x000fd2000bf05270 */
[----:B------:R-:W-:Y:S05]  /*2070*/  BRA.U !UP0, `(.L_x_18044) ;  /* 0x0000000108487547 */ /* 0x000fea000b800000 */
.L_x_18018:
        /* <DEDUP_REMOVED lines=16> */
.L_x_18045:
[----:B------:R-:W-:Y:S01]  /*2180*/  CS2R R4, SRZ ;  /* 0x0000000000047805 */ /* 0x000fe2000001ff00 */
[----:B------:R-:W-:Y:S06]  /*2190*/  BRA `(.L_x_18019) ;  /* 0x00000000003c7947 */ /* 0x000fec0003800000 */
.L_x_18044:
        /* <DEDUP_REMOVED lines=8> */
.L_x_18047:
[----:B------:R-:W-:Y:S05]  /*2220*/  BSYNC.RECONVERGENT B0 ;  /* 0x0000000000007941 */ /* 0x000fea0003800200 */
.L_x_18046:
[----:B------:R-:W4:Y:S01]  /*2230*/  F2I.S64.TRUNC R4, R4 ;  /* 0x0000000400047311 */ /* 0x000f22000020d900 */
[----:B------:R-:W-:Y:S05]  /*2240*/  BRA `(.L_x_18019) ;  /* 0x0000000000107947 */ /* 0x000fea0003800000 */
.L_x_18043:
[----:B------:R0:W5:Y:S01]  /*2250*/  LDG.E.64 R4, desc[UR36][R6.64] ;  /* 0x0000002406047981 */ /* 0x000162000c1e1b00 */
[----:B------:R-:W-:Y:S05]  /*2260*/  BRA `(.L_x_18019) ;  /* 0x0000000000087947 */ /* 0x000fea0003800000 */
.L_x_18042:
[----:B------:R3:W5:Y:S01]  /*2270*/  LDG.E R4, desc[UR36][R6.64] ;  /* 0x0000002406047981 */ /* 0x000762000c1e1900 */
[----:B------:R-:W-:-:S07]  /*2280*/  HFMA2 R5, -RZ, RZ, 0, 0 ;  /* 0x00000000ff057431 */ /* 0x000fce00000001ff */
.L_x_18019:
        /* <DEDUP_REMOVED lines=33> */
.L_x_18050:
        /* <DEDUP_REMOVED lines=73> */
.L_x_18049:
        /* <DEDUP_REMOVED lines=50> */
.L_x_18051:
        /* <DEDUP_REMOVED lines=32> */
.L_x_18052:
        /* <DEDUP_REMOVED lines=16> */
.L_x_18048:
        /* <DEDUP_REMOVED lines=16> */
.L_x_18056:
[----:B------:R3:W-:Y:S01]  /*3050*/  STG.E.U8 desc[UR36][R2.64], R46 ;  /* 0x0000002e02007986 */ /* 0x0007e2000c101124 */
[----:B------:R-:W-:Y:S05]  /*3060*/  BRA `(.L_x_18058) ;  /* 0x0000000c00387947 */ /* 0x000fea0003800000 */
.L_x_18055:
        /* <DEDUP_REMOVED lines=8> */
.L_x_18060:
[----:B------:R3:W-:Y:S01]  /*30f0*/  STG.E desc[UR36][R2.64], R46 ;  /* 0x0000002e02007986 */ /* 0x0007e2000c101924 */
[----:B------:R-:W-:Y:S05]  /*3100*/  BRA `(.L_x_18058) ;  /* 0x0000000c00107947 */ /* 0x000fea0003800000 */
.L_x_18059:
[----:B------:R3:W-:Y:S01]  /*3110*/  STG.E.U16 desc[UR36][R2.64], R46 ;  /* 0x0000002e02007986 */ /* 0x0007e2000c101524 */
[----:B------:R-:W-:Y:S05]  /*3120*/  BRA `(.L_x_18058) ;  /* 0x0000000c00087947 */ /* 0x000fea0003800000 */
.L_x_18054:
        /* <DEDUP_REMOVED lines=9> */
.L_x_18062:
[----:B------:R-:W3:Y:S02]  /*31c0*/  I2F.S64 R0, R46 ;  /* 0x0000002e00007312 */ /* 0x000ee40000301400 */
[----:B---3--:R-:W-:-:S05]  /*31d0*/  F2FP.F16.F32.PACK_AB R0, RZ, R0 ;  /* 0x00000000ff00723e */ /* 0x008fca00000000ff */
[----:B------:R3:W-:Y:S01]  /*31e0*/  STG.E.U16 desc[UR36][R2.64], R0 ;  /* 0x0000000002007986 */ /* 0x0007e2000c101524 */
[----:B------:R-:W-:Y:S05]  /*31f0*/  BRA `(.L_x_18058) ;  /* 0x0000000800d47947 */ /* 0x000fea0003800000 */
.L_x_18061:
        /* <DEDUP_REMOVED lines=10> */
.L_x_18064:
[----:B------:R-:W1:Y:S02]  /*32a0*/  I2F.S64 R46, R46 ;  /* 0x0000002e002e7312 */ /* 0x000e640000301400 */
[----:B-12-45:R-:W-:-:S04]  /*32b0*/  F2FP.F16.F32.PACK_AB R5, RZ, R46 ;  /* 0x0000002eff05723e */ /* 0x036fc800000000ff */
[----:B------:R-:W-:-:S05]  /*32c0*/  PRMT R5, R5, 0x5410, RZ ;  /* 0x0000541005057816 */ /* 0x000fca00000000ff */
[----:B------:R1:W-:Y:S01]  /*32d0*/  STG.E desc[UR36][R2.64], R5 ;  /* 0x0000000502007986 */ /* 0x0003e2000c101924 */
[----:B------:R-:W-:Y:S05]  /*32e0*/  BRA `(.L_x_18058) ;  /* 0x0000000800987947 */ /* 0x000fea0003800000 */
.L_x_18063:
[----:B-12-45:R-:W1:Y:S02]  /*32f0*/  I2F.F64.S64 R4, R46 ;  /* 0x0000002e00047312 */ /* 0x036e640000301c00 */
[----:B-1----:R1:W-:Y:S01]  /*3300*/  STG.E.64 desc[UR36][R2.64], R4 ;  /* 0x0000000402007986 */ /* 0x0023e2000c101b24 */
[----:B------:R-:W-:Y:S05]  /*3310*/  BRA `(.L_x_18058) ;  /* 0x00000008008c7947 */ /* 0x000fea0003800000 */
.L_x_18053:
        /* <DEDUP_REMOVED lines=13> */
.L_x_18067:
[----:B-12-45:R-:W1:Y:S01]  /*33f0*/  I2F.F64.S64 R4, R46 ;  /* 0x0000002e00047312 */ /* 0x036e620000301c00 */
[----:B------:R-:W-:-:S05]  /*3400*/  CS2R R6, SRZ ;  /* 0x0000000000067805 */ /* 0x000fca000001ff00 */
[----:B-1----:R1:W-:Y:S01]  /*3410*/  STG.E.128 desc[UR36][R2.64], R4 ;  /* 0x0000000402007986 */ /* 0x0023e2000c101d24 */
[----:B------:R-:W-:Y:S05]  /*3420*/  BRA `(.L_x_18058) ;  /* 0x0000000800487947 */ /* 0x000fea0003800000 */
.L_x_18066:
        /* <DEDUP_REMOVED lines=19> */
.L_x_18071:
[----:B------:R-:W-:Y:S05]  /*3560*/  BSYNC.RECONVERGENT B0 ;  /* 0x0000000000007941 */ /* 0x000fea0003800200 */
.L_x_18070:
[----:B------:R-:W-:-:S05]  /*3570*/  LOP3.LUT R5, R0, 0x80, R5, 0xf8, !PT ;  /* 0x0000008000057812 */ /* 0x000fca00078ef805 */
[----:B------:R1:W-:Y:S01]  /*3580*/  STG.E.U8 desc[UR36][R2.64], R5 ;  /* 0x0000000502007986 */ /* 0x0003e2000c101124 */
[----:B------:R-:W-:Y:S05]  /*3590*/  BRA `(.L_x_18058) ;  /* 0x0000000400ec7947 */ /* 0x000fea0003800000 */
.L_x_18069:
        /* <DEDUP_REMOVED lines=15> */
.L_x_18073:
[----:B------:R-:W-:Y:S05]  /*3690*/  BSYNC.RECONVERGENT B0 ;  /* 0x0000000000007941 */ /* 0x000fea0003800200 */
.L_x_18072:
[----:B------:R-:W-:-:S05]  /*36a0*/  LOP3.LUT R5, R0, 0x80, R5, 0xf8, !PT ;  /* 0x0000008000057812 */ /* 0x000fca00078ef805 */
[----:B------:R1:W-:Y:S01]  /*36b0*/  STG.E.U8 desc[UR36][R2.64], R5 ;  /* 0x0000000502007986 */ /* 0x0003e2000c101124 */
[----:B------:R-:W-:Y:S05]  /*36c0*/  BRA `(.L_x_18058) ;  /* 0x0000000400a07947 */ /* 0x000fea0003800000 */
.L_x_18068:
[----:B------:R-:W3:Y:S02]  /*36d0*/  I2F.S64 R0, R46 ;  /* 0x0000002e00007312 */ /* 0x000ee40000301400 */
[----:B---3--:R-:W-:-:S05]  /*36e0*/  F2FP.BF16.F32.PACK_AB R0, RZ, R0 ;  /* 0x00000000ff00723e */ /* 0x008fca00000010ff */
[----:B------:R3:W-:Y:S01]  /*36f0*/  STG.E.U16 desc[UR36][R2.64], R0 ;  /* 0x0000000002007986 */ /* 0x0007e2000c101524 */
[----:B------:R-:W-:Y:S05]  /*3700*/  BRA `(.L_x_18058) ;  /* 0x0000000400907947 */ /* 0x000fea0003800000 */
.L_x_18065:
        /* <DEDUP_REMOVED lines=10> */
.L_x_18076:
        /* <DEDUP_REMOVED lines=13> */
.L_x_18079:
[----:B------:R-:W-:-:S04]  /*3880*/  SHF.R.U32.HI R0, RZ, 0x14, R5 ;  /* 0x00000014ff007819 */ /* 0x000fc80000011605 */
[----:B------:R-:W-:-:S04]  /*3890*/  LOP3.LUT R0, R0, 0x1, RZ, 0xc0, !PT ;  /* 0x0000000100007812 */ /* 0x000fc800078ec0ff */
[----:B------:R-:W-:-:S04]  /*38a0*/  IADD3 R0, PT, PT, R5, 0x487ffff, R0 ;  /* 0x0487ffff05007810 */ /* 0x000fc80007ffe000 */
[----:B------:R-:W-:-:S04]  /*38b0*/  SHF.R.U32.HI R0, RZ, 0x14, R0 ;  /* 0x00000014ff007819 */ /* 0x000fc80000011600 */
[----:B------:R-:W-:-:S07]  /*38c0*/  LOP3.LUT R4, R0, 0xff, RZ, 0xc0, !PT ;  /* 0x000000ff00047812 */ /* 0x000fce00078ec0ff */
.L_x_18080:
[----:B------:R-:W-:-:S04]  /*38d0*/  SHF.R.U32.HI R5, RZ, 0x18, R5 ;  /* 0x00000018ff057819 */ /* 0x000fc80000011605 */
[----:B------:R-:W-:-:S04]  /*38e0*/  LOP3.LUT R4, R4, 0x80, R5, 0xf8, !PT ;  /* 0x0000008004047812 */ /* 0x000fc800078ef805 */
[----:B------:R-:W-:-:S07]  /*38f0*/  PRMT R0, R4, 0x7610, R0 ;  /* 0x0000761004007816 */ /* 0x000fce0000000000 */
.L_x_18078:
[----:B------:R-:W-:Y:S05]  /*3900*/  BSYNC.RECONVERGENT B0 ;  /* 0x0000000000007941 */ /* 0x000fea0003800200 */
.L_x_18077:
[----:B------:R1:W-:Y:S01]  /*3910*/  STG.E.U8 desc[UR36][R2.64], R0 ;  /* 0x0000000002007986 */ /* 0x0003e2000c101124 */
[----:B------:R-:W-:Y:S05]  /*3920*/  BRA `(.L_x_18058) ;  /* 0x0000000400087947 */ /* 0x000fea0003800000 */
.L_x_18075:
        /* <DEDUP_REMOVED lines=13> */
.L_x_18083:
[----:B------:R-:W-:-:S04]  /*3a00*/  SHF.R.U32.HI R0, RZ, 0x15, R5 ;  /* 0x00000015ff007819 */ /* 0x000fc80000011605 */
[----:B------:R-:W-:-:S04]  /*3a10*/  LOP3.LUT R0, R0, 0x1, RZ, 0xc0, !PT ;  /* 0x0000000100007812 */ /* 0x000fc800078ec0ff */
[----:B------:R-:W-:-:S04]  /*3a20*/  IADD3 R0, PT, PT, R5, 0x88fffff, R0 ;  /* 0x088fffff05007810 */ /* 0x000fc80007ffe000 */
[----:B------:R-:W-:-:S04]  /*3a30*/  SHF.R.U32.HI R0, RZ, 0x15, R0 ;  /* 0x00000015ff007819 */ /* 0x000fc80000011600 */
[----:B------:R-:W-:-:S07]  /*3a40*/  LOP3.LUT R4, R0, 0xff, RZ, 0xc0, !PT ;  /* 0x000000ff00047812 */ /* 0x000fce00078ec0ff */
.L_x_18084:
[----:B------:R-:W-:-:S04]  /*3a50*/  SHF.R.U32.HI R5, RZ, 0x18, R5 ;  /* 0x00000018ff057819 */ /* 0x000fc80000011605 */
[----:B------:R-:W-:-:S04]  /*3a60*/  LOP3.LUT R4, R4, 0x80, R5, 0xf8, !PT ;  /* 0x0000008004047812 */ /* 0x000fc800078ef805 */
[----:B------:R-:W-:-:S07]  /*3a70*/  PRMT R0, R4, 0x7610, R0 ;  /* 0x0000761004007816 */ /* 0x000fce0000000000 */
.L_x_18082:
[----:B------:R-:W-:Y:S05]  /*3a80*/  BSYNC.RECONVERGENT B0 ;  /* 0x0000000000007941 */ /* 0x000fea0003800200 */
.L_x_18081:
[----:B------:R1:W-:Y:S01]  /*3a90*/  STG.E.U8 desc[UR36][R2.64], R0 ;  /* 0x0000000002007986 */ /* 0x0003e2000c101124 */
[----:B------:R-:W-:Y:S05]  /*3aa0*/  BRA `(.L_x_18058) ;  /* 0x0000000000a87947 */ /* 0x000fea0003800000 */
.L_x_18074:
[----:B------:R-:W-:-:S09]  /*3ab0*/  UISETP.NE.AND UP0, UPT, UR4, 0x1c, UPT ;  /* 0x0000001c0400788c */ /* 0x000fd2000bf05270 */
[----:B------:R-:W-:Y:S05]  /*3ac0*/  BRA.U !UP0, `(.L_x_18085) ;  /* 0x00000001089c7547 */ /* 0x000fea000b800000 */
[----:B------:R-:W-:-:S09]  /*3ad0*/  UISETP.NE.AND UP0, UPT, UR4, 0x1d, UPT ;  /* 0x0000001d0400788c */ /* 0x000fd2000bf05270 */
[----:B------:R-:W-:Y:S05]  /*3ae0*/  BRA.U !UP0, `(.L_x_18086) ;  /* 0x00000001088c7547 */ /* 0x000fea000b800000 */
[----:B------:R-:W-:-:S09]  /*3af0*/  UISETP.NE.AND UP0, UPT, UR4, 0x2c, UPT ;  /* 0x0000002c0400788c */ /* 0x000fd2000bf05270 */
[----:B------:R-:W-:Y:S05]  /*3b00*/  BRA.U !UP0, `(.L_x_18087) ;  /* 0x0000000108447547 */ /* 0x000fea000b800000 */
.L_x_18057:
        /* <DEDUP_REMOVED lines=16> */
.L_x_18088:
[----:B------:R-:W-:Y:S05]  /*3c10*/  BRA `(.L_x_18058) ;  /* 0x00000000004c7947 */ /* 0x000fea0003800000 */
.L_x_18087:
        /* <DEDUP_REMOVED lines=16> */
.L_x_18086:
[----:B------:R3:W-:Y:S01]  /*3d20*/  STG.E.64 desc[UR36][R2.64], R46 ;  /* 0x0000002e02007986 */ /* 0x0007e2000c101b24 */
[----:B------:R-:W-:Y:S05]  /*3d30*/  BRA `(.L_x_18058) ;  /* 0x0000000000047947 */ /* 0x000fea0003800000 */
.L_x_18085:
[----:B------:R3:W-:Y:S02]  /*3d40*/  STG.E desc[UR36][R2.64], R46 ;  /* 0x0000002e02007986 */ /* 0x0007e4000c101924 */
.L_x_18058:
[----:B------:R-:W-:-:S07]  /*3d50*/  IADD3 R17, PT, PT, R17, 0x80, RZ ;  /* 0x0000008011117810 */ /* 0x000fce0007ffe0ff */
.L_x_18012:
[----:B------:R-:W-:Y:S05]  /*3d60*/  BSYNC.RECONVERGENT B6 ;  /* 0x0000000000067941 */ /* 0x000fea0003800200 */
.L_x_18011:
        /* <DEDUP_REMOVED lines=307> */
.L_x_18091:
        /* <DEDUP_REMOVED lines=17> */
.L_x_18095:
[----:B--2-45:R0:W5:Y:S01]  /*51b0*/  LDG.E.U8 R4, desc[UR36][R6.64] ;  /* 0x0000002406047981 */ /* 0x034162000c1e1100 */
[----:B------:R-:W-:Y:S01]  /*51c0*/  MOV R5, RZ ;  /* 0x000000ff00057202 */ /* 0x000fe20000000f00 */
[----:B------:R-:W-:Y:S06]  /*51d0*/  BRA `(.L_x_18097) ;  /* 0x0000000c00447947 */ /* 0x000fec0003800000 */
.L_x_18094:
        /* <DEDUP_REMOVED lines=8> */
.L_x_18099:
[----:B--2-45:R-:W2:Y:S02]  /*5260*/  LDG.E R4, desc[UR36][R6.64] ;  /* 0x0000002406047981 */ /* 0x034ea4000c1e1900 */
[----:B--2---:R-:W-:Y:S01]  /*5270*/  SHF.R.S32.HI R5, RZ, 0x1f, R4 ;  /* 0x0000001fff057819 */ /* 0x004fe20000011404 */
[----:B------:R-:W-:Y:S06]  /*5280*/  BRA `(.L_x_18097) ;  /* 0x0000000c00187947 */ /* 0x000fec0003800000 */
.L_x_18098:
[----:B--2-45:R-:W2:Y:S02]  /*5290*/  LDG.E.S16 R4, desc[UR36][R6.64] ;  /* 0x0000002406047981 */ /* 0x034ea4000c1e1700 */
[----:B--2---:R-:W-:Y:S01]  /*52a0*/  SHF.R.S32.HI R5, RZ, 0x1f, R4 ;  /* 0x0000001fff057819 */ /* 0x004fe20000011404 */
[----:B------:R-:W-:Y:S06]  /*52b0*/  BRA `(.L_x_18097) ;  /* 0x0000000c000c7947 */ /* 0x000fec0003800000 */
.L_x_18093:
        /* <DEDUP_REMOVED lines=9> */
.L_x_18101:
[----:B------:R-:W2:Y:S02]  /*5350*/  LDG.E.U16 R6, desc[UR36][R6.64] ;  /* 0x0000002406067981 */ /* 0x000ea4000c1e1500 */
[----:B--2-45:R-:W-:-:S06]  /*5360*/  HADD2.F32 R4, -RZ, R6.H0_H0 ;  /* 0x20000006ff047230 */ /* 0x034fcc0000004100 */
[----:B------:R-:W0:Y:S01]  /*5370*/  F2I.S64.TRUNC R4, R4 ;  /* 0x0000000400047311 */ /* 0x000e22000020d900 */
[----:B------:R-:W-:Y:S05]  /*5380*/  BRA `(.L_x_18097) ;  /* 0x0000000800d87947 */ /* 0x000fea0003800000 */
.L_x_18100:
        /* <DEDUP_REMOVED lines=9> */
.L_x_18103:
[----:B------:R-:W2:Y:S02]  /*5420*/  LDG.E.U16 R6, desc[UR36][R6.64] ;  /* 0x0000002406067981 */ /* 0x000ea4000c1e1500 */
[----:B--2-45:R-:W-:-:S06]  /*5430*/  HADD2.F32 R4, -RZ, R6.H0_H0 ;  /* 0x20000006ff047230 */ /* 0x034fcc0000004100 */
[----:B------:R-:W2:Y:S01]  /*5440*/  F2I.S64.TRUNC R4, R4 ;  /* 0x0000000400047311 */ /* 0x000ea2000020d900 */
[----:B------:R-:W-:Y:S05]  /*5450*/  BRA `(.L_x_18097) ;  /* 0x0000000800a47947 */ /* 0x000fea0003800000 */
.L_x_18102:
[----:B--2-45:R-:W2:Y:S02]  /*5460*/  LDG.E.64 R4, desc[UR36][R6.64] ;  /* 0x0000002406047981 */ /* 0x034ea4000c1e1b00 */
[----:B--2---:R-:W4:Y:S01]  /*5470*/  F2I.S64.F64.TRUNC R4, R4 ;  /* 0x0000000400047311 */ /* 0x004f22000030d900 */
[----:B------:R-:W-:Y:S05]  /*5480*/  BRA `(.L_x_18097) ;  /* 0x0000000800987947 */ /* 0x000fea0003800000 */
.L_x_18092:
        /* <DEDUP_REMOVED lines=13> */
.L_x_18106:
[----:B--2-45:R-:W2:Y:S02]  /*5560*/  LDG.E.64 R4, desc[UR36][R6.64] ;  /* 0x0000002406047981 */ /* 0x034ea4000c1e1b00 */
[----:B--2---:R-:W0:Y:S01]  /*5570*/  F2I.S64.F64.TRUNC R4, R4 ;  /* 0x0000000400047311 */ /* 0x004e22000030d900 */
[----:B------:R-:W-:Y:S05]  /*5580*/  BRA `(.L_x_18097) ;  /* 0x0000000800587947 */ /* 0x000fea0003800000 */
.L_x_18105:
        /* <DEDUP_REMOVED lines=26> */
.L_x_18108:
        /* <DEDUP_REMOVED lines=14> */
.L_x_18107:
[----:B--2-45:R-:W2:Y:S02]  /*5810*/  LDG.E.U16 R4, desc[UR36][R6.64] ;  /* 0x0000002406047981 */ /* 0x034ea4000c1e1500 */
[----:B--2---:R-:W-:-:S06]  /*5820*/  IMAD.U32 R4, R4, 0x10000, RZ ;  /* 0x0001000004047824 */ /* 0x004fcc00078e00ff */
[----:B------:R-:W0:Y:S01]  /*5830*/  F2I.S64.TRUNC R4, R4 ;  /* 0x0000000400047311 */ /* 0x000e22000020d900 */
[----:B------:R-:W-:Y:S05]  /*5840*/  BRA `(.L_x_18097) ;  /* 0x0000000400a87947 */ /* 0x000fea0003800000 */
.L_x_18104:
        /* <DEDUP_REMOVED lines=11> */
.L_x_18111:
        /* <DEDUP_REMOVED lines=21> */
.L_x_18115:
[----:B------:R-:W-:Y:S05]  /*5a50*/  BSYNC.RECONVERGENT B1 ;  /* 0x0000000000017941 */ /* 0x000fea0003800200 */
.L_x_18114:
[----:B------:R-:W-:Y:S01]  /*5a60*/  IMAD.SHL.U32 R0, R0, 0x100000, RZ ;  /* 0x0010000000007824 */ /* 0x000fe200078e00ff */
[----:B------:R-:W-:-:S04]  /*5a70*/  LEA R3, R3, 0x3b800000, 0x17 ;  /* 0x3b80000003037811 */ /* 0x000fc800078eb8ff */
[----:B------:R-:W-:-:S07]  /*5a80*/  LOP3.LUT R4, R3, R0, R7, 0xfe, !PT ;  /* 0x0000000003047212 */ /* 0x000fce00078efe07 */
.L_x_18113:
[----:B------:R-:W-:Y:S05]  /*5a90*/  BSYNC.RECONVERGENT B0 ;  /* 0x0000000000007941 */ /* 0x000fea0003800200 */
.L_x_18112:
[----:B------:R-:W0:Y:S01]  /*5aa0*/  F2I.S64.TRUNC R4, R4 ;  /* 0x0000000400047311 */ /* 0x000e22000020d900 */
[----:B------:R-:W-:Y:S05]  /*5ab0*/  BRA `(.L_x_18097) ;  /* 0x00000004000c7947 */ /* 0x000fea0003800000 */
.L_x_18110:
        /* <DEDUP_REMOVED lines=21> */
.L_x_18119:
[----:B------:R-:W-:Y:S05]  /*5c10*/  BSYNC.RECONVERGENT B1 ;  /* 0x0000000000017941 */ /* 0x000fea0003800200 */
.L_x_18118:
[----:B------:R-:W-:Y:S02]  /*5c20*/  SHF.L.U32 R0, R0, 0x15, RZ ;  /* 0x0000001500007819 */ /* 0x000fe400000006ff */
[----:B------:R-:W-:-:S04]  /*5c30*/  LEA R3, R3, 0x37800000, 0x17 ;  /* 0x3780000003037811 */ /* 0x000fc800078eb8ff */
[----:B------:R-:W-:-:S07]  /*5c40*/  LOP3.LUT R4, R3, R0, R7, 0xfe, !PT ;  /* 0x0000000003047212 */ /* 0x000fce00078efe07 */
.L_x_18117:
[----:B------:R-:W-:Y:S05]  /*5c50*/  BSYNC.RECONVERGENT B0 ;  /* 0x0000000000007941 */ /* 0x000fea0003800200 */
.L_x_18116:
[----:B------:R-:W0:Y:S01]  /*5c60*/  F2I.S64.TRUNC R4, R4 ;  /* 0x0000000400047311 */ /* 0x000e22000020d900 */
[----:B------:R-:W-:Y:S05]  /*5c70*/  BRA `(.L_x_18097) ;  /* 0x00000000009c7947 */ /* 0x000fea0003800000 */
.L_x_18109:
        /* <DEDUP_REMOVED lines=14> */
.L_x_18123:
[----:B------:R-:W-:Y:S05]  /*5d60*/  BSYNC.RECONVERGENT B0 ;  /* 0x0000000000007941 */ /* 0x000fea0003800200 */
.L_x_18122:
[----:B------:R-:W0:Y:S01]  /*5d70*/  F2I.S64.TRUNC R4, R4 ;  /* 0x0000000400047311 */ /* 0x000e22000020d900 */
[----:B------:R-:W-:Y:S05]  /*5d80*/  BRA `(.L_x_18097) ;  /* 0x0000000000587947 */ /* 0x000fea0003800000 */
.L_x_18096:
        /* <DEDUP_REMOVED lines=16> */
.L_x_18124:
[----:B------:R-:W-:Y:S01]  /*5e90*/  CS2R R4, SRZ ;  /* 0x0000000000047805 */ /* 0x000fe2000001ff00 */
[----:B------:R-:W-:Y:S06]  /*5ea0*/  BRA `(.L_x_18097) ;  /* 0x0000000000107947 */ /* 0x000fec0003800000 */
.L_x_18121:
[----:B--2-45:R0:W5:Y:S01]  /*5eb0*/  LDG.E.64 R4, desc[UR36][R6.64] ;  /* 0x0000002406047981 */ /* 0x034162000c1e1b00 */
[----:B------:R-:W-:Y:S05]  /*5ec0*/  BRA `(.L_x_18097) ;  /* 0x0000000000087947 */ /* 0x000fea0003800000 */
.L_x_18120:
[----:B--2-45:R0:W5:Y:S01]  /*5ed0*/  LDG.E R4, desc[UR36][R6.64] ;  /* 0x0000002406047981 */ /* 0x034162000c1e1900 */
[----:B------:R-:W-:-:S07]  /*5ee0*/  IMAD.MOV.U32 R5, RZ, RZ, RZ ;  /* 0x000000ffff057224 */ /* 0x000fce00078e00ff */
.L_x_18097:
        /* <DEDUP_REMOVED lines=33> */
.L_x_18127:
        /* <DEDUP_REMOVED lines=73> */
.L_x_18126:
        /* <DEDUP_REMOVED lines=50> */
.L_x_18128:
        /* <DEDUP_REMOVED lines=32> */
.L_x_18129:
        /* <DEDUP_REMOVED lines=16> */
.L_x_18125:
        /* <DEDUP_REMOVED lines=16> */
.L_x_18133:
[----:B------:R0:W-:Y:S01]  /*6cb0*/  STG.E.U8 desc[UR36][R2.64], R46 ;  /* 0x0000002e02007986 */ /* 0x0001e2000c101124 */
[----:B------:R-:W-:Y:S05]  /*6cc0*/  BRA `(.L_x_18135) ;  /* 0x0000000c00347947 */ /* 0x000fea0003800000 */
.L_x_18132:
        /* <DEDUP_REMOVED lines=8> */
.L_x_18137:
[----:B------:R0:W-:Y:S01]  /*6d50*/  STG.E desc[UR36][R2.64], R46 ;  /* 0x0000002e02007986 */ /* 0x0001e2000c101924 */
[----:B------:R-:W-:Y:S05]  /*6d60*/  BRA `(.L_x_18135) ;  /* 0x0000000c000c7947 */ /* 0x000fea0003800000 */
.L_x_18136:
[----:B------:R0:W-:Y:S01]  /*6d70*/  STG.E.U16 desc[UR36][R2.64], R46 ;  /* 0x0000002e02007986 */ /* 0x0001e2000c101524 */
[----:B------:R-:W-:Y:S05]  /*6d80*/  BRA `(.L_x_18135) ;  /* 0x0000000c00047947 */ /* 0x000fea0003800000 */
.L_x_18131:
        /* <DEDUP_REMOVED lines=9> */
.L_x_18139:
[----:B------:R-:W0:Y:S02]  /*6e20*/  I2F.S64 R0, R46 ;  /* 0x0000002e00007312 */ /* 0x000e240000301400 */
[----:B0-----:R-:W-:-:S05]  /*6e30*/  F2FP.F16.F32.PACK_AB R0, RZ, R0 ;  /* 0x00000000ff00723e */ /* 0x001fca00000000ff */
[----:B------:R0:W-:Y:S01]  /*6e40*/  STG.E.U16 desc[UR36][R2.64], R0 ;  /* 0x0000000002007986 */ /* 0x0001e2000c101524 */
[----:B------:R-:W-:Y:S05]  /*6e50*/  BRA `(.L_x_18135) ;  /* 0x0000000800d07947 */ /* 0x000fea0003800000 */
.L_x_18138:
        /* <DEDUP_REMOVED lines=10> */
.L_x_18141:
[----:B------:R-:W1:Y:S02]  /*6f00*/  I2F.S64 R46, R46 ;  /* 0x0000002e002e7312 */ /* 0x000e640000301400 */
[----:B-12345:R-:W-:-:S04]  /*6f10*/  F2FP.F16.F32.PACK_AB R5, RZ, R46 ;  /* 0x0000002eff05723e */ /* 0x03efc800000000ff */
[----:B------:R-:W-:-:S05]  /*6f20*/  PRMT R5, R5, 0x5410, RZ ;  /* 0x0000541005057816 */ /* 0x000fca00000000ff */
[----:B------:R0:W-:Y:S01]  /*6f30*/  STG.E desc[UR36][R2.64], R5 ;  /* 0x0000000502007986 */ /* 0x0001e2000c101924 */
[----:B------:R-:W-:Y:S05]  /*6f40*/  BRA `(.L_x_18135) ;  /* 0x0000000800947947 */ /* 0x000fea0003800000 */
.L_x_18140:
[----:B-12345:R-:W0:Y:S02]  /*6f50*/  I2F.F64.S64 R4, R46 ;  /* 0x0000002e00047312 */ /* 0x03ee240000301c00 */
[----:B0-----:R0:W-:Y:S01]  /*6f60*/  STG.E.64 desc[UR36][R2.64], R4 ;  /* 0x0000000402007986 */ /* 0x0011e2000c101b24 */
[----:B------:R-:W-:Y:S05]  /*6f70*/  BRA `(.L_x_18135) ;  /* 0x0000000800887947 */ /* 0x000fea0003800000 */
.L_x_18130:
        /* <DEDUP_REMOVED lines=12> */
.L_x_18145:
        /* <DEDUP_REMOVED lines=18> */
.L_x_18148:
[----:B------:R-:W-:-:S04]  /*7160*/  SHF.R.U32.HI R5, RZ, 0x18, R5 ;  /* 0x00000018ff057819 */ /* 0x000fc80000011605 */
[----:B------:R-:W-:-:S07]  /*7170*/  LOP3.LUT R0, R0, 0x80, R5, 0xf8, !PT ;  /* 0x0000008000007812 */ /* 0x000fce00078ef805 */
.L_x_18147:
[----:B------:R-:W-:Y:S05]  /*7180*/  BSYNC.RECONVERGENT B0 ;  /* 0x0000000000007941 */ /* 0x000fea0003800200 */
.L_x_18146:
[----:B------:R0:W-:Y:S01]  /*7190*/  STG.E.U8 desc[UR36][R2.64], R0 ;  /* 0x0000000002007986 */ /* 0x0001e2000c101124 */
[----:B------:R-:W-:Y:S05]  /*71a0*/  BRA `(.L_x_18135) ;  /* 0x0000000400fc7947 */ /* 0x000fea0003800000 */
.L_x_18144:
        /* <DEDUP_REMOVED lines=18> */
.L_x_18151:
[----:B------:R-:W-:-:S04]  /*72d0*/  SHF.R.U32.HI R5, RZ, 0x18, R5 ;  /* 0x00000018ff057819 */ /* 0x000fc80000011605 */
[----:B------:R-:W-:-:S07]  /*72e0*/  LOP3.LUT R0, R0, 0x80, R5, 0xf8, !PT ;  /* 0x0000008000007812 */ /* 0x000fce00078ef805 */
.L_x_18150:
[----:B------:R-:W-:Y:S05]  /*72f0*/  BSYNC.RECONVERGENT B0 ;  /* 0x0000000000007941 */ /* 0x000fea0003800200 */
.L_x_18149:
[----:B------:R0:W-:Y:S01]  /*7300*/  STG.E.U8 desc[UR36][R2.64], R0 ;  /* 0x0000000002007986 */ /* 0x0001e2000c101124 */
[----:B------:R-:W-:Y:S05]  /*7310*/  BRA `(.L_x_18135) ;  /* 0x0000000400a07947 */ /* 0x000fea0003800000 */
.L_x_18143:
        /* <DEDUP_REMOVED lines=22> */
.L_x_18153:
[----:B------:R0:W-:Y:S01]  /*7480*/  STG.E.64 desc[UR36][R2.64], R46 ;  /* 0x0000002e02007986 */ /* 0x0001e2000c101b24 */
[----:B------:R-:W-:Y:S05]  /*7490*/  BRA `(.L_x_18135) ;  /* 0x0000000400407947 */ /* 0x000fea0003800000 */
.L_x_18152:
[----:B------:R0:W-:Y:S01]  /*74a0*/  STG.E desc[UR36][R2.64], R46 ;  /* 0x0000002e02007986 */ /* 0x0001e2000c101924 */
[----:B------:R-:W-:Y:S05]  /*74b0*/  BRA `(.L_x_18135) ;  /* 0x0000000400387947 */ /* 0x000fea0003800000 */
.L_x_18142:
        /* <DEDUP_REMOVED lines=11> */
.L_x_18155:
[----:B-12345:R-:W0:Y:S01]  /*7570*/  I2F.F64.S64 R4, R46 ;  /* 0x0000002e00047312 */ /* 0x03ee220000301c00 */
[----:B------:R-:W-:-:S05]  /*7580*/  CS2R R6, SRZ ;  /* 0x0000000000067805 */ /* 0x000fca000001ff00 */
[----:B0-----:R0:W-:Y:S01]  /*7590*/  STG.E.128 desc[UR36][R2.64], R4 ;  /* 0x0000000402007986 */ /* 0x0011e2000c101d24 */
[----:B------:R-:W-:Y:S05]  /*75a0*/  BRA `(.L_x_18135) ;  /* 0x0000000000fc7947 */ /* 0x000fea0003800000 */
.L_x_18154:
[----:B------:R-:W-:-:S09]  /*75b0*/  UISETP.NE.AND UP0, UPT, UR4, 0xf, UPT ;  /* 0x0000000f0400788c */ /* 0x000fd2000bf05270 */
[----:B------:R-:W-:Y:S05]  /*75c0*/  BRA.U !UP0, `(.L_x_18156) ;  /* 0x0000000108e87547 */ /* 0x000fea000b800000 */
[----:B------:R-:W-:-:S09]  /*75d0*/  UISETP.NE.AND UP0, UPT, UR4, 0x17, UPT ;  /* 0x000000170400788c */ /* 0x000fd2000bf05270 */
[----:B------:R-:W-:Y:S05]  /*75e0*/  BRA.U !UP0, `(.L_x_18157) ;  /* 0x0000000108907547 */ /* 0x000fea000b800000 */
[----:B------:R-:W-:-:S09]  /*75f0*/  UISETP.NE.AND UP0, UPT, UR4, 0x18, UPT ;  /* 0x000000180400788c */ /* 0x000fd2000bf05270 */
[----:B------:R-:W-:Y:S05]  /*7600*/  BRA.U !UP0, `(.L_x_18158) ;  /* 0x0000000108447547 */ /* 0x000fea000b800000 */
.L_x_18134:
        /* <DEDUP_REMOVED lines=16> */
.L_x_18159:
[----:B------:R-:W-:Y:S05]  /*7710*/  BRA `(.L_x_18135) ;  /* 0x0000000000a07947 */ /* 0x000fea0003800000 */
.L_x_18158:
        /* <DEDUP_REMOVED lines=13> */
.L_x_18161:
[----:B------:R-:W-:Y:S05]  /*77f0*/  BSYNC.RECONVERGENT B0 ;  /* 0x0000000000007941 */ /* 0x000fea0003800200 */
.L_x_18160:
[----:B------:R-:W-:-:S05]  /*7800*/  LOP3.LUT R5, R0, 0x80, R5, 0xf8, !PT ;  /* 0x0000008000057812 */ /* 0x000fca00078ef805 */
[----:B------:R0:W-:Y:S01]  /*7810*/  STG.E.U8 desc[UR36][R2.64], R5 ;  /* 0x0000000502007986 */ /* 0x0001e2000c101124 */
[----:B------:R-:W-:Y:S05]  /*7820*/  BRA `(.L_x_18135) ;  /* 0x00000000005c7947 */ /* 0x000fea0003800000 */
.L_x_18157:
        /* <DEDUP_REMOVED lines=12> */
.L_x_18163:
[----:B------:R-:W-:Y:S01]  /*78f0*/  IMAD.MOV.U32 R0, RZ, RZ, 0x7f ;  /* 0x0000007fff007424 */ /* 0x000fe200078e00ff */
[----:B------:R-:W-:-:S04]  /*7900*/  ISETP.GT.U32.AND P0, PT, R4, 0x7f800000, PT ;  /* 0x7f8000000400780c */ /* 0x000fc80003f04070 */
[----:B------:R-:W-:-:S09]  /*7910*/  SEL R0, R0, 0x7c, P0 ;  /* 0x0000007c00007807 */ /* 0x000fd20000000000 */
.L_x_18164:
[----:B------:R-:W-:Y:S05]  /*7920*/  BSYNC.RECONVERGENT B0 ;  /* 0x0000000000007941 */ /* 0x000fea0003800200 */
.L_x_18162:
[----:B------:R-:W-:-:S04]  /*7930*/  SHF.R.U32.HI R5, RZ, 0x18, R5 ;  /* 0x00000018ff057819 */ /* 0x000fc80000011605 */
[----:B------:R-:W-:-:S05]  /*7940*/  LOP3.LUT R5, R0, 0x80, R5, 0xf8, !PT ;  /* 0x0000008000057812 */ /* 0x000fca00078ef805 */
[----:B------:R0:W-:Y:S01]  /*7950*/  STG.E.U8 desc[UR36][R2.64], R5 ;  /* 0x0000000502007986 */ /* 0x0001e2000c101124 */
[----:B------:R-:W-:Y:S05]  /*7960*/  BRA `(.L_x_18135) ;  /* 0x00000000000c7947 */ /* 0x000fea0003800000 */
.L_x_18156:
[----:B------:R-:W0:Y:S02]  /*7970*/  I2F.S64 R0, R46 ;  /* 0x0000002e00007312 */ /* 0x000e240000301400 */
[----:B0-----:R-:W-:-:S05]  /*7980*/  F2FP.BF16.F32.PACK_AB R0, RZ, R0 ;  /* 0x00000000ff00723e */ /* 0x001fca00000010ff */
[----:B------:R0:W-:Y:S02]  /*7990*/  STG.E.U16 desc[UR36][R2.64], R0 ;  /* 0x0000000002007986 */ /* 0x0001e4000c101524 */
.L_x_18135:
[----:B------:R-:W-:-:S07]  /*79a0*/  IADD3 R17, PT, PT, R17, 0x80, RZ ;  /* 0x0000008011117810 */ /* 0x000fce0007ffe0ff */
.L_x_18090:
[----:B------:R-:W-:Y:S05]  /*79b0*/  BSYNC.RECONVERGENT B6 ;  /* 0x0000000000067941 */ /* 0x000fea0003800200 */
.L_x_18089:
        /* <DEDUP_REMOVED lines=307> */
.L_x_18167:
        /* <DEDUP_REMOVED lines=17> */
.L_x_18171:
[----:B--2-45:R0:W5:Y:S01]  /*8e00*/  LDG.E.U8 R4, desc[UR36][R6.64] ;  /* 0x0000002406047981 */ /* 0x034162000c1e1100 */
[----:B------:R-:W-:Y:S01]  /*8e10*/  MOV R5, RZ ;  /* 0x000000ff00057202 */ /* 0x000fe20000000f00 */
[----:B------:R-:W-:Y:S06]  /*8e20*/  BRA `(.L_x_18173) ;  /* 0x0000000c00447947 */ /* 0x000fec0003800000 */
.L_x_18170:
        /* <DEDUP_REMOVED lines=8> */
.L_x_18175:
[----:B--2-45:R-:W2:Y:S02]  /*8eb0*/  LDG.E R4, desc[UR36][R6.64] ;  /* 0x0000002406047981 */ /* 0x034ea4000c1e1900 */
[----:B--2---:R-:W-:Y:S01]  /*8ec0*/  SHF.R.S32.HI R5, RZ, 0x1f, R4 ;  /* 0x0000001fff057819 */ /* 0x004fe20000011404 */
[----:B------:R-:W-:Y:S06]  /*8ed0*/  BRA `(.L_x_18173) ;  /* 0x0000000c00187947 */ /* 0x000fec0003800000 */
.L_x_18174:
[----:B--2-45:R-:W2:Y:S02]  /*8ee0*/  LDG.E.S16 R4, desc[UR36][R6.64] ;  /* 0x0000002406047981 */ /* 0x034ea4000c1e1700 */
[----:B--2---:R-:W-:Y:S01]  /*8ef0*/  SHF.R.S32.HI R5, RZ, 0x1f, R4 ;  /* 0x0000001fff057819 */ /* 0x004fe20000011404 */
[----:B------:R-:W-:Y:S06]  /*8f00*/  BRA `(.L_x_18173) ;  /* 0x0000000c000c7947 */ /* 0x000fec0003800000 */
.L_x_18169:
        /* <DEDUP_REMOVED lines=9> */
.L_x_18177:
[----:B------:R-:W2:Y:S02]  /*8fa0*/  LDG.E.U16 R6, desc[UR36][R6.64] ;  /* 0x0000002406067981 */ /* 0x000ea4000c1e1500 */
[----:B--2-45:R-:W-:-:S06]  /*8fb0*/  HADD2.F32 R4, -RZ, R6.H0_H0 ;  /* 0x20000006ff047230 */ /* 0x034fcc0000004100 */
[----:B------:R-:W2:Y:S01]  /*8fc0*/  F2I.S64.TRUNC R4, R4 ;  /* 0x0000000400047311 */ /* 0x000ea2000020d900 */
[----:B------:R-:W-:Y:S05]  /*8fd0*/  BRA `(.L_x_18173) ;  /* 0x0000000800d87947 */ /* 0x000fea0003800000 */
.L_x_18176:
        /* <DEDUP_REMOVED lines=9> */
.L_x_18179:
[----:B------:R-:W2:Y:S02]  /*9070*/  LDG.E.U16 R6, desc[UR36][R6.64] ;  /* 0x0000002406067981 */ /* 0x000ea4000c1e1500 */
[----:B--2-45:R-:W-:-:S06]  /*9080*/  HADD2.F32 R4, -RZ, R6.H0_H0 ;  /* 0x20000006ff047230 */ /* 0x034fcc0000004100 */
[----:B------:R-:W4:Y:S01]  /*9090*/  F2I.S64.TRUNC R4, R4 ;  /* 0x0000000400047311 */ /* 0x000f22000020d900 */
[----:B------:R-:W-:Y:S05]  /*90a0*/  BRA `(.L_x_18173) ;  /* 0x0000000800a47947 */ /* 0x000fea0003800000 */
.L_x_18178:
[----:B--2-45:R-:W2:Y:S02]  /*90b0*/  LDG.E.64 R4, desc[UR36][R6.64] ;  /* 0x0000002406047981 */ /* 0x034ea4000c1e1b00 */
[----:B--2---:R-:W0:Y:S01]  /*90c0*/  F2I.S64.F64.TRUNC R4, R4 ;  /* 0x0000000400047311 */ /* 0x004e22000030d900 */
[----:B------:R-:W-:Y:S05]  /*90d0*/  BRA `(.L_x_18173) ;  /* 0x0000000800987947 */ /* 0x000fea0003800000 */
.L_x_18168:
        /* <DEDUP_REMOVED lines=13> */
.L_x_18182:
[----:B--2-45:R-:W2:Y:S02]  /*91b0*/  LDG.E.64 R4, desc[UR36][R6.64] ;  /* 0x0000002406047981 */ /* 0x034ea4000c1e1b00 */
[----:B--2---:R-:W0:Y:S01]  /*91c0*/  F2I.S64.F64.TRUNC R4, R4 ;  /* 0x0000000400047311 */ /* 0x004e22000030d900 */
[----:B------:R-:W-:Y:S05]  /*91d0*/  BRA `(.L_x_18173) ;  /* 0x0000000800587947 */ /* 0x000fea0003800000 */
.L_x_18181:
        /* <DEDUP_REMOVED lines=26> */
.L_x_18184:
        /* <DEDUP_REMOVED lines=14> */
.L_x_18183:
[----:B--2-45:R-:W2:Y:S02]  /*9460*/  LDG.E.U16 R4, desc[UR36][R6.64] ;  /* 0x0000002406047981 */ /* 0x034ea4000c1e1500 */
[----:B--2---:R-:W-:-:S06]  /*9470*/  SHF.L.U32 R4, R4, 0x10, RZ ;  /* 0x0000001004047819 */ /* 0x004fcc00000006ff */
[----:B------:R-:W0:Y:S01]  /*9480*/  F2I.S64.TRUNC R4, R4 ;  /* 0x0000000400047311 */ /* 0x000e22000020d900 */
[----:B------:R-:W-:Y:S05]  /*9490*/  BRA `(.L_x_18173) ;  /* 0x0000000400a87947 */ /* 0x000fea0003800000 */
.L_x_18180:
        /* <DEDUP_REMOVED lines=11> */
.L_x_18187:
        /* <DEDUP_REMOVED lines=21> */
.L_x_18191:
[----:B------:R-:W-:Y:S05]  /*96a0*/  BSYNC.RECONVERGENT B1 ;  /* 0x0000000000017941 */ /* 0x000fea0003800200 */
.L_x_18190:
[----:B------:R-:W-:Y:S02]  /*96b0*/  SHF.L.U32 R0, R0, 0x14, RZ ;  /* 0x0000001400007819 */ /* 0x000fe400000006ff */
[----:B------:R-:W-:-:S04]  /*96c0*/  LEA R3, R3, 0x3b800000, 0x17 ;  /* 0x3b80000003037811 */ /* 0x000fc800078eb8ff */
[----:B------:R-:W-:-:S07]  /*96d0*/  LOP3.LUT R4, R3, R0, R7, 0xfe, !PT ;  /* 0x0000000003047212 */ /* 0x000fce00078efe07 */
.L_x_18189:
[----:B------:R-:W-:Y:S05]  /*96e0*/  BSYNC.RECONVERGENT B0 ;  /* 0x0000000000007941 */ /* 0x000fea0003800200 */
.L_x_18188:
[----:B------:R-:W0:Y:S01]  /*96f0*/  F2I.S64.TRUNC R4, R4 ;  /* 0x0000000400047311 */ /* 0x000e22000020d900 */
[----:B------:R-:W-:Y:S05]  /*9700*/  BRA `(.L_x_18173) ;  /* 0x00000004000c7947 */ /* 0x000fea0003800000 */
.L_x_18186:
        /* <DEDUP_REMOVED lines=21> */
.L_x_18195:
[----:B------:R-:W-:Y:S05]  /*9860*/  BSYNC.RECONVERGENT B1 ;  /* 0x0000000000017941 */ /* 0x000fea0003800200 */
.L_x_18194:
[----:B------:R-:W-:Y:S01]  /*9870*/  IMAD.SHL.U32 R0, R0, 0x200000, RZ ;  /* 0x0020000000007824 */ /* 0x000fe200078e00ff */
[----:B------:R-:W-:-:S04]  /*9880*/  LEA R3, R3, 0x37800000, 0x17 ;  /* 0x3780000003037811 */ /* 0x000fc800078eb8ff */
[----:B------:R-:W-:-:S07]  /*9890*/  LOP3.LUT R4, R3, R0, R7, 0xfe, !PT ;  /* 0x0000000003047212 */ /* 0x000fce00078efe07 */
.L_x_18193:
[----:B------:R-:W-:Y:S05]  /*98a0*/  BSYNC.RECONVERGENT B0 ;  /* 0x0000000000007941 */ /* 0x000fea0003800200 */
.L_x_18192:
[----:B------:R-:W0:Y:S01]  /*98b0*/  F2I.S64.TRUNC R4, R4 ;  /* 0x0000000400047311 */ /* 0x000e22000020d900 */
[----:B------:R-:W-:Y:S05]  /*98c0*/  BRA `(.L_x_18173) ;  /* 0x00000000009c7947 */ /* 0x000fea0003800000 */
.L_x_18185:
        /* <DEDUP_REMOVED lines=14> */
.L_x_18199:
[----:B------:R-:W-:Y:S05]  /*99b0*/  BSYNC.RECONVERGENT B0 ;  /* 0x0000000000007941 */ /* 0x000fea0003800200 */
.L_x_18198:
[----:B------:R-:W0:Y:S01]  /*99c0*/  F2I.S64.TRUNC R4, R4 ;  /* 0x0000000400047311 */ /* 0x000e22000020d900 */
[----:B------:R-:W-:Y:S05]  /*99d0*/  BRA `(.L_x_18173) ;  /* 0x0000000000587947 */ /* 0x000fea0003800000 */
.L_x_18172:
        /* <DEDUP_REMOVED lines=16> */
.L_x_18200:
[----:B------:R-:W-:Y:S01]  /*9ae0*/  CS2R R4, SRZ ;  /* 0x0000000000047805 */ /* 0x000fe2000001ff00 */
[----:B------:R-:W-:Y:S06]  /*9af0*/  BRA `(.L_x_18173) ;  /* 0x0000000000107947 */ /* 0x000fec0003800000 */
.L_x_18197:
[----:B--2-45:R0:W5:Y:S01]  /*9b00*/  LDG.E.64 R4, desc[UR36][R6.64] ;  /* 0x0000002406047981 */ /* 0x034162000c1e1b00 */
[----:B------:R-:W-:Y:S05]  /*9b10*/  BRA `(.L_x_18173) ;  /* 0x0000000000087947 */ /* 0x000fea0003800000 */
.L_x_18196:
[----:B--2-45:R0:W5:Y:S01]  /*9b20*/  LDG.E R4, desc[UR36][R6.64] ;  /* 0x0000002406047981 */ /* 0x034162000c1e1900 */
[----:B------:R-:W-:-:S07]  /*9b30*/  MOV R5, RZ ;  /* 0x000000ff00057202 */ /* 0x000fce0000000f00 */
.L_x_18173:
        /* <DEDUP_REMOVED lines=33> */
.L_x_18203:
        /* <DEDUP_REMOVED lines=73> */
.L_x_18202:
        /* <DEDUP_REMOVED lines=50> */
.L_x_18204:
        /* <DEDUP_REMOVED lines=32> */
.L_x_18205:
        /* <DEDUP_REMOVED lines=16> */
.L_x_18201:
        /* <DEDUP_REMOVED lines=16> */
.L_x_18209:
[----:B------:R1:W-:Y:S01]  /*a900*/  STG.E.U8 desc[UR36][R2.64], R46 ;  /* 0x0000002e02007986 */ /* 0x0003e2000c101124 */
[----:B------:R-:W-:Y:S05]  /*a910*/  BRA `(.L_x_18211) ;  /* 0x0000000c00347947 */ /* 0x000fea0003800000 */
.L_x_18208:
        /* <DEDUP_REMOVED lines=8> */
.L_x_18213:
[----:B------:R1:W-:Y:S01]  /*a9a0*/  STG.E desc[UR36][R2.64], R46 ;  /* 0x0000002e02007986 */ /* 0x0003e2000c101924 */
[----:B------:R-:W-:Y:S05]  /*a9b0*/  BRA `(.L_x_18211) ;  /* 0x0000000c000c7947 */ /* 0x000fea0003800000 */
.L_x_18212:
[----:B------:R1:W-:Y:S01]  /*a9c0*/  STG.E.U16 desc[UR36][R2.64], R46 ;  /* 0x0000002e02007986 */ /* 0x0003e2000c101524 */
[----:B------:R-:W-:Y:S05]  /*a9d0*/  BRA `(.L_x_18211) ;  /* 0x0000000c00047947 */ /* 0x000fea0003800000 */
.L_x_18207:
        /* <DEDUP_REMOVED lines=9> */
.L_x_18215:
[----:B------:R-:W1:Y:S02]  /*aa70*/  I2F.S64 R0, R46 ;  /* 0x0000002e00007312 */ /* 0x000e640000301400 */
[----:B-1----:R-:W-:-:S05]  /*aa80*/  F2FP.F16.F32.PACK_AB R0, RZ, R0 ;  /* 0x00000000ff00723e */ /* 0x002fca00000000ff */
[----:B------:R1:W-:Y:S01]  /*aa90*/  STG.E.U16 desc[UR36][R2.64], R0 ;  /* 0x0000000002007986 */ /* 0x0003e2000c101524 */
[----:B------:R-:W-:Y:S05]  /*aaa0*/  BRA `(.L_x_18211) ;  /* 0x0000000800d07947 */ /* 0x000fea0003800000 */
.L_x_18214:
        /* <DEDUP_REMOVED lines=10> */
.L_x_18217:
[----:B------:R-:W2:Y:S02]  /*ab50*/  I2F.S64 R46, R46 ;  /* 0x0000002e002e7312 */ /* 0x000ea40000301400 */
[----:B--2345:R-:W-:-:S04]  /*ab60*/  F2FP.F16.F32.PACK_AB R5, RZ, R46 ;  /* 0x0000002eff05723e */ /* 0x03cfc800000000ff */
[----:B------:R-:W-:-:S05]  /*ab70*/  PRMT R5, R5, 0x5410, RZ ;  /* 0x0000541005057816 */ /* 0x000fca00000000ff */
[----:B------:R1:W-:Y:S01]  /*ab80*/  STG.E desc[UR36][R2.64], R5 ;  /* 0x0000000502007986 */ /* 0x0003e2000c101924 */
[----:B------:R-:W-:Y:S05]  /*ab90*/  BRA `(.L_x_18211) ;  /* 0x0000000800947947 */ /* 0x000fea0003800000 */
.L_x_18216:
[----:B--2345:R-:W1:Y:S02]  /*aba0*/  I2F.F64.S64 R4, R46 ;  /* 0x0000002e00047312 */ /* 0x03ce640000301c00 */
[----:B-1----:R1:W-:Y:S01]  /*abb0*/  STG.E.64 desc[UR36][R2.64], R4 ;  /* 0x0000000402007986 */ /* 0x0023e2000c101b24 */
[----:B------:R-:W-:Y:S05]  /*abc0*/  BRA `(.L_x_18211) ;  /* 0x0000000800887947 */ /* 0x000fea0003800000 */
.L_x_18206:
        /* <DEDUP_REMOVED lines=12> */
.L_x_18221:
        /* <DEDUP_REMOVED lines=18> */
.L_x_18224:
[----:B------:R-:W-:-:S04]  /*adb0*/  SHF.R.U32.HI R5, RZ, 0x18, R5 ;  /* 0x00000018ff057819 */ /* 0x000fc80000011605 */
[----:B------:R-:W-:-:S07]  /*adc0*/  LOP3.LUT R0, R0, 0x80, R5, 0xf8, !PT ;  /* 0x0000008000007812 */ /* 0x000fce00078ef805 */
.L_x_18223:
[----:B------:R-:W-:Y:S05]  /*add0*/  BSYNC.RECONVERGENT B0 ;  /* 0x0000000000007941 */ /* 0x000fea0003800200 */
.L_x_18222:
[----:B------:R1:W-:Y:S01]  /*ade0*/  STG.E.U8 desc[UR36][R2.64], R0 ;  /* 0x0000000002007986 */ /* 0x0003e2000c101124 */
[----:B------:R-:W-:Y:S05]  /*adf0*/  BRA `(.L_x_18211) ;  /* 0x0000000400fc7947 */ /* 0x000fea0003800000 */
.L_x_18220:
        /* <DEDUP_REMOVED lines=18> */
.L_x_18227:
[----:B------:R-:W-:-:S04]  /*af20*/  SHF.R.U32.HI R5, RZ, 0x18, R5 ;  /* 0x00000018ff057819 */ /* 0x000fc80000011605 */
[----:B------:R-:W-:-:S07]  /*af30*/  LOP3.LUT R0, R0, 0x80, R5, 0xf8, !PT ;  /* 0x0000008000007812 */ /* 0x000fce00078ef805 */
.L_x_18226:
[----:B------:R-:W-:Y:S05]  /*af40*/  BSYNC.RECONVERGENT B0 ;  /* 0x0000000000007941 */ /* 0x000fea0003800200 */
.L_x_18225:
[----:B------:R1:W-:Y:S01]  /*af50*/  STG.E.U8 desc[UR36][R2.64], R0 ;  /* 0x0000000002007986 */ /* 0x0003e2000c101124 */
[----:B------:R-:W-:Y:S05]  /*af60*/  BRA `(.L_x_18211) ;  /* 0x0000000400a07947 */ /* 0x000fea0003800000 */
.L_x_18219:
        /* <DEDUP_REMOVED lines=22> */
.L_x_18229:
[----:B------:R1:W-:Y:S01]  /*b0d0*/  STG.E.64 desc[UR36][R2.64], R46 ;  /* 0x0000002e02007986 */ /* 0x0003e2000c101b24 */
[----:B------:R-:W-:Y:S05]  /*b0e0*/  BRA `(.L_x_18211) ;  /* 0x0000000400407947 */ /* 0x000fea0003800000 */
.L_x_18228:
[----:B------:R1:W-:Y:S01]  /*b0f0*/  STG.E desc[UR36][R2.64], R46 ;  /* 0x0000002e02007986 */ /* 0x0003e2000c101924 */
[----:B------:R-:W-:Y:S05]  /*b100*/  BRA `(.L_x_18211) ;  /* 0x0000000400387947 */ /* 0x000fea0003800000 */
.L_x_18218:
        /* <DEDUP_REMOVED lines=11> */
.L_x_18231:
[----:B--2345:R-:W1:Y:S01]  /*b1c0*/  I2F.F64.S64 R4, R46 ;  /* 0x0000002e00047312 */ /* 0x03ce620000301c00 */
[----:B------:R-:W-:-:S05]  /*b1d0*/  CS2R R6, SRZ ;  /* 0x0000000000067805 */ /* 0x000fca000001ff00 */
[----:B-1----:R1:W-:Y:S01]  /*b1e0*/  STG.E.128 desc[UR36][R2.64], R4 ;  /* 0x0000000402007986 */ /* 0x0023e2000c101d24 */
[----:B------:R-:W-:Y:S05]  /*b1f0*/  BRA `(.L_x_18211) ;  /* 0x0000000000fc7947 */ /* 0x000fea0003800000 */
.L_x_18230:
[----:B------:R-:W-:-:S09]  /*b200*/  UISETP.NE.AND UP0, UPT, UR4, 0xf, UPT ;  /* 0x0000000f0400788c */ /* 0x000fd2000bf05270 */
[----:B------:R-:W-:Y:S05]  /*b210*/  BRA.U !UP0, `(.L_x_18232) ;  /* 0x0000000108e87547 */ /* 0x000fea000b800000 */
[----:B------:R-:W-:-:S09]  /*b220*/  UISETP.NE.AND UP0, UPT, UR4, 0x17, UPT ;  /* 0x000000170400788c */ /* 0x000fd2000bf05270 */
[----:B------:R-:W-:Y:S05]  /*b230*/  BRA.U !UP0, `(.L_x_18233) ;  /* 0x0000000108907547 */ /* 0x000fea000b800000 */
[----:B------:R-:W-:-:S09]  /*b240*/  UISETP.NE.AND UP0, UPT, UR4, 0x18, UPT ;  /* 0x000000180400788c */ /* 0x000fd2000bf05270 */
[----:B------:R-:W-:Y:S05]  /*b250*/  BRA.U !UP0, `(.L_x_18234) ;  /* 0x0000000108447547 */ /* 0x000fea000b800000 */
.L_x_18210:
        /* <DEDUP_REMOVED lines=16> */
.L_x_18235:
[----:B------:R-:W-:Y:S05]  /*b360*/  BRA `(.L_x_18211) ;  /* 0x0000000000a07947 */ /* 0x000fea0003800000 */
.L_x_18234:
        /* <DEDUP_REMOVED lines=13> */
.L_x_18237:
[----:B------:R-:W-:Y:S05]  /*b440*/  BSYNC.RECONVERGENT B0 ;  /* 0x0000000000007941 */ /* 0x000fea0003800200 */
.L_x_18236:
[----:B------:R-:W-:-:S05]  /*b450*/  LOP3.LUT R5, R0, 0x80, R5, 0xf8, !PT ;  /* 0x0000008000057812 */ /* 0x000fca00078ef805 */
[----:B------:R4:W-:Y:S01]  /*b460*/  STG.E.U8 desc[UR36][R2.64], R5 ;  /* 0x0000000502007986 */ /* 0x0009e2000c101124 */
[----:B------:R-:W-:Y:S05]  /*b470*/  BRA `(.L_x_18211) ;  /* 0x00000000005c7947 */ /* 0x000fea0003800000 */
.L_x_18233:
        /* <DEDUP_REMOVED lines=12> */
.L_x_18239:
[----:B------:R-:W-:Y:S01]  /*b540*/  HFMA2 R0, -RZ, RZ, 0, 7.569789886474609375e-06 ;  /* 0x0000007fff007431 */ /* 0x000fe200000001ff */
[----:B------:R-:W-:-:S04]  /*b550*/  ISETP.GT.U32.AND P0, PT, R4, 0x7f800000, PT ;  /* 0x7f8000000400780c */ /* 0x000fc80003f04070 */
[----:B------:R-:W-:-:S09]  /*b560*/  SEL R0, R0, 0x7c, P0 ;  /* 0x0000007c00007807 */ /* 0x000fd20000000000 */
.L_x_18240:
[----:B------:R-:W-:Y:S05]  /*b570*/  BSYNC.RECONVERGENT B0 ;  /* 0x0000000000007941 */ /* 0x000fea0003800200 */
.L_x_18238:
[----:B------:R-:W-:-:S04]  /*b580*/  SHF.R.U32.HI R5, RZ, 0x18, R5 ;  /* 0x00000018ff057819 */ /* 0x000fc80000011605 */
[----:B------:R-:W-:-:S05]  /*b590*/  LOP3.LUT R5, R0, 0x80, R5, 0xf8, !PT ;  /* 0x0000008000057812 */ /* 0x000fca00078ef805 */
[----:B------:R3:W-:Y:S01]  /*b5a0*/  STG.E.U8 desc[UR36][R2.64], R5 ;  /* 0x0000000502007986 */ /* 0x0007e2000c101124 */
[----:B------:R-:W-:Y:S05]  /*b5b0*/  BRA `(.L_x_18211) ;  /* 0x00000000000c7947 */ /* 0x000fea0003800000 */
.L_x_18232:
[----:B------:R-:W1:Y:S02]  /*b5c0*/  I2F.S64 R0, R46 ;  /* 0x0000002e00007312 */ /* 0x000e640000301400 */
[----:B-1----:R-:W-:-:S05]  /*b5d0*/  F2FP.BF16.F32.PACK_AB R0, RZ, R0 ;  /* 0x00000000ff00723e */ /* 0x002fca00000010ff */
[----:B------:R1:W-:Y:S02]  /*b5e0*/  STG.E.U16 desc[UR36][R2.64], R0 ;  /* 0x0000000002007986 */ /* 0x0003e4000c101524 */
.L_x_18211:
[----:B------:R-:W-:-:S07]  /*b5f0*/  VIADD R17, R17, 0x80 ;  /* 0x0000008011117836 */ /* 0x000fce0000000000 */
.L_x_18166:
[----:B------:R-:W-:Y:S05]  /*b600*/  BSYNC.RECONVERGENT B6 ;  /* 0x0000000000067941 */ /* 0x000fea0003800200 */
.L_x_18165:
        /* <DEDUP_REMOVED lines=306> */
.L_x_18241:
        /* <DEDUP_REMOVED lines=19> */
.L_x_18245:
[----:B------:R0:W5:Y:S01]  /*ca60*/  LDG.E.U8 R2, desc[UR36][R4.64] ;  /* 0x0000002404027981 */ /* 0x000162000c1e1100 */
[----:B------:R-:W-:Y:S01]  /*ca70*/  MOV R3, RZ ;  /* 0x000000ff00037202 */ /* 0x000fe20000000f00 */
[----:B------:R-:W-:Y:S06]  /*ca80*/  BRA `(.L_x_18247) ;  /* 0x0000000c00407947 */ /* 0x000fec0003800000 */
.L_x_18244:
        /* <DEDUP_REMOVED lines=8> */
.L_x_18249:
[----:B------:R-:W2:Y:S02]  /*cb10*/  LDG.E R2, desc[UR36][R4.64] ;  /* 0x0000002404027981 */ /* 0x000ea4000c1e1900 */
[----:B--2---:R-:W-:Y:S01]  /*cb20*/  SHF.R.S32.HI R3, RZ, 0x1f, R2 ;  /* 0x0000001fff037819 */ /* 0x004fe20000011402 */
[----:B------:R-:W-:Y:S06]  /*cb30*/  BRA `(.L_x_18247) ;  /* 0x0000000c00147947 */ /* 0x000fec0003800000 */
.L_x_18248:
[----:B------:R-:W2:Y:S02]  /*cb40*/  LDG.E.S16 R2, desc[UR36][R4.64] ;  /* 0x0000002404027981 */ /* 0x000ea4000c1e1700 */
[----:B--2---:R-:W-:Y:S01]  /*cb50*/  SHF.R.S32.HI R3, RZ, 0x1f, R2 ;  /* 0x0000001fff037819 */ /* 0x004fe20000011402 */
[----:B------:R-:W-:Y:S06]  /*cb60*/  BRA `(.L_x_18247) ;  /* 0x0000000c00087947 */ /* 0x000fec0003800000 */
.L_x_18243:
        /* <DEDUP_REMOVED lines=9> */
.L_x_18251:
[----:B------:R-:W2:Y:S02]  /*cc00*/  LDG.E.U16 R4, desc[UR36][R4.64] ;  /* 0x0000002404047981 */ /* 0x000ea4000c1e1500 */
[----:B--2---:R-:W-:-:S06]  /*cc10*/  HADD2.F32 R2, -RZ, R4.H0_H0 ;  /* 0x20000004ff027230 */ /* 0x004fcc0000004100 */
[----:B------:R-:W0:Y:S01]  /*cc20*/  F2I.S64.TRUNC R2, R2 ;  /* 0x0000000200027311 */ /* 0x000e22000020d900 */
[----:B------:R-:W-:Y:S05]  /*cc30*/  BRA `(.L_x_18247) ;  /* 0x0000000800d47947 */ /* 0x000fea0003800000 */
.L_x_18250:
        /* <DEDUP_REMOVED lines=9> */
.L_x_18253:
[----:B------:R-:W2:Y:S02]  /*ccd0*/  LDG.E.U16 R4, desc[UR36][R4.64] ;  /* 0x0000002404047981 */ /* 0x000ea4000c1e1500 */
[----:B--2---:R-:W-:-:S06]  /*cce0*/  HADD2.F32 R2, -RZ, R4.H0_H0 ;  /* 0x20000004ff027230 */ /* 0x004fcc0000004100 */
[----:B------:R-:W2:Y:S01]  /*ccf0*/  F2I.S64.TRUNC R2, R2 ;  /* 0x0000000200027311 */ /* 0x000ea2000020d900 */
[----:B------:R-:W-:Y:S05]  /*cd00*/  BRA `(.L_x_18247) ;  /* 0x0000000800a07947 */ /* 0x000fea0003800000 */
.L_x_18252:
[----:B------:R-:W2:Y:S02]  /*cd10*/  LDG.E.64 R2, desc[UR36][R4.64] ;  /* 0x0000002404027981 */ /* 0x000ea4000c1e1b00 */
[----:B--2---:R-:W4:Y:S01]  /*cd20*/  F2I.S64.F64.TRUNC R2, R2 ;  /* 0x0000000200027311 */ /* 0x004f22000030d900 */
[----:B------:R-:W-:Y:S05]  /*cd30*/  BRA `(.L_x_18247) ;  /* 0x0000000800947947 */ /* 0x000fea0003800000 */
.L_x_18242:
        /* <DEDUP_REMOVED lines=13> */
.L_x_18256:
[----:B------:R-:W2:Y:S02]  /*ce10*/  LDG.E.64 R2, desc[UR36][R4.64] ;  /* 0x0000002404027981 */ /* 0x000ea4000c1e1b00 */
[----:B--2---:R-:W0:Y:S01]  /*ce20*/  F2I.S64.F64.TRUNC R2, R2 ;  /* 0x0000000200027311 */ /* 0x004e22000030d900 */
[----:B------:R-:W-:Y:S05]  /*ce30*/  BRA `(.L_x_18247) ;  /* 0x0000000800547947 */ /* 0x000fea0003800000 */
.L_x_18255:
        /* <DEDUP_REMOVED lines=26> */
.L_x_18258:
        /* <DEDUP_REMOVED lines=13> */
.L_x_18257:
[----:B------:R-:W2:Y:S02]  /*d0b0*/  LDG.E.U16 R2, desc[UR36][R4.64] ;  /* 0x0000002404027981 */ /* 0x000ea4000c1e1500 */
[----:B--2---:R-:W-:-:S06]  /*d0c0*/  IMAD.U32 R2, R2, 0x10000, RZ ;  /* 0x0001000002027824 */ /* 0x004fcc00078e00ff */
[----:B------:R-:W0:Y:S01]  /*d0d0*/  F2I.S64.TRUNC R2, R2 ;  /* 0x0000000200027311 */ /* 0x000e22000020d900 */
[----:B------:R-:W-:Y:S05]  /*d0e0*/  BRA `(.L_x_18247) ;  /* 0x0000000400a87947 */ /* 0x000fea0003800000 */
.L_x_18254:
        /* <DEDUP_REMOVED lines=11> */
.L_x_18261:
        /* <DEDUP_REMOVED lines=21> */
.L_x_18265:
[----:B------:R-:W-:Y:S05]  /*d2f0*/  BSYNC.RECONVERGENT B1 ;  /* 0x0000000000017941 */ /* 0x000fea0003800200 */
.L_x_18264:
[----:B------:R-:W-:Y:S01]  /*d300*/  IMAD.SHL.U32 R0, R0, 0x100000, RZ ;  /* 0x0010000000007824 */ /* 0x000fe200078e00ff */
[----:B------:R-:W-:-:S04]  /*d310*/  LEA R2, R2, 0x3b800000, 0x17 ;  /* 0x3b80000002027811 */ /* 0x000fc800078eb8ff */
[----:B------:R-:W-:-:S07]  /*d320*/  LOP3.LUT R2, R2, R0, R7, 0xfe, !PT ;  /* 0x0000000002027212 */ /* 0x000fce00078efe07 */
.L_x_18263:
[----:B------:R-:W-:Y:S05]  /*d330*/  BSYNC.RECONVERGENT B0 ;  /* 0x0000000000007941 */ /* 0x000fea0003800200 */
.L_x_18262:
[----:B------:R-:W0:Y:S01]  /*d340*/  F2I.S64.TRUNC R2, R2 ;  /* 0x0000000200027311 */ /* 0x000e22000020d900 */
[----:B------:R-:W-:Y:S05]  /*d350*/  BRA `(.L_x_18247) ;  /* 0x00000004000c7947 */ /* 0x000fea0003800000 */
.L_x_18260:
        /* <DEDUP_REMOVED lines=21> */
.L_x_18269:
[----:B------:R-:W-:Y:S05]  /*d4b0*/  BSYNC.RECONVERGENT B1 ;  /* 0x0000000000017941 */ /* 0x000fea0003800200 */
.L_x_18268:
[----:B------:R-:W-:Y:S02]  /*d4c0*/  SHF.L.U32 R0, R0, 0x15, RZ ;  /* 0x0000001500007819 */ /* 0x000fe400000006ff */
[----:B------:R-:W-:-:S04]  /*d4d0*/  LEA R2, R2, 0x37800000, 0x17 ;  /* 0x3780000002027811 */ /* 0x000fc800078eb8ff */
[----:B------:R-:W-:-:S07]  /*d4e0*/  LOP3.LUT R2, R2, R0, R7, 0xfe, !PT ;  /* 0x0000000002027212 */ /* 0x000fce00078efe07 */
.L_x_18267:
[----:B------:R-:W-:Y:S05]  /*d4f0*/  BSYNC.RECONVERGENT B0 ;  /* 0x0000000000007941 */ /* 0x000fea0003800200 */
.L_x_18266:
[----:B------:R-:W0:Y:S01]  /*d500*/  F2I.S64.TRUNC R2, R2 ;  /* 0x0000000200027311 */ /* 0x000e22000020d900 */
[----:B------:R-:W-:Y:S05]  /*d510*/  BRA `(.L_x_18247) ;  /* 0x00000000009c7947 */ /* 0x000fea0003800000 */
.L_x_18259:
        /* <DEDUP_REMOVED lines=14> */
.L_x_18273:
[----:B------:R-:W-:Y:S05]  /*d600*/  BSYNC.RECONVERGENT B0 ;  /* 0x0000000000007941 */ /* 0x000fea0003800200 */
.L_x_18272:
[----:B------:R-:W0:Y:S01]  /*d610*/  F2I.S64.TRUNC R2, R2 ;  /* 0x0000000200027311 */ /* 0x000e22000020d900 */
[----:B------:R-:W-:Y:S05]  /*d620*/  BRA `(.L_x_18247) ;  /* 0x0000000000587947 */ /* 0x000fea0003800000 */
.L_x_18246:
        /* <DEDUP_REMOVED lines=16> */
.L_x_18274:
[----:B------:R-:W-:Y:S01]  /*d730*/  CS2R R2, SRZ ;  /* 0x0000000000027805 */ /* 0x000fe2000001ff00 */
[----:B------:R-:W-:Y:S06]  /*d740*/  BRA `(.L_x_18247) ;  /* 0x0000000000107947 */ /* 0x000fec0003800000 */
.L_x_18271:
[----:B------:R0:W5:Y:S01]  /*d750*/  LDG.E.64 R2, desc[UR36][R4.64] ;  /* 0x0000002404027981 */ /* 0x000162000c1e1b00 */
[----:B------:R-:W-:Y:S05]  /*d760*/  BRA `(.L_x_18247) ;  /* 0x0000000000087947 */ /* 0x000fea0003800000 */
.L_x_18270:
[----:B------:R0:W5:Y:S01]  /*d770*/  LDG.E R2, desc[UR36][R4.64] ;  /* 0x0000002404027981 */ /* 0x000162000c1e1900 */
[----:B------:R-:W-:-:S07]  /*d780*/  IMAD.MOV.U32 R3, RZ, RZ, RZ ;  /* 0x000000ffff037224 */ /* 0x000fce00078e00ff */
.L_x_18247:
        /* <DEDUP_REMOVED lines=34> */
.L_x_18277:
        /* <DEDUP_REMOVED lines=73> */
.L_x_18276:
        /* <DEDUP_REMOVED lines=50> */
.L_x_18278:
        /* <DEDUP_REMOVED lines=32> */
.L_x_18279:
        /* <DEDUP_REMOVED lines=16> */
.L_x_18275:
        /* <DEDUP_REMOVED lines=13> */
.L_x_18283:
[----:B------:R-:W-:Y:S01]  /*e530*/  STG.E.U8 desc[UR36][R16.64], R46 ;  /* 0x0000002e10007986 */ /* 0x000fe2000c101124 */
[----:B------:R-:W-:Y:S05]  /*e540*/  EXIT ;  /* 0x000000000000794d */ /* 0x000fea0003800000 */
.L_x_18282:
        /* <DEDUP_REMOVED lines=8> */
.L_x_18286:
[----:B------:R-:W-:Y:S01]  /*e5d0*/  STG.E desc[UR36][R16.64], R46 ;  /* 0x0000002e10007986 */ /* 0x000fe2000c101924 */
[----:B------:R-:W-:Y:S05]  /*e5e0*/  EXIT ;  /* 0x000000000000794d */ /* 0x000fea0003800000 */
.L_x_18285:
[----:B------:R-:W-:Y:S01]  /*e5f0*/  STG.E.U16 desc[UR36][R16.64], R46 ;  /* 0x0000002e10007986 */ /* 0x000fe2000c101524 */
[----:B------:R-:W-:Y:S05]  /*e600*/  EXIT ;  /* 0x000000000000794d */ /* 0x000fea0003800000 */
.L_x_18281:
        /* <DEDUP_REMOVED lines=9> */
.L_x_18288:
[----:B------:R-:W0:Y:S02]  /*e6a0*/  I2F.S64 R0, R46 ;  /* 0x0000002e00007312 */ /* 0x000e240000301400 */
[----:B0-----:R-:W-:-:S05]  /*e6b0*/  F2FP.F16.F32.PACK_AB R0, RZ, R0 ;  /* 0x00000000ff00723e */ /* 0x001fca00000000ff */
[----:B------:R-:W-:Y:S01]  /*e6c0*/  STG.E.U16 desc[UR36][R16.64], R0 ;  /* 0x0000000010007986 */ /* 0x000fe2000c101524 */
[----:B------:R-:W-:Y:S05]  /*e6d0*/  EXIT ;  /* 0x000000000000794d */ /* 0x000fea0003800000 */
.L_x_18287:
        /* <DEDUP_REMOVED lines=10> */
.L_x_18290:
[----:B------:R-:W1:Y:S02]  /*e780*/  I2F.S64 R46, R46 ;  /* 0x0000002e002e7312 */ /* 0x000e640000301400 */
[----:B-12345:R-:W-:-:S04]  /*e790*/  F2FP.F16.F32.PACK_AB R3, RZ, R46 ;  /* 0x0000002eff03723e */ /* 0x03efc800000000ff */
[----:B------:R-:W-:-:S05]  /*e7a0*/  PRMT R3, R3, 0x5410, RZ ;  /* 0x0000541003037816 */ /* 0x000fca00000000ff */
[----:B------:R-:W-:Y:S01]  /*e7b0*/  STG.E desc[UR36][R16.64], R3 ;  /* 0x0000000310007986 */ /* 0x000fe2000c101924 */
[----:B------:R-:W-:Y:S05]  /*e7c0*/  EXIT ;  /* 0x000000000000794d */ /* 0x000fea0003800000 */
.L_x_18289:
[----:B-12345:R-:W1:Y:S02]  /*e7d0*/  I2F.F64.S64 R2, R46 ;  /* 0x0000002e00027312 */ /* 0x03ee640000301c00 */
[----:B-1----:R-:W-:Y:S01]  /*e7e0*/  STG.E.64 desc[UR36][R16.64], R2 ;  /* 0x0000000210007986 */ /* 0x002fe2000c101b24 */
[----:B------:R-:W-:Y:S05]  /*e7f0*/  EXIT ;  /* 0x000000000000794d */ /* 0x000fea0003800000 */
.L_x_18280:
        /* <DEDUP_REMOVED lines=12> */
.L_x_18294:
        /* <DEDUP_REMOVED lines=17> */
.L_x_18297:
[----:B------:R-:W-:-:S04]  /*e9d0*/  SHF.R.U32.HI R3, RZ, 0x18, R3 ;  /* 0x00000018ff037819 */ /* 0x000fc80000011603 */
[----:B------:R-:W-:-:S04]  /*e9e0*/  LOP3.LUT R0, R0, 0x80, R3, 0xf8, !PT ;  /* 0x0000008000007812 */ /* 0x000fc800078ef803 */
[----:B------:R-:W-:-:S07]  /*e9f0*/  PRMT R8, R0, 0x7610, R8 ;  /* 0x0000761000087816 */ /* 0x000fce0000000008 */
.L_x_18296:
[----:B------:R-:W-:Y:S05]  /*ea00*/  BSYNC.RECONVERGENT B0 ;  /* 0x0000000000007941 */ /* 0x000fea0003800200 */
.L_x_18295:
[----:B------:R-:W-:Y:S01]  /*ea10*/  STG.E.U8 desc[UR36][R16.64], R8 ;  /* 0x0000000810007986 */ /* 0x000fe2000c101124 */
[----:B------:R-:W-:Y:S05]  /*ea20*/  EXIT ;  /* 0x000000000000794d */ /* 0x000fea0003800000 */
.L_x_18293:
        /* <DEDUP_REMOVED lines=17> */
.L_x_18300:
[----:B------:R-:W-:-:S04]  /*eb40*/  SHF.R.U32.HI R3, RZ, 0x18, R3 ;  /* 0x00000018ff037819 */ /* 0x000fc80000011603 */
[----:B------:R-:W-:-:S04]  /*eb50*/  LOP3.LUT R0, R0, 0x80, R3, 0xf8, !PT ;  /* 0x0000008000007812 */ /* 0x000fc800078ef803 */
[----:B------:R-:W-:-:S07]  /*eb60*/  PRMT R8, R0, 0x7610, R8 ;  /* 0x0000761000087816 */ /* 0x000fce0000000008 */
.L_x_18299:
[----:B------:R-:W-:Y:S05]  /*eb70*/  BSYNC.RECONVERGENT B0 ;  /* 0x0000000000007941 */ /* 0x000fea0003800200 */
.L_x_18298:
[----:B------:R-:W-:Y:S01]  /*eb80*/  STG.E.U8 desc[UR36][R16.64], R8 ;  /* 0x0000000810007986 */ /* 0x000fe2000c101124 */
[----:B------:R-:W-:Y:S05]  /*eb90*/  EXIT ;  /* 0x000000000000794d */ /* 0x000fea0003800000 */
.L_x_18292:
        /* <DEDUP_REMOVED lines=22> */
.L_x_18302:
[----:B------:R-:W-:Y:S01]  /*ed00*/  STG.E.64 desc[UR36][R16.64], R46 ;  /* 0x0000002e10007986 */ /* 0x000fe2000c101b24 */
[----:B------:R-:W-:Y:S05]  /*ed10*/  EXIT ;  /* 0x000000000000794d */ /* 0x000fea0003800000 */
.L_x_18301:
[----:B------:R-:W-:Y:S01]  /*ed20*/  STG.E desc[UR36][R16.64], R46 ;  /* 0x0000002e10007986 */ /* 0x000fe2000c101924 */
[----:B------:R-:W-:Y:S05]  /*ed30*/  EXIT ;  /* 0x000000000000794d */ /* 0x000fea0003800000 */
.L_x_18291:
        /* <DEDUP_REMOVED lines=11> */
.L_x_18304:
[----:B------:R-:W0:Y:S01]  /*edf0*/  I2F.F64.S64 R4, R46 ;  /* 0x0000002e00047312 */ /* 0x000e220000301c00 */
[----:B------:R-:W-:-:S05]  /*ee00*/  CS2R R6, SRZ ;  /* 0x0000000000067805 */ /* 0x000fca000001ff00 */
[----:B0-----:R-:W-:Y:S01]  /*ee10*/  STG.E.128 desc[UR36][R16.64], R4 ;  /* 0x0000000410007986 */ /* 0x001fe2000c101d24 */
[----:B------:R-:W-:Y:S05]  /*ee20*/  EXIT ;  /* 0x000000000000794d */ /* 0x000fea0003800000 */
.L_x_18303:
[----:B------:R-:W-:-:S09]  /*ee30*/  UISETP.NE.AND UP0, UPT, UR4, 0xf, UPT ;  /* 0x0000000f0400788c */ /* 0x000fd2000bf05270 */
[----:B------:R-:W-:Y:S05]  /*ee40*/  BRA.U !UP0, `(.L_x_18305) ;  /* 0x0000000108e87547 */ /* 0x000fea000b800000 */
[----:B------:R-:W-:-:S09]  /*ee50*/  UISETP.NE.AND UP0, UPT, UR4, 0x17, UPT ;  /* 0x000000170400788c */ /* 0x000fd2000bf05270 */
[----:B------:R-:W-:Y:S05]  /*ee60*/  BRA.U !UP0, `(.L_x_18306) ;  /* 0x0000000108907547 */ /* 0x000fea000b800000 */
[----:B------:R-:W-:-:S09]  /*ee70*/  UISETP.NE.AND UP0, UPT, UR4, 0x18, UPT ;  /* 0x000000180400788c */ /* 0x000fd2000bf05270 */
[----:B------:R-:W-:Y:S05]  /*ee80*/  BRA.U !UP0, `(.L_x_18307) ;  /* 0x0000000108447547 */ /* 0x000fea000b800000 */
.L_x_18284:
        /* <DEDUP_REMOVED lines=16> */
.L_x_18308:
[----:B------:R-:W-:Y:S05]  /*ef90*/  EXIT ;  /* 0x000000000000794d */ /* 0x000fea0003800000 */
.L_x_18307:
        /* <DEDUP_REMOVED lines=13> */
.L_x_18310:
[----:B------:R-:W-:Y:S05]  /*f070*/  BSYNC.RECONVERGENT B0 ;  /* 0x0000000000007941 */ /* 0x000fea0003800200 */
.L_x_18309:
[----:B------:R-:W-:-:S05]  /*f080*/  LOP3.LUT R3, R0, 0x80, R3, 0xf8, !PT ;  /* 0x0000008000037812 */ /* 0x000fca00078ef803 */
[----:B------:R-:W-:Y:S01]  /*f090*/  STG.E.U8 desc[UR36][R16.64], R3 ;  /* 0x0000000310007986 */ /* 0x000fe2000c101124 */
[----:B------:R-:W-:Y:S05]  /*f0a0*/  EXIT ;  /* 0x000000000000794d */ /* 0x000fea0003800000 */
.L_x_18306:
        /* <DEDUP_REMOVED lines=12> */
.L_x_18312:
[----:B------:R-:W-:Y:S01]  /*f170*/  HFMA2 R0, -RZ, RZ, 0, 7.569789886474609375e-06 ;  /* 0x0000007fff007431 */ /* 0x000fe200000001ff */
[----:B------:R-:W-:-:S04]  /*f180*/  ISETP.GT.U32.AND P0, PT, R2, 0x7f800000, PT ;  /* 0x7f8000000200780c */ /* 0x000fc80003f04070 */
[----:B------:R-:W-:-:S09]  /*f190*/  SEL R0, R0, 0x7c, P0 ;  /* 0x0000007c00007807 */ /* 0x000fd20000000000 */
.L_x_18313:
[----:B------:R-:W-:Y:S05]  /*f1a0*/  BSYNC.RECONVERGENT B0 ;  /* 0x0000000000007941 */ /* 0x000fea0003800200 */
.L_x_18311:
[----:B------:R-:W-:-:S04]  /*f1b0*/  SHF.R.U32.HI R3, RZ, 0x18, R3 ;  /* 0x00000018ff037819 */ /* 0x000fc80000011603 */
[----:B------:R-:W-:-:S05]  /*f1c0*/  LOP3.LUT R3, R0, 0x80, R3, 0xf8, !PT ;  /* 0x0000008000037812 */ /* 0x000fca00078ef803 */
[----:B------:R-:W-:Y:S01]  /*f1d0*/  STG.E.U8 desc[UR36][R16.64], R3 ;  /* 0x0000000310007986 */ /* 0x000fe2000c101124 */
[----:B------:R-:W-:Y:S05]  /*f1e0*/  EXIT ;  /* 0x000000000000794d */ /* 0x000fea0003800000 */
.L_x_18305:
[----:B------:R-:W0:Y:S02]  /*f1f0*/  I2F.S64 R0, R46 ;  /* 0x0000002e00007312 */ /* 0x000e240000301400 */
[----:B0-----:R-:W-:-:S05]  /*f200*/  F2FP.BF16.F32.PACK_AB R0, RZ, R0 ;  /* 0x00000000ff00723e */ /* 0x001fca00000010ff */
[----:B------:R-:W-:Y:S01]  /*f210*/  STG.E.U16 desc[UR36][R16.64], R0 ;  /* 0x0000000010007986 */ /* 0x000fe2000c101524 */
[----:B------:R-:W-:Y:S05]  /*f220*/  EXIT ;  /* 0x000000000000794d */ /* 0x000fea0003800000 */
.L_x_18314:
        /* <DEDUP_REMOVED lines=13> */
.L_x_19103:


//--------------------- .text._ZN2at6native27unrolled_elementwise_kernelIZZNS0_73_GLOBAL__N__c8866d80_35_SparseBinaryOpIntersectionKernel_cu_b2145a98_327142_sparse_binary_op_intersection_kernel_implINS2_18CUDAKernelLauncherENS2_36CUDAValueSelectionIntersectionKernelINS2_5MulOpEEElLl8EEEvRNS_6TensorERKS8_SB_RKSt6vectorIlSaIlEERKSt8optionalIS8_ESK_bbENKUlvE1_clEvEUllE_St5arrayIPcLm2EELi4E23TrivialOffsetCalculatorILi1EjESR_NS0_6memory12LoadWithCastILi1EEENSS_13StoreWithCastILi1EEEEEviT_T0_T2_T3_T4_T5_ --------------------------
	.section	.text._ZN2at6native27unrolled_elementwise_kernelIZZNS0_73_GLOBAL__N__c8866d80_35_SparseBinaryOpIntersectionKernel_cu_b2145a98_327142_sparse_binary_op_intersection_kernel_implINS2_18CUDAKernelLauncherENS2_36CUDAValueSelectionIntersectionKernelINS2_5MulOpEEElLl8EEEvRNS_6TensorERKS8_SB_RKSt6vectorIlSaIlEERKSt8optionalIS8_ESK_bbENKUlvE1_clEvEUllE_St5arrayIPcLm2EELi4E23TrivialOffsetCalculatorILi1EjESR_NS0_6memory12LoadWithCastILi1EEENSS_13StoreWithCastILi1EEEEEviT_T0_T2_T3_T4_T5_,"ax",@progbits
	.align	128
        .global         _ZN2at6native27unrolled_elementwise_kernelIZZNS0_73_GLOBAL__N__c8866d80_35_SparseBinaryOpIntersectionKernel_cu_b2145a98_327142_sparse_binary_op_intersection_kernel_implINS2_18CUDAKernelLauncherENS2_36CUDAValueSelectionIntersectionKernelINS2_5MulOpEEElLl8EEEvRNS_6TensorERKS8_SB_RKSt6vectorIlSaIlEERKSt8optionalIS8_ESK_bbENKUlvE1_clEvEUllE_St5arrayIPcLm2EELi4E23TrivialOffsetCalculatorILi1EjESR_NS0_6memory12LoadWithCastILi1EEENSS_13StoreWithCastILi1EEEEEviT_T0_T2_T3_T4_T5_
        .type           _ZN2at6native27unrolled_elementwise_kernelIZZNS0_73_GLOBAL__N__c8866d80_35_SparseBinaryOpIntersectionKernel_cu_b2145a98_327142_sparse_binary_op_intersection_kernel_implINS2_18CUDAKernelLauncherENS2_36CUDAValueSelectionIntersectionKernelINS2_5MulOpEEElLl8EEEvRNS_6TensorERKS8_SB_RKSt6vectorIlSaIlEERKSt8optionalIS8_ESK_bbENKUlvE1_clEvEUllE_St5arrayIPcLm2EELi4E23TrivialOffsetCalculatorILi1EjESR_NS0_6memory12LoadWithCastILi1EEENSS_13StoreWithCastILi1EEEEEviT_T0_T2_T3_T4_T5_,@function
        .size           _ZN2at6native27unrolled_elementwise_kernelIZZNS0_73_GLOBAL__N__c8866d80_35_SparseBinaryOpIntersectionKernel_cu_b2145a98_327142_sparse_binary_op_intersection_kernel_implINS2_18CUDAKernelLauncherENS2_36CUDAValueSelectionIntersectionKernelINS2_5MulOpEEElLl8EEEvRNS_6TensorERKS8_SB_RKSt6vectorIlSaIlEERKSt8optionalIS8_ESK_bbENKUlvE1_clEvEUllE_St5arrayIPcLm2EELi4E23TrivialOffsetCalculatorILi1EjESR_NS0_6memory12LoadWithCastILi1EEENSS_13StoreWithCastILi1EEEEEviT_T0_T2_T3_T4_T5_,(.L_x_19104 - _ZN2at6native27unrolled_elementwise_kernelIZZNS0_73_GLOBAL__N__c8866d80_35_SparseBinaryOpIntersectionKernel_cu_b2145a98_327142_sparse_binary_op_intersection_kernel_implINS2_18CUDAKernelLauncherENS2_36CUDAValueSelectionIntersectionKernelINS2_5MulOpEEElLl8EEEvRNS_6TensorERKS8_SB_RKSt6vectorIlSaIlEERKSt8optionalIS8_ESK_bbENKUlvE1_clEvEUllE_St5arrayIPcLm2EELi4E23TrivialOffsetCalculatorILi1EjESR_NS0_6memory12LoadWithCastILi1EEENSS_13StoreWithCastILi1EEEEEviT_T0_T2_T3_T4_T5_)
        .other          _ZN2at6native27unrolled_elementwise_kernelIZZNS0_73_GLOBAL__N__c8866d80_35_SparseBinaryOpIntersectionKernel_cu_b2145a98_327142_sparse_binary_op_intersection_kernel_implINS2_18CUDAKernelLauncherENS2_36CUDAValueSelectionIntersectionKernelINS2_5MulOpEEElLl8EEEvRNS_6TensorERKS8_SB_RKSt6vectorIlSaIlEERKSt8optionalIS8_ESK_bbENKUlvE1_clEvEUllE_St5arrayIPcLm2EELi4E23TrivialOffsetCalculatorILi1EjESR_NS0_6memory12LoadWithCastILi1EEENSS_13StoreWithCastILi1EEEEEviT_T0_T2_T3_T4_T5_,@"STO_CUDA_ENTRY STV_DEFAULT"
_ZN2at6native27unrolled_elementwise_kernelIZZNS0_73_GLOBAL__N__c8866d80_35_SparseBinaryOpIntersectionKernel_cu_b2145a98_327142_sparse_binary_op_intersection_kernel_implINS2_18CUDAKernelLauncherENS2_36CUDAValueSelectionIntersectionKernelINS2_5MulOpEEElLl8EEEvRNS_6TensorERKS8_SB_RKSt6vectorIlSaIlEERKSt8optionalIS8_ESK_bbENKUlvE1_clEvEUllE_St5arrayIPcLm2EELi4E23TrivialOffsetCalculatorILi1EjESR_NS0_6memory12LoadWithCastILi1EEENSS_13StoreWithCastILi1EEEEEviT_T0_T2_T3_T4_T5_:
.text._ZN2at6native27unrolled_elementwise_kernelIZZNS0_73_GLOBAL__N__c8866d80_35_SparseBinaryOpIntersectionKernel_cu_b2145a98_327142_sparse_binary_op_intersection_kernel_implINS2_18CUDAKernelLauncherENS2_36CUDAValueSelectionIntersectionKernelINS2_5MulOpEEElLl8EEEvRNS_6TensorERKS8_SB_RKSt6vectorIlSaIlEERKSt8optionalIS8_ESK_bbENKUlvE1_clEvEUllE_St5arrayIPcLm2EELi4E23TrivialOffsetCalculatorILi1EjESR_NS0_6memory12LoadWithCastILi1EEENSS_13StoreWithCastILi1EEEEEviT_T0_T2_T3_T4_T5_:
        /* <DEDUP_REMOVED lines=60> */
.L_x_18320:
[----:B------:R1:W5:Y:S01]  /*03c0*/  LDG.E.U8 R24, desc[UR36][R4.64] ;  /* 0x0000002404187981 */ /* 0x000362000c1e1100 */
[----:B------:R-:W-:Y:S01]  /*03d0*/  IMAD.MOV.U32 R25, RZ, RZ, RZ ;  /* 0x000000ffff197224 */ /* 0x000fe200078e00ff */
[----:B------:R-:W-:Y:S06]  /*03e0*/  BRA `(.L_x_18322) ;  /* 0x0000000c00447947 */ /* 0x000fec0003800000 */
.L_x_18319:
        /* <DEDUP_REMOVED lines=8> */
.L_x_18324:
[----:B------:R-:W2:Y:S02]  /*0470*/  LDG.E R24, desc[UR36][R4.64] ;  /* 0x0000002404187981 */ /* 0x000ea4000c1e1900 */
[----:B--2---:R-:W-:Y:S01]  /*0480*/  SHF.R.S32.HI R25, RZ, 0x1f, R24 ;  /* 0x0000001fff197819 */ /* 0x004fe20000011418 */
[----:B------:R-:W-:Y:S06]  /*0490*/  BRA `(.L_x_18322) ;  /* 0x0000000c00187947 */ /* 0x000fec0003800000 */
.L_x_18323:
[----:B------:R-:W2:Y:S02]  /*04a0*/  LDG.E.S16 R24, desc[UR36][R4.64] ;  /* 0x0000002404187981 */ /* 0x000ea4000c1e1700 */
[----:B--2---:R-:W-:Y:S01]  /*04b0*/  SHF.R.S32.HI R25, RZ, 0x1f, R24 ;  /* 0x0000001fff197819 */ /* 0x004fe20000011418 */
[----:B------:R-:W-:Y:S06]  /*04c0*/  BRA `(.L_x_18322) ;  /* 0x0000000c000c7947 */ /* 0x000fec0003800000 */
.L_x_18318:
        /* <DEDUP_REMOVED lines=9> */
.L_x_18326:
[----:B------:R-:W2:Y:S02]  /*0560*/  LDG.E.U16 R4, desc[UR36][R4.64] ;  /* 0x0000002404047981 */ /* 0x000ea4000c1e1500 */
[----:B--2---:R-:W-:-:S06]  /*0570*/  HADD2.F32 R24, -RZ, R4.H0_H0 ;  /* 0x20000004ff187230 */ /* 0x004fcc0000004100 */
[----:B------:R-:W0:Y:S01]  /*0580*/  F2I.S64.TRUNC R24, R24 ;  /* 0x0000001800187311 */ /* 0x000e22000020d900 */
[----:B------:R-:W-:Y:S05]  /*0590*/  BRA `(.L_x_18322) ;  /* 0x0000000800d87947 */ /* 0x000fea0003800000 */
.L_x_18325:
        /* <DEDUP_REMOVED lines=9> */
.L_x_18328:
[----:B------:R-:W2:Y:S02]  /*0630*/  LDG.E.U16 R4, desc[UR36][R4.64] ;  /* 0x0000002404047981 */ /* 0x000ea4000c1e1500 */
[----:B--2---:R-:W-:-:S06]  /*0640*/  HADD2.F32 R24, -RZ, R4.H0_H0 ;  /* 0x20000004ff187230 */ /* 0x004fcc0000004100 */
[----:B------:R-:W4:Y:S01]  /*0650*/  F2I.S64.TRUNC R24, R24 ;  /* 0x0000001800187311 */ /* 0x000f22000020d900 */
[----:B------:R-:W-:Y:S05]  /*0660*/  BRA `(.L_x_18322) ;  /* 0x0000000800a47947 */ /* 0x000fea0003800000 */
.L_x_18327:
[----:B------:R-:W2:Y:S02]  /*0670*/  LDG.E.64 R4, desc[UR36][R4.64] ;  /* 0x0000002404047981 */ /* 0x000ea4000c1e1b00 */
[----:B--2---:R2:W3:Y:S01]  /*0680*/  F2I.S64.F64.TRUNC R24, R4 ;  /* 0x0000000400187311 */ /* 0x0044e2000030d900 */
[----:B------:R-:W-:Y:S05]  /*0690*/  BRA `(.L_x_18322) ;  /* 0x0000000800987947 */ /* 0x000fea0003800000 */
.L_x_18317:
        /* <DEDUP_REMOVED lines=13> */
.L_x_18331:
[----:B------:R-:W2:Y:S02]  /*0770*/  LDG.E.64 R4, desc[UR36][R4.64] ;  /* 0x0000002404047981 */ /* 0x000ea4000c1e1b00 */
[----:B--2---:R0:W1:Y:S01]  /*0780*/  F2I.S64.F64.TRUNC R24, R4 ;  /* 0x0000000400187311 */ /* 0x004062000030d900 */
[----:B------:R-:W-:Y:S05]  /*0790*/  BRA `(.L_x_18322) ;  /* 0x0000000800587947 */ /* 0x000fea0003800000 */
.L_x_18330:
        /* <DEDUP_REMOVED lines=26> */
.L_x_18333:
        /* <DEDUP_REMOVED lines=14> */
.L_x_18332:
[----:B------:R-:W2:Y:S02]  /*0a20*/  LDG.E.U16 R24, desc[UR36][R4.64] ;  /* 0x0000002404187981 */ /* 0x000ea4000c1e1500 */
[----:B--2---:R-:W-:-:S06]  /*0a30*/  IMAD.U32 R24, R24, 0x10000, RZ ;  /* 0x0001000018187824 */ /* 0x004fcc00078e00ff */
[----:B------:R-:W0:Y:S01]  /*0a40*/  F2I.S64.TRUNC R24, R24 ;  /* 0x0000001800187311 */ /* 0x000e22000020d900 */
[----:B------:R-:W-:Y:S05]  /*0a50*/  BRA `(.L_x_18322) ;  /* 0x0000000400a87947 */ /* 0x000fea0003800000 */
.L_x_18329:
        /* <DEDUP_REMOVED lines=11> */
.L_x_18336:
        /* <DEDUP_REMOVED lines=21> */
.L_x_18340:
[----:B------:R-:W-:Y:S05]  /*0c60*/  BSYNC.RECONVERGENT B1 ;  /* 0x0000000000017941 */ /* 0x000fea0003800200 */
.L_x_18339:
[----:B------:R-:W-:Y:S01]  /*0c70*/  IMAD.SHL.U32 R0, R0, 0x100000, RZ ;  /* 0x0010000000007824 */ /* 0x000fe200078e00ff */
[----:B------:R-:W-:-:S04]  /*0c80*/  LEA R3, R3, 0x3b800000, 0x17 ;  /* 0x3b80000003037811 */ /* 0x000fc800078eb8ff */
[----:B------:R-:W-:-:S07]  /*0c90*/  LOP3.LUT R24, R3, R0, R7, 0xfe, !PT ;  /* 0x0000000003187212 */ /* 0x000fce00078efe07 */
.L_x_18338:
[----:B------:R-:W-:Y:S05]  /*0ca0*/  BSYNC.RECONVERGENT B0 ;  /* 0x0000000000007941 */ /* 0x000fea0003800200 */
.L_x_18337:
[----:B------:R-:W0:Y:S01]  /*0cb0*/  F2I.S64.TRUNC R24, R24 ;  /* 0x0000001800187311 */ /* 0x000e22000020d900 */
[----:B------:R-:W-:Y:S05]  /*0cc0*/  BRA `(.L_x_18322) ;  /* 0x00000004000c7947 */ /* 0x000fea0003800000 */
.L_x_18335:
        /* <DEDUP_REMOVED lines=21> */
.L_x_18344:
[----:B------:R-:W-:Y:S05]  /*0e20*/  BSYNC.RECONVERGENT B1 ;  /* 0x0000000000017941 */ /* 0x000fea0003800200 */
.L_x_18343:
[----:B------:R-:W-:Y:S01]  /*0e30*/  IMAD.SHL.U32 R0, R0, 0x200000, RZ ;  /* 0x0020000000007824 */ /* 0x000fe200078e00ff */
[----:B------:R-:W-:-:S04]  /*0e40*/  LEA R3, R3, 0x37800000, 0x17 ;  /* 0x3780000003037811 */ /* 0x000fc800078eb8ff */
[----:B------:R-:W-:-:S07]  /*0e50*/  LOP3.LUT R24, R3, R0, R7, 0xfe, !PT ;  /* 0x0000000003187212 */ /* 0x000fce00078efe07 */
.L_x_18342:
[----:B------:R-:W-:Y:S05]  /*0e60*/  BSYNC.RECONVERGENT B0 ;  /* 0x0000000000007941 */ /* 0x000fea0003800200 */
.L_x_18341:
[----:B------:R-:W0:Y:S01]  /*0e70*/  F2I.S64.TRUNC R24, R24 ;  /* 0x0000001800187311 */ /* 0x000e22000020d900 */
[----:B------:R-:W-:Y:S05]  /*0e80*/  BRA `(.L_x_18322) ;  /* 0x00000000009c7947 */ /* 0x000fea0003800000 */
.L_x_18334:
[----:B------:R-:W-:-:S09]  /*0e90*/  UISETP.NE.AND UP0, UPT, UR4, 0x1c, UPT ;  /* 0x0000001c0400788c */ /* 0x000fd2000bf05270 */
[----:B------:R-:W-:Y:S05]  /*0ea0*/  BRA.U !UP0, `(.L_x_18345) ;  /* 0x00000001088c7547 */ /* 0x000fea000b800000 */
[----:B------:R-:W-:-:S09]  /*0eb0*/  UISETP.NE.AND UP0, UPT, UR4, 0x1d, UPT ;  /* 0x0000001d0400788c */ /* 0x000fd2000bf05270 */
[----:B------:R-:W-:Y:S05]  /*0ec0*/  BRA.U !UP0, `(.L_x_18346) ;  /* 0x00000001087c7547 */ /* 0x000fea000b800000 */
[----:B------:R-:W-:-:S09]  /*0ed0*/  UISETP.NE.AND UP0, UPT, UR4, 0x2c, UPT ;  /* 0x0000002c0400788c */ /* 0x000fd2000bf05270 */
[----:B------:R-:W-:Y:S05]  /*0ee0*/  BRA.U !UP0, `(.L_x_18347) ;  /* 0x0000000108487547 */ /* 0x000fea000b800000 */
.L_x_18321:
        /* <DEDUP_REMOVED lines=16> */
.L_x_18348:
[----:B------:R-:W-:Y:S01]  /*0ff0*/  CS2R R24, SRZ ;  /* 0x0000000000187805 */ /* 0x000fe2000001ff00 */
[----:B------:R-:W-:Y:S06]  /*1000*/  BRA `(.L_x_18322) ;  /* 0x00000000003c7947 */ /* 0x000fec0003800000 */
.L_x_18347:
        /* <DEDUP_REMOVED lines=8> */
.L_x_18350:
[----:B------:R-:W-:Y:S05]  /*1090*/  BSYNC.RECONVERGENT B0 ;  /* 0x0000000000007941 */ /* 0x000fea0003800200 */
.L_x_18349:
[----:B------:R-:W0:Y:S01]  /*10a0*/  F2I.S64.TRUNC R24, R24 ;  /* 0x0000001800187311 */ /* 0x000e22000020d900 */
[----:B------:R-:W-:Y:S05]  /*10b0*/  BRA `(.L_x_18322) ;  /* 0x0000000000107947 */ /* 0x000fea0003800000 */
.L_x_18346:
[----:B------:R0:W5:Y:S01]  /*10c0*/  LDG.E.64 R24, desc[UR36][R4.64] ;  /* 0x0000002404187981 */ /* 0x000162000c1e1b00 */
[----:B------:R-:W-:Y:S05]  /*10d0*/  BRA `(.L_x_18322) ;  /* 0x0000000000087947 */ /* 0x000fea0003800000 */
.L_x_18345:
[----:B------:R0:W5:Y:S01]  /*10e0*/  LDG.E R24, desc[UR36][R4.64] ;  /* 0x0000002404187981 */ /* 0x000162000c1e1900 */
[----:B------:R-:W-:-:S07]  /*10f0*/  IMAD.MOV.U32 R25, RZ, RZ, RZ ;  /* 0x000000ffff197224 */ /* 0x000fce00078e00ff */
.L_x_18322:
[----:B------:R-:W-:-:S07]  /*1100*/  VIADD R29, R16, 0x80 ;  /* 0x00000080101d7836 */ /* 0x000fce0000000000 */
.L_x_18316:
[----:B------:R-:W-:Y:S05]  /*1110*/  BSYNC.RECONVERGENT B6 ;  /* 0x0000000000067941 */ /* 0x000fea0003800200 */
.L_x_18315:
        /* <DEDUP_REMOVED lines=24> */
.L_x_18356:
[----:B------:R0:W5:Y:S01]  /*12a0*/  LDG.E.U8 R22, desc[UR36][R4.64] ;  /* 0x0000002404167981 */ /* 0x000162000c1e1100 */
[----:B------:R-:W-:Y:S01]  /*12b0*/  IMAD.MOV.U32 R23, RZ, RZ, RZ ;  /* 0x000000ffff177224 */ /* 0x000fe200078e00ff */
[----:B------:R-:W-:Y:S06]  /*12c0*/  BRA `(.L_x_18358) ;  /* 0x0000000c00447947 */ /* 0x000fec0003800000 */
.L_x_18355:
        /* <DEDUP_REMOVED lines=8> */
.L_x_18360:
[----:B------:R-:W2:Y:S02]  /*1350*/  LDG.E R22, desc[UR36][R4.64] ;  /* 0x0000002404167981 */ /* 0x000ea4000c1e1900 */
[----:B--2---:R-:W-:Y:S01]  /*1360*/  SHF.R.S32.HI R23, RZ, 0x1f, R22 ;  /* 0x0000001fff177819 */ /* 0x004fe20000011416 */
[----:B------:R-:W-:Y:S06]  /*1370*/  BRA `(.L_x_18358) ;  /* 0x0000000c00187947 */ /* 0x000fec0003800000 */
.L_x_18359:
[----:B------:R-:W2:Y:S02]  /*1380*/  LDG.E.S16 R22, desc[UR36][R4.64] ;  /* 0x0000002404167981 */ /* 0x000ea4000c1e1700 */
[----:B--2---:R-:W-:Y:S01]  /*1390*/  SHF.R.S32.HI R23, RZ, 0x1f, R22 ;  /* 0x0000001fff177819 */ /* 0x004fe20000011416 */
[----:B------:R-:W-:Y:S06]  /*13a0*/  BRA `(.L_x_18358) ;  /* 0x0000000c000c7947 */ /* 0x000fec0003800000 */
.L_x_18354:
        /* <DEDUP_REMOVED lines=9> */
.L_x_18362:
[----:B------:R-:W2:Y:S02]  /*1440*/  LDG.E.U16 R4, desc[UR36][R4.64] ;  /* 0x0000002404047981 */ /* 0x000ea4000c1e1500 */
[----:B--2---:R-:W-:-:S06]  /*1450*/  HADD2.F32 R22, -RZ, R4.H0_H0 ;  /* 0x20000004ff167230 */ /* 0x004fcc0000004100 */
[----:B------:R-:W0:Y:S01]  /*1460*/  F2I.S64.TRUNC R22, R22 ;  /* 0x0000001600167311 */ /* 0x000e22000020d900 */
[----:B------:R-:W-:Y:S05]  /*1470*/  BRA `(.L_x_18358) ;  /* 0x0000000800d87947 */ /* 0x000fea0003800000 */
.L_x_18361:
        /* <DEDUP_REMOVED lines=9> */
.L_x_18364:
[----:B------:R-:W2:Y:S02]  /*1510*/  LDG.E.U16 R4, desc[UR36][R4.64] ;  /* 0x0000002404047981 */ /* 0x000ea4000c1e1500 */
[----:B--2---:R-:W-:-:S06]  /*1520*/  HADD2.F32 R22, -RZ, R4.H0_H0 ;  /* 0x20000004ff167230 */ /* 0x004fcc0000004100 */
[----:B------:R-:W0:Y:S01]  /*1530*/  F2I.S64.TRUNC R22, R22 ;  /* 0x0000001600167311 */ /* 0x000e22000020d900 */
[----:B------:R-:W-:Y:S05]  /*1540*/  BRA `(.L_x_18358) ;  /* 0x0000000800a47947 */ /* 0x000fea0003800000 */
.L_x_18363:
[----:B------:R-:W2:Y:S02]  /*1550*/  LDG.E.64 R4, desc[UR36][R4.64] ;  /* 0x0000002404047981 */ /* 0x000ea4000c1e1b00 */
[----:B--2---:R0:W1:Y:S01]  /*1560*/  F2I.S64.F64.TRUNC R22, R4 ;  /* 0x0000000400167311 */ /* 0x004062000030d900 */
[----:B------:R-:W-:Y:S05]  /*1570*/  BRA `(.L_x_18358) ;  /* 0x0000000800987947 */ /* 0x000fea0003800000 */
.L_x_18353:
        /* <DEDUP_REMOVED lines=13> */
.L_x_18367:
[----:B------:R-:W2:Y:S02]  /*1650*/  LDG.E.64 R4, desc[UR36][R4.64] ;  /* 0x0000002404047981 */ /* 0x000ea4000c1e1b00 */
[----:B--2---:R0:W1:Y:S01]  /*1660*/  F2I.S64.F64.TRUNC R22, R4 ;  /* 0x0000000400167311 */ /* 0x004062000030d900 */
[----:B------:R-:W-:Y:S05]  /*1670*/  BRA `(.L_x_18358) ;  /* 0x0000000800587947 */ /* 0x000fea0003800000 */
.L_x_18366:
        /* <DEDUP_REMOVED lines=26> */
.L_x_18369:
        /* <DEDUP_REMOVED lines=14> */
.L_x_18368:
[----:B------:R-:W2:Y:S02]  /*1900*/  LDG.E.U16 R22, desc[UR36][R4.64] ;  /* 0x0000002404167981 */ /* 0x000ea4000c1e1500 */
[----:B--2---:R-:W-:-:S06]  /*1910*/  IMAD.U32 R22, R22, 0x10000, RZ ;  /* 0x0001000016167824 */ /* 0x004fcc00078e00ff */
[----:B------:R-:W0:Y:S01]  /*1920*/  F2I.S64.TRUNC R22, R22 ;  /* 0x0000001600167311 */ /* 0x000e22000020d900 */
[----:B------:R-:W-:Y:S05]  /*1930*/  BRA `(.L_x_18358) ;  /* 0x0000000400a87947 */ /* 0x000fea0003800000 */
.L_x_18365:
        /* <DEDUP_REMOVED lines=11> */
.L_x_18372:
        /* <DEDUP_REMOVED lines=21> */
.L_x_18376:
[----:B------:R-:W-:Y:S05]  /*1b40*/  BSYNC.RECONVERGENT B1 ;  /* 0x0000000000017941 */ /* 0x000fea0003800200 */
.L_x_18375:
[----:B------:R-:W-:Y:S01]  /*1b50*/  IMAD.SHL.U32 R0, R0, 0x100000, RZ ;  /* 0x0010000000007824 */ /* 0x000fe200078e00ff */
[----:B------:R-:W-:-:S04]  /*1b60*/  LEA R3, R3, 0x3b800000, 0x17 ;  /* 0x3b80000003037811 */ /* 0x000fc800078eb8ff */
[----:B------:R-:W-:-:S07]  /*1b70*/  LOP3.LUT R22, R3, R0, R7, 0xfe, !PT ;  /* 0x0000000003167212 */ /* 0x000fce00078efe07 */
.L_x_18374:
[----:B------:R-:W-:Y:S05]  /*1b80*/  BSYNC.RECONVERGENT B0 ;  /* 0x0000000000007941 */ /* 0x000fea0003800200 */
.L_x_18373:
[----:B------:R-:W0:Y:S01]  /*1b90*/  F2I.S64.TRUNC R22, R22 ;  /* 0x0000001600167311 */ /* 0x000e22000020d900 */
[----:B------:R-:W-:Y:S05]  /*1ba0*/  BRA `(.L_x_18358) ;  /* 0x00000004000c7947 */ /* 0x000fea0003800000 */
.L_x_18371:
        /* <DEDUP_REMOVED lines=21> */
.L_x_18380:
[----:B------:R-:W-:Y:S05]  /*1d00*/  BSYNC.RECONVERGENT B1 ;  /* 0x0000000000017941 */ /* 0x000fea0003800200 */
.L_x_18379:
[----:B------:R-:W-:Y:S01]  /*1d10*/  IMAD.SHL.U32 R0, R0, 0x200000, RZ ;  /* 0x0020000000007824 */ /* 0x000fe200078e00ff */
[----:B------:R-:W-:-:S04]  /*1d20*/  LEA R3, R3, 0x37800000, 0x17 ;  /* 0x3780000003037811 */ /* 0x000fc800078eb8ff */
[----:B------:R-:W-:-:S07]  /*1d30*/  LOP3.LUT R22, R3, R0, R7, 0xfe, !PT ;  /* 0x0000000003167212 */ /* 0x000fce00078efe07 */
.L_x_18378:
[----:B------:R-:W-:Y:S05]  /*1d40*/  BSYNC.RECONVERGENT B0 ;  /* 0x0000000000007941 */ /* 0x000fea0003800200 */
.L_x_18377:
[----:B------:R-:W0:Y:S01]  /*1d50*/  F2I.S64.TRUNC R22, R22 ;  /* 0x0000001600167311 */ /* 0x000e22000020d900 */
[----:B------:R-:W-:Y:S05]  /*1d60*/  BRA `(.L_x_18358) ;  /* 0x00000000009c7947 */ /* 0x000fea0003800000 */
.L_x_18370:
        /* <DEDUP_REMOVED lines=14> */
.L_x_18384:
[----:B------:R-:W-:Y:S05]  /*1e50*/  BSYNC.RECONVERGENT B0 ;  /* 0x0000000000007941 */ /* 0x000fea0003800200 */
.L_x_18383:
[----:B------:R-:W0:Y:S01]  /*1e60*/  F2I.S64.TRUNC R22, R22 ;  /* 0x0000001600167311 */ /* 0x000e22000020d900 */
[----:B------:R-:W-:Y:S05]  /*1e70*/  BRA `(.L_x_18358) ;  /* 0x0000000000587947 */ /* 0x000fea0003800000 */
.L_x_18357:
        /* <DEDUP_REMOVED lines=16> */
.L_x_18385:
[----:B------:R-:W-:Y:S01]  /*1f80*/  CS2R R22, SRZ ;  /* 0x0000000000167805 */ /* 0x000fe2000001ff00 */
[----:B------:R-:W-:Y:S06]  /*1f90*/  BRA `(.L_x_18358) ;  /* 0x0000000000107947 */ /* 0x000fec0003800000 */
.L_x_18382:
[----:B------:R0:W5:Y:S01]  /*1fa0*/  LDG.E.64 R22, desc[UR36][R4.64] ;  /* 0x0000002404167981 */ /* 0x000162000c1e1b00 */
[----:B------:R-:W-:Y:S05]  /*1fb0*/  BRA `(.L_x_18358) ;  /* 0x0000000000087947 */ /* 0x000fea0003800000 */
.L_x_18381:
[----:B------:R0:W5:Y:S01]  /*1fc0*/  LDG.E R22, desc[UR36][R4.64] ;  /* 0x0000002404167981 */ /* 0x000162000c1e1900 */
[----:B------:R-:W-:-:S07]  /*1fd0*/  IMAD.MOV.U32 R23, RZ, RZ, RZ ;  /* 0x000000ffff177224 */ /* 0x000fce00078e00ff */
.L_x_18358:
[----:B------:R-:W-:-:S07]  /*1fe0*/  VIADD R29, R29, 0x80 ;  /* 0x000000801d1d7836 */ /* 0x000fce0000000000 */
.L_x_18352:
[----:B------:R-:W-:Y:S05]  /*1ff0*/  BSYNC.RECONVERGENT B6 ;  /* 0x0000000000067941 */ /* 0x000fea0003800200 */
.L_x_18351:
        /* <DEDUP_REMOVED lines=24> */
.L_x_18391:
[----:B------:R0:W5:Y:S01]  /*2180*/  LDG.E.U8 R26, desc[UR36][R4.64] ;  /* 0x00000024041a7981 */ /* 0x000162000c1e1100 */
[----:B------:R-:W-:Y:S01]  /*2190*/  IMAD.MOV.U32 R27, RZ, RZ, RZ ;  /* 0x000000ffff1b7224 */ /* 0x000fe200078e00ff */
[----:B------:R-:W-:Y:S06]  /*21a0*/  BRA `(.L_x_18393) ;  /* 0x0000000c00447947 */ /* 0x000fec0003800000 */
.L_x_18390:
        /* <DEDUP_REMOVED lines=8> */
.L_x_18395:
[----:B------:R-:W2:Y:S02]  /*2230*/  LDG.E R26, desc[UR36][R4.64] ;  /* 0x00000024041a7981 */ /* 0x000ea4000c1e1900 */
[----:B--2---:R-:W-:Y:S01]  /*2240*/  SHF.R.S32.HI R27, RZ, 0x1f, R26 ;  /* 0x0000001fff1b7819 */ /* 0x004fe2000001141a */
[----:B------:R-:W-:Y:S06]  /*2250*/  BRA `(.L_x_18393) ;  /* 0x0000000c00187947 */ /* 0x000fec0003800000 */
.L_x_18394:
[----:B------:R-:W2:Y:S02]  /*2260*/  LDG.E.S16 R26, desc[UR36][R4.64] ;  /* 0x00000024041a7981 */ /* 0x000ea4000c1e1700 */
[----:B--2---:R-:W-:Y:S01]  /*2270*/  SHF.R.S32.HI R27, RZ, 0x1f, R26 ;  /* 0x0000001fff1b7819 */ /* 0x004fe2000001141a */
[----:B------:R-:W-:Y:S06]  /*2280*/  BRA `(.L_x_18393) ;  /* 0x0000000c000c7947 */ /* 0x000fec0003800000 */
.L_x_18389:
        /* <DEDUP_REMOVED lines=9> */
.L_x_18397:
[----:B------:R-:W2:Y:S02]  /*2320*/  LDG.E.U16 R4, desc[UR36][R4.64] ;  /* 0x0000002404047981 */ /* 0x000ea4000c1e1500 */
[----:B--2---:R-:W-:-:S06]  /*2330*/  HADD2.F32 R26, -RZ, R4.H0_H0 ;  /* 0x20000004ff1a7230 */ /* 0x004fcc0000004100 */
[----:B------:R-:W0:Y:S01]  /*2340*/  F2I.S64.TRUNC R26, R26 ;  /* 0x0000001a001a7311 */ /* 0x000e22000020d900 */
[----:B------:R-:W-:Y:S05]  /*2350*/  BRA `(.L_x_18393) ;  /* 0x0000000800d87947 */ /* 0x000fea0003800000 */
.L_x_18396:
        /* <DEDUP_REMOVED lines=9> */
.L_x_18399:
[----:B------:R-:W2:Y:S02]  /*23f0*/  LDG.E.U16 R4, desc[UR36][R4.64] ;  /* 0x0000002404047981 */ /* 0x000ea4000c1e1500 */
[----:B--2---:R-:W-:-:S06]  /*2400*/  HADD2.F32 R26, -RZ, R4.H0_H0 ;  /* 0x20000004ff1a7230 */ /* 0x004fcc0000004100 */
[----:B------:R-:W0:Y:S01]  /*2410*/  F2I.S64.TRUNC R26, R26 ;  /* 0x0000001a001a7311 */ /* 0x000e22000020d900 */
[----:B------:R-:W-:Y:S05]  /*2420*/  BRA `(.L_x_18393) ;  /* 0x0000000800a47947 */ /* 0x000fea0003800000 */
.L_x_18398:
[----:B------:R-:W2:Y:S02]  /*2430*/  LDG.E.64 R4, desc[UR36][R4.64] ;  /* 0x0000002404047981 */ /* 0x000ea4000c1e1b00 */
[----:B--2---:R0:W1:Y:S01]  /*2440*/  F2I.S64.F64.TRUNC R26, R4 ;  /* 0x00000004001a7311 */ /* 0x004062000030d900 */
[----:B------:R-:W-:Y:S05]  /*2450*/  BRA `(.L_x_18393) ;  /* 0x0000000800987947 */ /* 0x000fea0003800000 */
.L_x_18388:
        /* <DEDUP_REMOVED lines=13> */
.L_x_18402:
[----:B------:R-:W2:Y:S02]  /*2530*/  LDG.E.64 R4, desc[UR36][R4.64] ;  /* 0x0000002404047981 */ /* 0x000ea4000c1e1b00 */
[----:B--2---:R0:W1:Y:S01]  /*2540*/  F2I.S64.F64.TRUNC R26, R4 ;  /* 0x00000004001a7311 */ /* 0x004062000030d900 */
[----:B------:R-:W-:Y:S05]  /*2550*/  BRA `(.L_x_18393) ;  /* 0x0000000800587947 */ /* 0x000fea0003800000 */
.L_x_18401:
        /* <DEDUP_REMOVED lines=26> */
.L_x_18404:
        /* <DEDUP_REMOVED lines=14> */
.L_x_18403:
[----:B------:R-:W2:Y:S02]  /*27e0*/  LDG.E.U16 R26, desc[UR36][R4.64] ;  /* 0x00000024041a7981 */ /* 0x000ea4000c1e1500 */
[----:B--2---:R-:W-:-:S06]  /*27f0*/  IMAD.U32 R26, R26, 0x10000, RZ ;  /* 0x000100001a1a7824 */ /* 0x004fcc00078e00ff */
[----:B------:R-:W0:Y:S01]  /*2800*/  F2I.S64.TRUNC R26, R26 ;  /* 0x0000001a001a7311 */ /* 0x000e22000020d900 */
[----:B------:R-:W-:Y:S05]  /*2810*/  BRA `(.L_x_18393) ;  /* 0x0000000400a87947 */ /* 0x000fea0003800000 */
.L_x_18400:
        /* <DEDUP_REMOVED lines=11> */
.L_x_18407:
        /* <DEDUP_REMOVED lines=21> */
.L_x_18411:
[----:B------:R-:W-:Y:S05]  /*2a20*/  BSYNC.RECONVERGENT B1 ;  /* 0x0000000000017941 */ /* 0x000fea0003800200 */
.L_x_18410:
[----:B------:R-:W-:Y:S01]  /*2a30*/  IMAD.SHL.U32 R0, R0, 0x100000, RZ ;  /* 0x0010000000007824 */ /* 0x000fe200078e00ff */
[----:B------:R-:W-:-:S04]  /*2a40*/  LEA R3, R3, 0x3b800000, 0x17 ;  /* 0x3b80000003037811 */ /* 0x000fc800078eb8ff */
[----:B------:R-:W-:-:S07]  /*2a50*/  LOP3.LUT R26, R3, R0, R7, 0xfe, !PT ;  /* 0x00000000031a7212 */ /* 0x000fce00078efe07 */
.L_x_18409:
[----:B------:R-:W-:Y:S05]  /*2a60*/  BSYNC.RECONVERGENT B0 ;  /* 0x0000000000007941 */ /* 0x000fea0003800200 */
.L_x_18408:
[----:B------:R-:W1:Y:S01]  /*2a70*/  F2I.S64.TRUNC R26, R26 ;  /* 0x0000001a001a7311 */ /* 0x000e62000020d900 */
[----:B------:R-:W-:Y:S05]  /*2a80*/  BRA `(.L_x_18393) ;  /* 0x00000004000c7947 */ /* 0x000fea0003800000 */
.L_x_18406:
        /* <DEDUP_REMOVED lines=21> */
.L_x_18415:
[----:B------:R-:W-:Y:S05]  /*2be0*/  BSYNC.RECONVERGENT B1 ;  /* 0x0000000000017941 */ /* 0x000fea0003800200 */
.L_x_18414:
[----:B------:R-:W-:Y:S01]  /*2bf0*/  IMAD.SHL.U32 R0, R0, 0x200000, RZ ;  /* 0x0020000000007824 */ /* 0x000fe200078e00ff */
[----:B------:R-:W-:-:S04]  /*2c00*/  LEA R3, R3, 0x37800000, 0x17 ;  /* 0x3780000003037811 */ /* 0x000fc800078eb8ff */
[----:B------:R-:W-:-:S07]  /*2c10*/  LOP3.LUT R26, R3, R0, R7, 0xfe, !PT ;  /* 0x00000000031a7212 */ /* 0x000fce00078efe07 */
.L_x_18413:
[----:B------:R-:W-:Y:S05]  /*2c20*/  BSYNC.RECONVERGENT B0 ;  /* 0x0000000000007941 */ /* 0x000fea0003800200 */
.L_x_18412:
[----:B------:R-:W2:Y:S01]  /*2c30*/  F2I.S64.TRUNC R26, R26 ;  /* 0x0000001a001a7311 */ /* 0x000ea2000020d900 */
[----:B------:R-:W-:Y:S05]  /*2c40*/  BRA `(.L_x_18393) ;  /* 0x00000000009c7947 */ /* 0x000fea0003800000 */
.L_x_18405:
        /* <DEDUP_REMOVED lines=14> */
.L_x_18419:
[----:B------:R-:W-:Y:S05]  /*2d30*/  BSYNC.RECONVERGENT B0 ;  /* 0x0000000000007941 */ /* 0x000fea0003800200 */
.L_x_18418:
[----:B------:R-:W0:Y:S01]  /*2d40*/  F2I.S64.TRUNC R26, R26 ;  /* 0x0000001a001a7311 */ /* 0x000e22000020d900 */
[----:B------:R-:W-:Y:S05]  /*2d50*/  BRA `(.L_x_18393) ;  /* 0x0000000000587947 */ /* 0x000fea0003800000 */
.L_x_18392:
        /* <DEDUP_REMOVED lines=16> */
.L_x_18420:
[----:B------:R-:W-:Y:S01]  /*2e60*/  CS2R R26, SRZ ;  /* 0x00000000001a7805 */ /* 0x000fe2000001ff00 */
[----:B------:R-:W-:Y:S06]  /*2e70*/  BRA `(.L_x_18393) ;  /* 0x0000000000107947 */ /* 0x000fec0003800000 */
.L_x_18417:
[----:B------:R0:W5:Y:S01]  /*2e80*/  LDG.E.64 R26, desc[UR36][R4.64] ;  /* 0x00000024041a7981 */ /* 0x000162000c1e1b00 */
[----:B------:R-:W-:Y:S05]  /*2e90*/  BRA `(.L_x_18393) ;  /* 0x0000000000087947 */ /* 0x000fea0003800000 */
.L_x_18416:
[----:B------:R0:W5:Y:S01]  /*2ea0*/  LDG.E R26, desc[UR36][R4.64] ;  /* 0x00000024041a7981 */ /* 0x000162000c1e1900 */
[----:B------:R-:W-:-:S07]  /*2eb0*/  IMAD.MOV.U32 R27, RZ, RZ, RZ ;  /* 0x000000ffff1b7224 */ /* 0x000fce00078e00ff */
.L_x_18393:
[----:B------:R-:W-:-:S07]  /*2ec0*/  VIADD R29, R29, 0x80 ;  /* 0x000000801d1d7836 */ /* 0x000fce0000000000 */
.L_x_18387:
[----:B------:R-:W-:Y:S05]  /*2ed0*/  BSYNC.RECONVERGENT B6 ;  /* 0x0000000000067941 */ /* 0x000fea0003800200 */
.L_x_18386:
        /* <DEDUP_REMOVED lines=24> */
.L_x_18426:
[----:B------:R0:W5:Y:S01]  /*3060*/  LDG.E.U8 R18, desc[UR36][R4.64] ;  /* 0x0000002404127981 */ /* 0x000162000c1e1100 */
[----:B------:R-:W-:Y:S01]  /*3070*/  IMAD.MOV.U32 R19, RZ, RZ, RZ ;  /* 0x000000ffff137224 */ /* 0x000fe200078e00ff */
[----:B------:R-:W-:Y:S06]  /*3080*/  BRA `(.L_x_18422) ;  /* 0x0000000c00407947 */ /* 0x000fec0003800000 */
.L_x_18425:
        /* <DEDUP_REMOVED lines=8> */
.L_x_18429:
[----:B------:R-:W2:Y:S02]  /*3110*/  LDG.E R18, desc[UR36][R4.64] ;  /* 0x0000002404127981 */ /* 0x000ea4000c1e1900 */
[----:B--2---:R-:W-:Y:S01]  /*3120*/  SHF.R.S32.HI R19, RZ, 0x1f, R18 ;  /* 0x0000001fff137819 */ /* 0x004fe20000011412 */
[----:B------:R-:W-:Y:S06]  /*3130*/  BRA `(.L_x_18422) ;  /* 0x0000000c00147947 */ /* 0x000fec0003800000 */
.L_x_18428:
[----:B------:R-:W2:Y:S02]  /*3140*/  LDG.E.S16 R18, desc[UR36][R4.64] ;  /* 0x0000002404127981 */ /* 0x000ea4000c1e1700 */
[----:B--2---:R-:W-:Y:S01]  /*3150*/  SHF.R.S32.HI R19, RZ, 0x1f, R18 ;  /* 0x0000001fff137819 */ /* 0x004fe20000011412 */
[----:B------:R-:W-:Y:S06]  /*3160*/  BRA `(.L_x_18422) ;  /* 0x0000000c00087947 */ /* 0x000fec0003800000 */
.L_x_18424:
        /* <DEDUP_REMOVED lines=9> */
.L_x_18431:
[----:B------:R-:W2:Y:S02]  /*3200*/  LDG.E.U16 R4, desc[UR36][R4.64] ;  /* 0x0000002404047981 */ /* 0x000ea4000c1e1500 */
[----:B--2---:R-:W-:-:S06]  /*3210*/  HADD2.F32 R18, -RZ, R4.H0_H0 ;  /* 0x20000004ff127230 */ /* 0x004fcc0000004100 */
[----:B------:R-:W0:Y:S01]  /*3220*/  F2I.S64.TRUNC R18, R18 ;  /* 0x0000001200127311 */ /* 0x000e22000020d900 */
[----:B------:R-:W-:Y:S05]  /*3230*/  BRA `(.L_x_18422) ;  /* 0x0000000800d47947 */ /* 0x000fea0003800000 */
.L_x_18430:
        /* <DEDUP_REMOVED lines=9> */
.L_x_18433:
[----:B------:R-:W2:Y:S02]  /*32d0*/  LDG.E.U16 R4, desc[UR36][R4.64] ;  /* 0x0000002404047981 */ /* 0x000ea4000c1e1500 */
[----:B--2---:R-:W-:-:S06]  /*32e0*/  HADD2.F32 R18, -RZ, R4.H0_H0 ;  /* 0x20000004ff127230 */ /* 0x004fcc0000004100 */
[----:B------:R-:W0:Y:S01]  /*32f0*/  F2I.S64.TRUNC R18, R18 ;  /* 0x0000001200127311 */ /* 0x000e22000020d900 */
[----:B------:R-:W-:Y:S05]  /*3300*/  BRA `(.L_x_18422) ;  /* 0x0000000800a07947 */ /* 0x000fea0003800000 */
.L_x_18432:
[----:B------:R-:W2:Y:S02]  /*3310*/  LDG.E.64 R4, desc[UR36][R4.64] ;  /* 0x0000002404047981 */ /* 0x000ea4000c1e1b00 */
[----:B--2---:R0:W1:Y:S01]  /*3320*/  F2I.S64.F64.TRUNC R18, R4 ;  /* 0x0000000400127311 */ /* 0x004062000030d900 */
[----:B------:R-:W-:Y:S05]  /*3330*/  BRA `(.L_x_18422) ;  /* 0x0000000800947947 */ /* 0x000fea0003800000 */
.L_x_18423:
        /* <DEDUP_REMOVED lines=13> */
.L_x_18436:
[----:B------:R-:W2:Y:S02]  /*3410*/  LDG.E.64 R4, desc[UR36][R4.64] ;  /* 0x0000002404047981 */ /* 0x000ea4000c1e1b00 */
[----:B--2---:R0:W1:Y:S01]  /*3420*/  F2I.S64.F64.TRUNC R18, R4 ;  /* 0x0000000400127311 */ /* 0x004062000030d900 */
[----:B------:R-:W-:Y:S05]  /*3430*/  BRA `(.L_x_18422) ;  /* 0x0000000800547947 */ /* 0x000fea0003800000 */
.L_x_18435:
        /* <DEDUP_REMOVED lines=26> */
.L_x_18438:
        /* <DEDUP_REMOVED lines=14> */
.L_x_18437:
[----:B------:R-:W2:Y:S02]  /*36c0*/  LDG.E.U16 R18, desc[UR36][R4.64] ;  /* 0x0000002404127981 */ /* 0x000ea4000c1e1500 */
[----:B--2---:R-:W-:-:S06]  /*36d0*/  IMAD.U32 R18, R18, 0x10000, RZ ;  /* 0x0001000012127824 */ /* 0x004fcc00078e00ff */
[----:B------:R-:W0:Y:S01]  /*36e0*/  F2I.S64.TRUNC R18, R18 ;  /* 0x0000001200127311 */ /* 0x000e22000020d900 */
[----:B------:R-:W-:Y:S05]  /*36f0*/  BRA `(.L_x_18422) ;  /* 0x0000000400a47947 */ /* 0x000fea0003800000 */
.L_x_18434:
        /* <DEDUP_REMOVED lines=11> */
.L_x_18441:
        /* <DEDUP_REMOVED lines=21> */
.L_x_18445:
[----:B------:R-:W-:Y:S05]  /*3900*/  BSYNC.RECONVERGENT B1 ;  /* 0x0000000000017941 */ /* 0x000fea0003800200 */
.L_x_18444:
[----:B------:R-:W-:Y:S01]  /*3910*/  IMAD.SHL.U32 R0, R0, 0x100000, RZ ;  /* 0x0010000000007824 */ /* 0x000fe200078e00ff */
[----:B------:R-:W-:-:S04]  /*3920*/  LEA R3, R3, 0x3b800000, 0x17 ;  /* 0x3b80000003037811 */ /* 0x000fc800078eb8ff */
[----:B------:R-:W-:-:S07]  /*3930*/  LOP3.LUT R18, R3, R0, R7, 0xfe, !PT ;  /* 0x0000000003127212 */ /* 0x000fce00078efe07 */
.L_x_18443:
[----:B------:R-:W-:Y:S05]  /*3940*/  BSYNC.RECONVERGENT B0 ;  /* 0x0000000000007941 */ /* 0x000fea0003800200 */
.L_x_18442:
[----:B------:R-:W0:Y:S01]  /*3950*/  F2I.S64.TRUNC R18, R18 ;  /* 0x0000001200127311 */ /* 0x000e22000020d900 */
[----:B------:R-:W-:Y:S05]  /*3960*/  BRA `(.L_x_18422) ;  /* 0x0000000400087947 */ /* 0x000fea0003800000 */
.L_x_18440:
        /* <DEDUP_REMOVED lines=21> */
.L_x_18449:
[----:B------:R-:W-:Y:S05]  /*3ac0*/  BSYNC.RECONVERGENT B1 ;  /* 0x0000000000017941 */ /* 0x000fea0003800200 */
.L_x_18448:
[----:B------:R-:W-:Y:S01]  /*3ad0*/  IMAD.SHL.U32 R0, R0, 0x200000, RZ ;  /* 0x0020000000007824 */ /* 0x000fe200078e00ff */
[----:B------:R-:W-:-:S04]  /*3ae0*/  LEA R3, R3, 0x37800000, 0x17 ;  /* 0x3780000003037811 */ /* 0x000fc800078eb8ff */
[----:B------:R-:W-:-:S07]  /*3af0*/  LOP3.LUT R18, R3, R0, R7, 0xfe, !PT ;  /* 0x0000000003127212 */ /* 0x000fce00078efe07 */
.L_x_18447:
[----:B------:R-:W-:Y:S05]  /*3b00*/  BSYNC.RECONVERGENT B0 ;  /* 0x0000000000007941 */ /* 0x000fea0003800200 */
.L_x_18446:
[----:B------:R-:W0:Y:S01]  /*3b10*/  F2I.S64.TRUNC R18, R18 ;  /* 0x0000001200127311 */ /* 0x000e22000020d900 */
[----:B------:R-:W-:Y:S05]  /*3b20*/  BRA `(.L_x_18422) ;  /* 0x0000000000987947 */ /* 0x000fea0003800000 */
.L_x_18439:
        /* <DEDUP_REMOVED lines=14> */
.L_x_18453:
[----:B------:R-:W-:Y:S05]  /*3c10*/  BSYNC.RECONVERGENT B0 ;  /* 0x0000000000007941 */ /* 0x000fea0003800200 */
.L_x_18452:
[----:B------:R-:W0:Y:S01]  /*3c20*/  F2I.S64.TRUNC R18, R18 ;  /* 0x0000001200127311 */ /* 0x000e22000020d900 */
[----:B------:R-:W-:Y:S05]  /*3c30*/  BRA `(.L_x_18422) ;  /* 0x0000000000547947 */ /* 0x000fea0003800000 */
.L_x_18427:
        /* <DEDUP_REMOVED lines=16> */
.L_x_18454:
[----:B------:R-:W-:Y:S05]  /*3d40*/  BRA `(.L_x_18422) ;  /* 0x0000000000107947 */ /* 0x000fea0003800000 */
.L_x_18451:
[----:B------:R0:W5:Y:S01]  /*3d50*/  LDG.E.64 R18, desc[UR36][R4.64] ;  /* 0x0000002404127981 */ /* 0x000162000c1e1b00 */
[----:B------:R-:W-:Y:S05]  /*3d60*/  BRA `(.L_x_18422) ;  /* 0x0000000000087947 */ /* 0x000fea0003800000 */
.L_x_18450:
[----:B------:R0:W5:Y:S01]  /*3d70*/  LDG.E R18, desc[UR36][R4.64] ;  /* 0x0000002404127981 */ /* 0x000162000c1e1900 */
[----:B------:R-:W-:-:S07]  /*3d80*/  IMAD.MOV.U32 R19, RZ, RZ, RZ ;  /* 0x000000ffff137224 */ /* 0x000fce00078e00ff */
.L_x_18422:
[----:B------:R-:W-:Y:S05]  /*3d90*/  BSYNC.RECONVERGENT B6 ;  /* 0x0000000000067941 */ /* 0x000fea0003800200 */
.L_x_18421:
        /* <DEDUP_REMOVED lines=38> */
.L_x_18458:
        /* <DEDUP_REMOVED lines=73> */
.L_x_18457:
        /* <DEDUP_REMOVED lines=54> */
.L_x_18459:
        /* <DEDUP_REMOVED lines=34> */
.L_x_18460:
        /* <DEDUP_REMOVED lines=16> */
.L_x_18456:
[----:B------:R-:W-:Y:S05]  /*4b10*/  BSYNC.RECONVERGENT B0 ;  /* 0x0000000000007941 */ /* 0x000fea0003800200 */
.L_x_18455:
        /* <DEDUP_REMOVED lines=37> */
.L_x_18464:
        /* <DEDUP_REMOVED lines=74> */
.L_x_18463:
        /* <DEDUP_REMOVED lines=53> */
.L_x_18465:
        /* <DEDUP_REMOVED lines=34> */
.L_x_18466:
        /* <DEDUP_REMOVED lines=16> */
.L_x_18462:
[----:B------:R-:W-:Y:S05]  /*5880*/  BSYNC.RECONVERGENT B0 ;  /* 0x0000000000007941 */ /* 0x000fea0003800200 */
.L_x_18461:
        /* <DEDUP_REMOVED lines=38> */
.L_x_18470:
        /* <DEDUP_REMOVED lines=73> */
.L_x_18469:
        /* <DEDUP_REMOVED lines=55> */
.L_x_18471:
        /* <DEDUP_REMOVED lines=34> */
.L_x_18472:
        /* <DEDUP_REMOVED lines=15> */
.L_x_18468:
[----:B------:R-:W-:Y:S05]  /*6600*/  BSYNC.RECONVERGENT B0 ;  /* 0x0000000000007941 */ /* 0x000fea0003800200 */
.L_x_18467:
        /* <DEDUP_REMOVED lines=38> */
.L_x_18476:
        /* <DEDUP_REMOVED lines=74> */
.L_x_18475:
        /* <DEDUP_REMOVED lines=55> */
.L_x_18477:
        /* <DEDUP_REMOVED lines=35> */
.L_x_18478:
        /* <DEDUP_REMOVED lines=16> */
.L_x_18474:
[----:B------:R-:W-:Y:S05]  /*73b0*/  BSYNC.RECONVERGENT B0 ;  /* 0x0000000000007941 */ /* 0x000fea0003800200 */
.L_x_18473:
        /* <DEDUP_REMOVED lines=28> */
.L_x_18485:
[----:B------:R0:W-:Y:S01]  /*7580*/  STG.E.U8 desc[UR36][R2.64], R8 ;  /* 0x0000000802007986 */ /* 0x0001e2000c101124 */
[----:B------:R-:W-:Y:S01]  /*7590*/  IMAD.MOV.U32 R16, RZ, RZ, R24 ;  /* 0x000000ffff107224 */ /* 0x000fe200078e0018 */
[----:B------:R-:W-:Y:S06]  /*75a0*/  BRA `(.L_x_18487) ;  /* 0x0000000c00887947 */ /* 0x000fec0003800000 */
.L_x_18484:
        /* <DEDUP_REMOVED lines=9> */
.L_x_18489:
[----:B------:R3:W-:Y:S01]  /*7640*/  STG.E desc[UR36][R2.64], R8 ;  /* 0x0000000802007986 */ /* 0x0007e2000c101924 */
[----:B------:R-:W-:Y:S01]  /*7650*/  IMAD.MOV.U32 R16, RZ, RZ, R24 ;  /* 0x000000ffff107224 */ /* 0x000fe200078e0018 */
[----:B------:R-:W-:Y:S06]  /*7660*/  BRA `(.L_x_18487) ;  /* 0x0000000c00587947 */ /* 0x000fec0003800000 */
.L_x_18488:
[----:B------:R0:W-:Y:S01]  /*7670*/  STG.E.U16 desc[UR36][R2.64], R8 ;  /* 0x0000000802007986 */ /* 0x0001e2000c101524 */
[----:B------:R-:W-:Y:S01]  /*7680*/  IMAD.MOV.U32 R16, RZ, RZ, R24 ;  /* 0x000000ffff107224 */ /* 0x000fe200078e0018 */
[----:B------:R-:W-:Y:S06]  /*7690*/  BRA `(.L_x_18487) ;  /* 0x0000000c004c7947 */ /* 0x000fec0003800000 */
.L_x_18483:
        /* <DEDUP_REMOVED lines=10> */
.L_x_18491:
[----:B------:R-:W0:Y:S01]  /*7740*/  I2F.S64 R0, R8 ;  /* 0x0000000800007312 */ /* 0x000e220000301400 */
[----:B------:R-:W-:Y:S01]  /*7750*/  IMAD.MOV.U32 R16, RZ, RZ, R24 ;  /* 0x000000ffff107224 */ /* 0x000fe200078e0018 */
[----:B0-----:R-:W-:-:S05]  /*7760*/  F2FP.F16.F32.PACK_AB R0, RZ, R0 ;  /* 0x00000000ff00723e */ /* 0x001fca00000000ff */
[----:B------:R0:W-:Y:S01]  /*7770*/  STG.E.U16 desc[UR36][R2.64], R0 ;  /* 0x0000000002007986 */ /* 0x0001e2000c101524 */
[----:B------:R-:W-:Y:S05]  /*7780*/  BRA `(.L_x_18487) ;  /* 0x0000000c00107947 */ /* 0x000fea0003800000 */
.L_x_18490:
        /* <DEDUP_REMOVED lines=11> */
.L_x_18493:
[----:B------:R-:W0:Y:S01]  /*7840*/  I2F.S64 R8, R8 ;  /* 0x0000000800087312 */ /* 0x000e220000301400 */
[----:B------:R-:W-:Y:S01]  /*7850*/  IMAD.MOV.U32 R16, RZ, RZ, R24 ;  /* 0x000000ffff107224 */ /* 0x000fe200078e0018 */
[----:B0-----:R-:W-:-:S04]  /*7860*/  F2FP.F16.F32.PACK_AB R5, RZ, R8 ;  /* 0x00000008ff05723e */ /* 0x001fc800000000ff */
[----:B------:R-:W-:-:S05]  /*7870*/  PRMT R5, R5, 0x5410, RZ ;  /* 0x0000541005057816 */ /* 0x000fca00000000ff */
[----:B------:R0:W-:Y:S01]  /*7880*/  STG.E desc[UR36][R2.64], R5 ;  /* 0x0000000502007986 */ /* 0x0001e2000c101924 */
[----:B------:R-:W-:Y:S05]  /*7890*/  BRA `(.L_x_18487) ;  /* 0x0000000800cc7947 */ /* 0x000fea0003800000 */
.L_x_18492:
[----:B------:R-:W0:Y:S01]  /*78a0*/  I2F.F64.S64 R8, R8 ;  /* 0x0000000800087312 */ /* 0x000e220000301c00 */
[----:B------:R-:W-:Y:S01]  /*78b0*/  IMAD.MOV.U32 R16, RZ, RZ, R24 ;  /* 0x000000ffff107224 */ /* 0x000fe200078e0018 */
[----:B0-----:R0:W-:Y:S01]  /*78c0*/  STG.E.64 desc[UR36][R2.64], R8 ;  /* 0x0000000802007986 */ /* 0x0011e2000c101b24 */
[----:B------:R-:W-:Y:S05]  /*78d0*/  BRA `(.L_x_18487) ;  /* 0x0000000800bc7947 */ /* 0x000fea0003800000 */
.L_x_18482:
        /* <DEDUP_REMOVED lines=14> */
.L_x_18496:
[----:B------:R-:W0:Y:S01]  /*79c0*/  I2F.F64.S64 R8, R8 ;  /* 0x0000000800087312 */ /* 0x000e220000301c00 */
[----:B------:R-:W-:Y:S01]  /*79d0*/  CS2R R10, SRZ ;  /* 0x00000000000a7805 */ /* 0x000fe2000001ff00 */
[----:B------:R-:W-:-:S04]  /*79e0*/  IMAD.MOV.U32 R16, RZ, RZ, R24 ;  /* 0x000000ffff107224 */ /* 0x000fc800078e0018 */
[----:B0-----:R0:W-:Y:S01]  /*79f0*/  STG.E.128 desc[UR36][R2.64], R8 ;  /* 0x0000000802007986 */ /* 0x0011e2000c101d24 */
[----:B------:R-:W-:Y:S05]  /*7a00*/  BRA `(.L_x_18487) ;  /* 0x0000000800707947 */ /* 0x000fea0003800000 */
.L_x_18495:
        /* <DEDUP_REMOVED lines=19> */
.L_x_18500:
[----:B------:R-:W-:Y:S05]  /*7b40*/  BSYNC.RECONVERGENT B0 ;  /* 0x0000000000007941 */ /* 0x000fea0003800200 */
.L_x_18499:
[----:B------:R-:W-:Y:S01]  /*7b50*/  LOP3.LUT R5, R0, 0x80, R5, 0xf8, !PT ;  /* 0x0000008000057812 */ /* 0x000fe200078ef805 */
[----:B------:R-:W-:-:S04]  /*7b60*/  IMAD.MOV.U32 R16, RZ, RZ, R24 ;  /* 0x000000ffff107224 */ /* 0x000fc800078e0018 */
[----:B------:R0:W-:Y:S01]  /*7b70*/  STG.E.U8 desc[UR36][R2.64], R5 ;  /* 0x0000000502007986 */ /* 0x0001e2000c101124 */
[----:B------:R-:W-:Y:S05]  /*7b80*/  BRA `(.L_x_18487) ;  /* 0x0000000800107947 */ /* 0x000fea0003800000 */
.L_x_18498:
        /* <DEDUP_REMOVED lines=15> */
.L_x_18502:
[----:B------:R-:W-:Y:S05]  /*7c80*/  BSYNC.RECONVERGENT B0 ;  /* 0x0000000000007941 */ /* 0x000fea0003800200 */
.L_x_18501:
[----:B------:R-:W-:Y:S01]  /*7c90*/  LOP3.LUT R5, R0, 0x80, R5, 0xf8, !PT ;  /* 0x0000008000057812 */ /* 0x000fe200078ef805 */
[----:B------:R-:W-:-:S04]  /*7ca0*/  IMAD.MOV.U32 R16, RZ, RZ, R24 ;  /* 0x000000ffff107224 */ /* 0x000fc800078e0018 */
[----:B------:R0:W-:Y:S01]  /*7cb0*/  STG.E.U8 desc[UR36][R2.64], R5 ;  /* 0x0000000502007986 */ /* 0x0001e2000c101124 */
[----:B------:R-:W-:Y:S05]  /*7cc0*/  BRA `(.L_x_18487) ;  /* 0x0000000400c07947 */ /* 0x000fea0003800000 */
.L_x_18497:
[----:B------:R-:W0:Y:S01]  /*7cd0*/  I2F.S64 R0, R8 ;  /* 0x0000000800007312 */ /* 0x000e220000301400 */
[----:B------:R-:W-:Y:S01]  /*7ce0*/  IMAD.MOV.U32 R16, RZ, RZ, R24 ;  /* 0x000000ffff107224 */ /* 0x000fe200078e0018 */
[----:B0-----:R-:W-:-:S05]  /*7cf0*/  F2FP.BF16.F32.PACK_AB R0, RZ, R0 ;  /* 0x00000000ff00723e */ /* 0x001fca00000010ff */
[----:B------:R0:W-:Y:S01]  /*7d00*/  STG.E.U16 desc[UR36][R2.64], R0 ;  /* 0x0000000002007986 */ /* 0x0001e2000c101524 */
[----:B------:R-:W-:Y:S05]  /*7d10*/  BRA `(.L_x_18487) ;  /* 0x0000000400ac7947 */ /* 0x000fea0003800000 */
.L_x_18494:
        /* <DEDUP_REMOVED lines=11> */
.L_x_18505:
        /* <DEDUP_REMOVED lines=13> */
.L_x_18508:
[----:B------:R-:W-:-:S04]  /*7ea0*/  SHF.R.U32.HI R0, RZ, 0x14, R5 ;  /* 0x00000014ff007819 */ /* 0x000fc80000011605 */
[----:B------:R-:W-:-:S04]  /*7eb0*/  LOP3.LUT R0, R0, 0x1, RZ, 0xc0, !PT ;  /* 0x0000000100007812 */ /* 0x000fc800078ec0ff */
[----:B------:R-:W-:-:S04]  /*7ec0*/  IADD3 R0, PT, PT, R5, 0x487ffff, R0 ;  /* 0x0487ffff05007810 */ /* 0x000fc80007ffe000 */
[----:B------:R-:W-:-:S04]  /*7ed0*/  SHF.R.U32.HI R0, RZ, 0x14, R0 ;  /* 0x00000014ff007819 */ /* 0x000fc80000011600 */
[----:B------:R-:W-:-:S07]  /*7ee0*/  LOP3.LUT R4, R0, 0xff, RZ, 0xc0, !PT ;  /* 0x000000ff00047812 */ /* 0x000fce00078ec0ff */
.L_x_18509:
[----:B------:R-:W-:-:S04]  /*7ef0*/  SHF.R.U32.HI R5, RZ, 0x18, R5 ;  /* 0x00000018ff057819 */ /* 0x000fc80000011605 */
[----:B------:R-:W-:-:S04]  /*7f00*/  LOP3.LUT R4, R4, 0x80, R5, 0xf8, !PT ;  /* 0x0000008004047812 */ /* 0x000fc800078ef805 */
[----:B------:R-:W-:-:S07]  /*7f10*/  PRMT R0, R4, 0x7610, R0 ;  /* 0x0000761004007816 */ /* 0x000fce0000000000 */
.L_x_18507:
[----:B------:R-:W-:Y:S05]  /*7f20*/  BSYNC.RECONVERGENT B0 ;  /* 0x0000000000007941 */ /* 0x000fea0003800200 */
.L_x_18506:
[----:B------:R0:W-:Y:S01]  /*7f30*/  STG.E.U8 desc[UR36][R2.64], R0 ;  /* 0x0000000002007986 */ /* 0x0001e2000c101124 */
[----:B------:R-:W-:Y:S01]  /*7f40*/  IMAD.MOV.U32 R16, RZ, RZ, R24 ;  /* 0x000000ffff107224 */ /* 0x000fe200078e0018 */
[----:B------:R-:W-:Y:S06]  /*7f50*/  BRA `(.L_x_18487) ;  /* 0x00000004001c7947 */ /* 0x000fec0003800000 */
.L_x_18504:
        /* <DEDUP_REMOVED lines=13> */
.L_x_18512:
[----:B------:R-:W-:-:S04]  /*8030*/  SHF.R.U32.HI R0, RZ, 0x15, R5 ;  /* 0x00000015ff007819 */ /* 0x000fc80000011605 */
[----:B------:R-:W-:-:S04]  /*8040*/  LOP3.LUT R0, R0, 0x1, RZ, 0xc0, !PT ;  /* 0x0000000100007812 */ /* 0x000fc800078ec0ff */
[----:B------:R-:W-:-:S04]  /*8050*/  IADD3 R0, PT, PT, R5, 0x88fffff, R0 ;  /* 0x088fffff05007810 */ /* 0x000fc80007ffe000 */
[----:B------:R-:W-:-:S04]  /*8060*/  SHF.R.U32.HI R0, RZ, 0x15, R0 ;  /* 0x00000015ff007819 */ /* 0x000fc80000011600 */
[----:B------:R-:W-:-:S07]  /*8070*/  LOP3.LUT R4, R0, 0xff, RZ, 0xc0, !PT ;  /* 0x000000ff00047812 */ /* 0x000fce00078ec0ff */
.L_x_18513:
[----:B------:R-:W-:-:S04]  /*8080*/  SHF.R.U32.HI R5, RZ, 0x18, R5 ;  /* 0x00000018ff057819 */ /* 0x000fc80000011605 */
[----:B------:R-:W-:-:S04]  /*8090*/  LOP3.LUT R4, R4, 0x80, R5, 0xf8, !PT ;  /* 0x0000008004047812 */ /* 0x000fc800078ef805 */
[----:B------:R-:W-:-:S07]  /*80a0*/  PRMT R0, R4, 0x7610, R0 ;  /* 0x0000761004007816 */ /* 0x000fce0000000000 */
.L_x_18511:
[----:B------:R-:W-:Y:S05]  /*80b0*/  BSYNC.RECONVERGENT B0 ;  /* 0x0000000000007941 */ /* 0x000fea0003800200 */
.L_x_18510:
[----:B------:R0:W-:Y:S01]  /*80c0*/  STG.E.U8 desc[UR36][R2.64], R0 ;  /* 0x0000000002007986 */ /* 0x0001e2000c101124 */
[----:B------:R-:W-:Y:S01]  /*80d0*/  IMAD.MOV.U32 R16, RZ, RZ, R24 ;  /* 0x000000ffff107224 */ /* 0x000fe200078e0018 */
[----:B------:R-:W-:Y:S06]  /*80e0*/  BRA `(.L_x_18487) ;  /* 0x0000000000b87947 */ /* 0x000fec0003800000 */
.L_x_18503:
[----:B------:R-:W-:-:S13]  /*80f0*/  ISETP.NE.AND P0, PT, R0, 0x1c, PT ;  /* 0x0000001c0000780c */ /* 0x000fda0003f05270 */
[----:B------:R-:W-:Y:S05]  /*8100*/  @!P0 BRA `(.L_x_18514) ;  /* 0x0000000000a88947 */ /* 0x000fea0003800000 */
[----:B------:R-:W-:-:S13]  /*8110*/  ISETP.NE.AND P0, PT, R0, 0x1d, PT ;  /* 0x0000001d0000780c */ /* 0x000fda0003f05270 */
[----:B------:R-:W-:Y:S05]  /*8120*/  @!P0 BRA `(.L_x_18515) ;  /* 0x0000000000948947 */ /* 0x000fea0003800000 */
[----:B------:R-:W-:-:S13]  /*8130*/  ISETP.NE.AND P0, PT, R0, 0x2c, PT ;  /* 0x0000002c0000780c */ /* 0x000fda0003f05270 */
[----:B------:R-:W-:Y:S05]  /*8140*/  @!P0 BRA `(.L_x_18516) ;  /* 0x0000000000488947 */ /* 0x000fea0003800000 */
.L_x_18486:
        /* <DEDUP_REMOVED lines=16> */
.L_x_18517:
[----:B------:R-:W-:Y:S01]  /*8250*/  IMAD.MOV.U32 R16, RZ, RZ, R24 ;  /* 0x000000ffff107224 */ /* 0x000fe200078e0018 */
[----:B------:R-:W-:Y:S06]  /*8260*/  BRA `(.L_x_18487) ;  /* 0x0000000000587947 */ /* 0x000fec0003800000 */
.L_x_18516:
        /* <DEDUP_REMOVED lines=17> */
.L_x_18515:
[----:B------:R0:W-:Y:S01]  /*8380*/  STG.E.64 desc[UR36][R2.64], R8 ;  /* 0x0000000802007986 */ /* 0x0001e2000c101b24 */
[----:B------:R-:W-:Y:S01]  /*8390*/  IMAD.MOV.U32 R16, RZ, RZ, R24 ;  /* 0x000000ffff107224 */ /* 0x000fe200078e0018 */
[----:B------:R-:W-:Y:S06]  /*83a0*/  BRA `(.L_x_18487) ;  /* 0x0000000000087947 */ /* 0x000fec0003800000 */
.L_x_18514:
[----:B------:R0:W-:Y:S01]  /*83b0*/  STG.E desc[UR36][R2.64], R8 ;  /* 0x0000000802007986 */ /* 0x0001e2000c101924 */
[----:B------:R-:W-:-:S07]  /*83c0*/  IMAD.MOV.U32 R16, RZ, RZ, R24 ;  /* 0x000000ffff107224 */ /* 0x000fce00078e0018 */
.L_x_18487:
        /* <DEDUP_REMOVED lines=23> */
.L_x_18522:
[----:B------:R0:W-:Y:S01]  /*8540*/  STG.E.U8 desc[UR36][R2.64], R22 ;  /* 0x0000001602007986 */ /* 0x0001e2000c101124 */
[----:B------:R-:W-:Y:S05]  /*8550*/  BRA `(.L_x_18524) ;  /* 0x0000000c00347947 */ /* 0x000fea0003800000 */
.L_x_18521:
        /* <DEDUP_REMOVED lines=8> */
.L_x_18526:
[----:B------:R0:W-:Y:S01]  /*85e0*/  STG.E desc[UR36][R2.64], R22 ;  /* 0x0000001602007986 */ /* 0x0001e2000c101924 */
[----:B------:R-:W-:Y:S05]  /*85f0*/  BRA `(.L_x_18524) ;  /* 0x0000000c000c7947 */ /* 0x000fea0003800000 */
.L_x_18525:
[----:B------:R0:W-:Y:S01]  /*8600*/  STG.E.U16 desc[UR36][R2.64], R22 ;  /* 0x0000001602007986 */ /* 0x0001e2000c101524 */
[----:B------:R-:W-:Y:S05]  /*8610*/  BRA `(.L_x_18524) ;  /* 0x0000000c00047947 */ /* 0x000fea0003800000 */
.L_x_18520:
        /* <DEDUP_REMOVED lines=9> */
.L_x_18528:
[----:B------:R-:W0:Y:S02]  /*86b0*/  I2F.S64 R0, R22 ;  /* 0x0000001600007312 */ /* 0x000e240000301400 */
[----:B0-----:R-:W-:-:S05]  /*86c0*/  F2FP.F16.F32.PACK_AB R0, RZ, R0 ;  /* 0x00000000ff00723e */ /* 0x001fca00000000ff */
[----:B------:R0:W-:Y:S01]  /*86d0*/  STG.E.U16 desc[UR36][R2.64], R0 ;  /* 0x0000000002007986 */ /* 0x0001e2000c101524 */
[----:B------:R-:W-:Y:S05]  /*86e0*/  BRA `(.L_x_18524) ;  /* 0x0000000800d07947 */ /* 0x000fea0003800000 */
.L_x_18527:
        /* <DEDUP_REMOVED lines=10> */
.L_x_18530:
[----:B------:R-:W0:Y:S02]  /*8790*/  I2F.S64 R22, R22 ;  /* 0x0000001600167312 */ /* 0x000e240000301400 */
[----:B0-----:R-:W-:-:S04]  /*87a0*/  F2FP.F16.F32.PACK_AB R5, RZ, R22 ;  /* 0x00000016ff05723e */ /* 0x001fc800000000ff */
[----:B------:R-:W-:-:S05]  /*87b0*/  PRMT R5, R5, 0x5410, RZ ;  /* 0x0000541005057816 */ /* 0x000fca00000000ff */
[----:B------:R0:W-:Y:S01]  /*87c0*/  STG.E desc[UR36][R2.64], R5 ;  /* 0x0000000502007986 */ /* 0x0001e2000c101924 */
[----:B------:R-:W-:Y:S05]  /*87d0*/  BRA `(.L_x_18524) ;  /* 0x0000000800947947 */ /* 0x000fea0003800000 */
.L_x_18529:
[----:B------:R-:W0:Y:S02]  /*87e0*/  I2F.F64.S64 R22, R22 ;  /* 0x0000001600167312 */ /* 0x000e240000301c00 */
[----:B0-----:R0:W-:Y:S01]  /*87f0*/  STG.E.64 desc[UR36][R2.64], R22 ;  /* 0x0000001602007986 */ /* 0x0011e2000c101b24 */
[----:B------:R-:W-:Y:S05]  /*8800*/  BRA `(.L_x_18524) ;  /* 0x0000000800887947 */ /* 0x000fea0003800000 */
.L_x_18519:
        /* <DEDUP_REMOVED lines=12> */
.L_x_18534:
        /* <DEDUP_REMOVED lines=18> */
.L_x_18537:
[----:B------:R-:W-:-:S04]  /*89f0*/  SHF.R.U32.HI R5, RZ, 0x18, R5 ;  /* 0x00000018ff057819 */ /* 0x000fc80000011605 */
[----:B------:R-:W-:-:S07]  /*8a00*/  LOP3.LUT R0, R0, 0x80, R5, 0xf8, !PT ;  /* 0x0000008000007812 */ /* 0x000fce00078ef805 */
.L_x_18536:
[----:B------:R-:W-:Y:S05]  /*8a10*/  BSYNC.RECONVERGENT B0 ;  /* 0x0000000000007941 */ /* 0x000fea0003800200 */
.L_x_18535:
[----:B------:R0:W-:Y:S01]  /*8a20*/  STG.E.U8 desc[UR36][R2.64], R0 ;  /* 0x0000000002007986 */ /* 0x0001e2000c101124 */
[----:B------:R-:W-:Y:S05]  /*8a30*/  BRA `(.L_x_18524) ;  /* 0x0000000400fc7947 */ /* 0x000fea0003800000 */
.L_x_18533:
        /* <DEDUP_REMOVED lines=18> */
.L_x_18540:
[----:B------:R-:W-:-:S04]  /*8b60*/  SHF.R.U32.HI R5, RZ, 0x18, R5 ;  /* 0x00000018ff057819 */ /* 0x000fc80000011605 */
[----:B------:R-:W-:-:S07]  /*8b70*/  LOP3.LUT R0, R0, 0x80, R5, 0xf8, !PT ;  /* 0x0000008000007812 */ /* 0x000fce00078ef805 */
.L_x_18539:
[----:B------:R-:W-:Y:S05]  /*8b80*/  BSYNC.RECONVERGENT B0 ;  /* 0x0000000000007941 */ /* 0x000fea0003800200 */
.L_x_18538:
[----:B------:R0:W-:Y:S01]  /*8b90*/  STG.E.U8 desc[UR36][R2.64], R0 ;  /* 0x0000000002007986 */ /* 0x0001e2000c101124 */
[----:B------:R-:W-:Y:S05]  /*8ba0*/  BRA `(.L_x_18524) ;  /* 0x0000000400a07947 */ /* 0x000fea0003800000 */
.L_x_18532:
        /* <DEDUP_REMOVED lines=22> */
.L_x_18542:
[----:B------:R0:W-:Y:S01]  /*8d10*/  STG.E.64 desc[UR36][R2.64], R22 ;  /* 0x0000001602007986 */ /* 0x0001e2000c101b24 */
[----:B------:R-:W-:Y:S05]  /*8d20*/  BRA `(.L_x_18524) ;  /* 0x0000000400407947 */ /* 0x000fea0003800000 */
.L_x_18541:
[----:B------:R0:W-:Y:S01]  /*8d30*/  STG.E desc[UR36][R2.64], R22 ;  /* 0x0000001602007986 */ /* 0x0001e2000c101924 */
[----:B------:R-:W-:Y:S05]  /*8d40*/  BRA `(.L_x_18524) ;  /* 0x0000000400387947 */ /* 0x000fea0003800000 */
.L_x_18531:
        /* <DEDUP_REMOVED lines=11> */
.L_x_18544:
[----:B------:R-:W0:Y:S01]  /*8e00*/  I2F.F64.S64 R4, R22 ;  /* 0x0000001600047312 */ /* 0x000e220000301c00 */
[----:B------:R-:W-:-:S05]  /*8e10*/  CS2R R6, SRZ ;  /* 0x0000000000067805 */ /* 0x000fca000001ff00 */
[----:B0-----:R4:W-:Y:S01]  /*8e20*/  STG.E.128 desc[UR36][R2.64], R4 ;  /* 0x0000000402007986 */ /* 0x0019e2000c101d24 */
[----:B------:R-:W-:Y:S05]  /*8e30*/  BRA `(.L_x_18524) ;  /* 0x0000000000fc7947 */ /* 0x000fea0003800000 */
.L_x_18543:
[----:B------:R-:W-:-:S13]  /*8e40*/  ISETP.NE.AND P0, PT, R0, 0xf, PT ;  /* 0x0000000f0000780c */ /* 0x000fda0003f05270 */
[----:B------:R-:W-:Y:S05]  /*8e50*/  @!P0 BRA `(.L_x_18545) ;  /* 0x0000000000e88947 */ /* 0x000fea0003800000 */
[----:B------:R-:W-:-:S13]  /*8e60*/  ISETP.NE.AND P0, PT, R0, 0x17, PT ;  /* 0x000000170000780c */ /* 0x000fda0003f05270 */
[----:B------:R-:W-:Y:S05]  /*8e70*/  @!P0 BRA `(.L_x_18546) ;  /* 0x0000000000908947 */ /* 0x000fea0003800000 */
[----:B------:R-:W-:-:S13]  /*8e80*/  ISETP.NE.AND P0, PT, R0, 0x18, PT ;  /* 0x000000180000780c */ /* 0x000fda0003f05270 */
[----:B------:R-:W-:Y:S05]  /*8e90*/  @!P0 BRA `(.L_x_18547) ;  /* 0x0000000000448947 */ /* 0x000fea0003800000 */
.L_x_18523:
        /* <DEDUP_REMOVED lines=16> */
.L_x_18548:
[----:B------:R-:W-:Y:S05]  /*8fa0*/  BRA `(.L_x_18524) ;  /* 0x0000000000a07947 */ /* 0x000fea0003800000 */
.L_x_18547:
        /* <DEDUP_REMOVED lines=13> */
.L_x_18550:
[----:B------:R-:W-:Y:S05]  /*9080*/  BSYNC.RECONVERGENT B0 ;  /* 0x0000000000007941 */ /* 0x000fea0003800200 */
.L_x_18549:
[----:B------:R-:W-:-:S05]  /*9090*/  LOP3.LUT R5, R0, 0x80, R5, 0xf8, !PT ;  /* 0x0000008000057812 */ /* 0x000fca00078ef805 */
[----:B------:R3:W-:Y:S01]  /*90a0*/  STG.E.U8 desc[UR36][R2.64], R5 ;  /* 0x0000000502007986 */ /* 0x0007e2000c101124 */
[----:B------:R-:W-:Y:S05]  /*90b0*/  BRA `(.L_x_18524) ;  /* 0x00000000005c7947 */ /* 0x000fea0003800000 */
.L_x_18546:
        /* <DEDUP_REMOVED lines=12> */
.L_x_18552:
[----:B------:R-:W-:Y:S01]  /*9180*/  IMAD.MOV.U32 R0, RZ, RZ, 0x7f ;  /* 0x0000007fff007424 */ /* 0x000fe200078e00ff */
[----:B------:R-:W-:-:S04]  /*9190*/  ISETP.GT.U32.AND P0, PT, R4, 0x7f800000, PT ;  /* 0x7f8000000400780c */ /* 0x000fc80003f04070 */
[----:B------:R-:W-:-:S09]  /*91a0*/  SEL R0, R0, 0x7c, P0 ;  /* 0x0000007c00007807 */ /* 0x000fd20000000000 */
.L_x_18553:
[----:B------:R-:W-:Y:S05]  /*91b0*/  BSYNC.RECONVERGENT B0 ;  /* 0x0000000000007941 */ /* 0x000fea0003800200 */
.L_x_18551:
[----:B------:R-:W-:-:S04]  /*91c0*/  SHF.R.U32.HI R5, RZ, 0x18, R5 ;  /* 0x00000018ff057819 */ /* 0x000fc80000011605 */
[----:B------:R-:W-:-:S05]  /*91d0*/  LOP3.LUT R5, R0, 0x80, R5, 0xf8, !PT ;  /* 0x0000008000057812 */ /* 0x000fca00078ef805 */
[----:B------:R2:W-:Y:S01]  /*91e0*/  STG.E.U8 desc[UR36][R2.64], R5 ;  /* 0x0000000502007986 */ /* 0x0005e2000c101124 */
[----:B------:R-:W-:Y:S05]  /*91f0*/  BRA `(.L_x_18524) ;  /* 0x00000000000c7947 */ /* 0x000fea0003800000 */
.L_x_18545:
[----:B------:R-:W0:Y:S02]  /*9200*/  I2F.S64 R0, R22 ;  /* 0x0000001600007312 */ /* 0x000e240000301400 */
[----:B0-----:R-:W-:-:S05]  /*9210*/  F2FP.BF16.F32.PACK_AB R0, RZ, R0 ;  /* 0x00000000ff00723e */ /* 0x001fca00000010ff */
[----:B------:R0:W-:Y:S02]  /*9220*/  STG.E.U16 desc[UR36][R2.64], R0 ;  /* 0x0000000002007986 */ /* 0x0001e4000c101524 */
.L_x_18524:
[----:B------:R-:W-:-:S07]  /*9230*/  VIADD R16, R16, 0x80 ;  /* 0x0000008010107836 */ /* 0x000fce0000000000 */
.L_x_18481:
[----:B------:R-:W-:-:S13]  /*9240*/  ISETP.GE.AND P0, PT, R16, R25, PT ;  /* 0x000000191000720c */ /* 0x000fda0003f06270 */
[----:B------:R-:W-:Y:S05]  /*9250*/  @P0 BREAK.RELIABLE B6 ;  /* 0x0000000000060942 */ /* 0x000fea0003800100 */
[----:B------:R-:W-:Y:S05]  /*9260*/  @P0 BRA `(.L_x_18518) ;  /* 0x0000000c00940947 */ /* 0x000fea0003800000 */
[----:B------:R-:W-:Y:S05]  /*9270*/  BSYNC.RELIABLE B6 ;  /* 0x0000000000067941 */ /* 0x000fea0003800100 */
.L_x_18480:
        /* <DEDUP_REMOVED lines=20> */
.L_x_18557:
[----:B------:R0:W-:Y:S01]  /*93c0*/  STG.E.U8 desc[UR36][R2.64], R34 ;  /* 0x0000002202007986 */ /* 0x0001e2000c101124 */
[----:B------:R-:W-:Y:S05]  /*93d0*/  BRA `(.L_x_18559) ;  /* 0x0000000c00347947 */ /* 0x000fea0003800000 */
.L_x_18556:
        /* <DEDUP_REMOVED lines=8> */
.L_x_18561:
[----:B------:R0:W-:Y:S01]  /*9460*/  STG.E desc[UR36][R2.64], R34 ;  /* 0x0000002202007986 */ /* 0x0001e2000c101924 */
[----:B------:R-:W-:Y:S05]  /*9470*/  BRA `(.L_x_18559) ;  /* 0x0000000c000c7947 */ /* 0x000fea0003800000 */
.L_x_18560:
[----:B------:R0:W-:Y:S01]  /*9480*/  STG.E.U16 desc[UR36][R2.64], R34 ;  /* 0x0000002202007986 */ /* 0x0001e2000c101524 */
[----:B------:R-:W-:Y:S05]  /*9490*/  BRA `(.L_x_18559) ;  /* 0x0000000c00047947 */ /* 0x000fea0003800000 */
.L_x_18555:
        /* <DEDUP_REMOVED lines=9> */
.L_x_18563:
[----:B------:R-:W0:Y:S02]  /*9530*/  I2F.S64 R0, R34 ;  /* 0x0000002200007312 */ /* 0x000e240000301400 */
[----:B0-----:R-:W-:-:S05]  /*9540*/  F2FP.F16.F32.PACK_AB R0, RZ, R0 ;  /* 0x00000000ff00723e */ /* 0x001fca00000000ff */
[----:B------:R0:W-:Y:S01]  /*9550*/  STG.E.U16 desc[UR36][R2.64], R0 ;  /* 0x0000000002007986 */ /* 0x0001e2000c101524 */
[----:B------:R-:W-:Y:S05]  /*9560*/  BRA `(.L_x_18559) ;  /* 0x0000000800d07947 */ /* 0x000fea0003800000 */
.L_x_18562:
        /* <DEDUP_REMOVED lines=10> */
.L_x_18565:
[----:B------:R-:W0:Y:S02]  /*9610*/  I2F.S64 R34, R34 ;  /* 0x0000002200227312 */ /* 0x000e240000301400 */
[----:B0-----:R-:W-:-:S04]  /*9620*/  F2FP.F16.F32.PACK_AB R5, RZ, R34 ;  /* 0x00000022ff05723e */ /* 0x001fc800000000ff */
[----:B------:R-:W-:-:S05]  /*9630*/  PRMT R5, R5, 0x5410, RZ ;  /* 0x0000541005057816 */ /* 0x000fca00000000ff */
[----:B------:R0:W-:Y:S01]  /*9640*/  STG.E desc[UR36][R2.64], R5 ;  /* 0x0000000502007986 */ /* 0x0001e2000c101924 */
[----:B------:R-:W-:Y:S05]  /*9650*/  BRA `(.L_x_18559) ;  /* 0x0000000800947947 */ /* 0x000fea0003800000 */
.L_x_18564:
[----:B------:R-:W0:Y:S02]  /*9660*/  I2F.F64.S64 R34, R34 ;  /* 0x0000002200227312 */ /* 0x000e240000301c00 */
[----:B0-----:R0:W-:Y:S01]  /*9670*/  STG.E.64 desc[UR36][R2.64], R34 ;  /* 0x0000002202007986 */ /* 0x0011e2000c101b24 */
[----:B------:R-:W-:Y:S05]  /*9680*/  BRA `(.L_x_18559) ;  /* 0x0000000800887947 */ /* 0x000fea0003800000 */
.L_x_18554:
        /* <DEDUP_REMOVED lines=12> */
.L_x_18569:
        /* <DEDUP_REMOVED lines=18> */
.L_x_18572:
[----:B------:R-:W-:-:S04]  /*9870*/  SHF.R.U32.HI R5, RZ, 0x18, R5 ;  /* 0x00000018ff057819 */ /* 0x000fc80000011605 */
[----:B------:R-:W-:-:S07]  /*9880*/  LOP3.LUT R0, R0, 0x80, R5, 0xf8, !PT ;  /* 0x0000008000007812 */ /* 0x000fce00078ef805 */
.L_x_18571:
[----:B------:R-:W-:Y:S05]  /*9890*/  BSYNC.RECONVERGENT B0 ;  /* 0x0000000000007941 */ /* 0x000fea0003800200 */
.L_x_18570:
[----:B------:R0:W-:Y:S01]  /*98a0*/  STG.E.U8 desc[UR36][R2.64], R0 ;  /* 0x0000000002007986 */ /* 0x0001e2000c101124 */
[----:B------:R-:W-:Y:S05]  /*98b0*/  BRA `(.L_x_18559) ;  /* 0x0000000400fc7947 */ /* 0x000fea0003800000 */
.L_x_18568:
        /* <DEDUP_REMOVED lines=18> */
.L_x_18575:
[----:B------:R-:W-:-:S04]  /*99e0*/  SHF.R.U32.HI R5, RZ, 0x18, R5 ;  /* 0x00000018ff057819 */ /* 0x000fc80000011605 */
[----:B------:R-:W-:-:S07]  /*99f0*/  LOP3.LUT R0, R0, 0x80, R5, 0xf8, !PT ;  /* 0x0000008000007812 */ /* 0x000fce00078ef805 */
.L_x_18574:
[----:B------:R-:W-:Y:S05]  /*9a00*/  BSYNC.RECONVERGENT B0 ;  /* 0x0000000000007941 */ /* 0x000fea0003800200 */
.L_x_18573:
[----:B------:R0:W-:Y:S01]  /*9a10*/  STG.E.U8 desc[UR36][R2.64], R0 ;  /* 0x0000000002007986 */ /* 0x0001e2000c101124 */
[----:B------:R-:W-:Y:S05]  /*9a20*/  BRA `(.L_x_18559) ;  /* 0x0000000400a07947 */ /* 0x000fea0003800000 */
.L_x_18567:
        /* <DEDUP_REMOVED lines=22> */
.L_x_18577:
[----:B------:R0:W-:Y:S01]  /*9b90*/  STG.E.64 desc[UR36][R2.64], R34 ;  /* 0x0000002202007986 */ /* 0x0001e2000c101b24 */
[----:B------:R-:W-:Y:S05]  /*9ba0*/  BRA `(.L_x_18559) ;  /* 0x0000000400407947 */ /* 0x000fea0003800000 */
.L_x_18576:
[----:B------:R0:W-:Y:S01]  /*9bb0*/  STG.E desc[UR36][R2.64], R34 ;  /* 0x0000002202007986 */ /* 0x0001e2000c101924 */
[----:B------:R-:W-:Y:S05]  /*9bc0*/  BRA `(.L_x_18559) ;  /* 0x0000000400387947 */ /* 0x000fea0003800000 */
.L_x_18566:
        /* <DEDUP_REMOVED lines=11> */
.L_x_18579:
[----:B------:R-:W0:Y:S01]  /*9c80*/  I2F.F64.S64 R4, R34 ;  /* 0x0000002200047312 */ /* 0x000e220000301c00 */
[----:B------:R-:W-:-:S05]  /*9c90*/  CS2R R6, SRZ ;  /* 0x0000000000067805 */ /* 0x000fca000001ff00 */
[----:B0-----:R2:W-:Y:S01]  /*9ca0*/  STG.E.128 desc[UR36][R2.64], R4 ;  /* 0x0000000402007986 */ /* 0x0015e2000c101d24 */
[----:B------:R-:W-:Y:S05]  /*9cb0*/  BRA `(.L_x_18559) ;  /* 0x0000000000fc7947 */ /* 0x000fea0003800000 */
.L_x_18578:
[----:B------:R-:W-:-:S13]  /*9cc0*/  ISETP.NE.AND P0, PT, R0, 0xf, PT ;  /* 0x0000000f0000780c */ /* 0x000fda0003f05270 */
[----:B------:R-:W-:Y:S05]  /*9cd0*/  @!P0 BRA `(.L_x_18580) ;  /* 0x0000000000e88947 */ /* 0x000fea0003800000 */
[----:B------:R-:W-:-:S13]  /*9ce0*/  ISETP.NE.AND P0, PT, R0, 0x17, PT ;  /* 0x000000170000780c */ /* 0x000fda0003f05270 */
[----:B------:R-:W-:Y:S05]  /*9cf0*/  @!P0 BRA `(.L_x_18581) ;  /* 0x0000000000908947 */ /* 0x000fea0003800000 */
[----:B------:R-:W-:-:S13]  /*9d00*/  ISETP.NE.AND P0, PT, R0, 0x18, PT ;  /* 0x000000180000780c */ /* 0x000fda0003f05270 */
[----:B------:R-:W-:Y:S05]  /*9d10*/  @!P0 BRA `(.L_x_18582) ;  /* 0x0000000000448947 */ /* 0x000fea0003800000 */
.L_x_18558:
        /* <DEDUP_REMOVED lines=16> */
.L_x_18583:
[----:B------:R-:W-:Y:S05]  /*9e20*/  BRA `(.L_x_18559) ;  /* 0x0000000000a07947 */ /* 0x000fea0003800000 */
.L_x_18582:
        /* <DEDUP_REMOVED lines=13> */
.L_x_18585:
[----:B------:R-:W-:Y:S05]  /*9f00*/  BSYNC.RECONVERGENT B0 ;  /* 0x0000000000007941 */ /* 0x000fea0003800200 */
.L_x_18584:
[----:B------:R-:W-:-:S05]  /*9f10*/  LOP3.LUT R5, R0, 0x80, R5, 0xf8, !PT ;  /* 0x0000008000057812 */ /* 0x000fca00078ef805 */
[----:B------:R4:W-:Y:S01]  /*9f20*/  STG.E.U8 desc[UR36][R2.64], R5 ;  /* 0x0000000502007986 */ /* 0x0009e2000c101124 */
[----:B------:R-:W-:Y:S05]  /*9f30*/  BRA `(.L_x_18559) ;  /* 0x00000000005c7947 */ /* 0x000fea0003800000 */
.L_x_18581:
        /* <DEDUP_REMOVED lines=12> */
.L_x_18587:
[----:B------:R-:W-:Y:S01]  /*a000*/  IMAD.MOV.U32 R0, RZ, RZ, 0x7f ;  /* 0x0000007fff007424 */ /* 0x000fe200078e00ff */
[----:B------:R-:W-:-:S04]  /*a010*/  ISETP.GT.U32.AND P0, PT, R4, 0x7f800000, PT ;  /* 0x7f8000000400780c */ /* 0x000fc80003f04070 */
[----:B------:R-:W-:-:S09]  /*a020*/  SEL R0, R0, 0x7c, P0 ;  /* 0x0000007c00007807 */ /* 0x000fd20000000000 */
.L_x_18588:
[----:B------:R-:W-:Y:S05]  /*a030*/  BSYNC.RECONVERGENT B0 ;  /* 0x0000000000007941 */ /* 0x000fea0003800200 */
.L_x_18586:
[----:B------:R-:W-:-:S04]  /*a040*/  SHF.R.U32.HI R5, RZ, 0x18, R5 ;  /* 0x00000018ff057819 */ /* 0x000fc80000011605 */
[----:B------:R-:W-:-:S05]  /*a050*/  LOP3.LUT R5, R0, 0x80, R5, 0xf8, !PT ;  /* 0x0000008000057812 */ /* 0x000fca00078ef805 */
[----:B------:R3:W-:Y:S01]  /*a060*/  STG.E.U8 desc[UR36][R2.64], R5 ;  /* 0x0000000502007986 */ /* 0x0007e2000c101124 */
[----:B------:R-:W-:Y:S05]  /*a070*/  BRA `(.L_x_18559) ;  /* 0x00000000000c7947 */ /* 0x000fea0003800000 */
.L_x_18580:
[----:B------:R-:W0:Y:S02]  /*a080*/  I2F.S64 R0, R34 ;  /* 0x0000002200007312 */ /* 0x000e240000301400 */
[----:B0-----:R-:W-:-:S05]  /*a090*/  F2FP.BF16.F32.PACK_AB R0, RZ, R0 ;  /* 0x00000000ff00723e */ /* 0x001fca00000010ff */
[----:B------:R0:W-:Y:S02]  /*a0a0*/  STG.E.U16 desc[UR36][R2.64], R0 ;  /* 0x0000000002007986 */ /* 0x0001e4000c101524 */
.L_x_18559:
[----:B------:R-:W-:-:S07]  /*a0b0*/  VIADD R16, R16, 0x80 ;  /* 0x0000008010107836 */ /* 0x000fce0000000000 */
.L_x_18518:
[----:B------:R-:W-:Y:S05]  /*a0c0*/  BSYNC.RECONVERGENT B7 ;  /* 0x0000000000077941 */ /* 0x000fea0003800200 */
.L_x_18479:
        /* <DEDUP_REMOVED lines=21> */
.L_x_18592:
[----:B------:R-:W-:Y:S01]  /*a220*/  STG.E.U8 desc[UR36][R2.64], R18 ;  /* 0x0000001202007986 */ /* 0x000fe2000c101124 */
[----:B------:R-:W-:Y:S05]  /*a230*/  EXIT ;  /* 0x000000000000794d */ /* 0x000fea0003800000 */
.L_x_18591:
        /* <DEDUP_REMOVED lines=8> */
.L_x_18595:
[----:B------:R-:W-:Y:S01]  /*a2c0*/  STG.E desc[UR36][R2.64], R18 ;  /* 0x0000001202007986 */ /* 0x000fe2000c101924 */
[----:B------:R-:W-:Y:S05]  /*a2d0*/  EXIT ;  /* 0x000000000000794d */ /* 0x000fea0003800000 */
.L_x_18594:
[----:B------:R-:W-:Y:S01]  /*a2e0*/  STG.E.U16 desc[UR36][R2.64], R18 ;  /* 0x0000001202007986 */ /* 0x000fe2000c101524 */
[----:B------:R-:W-:Y:S05]  /*a2f0*/  EXIT ;  /* 0x000000000000794d */ /* 0x000fea0003800000 */
.L_x_18590:
        /* <DEDUP_REMOVED lines=9> */
.L_x_18597:
[----:B------:R-:W0:Y:S02]  /*a390*/  I2F.S64 R0, R18 ;  /* 0x0000001200007312 */ /* 0x000e240000301400 */
[----:B0-----:R-:W-:-:S05]  /*a3a0*/  F2FP.F16.F32.PACK_AB R0, RZ, R0 ;  /* 0x00000000ff00723e */ /* 0x001fca00000000ff */
[----:B------:R-:W-:Y:S01]  /*a3b0*/  STG.E.U16 desc[UR36][R2.64], R0 ;  /* 0x0000000002007986 */ /* 0x000fe2000c101524 */
[----:B------:R-:W-:Y:S05]  /*a3c0*/  EXIT ;  /* 0x000000000000794d */ /* 0x000fea0003800000 */
.L_x_18596:
        /* <DEDUP_REMOVED lines=10> */
.L_x_18599:
[----:B------:R-:W0:Y:S02]  /*a470*/  I2F.S64 R18, R18 ;  /* 0x0000001200127312 */ /* 0x000e240000301400 */
[----:B0-----:R-:W-:-:S04]  /*a480*/  F2FP.F16.F32.PACK_AB R5, RZ, R18 ;  /* 0x00000012ff05723e */ /* 0x001fc800000000ff */
[----:B------:R-:W-:-:S05]  /*a490*/  PRMT R5, R5, 0x5410, RZ ;  /* 0x0000541005057816 */ /* 0x000fca00000000ff */
[----:B------:R-:W-:Y:S01]  /*a4a0*/  STG.E desc[UR36][R2.64], R5 ;  /* 0x0000000502007986 */ /* 0x000fe2000c101924 */
[----:B------:R-:W-:Y:S05]  /*a4b0*/  EXIT ;  /* 0x000000000000794d */ /* 0x000fea0003800000 */
.L_x_18598:
[----:B------:R-:W0:Y:S02]  /*a4c0*/  I2F.F64.S64 R18, R18 ;  /* 0x0000001200127312 */ /* 0x000e240000301c00 */
[----:B0-----:R-:W-:Y:S01]  /*a4d0*/  STG.E.64 desc[UR36][R2.64], R18 ;  /* 0x0000001202007986 */ /* 0x001fe2000c101b24 */
[----:B------:R-:W-:Y:S05]  /*a4e0*/  EXIT ;  /* 0x000000000000794d */ /* 0x000fea0003800000 */
.L_x_18589:
        /* <DEDUP_REMOVED lines=12> */
.L_x_18603:
        /* <DEDUP_REMOVED lines=18> */
.L_x_18606:
[----:B------:R-:W-:-:S04]  /*a6d0*/  SHF.R.U32.HI R5, RZ, 0x18, R5 ;  /* 0x00000018ff057819 */ /* 0x000fc80000011605 */
[----:B------:R-:W-:-:S07]  /*a6e0*/  LOP3.LUT R0, R0, 0x80, R5, 0xf8, !PT ;  /* 0x0000008000007812 */ /* 0x000fce00078ef805 */
.L_x_18605:
[----:B------:R-:W-:Y:S05]  /*a6f0*/  BSYNC.RECONVERGENT B0 ;  /* 0x0000000000007941 */ /* 0x000fea0003800200 */
.L_x_18604:
[----:B------:R-:W-:Y:S01]  /*a700*/  STG.E.U8 desc[UR36][R2.64], R0 ;  /* 0x0000000002007986 */ /* 0x000fe2000c101124 */
[----:B------:R-:W-:Y:S05]  /*a710*/  EXIT ;  /* 0x000000000000794d */ /* 0x000fea0003800000 */
.L_x_18602:
        /* <DEDUP_REMOVED lines=18> */
.L_x_18609:
[----:B------:R-:W-:-:S04]  /*a840*/  SHF.R.U32.HI R5, RZ, 0x18, R5 ;  /* 0x00000018ff057819 */ /* 0x000fc80000011605 */
[----:B------:R-:W-:-:S07]  /*a850*/  LOP3.LUT R0, R0, 0x80, R5, 0xf8, !PT ;  /* 0x0000008000007812 */ /* 0x000fce00078ef805 */
.L_x_18608:
[----:B------:R-:W-:Y:S05]  /*a860*/  BSYNC.RECONVERGENT B0 ;  /* 0x0000000000007941 */ /* 0x000fea0003800200 */
.L_x_18607:
[----:B------:R-:W-:Y:S01]  /*a870*/  STG.E.U8 desc[UR36][R2.64], R0 ;  /* 0x0000000002007986 */ /* 0x000fe2000c101124 */
[----:B------:R-:W-:Y:S05]  /*a880*/  EXIT ;  /* 0x000000000000794d */ /* 0x000fea0003800000 */
.L_x_18601:
        /* <DEDUP_REMOVED lines=22> */
.L_x_18611:
[----:B------:R-:W-:Y:S01]  /*a9f0*/  STG.E.64 desc[UR36][R2.64], R18 ;  /* 0x0000001202007986 */ /* 0x000fe2000c101b24 */
[----:B------:R-:W-:Y:S05]  /*aa00*/  EXIT ;  /* 0x000000000000794d */ /* 0x000fea0003800000 */
.L_x_18610:
[----:B------:R-:W-:Y:S01]  /*aa10*/  STG.E desc[UR36][R2.64], R18 ;  /* 0x0000001202007986 */ /* 0x000fe2000c101924 */
[----:B------:R-:W-:Y:S05]  /*aa20*/  EXIT ;  /* 0x000000000000794d */ /* 0x000fea0003800000 */
.L_x_18600:
        /* <DEDUP_REMOVED lines=11> */
.L_x_18613:
[----:B------:R-:W0:Y:S01]  /*aae0*/  I2F.F64.S64 R4, R18 ;  /* 0x0000001200047312 */ /* 0x000e220000301c00 */
[----:B------:R-:W-:-:S05]  /*aaf0*/  CS2R R6, SRZ ;  /* 0x0000000000067805 */ /* 0x000fca000001ff00 */
[----:B0-----:R-:W-:Y:S01]  /*ab00*/  STG.E.128 desc[UR36][R2.64], R4 ;  /* 0x0000000402007986 */ /* 0x001fe2000c101d24 */
[----:B------:R-:W-:Y:S05]  /*ab10*/  EXIT ;  /* 0x000000000000794d */ /* 0x000fea0003800000 */
.L_x_18612:
[----:B------:R-:W-:-:S13]  /*ab20*/  ISETP.NE.AND P0, PT, R0, 0xf, PT ;  /* 0x0000000f0000780c */ /* 0x000fda0003f05270 */
[----:B------:R-:W-:Y:S05]  /*ab30*/  @!P0 BRA `(.L_x_18614) ;  /* 0x0000000000e88947 */ /* 0x000fea0003800000 */
[----:B------:R-:W-:-:S13]  /*ab40*/  ISETP.NE.AND P0, PT, R0, 0x17, PT ;  /* 0x000000170000780c */ /* 0x000fda0003f05270 */
[----:B------:R-:W-:Y:S05]  /*ab50*/  @!P0 BRA `(.L_x_18615) ;  /* 0x0000000000908947 */ /* 0x000fea0003800000 */
[----:B------:R-:W-:-:S13]  /*ab60*/  ISETP.NE.AND P0, PT, R0, 0x18, PT ;  /* 0x000000180000780c */ /* 0x000fda0003f05270 */
[----:B------:R-:W-:Y:S05]  /*ab70*/  @!P0 BRA `(.L_x_18616) ;  /* 0x0000000000448947 */ /* 0x000fea0003800000 */
.L_x_18593:
        /* <DEDUP_REMOVED lines=16> */
.L_x_18617:
[----:B------:R-:W-:Y:S05]  /*ac80*/  EXIT ;  /* 0x000000000000794d */ /* 0x000fea0003800000 */
.L_x_18616:
        /* <DEDUP_REMOVED lines=13> */
.L_x_18619:
[----:B------:R-:W-:Y:S05]  /*ad60*/  BSYNC.RECONVERGENT B0 ;  /* 0x0000000000007941 */ /* 0x000fea0003800200 */
.L_x_18618:
[----:B------:R-:W-:-:S05]  /*ad70*/  LOP3.LUT R5, R0, 0x80, R5, 0xf8, !PT ;  /* 0x0000008000057812 */ /* 0x000fca00078ef805 */
[----:B------:R-:W-:Y:S01]  /*ad80*/  STG.E.U8 desc[UR36][R2.64], R5 ;  /* 0x0000000502007986 */ /* 0x000fe2000c101124 */
[----:B------:R-:W-:Y:S05]  /*ad90*/  EXIT ;  /* 0x000000000000794d */ /* 0x000fea0003800000 */
.L_x_18615:
        /* <DEDUP_REMOVED lines=12> */
.L_x_18621:
[----:B------:R-:W-:Y:S01]  /*ae60*/  IMAD.MOV.U32 R0, RZ, RZ, 0x7f ;  /* 0x0000007fff007424 */ /* 0x000fe200078e00ff */
[----:B------:R-:W-:-:S04]  /*ae70*/  ISETP.GT.U32.AND P0, PT, R4, 0x7f800000, PT ;  /* 0x7f8000000400780c */ /* 0x000fc80003f04070 */
[----:B------:R-:W-:-:S09]  /*ae80*/  SEL R0, R0, 0x7c, P0 ;  /* 0x0000007c00007807 */ /* 0x000fd20000000000 */
.L_x_18622:
[----:B------:R-:W-:Y:S05]  /*ae90*/  BSYNC.RECONVERGENT B0 ;  /* 0x0000000000007941 */ /* 0x000fea0003800200 */
.L_x_18620:
[----:B------:R-:W-:-:S04]  /*aea0*/  SHF.R.U32.HI R5, RZ, 0x18, R5 ;  /* 0x00000018ff057819 */ /* 0x000fc80000011605 */
[----:B------:R-:W-:-:S05]  /*aeb0*/  LOP3.LUT R5, R0, 0x80, R5, 0xf8, !PT ;  /* 0x0000008000057812 */ /* 0x000fca00078ef805 */
[----:B------:R-:W-:Y:S01]  /*aec0*/  STG.E.U8 desc[UR36][R2.64], R5 ;  /* 0x0000000502007986 */ /* 0x000fe2000c101124 */
[----:B------:R-:W-:Y:S05]  /*aed0*/  EXIT ;  /* 0x000000000000794d */ /* 0x000fea0003800000 */
.L_x_18614:
[----:B------:R-:W0:Y:S02]  /*aee0*/  I2F.S64 R0, R18 ;  /* 0x0000001200007312 */ /* 0x000e240000301400 */
[----:B0-----:R-:W-:-:S05]  /*aef0*/  F2FP.BF16.F32.PACK_AB R0, RZ, R0 ;  /* 0x00000000ff00723e */ /* 0x001fca00000010ff */
[----:B------:R-:W-:Y:S01]  /*af00*/  STG.E.U16 desc[UR36][R2.64], R0 ;  /* 0x0000000002007986 */ /* 0x000fe2000c101524 */
[----:B------:R-:W-:Y:S05]  /*af10*/  EXIT ;  /* 0x000000000000794d */ /* 0x000fea0003800000 */
.L_x_18623:
        /* <DEDUP_REMOVED lines=14> */
.L_x_19104:


//--------------------- .text._ZN2at6native18elementwise_kernelILi128ELi2EZNS0_22gpu_kernel_impl_nocastIZZNS0_73_GLOBAL__N__c8866d80_35_SparseBinaryOpIntersectionKernel_cu_b2145a98_327142_sparse_binary_op_intersection_kernel_implINS3_18CUDAKernelLauncherENS3_36CUDAValueSelectionIntersectionKernelINS3_5MulOpEEElLl8EEEvRNS_6TensorERKS9_SC_RKSt6vectorIlSaIlEERKSt8optionalIS9_ESL_bbENKUlvE1_clEvEUllE_EEvRNS_18TensorIteratorBaseERKT_EUliE_EEviT1_ --------------------------
	.section	.text._ZN2at6native18elementwise_kernelILi128ELi2EZNS0_22gpu_kernel_impl_nocastIZZNS0_73_GLOBAL__N__c8866d80_35_SparseBinaryOpIntersectionKernel_cu_b2145a98_327142_sparse_binary_op_intersection_kernel_implINS3_18CUDAKernelLauncherENS3_36CUDAValueSelectionIntersectionKernelINS3_5MulOpEEElLl8EEEvRNS_6TensorERKS9_SC_RKSt6vectorIlSaIlEERKSt8optionalIS9_ESL_bbENKUlvE1_clEvEUllE_EEvRNS_18TensorIteratorBaseERKT_EUliE_EEviT1_,"ax",@progbits
	.align	128
        .global         _ZN2at6native18elementwise_kernelILi128ELi2EZNS0_22gpu_kernel_impl_nocastIZZNS0_73_GLOBAL__N__c8866d80_35_SparseBinaryOpIntersectionKernel_cu_b2145a98_327142_sparse_binary_op_intersection_kernel_implINS3_18CUDAKernelLauncherENS3_36CUDAValueSelectionIntersectionKernelINS3_5MulOpEEElLl8EEEvRNS_6TensorERKS9_SC_RKSt6vectorIlSaIlEERKSt8optionalIS9_ESL_bbENKUlvE1_clEvEUllE_EEvRNS_18TensorIteratorBaseERKT_EUliE_EEviT1_
        .type           _ZN2at6native18elementwise_kernelILi128ELi2EZNS0_22gpu_kernel_impl_nocastIZZNS0_73_GLOBAL__N__c8866d80_35_SparseBinaryOpIntersectionKernel_cu_b2145a98_327142_sparse_binary_op_intersection_kernel_implINS3_18CUDAKernelLauncherENS3_36CUDAValueSelectionIntersectionKernelINS3_5MulOpEEElLl8EEEvRNS_6TensorERKS9_SC_RKSt6vectorIlSaIlEERKSt8optionalIS9_ESL_bbENKUlvE1_clEvEUllE_EEvRNS_18TensorIteratorBaseERKT_EUliE_EEviT1_,@function
        .size           _ZN2at6native18elementwise_kernelILi128ELi2EZNS0_22gpu_kernel_impl_nocastIZZNS0_73_GLOBAL__N__c8866d80_35_SparseBinaryOpIntersectionKernel_cu_b2145a98_327142_sparse_binary_op_intersection_kernel_implINS3_18CUDAKernelLauncherENS3_36CUDAValueSelectionIntersectionKernelINS3_5MulOpEEElLl8EEEvRNS_6TensorERKS9_SC_RKSt6vectorIlSaIlEERKSt8optionalIS9_ESL_bbENKUlvE1_clEvEUllE_EEvRNS_18TensorIteratorBaseERKT_EUliE_EEviT1_,(.L_x_19105 - _ZN2at6native18elementwise_kernelILi128ELi2EZNS0_22gpu_kernel_impl_nocastIZZNS0_73_GLOBAL__N__c8866d80_35_SparseBinaryOpIntersectionKernel_cu_b2145a98_327142_sparse_binary_op_intersection_kernel_implINS3_18CUDAKernelLauncherENS3_36CUDAValueSelectionIntersectionKernelINS3_5MulOpEEElLl8EEEvRNS_6TensorERKS9_SC_RKSt6vectorIlSaIlEERKSt8optionalIS9_ESL_bbENKUlvE1_clEvEUllE_EEvRNS_18TensorIteratorBaseERKT_EUliE_EEviT1_)
        .other          _ZN2at6native18elementwise_kernelILi128ELi2EZNS0_22gpu_kernel_impl_nocastIZZNS0_73_GLOBAL__N__c8866d80_35_SparseBinaryOpIntersectionKernel_cu_b2145a98_327142_sparse_binary_op_intersection_kernel_implINS3_18CUDAKernelLauncherENS3_36CUDAValueSelectionIntersectionKernelINS3_5MulOpEEElLl8EEEvRNS_6TensorERKS9_SC_RKSt6vectorIlSaIlEERKSt8optionalIS9_ESL_bbENKUlvE1_clEvEUllE_EEvRNS_18TensorIteratorBaseERKT_EUliE_EEviT1_,@"STO_CUDA_ENTRY STV_DEFAULT"
_ZN2at6native18elementwise_kernelILi128ELi2EZNS0_22gpu_kernel_impl_nocastIZZNS0_73_GLOBAL__N__c8866d80_35_SparseBinaryOpIntersectionKernel_cu_b2145a98_327142_sparse_binary_op_intersection_kernel_implINS3_18CUDAKernelLauncherENS3_36CUDAValueSelectionIntersectionKernelINS3_5MulOpEEElLl8EEEvRNS_6TensorERKS9_SC_RKSt6vectorIlSaIlEERKSt8optionalIS9_ESL_bbENKUlvE1_clEvEUllE_EEvRNS_18TensorIteratorBaseERKT_EUliE_EEviT1_:
.text._ZN2at6native18elementwise_kernelILi128ELi2EZNS0_22gpu_kernel_impl_nocastIZZNS0_73_GLOBAL__N__c8866d80_35_SparseBinaryOpIntersectionKernel_cu_b2145a98_327142_sparse_binary_op_intersection_kernel_implINS3_18CUDAKernelLauncherENS3_36CUDAValueSelectionIntersectionKernelINS3_5MulOpEEElLl8EEEvRNS_6TensorERKS9_SC_RKSt6vectorIlSaIlEERKSt8optionalIS9_ESL_bbENKUlvE1_clEvEUllE_EEvRNS_18TensorIteratorBaseERKT_EUliE_EEviT1_:
        /* <DEDUP_REMOVED lines=19> */
.L_x_18625:
        /* <DEDUP_REMOVED lines=40> */
.L_x_18630:
        /* <DEDUP_REMOVED lines=71> */
.L_x_18629:
        /* <DEDUP_REMOVED lines=48> */
.L_x_18632:
        /* <DEDUP_REMOVED lines=32> */
.L_x_18633:
        /* <DEDUP_REMOVED lines=15> */
.L_x_18631:
[----:B------:R-:W0:Y:S01]  /*0e10*/  LDC.64 R2, c[0x0][0x580] ;  /* 0x00016000ff027b82 */ /* 0x000e220000000a00 */
[----:B------:R-:W-:Y:S01]  /*0e20*/  IADD3 R31, PT, PT, R31, 0x80, RZ ;  /* 0x000000801f1f7810 */ /* 0x000fe20007ffe0ff */
[----:B0-----:R0:W-:Y:S06]  /*0e30*/  STG.E.64 desc[UR8][R2.64], R28 ;  /* 0x0000001c02007986 */ /* 0x0011ec000c101b08 */
.L_x_18628:
[----:B------:R-:W-:Y:S05]  /*0e40*/  BSYNC.RECONVERGENT B0 ;  /* 0x0000000000007941 */ /* 0x000fea0003800200 */
.L_x_18627:
        /* <DEDUP_REMOVED lines=28> */
.L_x_18635:
        /* <DEDUP_REMOVED lines=72> */
.L_x_18634:
        /* <DEDUP_REMOVED lines=50> */
.L_x_18637:
        /* <DEDUP_REMOVED lines=32> */
.L_x_18638:
        /* <DEDUP_REMOVED lines=15> */
.L_x_18636:
[----:B------:R-:W0:Y:S02]  /*1aa0*/  LDC.64 R2, c[0x0][0x580] ;  /* 0x00016000ff027b82 */ /* 0x000e240000000a00 */
[----:B0-----:R-:W-:Y:S01]  /*1ab0*/  STG.E.64 desc[UR8][R2.64], R36 ;  /* 0x0000002402007986 */ /* 0x001fe2000c101b08 */
[----:B------:R-:W-:Y:S05]  /*1ac0*/  EXIT ;  /* 0x000000000000794d */ /* 0x000fea0003800000 */
.L_x_18626:
[----:B------:R-:W0:Y:S02]  /*1ad0*/  LDCU UR4, c[0x0][0x380] ;  /* 0x00007000ff0477ac */ /* 0x000e240008000800 */
[----:B0-----:R-:W-:-:S13]  /*1ae0*/  ISETP.GE.AND P0, PT, R31, UR4, PT ;  /* 0x000000041f007c0c */ /* 0x001fda000bf06270 */
[----:B------:R-:W-:Y:S05]  /*1af0*/  @P0 EXIT ;  /* 0x000000000000094d */ /* 0x000fea0003800000 */
[----:B------:R-:W0:Y:S02]  /*1b00*/  LDC.64 R2, c[0x0][0x580] ;  /* 0x00016000ff027b82 */ /* 0x000e240000000a00 */
[----:B0-----:R-:W-:Y:S01]  /*1b10*/  STG.E.64 desc[UR8][R2.64], RZ ;  /* 0x000000ff02007986 */ /* 0x001fe2000c101b08 */
[----:B------:R-:W-:Y:S05]  /*1b20*/  EXIT ;  /* 0x000000000000794d */ /* 0x000fea0003800000 */
.L_x_18624:
        /* <DEDUP_REMOVED lines=284> */
.L_x_18642:
[----:B------:R-:W0:Y:S01]  /*2cf0*/  LDCU.64 UR6, c[0x0][0x580] ;  /* 0x0000b000ff0677ac */ /* 0x000e220008000a00 */
[----:B------:R-:W-:Y:S01]  /*2d00*/  VIADD R31, R31, 0x80 ;  /* 0x000000801f1f7836 */ /* 0x000fe20000000000 */
[----:B0-----:R-:W-:-:S04]  /*2d10*/  IADD3 R4, P0, PT, R3, UR6, RZ ;  /* 0x0000000603047c10 */ /* 0x001fc8000ff1e0ff */
[----:B------:R-:W-:-:S05]  /*2d20*/  IADD3.X R5, PT, PT, RZ, UR7, RZ, P0, !PT ;  /* 0x00000007ff057c10 */ /* 0x000fca00087fe4ff */
[----:B------:R0:W-:Y:S04]  /*2d30*/  STG.E.64 desc[UR8][R4.64], RZ ;  /* 0x000000ff04007986 */ /* 0x0001e8000c101b08 */
.L_x_18641:
[----:B------:R-:W-:Y:S05]  /*2d40*/  BSYNC.RECONVERGENT B0 ;  /* 0x0000000000007941 */ /* 0x000fea0003800200 */
.L_x_18640:
        /* <DEDUP_REMOVED lines=275> */
.L_x_18643:
[----:B------:R-:W0:Y:S02]  /*3e80*/  LDCU.64 UR4, c[0x0][0x580] ;  /* 0x0000b000ff0477ac */ /* 0x000e240008000a00 */
[----:B0-----:R-:W-:-:S04]  /*3e90*/  IADD3 R2, P0, PT, R0, UR4, RZ ;  /* 0x0000000400027c10 */ /* 0x001fc8000ff1e0ff */
[----:B------:R-:W-:-:S05]  /*3ea0*/  IADD3.X R3, PT, PT, RZ, UR5, RZ, P0, !PT ;  /* 0x00000005ff037c10 */ /* 0x000fca00087fe4ff */
[----:B------:R-:W-:Y:S01]  /*3eb0*/  STG.E.64 desc[UR8][R2.64], RZ ;  /* 0x000000ff02007986 */ /* 0x000fe2000c101b08 */
[----:B------:R-:W-:Y:S05]  /*3ec0*/  EXIT ;  /* 0x000000000000794d */ /* 0x000fea0003800000 */
.L_x_18639:
        /* <DEDUP_REMOVED lines=311> */
.L_x_18647:
        /* <DEDUP_REMOVED lines=30> */
.L_x_18649:
        /* <DEDUP_REMOVED lines=70> */
.L_x_18648:
        /* <DEDUP_REMOVED lines=48> */
.L_x_18651:
        /* <DEDUP_REMOVED lines=32> */
.L_x_18652:
        /* <DEDUP_REMOVED lines=15> */
.L_x_18650:
[----:B------:R-:W0:Y:S01]  /*5e70*/  LDCU.64 UR4, c[0x0][0x580] ;  /* 0x0000b000ff0477ac */ /* 0x000e220008000a00 */
[----:B------:R-:W-:Y:S02]  /*5e80*/  IADD3 R31, PT, PT, R31, 0x80, RZ ;  /* 0x000000801f1f7810 */ /* 0x000fe40007ffe0ff */
[----:B0-----:R-:W-:-:S04]  /*5e90*/  IADD3 R2, P0, PT, R27, UR4, RZ ;  /* 0x000000041b027c10 */ /* 0x001fc8000ff1e0ff */
[----:B------:R-:W-:-:S05]  /*5ea0*/  IADD3.X R3, PT, PT, RZ, UR5, RZ, P0, !PT ;  /* 0x00000005ff037c10 */ /* 0x000fca00087fe4ff */
[----:B------:R0:W-:Y:S04]  /*5eb0*/  STG.E.64 desc[UR8][R2.64], R28 ;  /* 0x0000001c02007986 */ /* 0x0001e8000c101b08 */
.L_x_18646:
[----:B------:R-:W-:Y:S05]  /*5ec0*/  BSYNC.RECONVERGENT B0 ;  /* 0x0000000000007941 */ /* 0x000fea0003800200 */
.L_x_18645:
        /* <DEDUP_REMOVED lines=299> */
.L_x_18653:
        /* <DEDUP_REMOVED lines=31> */
.L_x_18655:
        /* <DEDUP_REMOVED lines=70> */
.L_x_18654:
        /* <DEDUP_REMOVED lines=49> */
.L_x_18657:
        /* <DEDUP_REMOVED lines=32> */
.L_x_18658:
        /* <DEDUP_REMOVED lines=15> */
.L_x_18656:
[----:B------:R-:W-:Y:S01]  /*7dd0*/  STG.E.64 desc[UR8][R4.64], R10 ;  /* 0x0000000a04007986 */ /* 0x000fe2000c101b08 */
[----:B------:R-:W-:Y:S05]  /*7de0*/  EXIT ;  /* 0x000000000000794d */ /* 0x000fea0003800000 */
.L_x_18644:
        /* <DEDUP_REMOVED lines=279> */
.L_x_18661:
[----:B------:R-:W0:Y:S01]  /*8f60*/  LDCU.64 UR6, c[0x0][0x580] ;  /* 0x0000b000ff0677ac */ /* 0x000e220008000a00 */
[----:B------:R-:W-:Y:S02]  /*8f70*/  IADD3 R31, PT, PT, R31, 0x80, RZ ;  /* 0x000000801f1f7810 */ /* 0x000fe40007ffe0ff */
[----:B0-----:R-:W-:-:S04]  /*8f80*/  IADD3 R4, P0, PT, R3, UR6, RZ ;  /* 0x0000000603047c10 */ /* 0x001fc8000ff1e0ff */
[----:B------:R-:W-:-:S05]  /*8f90*/  IADD3.X R5, PT, PT, RZ, UR7, RZ, P0, !PT ;  /* 0x00000007ff057c10 */ /* 0x000fca00087fe4ff */
[----:B------:R0:W-:Y:S04]  /*8fa0*/  STG.E.64 desc[UR8][R4.64], RZ ;  /* 0x000000ff04007986 */ /* 0x0001e8000c101b08 */
.L_x_18660:
[----:B------:R-:W-:Y:S05]  /*8fb0*/  BSYNC.RECONVERGENT B0 ;  /* 0x0000000000007941 */ /* 0x000fea0003800200 */
.L_x_18659:
        /* <DEDUP_REMOVED lines=275> */
.L_x_18662:
[----:B------:R-:W0:Y:S02]  /*a0f0*/  LDCU.64 UR4, c[0x0][0x580] ;  /* 0x0000b000ff0477ac */ /* 0x000e240008000a00 */
[----:B0-----:R-:W-:-:S04]  /*a100*/  IADD3 R2, P0, PT, R0, UR4, RZ ;  /* 0x0000000400027c10 */ /* 0x001fc8000ff1e0ff */
[----:B------:R-:W-:-:S05]  /*a110*/  IADD3.X R3, PT, PT, RZ, UR5, RZ, P0, !PT ;  /* 0x00000005ff037c10 */ /* 0x000fca00087fe4ff */
[----:B------:R-:W-:Y:S01]  /*a120*/  STG.E.64 desc[UR8][R2.64], RZ ;  /* 0x000000ff02007986 */ /* 0x000fe2000c101b08 */
[----:B------:R-:W-:Y:S05]  /*a130*/  EXIT ;  /* 0x000000000000794d */ /* 0x000fea0003800000 */
.L_x_18663:
        /* <DEDUP_REMOVED lines=12> */
.L_x_19105:


//--------------------- .text._ZN2at6native27unrolled_elementwise_kernelIZZNS0_73_GLOBAL__N__c8866d80_35_SparseBinaryOpIntersectionKernel_cu_b2145a98_327142_sparse_binary_op_intersection_kernel_implINS2_18CUDAKernelLauncherENS2_36CUDAValueSelectionIntersectionKernelINS2_5MulOpEEElLl8EEEvRNS_6TensorERKS8_SB_RKSt6vectorIlSaIlEERKSt8optionalIS8_ESK_bbENKUlvE1_clEvEUllE_St5arrayIPcLm2EELi4E23TrivialOffsetCalculatorILi1EjESR_NS0_6memory15LoadWithoutCastENSS_16StoreWithoutCastEEEviT_T0_T2_T3_T4_T5_ --------------------------
	.section	.text._ZN2at6native27unrolled_elementwise_kernelIZZNS0_73_GLOBAL__N__c8866d80_35_SparseBinaryOpIntersectionKernel_cu_b2145a98_327142_sparse_binary_op_intersection_kernel_implINS2_18CUDAKernelLauncherENS2_36CUDAValueSelectionIntersectionKernelINS2_5MulOpEEElLl8EEEvRNS_6TensorERKS8_SB_RKSt6vectorIlSaIlEERKSt8optionalIS8_ESK_bbENKUlvE1_clEvEUllE_St5arrayIPcLm2EELi4E23TrivialOffsetCalculatorILi1EjESR_NS0_6memory15LoadWithoutCastENSS_16StoreWithoutCastEEEviT_T0_T2_T3_T4_T5_,"ax",@progbits
	.align	128
        .global         _ZN2at6native27unrolled_elementwise_kernelIZZNS0_73_GLOBAL__N__c8866d80_35_SparseBinaryOpIntersectionKernel_cu_b2145a98_327142_sparse_binary_op_intersection_kernel_implINS2_18CUDAKernelLauncherENS2_36CUDAValueSelectionIntersectionKernelINS2_5MulOpEEElLl8EEEvRNS_6TensorERKS8_SB_RKSt6vectorIlSaIlEERKSt8optionalIS8_ESK_bbENKUlvE1_clEvEUllE_St5arrayIPcLm2EELi4E23TrivialOffsetCalculatorILi1EjESR_NS0_6memory15LoadWithoutCastENSS_16StoreWithoutCastEEEviT_T0_T2_T3_T4_T5_
        .type           _ZN2at6native27unrolled_elementwise_kernelIZZNS0_73_GLOBAL__N__c8866d80_35_SparseBinaryOpIntersectionKernel_cu_b2145a98_327142_sparse_binary_op_intersection_kernel_implINS2_18CUDAKernelLauncherENS2_36CUDAValueSelectionIntersectionKernelINS2_5MulOpEEElLl8EEEvRNS_6TensorERKS8_SB_RKSt6vectorIlSaIlEERKSt8optionalIS8_ESK_bbENKUlvE1_clEvEUllE_St5arrayIPcLm2EELi4E23TrivialOffsetCalculatorILi1EjESR_NS0_6memory15LoadWithoutCastENSS_16StoreWithoutCastEEEviT_T0_T2_T3_T4_T5_,@function
        .size           _ZN2at6native27unrolled_elementwise_kernelIZZNS0_73_GLOBAL__N__c8866d80_35_SparseBinaryOpIntersectionKernel_cu_b2145a98_327142_sparse_binary_op_intersection_kernel_implINS2_18CUDAKernelLauncherENS2_36CUDAValueSelectionIntersectionKernelINS2_5MulOpEEElLl8EEEvRNS_6TensorERKS8_SB_RKSt6vectorIlSaIlEERKSt8optionalIS8_ESK_bbENKUlvE1_clEvEUllE_St5arrayIPcLm2EELi4E23TrivialOffsetCalculatorILi1EjESR_NS0_6memory15LoadWithoutCastENSS_16StoreWithoutCastEEEviT_T0_T2_T3_T4_T5_,(.L_x_19106 - _ZN2at6native27unrolled_elementwise_kernelIZZNS0_73_GLOBAL__N__c8866d80_35_SparseBinaryOpIntersectionKernel_cu_b2145a98_327142_sparse_binary_op_intersection_kernel_implINS2_18CUDAKernelLauncherENS2_36CUDAValueSelectionIntersectionKernelINS2_5MulOpEEElLl8EEEvRNS_6TensorERKS8_SB_RKSt6vectorIlSaIlEERKSt8optionalIS8_ESK_bbENKUlvE1_clEvEUllE_St5arrayIPcLm2EELi4E23TrivialOffsetCalculatorILi1EjESR_NS0_6memory15LoadWithoutCastENSS_16StoreWithoutCastEEEviT_T0_T2_T3_T4_T5_)
        .other          _ZN2at6native27unrolled_elementwise_kernelIZZNS0_73_GLOBAL__N__c8866d80_35_SparseBinaryOpIntersectionKernel_cu_b2145a98_327142_sparse_binary_op_intersection_kernel_implINS2_18CUDAKernelLauncherENS2_36CUDAValueSelectionIntersectionKernelINS2_5MulOpEEElLl8EEEvRNS_6TensorERKS8_SB_RKSt6vectorIlSaIlEERKSt8optionalIS8_ESK_bbENKUlvE1_clEvEUllE_St5arrayIPcLm2EELi4E23TrivialOffsetCalculatorILi1EjESR_NS0_6memory15LoadWithoutCastENSS_16StoreWithoutCastEEEviT_T0_T2_T3_T4_T5_,@"STO_CUDA_ENTRY STV_DEFAULT"
_ZN2at6native27unrolled_elementwise_kernelIZZNS0_73_GLOBAL__N__c8866d80_35_SparseBinaryOpIntersectionKernel_cu_b2145a98_327142_sparse_binary_op_intersection_kernel_implINS2_18CUDAKernelLauncherENS2_36CUDAValueSelectionIntersectionKernelINS2_5MulOpEEElLl8EEEvRNS_6TensorERKS8_SB_RKSt6vectorIlSaIlEERKSt8optionalIS8_ESK_bbENKUlvE1_clEvEUllE_St5arrayIPcLm2EELi4E23TrivialOffsetCalculatorILi1EjESR_NS0_6memory15LoadWithoutCastENSS_16StoreWithoutCastEEEviT_T0_T2_T3_T4_T5_:
.text._ZN2at6native27unrolled_elementwise_kernelIZZNS0_73_GLOBAL__N__c8866d80_35_SparseBinaryOpIntersectionKernel_cu_b2145a98_327142_sparse_binary_op_intersection_kernel_implINS2_18CUDAKernelLauncherENS2_36CUDAValueSelectionIntersectionKernelINS2_5MulOpEEElLl8EEEvRNS_6TensorERKS8_SB_RKSt6vectorIlSaIlEERKSt8optionalIS8_ESK_bbENKUlvE1_clEvEUllE_St5arrayIPcLm2EELi4E23TrivialOffsetCalculatorILi1EjESR_NS0_6memory15LoadWithoutCastENSS_16StoreWithoutCastEEEviT_T0_T2_T3_T4_T5_:
        /* <DEDUP_REMOVED lines=99> */
.L_x_18667:
        /* <DEDUP_REMOVED lines=74> */
.L_x_18666:
        /* <DEDUP_REMOVED lines=57> */
.L_x_18668:
        /* <DEDUP_REMOVED lines=39> */
.L_x_18669:
        /* <DEDUP_REMOVED lines=19> */
.L_x_18665:
[----:B------:R-:W-:Y:S05]  /*1200*/  BSYNC.RECONVERGENT B0 ;  /* 0x0000000000007941 */ /* 0x000fea0003800200 */
.L_x_18664:
        /* <DEDUP_REMOVED lines=40> */
.L_x_18673:
        /* <DEDUP_REMOVED lines=78> */
.L_x_18672:
        /* <DEDUP_REMOVED lines=58> */
.L_x_18674:
        /* <DEDUP_REMOVED lines=42> */
.L_x_18675:
        /* <DEDUP_REMOVED lines=20> */
.L_x_18671:
[----:B0-----:R-:W-:Y:S05]  /*20f0*/  BSYNC.RECONVERGENT B0 ;  /* 0x0000000000007941 */ /* 0x001fea0003800200 */
.L_x_18670:
        /* <DEDUP_REMOVED lines=40> */
.L_x_18679:
        /* <DEDUP_REMOVED lines=74> */
.L_x_18678:
        /* <DEDUP_REMOVED lines=53> */
.L_x_18680:
        /* <DEDUP_REMOVED lines=38> */
.L_x_18681:
        /* <DEDUP_REMOVED lines=17> */
.L_x_18677:
[----:B0-----:R-:W-:Y:S05]  /*2ee0*/  BSYNC.RECONVERGENT B0 ;  /* 0x0000000000007941 */ /* 0x001fea0003800200 */
.L_x_18676:
        /* <DEDUP_REMOVED lines=37> */
.L_x_18685:
        /* <DEDUP_REMOVED lines=78> */
.L_x_18684:
        /* <DEDUP_REMOVED lines=56> */
.L_x_18686:
        /* <DEDUP_REMOVED lines=42> */
.L_x_18687:
        /* <DEDUP_REMOVED lines=20> */
.L_x_18683:
[----:B0-----:R-:W-:Y:S05]  /*3d80*/  BSYNC.RECONVERGENT B0 ;  /* 0x0000000000007941 */ /* 0x001fea0003800200 */
.L_x_18682:
        /* <DEDUP_REMOVED lines=22> */
.L_x_18690:
[----:B------:R-:W-:Y:S05]  /*3ef0*/  BSYNC.RELIABLE B1 ;  /* 0x0000000000017941 */ /* 0x000fea0003800100 */
.L_x_18689:
[----:B------:R-:W-:Y:S02]  /*3f00*/  ISETP.GE.AND P0, PT, R2, UR9, PT ;  /* 0x0000000902007c0c */ /* 0x000fe4000bf06270 */
[----:B------:R-:W-:-:S11]  /*3f10*/  MOV R3, UR15 ;  /* 0x0000000f00037c02 */ /* 0x000fd60008000f00 */
[----:B0-----:R-:W0:Y:S01]  /*3f20*/  @!P0 LDC.64 R6, c[0x0][0x3f0] ;  /* 0x0000fc00ff068b82 */ /* 0x001e220000000a00 */
[----:B------:R-:W-:Y:S01]  /*3f30*/  @!P0 LEA R3, R3, R2, 0x9 ;  /* 0x0000000203038211 */ /* 0x000fe200078e48ff */
[----:B------:R-:W-:-:S04]  /*3f40*/  @!P0 VIADD R2, R2, 0x80 ;  /* 0x0000008002028836 */ /* 0x000fc80000000000 */
[----:B0-----:R-:W-:-:S05]  /*3f50*/  @!P0 IMAD.WIDE.U32 R6, R3, 0x8, R6 ;  /* 0x0000000803068825 */ /* 0x001fca00078e0006 */
[----:B------:R1:W-:Y:S02]  /*3f60*/  @!P0 STG.E.64 desc[UR10][R6.64], R4 ;  /* 0x0000000406008986 */ /* 0x0003e4000c101b0a */
.L_x_18691:
[----:B------:R-:W-:Y:S05]  /*3f70*/  BSYNC.RECONVERGENT B0 ;  /* 0x0000000000007941 */ /* 0x000fea0003800200 */
.L_x_18688:
        /* <DEDUP_REMOVED lines=9> */
.L_x_18692:
        /* <DEDUP_REMOVED lines=15> */
.L_x_19106:


//--------------------- .text._ZN2at6native29vectorized_elementwise_kernelILi2EZZNS0_73_GLOBAL__N__c8866d80_35_SparseBinaryOpIntersectionKernel_cu_b2145a98_327142_sparse_binary_op_intersection_kernel_implINS2_18CUDAKernelLauncherENS2_36CUDAValueSelectionIntersectionKernelINS2_5MulOpEEElLl8EEEvRNS_6TensorERKS8_SB_RKSt6vectorIlSaIlEERKSt8optionalIS8_ESK_bbENKUlvE1_clEvEUllE_St5arrayIPcLm2EEEEviT0_T1_ --------------------------
	.section	.text._ZN2at6native29vectorized_elementwise_kernelILi2EZZNS0_73_GLOBAL__N__c8866d80_35_SparseBinaryOpIntersectionKernel_cu_b2145a98_327142_sparse_binary_op_intersection_kernel_implINS2_18CUDAKernelLauncherENS2_36CUDAValueSelectionIntersectionKernelINS2_5MulOpEEElLl8EEEvRNS_6TensorERKS8_SB_RKSt6vectorIlSaIlEERKSt8optionalIS8_ESK_bbENKUlvE1_clEvEUllE_St5arrayIPcLm2EEEEviT0_T1_,"ax",@progbits
	.align	128
        .global         _ZN2at6native29vectorized_elementwise_kernelILi2EZZNS0_73_GLOBAL__N__c8866d80_35_SparseBinaryOpIntersectionKernel_cu_b2145a98_327142_sparse_binary_op_intersection_kernel_implINS2_18CUDAKernelLauncherENS2_36CUDAValueSelectionIntersectionKernelINS2_5MulOpEEElLl8EEEvRNS_6TensorERKS8_SB_RKSt6vectorIlSaIlEERKSt8optionalIS8_ESK_bbENKUlvE1_clEvEUllE_St5arrayIPcLm2EEEEviT0_T1_
        .type           _ZN2at6native29vectorized_elementwise_kernelILi2EZZNS0_73_GLOBAL__N__c8866d80_35_SparseBinaryOpIntersectionKernel_cu_b2145a98_327142_sparse_binary_op_intersection_kernel_implINS2_18CUDAKernelLauncherENS2_36CUDAValueSelectionIntersectionKernelINS2_5MulOpEEElLl8EEEvRNS_6TensorERKS8_SB_RKSt6vectorIlSaIlEERKSt8optionalIS8_ESK_bbENKUlvE1_clEvEUllE_St5arrayIPcLm2EEEEviT0_T1_,@function
        .size           _ZN2at6native29vectorized_elementwise_kernelILi2EZZNS0_73_GLOBAL__N__c8866d80_35_SparseBinaryOpIntersectionKernel_cu_b2145a98_327142_sparse_binary_op_intersection_kernel_implINS2_18CUDAKernelLauncherENS2_36CUDAValueSelectionIntersectionKernelINS2_5MulOpEEElLl8EEEvRNS_6TensorERKS8_SB_RKSt6vectorIlSaIlEERKSt8optionalIS8_ESK_bbENKUlvE1_clEvEUllE_St5arrayIPcLm2EEEEviT0_T1_,(.L_x_19107 - _ZN2at6native29vectorized_elementwise_kernelILi2EZZNS0_73_GLOBAL__N__c8866d80_35_SparseBinaryOpIntersectionKernel_cu_b2145a98_327142_sparse_binary_op_intersection_kernel_implINS2_18CUDAKernelLauncherENS2_36CUDAValueSelectionIntersectionKernelINS2_5MulOpEEElLl8EEEvRNS_6TensorERKS8_SB_RKSt6vectorIlSaIlEERKSt8optionalIS8_ESK_bbENKUlvE1_clEvEUllE_St5arrayIPcLm2EEEEviT0_T1_)
        .other          _ZN2at6native29vectorized_elementwise_kernelILi2EZZNS0_73_GLOBAL__N__c8866d80_35_SparseBinaryOpIntersectionKernel_cu_b2145a98_327142_sparse_binary_op_intersection_kernel_implINS2_18CUDAKernelLauncherENS2_36CUDAValueSelectionIntersectionKernelINS2_5MulOpEEElLl8EEEvRNS_6TensorERKS8_SB_RKSt6vectorIlSaIlEERKSt8optionalIS8_ESK_bbENKUlvE1_clEvEUllE_St5arrayIPcLm2EEEEviT0_T1_,@"STO_CUDA_ENTRY STV_DEFAULT"
_ZN2at6native29vectorized_elementwise_kernelILi2EZZNS0_73_GLOBAL__N__c8866d80_35_SparseBinaryOpIntersectionKernel_cu_b2145a98_327142_sparse_binary_op_intersection_kernel_implINS2_18CUDAKernelLauncherENS2_36CUDAValueSelectionIntersectionKernelINS2_5MulOpEEElLl8EEEvRNS_6TensorERKS8_SB_RKSt6vectorIlSaIlEERKSt8optionalIS8_ESK_bbENKUlvE1_clEvEUllE_St5arrayIPcLm2EEEEviT0_T1_:
.text._ZN2at6native29vectorized_elementwise_kernelILi2EZZNS0_73_GLOBAL__N__c8866d80_35_SparseBinaryOpIntersectionKernel_cu_b2145a98_327142_sparse_binary_op_intersection_kernel_implINS2_18CUDAKernelLauncherENS2_36CUDAValueSelectionIntersectionKernelINS2_5MulOpEEElLl8EEEvRNS_6TensorERKS8_SB_RKSt6vectorIlSaIlEERKSt8optionalIS8_ESK_bbENKUlvE1_clEvEUllE_St5arrayIPcLm2EEEEviT0_T1_:
        /* <DEDUP_REMOVED lines=134> */
.L_x_18697:
        /* <DEDUP_REMOVED lines=72> */
.L_x_18696:
        /* <DEDUP_REMOVED lines=52> */
.L_x_18698:
        /* <DEDUP_REMOVED lines=32> */
.L_x_18699:
        /* <DEDUP_REMOVED lines=15> */
.L_x_18695:
[----:B------:R-:W-:Y:S05]  /*1310*/  BSYNC.RECONVERGENT B0 ;  /* 0x0000000000007941 */ /* 0x000fea0003800200 */
.L_x_18694:
        /* <DEDUP_REMOVED lines=38> */
.L_x_18703:
        /* <DEDUP_REMOVED lines=72> */
.L_x_18702:
        /* <DEDUP_REMOVED lines=52> */
.L_x_18704:
        /* <DEDUP_REMOVED lines=32> */
.L_x_18705:
        /* <DEDUP_REMOVED lines=15> */
.L_x_18701:
[----:B------:R-:W-:Y:S05]  /*2030*/  BSYNC.RECONVERGENT B0 ;  /* 0x0000000000007941 */ /* 0x000fea0003800200 */
.L_x_18700:
        /* <DEDUP_REMOVED lines=37> */
.L_x_18709:
        /* <DEDUP_REMOVED lines=72> */
.L_x_18708:
        /* <DEDUP_REMOVED lines=52> */
.L_x_18710:
        /* <DEDUP_REMOVED lines=32> */
.L_x_18711:
        /* <DEDUP_REMOVED lines=16> */
.L_x_18707:
[----:B------:R-:W-:Y:S05]  /*2d50*/  BSYNC.RECONVERGENT B0 ;  /* 0x0000000000007941 */ /* 0x000fea0003800200 */
.L_x_18706:
        /* <DEDUP_REMOVED lines=37> */
.L_x_18715:
        /* <DEDUP_REMOVED lines=72> */
.L_x_18714:
        /* <DEDUP_REMOVED lines=51> */
.L_x_18716:
        /* <DEDUP_REMOVED lines=32> */
.L_x_18717:
        /* <DEDUP_REMOVED lines=16> */
.L_x_18713:
[----:B------:R-:W-:Y:S05]  /*3a60*/  BSYNC.RECONVERGENT B0 ;  /* 0x0000000000007941 */ /* 0x000fea0003800200 */
.L_x_18712:
        /* <DEDUP_REMOVED lines=37> */
.L_x_18721:
        /* <DEDUP_REMOVED lines=71> */
.L_x_18720:
        /* <DEDUP_REMOVED lines=51> */
.L_x_18722:
        /* <DEDUP_REMOVED lines=32> */
.L_x_18723:
        /* <DEDUP_REMOVED lines=16> */
.L_x_18719:
[----:B------:R-:W-:Y:S05]  /*4760*/  BSYNC.RECONVERGENT B0 ;  /* 0x0000000000007941 */ /* 0x000fea0003800200 */
.L_x_18718:
        /* <DEDUP_REMOVED lines=37> */
.L_x_18727:
        /* <DEDUP_REMOVED lines=71> */
.L_x_18726:
        /* <DEDUP_REMOVED lines=51> */
.L_x_18728:
        /* <DEDUP_REMOVED lines=32> */
.L_x_18729:
        /* <DEDUP_REMOVED lines=16> */
.L_x_18725:
[----:B------:R-:W-:Y:S05]  /*5460*/  BSYNC.RECONVERGENT B0 ;  /* 0x0000000000007941 */ /* 0x000fea0003800200 */
.L_x_18724:
        /* <DEDUP_REMOVED lines=37> */
.L_x_18733:
        /* <DEDUP_REMOVED lines=71> */
.L_x_18732:
        /* <DEDUP_REMOVED lines=50> */
.L_x_18734:
        /* <DEDUP_REMOVED lines=32> */
.L_x_18735:
        /* <DEDUP_REMOVED lines=16> */
.L_x_18731:
[----:B------:R-:W-:Y:S05]  /*6150*/  BSYNC.RECONVERGENT B0 ;  /* 0x0000000000007941 */ /* 0x000fea0003800200 */
.L_x_18730:
        /* <DEDUP_REMOVED lines=33> */
.L_x_18739:
        /* <DEDUP_REMOVED lines=71> */
.L_x_18738:
        /* <DEDUP_REMOVED lines=50> */
.L_x_18740:
        /* <DEDUP_REMOVED lines=32> */
.L_x_18741:
        /* <DEDUP_REMOVED lines=16> */
.L_x_18737:
[----:B------:R-:W-:Y:S05]  /*6e00*/  BSYNC.RECONVERGENT B0 ;  /* 0x0000000000007941 */ /* 0x000fea0003800200 */
.L_x_18736:
        /* <DEDUP_REMOVED lines=16> */
.L_x_18744:
[----:B------:R-:W-:-:S13]  /*6f10*/  ISETP.GE.U32.AND P0, PT, R2, UR14, PT ;  /* 0x0000000e02007c0c */ /* 0x000fda000bf06070 */
[----:B------:R-:W-:Y:S05]  /*6f20*/  @P0 BRA `(.L_x_18746) ;  /* 0x0000000000300947 */ /* 0x000fea0003800000 */
[----:B--2---:R-:W2:Y:S01]  /*6f30*/  LDC.64 R6, c[0x0][0x3f0] ;  /* 0x0000fc00ff067b82 */ /* 0x004ea20000000a00 */
[C---:B------:R-:W-:Y:S02]  /*6f40*/  IADD3 R3, PT, PT, R2.reuse, UR6, RZ ;  /* 0x0000000602037c10 */ /* 0x040fe4000fffe0ff */
[----:B------:R-:W-:-:S03]  /*6f50*/  IADD3 R2, PT, PT, R2, 0x80, RZ ;  /* 0x0000008002027810 */ /* 0x000fc60007ffe0ff */
[----:B--2---:R-:W-:-:S05]  /*6f60*/  IMAD.WIDE.U32 R6, R3, 0x8, R6 ;  /* 0x0000000803067825 */ /* 0x004fca00078e0006 */
[----:B------:R3:W-:Y:S02]  /*6f70*/  STG.E.64 desc[UR10][R6.64], R14 ;  /* 0x0000000e06007986 */ /* 0x0007e4000c101b0a */
.L_x_18745:
[----:B------:R-:W-:-:S13]  /*6f80*/  ISETP.GE.U32.AND P0, PT, R2, UR14, PT ;  /* 0x0000000e02007c0c */ /* 0x000fda000bf06070 */
[----:B------:R-:W-:Y:S05]  /*6f90*/  @P0 BRA `(.L_x_18747) ;  /* 0x0000000000300947 */ /* 0x000fea0003800000 */
[----:B--23--:R-:W2:Y:S01]  /*6fa0*/  LDC.64 R6, c[0x0][0x3f0] ;  /* 0x0000fc00ff067b82 */ /* 0x00cea20000000a00 */
[C---:B------:R-:W-:Y:S02]  /*6fb0*/  IADD3 R3, PT, PT, R2.reuse, UR6, RZ ;  /* 0x0000000602037c10 */ /* 0x040fe4000fffe0ff */
[----:B------:R-:W-:-:S03]  /*6fc0*/  IADD3 R2, PT, PT, R2, 0x80, RZ ;  /* 0x0000008002027810 */ /* 0x000fc60007ffe0ff */
[----:B--2---:R-:W-:-:S05]  /*6fd0*/  IMAD.WIDE.U32 R6, R3, 0x8, R6 ;  /* 0x0000000803067825 */ /* 0x004fca00078e0006 */
[----:B------:R3:W-:Y:S02]  /*6fe0*/  STG.E.64 desc[UR10][R6.64], R12 ;  /* 0x0000000c06007986 */ /* 0x0007e4000c101b0a */
.L_x_18746:
[----:B------:R-:W-:-:S13]  /*6ff0*/  ISETP.GE.U32.AND P0, PT, R2, UR14, PT ;  /* 0x0000000e02007c0c */ /* 0x000fda000bf06070 */
[----:B------:R-:W-:Y:S05]  /*7000*/  @P0 BRA `(.L_x_18748) ;  /* 0x0000000000340947 */ /* 0x000fea0003800000 */
[----:B--23--:R-:W2:Y:S01]  /*7010*/  LDC.64 R6, c[0x0][0x3f0] ;  /* 0x0000fc00ff067b82 */ /* 0x00cea20000000a00 */
[C---:B------:R-:W-:Y:S01]  /*7020*/  VIADD R3, R2.reuse, UR6 ;  /* 0x0000000602037c36 */ /* 0x040fe20008000000 */
[----:B------:R-:W-:-:S03]  /*7030*/  IADD3 R2, PT, PT, R2, 0x80, RZ ;  /* 0x0000008002027810 */ /* 0x000fc60007ffe0ff */
[----:B--2---:R-:W-:-:S05]  /*7040*/  IMAD.WIDE.U32 R6, R3, 0x8, R6 ;  /* 0x0000000803067825 */ /* 0x004fca00078e0006 */
[----:B------:R4:W-:Y:S02]  /*7050*/  STG.E.64 desc[UR10][R6.64], R10 ;  /* 0x0000000a06007986 */ /* 0x0009e4000c101b0a */
.L_x_18747:
        /* <DEDUP_REMOVED lines=8> */
.L_x_18748:
[----:B------:R-:W-:Y:S05]  /*70e0*/  BSYNC.RELIABLE B1 ;  /* 0x0000000000017941 */ /* 0x000fea0003800100 */
.L_x_18743:
[----:B------:R-:W-:-:S13]  /*70f0*/  ISETP.GE.U32.AND P0, PT, R2, UR14, PT ;  /* 0x0000000e02007c0c */ /* 0x000fda000bf06070 */
[----:B--234-:R-:W2:Y:S01]  /*7100*/  @!P0 LDC.64 R6, c[0x0][0x3f0] ;  /* 0x0000fc00ff068b82 */ /* 0x01cea20000000a00 */
[C---:B------:R-:W-:Y:S02]  /*7110*/  @!P0 IADD3 R3, PT, PT, R2.reuse, UR6, RZ ;  /* 0x0000000602038c10 */ /* 0x040fe4000fffe0ff */
[----:B------:R-:W-:-:S03]  /*7120*/  @!P0 IADD3 R2, PT, PT, R2, 0x80, RZ ;  /* 0x0000008002028810 */ /* 0x000fc60007ffe0ff */
[----:B--2---:R-:W-:-:S05]  /*7130*/  @!P0 IMAD.WIDE.U32 R6, R3, 0x8, R6 ;  /* 0x0000000803068825 */ /* 0x004fca00078e0006 */
[----:B------:R2:W-:Y:S02]  /*7140*/  @!P0 STG.E.64 desc[UR10][R6.64], R32 ;  /* 0x0000002006008986 */ /* 0x0005e4000c101b0a */
.L_x_18749:
[----:B------:R-:W-:Y:S05]  /*7150*/  BSYNC.RECONVERGENT B0 ;  /* 0x0000000000007941 */ /* 0x000fea0003800200 */
.L_x_18742:
        /* <DEDUP_REMOVED lines=8> */
.L_x_18693:
        /* <DEDUP_REMOVED lines=76> */
.L_x_18753:
        /* <DEDUP_REMOVED lines=72> */
.L_x_18752:
        /* <DEDUP_REMOVED lines=52> */
.L_x_18754:
        /* <DEDUP_REMOVED lines=35> */
.L_x_18755:
        /* <DEDUP_REMOVED lines=17> */
.L_x_18751:
        /* <DEDUP_REMOVED lines=30> */
.L_x_18757:
        /* <DEDUP_REMOVED lines=72> */
.L_x_18756:
        /* <DEDUP_REMOVED lines=52> */
.L_x_18758:
        /* <DEDUP_REMOVED lines=34> */
.L_x_18759:
        /* <DEDUP_REMOVED lines=15> */
.L_x_18750:
        /* <DEDUP_REMOVED lines=38> */
.L_x_18762:
        /* <DEDUP_REMOVED lines=73> */
.L_x_18761:
        /* <DEDUP_REMOVED lines=54> */
.L_x_18763:
        /* <DEDUP_REMOVED lines=36> */
.L_x_18764:
        /* <DEDUP_REMOVED lines=18> */
.L_x_18760:
        /* <DEDUP_REMOVED lines=30> */
.L_x_18767:
        /* <DEDUP_REMOVED lines=72> */
.L_x_18766:
        /* <DEDUP_REMOVED lines=52> */
.L_x_18768:
        /* <DEDUP_REMOVED lines=34> */
.L_x_18769:
        /* <DEDUP_REMOVED lines=16> */
.L_x_18765:
        /* <DEDUP_REMOVED lines=34> */
.L_x_18772:
        /* <DEDUP_REMOVED lines=73> */
.L_x_18771:
        /* <DEDUP_REMOVED lines=54> */
.L_x_18773:
        /* <DEDUP_REMOVED lines=36> */
.L_x_18774:
        /* <DEDUP_REMOVED lines=18> */
.L_x_18770:
        /* <DEDUP_REMOVED lines=31> */
.L_x_18777:
        /* <DEDUP_REMOVED lines=72> */
.L_x_18776:
        /* <DEDUP_REMOVED lines=51> */
.L_x_18778:
        /* <DEDUP_REMOVED lines=34> */
.L_x_18779:
        /* <DEDUP_REMOVED lines=16> */
.L_x_18775:
        /* <DEDUP_REMOVED lines=32> */
.L_x_18782:
        /* <DEDUP_REMOVED lines=74> */
.L_x_18781:
        /* <DEDUP_REMOVED lines=53> */
.L_x_18783:
        /* <DEDUP_REMOVED lines=36> */
.L_x_18784:
        /* <DEDUP_REMOVED lines=18> */
.L_x_18780:
        /* <DEDUP_REMOVED lines=31> */
.L_x_18787:
        /* <DEDUP_REMOVED lines=71> */
.L_x_18786:
        /* <DEDUP_REMOVED lines=50> */
.L_x_18788:
        /* <DEDUP_REMOVED lines=39> */
.L_x_18789:
        /* <DEDUP_REMOVED lines=17> */
.L_x_18785:
        /* <DEDUP_REMOVED lines=13> */
.L_x_18790:
        /* <DEDUP_REMOVED lines=15> */
.L_x_19107:


//--------------------- .text._ZN2at6native29vectorized_elementwise_kernelILi4EZZNS0_73_GLOBAL__N__c8866d80_35_SparseBinaryOpIntersectionKernel_cu_b2145a98_327142_sparse_binary_op_intersection_kernel_implINS2_18CUDAKernelLauncherENS2_36CUDAValueSelectionIntersectionKernelINS2_5MulOpEEElLl8EEEvRNS_6TensorERKS8_SB_RKSt6vectorIlSaIlEERKSt8optionalIS8_ESK_bbENKUlvE1_clEvEUllE_St5arrayIPcLm2EEEEviT0_T1_ --------------------------
	.section	.text._ZN2at6native29vectorized_elementwise_kernelILi4EZZNS0_73_GLOBAL__N__c8866d80_35_SparseBinaryOpIntersectionKernel_cu_b2145a98_327142_sparse_binary_op_intersection_kernel_implINS2_18CUDAKernelLauncherENS2_36CUDAValueSelectionIntersectionKernelINS2_5MulOpEEElLl8EEEvRNS_6TensorERKS8_SB_RKSt6vectorIlSaIlEERKSt8optionalIS8_ESK_bbENKUlvE1_clEvEUllE_St5arrayIPcLm2EEEEviT0_T1_,"ax",@progbits
	.align	128
        .global         _ZN2at6native29vectorized_elementwise_kernelILi4EZZNS0_73_GLOBAL__N__c8866d80_35_SparseBinaryOpIntersectionKernel_cu_b2145a98_327142_sparse_binary_op_intersection_kernel_implINS2_18CUDAKernelLauncherENS2_36CUDAValueSelectionIntersectionKernelINS2_5MulOpEEElLl8EEEvRNS_6TensorERKS8_SB_RKSt6vectorIlSaIlEERKSt8optionalIS8_ESK_bbENKUlvE1_clEvEUllE_St5arrayIPcLm2EEEEviT0_T1_
        .type           _ZN2at6native29vectorized_elementwise_kernelILi4EZZNS0_73_GLOBAL__N__c8866d80_35_SparseBinaryOpIntersectionKernel_cu_b2145a98_327142_sparse_binary_op_intersection_kernel_implINS2_18CUDAKernelLauncherENS2_36CUDAValueSelectionIntersectionKernelINS2_5MulOpEEElLl8EEEvRNS_6TensorERKS8_SB_RKSt6vectorIlSaIlEERKSt8optionalIS8_ESK_bbENKUlvE1_clEvEUllE_St5arrayIPcLm2EEEEviT0_T1_,@function
        .size           _ZN2at6native29vectorized_elementwise_kernelILi4EZZNS0_73_GLOBAL__N__c8866d80_35_SparseBinaryOpIntersectionKernel_cu_b2145a98_327142_sparse_binary_op_intersection_kernel_implINS2_18CUDAKernelLauncherENS2_36CUDAValueSelectionIntersectionKernelINS2_5MulOpEEElLl8EEEvRNS_6TensorERKS8_SB_RKSt6vectorIlSaIlEERKSt8optionalIS8_ESK_bbENKUlvE1_clEvEUllE_St5arrayIPcLm2EEEEviT0_T1_,(.L_x_19108 - _ZN2at6native29vectorized_elementwise_kernelILi4EZZNS0_73_GLOBAL__N__c8866d80_35_SparseBinaryOpIntersectionKernel_cu_b2145a98_327142_sparse_binary_op_intersection_kernel_implINS2_18CUDAKernelLauncherENS2_36CUDAValueSelectionIntersectionKernelINS2_5MulOpEEElLl8EEEvRNS_6TensorERKS8_SB_RKSt6vectorIlSaIlEERKSt8optionalIS8_ESK_bbENKUlvE1_clEvEUllE_St5arrayIPcLm2EEEEviT0_T1_)
        .other          _ZN2at6native29vectorized_elementwise_kernelILi4EZZNS0_73_GLOBAL__N__c8866d80_35_SparseBinaryOpIntersectionKernel_cu_b2145a98_327142_sparse_binary_op_intersection_kernel_implINS2_18CUDAKernelLauncherENS2_36CUDAValueSelectionIntersectionKernelINS2_5MulOpEEElLl8EEEvRNS_6TensorERKS8_SB_RKSt6vectorIlSaIlEERKSt8optionalIS8_ESK_bbENKUlvE1_clEvEUllE_St5arrayIPcLm2EEEEviT0_T1_,@"STO_CUDA_ENTRY STV_DEFAULT"
_ZN2at6native29vectorized_elementwise_kernelILi4EZZNS0_73_GLOBAL__N__c8866d80_35_SparseBinaryOpIntersectionKernel_cu_b2145a98_327142_sparse_binary_op_intersection_kernel_implINS2_18CUDAKernelLauncherENS2_36CUDAValueSelectionIntersectionKernelINS2_5MulOpEEElLl8EEEvRNS_6TensorERKS8_SB_RKSt6vectorIlSaIlEERKSt8optionalIS8_ESK_bbENKUlvE1_clEvEUllE_St5arrayIPcLm2EEEEviT0_T1_:
.text._ZN2at6native29vectorized_elementwise_kernelILi4EZZNS0_73_GLOBAL__N__c8866d80_35_SparseBinaryOpIntersectionKernel_cu_b2145a98_327142_sparse_binary_op_intersection_kernel_implINS2_18CUDAKernelLauncherENS2_36CUDAValueSelectionIntersectionKernelINS2_5MulOpEEElLl8EEEvRNS_6TensorERKS8_SB_RKSt6vectorIlSaIlEERKSt8optionalIS8_ESK_bbENKUlvE1_clEvEUllE_St5arrayIPcLm2EEEEviT0_T1_:
        /* <DEDUP_REMOVED lines=134> */
.L_x_18795:
        /* <DEDUP_REMOVED lines=72> */
.L_x_18794:
        /* <DEDUP_REMOVED lines=52> */
.L_x_18796:
        /* <DEDUP_REMOVED lines=32> */
.L_x_18797:
        /* <DEDUP_REMOVED lines=15> */
.L_x_18793:
[----:B------:R-:W-:Y:S05]  /*1310*/  BSYNC.RECONVERGENT B0 ;  /* 0x0000000000007941 */ /* 0x000fea0003800200 */
.L_x_18792:
        /* <DEDUP_REMOVED lines=38> */
.L_x_18801:
        /* <DEDUP_REMOVED lines=72> */
.L_x_18800:
        /* <DEDUP_REMOVED lines=52> */
.L_x_18802:
        /* <DEDUP_REMOVED lines=32> */
.L_x_18803:
        /* <DEDUP_REMOVED lines=15> */
.L_x_18799:
[----:B------:R-:W-:Y:S05]  /*2030*/  BSYNC.RECONVERGENT B0 ;  /* 0x0000000000007941 */ /* 0x000fea0003800200 */
.L_x_18798:
        /* <DEDUP_REMOVED lines=37> */
.L_x_18807:
        /* <DEDUP_REMOVED lines=72> */
.L_x_18806:
        /* <DEDUP_REMOVED lines=52> */
.L_x_18808:
        /* <DEDUP_REMOVED lines=32> */
.L_x_18809:
        /* <DEDUP_REMOVED lines=16> */
.L_x_18805:
[----:B------:R-:W-:Y:S05]  /*2d50*/  BSYNC.RECONVERGENT B0 ;  /* 0x0000000000007941 */ /* 0x000fea0003800200 */
.L_x_18804:
        /* <DEDUP_REMOVED lines=37> */
.L_x_18813:
        /* <DEDUP_REMOVED lines=72> */
.L_x_18812:
        /* <DEDUP_REMOVED lines=51> */
.L_x_18814:
        /* <DEDUP_REMOVED lines=32> */
.L_x_18815:
        /* <DEDUP_REMOVED lines=16> */
.L_x_18811:
[----:B------:R-:W-:Y:S05]  /*3a60*/  BSYNC.RECONVERGENT B0 ;  /* 0x0000000000007941 */ /* 0x000fea0003800200 */
.L_x_18810:
        /* <DEDUP_REMOVED lines=37> */
.L_x_18819:
        /* <DEDUP_REMOVED lines=71> */
.L_x_18818:
        /* <DEDUP_REMOVED lines=51> */
.L_x_18820:
        /* <DEDUP_REMOVED lines=32> */
.L_x_18821:
        /* <DEDUP_REMOVED lines=16> */
.L_x_18817:
[----:B------:R-:W-:Y:S05]  /*4760*/  BSYNC.RECONVERGENT B0 ;  /* 0x0000000000007941 */ /* 0x000fea0003800200 */
.L_x_18816:
        /* <DEDUP_REMOVED lines=37> */
.L_x_18825:
        /* <DEDUP_REMOVED lines=71> */
.L_x_18824:
        /* <DEDUP_REMOVED lines=51> */
.L_x_18826:
        /* <DEDUP_REMOVED lines=32> */
.L_x_18827:
        /* <DEDUP_REMOVED lines=16> */
.L_x_18823:
[----:B------:R-:W-:Y:S05]  /*5460*/  BSYNC.RECONVERGENT B0 ;  /* 0x0000000000007941 */ /* 0x000fea0003800200 */
.L_x_18822:
        /* <DEDUP_REMOVED lines=37> */
.L_x_18831:
        /* <DEDUP_REMOVED lines=71> */
.L_x_18830:
        /* <DEDUP_REMOVED lines=50> */
.L_x_18832:
        /* <DEDUP_REMOVED lines=32> */
.L_x_18833:
        /* <DEDUP_REMOVED lines=16> */
.L_x_18829:
[----:B------:R-:W-:Y:S05]  /*6150*/  BSYNC.RECONVERGENT B0 ;  /* 0x0000000000007941 */ /* 0x000fea0003800200 */
.L_x_18828:
        /* <DEDUP_REMOVED lines=33> */
.L_x_18837:
        /* <DEDUP_REMOVED lines=71> */
.L_x_18836:
        /* <DEDUP_REMOVED lines=50> */
.L_x_18838:
        /* <DEDUP_REMOVED lines=32> */
.L_x_18839:
        /* <DEDUP_REMOVED lines=16> */
.L_x_18835:
[----:B------:R-:W-:Y:S05]  /*6e00*/  BSYNC.RECONVERGENT B0 ;  /* 0x0000000000007941 */ /* 0x000fea0003800200 */
.L_x_18834:
        /* <DEDUP_REMOVED lines=16> */
.L_x_18842:
[----:B------:R-:W-:-:S13]  /*6f10*/  ISETP.GE.U32.AND P0, PT, R2, UR14, PT ;  /* 0x0000000e02007c0c */ /* 0x000fda000bf06070 */
[----:B------:R-:W-:Y:S05]  /*6f20*/  @P0 BRA `(.L_x_18844) ;  /* 0x0000000000300947 */ /* 0x000fea0003800000 */
[----:B--2---:R-:W2:Y:S01]  /*6f30*/  LDC.64 R6, c[0x0][0x3f0] ;  /* 0x0000fc00ff067b82 */ /* 0x004ea20000000a00 */
[C---:B------:R-:W-:Y:S02]  /*6f40*/  IADD3 R3, PT, PT, R2.reuse, UR6, RZ ;  /* 0x0000000602037c10 */ /* 0x040fe4000fffe0ff */
[----:B------:R-:W-:-:S03]  /*6f50*/  IADD3 R2, PT, PT, R2, 0x80, RZ ;  /* 0x0000008002027810 */ /* 0x000fc60007ffe0ff */
[----:B--2---:R-:W-:-:S05]  /*6f60*/  IMAD.WIDE.U32 R6, R3, 0x8, R6 ;  /* 0x0000000803067825 */ /* 0x004fca00078e0006 */
[----:B------:R3:W-:Y:S02]  /*6f70*/  STG.E.64 desc[UR10][R6.64], R14 ;  /* 0x0000000e06007986 */ /* 0x0007e4000c101b0a */
.L_x_18843:
[----:B------:R-:W-:-:S13]  /*6f80*/  ISETP.GE.U32.AND P0, PT, R2, UR14, PT ;  /* 0x0000000e02007c0c */ /* 0x000fda000bf06070 */
[----:B------:R-:W-:Y:S05]  /*6f90*/  @P0 BRA `(.L_x_18845) ;  /* 0x0000000000300947 */ /* 0x000fea0003800000 */
[----:B--23--:R-:W2:Y:S01]  /*6fa0*/  LDC.64 R6, c[0x0][0x3f0] ;  /* 0x0000fc00ff067b82 */ /* 0x00cea20000000a00 */
[C---:B------:R-:W-:Y:S02]  /*6fb0*/  IADD3 R3, PT, PT, R2.reuse, UR6, RZ ;  /* 0x0000000602037c10 */ /* 0x040fe4000fffe0ff */
[----:B------:R-:W-:-:S03]  /*6fc0*/  IADD3 R2, PT, PT, R2, 0x80, RZ ;  /* 0x0000008002027810 */ /* 0x000fc60007ffe0ff */
[----:B--2---:R-:W-:-:S05]  /*6fd0*/  IMAD.WIDE.U32 R6, R3, 0x8, R6 ;  /* 0x0000000803067825 */ /* 0x004fca00078e0006 */
[----:B------:R3:W-:Y:S02]  /*6fe0*/  STG.E.64 desc[UR10][R6.64], R12 ;  /* 0x0000000c06007986 */ /* 0x0007e4000c101b0a */
.L_x_18844:
[----:B------:R-:W-:-:S13]  /*6ff0*/  ISETP.GE.U32.AND P0, PT, R2, UR14, PT ;  /* 0x0000000e02007c0c */ /* 0x000fda000bf06070 */
[----:B------:R-:W-:Y:S05]  /*7000*/  @P0 BRA `(.L_x_18846) ;  /* 0x0000000000340947 */ /* 0x000fea0003800000 */
[----:B--23--:R-:W2:Y:S01]  /*7010*/  LDC.64 R6, c[0x0][0x3f0] ;  /* 0x0000fc00ff067b82 */ /* 0x00cea20000000a00 */
[C---:B------:R-:W-:Y:S01]  /*7020*/  VIADD R3, R2.reuse, UR6 ;  /* 0x0000000602037c36 */ /* 0x040fe20008000000 */
[----:B------:R-:W-:-:S03]  /*7030*/  IADD3 R2, PT, PT, R2, 0x80, RZ ;  /* 0x0000008002027810 */ /* 0x000fc60007ffe0ff */
[----:B--2---:R-:W-:-:S05]  /*7040*/  IMAD.WIDE.U32 R6, R3, 0x8, R6 ;  /* 0x0000000803067825 */ /* 0x004fca00078e0006 */
[----:B------:R4:W-:Y:S02]  /*7050*/  STG.E.64 desc[UR10][R6.64], R10 ;  /* 0x0000000a06007986 */ /* 0x0009e4000c101b0a */
.L_x_18845:
        /* <DEDUP_REMOVED lines=8> */
.L_x_18846:
[----:B------:R-:W-:Y:S05]  /*70e0*/  BSYNC.RELIABLE B1 ;  /* 0x0000000000017941 */ /* 0x000fea0003800100 */
.L_x_18841:
[----:B------:R-:W-:-:S13]  /*70f0*/  ISETP.GE.U32.AND P0, PT, R2, UR14, PT ;  /* 0x0000000e02007c0c */ /* 0x000fda000bf06070 */
[----:B--234-:R-:W2:Y:S01]  /*7100*/  @!P0 LDC.64 R6, c[0x0][0x3f0] ;  /* 0x0000fc00ff068b82 */ /* 0x01cea20000000a00 */
[C---:B------:R-:W-:Y:S02]  /*7110*/  @!P0 IADD3 R3, PT, PT, R2.reuse, UR6, RZ ;  /* 0x0000000602038c10 */ /* 0x040fe4000fffe0ff */
[----:B------:R-:W-:-:S03]  /*7120*/  @!P0 IADD3 R2, PT, PT, R2, 0x80, RZ ;  /* 0x0000008002028810 */ /* 0x000fc60007ffe0ff */
[----:B--2---:R-:W-:-:S05]  /*7130*/  @!P0 IMAD.WIDE.U32 R6, R3, 0x8, R6 ;  /* 0x0000000803068825 */ /* 0x004fca00078e0006 */
[----:B------:R2:W-:Y:S02]  /*7140*/  @!P0 STG.E.64 desc[UR10][R6.64], R32 ;  /* 0x0000002006008986 */ /* 0x0005e4000c101b0a */
.L_x_18847:
[----:B------:R-:W-:Y:S05]  /*7150*/  BSYNC.RECONVERGENT B0 ;  /* 0x0000000000007941 */ /* 0x000fea0003800200 */
.L_x_18840:
        /* <DEDUP_REMOVED lines=8> */
.L_x_18791:
        /* <DEDUP_REMOVED lines=75> */
.L_x_18851:
        /* <DEDUP_REMOVED lines=72> */
.L_x_18850:
        /* <DEDUP_REMOVED lines=52> */
.L_x_18852:
        /* <DEDUP_REMOVED lines=35> */
.L_x_18853:
        /* <DEDUP_REMOVED lines=17> */
.L_x_18849:
        /* <DEDUP_REMOVED lines=30> */
.L_x_18855:
        /* <DEDUP_REMOVED lines=72> */
.L_x_18854:
        /* <DEDUP_REMOVED lines=52> */
.L_x_18856:
        /* <DEDUP_REMOVED lines=34> */
.L_x_18857:
        /* <DEDUP_REMOVED lines=15> */
.L_x_18848:
        /* <DEDUP_REMOVED lines=38> */
.L_x_18860:
        /* <DEDUP_REMOVED lines=73> */
.L_x_18859:
        /* <DEDUP_REMOVED lines=54> */
.L_x_18861:
        /* <DEDUP_REMOVED lines=36> */
.L_x_18862:
        /* <DEDUP_REMOVED lines=18> */
.L_x_18858:
        /* <DEDUP_REMOVED lines=30> */
.L_x_18865:
        /* <DEDUP_REMOVED lines=72> */
.L_x_18864:
        /* <DEDUP_REMOVED lines=52> */
.L_x_18866:
        /* <DEDUP_REMOVED lines=34> */
.L_x_18867:
        /* <DEDUP_REMOVED lines=16> */
.L_x_18863:
        /* <DEDUP_REMOVED lines=34> */
.L_x_18870:
        /* <DEDUP_REMOVED lines=73> */
.L_x_18869:
        /* <DEDUP_REMOVED lines=54> */
.L_x_18871:
        /* <DEDUP_REMOVED lines=36> */
.L_x_18872:
        /* <DEDUP_REMOVED lines=18> */
.L_x_18868:
        /* <DEDUP_REMOVED lines=31> */
.L_x_18875:
        /* <DEDUP_REMOVED lines=72> */
.L_x_18874:
        /* <DEDUP_REMOVED lines=51> */
.L_x_18876:
        /* <DEDUP_REMOVED lines=34> */
.L_x_18877:
        /* <DEDUP_REMOVED lines=16> */
.L_x_18873:
        /* <DEDUP_REMOVED lines=32> */
.L_x_18880:
        /* <DEDUP_REMOVED lines=74> */
.L_x_18879:
        /* <DEDUP_REMOVED lines=53> */
.L_x_18881:
        /* <DEDUP_REMOVED lines=36> */
.L_x_18882:
        /* <DEDUP_REMOVED lines=18> */
.L_x_18878:
        /* <DEDUP_REMOVED lines=31> */
.L_x_18885:
        /* <DEDUP_REMOVED lines=71> */
.L_x_18884:
        /* <DEDUP_REMOVED lines=50> */
.L_x_18886:
        /* <DEDUP_REMOVED lines=39> */
.L_x_18887:
        /* <DEDUP_REMOVED lines=17> */
.L_x_18883:
        /* <DEDUP_REMOVED lines=11> */
.L_x_18888:
        /* <DEDUP_REMOVED lines=10> */
.L_x_19108:


//--------------------- .text._ZN2at6native29vectorized_elementwise_kernelILi8EZZNS0_73_GLOBAL__N__c8866d80_35_SparseBinaryOpIntersectionKernel_cu_b2145a98_327142_sparse_binary_op_intersection_kernel_implINS2_18CUDAKernelLauncherENS2_36CUDAValueSelectionIntersectionKernelINS2_5MulOpEEElLl8EEEvRNS_6TensorERKS8_SB_RKSt6vectorIlSaIlEERKSt8optionalIS8_ESK_bbENKUlvE1_clEvEUllE_St5arrayIPcLm2EEEEviT0_T1_ --------------------------
	.section	.text._ZN2at6native29vectorized_elementwise_kernelILi8EZZNS0_73_GLOBAL__N__c8866d80_35_SparseBinaryOpIntersectionKernel_cu_b2145a98_327142_sparse_binary_op_intersection_kernel_implINS2_18CUDAKernelLauncherENS2_36CUDAValueSelectionIntersectionKernelINS2_5MulOpEEElLl8EEEvRNS_6TensorERKS8_SB_RKSt6vectorIlSaIlEERKSt8optionalIS8_ESK_bbENKUlvE1_clEvEUllE_St5arrayIPcLm2EEEEviT0_T1_,"ax",@progbits
	.align	128
        .global         _ZN2at6native29vectorized_elementwise_kernelILi8EZZNS0_73_GLOBAL__N__c8866d80_35_SparseBinaryOpIntersectionKernel_cu_b2145a98_327142_sparse_binary_op_intersection_kernel_implINS2_18CUDAKernelLauncherENS2_36CUDAValueSelectionIntersectionKernelINS2_5MulOpEEElLl8EEEvRNS_6TensorERKS8_SB_RKSt6vectorIlSaIlEERKSt8optionalIS8_ESK_bbENKUlvE1_clEvEUllE_St5arrayIPcLm2EEEEviT0_T1_
        .type           _ZN2at6native29vectorized_elementwise_kernelILi8EZZNS0_73_GLOBAL__N__c8866d80_35_SparseBinaryOpIntersectionKernel_cu_b2145a98_327142_sparse_binary_op_intersection_kernel_implINS2_18CUDAKernelLauncherENS2_36CUDAValueSelectionIntersectionKernelINS2_5MulOpEEElLl8EEEvRNS_6TensorERKS8_SB_RKSt6vectorIlSaIlEERKSt8optionalIS8_ESK_bbENKUlvE1_clEvEUllE_St5arrayIPcLm2EEEEviT0_T1_,@function
        .size           _ZN2at6native29vectorized_elementwise_kernelILi8EZZNS0_73_GLOBAL__N__c8866d80_35_SparseBinaryOpIntersectionKernel_cu_b2145a98_327142_sparse_binary_op_intersection_kernel_implINS2_18CUDAKernelLauncherENS2_36CUDAValueSelectionIntersectionKernelINS2_5MulOpEEElLl8EEEvRNS_6TensorERKS8_SB_RKSt6vectorIlSaIlEERKSt8optionalIS8_ESK_bbENKUlvE1_clEvEUllE_St5arrayIPcLm2EEEEviT0_T1_,(.L_x_19109 - _ZN2at6native29vectorized_elementwise_kernelILi8EZZNS0_73_GLOBAL__N__c8866d80_35_SparseBinaryOpIntersectionKernel_cu_b2145a98_327142_sparse_binary_op_intersection_kernel_implINS2_18CUDAKernelLauncherENS2_36CUDAValueSelectionIntersectionKernelINS2_5MulOpEEElLl8EEEvRNS_6TensorERKS8_SB_RKSt6vectorIlSaIlEERKSt8optionalIS8_ESK_bbENKUlvE1_clEvEUllE_St5arrayIPcLm2EEEEviT0_T1_)
        .other          _ZN2at6native29vectorized_elementwise_kernelILi8EZZNS0_73_GLOBAL__N__c8866d80_35_SparseBinaryOpIntersectionKernel_cu_b2145a98_327142_sparse_binary_op_intersection_kernel_implINS2_18CUDAKernelLauncherENS2_36CUDAValueSelectionIntersectionKernelINS2_5MulOpEEElLl8EEEvRNS_6TensorERKS8_SB_RKSt6vectorIlSaIlEERKSt8optionalIS8_ESK_bbENKUlvE1_clEvEUllE_St5arrayIPcLm2EEEEviT0_T1_,@"STO_CUDA_ENTRY STV_DEFAULT"
_ZN2at6native29vectorized_elementwise_kernelILi8EZZNS0_73_GLOBAL__N__c8866d80_35_SparseBinaryOpIntersectionKernel_cu_b2145a98_327142_sparse_binary_op_intersection_kernel_implINS2_18CUDAKernelLauncherENS2_36CUDAValueSelectionIntersectionKernelINS2_5MulOpEEElLl8EEEvRNS_6TensorERKS8_SB_RKSt6vectorIlSaIlEERKSt8optionalIS8_ESK_bbENKUlvE1_clEvEUllE_St5arrayIPcLm2EEEEviT0_T1_:
.text._ZN2at6native29vectorized_elementwise_kernelILi8EZZNS0_73_GLOBAL__N__c8866d80_35_SparseBinaryOpIntersectionKernel_cu_b2145a98_327142_sparse_binary_op_intersection_kernel_implINS2_18CUDAKernelLauncherENS2_36CUDAValueSelectionIntersectionKernelINS2_5MulOpEEElLl8EEEvRNS_6TensorERKS8_SB_RKSt6vectorIlSaIlEERKSt8optionalIS8_ESK_bbENKUlvE1_clEvEUllE_St5arrayIPcLm2EEEEviT0_T1_:
        /* <DEDUP_REMOVED lines=134> */
.L_x_18893:
        /* <DEDUP_REMOVED lines=72> */
.L_x_18892:
        /* <DEDUP_REMOVED lines=52> */
.L_x_18894:
        /* <DEDUP_REMOVED lines=32> */
.L_x_18895:
        /* <DEDUP_REMOVED lines=15> */
.L_x_18891:
[----:B------:R-:W-:Y:S05]  /*1310*/  BSYNC.RECONVERGENT B0 ;  /* 0x0000000000007941 */ /* 0x000fea0003800200 */
.L_x_18890:
        /* <DEDUP_REMOVED lines=38> */
.L_x_18899:
        /* <DEDUP_REMOVED lines=72> */
.L_x_18898:
        /* <DEDUP_REMOVED lines=52> */
.L_x_18900:
        /* <DEDUP_REMOVED lines=32> */
.L_x_18901:
        /* <DEDUP_REMOVED lines=15> */
.L_x_18897:
[----:B------:R-:W-:Y:S05]  /*2030*/  BSYNC.RECONVERGENT B0 ;  /* 0x0000000000007941 */ /* 0x000fea0003800200 */
.L_x_18896:
        /* <DEDUP_REMOVED lines=37> */
.L_x_18905:
        /* <DEDUP_REMOVED lines=72> */
.L_x_18904:
        /* <DEDUP_REMOVED lines=52> */
.L_x_18906:
        /* <DEDUP_REMOVED lines=32> */
.L_x_18907:
        /* <DEDUP_REMOVED lines=16> */
.L_x_18903:
[----:B------:R-:W-:Y:S05]  /*2d50*/  BSYNC.RECONVERGENT B0 ;  /* 0x0000000000007941 */ /* 0x000fea0003800200 */
.L_x_18902:
        /* <DEDUP_REMOVED lines=37> */
.L_x_18911:
        /* <DEDUP_REMOVED lines=72> */
.L_x_18910:
        /* <DEDUP_REMOVED lines=51> */
.L_x_18912:
        /* <DEDUP_REMOVED lines=32> */
.L_x_18913:
        /* <DEDUP_REMOVED lines=16> */
.L_x_18909:
[----:B------:R-:W-:Y:S05]  /*3a60*/  BSYNC.RECONVERGENT B0 ;  /* 0x0000000000007941 */ /* 0x000fea0003800200 */
.L_x_18908:
        /* <DEDUP_REMOVED lines=37> */
.L_x_18917:
        /* <DEDUP_REMOVED lines=71> */
.L_x_18916:
        /* <DEDUP_REMOVED lines=51> */
.L_x_18918:
        /* <DEDUP_REMOVED lines=32> */
.L_x_18919:
        /* <DEDUP_REMOVED lines=16> */
.L_x_18915:
[----:B------:R-:W-:Y:S05]  /*4760*/  BSYNC.RECONVERGENT B0 ;  /* 0x0000000000007941 */ /* 0x000fea0003800200 */
.L_x_18914:
        /* <DEDUP_REMOVED lines=37> */
.L_x_18923:
        /* <DEDUP_REMOVED lines=71> */
.L_x_18922:
        /* <DEDUP_REMOVED lines=51> */
.L_x_18924:
        /* <DEDUP_REMOVED lines=32> */
.L_x_18925:
        /* <DEDUP_REMOVED lines=16> */
.L_x_18921:
[----:B------:R-:W-:Y:S05]  /*5460*/  BSYNC.RECONVERGENT B0 ;  /* 0x0000000000007941 */ /* 0x000fea0003800200 */
.L_x_18920:
        /* <DEDUP_REMOVED lines=37> */
.L_x_18929:
        /* <DEDUP_REMOVED lines=71> */
.L_x_18928:
        /* <DEDUP_REMOVED lines=50> */
.L_x_18930:
        /* <DEDUP_REMOVED lines=32> */
.L_x_18931:
        /* <DEDUP_REMOVED lines=16> */
.L_x_18927:
[----:B------:R-:W-:Y:S05]  /*6150*/  BSYNC.RECONVERGENT B0 ;  /* 0x0000000000007941 */ /* 0x000fea0003800200 */
.L_x_18926:
        /* <DEDUP_REMOVED lines=33> */
.L_x_18935:
        /* <DEDUP_REMOVED lines=71> */
.L_x_18934:
        /* <DEDUP_REMOVED lines=50> */
.L_x_18936:
        /* <DEDUP_REMOVED lines=32> */
.L_x_18937:
        /* <DEDUP_REMOVED lines=16> */
.L_x_18933:
[----:B------:R-:W-:Y:S05]  /*6e00*/  BSYNC.RECONVERGENT B0 ;  /* 0x0000000000007941 */ /* 0x000fea0003800200 */
.L_x_18932:
        /* <DEDUP_REMOVED lines=16> */
.L_x_18940:
[----:B------:R-:W-:-:S13]  /*6f10*/  ISETP.GE.U32.AND P0, PT, R2, UR14, PT ;  /* 0x0000000e02007c0c */ /* 0x000fda000bf06070 */
[----:B------:R-:W-:Y:S05]  /*6f20*/  @P0 BRA `(.L_x_18942) ;  /* 0x0000000000300947 */ /* 0x000fea0003800000 */
[----:B--2---:R-:W2:Y:S01]  /*6f30*/  LDC.64 R6, c[0x0][0x3f0] ;  /* 0x0000fc00ff067b82 */ /* 0x004ea20000000a00 */
[C---:B------:R-:W-:Y:S02]  /*6f40*/  IADD3 R3, PT, PT, R2.reuse, UR6, RZ ;  /* 0x0000000602037c10 */ /* 0x040fe4000fffe0ff */
[----:B------:R-:W-:-:S03]  /*6f50*/  IADD3 R2, PT, PT, R2, 0x80, RZ ;  /* 0x0000008002027810 */ /* 0x000fc60007ffe0ff */
[----:B--2---:R-:W-:-:S05]  /*6f60*/  IMAD.WIDE.U32 R6, R3, 0x8, R6 ;  /* 0x0000000803067825 */ /* 0x004fca00078e0006 */
[----:B------:R3:W-:Y:S02]  /*6f70*/  STG.E.64 desc[UR10][R6.64], R14 ;  /* 0x0000000e06007986 */ /* 0x0007e4000c101b0a */
.L_x_18941:
[----:B------:R-:W-:-:S13]  /*6f80*/  ISETP.GE.U32.AND P0, PT, R2, UR14, PT ;  /* 0x0000000e02007c0c */ /* 0x000fda000bf06070 */
[----:B------:R-:W-:Y:S05]  /*6f90*/  @P0 BRA `(.L_x_18943) ;  /* 0x0000000000300947 */ /* 0x000fea0003800000 */
[----:B--23--:R-:W2:Y:S01]  /*6fa0*/  LDC.64 R6, c[0x0][0x3f0] ;  /* 0x0000fc00ff067b82 */ /* 0x00cea20000000a00 */
[C---:B------:R-:W-:Y:S02]  /*6fb0*/  IADD3 R3, PT, PT, R2.reuse, UR6, RZ ;  /* 0x0000000602037c10 */ /* 0x040fe4000fffe0ff */
[----:B------:R-:W-:-:S03]  /*6fc0*/  IADD3 R2, PT, PT, R2, 0x80, RZ ;  /* 0x0000008002027810 */ /* 0x000fc60007ffe0ff */
[----:B--2---:R-:W-:-:S05]  /*6fd0*/  IMAD.WIDE.U32 R6, R3, 0x8, R6 ;  /* 0x0000000803067825 */ /* 0x004fca00078e0006 */
[----:B------:R3:W-:Y:S02]  /*6fe0*/  STG.E.64 desc[UR10][R6.64], R12 ;  /* 0x0000000c06007986 */ /* 0x0007e4000c101b0a */
.L_x_18942:
[----:B------:R-:W-:-:S13]  /*6ff0*/  ISETP.GE.U32.AND P0, PT, R2, UR14, PT ;  /* 0x0000000e02007c0c */ /* 0x000fda000bf06070 */
[----:B------:R-:W-:Y:S05]  /*7000*/  @P0 BRA `(.L_x_18944) ;  /* 0x0000000000340947 */ /* 0x000fea0003800000 */
[----:B--23--:R-:W2:Y:S01]  /*7010*/  LDC.64 R6, c[0x0][0x3f0] ;  /* 0x0000fc00ff067b82 */ /* 0x00cea20000000a00 */
[C---:B------:R-:W-:Y:S01]  /*7020*/  VIADD R3, R2.reuse, UR6 ;  /* 0x0000000602037c36 */ /* 0x040fe20008000000 */
[----:B------:R-:W-:-:S03]  /*7030*/  IADD3 R2, PT, PT, R2, 0x80, RZ ;  /* 0x0000008002027810 */ /* 0x000fc60007ffe0ff */
[----:B--2---:R-:W-:-:S05]  /*7040*/  IMAD.WIDE.U32 R6, R3, 0x8, R6 ;  /* 0x0000000803067825 */ /* 0x004fca00078e0006 */
[----:B------:R4:W-:Y:S02]  /*7050*/  STG.E.64 desc[UR10][R6.64], R10 ;  /* 0x0000000a06007986 */ /* 0x0009e4000c101b0a */
.L_x_18943:
        /* <DEDUP_REMOVED lines=8> */
.L_x_18944:
[----:B------:R-:W-:Y:S05]  /*70e0*/  BSYNC.RELIABLE B1 ;  /* 0x0000000000017941 */ /* 0x000fea0003800100 */
.L_x_18939:
[----:B------:R-:W-:-:S13]  /*70f0*/  ISETP.GE.U32.AND P0, PT, R2, UR14, PT ;  /* 0x0000000e02007c0c */ /* 0x000fda000bf06070 */
[----:B--234-:R-:W2:Y:S01]  /*7100*/  @!P0 LDC.64 R6, c[0x0][0x3f0] ;  /* 0x0000fc00ff068b82 */ /* 0x01cea20000000a00 */
[C---:B------:R-:W-:Y:S02]  /*7110*/  @!P0 IADD3 R3, PT, PT, R2.reuse, UR6, RZ ;  /* 0x0000000602038c10 */ /* 0x040fe4000fffe0ff */
[----:B------:R-:W-:-:S03]  /*7120*/  @!P0 IADD3 R2, PT, PT, R2, 0x80, RZ ;  /* 0x0000008002028810 */ /* 0x000fc60007ffe0ff */
[----:B--2---:R-:W-:-:S05]  /*7130*/  @!P0 IMAD.WIDE.U32 R6, R3, 0x8, R6 ;  /* 0x0000000803068825 */ /* 0x004fca00078e0006 */
[----:B------:R2:W-:Y:S02]  /*7140*/  @!P0 STG.E.64 desc[UR10][R6.64], R32 ;  /* 0x0000002006008986 */ /* 0x0005e4000c101b0a */
.L_x_18945:
[----:B------:R-:W-:Y:S05]  /*7150*/  BSYNC.RECONVERGENT B0 ;  /* 0x0000000000007941 */ /* 0x000fea0003800200 */
.L_x_18938:
        /* <DEDUP_REMOVED lines=8> */
.L_x_18889:
        /* <DEDUP_REMOVED lines=75> */
.L_x_18949:
        /* <DEDUP_REMOVED lines=72> */
.L_x_18948:
        /* <DEDUP_REMOVED lines=52> */
.L_x_18950:
        /* <DEDUP_REMOVED lines=35> */
.L_x_18951:
        /* <DEDUP_REMOVED lines=17> */
.L_x_18947:
        /* <DEDUP_REMOVED lines=30> */
.L_x_18953:
        /* <DEDUP_REMOVED lines=72> */
.L_x_18952:
        /* <DEDUP_REMOVED lines=52> */
.L_x_18954:
        /* <DEDUP_REMOVED lines=34> */
.L_x_18955:
        /* <DEDUP_REMOVED lines=15> */
.L_x_18946:
        /* <DEDUP_REMOVED lines=38> */
.L_x_18958:
        /* <DEDUP_REMOVED lines=73> */
.L_x_18957:
        /* <DEDUP_REMOVED lines=54> */
.L_x_18959:
        /* <DEDUP_REMOVED lines=36> */
.L_x_18960:
        /* <DEDUP_REMOVED lines=18> */
.L_x_18956:
        /* <DEDUP_REMOVED lines=30> */
.L_x_18963:
        /* <DEDUP_REMOVED lines=72> */
.L_x_18962:
        /* <DEDUP_REMOVED lines=52> */
.L_x_18964:
        /* <DEDUP_REMOVED lines=34> */
.L_x_18965:
        /* <DEDUP_REMOVED lines=16> */
.L_x_18961:
        /* <DEDUP_REMOVED lines=34> */
.L_x_18968:
        /* <DEDUP_REMOVED lines=73> */
.L_x_18967:
        /* <DEDUP_REMOVED lines=54> */
.L_x_18969:
        /* <DEDUP_REMOVED lines=36> */
.L_x_18970:
        /* <DEDUP_REMOVED lines=18> */
.L_x_18966:
        /* <DEDUP_REMOVED lines=31> */
.L_x_18973:
        /* <DEDUP_REMOVED lines=72> */
.L_x_18972:
        /* <DEDUP_REMOVED lines=51> */
.L_x_18974:
        /* <DEDUP_REMOVED lines=34> */
.L_x_18975:
        /* <DEDUP_REMOVED lines=16> */
.L_x_18971:
        /* <DEDUP_REMOVED lines=32> */
.L_x_18978:
        /* <DEDUP_REMOVED lines=74> */
.L_x_18977:
        /* <DEDUP_REMOVED lines=53> */
.L_x_18979:
        /* <DEDUP_REMOVED lines=36> */
.L_x_18980:
        /* <DEDUP_REMOVED lines=18> */
.L_x_18976:
        /* <DEDUP_REMOVED lines=31> */
.L_x_18983:
        /* <DEDUP_REMOVED lines=71> */
.L_x_18982:
        /* <DEDUP_REMOVED lines=50> */
.L_x_18984:
        /* <DEDUP_REMOVED lines=39> */
.L_x_18985:
        /* <DEDUP_REMOVED lines=17> */
.L_x_18981:
        /* <DEDUP_REMOVED lines=11> */
.L_x_18986:
        /* <DEDUP_REMOVED lines=10> */
.L_x_19109:


//--------------------- .nv.global.init           --------------------------
	.section	.nv.global.init,"aw",@progbits
.nv.global.init:
	.type		$str$16,@object
	.size		$str$16,(__unnamed_1 - $str$16)
$str$16:
        /*0000*/ 	.byte	0x66, 0x61, 0x6c, 0x73, 0x65, 0x00
	.type		__unnamed_1,@object
	.size		__unnamed_1,(__unnamed_2 - __unnamed_1)
__unnamed_1:
        /*0006*/ 	.byte	0x66, 0x65, 0x74, 0x63, 0x68, 0x5f, 0x61, 0x6e, 0x64, 0x5f, 0x63, 0x61, 0x73, 0x74, 0x00
	.type		__unnamed_2,@object
	.size		__unnamed_2,($str$17 - __unnamed_2)
__unnamed_2:
        /*0015*/ 	.byte	0x63, 0x61, 0x73, 0x74, 0x5f, 0x61, 0x6e, 0x64, 0x5f, 0x73, 0x74, 0x6f, 0x72, 0x65, 0x00
	.type		$str$17,@object
	.size		$str$17,(.L_31 - $str$17)
$str$17:
        /*0024*/ 	.byte	0x2f, 0x72, 0x6f, 0x6f, 0x74, 0x2f, 0x2e, 0x70, 0x79, 0x65, 0x6e, 0x76, 0x2f, 0x76, 0x65, 0x72
        /*0034*/ 	.byte	0x73, 0x69, 0x6f, 0x6e, 0x73, 0x2f, 0x33, 0x2e, 0x31, 0x33, 0x2e, 0x31, 0x32, 0x2f, 0x6c, 0x69
        /*0044*/ 	.byte	0x62, 0x2f, 0x70, 0x79, 0x74, 0x68, 0x6f, 0x6e, 0x33, 0x2e, 0x31, 0x33, 0x2f, 0x73, 0x69, 0x74
        /*0054*/ 	.byte	0x65, 0x2d, 0x70, 0x61, 0x63, 0x6b, 0x61, 0x67, 0x65, 0x73, 0x2f, 0x74, 0x6f, 0x72, 0x63, 0x68
        /*0064*/ 	.byte	0x2f, 0x69, 0x6e, 0x63, 0x6c, 0x75, 0x64, 0x65, 0x2f, 0x63, 0x31, 0x30, 0x2f, 0x63, 0x6f, 0x72
        /*0074*/ 	.byte	0x65, 0x2f, 0x44, 0x79, 0x6e, 0x61, 0x6d, 0x69, 0x63, 0x43, 0x61, 0x73, 0x74, 0x2e, 0x68, 0x00
.L_31:


//--------------------- .nv.shared.reserved.0     --------------------------
	.section	.nv.shared.reserved.0,"aw",@nobits
	.weak		__nv_reservedSMEM_offset_0_alias
	.size		__nv_reservedSMEM_offset_0_alias, 0, 64
	.other		__nv_reservedSMEM_offset_0_alias,@"STO_CUDA_RESERVED_SHARED STV_DEFAULT"
__nv_reservedSMEM_offset_0_alias:
	.zero		0
	.zero		64


//--------------------- .nv.global                --------------------------
	.section	.nv.global,"aw",@nobits
.nv.global:
	.type		_ZN71_INTERNAL_c8866d80_35_SparseBinaryOpIntersectionKernel_cu_b2145a98_32714cuda3std3__48in_placeE,@object
	.size		_ZN71_INTERNAL_c8866d80_35_SparseBinaryOpIntersectionKernel_cu_b2145a98_32714cuda3std3__48in_placeE,(_ZN71_INTERNAL_c8866d80_35_SparseBinaryOpIntersectionKernel_cu_b2145a98_32714cuda3std6ranges3__45__cpo8distanceE - _ZN71_INTERNAL_c8866d80_35_SparseBinaryOpIntersectionKernel_cu_b2145a98_32714cuda3std3__48in_placeE)
_ZN71_INTERNAL_c8866d80_35_SparseBinaryOpIntersectionKernel_cu_b2145a98_32714cuda3std3__48in_placeE:
	.zero		1
	.type		_ZN71_INTERNAL_c8866d80_35_SparseBinaryOpIntersectionKernel_cu_b2145a98_32714cuda3std6ranges3__45__cpo8distanceE,@object
	.size		_ZN71_INTERNAL_c8866d80_35_SparseBinaryOpIntersectionKernel_cu_b2145a98_32714cuda3std6ranges3__45__cpo8distanceE,(_ZN71_INTERNAL_c8866d80_35_SparseBinaryOpIntersectionKernel_cu_b2145a98_32714cuda3std3__45__cpo6cbeginE - _ZN71_INTERNAL_c8866d80_35_SparseBinaryOpIntersectionKernel_cu_b2145a98_32714cuda3std6ranges3__45__cpo8distanceE)
_ZN71_INTERNAL_c8866d80_35_SparseBinaryOpIntersectionKernel_cu_b2145a98_32714cuda3std6ranges3__45__cpo8distanceE:
	.zero		1
	.type		_ZN71_INTERNAL_c8866d80_35_SparseBinaryOpIntersectionKernel_cu_b2145a98_32714cuda3std3__45__cpo6cbeginE,@object
	.size		_ZN71_INTERNAL_c8866d80_35_SparseBinaryOpIntersectionKernel_cu_b2145a98_32714cuda3std3__45__cpo6cbeginE,(_ZN71_INTERNAL_c8866d80_35_SparseBinaryOpIntersectionKernel_cu_b2145a98_32714cuda3std6ranges3__45__cpo7advanceE - _ZN71_INTERNAL_c8866d80_35_SparseBinaryOpIntersectionKernel_cu_b2145a98_32714cuda3std3__45__cpo6cbeginE)
_ZN71_INTERNAL_c8866d80_35_SparseBinaryOpIntersectionKernel_cu_b2145a98_32714cuda3std3__45__cpo6cbeginE:
	.zero		1
	.type		_ZN71_INTERNAL_c8866d80_35_SparseBinaryOpIntersectionKernel_cu_b2145a98_32714cuda3std6ranges3__45__cpo7advanceE,@object
	.size		_ZN71_INTERNAL_c8866d80_35_SparseBinaryOpIntersectionKernel_cu_b2145a98_32714cuda3std6ranges3__45__cpo7advanceE,(_ZN71_INTERNAL_c8866d80_35_SparseBinaryOpIntersectionKernel_cu_b2145a98_32714cuda3std3__45__cpo7crbeginE - _ZN71_INTERNAL_c8866d80_35_SparseBinaryOpIntersectionKernel_cu_b2145a98_32714cuda3std6ranges3__45__cpo7advanceE)
_ZN71_INTERNAL_c8866d80_35_SparseBinaryOpIntersectionKernel_cu_b2145a98_32714cuda3std6ranges3__45__cpo7advanceE:
	.zero		1
	.type		_ZN71_INTERNAL_c8866d80_35_SparseBinaryOpIntersectionKernel_cu_b2145a98_32714cuda3std3__45__cpo7crbeginE,@object
	.size		_ZN71_INTERNAL_c8866d80_35_SparseBinaryOpIntersectionKernel_cu_b2145a98_32714cuda3std3__45__cpo7crbeginE,(_ZN71_INTERNAL_c8866d80_35_SparseBinaryOpIntersectionKernel_cu_b2145a98_32714cuda3std6ranges3__45__cpo4dataE - _ZN71_INTERNAL_c8866d80_35_SparseBinaryOpIntersectionKernel_cu_b2145a98_32714cuda3std3__45__cpo7crbeginE)
_ZN71_INTERNAL_c8866d80_35_SparseBinaryOpIntersectionKernel_cu_b2145a98_32714cuda3std3__45__cpo7crbeginE:
	.zero		1
	.type		_ZN71_INTERNAL_c8866d80_35_SparseBinaryOpIntersectionKernel_cu_b2145a98_32714cuda3std6ranges3__45__cpo4dataE,@object
	.size		_ZN71_INTERNAL_c8866d80_35_SparseBinaryOpIntersectionKernel_cu_b2145a98_32714cuda3std6ranges3__45__cpo4dataE,(_ZN71_INTERNAL_c8866d80_35_SparseBinaryOpIntersectionKernel_cu_b2145a98_32714cuda3std6ranges3__45__cpo5beginE - _ZN71_INTERNAL_c8866d80_35_SparseBinaryOpIntersectionKernel_cu_b2145a98_32714cuda3std6ranges3__45__cpo4dataE)
_ZN71_INTERNAL_c8866d80_35_SparseBinaryOpIntersectionKernel_cu_b2145a98_32714cuda3std6ranges3__45__cpo4dataE:
	.zero		1
	.type		_ZN71_INTERNAL_c8866d80_35_SparseBinaryOpIntersectionKernel_cu_b2145a98_32714cuda3std6ranges3__45__cpo5beginE,@object
	.size		_ZN71_INTERNAL_c8866d80_35_SparseBinaryOpIntersectionKernel_cu_b2145a98_32714cuda3std6ranges3__45__cpo5beginE,(_ZN71_INTERNAL_c8866d80_35_SparseBinaryOpIntersectionKernel_cu_b2145a98_32714cuda3std3__473_GLOBAL__N__c8866d80_35_SparseBinaryOpIntersectionKernel_cu_b2145a98_32716ignoreE - _ZN71_INTERNAL_c8866d80_35_SparseBinaryOpIntersectionKernel_cu_b2145a98_32714cuda3std6ranges3__45__cpo5beginE)
_ZN71_INTERNAL_c8866d80_35_SparseBinaryOpIntersectionKernel_cu_b2145a98_32714cuda3std6ranges3__45__cpo5beginE:
	.zero		1
	.type		_ZN71_INTERNAL_c8866d80_35_SparseBinaryOpIntersectionKernel_cu_b2145a98_32714cuda3std3__473_GLOBAL__N__c8866d80_35_SparseBinaryOpIntersectionKernel_cu_b2145a98_32716ignoreE,@object
	.size		_ZN71_INTERNAL_c8866d80_35_SparseBinaryOpIntersectionKernel_cu_b2145a98_32714cuda3std3__473_GLOBAL__N__c8866d80_35_SparseBinaryOpIntersectionKernel_cu_b2145a98_32716ignoreE,(_ZN71_INTERNAL_c8866d80_35_SparseBinaryOpIntersectionKernel_cu_b2145a98_32714cuda3std6ranges3__45__cpo4sizeE - _ZN71_INTERNAL_c8866d80_35_SparseBinaryOpIntersectionKernel_cu_b2145a98_32714cuda3std3__473_GLOBAL__N__c8866d80_35_SparseBinaryOpIntersectionKernel_cu_b2145a98_32716ignoreE)
_ZN71_INTERNAL_c8866d80_35_SparseBinaryOpIntersectionKernel_cu_b2145a98_32714cuda3std3__473_GLOBAL__N__c8866d80_35_SparseBinaryOpIntersectionKernel_cu_b2145a98_32716ignoreE:
	.zero		1
	.type		_ZN71_INTERNAL_c8866d80_35_SparseBinaryOpIntersectionKernel_cu_b2145a98_32714cuda3std6ranges3__45__cpo4sizeE,@object
	.size		_ZN71_INTERNAL_c8866d80_35_SparseBinaryOpIntersectionKernel_cu_b2145a98_32714cuda3std6ranges3__45__cpo4sizeE,(_ZN71_INTERNAL_c8866d80_35_SparseBinaryOpIntersectionKernel_cu_b2145a98_32714cuda3std3__45__cpo5beginE - _ZN71_INTERNAL_c8866d80_35_SparseBinaryOpIntersectionKernel_cu_b2145a98_32714cuda3std6ranges3__45__cpo4sizeE)
_ZN71_INTERNAL_c8866d80_35_SparseBinaryOpIntersectionKernel_cu_b2145a98_32714cuda3std6ranges3__45__cpo4sizeE:
	.zero		1
	.type		_ZN71_INTERNAL_c8866d80_35_SparseBinaryOpIntersectionKernel_cu_b2145a98_32714cuda3std3__45__cpo5beginE,@object
	.size		_ZN71_INTERNAL_c8866d80_35_SparseBinaryOpIntersectionKernel_cu_b2145a98_32714cuda3std3__45__cpo5beginE,(_ZN71_INTERNAL_c8866d80_35_SparseBinaryOpIntersectionKernel_cu_b2145a98_32714cuda3std6ranges3__45__cpo6cbeginE - _ZN71_INTERNAL_c8866d80_35_SparseBinaryOpIntersectionKernel_cu_b2145a98_32714cuda3std3__45__cpo5beginE)
_ZN71_INTERNAL_c8866d80_35_SparseBinaryOpIntersectionKernel_cu_b2145a98_32714cuda3std3__45__cpo5beginE:
	.zero		1
	.type		_ZN71_INTERNAL_c8866d80_35_SparseBinaryOpIntersectionKernel_cu_b2145a98_32714cuda3std6ranges3__45__cpo6cbeginE,@object
	.size		_ZN71_INTERNAL_c8866d80_35_SparseBinaryOpIntersectionKernel_cu_b2145a98_32714cuda3std6ranges3__45__cpo6cbeginE,(_ZN71_INTERNAL_c8866d80_35_SparseBinaryOpIntersectionKernel_cu_b2145a98_32714cuda3std3__45__cpo6rbeginE - _ZN71_INTERNAL_c8866d80_35_SparseBinaryOpIntersectionKernel_cu_b2145a98_32714cuda3std6ranges3__45__cpo6cbeginE)
_ZN71_INTERNAL_c8866d80_35_SparseBinaryOpIntersectionKernel_cu_b2145a98_32714cuda3std6ranges3__45__cpo6cbeginE:
	.zero		1
	.type		_ZN71_INTERNAL_c8866d80_35_SparseBinaryOpIntersectionKernel_cu_b2145a98_32714cuda3std3__45__cpo6rbeginE,@object
	.size		_ZN71_INTERNAL_c8866d80_35_SparseBinaryOpIntersectionKernel_cu_b2145a98_32714cuda3std3__45__cpo6rbeginE,(_ZN71_INTERNAL_c8866d80_35_SparseBinaryOpIntersectionKernel_cu_b2145a98_32714cuda3std6ranges3__45__cpo4nextE - _ZN71_INTERNAL_c8866d80_35_SparseBinaryOpIntersectionKernel_cu_b2145a98_32714cuda3std3__45__cpo6rbeginE)
_ZN71_INTERNAL_c8866d80_35_SparseBinaryOpIntersectionKernel_cu_b2145a98_32714cuda3std3__45__cpo6rbeginE:
	.zero		1
	.type		_ZN71_INTERNAL_c8866d80_35_SparseBinaryOpIntersectionKernel_cu_b2145a98_32714cuda3std6ranges3__45__cpo4nextE,@object
	.size		_ZN71_INTERNAL_c8866d80_35_SparseBinaryOpIntersectionKernel_cu_b2145a98_32714cuda3std6ranges3__45__cpo4nextE,(_ZN71_INTERNAL_c8866d80_35_SparseBinaryOpIntersectionKernel_cu_b2145a98_32714cuda3std6ranges3__45__cpo4swapE - _ZN71_INTERNAL_c8866d80_35_SparseBinaryOpIntersectionKernel_cu_b2145a98_32714cuda3std6ranges3__45__cpo4nextE)
_ZN71_INTERNAL_c8866d80_35_SparseBinaryOpIntersectionKernel_cu_b2145a98_32714cuda3std6ranges3__45__cpo4nextE:
	.zero		1
	.type		_ZN71_INTERNAL_c8866d80_35_SparseBinaryOpIntersectionKernel_cu_b2145a98_32714cuda3std6ranges3__45__cpo4swapE,@object
	.size		_ZN71_INTERNAL_c8866d80_35_SparseBinaryOpIntersectionKernel_cu_b2145a98_32714cuda3std6ranges3__45__cpo4swapE,(_ZN71_INTERNAL_c8866d80_35_SparseBinaryOpIntersectionKernel_cu_b2145a98_32714cuda3std3__420unreachable_sentinelE - _ZN71_INTERNAL_c8866d80_35_SparseBinaryOpIntersectionKernel_cu_b2145a98_32714cuda3std6ranges3__45__cpo4swapE)
_ZN71_INTERNAL_c8866d80_35_SparseBinaryOpIntersectionKernel_cu_b2145a98_32714cuda3std6ranges3__45__cpo4swapE:
	.zero		1
	.type		_ZN71_INTERNAL_c8866d80_35_SparseBinaryOpIntersectionKernel_cu_b2145a98_32714cuda3std3__420unreachable_sentinelE,@object
	.size		_ZN71_INTERNAL_c8866d80_35_SparseBinaryOpIntersectionKernel_cu_b2145a98_32714cuda3std3__420unreachable_sentinelE,(_ZN71_INTERNAL_c8866d80_35_SparseBinaryOpIntersectionKernel_cu_b2145a98_32716thrust24THRUST_300001_SM_1000_NS6system6detail10sequential3seqE - _ZN71_INTERNAL_c8866d80_35_SparseBinaryOpIntersectionKernel_cu_b2145a98_32714cuda3std3__420unreachable_sentinelE)
_ZN71_INTERNAL_c8866d80_35_SparseBinaryOpIntersectionKernel_cu_b2145a98_32714cuda3std3__420unreachable_sentinelE:
	.zero		1
	.type		_ZN71_INTERNAL_c8866d80_35_SparseBinaryOpIntersectionKernel_cu_b2145a98_32716thrust24THRUST_300001_SM_1000_NS6system6detail10sequential3seqE,@object
	.size		_ZN71_INTERNAL_c8866d80_35_SparseBinaryOpIntersectionKernel_cu_b2145a98_32716thrust24THRUST_300001_SM_1000_NS6system6detail10sequential3seqE,(_ZN71_INTERNAL_c8866d80_35_SparseBinaryOpIntersectionKernel_cu_b2145a98_32714cuda3std3__45__cpo4cendE - _ZN71_INTERNAL_c8866d80_35_SparseBinaryOpIntersectionKernel_cu_b2145a98_32716thrust24THRUST_300001_SM_1000_NS6system6detail10sequential3seqE)
_ZN71_INTERNAL_c8866d80_35_SparseBinaryOpIntersectionKernel_cu_b2145a98_32716thrust24THRUST_300001_SM_1000_NS6system6detail10sequential3seqE:
	.zero		1
	.type		_ZN71_INTERNAL_c8866d80_35_SparseBinaryOpIntersectionKernel_cu_b2145a98_32714cuda3std3__45__cpo4cendE,@object
	.size		_ZN71_INTERNAL_c8866d80_35_SparseBinaryOpIntersectionKernel_cu_b2145a98_32714cuda3std3__45__cpo4cendE,(_ZN71_INTERNAL_c8866d80_35_SparseBinaryOpIntersectionKernel_cu_b2145a98_32714cuda3std6ranges3__45__cpo9iter_swapE - _ZN71_INTERNAL_c8866d80_35_SparseBinaryOpIntersectionKernel_cu_b2145a98_32714cuda3std3__45__cpo4cendE)
_ZN71_INTERNAL_c8866d80_35_SparseBinaryOpIntersectionKernel_cu_b2145a98_32714cuda3std3__45__cpo4cendE:
	.zero		1
	.type		_ZN71_INTERNAL_c8866d80_35_SparseBinaryOpIntersectionKernel_cu_b2145a98_32714cuda3std6ranges3__45__cpo9iter_swapE,@object
	.size		_ZN71_INTERNAL_c8866d80_35_SparseBinaryOpIntersectionKernel_cu_b2145a98_32714cuda3std6ranges3__45__cpo9iter_swapE,(_ZN71_INTERNAL_c8866d80_35_SparseBinaryOpIntersectionKernel_cu_b2145a98_32714cuda3std3__45__cpo5crendE - _ZN71_INTERNAL_c8866d80_35_SparseBinaryOpIntersectionKernel_cu_b2145a98_32714cuda3std6ranges3__45__cpo9iter_swapE)
_ZN71_INTERNAL_c8866d80_35_SparseBinaryOpIntersectionKernel_cu_b2145a98_32714cuda3std6ranges3__45__cpo9iter_swapE:
	.zero		1
	.type		_ZN71_INTERNAL_c8866d80_35_SparseBinaryOpIntersectionKernel_cu_b2145a98_32714cuda3std3__45__cpo5crendE,@object
	.size		_ZN71_INTERNAL_c8866d80_35_SparseBinaryOpIntersectionKernel_cu_b2145a98_32714cuda3std3__45__cpo5crendE,(_ZN71_INTERNAL_c8866d80_35_SparseBinaryOpIntersectionKernel_cu_b2145a98_32714cuda3std6ranges3__45__cpo5cdataE - _ZN71_INTERNAL_c8866d80_35_SparseBinaryOpIntersectionKernel_cu_b2145a98_32714cuda3std3__45__cpo5crendE)
_ZN71_INTERNAL_c8866d80_35_SparseBinaryOpIntersectionKernel_cu_b2145a98_32714cuda3std3__45__cpo5crendE:
	.zero		1
	.type		_ZN71_INTERNAL_c8866d80_35_SparseBinaryOpIntersectionKernel_cu_b2145a98_32714cuda3std6ranges3__45__cpo5cdataE,@object
	.size		_ZN71_INTERNAL_c8866d80_35_SparseBinaryOpIntersectionKernel_cu_b2145a98_32714cuda3std6ranges3__45__cpo5cdataE,(_ZN71_INTERNAL_c8866d80_35_SparseBinaryOpIntersectionKernel_cu_b2145a98_32714cuda3std6ranges3__45__cpo3endE - _ZN71_INTERNAL_c8866d80_35_SparseBinaryOpIntersectionKernel_cu_b2145a98_32714cuda3std6ranges3__45__cpo5cdataE)
_ZN71_INTERNAL_c8866d80_35_SparseBinaryOpIntersectionKernel_cu_b2145a98_32714cuda3std6ranges3__45__cpo5cdataE:
	.zero		1
	.type		_ZN71_INTERNAL_c8866d80_35_SparseBinaryOpIntersectionKernel_cu_b2145a98_32714cuda3std6ranges3__45__cpo3endE,@object
	.size		_ZN71_INTERNAL_c8866d80_35_SparseBinaryOpIntersectionKernel_cu_b2145a98_32714cuda3std6ranges3__45__cpo3endE,(_ZN71_INTERNAL_c8866d80_35_SparseBinaryOpIntersectionKernel_cu_b2145a98_32714cuda3std3__419piecewise_constructE - _ZN71_INTERNAL_c8866d80_35_SparseBinaryOpIntersectionKernel_cu_b2145a98_32714cuda3std6ranges3__45__cpo3endE)
_ZN71_INTERNAL_c8866d80_35_SparseBinaryOpIntersectionKernel_cu_b2145a98_32714cuda3std6ranges3__45__cpo3endE:
	.zero		1
	.type		_ZN71_INTERNAL_c8866d80_35_SparseBinaryOpIntersectionKernel_cu_b2145a98_32714cuda3std3__419piecewise_constructE,@object
	.size		_ZN71_INTERNAL_c8866d80_35_SparseBinaryOpIntersectionKernel_cu_b2145a98_32714cuda3std3__419piecewise_constructE,(_ZN71_INTERNAL_c8866d80_35_SparseBinaryOpIntersectionKernel_cu_b2145a98_32714cuda3std6ranges3__45__cpo5ssizeE - _ZN71_INTERNAL_c8866d80_35_SparseBinaryOpIntersectionKernel_cu_b2145a98_32714cuda3std3__419piecewise_constructE)
_ZN71_INTERNAL_c8866d80_35_SparseBinaryOpIntersectionKernel_cu_b2145a98_32714cuda3std3__419piecewise_constructE:
	.zero		1
	.type		_ZN71_INTERNAL_c8866d80_35_SparseBinaryOpIntersectionKernel_cu_b2145a98_32714cuda3std6ranges3__45__cpo5ssizeE,@object
	.size		_ZN71_INTERNAL_c8866d80_35_SparseBinaryOpIntersectionKernel_cu_b2145a98_32714cuda3std6ranges3__45__cpo5ssizeE,(_ZN71_INTERNAL_c8866d80_35_SparseBinaryOpIntersectionKernel_cu_b2145a98_32714cuda3std3__45__cpo3endE - _ZN71_INTERNAL_c8866d80_35_SparseBinaryOpIntersectionKernel_cu_b2145a98_32714cuda3std6ranges3__45__cpo5ssizeE)
_ZN71_INTERNAL_c8866d80_35_SparseBinaryOpIntersectionKernel_cu_b2145a98_32714cuda3std6ranges3__45__cpo5ssizeE:
	.zero		1
	.type		_ZN71_INTERNAL_c8866d80_35_SparseBinaryOpIntersectionKernel_cu_b2145a98_32714cuda3std3__45__cpo3endE,@object
	.size		_ZN71_INTERNAL_c8866d80_35_SparseBinaryOpIntersectionKernel_cu_b2145a98_32714cuda3std3__45__cpo3endE,(_ZN71_INTERNAL_c8866d80_35_SparseBinaryOpIntersectionKernel_cu_b2145a98_32714cuda3std6ranges3__45__cpo4cendE - _ZN71_INTERNAL_c8866d80_35_SparseBinaryOpIntersectionKernel_cu_b2145a98_32714cuda3std3__45__cpo3endE)
_ZN71_INTERNAL_c8866d80_35_SparseBinaryOpIntersectionKernel_cu_b2145a98_32714cuda3std3__45__cpo3endE:
	.zero		1
	.type		_ZN71_INTERNAL_c8866d80_35_SparseBinaryOpIntersectionKernel_cu_b2145a98_32714cuda3std6ranges3__45__cpo4cendE,@object
	.size		_ZN71_INTERNAL_c8866d80_35_SparseBinaryOpIntersectionKernel_cu_b2145a98_32714cuda3std6ranges3__45__cpo4cendE,(_ZN71_INTERNAL_c8866d80_35_SparseBinaryOpIntersectionKernel_cu_b2145a98_32714cuda3std3__45__cpo4rendE - _ZN71_INTERNAL_c8866d80_35_SparseBinaryOpIntersectionKernel_cu_b2145a98_32714cuda3std6ranges3__45__cpo4cendE)
_ZN71_INTERNAL_c8866d80_35_SparseBinaryOpIntersectionKernel_cu_b2145a98_32714cuda3std6ranges3__45__cpo4cendE:
	.zero		1
	.type		_ZN71_INTERNAL_c8866d80_35_SparseBinaryOpIntersectionKernel_cu_b2145a98_32714cuda3std3__45__cpo4rendE,@object
	.size		_ZN71_INTERNAL_c8866d80_35_SparseBinaryOpIntersectionKernel_cu_b2145a98_32714cuda3std3__45__cpo4rendE,(_ZN71_INTERNAL_c8866d80_35_SparseBinaryOpIntersectionKernel_cu_b2145a98_32714cuda3std6ranges3__45__cpo4prevE - _ZN71_INTERNAL_c8866d80_35_SparseBinaryOpIntersectionKernel_cu_b2145a98_32714cuda3std3__45__cpo4rendE)
_ZN71_INTERNAL_c8866d80_35_SparseBinaryOpIntersectionKernel_cu_b2145a98_32714cuda3std3__45__cpo4rendE:
	.zero		1
	.type		_ZN71_INTERNAL_c8866d80_35_SparseBinaryOpIntersectionKernel_cu_b2145a98_32714cuda3std6ranges3__45__cpo4prevE,@object
	.size		_ZN71_INTERNAL_c8866d80_35_SparseBinaryOpIntersectionKernel_cu_b2145a98_32714cuda3std6ranges3__45__cpo4prevE,(_ZN71_INTERNAL_c8866d80_35_SparseBinaryOpIntersectionKernel_cu_b2145a98_32714cuda3std6ranges3__45__cpo9iter_moveE - _ZN71_INTERNAL_c8866d80_35_SparseBinaryOpIntersectionKernel_cu_b2145a98_32714cuda3std6ranges3__45__cpo4prevE)
_ZN71_INTERNAL_c8866d80_35_SparseBinaryOpIntersectionKernel_cu_b2145a98_32714cuda3std6ranges3__45__cpo4prevE:
	.zero		1
	.type		_ZN71_INTERNAL_c8866d80_35_SparseBinaryOpIntersectionKernel_cu_b2145a98_32714cuda3std6ranges3__45__cpo9iter_moveE,@object
	.size		_ZN71_INTERNAL_c8866d80_35_SparseBinaryOpIntersectionKernel_cu_b2145a98_32714cuda3std6ranges3__45__cpo9iter_moveE,(.L_15 - _ZN71_INTERNAL_c8866d80_35_SparseBinaryOpIntersectionKernel_cu_b2145a98_32714cuda3std6ranges3__45__cpo9iter_moveE)
_ZN71_INTERNAL_c8866d80_35_SparseBinaryOpIntersectionKernel_cu_b2145a98_32714cuda3std6ranges3__45__cpo9iter_moveE:
	.zero		1
.L_15:


//--------------------- .nv.constant0._ZN2at6native73_GLOBAL__N__c8866d80_35_SparseBinaryOpIntersectionKernel_cu_b2145a98_327112apply_kernelILi128ELi8EZNS1_29binary_op_intersection_kernelINS1_9LhsProjOpEN3c107complexINS5_4HalfEEElEEvRNS_14TensorIteratorEllRKNS_6TensorEbEUliE_EEviT1_ --------------------------
	.section	.nv.constant0._ZN2at6native73_GLOBAL__N__c8866d80_35_SparseBinaryOpIntersectionKernel_cu_b2145a98_327112apply_kernelILi128ELi8EZNS1_29binary_op_intersection_kernelINS1_9LhsProjOpEN3c107complexINS5_4HalfEEElEEvRNS_14TensorIteratorEllRKNS_6TensorEbEUliE_EEviT1_,"a",@progbits
	.sectionflags	@""
	.align	4
.nv.constant0._ZN2at6native73_GLOBAL__N__c8866d80_35_SparseBinaryOpIntersectionKernel_cu_b2145a98_327112apply_kernelILi128ELi8EZNS1_29binary_op_intersection_kernelINS1_9LhsProjOpEN3c107complexINS5_4HalfEEElEEvRNS_14TensorIteratorEllRKNS_6TensorEbEUliE_EEviT1_:
	.zero		1896


//--------------------- .nv.constant0._ZN2at6native73_GLOBAL__N__c8866d80_35_SparseBinaryOpIntersectionKernel_cu_b2145a98_327112apply_kernelILi128ELi8EZNS1_29binary_op_intersection_kernelINS1_9LhsProjOpEN3c108BFloat16ElEEvRNS_14TensorIteratorEllRKNS_6TensorEbEUliE_EEviT1_ --------------------------
	.section	.nv.constant0._ZN2at6native73_GLOBAL__N__c8866d80_35_SparseBinaryOpIntersectionKernel_cu_b2145a98_327112apply_kernelILi128ELi8EZNS1_29binary_op_intersection_kernelINS1_9LhsProjOpEN3c108BFloat16ElEEvRNS_14TensorIteratorEllRKNS_6TensorEbEUliE_EEviT1_,"a",@progbits
	.sectionflags	@""
	.align	4
.nv.constant0._ZN2at6native73_GLOBAL__N__c8866d80_35_SparseBinaryOpIntersectionKernel_cu_b2145a98_327112apply_kernelILi128ELi8EZNS1_29binary_op_intersection_kernelINS1_9LhsProjOpEN3c108BFloat16ElEEvRNS_14TensorIteratorEllRKNS_6TensorEbEUliE_EEviT1_:
	.zero		1896


//--------------------- .nv.constant0._ZN2at6native73_GLOBAL__N__c8866d80_35_SparseBinaryOpIntersectionKernel_cu_b2145a98_327112apply_kernelILi128ELi8EZNS1_29binary_op_intersection_kernelINS1_9LhsProjOpEN3c104HalfElEEvRNS_14TensorIteratorEllRKNS_6TensorEbEUliE_EEviT1_ --------------------------
	.section	.nv.constant0._ZN2at6native73_GLOBAL__N__c8866d80_35_SparseBinaryOpIntersectionKernel_cu_b2145a98_327112apply_kernelILi128ELi8EZNS1_29binary_op_intersection_kernelINS1_9LhsProjOpEN3c104HalfElEEvRNS_14TensorIteratorEllRKNS_6TensorEbEUliE_EEviT1_,"a",@progbits
	.sectionflags	@""
	.align	4
.nv.constant0._ZN2at6native73_GLOBAL__N__c8866d80_35_SparseBinaryOpIntersectionKernel_cu_b2145a98_327112apply_kernelILi128ELi8EZNS1_29binary_op_intersection_kernelINS1_9LhsProjOpEN3c104HalfElEEvRNS_14TensorIteratorEllRKNS_6TensorEbEUliE_EEviT1_:
	.zero		1896


//--------------------- .nv.constant0._ZN2at6native73_GLOBAL__N__c8866d80_35_SparseBinaryOpIntersectionKernel_cu_b2145a98_327112apply_kernelILi128ELi8EZNS1_29binary_op_intersection_kernelINS1_9LhsProjOpEblEEvRNS_14TensorIteratorEllRKNS_6TensorEbEUliE_EEviT1_ --------------------------
	.section	.nv.constant0._ZN2at6native73_GLOBAL__N__c8866d80_35_SparseBinaryOpIntersectionKernel_cu_b2145a98_327112apply_kernelILi128ELi8EZNS1_29binary_op_intersection_kernelINS1_9LhsProjOpEblEEvRNS_14TensorIteratorEllRKNS_6TensorEbEUliE_EEviT1_,"a",@progbits
	.sectionflags	@""
	.align	4
.nv.constant0._ZN2at6native73_GLOBAL__N__c8866d80_35_SparseBinaryOpIntersectionKernel_cu_b2145a98_327112apply_kernelILi128ELi8EZNS1_29binary_op_intersection_kernelINS1_9LhsProjOpEblEEvRNS_14TensorIteratorEllRKNS_6TensorEbEUliE_EEviT1_:
	.zero		1896


//--------------------- .nv.constant0._ZN2at6native73_GLOBAL__N__c8866d80_35_SparseBinaryOpIntersectionKernel_cu_b2145a98_327112apply_kernelILi128ELi8EZNS1_29binary_op_intersection_kernelINS1_9LhsProjOpEN3c107complexIfEElEEvRNS_14TensorIteratorEllRKNS_6TensorEbEUliE_EEviT1_ --------------------------
	.section	.nv.constant0._ZN2at6native73_GLOBAL__N__c8866d80_35_SparseBinaryOpIntersectionKernel_cu_b2145a98_327112apply_kernelILi128ELi8EZNS1_29binary_op_intersection_kernelINS1_9LhsProjOpEN3c107complexIfEElEEvRNS_14TensorIteratorEllRKNS_6TensorEbEUliE_EEviT1_,"a",@progbits
	.sectionflags	@""
	.align	4
.nv.constant0._ZN2at6native73_GLOBAL__N__c8866d80_35_SparseBinaryOpIntersectionKernel_cu_b2145a98_327112apply_kernelILi128ELi8EZNS1_29binary_op_intersection_kernelINS1_9LhsProjOpEN3c107complexIfEElEEvRNS_14TensorIteratorEllRKNS_6TensorEbEUliE_EEviT1_:
	.zero		1896


//--------------------- .nv.constant0._ZN2at6native73_GLOBAL__N__c8866d80_35_SparseBinaryOpIntersectionKernel_cu_b2145a98_327112apply_kernelILi128ELi8EZNS1_29binary_op_intersection_kernelINS1_9LhsProjOpEN3c107complexIdEElEEvRNS_14TensorIteratorEllRKNS_6TensorEbEUliE_EEviT1_ --------------------------
	.section	.nv.constant0._ZN2at6native73_GLOBAL__N__c8866d80_35_SparseBinaryOpIntersectionKernel_cu_b2145a98_327112apply_kernelILi128ELi8EZNS1_29binary_op_intersection_kernelINS1_9LhsProjOpEN3c107complexIdEElEEvRNS_14TensorIteratorEllRKNS_6TensorEbEUliE_EEviT1_,"a",@progbits
	.sectionflags	@""
	.align	4
.nv.constant0._ZN2at6native73_GLOBAL__N__c8866d80_35_SparseBinaryOpIntersectionKernel_cu_b2145a98_327112apply_kernelILi128ELi8EZNS1_29binary_op_intersection_kernelINS1_9LhsProjOpEN3c107complexIdEElEEvRNS_14TensorIteratorEllRKNS_6TensorEbEUliE_EEviT1_:
	.zero		1896


//--------------------- .nv.constant0._ZN2at6native73_GLOBAL__N__c8866d80_35_SparseBinaryOpIntersectionKernel_cu_b2145a98_327112apply_kernelILi128ELi8EZNS1_29binary_op_intersection_kernelINS1_9LhsProjOpEflEEvRNS_14TensorIteratorEllRKNS_6TensorEbEUliE_EEviT1_ --------------------------
	.section	.nv.constant0._ZN2at6native73_GLOBAL__N__c8866d80_35_SparseBinaryOpIntersectionKernel_cu_b2145a98_327112apply_kernelILi128ELi8EZNS1_29binary_op_intersection_kernelINS1_9LhsProjOpEflEEvRNS_14TensorIteratorEllRKNS_6TensorEbEUliE_EEviT1_,"a",@progbits
	.sectionflags	@""
	.align	4
.nv.constant0._ZN2at6native73_GLOBAL__N__c8866d80_35_SparseBinaryOpIntersectionKernel_cu_b2145a98_327112apply_kernelILi128ELi8EZNS1_29binary_op_intersection_kernelINS1_9LhsProjOpEflEEvRNS_14TensorIteratorEllRKNS_6TensorEbEUliE_EEviT1_:
	.zero		1896


//--------------------- .nv.constant0._ZN2at6native73_GLOBAL__N__c8866d80_35_SparseBinaryOpIntersectionKernel_cu_b2145a98_327112apply_kernelILi128ELi8EZNS1_29binary_op_intersection_kernelINS1_9LhsProjOpEdlEEvRNS_14TensorIteratorEllRKNS_6TensorEbEUliE_EEviT1_ --------------------------
	.section	.nv.constant0._ZN2at6native73_GLOBAL__N__c8866d80_35_SparseBinaryOpIntersectionKernel_cu_b2145a98_327112apply_kernelILi128ELi8EZNS1_29binary_op_intersection_kernelINS1_9LhsProjOpEdlEEvRNS_14TensorIteratorEllRKNS_6TensorEbEUliE_EEviT1_,"a",@progbits
	.sectionflags	@""
	.align	4
.nv.constant0._ZN2at6native73_GLOBAL__N__c8866d80_35_SparseBinaryOpIntersectionKernel_cu_b2145a98_327112apply_kernelILi128ELi8EZNS1_29binary_op_intersection_kernelINS1_9LhsProjOpEdlEEvRNS_14TensorIteratorEllRKNS_6TensorEbEUliE_EEviT1_:
	.zero		1896


//--------------------- .nv.constant0._ZN2at6native73_GLOBAL__N__c8866d80_35_SparseBinaryOpIntersectionKernel_cu_b2145a98_327112apply_kernelILi128ELi8EZNS1_29binary_op_intersection_kernelINS1_9LhsProjOpEslEEvRNS_14TensorIteratorEllRKNS_6TensorEbEUliE_EEviT1_ --------------------------
	.section	.nv.constant0._ZN2at6native73_GLOBAL__N__c8866d80_35_SparseBinaryOpIntersectionKernel_cu_b2145a98_327112apply_kernelILi128ELi8EZNS1_29binary_op_intersection_kernelINS1_9LhsProjOpEslEEvRNS_14TensorIteratorEllRKNS_6TensorEbEUliE_EEviT1_,"a",@progbits
	.sectionflags	@""
	.align	4
.nv.constant0._ZN2at6native73_GLOBAL__N__c8866d80_35_SparseBinaryOpIntersectionKernel_cu_b2145a98_327112apply_kernelILi128ELi8EZNS1_29binary_op_intersection_kernelINS1_9LhsProjOpEslEEvRNS_14TensorIteratorEllRKNS_6TensorEbEUliE_EEviT1_:
	.zero		1896


//--------------------- .nv.constant0._ZN2at6native73_GLOBAL__N__c8866d80_35_SparseBinaryOpIntersectionKernel_cu_b2145a98_327112apply_kernelILi128ELi8EZNS1_29binary_op_intersection_kernelINS1_9LhsProjOpEllEEvRNS_14TensorIteratorEllRKNS_6TensorEbEUliE_EEviT1_ --------------------------
	.section	.nv.constant0._ZN2at6native73_GLOBAL__N__c8866d80_35_SparseBinaryOpIntersectionKernel_cu_b2145a98_327112apply_kernelILi128ELi8EZNS1_29binary_op_intersection_kernelINS1_9LhsProjOpEllEEvRNS_14TensorIteratorEllRKNS_6TensorEbEUliE_EEviT1_,"a",@progbits
	.sectionflags	@""
	.align	4
.nv.constant0._ZN2at6native73_GLOBAL__N__c8866d80_35_SparseBinaryOpIntersectionKernel_cu_b2145a98_327112apply_kernelILi128ELi8EZNS1_29binary_op_intersection_kernelINS1_9LhsProjOpEllEEvRNS_14TensorIteratorEllRKNS_6TensorEbEUliE_EEviT1_:
	.zero		1896


//--------------------- .nv.constant0._ZN2at6native73_GLOBAL__N__c8866d80_35_SparseBinaryOpIntersectionKernel_cu_b2145a98_327112apply_kernelILi128ELi8EZNS1_29binary_op_intersection_kernelINS1_9LhsProjOpEilEEvRNS_14TensorIteratorEllRKNS_6TensorEbEUliE_EEviT1_ --------------------------
	.section	.nv.constant0._ZN2at6native73_GLOBAL__N__c8866d80_35_SparseBinaryOpIntersectionKernel_cu_b2145a98_327112apply_kernelILi128ELi8EZNS1_29binary_op_intersection_kernelINS1_9LhsProjOpEilEEvRNS_14TensorIteratorEllRKNS_6TensorEbEUliE_EEviT1_,"a",@progbits
	.sectionflags	@""
	.align	4
.nv.constant0._ZN2at6native73_GLOBAL__N__c8866d80_35_SparseBinaryOpIntersectionKernel_cu_b2145a98_327112apply_kernelILi128ELi8EZNS1_29binary_op_intersection_kernelINS1_9LhsProjOpEilEEvRNS_14TensorIteratorEllRKNS_6TensorEbEUliE_EEviT1_:
	.zero		1896


//--------------------- .nv.constant0._ZN2at6native73_GLOBAL__N__c8866d80_35_SparseBinaryOpIntersectionKernel_cu_b2145a98_327112apply_kernelILi128ELi8EZNS1_29binary_op_intersection_kernelINS1_9LhsProjOpEalEEvRNS_14TensorIteratorEllRKNS_6TensorEbEUliE_EEviT1_ --------------------------
	.section	.nv.constant0._ZN2at6native73_GLOBAL__N__c8866d80_35_SparseBinaryOpIntersectionKernel_cu_b2145a98_327112apply_kernelILi128ELi8EZNS1_29binary_op_intersection_kernelINS1_9LhsProjOpEalEEvRNS_14TensorIteratorEllRKNS_6TensorEbEUliE_EEviT1_,"a",@progbits
	.sectionflags	@""
	.align	4
.nv.constant0._ZN2at6native73_GLOBAL__N__c8866d80_35_SparseBinaryOpIntersectionKernel_cu_b2145a98_327112apply_kernelILi128ELi8EZNS1_29binary_op_intersection_kernelINS1_9LhsProjOpEalEEvRNS_14TensorIteratorEllRKNS_6TensorEbEUliE_EEviT1_:
	.zero		1896


//--------------------- .nv.constant0._ZN2at6native73_GLOBAL__N__c8866d80_35_SparseBinaryOpIntersectionKernel_cu_b2145a98_327112apply_kernelILi128ELi8EZNS1_29binary_op_intersection_kernelINS1_9LhsProjOpEhlEEvRNS_14TensorIteratorEllRKNS_6TensorEbEUliE_EEviT1_ --------------------------
	.section	.nv.constant0._ZN2at6native73_GLOBAL__N__c8866d80_35_SparseBinaryOpIntersectionKernel_cu_b2145a98_327112apply_kernelILi128ELi8EZNS1_29binary_op_intersection_kernelINS1_9LhsProjOpEhlEEvRNS_14TensorIteratorEllRKNS_6TensorEbEUliE_EEviT1_,"a",@progbits
	.sectionflags	@""
	.align	4
.nv.constant0._ZN2at6native73_GLOBAL__N__c8866d80_35_SparseBinaryOpIntersectionKernel_cu_b2145a98_327112apply_kernelILi128ELi8EZNS1_29binary_op_intersection_kernelINS1_9LhsProjOpEhlEEvRNS_14TensorIteratorEllRKNS_6TensorEbEUliE_EEviT1_:
	.zero		1896


//--------------------- .nv.constant0._ZN2at6native73_GLOBAL__N__c8866d80_35_SparseBinaryOpIntersectionKernel_cu_b2145a98_327112apply_kernelILi128ELi8EZNS1_29binary_op_intersection_kernelINS1_9RhsProjOpEN3c107complexINS5_4HalfEEElEEvRNS_14TensorIteratorEllRKNS_6TensorEbEUliE_EEviT1_ --------------------------
	.section	.nv.constant0._ZN2at6native73_GLOBAL__N__c8866d80_35_SparseBinaryOpIntersectionKernel_cu_b2145a98_327112apply_kernelILi128ELi8EZNS1_29binary_op_intersection_kernelINS1_9RhsProjOpEN3c107complexINS5_4HalfEEElEEvRNS_14TensorIteratorEllRKNS_6TensorEbEUliE_EEviT1_,"a",@progbits
	.sectionflags	@""
	.align	4
.nv.constant0._ZN2at6native73_GLOBAL__N__c8866d80_35_SparseBinaryOpIntersectionKernel_cu_b2145a98_327112apply_kernelILi128ELi8EZNS1_29binary_op_intersection_kernelINS1_9RhsProjOpEN3c107complexINS5_4HalfEEElEEvRNS_14TensorIteratorEllRKNS_6TensorEbEUliE_EEviT1_:
	.zero		1896


//--------------------- .nv.constant0._ZN2at6native73_GLOBAL__N__c8866d80_35_SparseBinaryOpIntersectionKernel_cu_b2145a98_327112apply_kernelILi128ELi8EZNS1_29binary_op_intersection_kernelINS1_9RhsProjOpEN3c108BFloat16ElEEvRNS_14TensorIteratorEllRKNS_6TensorEbEUliE_EEviT1_ --------------------------
	.section	.nv.constant0._ZN2at6native73_GLOBAL__N__c8866d80_35_SparseBinaryOpIntersectionKernel_cu_b2145a98_327112apply_kernelILi128ELi8EZNS1_29binary_op_intersection_kernelINS1_9RhsProjOpEN3c108BFloat16ElEEvRNS_14TensorIteratorEllRKNS_6TensorEbEUliE_EEviT1_,"a",@progbits
	.sectionflags	@""
	.align	4
.nv.constant0._ZN2at6native73_GLOBAL__N__c8866d80_35_SparseBinaryOpIntersectionKernel_cu_b2145a98_327112apply_kernelILi128ELi8EZNS1_29binary_op_intersection_kernelINS1_9RhsProjOpEN3c108BFloat16ElEEvRNS_14TensorIteratorEllRKNS_6TensorEbEUliE_EEviT1_:
	.zero		1896


//--------------------- .nv.constant0._ZN2at6native73_GLOBAL__N__c8866d80_35_SparseBinaryOpIntersectionKernel_cu_b2145a98_327112apply_kernelILi128ELi8EZNS1_29binary_op_intersection_kernelINS1_9RhsProjOpEN3c104HalfElEEvRNS_14TensorIteratorEllRKNS_6TensorEbEUliE_EEviT1_ --------------------------
	.section	.nv.constant0._ZN2at6native73_GLOBAL__N__c8866d80_35_SparseBinaryOpIntersectionKernel_cu_b2145a98_327112apply_kernelILi128ELi8EZNS1_29binary_op_intersection_kernelINS1_9RhsProjOpEN3c104HalfElEEvRNS_14TensorIteratorEllRKNS_6TensorEbEUliE_EEviT1_,"a",@progbits
	.sectionflags	@""
	.align	4
.nv.constant0._ZN2at6native73_GLOBAL__N__c8866d80_35_SparseBinaryOpIntersectionKernel_cu_b2145a98_327112apply_kernelILi128ELi8EZNS1_29binary_op_intersection_kernelINS1_9RhsProjOpEN3c104HalfElEEvRNS_14TensorIteratorEllRKNS_6TensorEbEUliE_EEviT1_:
	.zero		1896


//--------------------- .nv.constant0._ZN2at6native73_GLOBAL__N__c8866d80_35_SparseBinaryOpIntersectionKernel_cu_b2145a98_327112apply_kernelILi128ELi8EZNS1_29binary_op_intersection_kernelINS1_9RhsProjOpEblEEvRNS_14TensorIteratorEllRKNS_6TensorEbEUliE_EEviT1_ --------------------------
	.section	.nv.constant0._ZN2at6native73_GLOBAL__N__c8866d80_35_SparseBinaryOpIntersectionKernel_cu_b2145a98_327112apply_kernelILi128ELi8EZNS1_29binary_op_intersection_kernelINS1_9RhsProjOpEblEEvRNS_14TensorIteratorEllRKNS_6TensorEbEUliE_EEviT1_,"a",@progbits
	.sectionflags	@""
	.align	4
.nv.constant0._ZN2at6native73_GLOBAL__N__c8866d80_35_SparseBinaryOpIntersectionKernel_cu_b2145a98_327112apply_kernelILi128ELi8EZNS1_29binary_op_intersection_kernelINS1_9RhsProjOpEblEEvRNS_14TensorIteratorEllRKNS_6TensorEbEUliE_EEviT1_:
	.zero		1896


//--------------------- .nv.constant0._ZN2at6native73_GLOBAL__N__c8866d80_35_SparseBinaryOpIntersectionKernel_cu_b2145a98_327112apply_kernelILi128ELi8EZNS1_29binary_op_intersection_kernelINS1_9RhsProjOpEN3c107complexIfEElEEvRNS_14TensorIteratorEllRKNS_6TensorEbEUliE_EEviT1_ --------------------------
	.section	.nv.constant0._ZN2at6native73_GLOBAL__N__c8866d80_35_SparseBinaryOpIntersectionKernel_cu_b2145a98_327112apply_kernelILi128ELi8EZNS1_29binary_op_intersection_kernelINS1_9RhsProjOpEN3c107complexIfEElEEvRNS_14TensorIteratorEllRKNS_6TensorEbEUliE_EEviT1_,"a",@progbits
	.sectionflags	@""
	.align	4
.nv.constant0._ZN2at6native73_GLOBAL__N__c8866d80_35_SparseBinaryOpIntersectionKernel_cu_b2145a98_327112apply_kernelILi128ELi8EZNS1_29binary_op_intersection_kernelINS1_9RhsProjOpEN3c107complexIfEElEEvRNS_14TensorIteratorEllRKNS_6TensorEbEUliE_EEviT1_:
	.zero		1896


//--------------------- .nv.constant0._ZN2at6native73_GLOBAL__N__c8866d80_35_SparseBinaryOpIntersectionKernel_cu_b2145a98_327112apply_kernelILi128ELi8EZNS1_29binary_op_intersection_kernelINS1_9RhsProjOpEN3c107complexIdEElEEvRNS_14TensorIteratorEllRKNS_6TensorEbEUliE_EEviT1_ --------------------------
	.section	.nv.constant0._ZN2at6native73_GLOBAL__N__c8866d80_35_SparseBinaryOpIntersectionKernel_cu_b2145a98_327112apply_kernelILi128ELi8EZNS1_29binary_op_intersection_kernelINS1_9RhsProjOpEN3c107complexIdEElEEvRNS_14TensorIteratorEllRKNS_6TensorEbEUliE_EEviT1_,"a",@progbits
	.sectionflags	@""
	.align	4
.nv.constant0._ZN2at6native73_GLOBAL__N__c8866d80_35_SparseBinaryOpIntersectionKernel_cu_b2145a98_327112apply_kernelILi128ELi8EZNS1_29binary_op_intersection_kernelINS1_9RhsProjOpEN3c107complexIdEElEEvRNS_14TensorIteratorEllRKNS_6TensorEbEUliE_EEviT1_:
	.zero		1896


//--------------------- .nv.constant0._ZN2at6native73_GLOBAL__N__c8866d80_35_SparseBinaryOpIntersectionKernel_cu_b2145a98_327112apply_kernelILi128ELi8EZNS1_29binary_op_intersection_kernelINS1_9RhsProjOpEflEEvRNS_14TensorIteratorEllRKNS_6TensorEbEUliE_EEviT1_ --------------------------
	.section	.nv.constant0._ZN2at6native73_GLOBAL__N__c8866d80_35_SparseBinaryOpIntersectionKernel_cu_b2145a98_327112apply_kernelILi128ELi8EZNS1_29binary_op_intersection_kernelINS1_9RhsProjOpEflEEvRNS_14TensorIteratorEllRKNS_6TensorEbEUliE_EEviT1_,"a",@progbits
	.sectionflags	@""
	.align	4
.nv.constant0._ZN2at6native73_GLOBAL__N__c8866d80_35_SparseBinaryOpIntersectionKernel_cu_b2145a98_327112apply_kernelILi128ELi8EZNS1_29binary_op_intersection_kernelINS1_9RhsProjOpEflEEvRNS_14TensorIteratorEllRKNS_6TensorEbEUliE_EEviT1_:
	.zero		1896


//--------------------- .nv.constant0._ZN2at6native73_GLOBAL__N__c8866d80_35_SparseBinaryOpIntersectionKernel_cu_b2145a98_327112apply_kernelILi128ELi8EZNS1_29binary_op_intersection_kernelINS1_9RhsProjOpEdlEEvRNS_14TensorIteratorEllRKNS_6TensorEbEUliE_EEviT1_ --------------------------
	.section	.nv.constant0._ZN2at6native73_GLOBAL__N__c8866d80_35_SparseBinaryOpIntersectionKernel_cu_b2145a98_327112apply_kernelILi128ELi8EZNS1_29binary_op_intersection_kernelINS1_9RhsProjOpEdlEEvRNS_14TensorIteratorEllRKNS_6TensorEbEUliE_EEviT1_,"a",@progbits
	.sectionflags	@""
	.align	4
.nv.constant0._ZN2at6native73_GLOBAL__N__c8866d80_35_SparseBinaryOpIntersectionKernel_cu_b2145a98_327112apply_kernelILi128ELi8EZNS1_29binary_op_intersection_kernelINS1_9RhsProjOpEdlEEvRNS_14TensorIteratorEllRKNS_6TensorEbEUliE_EEviT1_:
	.zero		1896


//--------------------- .nv.constant0._ZN2at6native73_GLOBAL__N__c8866d80_35_SparseBinaryOpIntersectionKernel_cu_b2145a98_327112apply_kernelILi128ELi8EZNS1_29binary_op_intersection_kernelINS1_9RhsProjOpEslEEvRNS_14TensorIteratorEllRKNS_6TensorEbEUliE_EEviT1_ --------------------------
	.section	.nv.constant0._ZN2at6native73_GLOBAL__N__c8866d80_35_SparseBinaryOpIntersectionKernel_cu_b2145a98_327112apply_kernelILi128ELi8EZNS1_29binary_op_intersection_kernelINS1_9RhsProjOpEslEEvRNS_14TensorIteratorEllRKNS_6TensorEbEUliE_EEviT1_,"a",@progbits
	.sectionflags	@""
	.align	4
.nv.constant0._ZN2at6native73_GLOBAL__N__c8866d80_35_SparseBinaryOpIntersectionKernel_cu_b2145a98_327112apply_kernelILi128ELi8EZNS1_29binary_op_intersection_kernelINS1_9RhsProjOpEslEEvRNS_14TensorIteratorEllRKNS_6TensorEbEUliE_EEviT1_:
	.zero		1896


//--------------------- .nv.constant0._ZN2at6native73_GLOBAL__N__c8866d80_35_SparseBinaryOpIntersectionKernel_cu_b2145a98_327112apply_kernelILi128ELi8EZNS1_29binary_op_intersection_kernelINS1_9RhsProjOpEllEEvRNS_14TensorIteratorEllRKNS_6TensorEbEUliE_EEviT1_ --------------------------
	.section	.nv.constant0._ZN2at6native73_GLOBAL__N__c8866d80_35_SparseBinaryOpIntersectionKernel_cu_b2145a98_327112apply_kernelILi128ELi8EZNS1_29binary_op_intersection_kernelINS1_9RhsProjOpEllEEvRNS_14TensorIteratorEllRKNS_6TensorEbEUliE_EEviT1_,"a",@progbits
	.sectionflags	@""
	.align	4
.nv.constant0._ZN2at6native73_GLOBAL__N__c8866d80_35_SparseBinaryOpIntersectionKernel_cu_b2145a98_327112apply_kernelILi128ELi8EZNS1_29binary_op_intersection_kernelINS1_9RhsProjOpEllEEvRNS_14TensorIteratorEllRKNS_6TensorEbEUliE_EEviT1_:
	.zero		1896


//--------------------- .nv.constant0._ZN2at6native73_GLOBAL__N__c8866d80_35_SparseBinaryOpIntersectionKernel_cu_b2145a98_327112apply_kernelILi128ELi8EZNS1_29binary_op_intersection_kernelINS1_9RhsProjOpEilEEvRNS_14TensorIteratorEllRKNS_6TensorEbEUliE_EEviT1_ --------------------------
	.section	.nv.constant0._ZN2at6native73_GLOBAL__N__c8866d80_35_SparseBinaryOpIntersectionKernel_cu_b2145a98_327112apply_kernelILi128ELi8EZNS1_29binary_op_intersection_kernelINS1_9RhsProjOpEilEEvRNS_14TensorIteratorEllRKNS_6TensorEbEUliE_EEviT1_,"a",@progbits
	.sectionflags	@""
	.align	4
.nv.constant0._ZN2at6native73_GLOBAL__N__c8866d80_35_SparseBinaryOpIntersectionKernel_cu_b2145a98_327112apply_kernelILi128ELi8EZNS1_29binary_op_intersection_kernelINS1_9RhsProjOpEilEEvRNS_14TensorIteratorEllRKNS_6TensorEbEUliE_EEviT1_:
	.zero		1896


//--------------------- .nv.constant0._ZN2at6native73_GLOBAL__N__c8866d80_35_SparseBinaryOpIntersectionKernel_cu_b2145a98_327112apply_kernelILi128ELi8EZNS1_29binary_op_intersection_kernelINS1_9RhsProjOpEalEEvRNS_14TensorIteratorEllRKNS_6TensorEbEUliE_EEviT1_ --------------------------
	.section	.nv.constant0._ZN2at6native73_GLOBAL__N__c8866d80_35_SparseBinaryOpIntersectionKernel_cu_b2145a98_327112apply_kernelILi128ELi8EZNS1_29binary_op_intersection_kernelINS1_9RhsProjOpEalEEvRNS_14TensorIteratorEllRKNS_6TensorEbEUliE_EEviT1_,"a",@progbits
	.sectionflags	@""
	.align	4
.nv.constant0._ZN2at6native73_GLOBAL__N__c8866d80_35_SparseBinaryOpIntersectionKernel_cu_b2145a98_327112apply_kernelILi128ELi8EZNS1_29binary_op_intersection_kernelINS1_9RhsProjOpEalEEvRNS_14TensorIteratorEllRKNS_6TensorEbEUliE_EEviT1_:
	.zero		1896


//--------------------- .nv.constant0._ZN2at6native73_GLOBAL__N__c8866d80_35_SparseBinaryOpIntersectionKernel_cu_b2145a98_327112apply_kernelILi128ELi8EZNS1_29binary_op_intersection_kernelINS1_9RhsProjOpEhlEEvRNS_14TensorIteratorEllRKNS_6TensorEbEUliE_EEviT1_ --------------------------
	.section	.nv.constant0._ZN2at6native73_GLOBAL__N__c8866d80_35_SparseBinaryOpIntersectionKernel_cu_b2145a98_327112apply_kernelILi128ELi8EZNS1_29binary_op_intersection_kernelINS1_9RhsProjOpEhlEEvRNS_14TensorIteratorEllRKNS_6TensorEbEUliE_EEviT1_,"a",@progbits
	.sectionflags	@""
	.align	4
.nv.constant0._ZN2at6native73_GLOBAL__N__c8866d80_35_SparseBinaryOpIntersectionKernel_cu_b2145a98_327112apply_kernelILi128ELi8EZNS1_29binary_op_intersection_kernelINS1_9RhsProjOpEhlEEvRNS_14TensorIteratorEllRKNS_6TensorEbEUliE_EEviT1_:
	.zero		1896


//--------------------- .nv.constant0._ZN2at6native73_GLOBAL__N__c8866d80_35_SparseBinaryOpIntersectionKernel_cu_b2145a98_327112apply_kernelILi128ELi8EZNS1_29binary_op_intersection_kernelINS1_5MulOpEN3c107complexINS5_4HalfEEElEEvRNS_14TensorIteratorEllRKNS_6TensorEbEUliE_EEviT1_ --------------------------
	.section	.nv.constant0._ZN2at6native73_GLOBAL__N__c8866d80_35_SparseBinaryOpIntersectionKernel_cu_b2145a98_327112apply_kernelILi128ELi8EZNS1_29binary_op_intersection_kernelINS1_5MulOpEN3c107complexINS5_4HalfEEElEEvRNS_14TensorIteratorEllRKNS_6TensorEbEUliE_EEviT1_,"a",@progbits
	.sectionflags	@""
	.align	4
.nv.constant0._ZN2at6native73_GLOBAL__N__c8866d80_35_SparseBinaryOpIntersectionKernel_cu_b2145a98_327112apply_kernelILi128ELi8EZNS1_29binary_op_intersection_kernelINS1_5MulOpEN3c107complexINS5_4HalfEEElEEvRNS_14TensorIteratorEllRKNS_6TensorEbEUliE_EEviT1_:
	.zero		1896


//--------------------- .nv.constant0._ZN2at6native73_GLOBAL__N__c8866d80_35_SparseBinaryOpIntersectionKernel_cu_b2145a98_327112apply_kernelILi128ELi8EZNS1_29binary_op_intersection_kernelINS1_5MulOpEN3c108BFloat16ElEEvRNS_14TensorIteratorEllRKNS_6TensorEbEUliE_EEviT1_ --------------------------
	.section	.nv.constant0._ZN2at6native73_GLOBAL__N__c8866d80_35_SparseBinaryOpIntersectionKernel_cu_b2145a98_327112apply_kernelILi128ELi8EZNS1_29binary_op_intersection_kernelINS1_5MulOpEN3c108BFloat16ElEEvRNS_14TensorIteratorEllRKNS_6TensorEbEUliE_EEviT1_,"a",@progbits
	.sectionflags	@""
	.align	4
.nv.constant0._ZN2at6native73_GLOBAL__N__c8866d80_35_SparseBinaryOpIntersectionKernel_cu_b2145a98_327112apply_kernelILi128ELi8EZNS1_29binary_op_intersection_kernelINS1_5MulOpEN3c108BFloat16ElEEvRNS_14TensorIteratorEllRKNS_6TensorEbEUliE_EEviT1_:
	.zero		1896


//--------------------- .nv.constant0._ZN2at6native73_GLOBAL__N__c8866d80_35_SparseBinaryOpIntersectionKernel_cu_b2145a98_327112apply_kernelILi128ELi8EZNS1_29binary_op_intersection_kernelINS1_5MulOpEN3c104HalfElEEvRNS_14TensorIteratorEllRKNS_6TensorEbEUliE_EEviT1_ --------------------------
	.section	.nv.constant0._ZN2at6native73_GLOBAL__N__c8866d80_35_SparseBinaryOpIntersectionKernel_cu_b2145a98_327112apply_kernelILi128ELi8EZNS1_29binary_op_intersection_kernelINS1_5MulOpEN3c104HalfElEEvRNS_14TensorIteratorEllRKNS_6TensorEbEUliE_EEviT1_,"a",@progbits
	.sectionflags	@""
	.align	4
.nv.constant0._ZN2at6native73_GLOBAL__N__c8866d80_35_SparseBinaryOpIntersectionKernel_cu_b2145a98_327112apply_kernelILi128ELi8EZNS1_29binary_op_intersection_kernelINS1_5MulOpEN3c104HalfElEEvRNS_14TensorIteratorEllRKNS_6TensorEbEUliE_EEviT1_:
	.zero		1896


//--------------------- .nv.constant0._ZN2at6native73_GLOBAL__N__c8866d80_35_SparseBinaryOpIntersectionKernel_cu_b2145a98_327112apply_kernelILi128ELi8EZNS1_29binary_op_intersection_kernelINS1_5MulOpEblEEvRNS_14TensorIteratorEllRKNS_6TensorEbEUliE_EEviT1_ --------------------------
	.section	.nv.constant0._ZN2at6native73_GLOBAL__N__c8866d80_35_SparseBinaryOpIntersectionKernel_cu_b2145a98_327112apply_kernelILi128ELi8EZNS1_29binary_op_intersection_kernelINS1_5MulOpEblEEvRNS_14TensorIteratorEllRKNS_6TensorEbEUliE_EEviT1_,"a",@progbits
	.sectionflags	@""
	.align	4
.nv.constant0._ZN2at6native73_GLOBAL__N__c8866d80_35_SparseBinaryOpIntersectionKernel_cu_b2145a98_327112apply_kernelILi128ELi8EZNS1_29binary_op_intersection_kernelINS1_5MulOpEblEEvRNS_14TensorIteratorEllRKNS_6TensorEbEUliE_EEviT1_:
	.zero		1896


//--------------------- .nv.constant0._ZN2at6native73_GLOBAL__N__c8866d80_35_SparseBinaryOpIntersectionKernel_cu_b2145a98_327112apply_kernelILi128ELi8EZNS1_29binary_op_intersection_kernelINS1_5MulOpEN3c107complexIfEElEEvRNS_14TensorIteratorEllRKNS_6TensorEbEUliE_EEviT1_ --------------------------
	.section	.nv.constant0._ZN2at6native73_GLOBAL__N__c8866d80_35_SparseBinaryOpIntersectionKernel_cu_b2145a98_327112apply_kernelILi128ELi8EZNS1_29binary_op_intersection_kernelINS1_5MulOpEN3c107complexIfEElEEvRNS_14TensorIteratorEllRKNS_6TensorEbEUliE_EEviT1_,"a",@progbits
	.sectionflags	@""
	.align	4
.nv.constant0._ZN2at6native73_GLOBAL__N__c8866d80_35_SparseBinaryOpIntersectionKernel_cu_b2145a98_327112apply_kernelILi128ELi8EZNS1_29binary_op_intersection_kernelINS1_5MulOpEN3c107complexIfEElEEvRNS_14TensorIteratorEllRKNS_6TensorEbEUliE_EEviT1_:
	.zero		1896


//--------------------- .nv.constant0._ZN2at6native73_GLOBAL__N__c8866d80_35_SparseBinaryOpIntersectionKernel_cu_b2145a98_327112apply_kernelILi128ELi8EZNS1_29binary_op_intersection_kernelINS1_5MulOpEN3c107complexIdEElEEvRNS_14TensorIteratorEllRKNS_6TensorEbEUliE_EEviT1_ --------------------------
	.section	.nv.constant0._ZN2at6native73_GLOBAL__N__c8866d80_35_SparseBinaryOpIntersectionKernel_cu_b2145a98_327112apply_kernelILi128ELi8EZNS1_29binary_op_intersection_kernelINS1_5MulOpEN3c107complexIdEElEEvRNS_14TensorIteratorEllRKNS_6TensorEbEUliE_EEviT1_,"a",@progbits
	.sectionflags	@""
	.align	4
.nv.constant0._ZN2at6native73_GLOBAL__N__c8866d80_35_SparseBinaryOpIntersectionKernel_cu_b2145a98_327112apply_kernelILi128ELi8EZNS1_29binary_op_intersection_kernelINS1_5MulOpEN3c107complexIdEElEEvRNS_14TensorIteratorEllRKNS_6TensorEbEUliE_EEviT1_:
	.zero		1896


//--------------------- .nv.constant0._ZN2at6native73_GLOBAL__N__c8866d80_35_SparseBinaryOpIntersectionKernel_cu_b2145a98_327112apply_kernelILi128ELi8EZNS1_29binary_op_intersection_kernelINS1_5MulOpEflEEvRNS_14TensorIteratorEllRKNS_6TensorEbEUliE_EEviT1_ --------------------------
	.section	.nv.constant0._ZN2at6native73_GLOBAL__N__c8866d80_35_SparseBinaryOpIntersectionKernel_cu_b2145a98_327112apply_kernelILi128ELi8EZNS1_29binary_op_intersection_kernelINS1_5MulOpEflEEvRNS_14TensorIteratorEllRKNS_6TensorEbEUliE_EEviT1_,"a",@progbits
	.sectionflags	@""
	.align	4
.nv.constant0._ZN2at6native73_GLOBAL__N__c8866d80_35_SparseBinaryOpIntersectionKernel_cu_b2145a98_327112apply_kernelILi128ELi8EZNS1_29binary_op_intersection_kernelINS1_5MulOpEflEEvRNS_14TensorIteratorEllRKNS_6TensorEbEUliE_EEviT1_:
	.zero		1896


//--------------------- .nv.constant0._ZN2at6native73_GLOBAL__N__c8866d80_35_SparseBinaryOpIntersectionKernel_cu_b2145a98_327112apply_kernelILi128ELi8EZNS1_29binary_op_intersection_kernelINS1_5MulOpEdlEEvRNS_14TensorIteratorEllRKNS_6TensorEbEUliE_EEviT1_ --------------------------
	.section	.nv.constant0._ZN2at6native73_GLOBAL__N__c8866d80_35_SparseBinaryOpIntersectionKernel_cu_b2145a98_327112apply_kernelILi128ELi8EZNS1_29binary_op_intersection_kernelINS1_5MulOpEdlEEvRNS_14TensorIteratorEllRKNS_6TensorEbEUliE_EEviT1_,"a",@progbits
	.sectionflags	@""
	.align	4
.nv.constant0._ZN2at6native73_GLOBAL__N__c8866d80_35_SparseBinaryOpIntersectionKernel_cu_b2145a98_327112apply_kernelILi128ELi8EZNS1_29binary_op_intersection_kernelINS1_5MulOpEdlEEvRNS_14TensorIteratorEllRKNS_6TensorEbEUliE_EEviT1_:
	.zero		1896


//--------------------- .nv.constant0._ZN2at6native73_GLOBAL__N__c8866d80_35_SparseBinaryOpIntersectionKernel_cu_b2145a98_327112apply_kernelILi128ELi8EZNS1_29binary_op_intersection_kernelINS1_5MulOpEslEEvRNS_14TensorIteratorEllRKNS_6TensorEbEUliE_EEviT1_ --------------------------
	.section	.nv.constant0._ZN2at6native73_GLOBAL__N__c8866d80_35_SparseBinaryOpIntersectionKernel_cu_b2145a98_327112apply_kernelILi128ELi8EZNS1_29binary_op_intersection_kernelINS1_5MulOpEslEEvRNS_14TensorIteratorEllRKNS_6TensorEbEUliE_EEviT1_,"a",@progbits
	.sectionflags	@""
	.align	4
.nv.constant0._ZN2at6native73_GLOBAL__N__c8866d80_35_SparseBinaryOpIntersectionKernel_cu_b2145a98_327112apply_kernelILi128ELi8EZNS1_29binary_op_intersection_kernelINS1_5MulOpEslEEvRNS_14TensorIteratorEllRKNS_6TensorEbEUliE_EEviT1_:
	.zero		1896


//--------------------- .nv.constant0._ZN2at6native73_GLOBAL__N__c8866d80_35_SparseBinaryOpIntersectionKernel_cu_b2145a98_327112apply_kernelILi128ELi8EZNS1_29binary_op_intersection_kernelINS1_5MulOpEllEEvRNS_14TensorIteratorEllRKNS_6TensorEbEUliE_EEviT1_ --------------------------
	.section	.nv.constant0._ZN2at6native73_GLOBAL__N__c8866d80_35_SparseBinaryOpIntersectionKernel_cu_b2145a98_327112apply_kernelILi128ELi8EZNS1_29binary_op_intersection_kernelINS1_5MulOpEllEEvRNS_14TensorIteratorEllRKNS_6TensorEbEUliE_EEviT1_,"a",@progbits
	.sectionflags	@""
	.align	4
.nv.constant0._ZN2at6native73_GLOBAL__N__c8866d80_35_SparseBinaryOpIntersectionKernel_cu_b2145a98_327112apply_kernelILi128ELi8EZNS1_29binary_op_intersection_kernelINS1_5MulOpEllEEvRNS_14TensorIteratorEllRKNS_6TensorEbEUliE_EEviT1_:
	.zero		1896


//--------------------- .nv.constant0._ZN2at6native73_GLOBAL__N__c8866d80_35_SparseBinaryOpIntersectionKernel_cu_b2145a98_327112apply_kernelILi128ELi8EZNS1_29binary_op_intersection_kernelINS1_5MulOpEilEEvRNS_14TensorIteratorEllRKNS_6TensorEbEUliE_EEviT1_ --------------------------
	.section	.nv.constant0._ZN2at6native73_GLOBAL__N__c8866d80_35_SparseBinaryOpIntersectionKernel_cu_b2145a98_327112apply_kernelILi128ELi8EZNS1_29binary_op_intersection_kernelINS1_5MulOpEilEEvRNS_14TensorIteratorEllRKNS_6TensorEbEUliE_EEviT1_,"a",@progbits
	.sectionflags	@""
	.align	4
.nv.constant0._ZN2at6native73_GLOBAL__N__c8866d80_35_SparseBinaryOpIntersectionKernel_cu_b2145a98_327112apply_kernelILi128ELi8EZNS1_29binary_op_intersection_kernelINS1_5MulOpEilEEvRNS_14TensorIteratorEllRKNS_6TensorEbEUliE_EEviT1_:
	.zero		1896


//--------------------- .nv.constant0._ZN2at6native73_GLOBAL__N__c8866d80_35_SparseBinaryOpIntersectionKernel_cu_b2145a98_327112apply_kernelILi128ELi8EZNS1_29binary_op_intersection_kernelINS1_5MulOpEalEEvRNS_14TensorIteratorEllRKNS_6TensorEbEUliE_EEviT1_ --------------------------
	.section	.nv.constant0._ZN2at6native73_GLOBAL__N__c8866d80_35_SparseBinaryOpIntersectionKernel_cu_b2145a98_327112apply_kernelILi128ELi8EZNS1_29binary_op_intersection_kernelINS1_5MulOpEalEEvRNS_14TensorIteratorEllRKNS_6TensorEbEUliE_EEviT1_,"a",@progbits
	.sectionflags	@""
	.align	4
.nv.constant0._ZN2at6native73_GLOBAL__N__c8866d80_35_SparseBinaryOpIntersectionKernel_cu_b2145a98_327112apply_kernelILi128ELi8EZNS1_29binary_op_intersection_kernelINS1_5MulOpEalEEvRNS_14TensorIteratorEllRKNS_6TensorEbEUliE_EEviT1_:
	.zero		1896


//--------------------- .nv.constant0._ZN2at6native73_GLOBAL__N__c8866d80_35_SparseBinaryOpIntersectionKernel_cu_b2145a98_327112apply_kernelILi128ELi8EZNS1_29binary_op_intersection_kernelINS1_5MulOpEhlEEvRNS_14TensorIteratorEllRKNS_6TensorEbEUliE_EEviT1_ --------------------------
	.section	.nv.constant0._ZN2at6native73_GLOBAL__N__c8866d80_35_SparseBinaryOpIntersectionKernel_cu_b2145a98_327112apply_kernelILi128ELi8EZNS1_29binary_op_intersection_kernelINS1_5MulOpEhlEEvRNS_14TensorIteratorEllRKNS_6TensorEbEUliE_EEviT1_,"a",@progbits
	.sectionflags	@""
	.align	4
.nv.constant0._ZN2at6native73_GLOBAL__N__c8866d80_35_SparseBinaryOpIntersectionKernel_cu_b2145a98_327112apply_kernelILi128ELi8EZNS1_29binary_op_intersection_kernelINS1_5MulOpEhlEEvRNS_14TensorIteratorEllRKNS_6TensorEbEUliE_EEviT1_:
	.zero		1896


//--------------------- .nv.constant0._ZN2at6native18elementwise_kernelILi128ELi4EZNS0_15gpu_kernel_implIZZNS0_73_GLOBAL__N__c8866d80_35_SparseBinaryOpIntersectionKernel_cu_b2145a98_327142_sparse_binary_op_intersection_kernel_implINS3_18CUDAKernelLauncherENS3_36CUDAValueSelectionIntersectionKernelINS3_9LhsProjOpEEElLl0EEEvRNS_6TensorERKS9_SC_RKSt6vectorIlSaIlEERKSt8optionalIS9_ESL_bbENKUlvE3_clEvEUllE_EEvRNS_18TensorIteratorBaseERKT_EUliE_EEviT1_ --------------------------
	.section	.nv.constant0._ZN2at6native18elementwise_kernelILi128ELi4EZNS0_15gpu_kernel_implIZZNS0_73_GLOBAL__N__c8866d80_35_SparseBinaryOpIntersectionKernel_cu_b2145a98_327142_sparse_binary_op_intersection_kernel_implINS3_18CUDAKernelLauncherENS3_36CUDAValueSelectionIntersectionKernelINS3_9LhsProjOpEEElLl0EEEvRNS_6TensorERKS9_SC_RKSt6vectorIlSaIlEERKSt8optionalIS9_ESL_bbENKUlvE3_clEvEUllE_EEvRNS_18TensorIteratorBaseERKT_EUliE_EEviT1_,"a",@progbits
	.sectionflags	@""
	.align	4
.nv.constant0._ZN2at6native18elementwise_kernelILi128ELi4EZNS0_15gpu_kernel_implIZZNS0_73_GLOBAL__N__c8866d80_35_SparseBinaryOpIntersectionKernel_cu_b2145a98_327142_sparse_binary_op_intersection_kernel_implINS3_18CUDAKernelLauncherENS3_36CUDAValueSelectionIntersectionKernelINS3_9LhsProjOpEEElLl0EEEvRNS_6TensorERKS9_SC_RKSt6vectorIlSaIlEERKSt8optionalIS9_ESL_bbENKUlvE3_clEvEUllE_EEvRNS_18TensorIteratorBaseERKT_EUliE_EEviT1_:
	.zero		1528


//--------------------- .nv.constant0._ZN2at6native27unrolled_elementwise_kernelIZZNS0_73_GLOBAL__N__c8866d80_35_SparseBinaryOpIntersectionKernel_cu_b2145a98_327142_sparse_binary_op_intersection_kernel_implINS2_18CUDAKernelLauncherENS2_36CUDAValueSelectionIntersectionKernelINS2_9LhsProjOpEEElLl0EEEvRNS_6TensorERKS8_SB_RKSt6vectorIlSaIlEERKSt8optionalIS8_ESK_bbENKUlvE3_clEvEUllE_St5arrayIPcLm2EELi4E23TrivialOffsetCalculatorILi1EjESR_NS0_6memory12LoadWithCastILi1EEENSS_13StoreWithCastILi1EEEEEviT_T0_T2_T3_T4_T5_ --------------------------
	.section	.nv.constant0._ZN2at6native27unrolled_elementwise_kernelIZZNS0_73_GLOBAL__N__c8866d80_35_SparseBinaryOpIntersectionKernel_cu_b2145a98_327142_sparse_binary_op_intersection_kernel_implINS2_18CUDAKernelLauncherENS2_36CUDAValueSelectionIntersectionKernelINS2_9LhsProjOpEEElLl0EEEvRNS_6TensorERKS8_SB_RKSt6vectorIlSaIlEERKSt8optionalIS8_ESK_bbENKUlvE3_clEvEUllE_St5arrayIPcLm2EELi4E23TrivialOffsetCalculatorILi1EjESR_NS0_6memory12LoadWithCastILi1EEENSS_13StoreWithCastILi1EEEEEviT_T0_T2_T3_T4_T5_,"a",@progbits
	.sectionflags	@""
	.align	4
.nv.constant0._ZN2at6native27unrolled_elementwise_kernelIZZNS0_73_GLOBAL__N__c8866d80_35_SparseBinaryOpIntersectionKernel_cu_b2145a98_327142_sparse_binary_op_intersection_kernel_implINS2_18CUDAKernelLauncherENS2_36CUDAValueSelectionIntersectionKernelINS2_9LhsProjOpEEElLl0EEEvRNS_6TensorERKS8_SB_RKSt6vectorIlSaIlEERKSt8optionalIS8_ESK_bbENKUlvE3_clEvEUllE_St5arrayIPcLm2EELi4E23TrivialOffsetCalculatorILi1EjESR_NS0_6memory12LoadWithCastILi1EEENSS_13StoreWithCastILi1EEEEEviT_T0_T2_T3_T4_T5_:
	.zero		1028


//--------------------- .nv.constant0._ZN2at6native18elementwise_kernelILi128ELi2EZNS0_22gpu_kernel_impl_nocastIZZNS0_73_GLOBAL__N__c8866d80_35_SparseBinaryOpIntersectionKernel_cu_b2145a98_327142_sparse_binary_op_intersection_kernel_implINS3_18CUDAKernelLauncherENS3_36CUDAValueSelectionIntersectionKernelINS3_9LhsProjOpEEElLl0EEEvRNS_6TensorERKS9_SC_RKSt6vectorIlSaIlEERKSt8optionalIS9_ESL_bbENKUlvE3_clEvEUllE_EEvRNS_18TensorIteratorBaseERKT_EUliE_EEviT1_ --------------------------
	.section	.nv.constant0._ZN2at6native18elementwise_kernelILi128ELi2EZNS0_22gpu_kernel_impl_nocastIZZNS0_73_GLOBAL__N__c8866d80_35_SparseBinaryOpIntersectionKernel_cu_b2145a98_327142_sparse_binary_op_intersection_kernel_implINS3_18CUDAKernelLauncherENS3_36CUDAValueSelectionIntersectionKernelINS3_9LhsProjOpEEElLl0EEEvRNS_6TensorERKS9_SC_RKSt6vectorIlSaIlEERKSt8optionalIS9_ESL_bbENKUlvE3_clEvEUllE_EEvRNS_18TensorIteratorBaseERKT_EUliE_EEviT1_,"a",@progbits
	.sectionflags	@""
	.align	4
.nv.constant0._ZN2at6native18elementwise_kernelILi128ELi2EZNS0_22gpu_kernel_impl_nocastIZZNS0_73_GLOBAL__N__c8866d80_35_SparseBinaryOpIntersectionKernel_cu_b2145a98_327142_sparse_binary_op_intersection_kernel_implINS3_18CUDAKernelLauncherENS3_36CUDAValueSelectionIntersectionKernelINS3_9LhsProjOpEEElLl0EEEvRNS_6TensorERKS9_SC_RKSt6vectorIlSaIlEERKSt8optionalIS9_ESL_bbENKUlvE3_clEvEUllE_EEvRNS_18TensorIteratorBaseERKT_EUliE_EEviT1_:
	.zero		1520


//--------------------- .nv.constant0._ZN2at6native27unrolled_elementwise_kernelIZZNS0_73_GLOBAL__N__c8866d80_35_SparseBinaryOpIntersectionKernel_cu_b2145a98_327142_sparse_binary_op_intersection_kernel_implINS2_18CUDAKernelLauncherENS2_36CUDAValueSelectionIntersectionKernelINS2_9LhsProjOpEEElLl0EEEvRNS_6TensorERKS8_SB_RKSt6vectorIlSaIlEERKSt8optionalIS8_ESK_bbENKUlvE3_clEvEUllE_St5arrayIPcLm2EELi4E23TrivialOffsetCalculatorILi1EjESR_NS0_6memory15LoadWithoutCastENSS_16StoreWithoutCastEEEviT_T0_T2_T3_T4_T5_ --------------------------
	.section	.nv.constant0._ZN2at6native27unrolled_elementwise_kernelIZZNS0_73_GLOBAL__N__c8866d80_35_SparseBinaryOpIntersectionKernel_cu_b2145a98_327142_sparse_binary_op_intersection_kernel_implINS2_18CUDAKernelLauncherENS2_36CUDAValueSelectionIntersectionKernelINS2_9LhsProjOpEEElLl0EEEvRNS_6TensorERKS8_SB_RKSt6vectorIlSaIlEERKSt8optionalIS8_ESK_bbENKUlvE3_clEvEUllE_St5arrayIPcLm2EELi4E23TrivialOffsetCalculatorILi1EjESR_NS0_6memory15LoadWithoutCastENSS_16StoreWithoutCastEEEviT_T0_T2_T3_T4_T5_,"a",@progbits
	.sectionflags	@""
	.align	4
.nv.constant0._ZN2at6native27unrolled_elementwise_kernelIZZNS0_73_GLOBAL__N__c8866d80_35_SparseBinaryOpIntersectionKernel_cu_b2145a98_327142_sparse_binary_op_intersection_kernel_implINS2_18CUDAKernelLauncherENS2_36CUDAValueSelectionIntersectionKernelINS2_9LhsProjOpEEElLl0EEEvRNS_6TensorERKS8_SB_RKSt6vectorIlSaIlEERKSt8optionalIS8_ESK_bbENKUlvE3_clEvEUllE_St5arrayIPcLm2EELi4E23TrivialOffsetCalculatorILi1EjESR_NS0_6memory15LoadWithoutCastENSS_16StoreWithoutCastEEEviT_T0_T2_T3_T4_T5_:
	.zero		1012


//--------------------- .nv.constant0._ZN2at6native29vectorized_elementwise_kernelILi2EZZNS0_73_GLOBAL__N__c8866d80_35_SparseBinaryOpIntersectionKernel_cu_b2145a98_327142_sparse_binary_op_intersection_kernel_implINS2_18CUDAKernelLauncherENS2_36CUDAValueSelectionIntersectionKernelINS2_9LhsProjOpEEElLl0EEEvRNS_6TensorERKS8_SB_RKSt6vectorIlSaIlEERKSt8optionalIS8_ESK_bbENKUlvE3_clEvEUllE_St5arrayIPcLm2EEEEviT0_T1_ --------------------------
	.section	.nv.constant0._ZN2at6native29vectorized_elementwise_kernelILi2EZZNS0_73_GLOBAL__N__c8866d80_35_SparseBinaryOpIntersectionKernel_cu_b2145a98_327142_sparse_binary_op_intersection_kernel_implINS2_18CUDAKernelLauncherENS2_36CUDAValueSelectionIntersectionKernelINS2_9LhsProjOpEEElLl0EEEvRNS_6TensorERKS8_SB_RKSt6vectorIlSaIlEERKSt8optionalIS8_ESK_bbENKUlvE3_clEvEUllE_St5arrayIPcLm2EEEEviT0_T1_,"a",@progbits
	.sectionflags	@""
	.align	4
.nv.constant0._ZN2at6native29vectorized_elementwise_kernelILi2EZZNS0_73_GLOBAL__N__c8866d80_35_SparseBinaryOpIntersectionKernel_cu_b2145a98_327142_sparse_binary_op_intersection_kernel_implINS2_18CUDAKernelLauncherENS2_36CUDAValueSelectionIntersectionKernelINS2_9LhsProjOpEEElLl0EEEvRNS_6TensorERKS8_SB_RKSt6vectorIlSaIlEERKSt8optionalIS8_ESK_bbENKUlvE3_clEvEUllE_St5arrayIPcLm2EEEEviT0_T1_:
	.zero		1008


//--------------------- .nv.constant0._ZN2at6native29vectorized_elementwise_kernelILi4EZZNS0_73_GLOBAL__N__c8866d80_35_SparseBinaryOpIntersectionKernel_cu_b2145a98_327142_sparse_binary_op_intersection_kernel_implINS2_18CUDAKernelLauncherENS2_36CUDAValueSelectionIntersectionKernelINS2_9LhsProjOpEEElLl0EEEvRNS_6TensorERKS8_SB_RKSt6vectorIlSaIlEERKSt8optionalIS8_ESK_bbENKUlvE3_clEvEUllE_St5arrayIPcLm2EEEEviT0_T1_ --------------------------
	.section	.nv.constant0._ZN2at6native29vectorized_elementwise_kernelILi4EZZNS0_73_GLOBAL__N__c8866d80_35_SparseBinaryOpIntersectionKernel_cu_b2145a98_327142_sparse_binary_op_intersection_kernel_implINS2_18CUDAKernelLauncherENS2_36CUDAValueSelectionIntersectionKernelINS2_9LhsProjOpEEElLl0EEEvRNS_6TensorERKS8_SB_RKSt6vectorIlSaIlEERKSt8optionalIS8_ESK_bbENKUlvE3_clEvEUllE_St5arrayIPcLm2EEEEviT0_T1_,"a",@progbits
	.sectionflags	@""
	.align	4
.nv.constant0._ZN2at6native29vectorized_elementwise_kernelILi4EZZNS0_73_GLOBAL__N__c8866d80_35_SparseBinaryOpIntersectionKernel_cu_b2145a98_327142_sparse_binary_op_intersection_kernel_implINS2_18CUDAKernelLauncherENS2_36CUDAValueSelectionIntersectionKernelINS2_9LhsProjOpEEElLl0EEEvRNS_6TensorERKS8_SB_RKSt6vectorIlSaIlEERKSt8optionalIS8_ESK_bbENKUlvE3_clEvEUllE_St5arrayIPcLm2EEEEviT0_T1_:
	.zero		1008


//--------------------- .nv.constant0._ZN2at6native29vectorized_elementwise_kernelILi8EZZNS0_73_GLOBAL__N__c8866d80_35_SparseBinaryOpIntersectionKernel_cu_b2145a98_327142_sparse_binary_op_intersection_kernel_implINS2_18CUDAKernelLauncherENS2_36CUDAValueSelectionIntersectionKernelINS2_9LhsProjOpEEElLl0EEEvRNS_6TensorERKS8_SB_RKSt6vectorIlSaIlEERKSt8optionalIS8_ESK_bbENKUlvE3_clEvEUllE_St5arrayIPcLm2EEEEviT0_T1_ --------------------------
	.section	.nv.constant0._ZN2at6native29vectorized_elementwise_kernelILi8EZZNS0_73_GLOBAL__N__c8866d80_35_SparseBinaryOpIntersectionKernel_cu_b2145a98_327142_sparse_binary_op_intersection_kernel_implINS2_18CUDAKernelLauncherENS2_36CUDAValueSelectionIntersectionKernelINS2_9LhsProjOpEEElLl0EEEvRNS_6TensorERKS8_SB_RKSt6vectorIlSaIlEERKSt8optionalIS8_ESK_bbENKUlvE3_clEvEUllE_St5arrayIPcLm2EEEEviT0_T1_,"a",@progbits
	.sectionflags	@""
	.align	4
.nv.constant0._ZN2at6native29vectorized_elementwise_kernelILi8EZZNS0_73_GLOBAL__N__c8866d80_35_SparseBinaryOpIntersectionKernel_cu_b2145a98_327142_sparse_binary_op_intersection_kernel_implINS2_18CUDAKernelLauncherENS2_36CUDAValueSelectionIntersectionKernelINS2_9LhsProjOpEEElLl0EEEvRNS_6TensorERKS8_SB_RKSt6vectorIlSaIlEERKSt8optionalIS8_ESK_bbENKUlvE3_clEvEUllE_St5arrayIPcLm2EEEEviT0_T1_:
	.zero		1008


//--------------------- .nv.constant0._ZN2at6native18elementwise_kernelILi128ELi4EZNS0_15gpu_kernel_implIZZNS0_73_GLOBAL__N__c8866d80_35_SparseBinaryOpIntersectionKernel_cu_b2145a98_327142_sparse_binary_op_intersection_kernel_implINS3_18CUDAKernelLauncherENS3_36CUDAValueSelectionIntersectionKernelINS3_9LhsProjOpEEElLl0EEEvRNS_6TensorERKS9_SC_RKSt6vectorIlSaIlEERKSt8optionalIS9_ESL_bbENKUlvE1_clEvEUllE_EEvRNS_18TensorIteratorBaseERKT_EUliE_EEviT1_ --------------------------
	.section	.nv.constant0._ZN2at6native18elementwise_kernelILi128ELi4EZNS0_15gpu_kernel_implIZZNS0_73_GLOBAL__N__c8866d80_35_SparseBinaryOpIntersectionKernel_cu_b2145a98_327142_sparse_binary_op_intersection_kernel_implINS3_18CUDAKernelLauncherENS3_36CUDAValueSelectionIntersectionKernelINS3_9LhsProjOpEEElLl0EEEvRNS_6TensorERKS9_SC_RKSt6vectorIlSaIlEERKSt8optionalIS9_ESL_bbENKUlvE1_clEvEUllE_EEvRNS_18TensorIteratorBaseERKT_EUliE_EEviT1_,"a",@progbits
	.sectionflags	@""
	.align	4
.nv.constant0._ZN2at6native18elementwise_kernelILi128ELi4EZNS0_15gpu_kernel_implIZZNS0_73_GLOBAL__N__c8866d80_35_SparseBinaryOpIntersectionKernel_cu_b2145a98_327142_sparse_binary_op_intersection_kernel_implINS3_18CUDAKernelLauncherENS3_36CUDAValueSelectionIntersectionKernelINS3_9LhsProjOpEEElLl0EEEvRNS_6TensorERKS9_SC_RKSt6vectorIlSaIlEERKSt8optionalIS9_ESL_bbENKUlvE1_clEvEUllE_EEvRNS_18TensorIteratorBaseERKT_EUliE_EEviT1_:
	.zero		1488


//--------------------- .nv.constant0._ZN2at6native27unrolled_elementwise_kernelIZZNS0_73_GLOBAL__N__c8866d80_35_SparseBinaryOpIntersectionKernel_cu_b2145a98_327142_sparse_binary_op_intersection_kernel_implINS2_18CUDAKernelLauncherENS2_36CUDAValueSelectionIntersectionKernelINS2_9LhsProjOpEEElLl0EEEvRNS_6TensorERKS8_SB_RKSt6vectorIlSaIlEERKSt8optionalIS8_ESK_bbENKUlvE1_clEvEUllE_St5arrayIPcLm2EELi4E23TrivialOffsetCalculatorILi1EjESR_NS0_6memory12LoadWithCastILi1EEENSS_13StoreWithCastILi1EEEEEviT_T0_T2_T3_T4_T5_ --------------------------
	.section	.nv.constant0._ZN2at6native27unrolled_elementwise_kernelIZZNS0_73_GLOBAL__N__c8866d80_35_SparseBinaryOpIntersectionKernel_cu_b2145a98_327142_sparse_binary_op_intersection_kernel_implINS2_18CUDAKernelLauncherENS2_36CUDAValueSelectionIntersectionKernelINS2_9LhsProjOpEEElLl0EEEvRNS_6TensorERKS8_SB_RKSt6vectorIlSaIlEERKSt8optionalIS8_ESK_bbENKUlvE1_clEvEUllE_St5arrayIPcLm2EELi4E23TrivialOffsetCalculatorILi1EjESR_NS0_6memory12LoadWithCastILi1EEENSS_13StoreWithCastILi1EEEEEviT_T0_T2_T3_T4_T5_,"a",@progbits
	.sectionflags	@""
	.align	4
.nv.constant0._ZN2at6native27unrolled_elementwise_kernelIZZNS0_73_GLOBAL__N__c8866d80_35_SparseBinaryOpIntersectionKernel_cu_b2145a98_327142_sparse_binary_op_intersection_kernel_implINS2_18CUDAKernelLauncherENS2_36CUDAValueSelectionIntersectionKernelINS2_9LhsProjOpEEElLl0EEEvRNS_6TensorERKS8_SB_RKSt6vectorIlSaIlEERKSt8optionalIS8_ESK_bbENKUlvE1_clEvEUllE_St5arrayIPcLm2EELi4E23TrivialOffsetCalculatorILi1EjESR_NS0_6memory12LoadWithCastILi1EEENSS_13StoreWithCastILi1EEEEEviT_T0_T2_T3_T4_T5_:
	.zero		988


//--------------------- .nv.constant0._ZN2at6native18elementwise_kernelILi128ELi2EZNS0_22gpu_kernel_impl_nocastIZZNS0_73_GLOBAL__N__c8866d80_35_SparseBinaryOpIntersectionKernel_cu_b2145a98_327142_sparse_binary_op_intersection_kernel_implINS3_18CUDAKernelLauncherENS3_36CUDAValueSelectionIntersectionKernelINS3_9LhsProjOpEEElLl0EEEvRNS_6TensorERKS9_SC_RKSt6vectorIlSaIlEERKSt8optionalIS9_ESL_bbENKUlvE1_clEvEUllE_EEvRNS_18TensorIteratorBaseERKT_EUliE_EEviT1_ --------------------------
	.section	.nv.constant0._ZN2at6native18elementwise_kernelILi128ELi2EZNS0_22gpu_kernel_impl_nocastIZZNS0_73_GLOBAL__N__c8866d80_35_SparseBinaryOpIntersectionKernel_cu_b2145a98_327142_sparse_binary_op_intersection_kernel_implINS3_18CUDAKernelLauncherENS3_36CUDAValueSelectionIntersectionKernelINS3_9LhsProjOpEEElLl0EEEvRNS_6TensorERKS9_SC_RKSt6vectorIlSaIlEERKSt8optionalIS9_ESL_bbENKUlvE1_clEvEUllE_EEvRNS_18TensorIteratorBaseERKT_EUliE_EEviT1_,"a",@progbits
	.sectionflags	@""
	.align	4
.nv.constant0._ZN2at6native18elementwise_kernelILi128ELi2EZNS0_22gpu_kernel_impl_nocastIZZNS0_73_GLOBAL__N__c8866d80_35_SparseBinaryOpIntersectionKernel_cu_b2145a98_327142_sparse_binary_op_intersection_kernel_implINS3_18CUDAKernelLauncherENS3_36CUDAValueSelectionIntersectionKernelINS3_9LhsProjOpEEElLl0EEEvRNS_6TensorERKS9_SC_RKSt6vectorIlSaIlEERKSt8optionalIS9_ESL_bbENKUlvE1_clEvEUllE_EEvRNS_18TensorIteratorBaseERKT_EUliE_EEviT1_:
	.zero		1480


//--------------------- .nv.constant0._ZN2at6native27unrolled_elementwise_kernelIZZNS0_73_GLOBAL__N__c8866d80_35_SparseBinaryOpIntersectionKernel_cu_b2145a98_327142_sparse_binary_op_intersection_kernel_implINS2_18CUDAKernelLauncherENS2_36CUDAValueSelectionIntersectionKernelINS2_9LhsProjOpEEElLl0EEEvRNS_6TensorERKS8_SB_RKSt6vectorIlSaIlEERKSt8optionalIS8_ESK_bbENKUlvE1_clEvEUllE_St5arrayIPcLm2EELi4E23TrivialOffsetCalculatorILi1EjESR_NS0_6memory15LoadWithoutCastENSS_16StoreWithoutCastEEEviT_T0_T2_T3_T4_T5_ --------------------------
	.section	.nv.constant0._ZN2at6native27unrolled_elementwise_kernelIZZNS0_73_GLOBAL__N__c8866d80_35_SparseBinaryOpIntersectionKernel_cu_b2145a98_327142_sparse_binary_op_intersection_kernel_implINS2_18CUDAKernelLauncherENS2_36CUDAValueSelectionIntersectionKernelINS2_9LhsProjOpEEElLl0EEEvRNS_6TensorERKS8_SB_RKSt6vectorIlSaIlEERKSt8optionalIS8_ESK_bbENKUlvE1_clEvEUllE_St5arrayIPcLm2EELi4E23TrivialOffsetCalculatorILi1EjESR_NS0_6memory15LoadWithoutCastENSS_16StoreWithoutCastEEEviT_T0_T2_T3_T4_T5_,"a",@progbits
	.sectionflags	@""
	.align	4
.nv.constant0._ZN2at6native27unrolled_elementwise_kernelIZZNS0_73_GLOBAL__N__c8866d80_35_SparseBinaryOpIntersectionKernel_cu_b2145a98_327142_sparse_binary_op_intersection_kernel_implINS2_18CUDAKernelLauncherENS2_36CUDAValueSelectionIntersectionKernelINS2_9LhsProjOpEEElLl0EEEvRNS_6TensorERKS8_SB_RKSt6vectorIlSaIlEERKSt8optionalIS8_ESK_bbENKUlvE1_clEvEUllE_St5arrayIPcLm2EELi4E23TrivialOffsetCalculatorILi1EjESR_NS0_6memory15LoadWithoutCastENSS_16StoreWithoutCastEEEviT_T0_T2_T3_T4_T5_:
	.zero		972


//--------------------- .nv.constant0._ZN2at6native29vectorized_elementwise_kernelILi2EZZNS0_73_GLOBAL__N__c8866d80_35_SparseBinaryOpIntersectionKernel_cu_b2145a98_327142_sparse_binary_op_intersection_kernel_implINS2_18CUDAKernelLauncherENS2_36CUDAValueSelectionIntersectionKernelINS2_9LhsProjOpEEElLl0EEEvRNS_6TensorERKS8_SB_RKSt6vectorIlSaIlEERKSt8optionalIS8_ESK_bbENKUlvE1_clEvEUllE_St5arrayIPcLm2EEEEviT0_T1_ --------------------------
	.section	.nv.constant0._ZN2at6native29vectorized_elementwise_kernelILi2EZZNS0_73_GLOBAL__N__c8866d80_35_SparseBinaryOpIntersectionKernel_cu_b2145a98_327142_sparse_binary_op_intersection_kernel_implINS2_18CUDAKernelLauncherENS2_36CUDAValueSelectionIntersectionKernelINS2_9LhsProjOpEEElLl0EEEvRNS_6TensorERKS8_SB_RKSt6vectorIlSaIlEERKSt8optionalIS8_ESK_bbENKUlvE1_clEvEUllE_St5arrayIPcLm2EEEEviT0_T1_,"a",@progbits
	.sectionflags	@""
	.align	4
.nv.constant0._ZN2at6native29vectorized_elementwise_kernelILi2EZZNS0_73_GLOBAL__N__c8866d80_35_SparseBinaryOpIntersectionKernel_cu_b2145a98_327142_sparse_binary_op_intersection_kernel_implINS2_18CUDAKernelLauncherENS2_36CUDAValueSelectionIntersectionKernelINS2_9LhsProjOpEEElLl0EEEvRNS_6TensorERKS8_SB_RKSt6vectorIlSaIlEERKSt8optionalIS8_ESK_bbENKUlvE1_clEvEUllE_St5arrayIPcLm2EEEEviT0_T1_:
	.zero		968


//--------------------- .nv.constant0._ZN2at6native29vectorized_elementwise_kernelILi4EZZNS0_73_GLOBAL__N__c8866d80_35_SparseBinaryOpIntersectionKernel_cu_b2145a98_327142_sparse_binary_op_intersection_kernel_implINS2_18CUDAKernelLauncherENS2_36CUDAValueSelectionIntersectionKernelINS2_9LhsProjOpEEElLl0EEEvRNS_6TensorERKS8_SB_RKSt6vectorIlSaIlEERKSt8optionalIS8_ESK_bbENKUlvE1_clEvEUllE_St5arrayIPcLm2EEEEviT0_T1_ --------------------------
	.section	.nv.constant0._ZN2at6native29vectorized_elementwise_kernelILi4EZZNS0_73_GLOBAL__N__c8866d80_35_SparseBinaryOpIntersectionKernel_cu_b2145a98_327142_sparse_binary_op_intersection_kernel_implINS2_18CUDAKernelLauncherENS2_36CUDAValueSelectionIntersectionKernelINS2_9LhsProjOpEEElLl0EEEvRNS_6TensorERKS8_SB_RKSt6vectorIlSaIlEERKSt8optionalIS8_ESK_bbENKUlvE1_clEvEUllE_St5arrayIPcLm2EEEEviT0_T1_,"a",@progbits
	.sectionflags	@""
	.align	4
.nv.constant0._ZN2at6native29vectorized_elementwise_kernelILi4EZZNS0_73_GLOBAL__N__c8866d80_35_SparseBinaryOpIntersectionKernel_cu_b2145a98_327142_sparse_binary_op_intersection_kernel_implINS2_18CUDAKernelLauncherENS2_36CUDAValueSelectionIntersectionKernelINS2_9LhsProjOpEEElLl0EEEvRNS_6TensorERKS8_SB_RKSt6vectorIlSaIlEERKSt8optionalIS8_ESK_bbENKUlvE1_clEvEUllE_St5arrayIPcLm2EEEEviT0_T1_:
	.zero		968


//--------------------- .nv.constant0._ZN2at6native29vectorized_elementwise_kernelILi8EZZNS0_73_GLOBAL__N__c8866d80_35_SparseBinaryOpIntersectionKernel_cu_b2145a98_327142_sparse_binary_op_intersection_kernel_implINS2_18CUDAKernelLauncherENS2_36CUDAValueSelectionIntersectionKernelINS2_9LhsProjOpEEElLl0EEEvRNS_6TensorERKS8_SB_RKSt6vectorIlSaIlEERKSt8optionalIS8_ESK_bbENKUlvE1_clEvEUllE_St5arrayIPcLm2EEEEviT0_T1_ --------------------------
	.section	.nv.constant0._ZN2at6native29vectorized_elementwise_kernelILi8EZZNS0_73_GLOBAL__N__c8866d80_35_SparseBinaryOpIntersectionKernel_cu_b2145a98_327142_sparse_binary_op_intersection_kernel_implINS2_18CUDAKernelLauncherENS2_36CUDAValueSelectionIntersectionKernelINS2_9LhsProjOpEEElLl0EEEvRNS_6TensorERKS8_SB_RKSt6vectorIlSaIlEERKSt8optionalIS8_ESK_bbENKUlvE1_clEvEUllE_St5arrayIPcLm2EEEEviT0_T1_,"a",@progbits
	.sectionflags	@""
	.align	4
.nv.constant0._ZN2at6native29vectorized_elementwise_kernelILi8EZZNS0_73_GLOBAL__N__c8866d80_35_SparseBinaryOpIntersectionKernel_cu_b2145a98_327142_sparse_binary_op_intersection_kernel_implINS2_18CUDAKernelLauncherENS2_36CUDAValueSelectionIntersectionKernelINS2_9LhsProjOpEEElLl0EEEvRNS_6TensorERKS8_SB_RKSt6vectorIlSaIlEERKSt8optionalIS8_ESK_bbENKUlvE1_clEvEUllE_St5arrayIPcLm2EEEEviT0_T1_:
	.zero		968


//--------------------- .nv.constant0._ZN2at6native18elementwise_kernelILi128ELi4EZNS0_15gpu_kernel_implIZZNS0_73_GLOBAL__N__c8866d80_35_SparseBinaryOpIntersectionKernel_cu_b2145a98_327142_sparse_binary_op_intersection_kernel_implINS3_18CUDAKernelLauncherENS3_36CUDAValueSelectionIntersectionKernelINS3_9LhsProjOpEEElLl8EEEvRNS_6TensorERKS9_SC_RKSt6vectorIlSaIlEERKSt8optionalIS9_ESL_bbENKUlvE3_clEvEUllE_EEvRNS_18TensorIteratorBaseERKT_EUliE_EEviT1_ --------------------------
	.section	.nv.constant0._ZN2at6native18elementwise_kernelILi128ELi4EZNS0_15gpu_kernel_implIZZNS0_73_GLOBAL__N__c8866d80_35_SparseBinaryOpIntersectionKernel_cu_b2145a98_327142_sparse_binary_op_intersection_kernel_implINS3_18CUDAKernelLauncherENS3_36CUDAValueSelectionIntersectionKernelINS3_9LhsProjOpEEElLl8EEEvRNS_6TensorERKS9_SC_RKSt6vectorIlSaIlEERKSt8optionalIS9_ESL_bbENKUlvE3_clEvEUllE_EEvRNS_18TensorIteratorBaseERKT_EUliE_EEviT1_,"a",@progbits
	.sectionflags	@""
	.align	4
.nv.constant0._ZN2at6native18elementwise_kernelILi128ELi4EZNS0_15gpu_kernel_implIZZNS0_73_GLOBAL__N__c8866d80_35_SparseBinaryOpIntersectionKernel_cu_b2145a98_327142_sparse_binary_op_intersection_kernel_implINS3_18CUDAKernelLauncherENS3_36CUDAValueSelectionIntersectionKernelINS3_9LhsProjOpEEElLl8EEEvRNS_6TensorERKS9_SC_RKSt6vectorIlSaIlEERKSt8optionalIS9_ESL_bbENKUlvE3_clEvEUllE_EEvRNS_18TensorIteratorBaseERKT_EUliE_EEviT1_:
	.zero		1584


//--------------------- .nv.constant0._ZN2at6native27unrolled_elementwise_kernelIZZNS0_73_GLOBAL__N__c8866d80_35_SparseBinaryOpIntersectionKernel_cu_b2145a98_327142_sparse_binary_op_intersection_kernel_implINS2_18CUDAKernelLauncherENS2_36CUDAValueSelectionIntersectionKernelINS2_9LhsProjOpEEElLl8EEEvRNS_6TensorERKS8_SB_RKSt6vectorIlSaIlEERKSt8optionalIS8_ESK_bbENKUlvE3_clEvEUllE_St5arrayIPcLm2EELi4E23TrivialOffsetCalculatorILi1EjESR_NS0_6memory12LoadWithCastILi1EEENSS_13StoreWithCastILi1EEEEEviT_T0_T2_T3_T4_T5_ --------------------------
	.section	.nv.constant0._ZN2at6native27unrolled_elementwise_kernelIZZNS0_73_GLOBAL__N__c8866d80_35_SparseBinaryOpIntersectionKernel_cu_b2145a98_327142_sparse_binary_op_intersection_kernel_implINS2_18CUDAKernelLauncherENS2_36CUDAValueSelectionIntersectionKernelINS2_9LhsProjOpEEElLl8EEEvRNS_6TensorERKS8_SB_RKSt6vectorIlSaIlEERKSt8optionalIS8_ESK_bbENKUlvE3_clEvEUllE_St5arrayIPcLm2EELi4E23TrivialOffsetCalculatorILi1EjESR_NS0_6memory12LoadWithCastILi1EEENSS_13StoreWithCastILi1EEEEEviT_T0_T2_T3_T4_T5_,"a",@progbits
	.sectionflags	@""
	.align	4
.nv.constant0._ZN2at6native27unrolled_elementwise_kernelIZZNS0_73_GLOBAL__N__c8866d80_35_SparseBinaryOpIntersectionKernel_cu_b2145a98_327142_sparse_binary_op_intersection_kernel_implINS2_18CUDAKernelLauncherENS2_36CUDAValueSelectionIntersectionKernelINS2_9LhsProjOpEEElLl8EEEvRNS_6TensorERKS8_SB_RKSt6vectorIlSaIlEERKSt8optionalIS8_ESK_bbENKUlvE3_clEvEUllE_St5arrayIPcLm2EELi4E23TrivialOffsetCalculatorILi1EjESR_NS0_6memory12LoadWithCastILi1EEENSS_13StoreWithCastILi1EEEEEviT_T0_T2_T3_T4_T5_:
	.zero		1084


//--------------------- .nv.constant0._ZN2at6native18elementwise_kernelILi128ELi2EZNS0_22gpu_kernel_impl_nocastIZZNS0_73_GLOBAL__N__c8866d80_35_SparseBinaryOpIntersectionKernel_cu_b2145a98_327142_sparse_binary_op_intersection_kernel_implINS3_18CUDAKernelLauncherENS3_36CUDAValueSelectionIntersectionKernelINS3_9LhsProjOpEEElLl8EEEvRNS_6TensorERKS9_SC_RKSt6vectorIlSaIlEERKSt8optionalIS9_ESL_bbENKUlvE3_clEvEUllE_EEvRNS_18TensorIteratorBaseERKT_EUliE_EEviT1_ --------------------------
	.section	.nv.constant0._ZN2at6native18elementwise_kernelILi128ELi2EZNS0_22gpu_kernel_impl_nocastIZZNS0_73_GLOBAL__N__c8866d80_35_SparseBinaryOpIntersectionKernel_cu_b2145a98_327142_sparse_binary_op_intersection_kernel_implINS3_18CUDAKernelLauncherENS3_36CUDAValueSelectionIntersectionKernelINS3_9LhsProjOpEEElLl8EEEvRNS_6TensorERKS9_SC_RKSt6vectorIlSaIlEERKSt8optionalIS9_ESL_bbENKUlvE3_clEvEUllE_EEvRNS_18TensorIteratorBaseERKT_EUliE_EEviT1_,"a",@progbits
	.sectionflags	@""
	.align	4
.nv.constant0._ZN2at6native18elementwise_kernelILi128ELi2EZNS0_22gpu_kernel_impl_nocastIZZNS0_73_GLOBAL__N__c8866d80_35_SparseBinaryOpIntersectionKernel_cu_b2145a98_327142_sparse_binary_op_intersection_kernel_implINS3_18CUDAKernelLauncherENS3_36CUDAValueSelectionIntersectionKernelINS3_9LhsProjOpEEElLl8EEEvRNS_6TensorERKS9_SC_RKSt6vectorIlSaIlEERKSt8optionalIS9_ESL_bbENKUlvE3_clEvEUllE_EEvRNS_18TensorIteratorBaseERKT_EUliE_EEviT1_:
	.zero		1576


//--------------------- .nv.constant0._ZN2at6native27unrolled_elementwise_kernelIZZNS0_73_GLOBAL__N__c8866d80_35_SparseBinaryOpIntersectionKernel_cu_b2145a98_327142_sparse_binary_op_intersection_kernel_implINS2_18CUDAKernelLauncherENS2_36CUDAValueSelectionIntersectionKernelINS2_9LhsProjOpEEElLl8EEEvRNS_6TensorERKS8_SB_RKSt6vectorIlSaIlEERKSt8optionalIS8_ESK_bbENKUlvE3_clEvEUllE_St5arrayIPcLm2EELi4E23TrivialOffsetCalculatorILi1EjESR_NS0_6memory15LoadWithoutCastENSS_16StoreWithoutCastEEEviT_T0_T2_T3_T4_T5_ --------------------------
	.section	.nv.constant0._ZN2at6native27unrolled_elementwise_kernelIZZNS0_73_GLOBAL__N__c8866d80_35_SparseBinaryOpIntersectionKernel_cu_b2145a98_327142_sparse_binary_op_intersection_kernel_implINS2_18CUDAKernelLauncherENS2_36CUDAValueSelectionIntersectionKernelINS2_9LhsProjOpEEElLl8EEEvRNS_6TensorERKS8_SB_RKSt6vectorIlSaIlEERKSt8optionalIS8_ESK_bbENKUlvE3_clEvEUllE_St5arrayIPcLm2EELi4E23TrivialOffsetCalculatorILi1EjESR_NS0_6memory15LoadWithoutCastENSS_16StoreWithoutCastEEEviT_T0_T2_T3_T4_T5_,"a",@progbits
	.sectionflags	@""
	.align	4
.nv.constant0._ZN2at6native27unrolled_elementwise_kernelIZZNS0_73_GLOBAL__N__c8866d80_35_SparseBinaryOpIntersectionKernel_cu_b2145a98_327142_sparse_binary_op_intersection_kernel_implINS2_18CUDAKernelLauncherENS2_36CUDAValueSelectionIntersectionKernelINS2_9LhsProjOpEEElLl8EEEvRNS_6TensorERKS8_SB_RKSt6vectorIlSaIlEERKSt8optionalIS8_ESK_bbENKUlvE3_clEvEUllE_St5arrayIPcLm2EELi4E23TrivialOffsetCalculatorILi1EjESR_NS0_6memory15LoadWithoutCastENSS_16StoreWithoutCastEEEviT_T0_T2_T3_T4_T5_:
	.zero		1068


//--------------------- .nv.constant0._ZN2at6native29vectorized_elementwise_kernelILi2EZZNS0_73_GLOBAL__N__c8866d80_35_SparseBinaryOpIntersectionKernel_cu_b2145a98_327142_sparse_binary_op_intersection_kernel_implINS2_18CUDAKernelLauncherENS2_36CUDAValueSelectionIntersectionKernelINS2_9LhsProjOpEEElLl8EEEvRNS_6TensorERKS8_SB_RKSt6vectorIlSaIlEERKSt8optionalIS8_ESK_bbENKUlvE3_clEvEUllE_St5arrayIPcLm2EEEEviT0_T1_ --------------------------
	.section	.nv.constant0._ZN2at6native29vectorized_elementwise_kernelILi2EZZNS0_73_GLOBAL__N__c8866d80_35_SparseBinaryOpIntersectionKernel_cu_b2145a98_327142_sparse_binary_op_intersection_kernel_implINS2_18CUDAKernelLauncherENS2_36CUDAValueSelectionIntersectionKernelINS2_9LhsProjOpEEElLl8EEEvRNS_6TensorERKS8_SB_RKSt6vectorIlSaIlEERKSt8optionalIS8_ESK_bbENKUlvE3_clEvEUllE_St5arrayIPcLm2EEEEviT0_T1_,"a",@progbits
	.sectionflags	@""
	.align	4
.nv.constant0._ZN2at6native29vectorized_elementwise_kernelILi2EZZNS0_73_GLOBAL__N__c8866d80_35_SparseBinaryOpIntersectionKernel_cu_b2145a98_327142_sparse_binary_op_intersection_kernel_implINS2_18CUDAKernelLauncherENS2_36CUDAValueSelectionIntersectionKernelINS2_9LhsProjOpEEElLl8EEEvRNS_6TensorERKS8_SB_RKSt6vectorIlSaIlEERKSt8optionalIS8_ESK_bbENKUlvE3_clEvEUllE_St5arrayIPcLm2EEEEviT0_T1_:
	.zero		1064


//--------------------- .nv.constant0._ZN2at6native29vectorized_elementwise_kernelILi4EZZNS0_73_GLOBAL__N__c8866d80_35_SparseBinaryOpIntersectionKernel_cu_b2145a98_327142_sparse_binary_op_intersection_kernel_implINS2_18CUDAKernelLauncherENS2_36CUDAValueSelectionIntersectionKernelINS2_9LhsProjOpEEElLl8EEEvRNS_6TensorERKS8_SB_RKSt6vectorIlSaIlEERKSt8optionalIS8_ESK_bbENKUlvE3_clEvEUllE_St5arrayIPcLm2EEEEviT0_T1_ --------------------------
	.section	.nv.constant0._ZN2at6native29vectorized_elementwise_kernelILi4EZZNS0_73_GLOBAL__N__c8866d80_35_SparseBinaryOpIntersectionKernel_cu_b2145a98_327142_sparse_binary_op_intersection_kernel_implINS2_18CUDAKernelLauncherENS2_36CUDAValueSelectionIntersectionKernelINS2_9LhsProjOpEEElLl8EEEvRNS_6TensorERKS8_SB_RKSt6vectorIlSaIlEERKSt8optionalIS8_ESK_bbENKUlvE3_clEvEUllE_St5arrayIPcLm2EEEEviT0_T1_,"a",@progbits
	.sectionflags	@""
	.align	4
.nv.constant0._ZN2at6native29vectorized_elementwise_kernelILi4EZZNS0_73_GLOBAL__N__c8866d80_35_SparseBinaryOpIntersectionKernel_cu_b2145a98_327142_sparse_binary_op_intersection_kernel_implINS2_18CUDAKernelLauncherENS2_36CUDAValueSelectionIntersectionKernelINS2_9LhsProjOpEEElLl8EEEvRNS_6TensorERKS8_SB_RKSt6vectorIlSaIlEERKSt8optionalIS8_ESK_bbENKUlvE3_clEvEUllE_St5arrayIPcLm2EEEEviT0_T1_:
	.zero		1064


//--------------------- .nv.constant0._ZN2at6native29vectorized_elementwise_kernelILi8EZZNS0_73_GLOBAL__N__c8866d80_35_SparseBinaryOpIntersectionKernel_cu_b2145a98_327142_sparse_binary_op_intersection_kernel_implINS2_18CUDAKernelLauncherENS2_36CUDAValueSelectionIntersectionKernelINS2_9LhsProjOpEEElLl8EEEvRNS_6TensorERKS8_SB_RKSt6vectorIlSaIlEERKSt8optionalIS8_ESK_bbENKUlvE3_clEvEUllE_St5arrayIPcLm2EEEEviT0_T1_ --------------------------
	.section	.nv.constant0._ZN2at6native29vectorized_elementwise_kernelILi8EZZNS0_73_GLOBAL__N__c8866d80_35_SparseBinaryOpIntersectionKernel_cu_b2145a98_327142_sparse_binary_op_intersection_kernel_implINS2_18CUDAKernelLauncherENS2_36CUDAValueSelectionIntersectionKernelINS2_9LhsProjOpEEElLl8EEEvRNS_6TensorERKS8_SB_RKSt6vectorIlSaIlEERKSt8optionalIS8_ESK_bbENKUlvE3_clEvEUllE_St5arrayIPcLm2EEEEviT0_T1_,"a",@progbits
	.sectionflags	@""
	.align	4
.nv.constant0._ZN2at6native29vectorized_elementwise_kernelILi8EZZNS0_73_GLOBAL__N__c8866d80_35_SparseBinaryOpIntersectionKernel_cu_b2145a98_327142_sparse_binary_op_intersection_kernel_implINS2_18CUDAKernelLauncherENS2_36CUDAValueSelectionIntersectionKernelINS2_9LhsProjOpEEElLl8EEEvRNS_6TensorERKS8_SB_RKSt6vectorIlSaIlEERKSt8optionalIS8_ESK_bbENKUlvE3_clEvEUllE_St5arrayIPcLm2EEEEviT0_T1_:
	.zero		1064


//--------------------- .nv.constant0._ZN2at6native18elementwise_kernelILi128ELi4EZNS0_15gpu_kernel_implIZZNS0_73_GLOBAL__N__c8866d80_35_SparseBinaryOpIntersectionKernel_cu_b2145a98_327142_sparse_binary_op_intersection_kernel_implINS3_18CUDAKernelLauncherENS3_36CUDAValueSelectionIntersectionKernelINS3_9LhsProjOpEEElLl8EEEvRNS_6TensorERKS9_SC_RKSt6vectorIlSaIlEERKSt8optionalIS9_ESL_bbENKUlvE1_clEvEUllE_EEvRNS_18TensorIteratorBaseERKT_EUliE_EEviT1_ --------------------------
	.section	.nv.constant0._ZN2at6native18elementwise_kernelILi128ELi4EZNS0_15gpu_kernel_implIZZNS0_73_GLOBAL__N__c8866d80_35_SparseBinaryOpIntersectionKernel_cu_b2145a98_327142_sparse_binary_op_intersection_kernel_implINS3_18CUDAKernelLauncherENS3_36CUDAValueSelectionIntersectionKernelINS3_9LhsProjOpEEElLl8EEEvRNS_6TensorERKS9_SC_RKSt6vectorIlSaIlEERKSt8optionalIS9_ESL_bbENKUlvE1_clEvEUllE_EEvRNS_18TensorIteratorBaseERKT_EUliE_EEviT1_,"a",@progbits
	.sectionflags	@""
	.align	4
.nv.constant0._ZN2at6native18elementwise_kernelILi128ELi4EZNS0_15gpu_kernel_implIZZNS0_73_GLOBAL__N__c8866d80_35_SparseBinaryOpIntersectionKernel_cu_b2145a98_327142_sparse_binary_op_intersection_kernel_implINS3_18CUDAKernelLauncherENS3_36CUDAValueSelectionIntersectionKernelINS3_9LhsProjOpEEElLl8EEEvRNS_6TensorERKS9_SC_RKSt6vectorIlSaIlEERKSt8optionalIS9_ESL_bbENKUlvE1_clEvEUllE_EEvRNS_18TensorIteratorBaseERKT_EUliE_EEviT1_:
	.zero		1544


//--------------------- .nv.constant0._ZN2at6native27unrolled_elementwise_kernelIZZNS0_73_GLOBAL__N__c8866d80_35_SparseBinaryOpIntersectionKernel_cu_b2145a98_327142_sparse_binary_op_intersection_kernel_implINS2_18CUDAKernelLauncherENS2_36CUDAValueSelectionIntersectionKernelINS2_9LhsProjOpEEElLl8EEEvRNS_6TensorERKS8_SB_RKSt6vectorIlSaIlEERKSt8optionalIS8_ESK_bbENKUlvE1_clEvEUllE_St5arrayIPcLm2EELi4E23TrivialOffsetCalculatorILi1EjESR_NS0_6memory12LoadWithCastILi1EEENSS_13StoreWithCastILi1EEEEEviT_T0_T2_T3_T4_T5_ --------------------------
	.section	.nv.constant0._ZN2at6native27unrolled_elementwise_kernelIZZNS0_73_GLOBAL__N__c8866d80_35_SparseBinaryOpIntersectionKernel_cu_b2145a98_327142_sparse_binary_op_intersection_kernel_implINS2_18CUDAKernelLauncherENS2_36CUDAValueSelectionIntersectionKernelINS2_9LhsProjOpEEElLl8EEEvRNS_6TensorERKS8_SB_RKSt6vectorIlSaIlEERKSt8optionalIS8_ESK_bbENKUlvE1_clEvEUllE_St5arrayIPcLm2EELi4E23TrivialOffsetCalculatorILi1EjESR_NS0_6memory12LoadWithCastILi1EEENSS_13StoreWithCastILi1EEEEEviT_T0_T2_T3_T4_T5_,"a",@progbits
	.sectionflags	@""
	.align	4
.nv.constant0._ZN2at6native27unrolled_elementwise_kernelIZZNS0_73_GLOBAL__N__c8866d80_35_SparseBinaryOpIntersectionKernel_cu_b2145a98_327142_sparse_binary_op_intersection_kernel_implINS2_18CUDAKernelLauncherENS2_36CUDAValueSelectionIntersectionKernelINS2_9LhsProjOpEEElLl8EEEvRNS_6TensorERKS8_SB_RKSt6vectorIlSaIlEERKSt8optionalIS8_ESK_bbENKUlvE1_clEvEUllE_St5arrayIPcLm2EELi4E23TrivialOffsetCalculatorILi1EjESR_NS0_6memory12LoadWithCastILi1EEENSS_13StoreWithCastILi1EEEEEviT_T0_T2_T3_T4_T5_:
	.zero		1044


//--------------------- .nv.constant0._ZN2at6native18elementwise_kernelILi128ELi2EZNS0_22gpu_kernel_impl_nocastIZZNS0_73_GLOBAL__N__c8866d80_35_SparseBinaryOpIntersectionKernel_cu_b2145a98_327142_sparse_binary_op_intersection_kernel_implINS3_18CUDAKernelLauncherENS3_36CUDAValueSelectionIntersectionKernelINS3_9LhsProjOpEEElLl8EEEvRNS_6TensorERKS9_SC_RKSt6vectorIlSaIlEERKSt8optionalIS9_ESL_bbENKUlvE1_clEvEUllE_EEvRNS_18TensorIteratorBaseERKT_EUliE_EEviT1_ --------------------------
	.section	.nv.constant0._ZN2at6native18elementwise_kernelILi128ELi2EZNS0_22gpu_kernel_impl_nocastIZZNS0_73_GLOBAL__N__c8866d80_35_SparseBinaryOpIntersectionKernel_cu_b2145a98_327142_sparse_binary_op_intersection_kernel_implINS3_18CUDAKernelLauncherENS3_36CUDAValueSelectionIntersectionKernelINS3_9LhsProjOpEEElLl8EEEvRNS_6TensorERKS9_SC_RKSt6vectorIlSaIlEERKSt8optionalIS9_ESL_bbENKUlvE1_clEvEUllE_EEvRNS_18TensorIteratorBaseERKT_EUliE_EEviT1_,"a",@progbits
	.sectionflags	@""
	.align	4
.nv.constant0._ZN2at6native18elementwise_kernelILi128ELi2EZNS0_22gpu_kernel_impl_nocastIZZNS0_73_GLOBAL__N__c8866d80_35_SparseBinaryOpIntersectionKernel_cu_b2145a98_327142_sparse_binary_op_intersection_kernel_implINS3_18CUDAKernelLauncherENS3_36CUDAValueSelectionIntersectionKernelINS3_9LhsProjOpEEElLl8EEEvRNS_6TensorERKS9_SC_RKSt6vectorIlSaIlEERKSt8optionalIS9_ESL_bbENKUlvE1_clEvEUllE_EEvRNS_18TensorIteratorBaseERKT_EUliE_EEviT1_:
	.zero		1536


//--------------------- .nv.constant0._ZN2at6native27unrolled_elementwise_kernelIZZNS0_73_GLOBAL__N__c8866d80_35_SparseBinaryOpIntersectionKernel_cu_b2145a98_327142_sparse_binary_op_intersection_kernel_implINS2_18CUDAKernelLauncherENS2_36CUDAValueSelectionIntersectionKernelINS2_9LhsProjOpEEElLl8EEEvRNS_6TensorERKS8_SB_RKSt6vectorIlSaIlEERKSt8optionalIS8_ESK_bbENKUlvE1_clEvEUllE_St5arrayIPcLm2EELi4E23TrivialOffsetCalculatorILi1EjESR_NS0_6memory15LoadWithoutCastENSS_16StoreWithoutCastEEEviT_T0_T2_T3_T4_T5_ --------------------------
	.section	.nv.constant0._ZN2at6native27unrolled_elementwise_kernelIZZNS0_73_GLOBAL__N__c8866d80_35_SparseBinaryOpIntersectionKernel_cu_b2145a98_327142_sparse_binary_op_intersection_kernel_implINS2_18CUDAKernelLauncherENS2_36CUDAValueSelectionIntersectionKernelINS2_9LhsProjOpEEElLl8EEEvRNS_6TensorERKS8_SB_RKSt6vectorIlSaIlEERKSt8optionalIS8_ESK_bbENKUlvE1_clEvEUllE_St5arrayIPcLm2EELi4E23TrivialOffsetCalculatorILi1EjESR_NS0_6memory15LoadWithoutCastENSS_16StoreWithoutCastEEEviT_T0_T2_T3_T4_T5_,"a",@progbits
	.sectionflags	@""
	.align	4
.nv.constant0._ZN2at6native27unrolled_elementwise_kernelIZZNS0_73_GLOBAL__N__c8866d80_35_SparseBinaryOpIntersectionKernel_cu_b2145a98_327142_sparse_binary_op_intersection_kernel_implINS2_18CUDAKernelLauncherENS2_36CUDAValueSelectionIntersectionKernelINS2_9LhsProjOpEEElLl8EEEvRNS_6TensorERKS8_SB_RKSt6vectorIlSaIlEERKSt8optionalIS8_ESK_bbENKUlvE1_clEvEUllE_St5arrayIPcLm2EELi4E23TrivialOffsetCalculatorILi1EjESR_NS0_6memory15LoadWithoutCastENSS_16StoreWithoutCastEEEviT_T0_T2_T3_T4_T5_:
	.zero		1028


//--------------------- .nv.constant0._ZN2at6native29vectorized_elementwise_kernelILi2EZZNS0_73_GLOBAL__N__c8866d80_35_SparseBinaryOpIntersectionKernel_cu_b2145a98_327142_sparse_binary_op_intersection_kernel_implINS2_18CUDAKernelLauncherENS2_36CUDAValueSelectionIntersectionKernelINS2_9LhsProjOpEEElLl8EEEvRNS_6TensorERKS8_SB_RKSt6vectorIlSaIlEERKSt8optionalIS8_ESK_bbENKUlvE1_clEvEUllE_St5arrayIPcLm2EEEEviT0_T1_ --------------------------
	.section	.nv.constant0._ZN2at6native29vectorized_elementwise_kernelILi2EZZNS0_73_GLOBAL__N__c8866d80_35_SparseBinaryOpIntersectionKernel_cu_b2145a98_327142_sparse_binary_op_intersection_kernel_implINS2_18CUDAKernelLauncherENS2_36CUDAValueSelectionIntersectionKernelINS2_9LhsProjOpEEElLl8EEEvRNS_6TensorERKS8_SB_RKSt6vectorIlSaIlEERKSt8optionalIS8_ESK_bbENKUlvE1_clEvEUllE_St5arrayIPcLm2EEEEviT0_T1_,"a",@progbits
	.sectionflags	@""
	.align	4
.nv.constant0._ZN2at6native29vectorized_elementwise_kernelILi2EZZNS0_73_GLOBAL__N__c8866d80_35_SparseBinaryOpIntersectionKernel_cu_b2145a98_327142_sparse_binary_op_intersection_kernel_implINS2_18CUDAKernelLauncherENS2_36CUDAValueSelectionIntersectionKernelINS2_9LhsProjOpEEElLl8EEEvRNS_6TensorERKS8_SB_RKSt6vectorIlSaIlEERKSt8optionalIS8_ESK_bbENKUlvE1_clEvEUllE_St5arrayIPcLm2EEEEviT0_T1_:
	.zero		1024


//--------------------- .nv.constant0._ZN2at6native29vectorized_elementwise_kernelILi4EZZNS0_73_GLOBAL__N__c8866d80_35_SparseBinaryOpIntersectionKernel_cu_b2145a98_327142_sparse_binary_op_intersection_kernel_implINS2_18CUDAKernelLauncherENS2_36CUDAValueSelectionIntersectionKernelINS2_9LhsProjOpEEElLl8EEEvRNS_6TensorERKS8_SB_RKSt6vectorIlSaIlEERKSt8optionalIS8_ESK_bbENKUlvE1_clEvEUllE_St5arrayIPcLm2EEEEviT0_T1_ --------------------------
	.section	.nv.constant0._ZN2at6native29vectorized_elementwise_kernelILi4EZZNS0_73_GLOBAL__N__c8866d80_35_SparseBinaryOpIntersectionKernel_cu_b2145a98_327142_sparse_binary_op_intersection_kernel_implINS2_18CUDAKernelLauncherENS2_36CUDAValueSelectionIntersectionKernelINS2_9LhsProjOpEEElLl8EEEvRNS_6TensorERKS8_SB_RKSt6vectorIlSaIlEERKSt8optionalIS8_ESK_bbENKUlvE1_clEvEUllE_St5arrayIPcLm2EEEEviT0_T1_,"a",@progbits
	.sectionflags	@""
	.align	4
.nv.constant0._ZN2at6native29vectorized_elementwise_kernelILi4EZZNS0_73_GLOBAL__N__c8866d80_35_SparseBinaryOpIntersectionKernel_cu_b2145a98_327142_sparse_binary_op_intersection_kernel_implINS2_18CUDAKernelLauncherENS2_36CUDAValueSelectionIntersectionKernelINS2_9LhsProjOpEEElLl8EEEvRNS_6TensorERKS8_SB_RKSt6vectorIlSaIlEERKSt8optionalIS8_ESK_bbENKUlvE1_clEvEUllE_St5arrayIPcLm2EEEEviT0_T1_:
	.zero		1024


//--------------------- .nv.constant0._ZN2at6native29vectorized_elementwise_kernelILi8EZZNS0_73_GLOBAL__N__c8866d80_35_SparseBinaryOpIntersectionKernel_cu_b2145a98_327142_sparse_binary_op_intersection_kernel_implINS2_18CUDAKernelLauncherENS2_36CUDAValueSelectionIntersectionKernelINS2_9LhsProjOpEEElLl8EEEvRNS_6TensorERKS8_SB_RKSt6vectorIlSaIlEERKSt8optionalIS8_ESK_bbENKUlvE1_clEvEUllE_St5arrayIPcLm2EEEEviT0_T1_ --------------------------
	.section	.nv.constant0._ZN2at6native29vectorized_elementwise_kernelILi8EZZNS0_73_GLOBAL__N__c8866d80_35_SparseBinaryOpIntersectionKernel_cu_b2145a98_327142_sparse_binary_op_intersection_kernel_implINS2_18CUDAKernelLauncherENS2_36CUDAValueSelectionIntersectionKernelINS2_9LhsProjOpEEElLl8EEEvRNS_6TensorERKS8_SB_RKSt6vectorIlSaIlEERKSt8optionalIS8_ESK_bbENKUlvE1_clEvEUllE_St5arrayIPcLm2EEEEviT0_T1_,"a",@progbits
	.sectionflags	@""
	.align	4
.nv.constant0._ZN2at6native29vectorized_elementwise_kernelILi8EZZNS0_73_GLOBAL__N__c8866d80_35_SparseBinaryOpIntersectionKernel_cu_b2145a98_327142_sparse_binary_op_intersection_kernel_implINS2_18CUDAKernelLauncherENS2_36CUDAValueSelectionIntersectionKernelINS2_9LhsProjOpEEElLl8EEEvRNS_6TensorERKS8_SB_RKSt6vectorIlSaIlEERKSt8optionalIS8_ESK_bbENKUlvE1_clEvEUllE_St5arrayIPcLm2EEEEviT0_T1_:
	.zero		1024


//--------------------- .nv.constant0._ZN2at6native18elementwise_kernelILi128ELi4EZNS0_15gpu_kernel_implIZZNS0_73_GLOBAL__N__c8866d80_35_SparseBinaryOpIntersectionKernel_cu_b2145a98_327142_sparse_binary_op_intersection_kernel_implINS3_18CUDAKernelLauncherENS3_36CUDAValueSelectionIntersectionKernelINS3_9RhsProjOpEEElLl0EEEvRNS_6TensorERKS9_SC_RKSt6vectorIlSaIlEERKSt8optionalIS9_ESL_bbENKUlvE3_clEvEUllE_EEvRNS_18TensorIteratorBaseERKT_EUliE_EEviT1_ --------------------------
	.section	.nv.constant0._ZN2at6native18elementwise_kernelILi128ELi4EZNS0_15gpu_kernel_implIZZNS0_73_GLOBAL__N__c8866d80_35_SparseBinaryOpIntersectionKernel_cu_b2145a98_327142_sparse_binary_op_intersection_kernel_implINS3_18CUDAKernelLauncherENS3_36CUDAValueSelectionIntersectionKernelINS3_9RhsProjOpEEElLl0EEEvRNS_6TensorERKS9_SC_RKSt6vectorIlSaIlEERKSt8optionalIS9_ESL_bbENKUlvE3_clEvEUllE_EEvRNS_18TensorIteratorBaseERKT_EUliE_EEviT1_,"a",@progbits
	.sectionflags	@""
	.align	4
.nv.constant0._ZN2at6native18elementwise_kernelILi128ELi4EZNS0_15gpu_kernel_implIZZNS0_73_GLOBAL__N__c8866d80_35_SparseBinaryOpIntersectionKernel_cu_b2145a98_327142_sparse_binary_op_intersection_kernel_implINS3_18CUDAKernelLauncherENS3_36CUDAValueSelectionIntersectionKernelINS3_9RhsProjOpEEElLl0EEEvRNS_6TensorERKS9_SC_RKSt6vectorIlSaIlEERKSt8optionalIS9_ESL_bbENKUlvE3_clEvEUllE_EEvRNS_18TensorIteratorBaseERKT_EUliE_EEviT1_:
	.zero		1528


//--------------------- .nv.constant0._ZN2at6native27unrolled_elementwise_kernelIZZNS0_73_GLOBAL__N__c8866d80_35_SparseBinaryOpIntersectionKernel_cu_b2145a98_327142_sparse_binary_op_intersection_kernel_implINS2_18CUDAKernelLauncherENS2_36CUDAValueSelectionIntersectionKernelINS2_9RhsProjOpEEElLl0EEEvRNS_6TensorERKS8_SB_RKSt6vectorIlSaIlEERKSt8optionalIS8_ESK_bbENKUlvE3_clEvEUllE_St5arrayIPcLm2EELi4E23TrivialOffsetCalculatorILi1EjESR_NS0_6memory12LoadWithCastILi1EEENSS_13StoreWithCastILi1EEEEEviT_T0_T2_T3_T4_T5_ --------------------------
	.section	.nv.constant0._ZN2at6native27unrolled_elementwise_kernelIZZNS0_73_GLOBAL__N__c8866d80_35_SparseBinaryOpIntersectionKernel_cu_b2145a98_327142_sparse_binary_op_intersection_kernel_implINS2_18CUDAKernelLauncherENS2_36CUDAValueSelectionIntersectionKernelINS2_9RhsProjOpEEElLl0EEEvRNS_6TensorERKS8_SB_RKSt6vectorIlSaIlEERKSt8optionalIS8_ESK_bbENKUlvE3_clEvEUllE_St5arrayIPcLm2EELi4E23TrivialOffsetCalculatorILi1EjESR_NS0_6memory12LoadWithCastILi1EEENSS_13StoreWithCastILi1EEEEEviT_T0_T2_T3_T4_T5_,"a",@progbits
	.sectionflags	@""
	.align	4
.nv.constant0._ZN2at6native27unrolled_elementwise_kernelIZZNS0_73_GLOBAL__N__c8866d80_35_SparseBinaryOpIntersectionKernel_cu_b2145a98_327142_sparse_binary_op_intersection_kernel_implINS2_18CUDAKernelLauncherENS2_36CUDAValueSelectionIntersectionKernelINS2_9RhsProjOpEEElLl0EEEvRNS_6TensorERKS8_SB_RKSt6vectorIlSaIlEERKSt8optionalIS8_ESK_bbENKUlvE3_clEvEUllE_St5arrayIPcLm2EELi4E23TrivialOffsetCalculatorILi1EjESR_NS0_6memory12LoadWithCastILi1EEENSS_13StoreWithCastILi1EEEEEviT_T0_T2_T3_T4_T5_:
	.zero		1028


//--------------------- .nv.constant0._ZN2at6native18elementwise_kernelILi128ELi2EZNS0_22gpu_kernel_impl_nocastIZZNS0_73_GLOBAL__N__c8866d80_35_SparseBinaryOpIntersectionKernel_cu_b2145a98_327142_sparse_binary_op_intersection_kernel_implINS3_18CUDAKernelLauncherENS3_36CUDAValueSelectionIntersectionKernelINS3_9RhsProjOpEEElLl0EEEvRNS_6TensorERKS9_SC_RKSt6vectorIlSaIlEERKSt8optionalIS9_ESL_bbENKUlvE3_clEvEUllE_EEvRNS_18TensorIteratorBaseERKT_EUliE_EEviT1_ --------------------------
	.section	.nv.constant0._ZN2at6native18elementwise_kernelILi128ELi2EZNS0_22gpu_kernel_impl_nocastIZZNS0_73_GLOBAL__N__c8866d80_35_SparseBinaryOpIntersectionKernel_cu_b2145a98_327142_sparse_binary_op_intersection_kernel_implINS3_18CUDAKernelLauncherENS3_36CUDAValueSelectionIntersectionKernelINS3_9RhsProjOpEEElLl0EEEvRNS_6TensorERKS9_SC_RKSt6vectorIlSaIlEERKSt8optionalIS9_ESL_bbENKUlvE3_clEvEUllE_EEvRNS_18TensorIteratorBaseERKT_EUliE_EEviT1_,"a",@progbits
	.sectionflags	@""
	.align	4
.nv.constant0._ZN2at6native18elementwise_kernelILi128ELi2EZNS0_22gpu_kernel_impl_nocastIZZNS0_73_GLOBAL__N__c8866d80_35_SparseBinaryOpIntersectionKernel_cu_b2145a98_327142_sparse_binary_op_intersection_kernel_implINS3_18CUDAKernelLauncherENS3_36CUDAValueSelectionIntersectionKernelINS3_9RhsProjOpEEElLl0EEEvRNS_6TensorERKS9_SC_RKSt6vectorIlSaIlEERKSt8optionalIS9_ESL_bbENKUlvE3_clEvEUllE_EEvRNS_18TensorIteratorBaseERKT_EUliE_EEviT1_:
	.zero		1520


//--------------------- .nv.constant0._ZN2at6native27unrolled_elementwise_kernelIZZNS0_73_GLOBAL__N__c8866d80_35_SparseBinaryOpIntersectionKernel_cu_b2145a98_327142_sparse_binary_op_intersection_kernel_implINS2_18CUDAKernelLauncherENS2_36CUDAValueSelectionIntersectionKernelINS2_9RhsProjOpEEElLl0EEEvRNS_6TensorERKS8_SB_RKSt6vectorIlSaIlEERKSt8optionalIS8_ESK_bbENKUlvE3_clEvEUllE_St5arrayIPcLm2EELi4E23TrivialOffsetCalculatorILi1EjESR_NS0_6memory15LoadWithoutCastENSS_16StoreWithoutCastEEEviT_T0_T2_T3_T4_T5_ --------------------------
	.section	.nv.constant0._ZN2at6native27unrolled_elementwise_kernelIZZNS0_73_GLOBAL__N__c8866d80_35_SparseBinaryOpIntersectionKernel_cu_b2145a98_327142_sparse_binary_op_intersection_kernel_implINS2_18CUDAKernelLauncherENS2_36CUDAValueSelectionIntersectionKernelINS2_9RhsProjOpEEElLl0EEEvRNS_6TensorERKS8_SB_RKSt6vectorIlSaIlEERKSt8optionalIS8_ESK_bbENKUlvE3_clEvEUllE_St5arrayIPcLm2EELi4E23TrivialOffsetCalculatorILi1EjESR_NS0_6memory15LoadWithoutCastENSS_16StoreWithoutCastEEEviT_T0_T2_T3_T4_T5_,"a",@progbits
	.sectionflags	@""
	.align	4
.nv.constant0._ZN2at6native27unrolled_elementwise_kernelIZZNS0_73_GLOBAL__N__c8866d80_35_SparseBinaryOpIntersectionKernel_cu_b2145a98_327142_sparse_binary_op_intersection_kernel_implINS2_18CUDAKernelLauncherENS2_36CUDAValueSelectionIntersectionKernelINS2_9RhsProjOpEEElLl0EEEvRNS_6TensorERKS8_SB_RKSt6vectorIlSaIlEERKSt8optionalIS8_ESK_bbENKUlvE3_clEvEUllE_St5arrayIPcLm2EELi4E23TrivialOffsetCalculatorILi1EjESR_NS0_6memory15LoadWithoutCastENSS_16StoreWithoutCastEEEviT_T0_T2_T3_T4_T5_:
	.zero		1012


//--------------------- .nv.constant0._ZN2at6native29vectorized_elementwise_kernelILi2EZZNS0_73_GLOBAL__N__c8866d80_35_SparseBinaryOpIntersectionKernel_cu_b2145a98_327142_sparse_binary_op_intersection_kernel_implINS2_18CUDAKernelLauncherENS2_36CUDAValueSelectionIntersectionKernelINS2_9RhsProjOpEEElLl0EEEvRNS_6TensorERKS8_SB_RKSt6vectorIlSaIlEERKSt8optionalIS8_ESK_bbENKUlvE3_clEvEUllE_St5arrayIPcLm2EEEEviT0_T1_ --------------------------
	.section	.nv.constant0._ZN2at6native29vectorized_elementwise_kernelILi2EZZNS0_73_GLOBAL__N__c8866d80_35_SparseBinaryOpIntersectionKernel_cu_b2145a98_327142_sparse_binary_op_intersection_kernel_implINS2_18CUDAKernelLauncherENS2_36CUDAValueSelectionIntersectionKernelINS2_9RhsProjOpEEElLl0EEEvRNS_6TensorERKS8_SB_RKSt6vectorIlSaIlEERKSt8optionalIS8_ESK_bbENKUlvE3_clEvEUllE_St5arrayIPcLm2EEEEviT0_T1_,"a",@progbits
	.sectionflags	@""
	.align	4
.nv.constant0._ZN2at6native29vectorized_elementwise_kernelILi2EZZNS0_73_GLOBAL__N__c8866d80_35_SparseBinaryOpIntersectionKernel_cu_b2145a98_327142_sparse_binary_op_intersection_kernel_implINS2_18CUDAKernelLauncherENS2_36CUDAValueSelectionIntersectionKernelINS2_9RhsProjOpEEElLl0EEEvRNS_6TensorERKS8_SB_RKSt6vectorIlSaIlEERKSt8optionalIS8_ESK_bbENKUlvE3_clEvEUllE_St5arrayIPcLm2EEEEviT0_T1_:
	.zero		1008


//--------------------- .nv.constant0._ZN2at6native29vectorized_elementwise_kernelILi4EZZNS0_73_GLOBAL__N__c8866d80_35_SparseBinaryOpIntersectionKernel_cu_b2145a98_327142_sparse_binary_op_intersection_kernel_implINS2_18CUDAKernelLauncherENS2_36CUDAValueSelectionIntersectionKernelINS2_9RhsProjOpEEElLl0EEEvRNS_6TensorERKS8_SB_RKSt6vectorIlSaIlEERKSt8optionalIS8_ESK_bbENKUlvE3_clEvEUllE_St5arrayIPcLm2EEEEviT0_T1_ --------------------------
	.section	.nv.constant0._ZN2at6native29vectorized_elementwise_kernelILi4EZZNS0_73_GLOBAL__N__c8866d80_35_SparseBinaryOpIntersectionKernel_cu_b2145a98_327142_sparse_binary_op_intersection_kernel_implINS2_18CUDAKernelLauncherENS2_36CUDAValueSelectionIntersectionKernelINS2_9RhsProjOpEEElLl0EEEvRNS_6TensorERKS8_SB_RKSt6vectorIlSaIlEERKSt8optionalIS8_ESK_bbENKUlvE3_clEvEUllE_St5arrayIPcLm2EEEEviT0_T1_,"a",@progbits
	.sectionflags	@""
	.align	4
.nv.constant0._ZN2at6native29vectorized_elementwise_kernelILi4EZZNS0_73_GLOBAL__N__c8866d80_35_SparseBinaryOpIntersectionKernel_cu_b2145a98_327142_sparse_binary_op_intersection_kernel_implINS2_18CUDAKernelLauncherENS2_36CUDAValueSelectionIntersectionKernelINS2_9RhsProjOpEEElLl0EEEvRNS_6TensorERKS8_SB_RKSt6vectorIlSaIlEERKSt8optionalIS8_ESK_bbENKUlvE3_clEvEUllE_St5arrayIPcLm2EEEEviT0_T1_:
	.zero		1008


//--------------------- .nv.constant0._ZN2at6native29vectorized_elementwise_kernelILi8EZZNS0_73_GLOBAL__N__c8866d80_35_SparseBinaryOpIntersectionKernel_cu_b2145a98_327142_sparse_binary_op_intersection_kernel_implINS2_18CUDAKernelLauncherENS2_36CUDAValueSelectionIntersectionKernelINS2_9RhsProjOpEEElLl0EEEvRNS_6TensorERKS8_SB_RKSt6vectorIlSaIlEERKSt8optionalIS8_ESK_bbENKUlvE3_clEvEUllE_St5arrayIPcLm2EEEEviT0_T1_ --------------------------
	.section	.nv.constant0._ZN2at6native29vectorized_elementwise_kernelILi8EZZNS0_73_GLOBAL__N__c8866d80_35_SparseBinaryOpIntersectionKernel_cu_b2145a98_327142_sparse_binary_op_intersection_kernel_implINS2_18CUDAKernelLauncherENS2_36CUDAValueSelectionIntersectionKernelINS2_9RhsProjOpEEElLl0EEEvRNS_6TensorERKS8_SB_RKSt6vectorIlSaIlEERKSt8optionalIS8_ESK_bbENKUlvE3_clEvEUllE_St5arrayIPcLm2EEEEviT0_T1_,"a",@progbits
	.sectionflags	@""
	.align	4
.nv.constant0._ZN2at6native29vectorized_elementwise_kernelILi8EZZNS0_73_GLOBAL__N__c8866d80_35_SparseBinaryOpIntersectionKernel_cu_b2145a98_327142_sparse_binary_op_intersection_kernel_implINS2_18CUDAKernelLauncherENS2_36CUDAValueSelectionIntersectionKernelINS2_9RhsProjOpEEElLl0EEEvRNS_6TensorERKS8_SB_RKSt6vectorIlSaIlEERKSt8optionalIS8_ESK_bbENKUlvE3_clEvEUllE_St5arrayIPcLm2EEEEviT0_T1_:
	.zero		1008


//--------------------- .nv.constant0._ZN2at6native18elementwise_kernelILi128ELi4EZNS0_15gpu_kernel_implIZZNS0_73_GLOBAL__N__c8866d80_35_SparseBinaryOpIntersectionKernel_cu_b2145a98_327142_sparse_binary_op_intersection_kernel_implINS3_18CUDAKernelLauncherENS3_36CUDAValueSelectionIntersectionKernelINS3_9RhsProjOpEEElLl0EEEvRNS_6TensorERKS9_SC_RKSt6vectorIlSaIlEERKSt8optionalIS9_ESL_bbENKUlvE1_clEvEUllE_EEvRNS_18TensorIteratorBaseERKT_EUliE_EEviT1_ --------------------------
	.section	.nv.constant0._ZN2at6native18elementwise_kernelILi128ELi4EZNS0_15gpu_kernel_implIZZNS0_73_GLOBAL__N__c8866d80_35_SparseBinaryOpIntersectionKernel_cu_b2145a98_327142_sparse_binary_op_intersection_kernel_implINS3_18CUDAKernelLauncherENS3_36CUDAValueSelectionIntersectionKernelINS3_9RhsProjOpEEElLl0EEEvRNS_6TensorERKS9_SC_RKSt6vectorIlSaIlEERKSt8optionalIS9_ESL_bbENKUlvE1_clEvEUllE_EEvRNS_18TensorIteratorBaseERKT_EUliE_EEviT1_,"a",@progbits
	.sectionflags	@""
	.align	4
.nv.constant0._ZN2at6native18elementwise_kernelILi128ELi4EZNS0_15gpu_kernel_implIZZNS0_73_GLOBAL__N__c8866d80_35_SparseBinaryOpIntersectionKernel_cu_b2145a98_327142_sparse_binary_op_intersection_kernel_implINS3_18CUDAKernelLauncherENS3_36CUDAValueSelectionIntersectionKernelINS3_9RhsProjOpEEElLl0EEEvRNS_6TensorERKS9_SC_RKSt6vectorIlSaIlEERKSt8optionalIS9_ESL_bbENKUlvE1_clEvEUllE_EEvRNS_18TensorIteratorBaseERKT_EUliE_EEviT1_:
	.zero		1488


//--------------------- .nv.constant0._ZN2at6native27unrolled_elementwise_kernelIZZNS0_73_GLOBAL__N__c8866d80_35_SparseBinaryOpIntersectionKernel_cu_b2145a98_327142_sparse_binary_op_intersection_kernel_implINS2_18CUDAKernelLauncherENS2_36CUDAValueSelectionIntersectionKernelINS2_9RhsProjOpEEElLl0EEEvRNS_6TensorERKS8_SB_RKSt6vectorIlSaIlEERKSt8optionalIS8_ESK_bbENKUlvE1_clEvEUllE_St5arrayIPcLm2EELi4E23TrivialOffsetCalculatorILi1EjESR_NS0_6memory12LoadWithCastILi1EEENSS_13StoreWithCastILi1EEEEEviT_T0_T2_T3_T4_T5_ --------------------------
	.section	.nv.constant0._ZN2at6native27unrolled_elementwise_kernelIZZNS0_73_GLOBAL__N__c8866d80_35_SparseBinaryOpIntersectionKernel_cu_b2145a98_327142_sparse_binary_op_intersection_kernel_implINS2_18CUDAKernelLauncherENS2_36CUDAValueSelectionIntersectionKernelINS2_9RhsProjOpEEElLl0EEEvRNS_6TensorERKS8_SB_RKSt6vectorIlSaIlEERKSt8optionalIS8_ESK_bbENKUlvE1_clEvEUllE_St5arrayIPcLm2EELi4E23TrivialOffsetCalculatorILi1EjESR_NS0_6memory12LoadWithCastILi1EEENSS_13StoreWithCastILi1EEEEEviT_T0_T2_T3_T4_T5_,"a",@progbits
	.sectionflags	@""
	.align	4
.nv.constant0._ZN2at6native27unrolled_elementwise_kernelIZZNS0_73_GLOBAL__N__c8866d80_35_SparseBinaryOpIntersectionKernel_cu_b2145a98_327142_sparse_binary_op_intersection_kernel_implINS2_18CUDAKernelLauncherENS2_36CUDAValueSelectionIntersectionKernelINS2_9RhsProjOpEEElLl0EEEvRNS_6TensorERKS8_SB_RKSt6vectorIlSaIlEERKSt8optionalIS8_ESK_bbENKUlvE1_clEvEUllE_St5arrayIPcLm2EELi4E23TrivialOffsetCalculatorILi1EjESR_NS0_6memory12LoadWithCastILi1EEENSS_13StoreWithCastILi1EEEEEviT_T0_T2_T3_T4_T5_:
	.zero		988


//--------------------- .nv.constant0._ZN2at6native18elementwise_kernelILi128ELi2EZNS0_22gpu_kernel_impl_nocastIZZNS0_73_GLOBAL__N__c8866d80_35_SparseBinaryOpIntersectionKernel_cu_b2145a98_327142_sparse_binary_op_intersection_kernel_implINS3_18CUDAKernelLauncherENS3_36CUDAValueSelectionIntersectionKernelINS3_9RhsProjOpEEElLl0EEEvRNS_6TensorERKS9_SC_RKSt6vectorIlSaIlEERKSt8optionalIS9_ESL_bbENKUlvE1_clEvEUllE_EEvRNS_18TensorIteratorBaseERKT_EUliE_EEviT1_ --------------------------
	.section	.nv.constant0._ZN2at6native18elementwise_kernelILi128ELi2EZNS0_22gpu_kernel_impl_nocastIZZNS0_73_GLOBAL__N__c8866d80_35_SparseBinaryOpIntersectionKernel_cu_b2145a98_327142_sparse_binary_op_intersection_kernel_implINS3_18CUDAKernelLauncherENS3_36CUDAValueSelectionIntersectionKernelINS3_9RhsProjOpEEElLl0EEEvRNS_6TensorERKS9_SC_RKSt6vectorIlSaIlEERKSt8optionalIS9_ESL_bbENKUlvE1_clEvEUllE_EEvRNS_18TensorIteratorBaseERKT_EUliE_EEviT1_,"a",@progbits
	.sectionflags	@""
	.align	4
.nv.constant0._ZN2at6native18elementwise_kernelILi128ELi2EZNS0_22gpu_kernel_impl_nocastIZZNS0_73_GLOBAL__N__c8866d80_35_SparseBinaryOpIntersectionKernel_cu_b2145a98_327142_sparse_binary_op_intersection_kernel_implINS3_18CUDAKernelLauncherENS3_36CUDAValueSelectionIntersectionKernelINS3_9RhsProjOpEEElLl0EEEvRNS_6TensorERKS9_SC_RKSt6vectorIlSaIlEERKSt8optionalIS9_ESL_bbENKUlvE1_clEvEUllE_EEvRNS_18TensorIteratorBaseERKT_EUliE_EEviT1_:
	.zero		1480


//--------------------- .nv.constant0._ZN2at6native27unrolled_elementwise_kernelIZZNS0_73_GLOBAL__N__c8866d80_35_SparseBinaryOpIntersectionKernel_cu_b2145a98_327142_sparse_binary_op_intersection_kernel_implINS2_18CUDAKernelLauncherENS2_36CUDAValueSelectionIntersectionKernelINS2_9RhsProjOpEEElLl0EEEvRNS_6TensorERKS8_SB_RKSt6vectorIlSaIlEERKSt8optionalIS8_ESK_bbENKUlvE1_clEvEUllE_St5arrayIPcLm2EELi4E23TrivialOffsetCalculatorILi1EjESR_NS0_6memory15LoadWithoutCastENSS_16StoreWithoutCastEEEviT_T0_T2_T3_T4_T5_ --------------------------
	.section	.nv.constant0._ZN2at6native27unrolled_elementwise_kernelIZZNS0_73_GLOBAL__N__c8866d80_35_SparseBinaryOpIntersectionKernel_cu_b2145a98_327142_sparse_binary_op_intersection_kernel_implINS2_18CUDAKernelLauncherENS2_36CUDAValueSelectionIntersectionKernelINS2_9RhsProjOpEEElLl0EEEvRNS_6TensorERKS8_SB_RKSt6vectorIlSaIlEERKSt8optionalIS8_ESK_bbENKUlvE1_clEvEUllE_St5arrayIPcLm2EELi4E23TrivialOffsetCalculatorILi1EjESR_NS0_6memory15LoadWithoutCastENSS_16StoreWithoutCastEEEviT_T0_T2_T3_T4_T5_,"a",@progbits
	.sectionflags	@""
	.align	4
.nv.constant0._ZN2at6native27unrolled_elementwise_kernelIZZNS0_73_GLOBAL__N__c8866d80_35_SparseBinaryOpIntersectionKernel_cu_b2145a98_327142_sparse_binary_op_intersection_kernel_implINS2_18CUDAKernelLauncherENS2_36CUDAValueSelectionIntersectionKernelINS2_9RhsProjOpEEElLl0EEEvRNS_6TensorERKS8_SB_RKSt6vectorIlSaIlEERKSt8optionalIS8_ESK_bbENKUlvE1_clEvEUllE_St5arrayIPcLm2EELi4E23TrivialOffsetCalculatorILi1EjESR_NS0_6memory15LoadWithoutCastENSS_16StoreWithoutCastEEEviT_T0_T2_T3_T4_T5_:
	.zero		972


//--------------------- .nv.constant0._ZN2at6native29vectorized_elementwise_kernelILi2EZZNS0_73_GLOBAL__N__c8866d80_35_SparseBinaryOpIntersectionKernel_cu_b2145a98_327142_sparse_binary_op_intersection_kernel_implINS2_18CUDAKernelLauncherENS2_36CUDAValueSelectionIntersectionKernelINS2_9RhsProjOpEEElLl0EEEvRNS_6TensorERKS8_SB_RKSt6vectorIlSaIlEERKSt8optionalIS8_ESK_bbENKUlvE1_clEvEUllE_St5arrayIPcLm2EEEEviT0_T1_ --------------------------
	.section	.nv.constant0._ZN2at6native29vectorized_elementwise_kernelILi2EZZNS0_73_GLOBAL__N__c8866d80_35_SparseBinaryOpIntersectionKernel_cu_b2145a98_327142_sparse_binary_op_intersection_kernel_implINS2_18CUDAKernelLauncherENS2_36CUDAValueSelectionIntersectionKernelINS2_9RhsProjOpEEElLl0EEEvRNS_6TensorERKS8_SB_RKSt6vectorIlSaIlEERKSt8optionalIS8_ESK_bbENKUlvE1_clEvEUllE_St5arrayIPcLm2EEEEviT0_T1_,"a",@progbits
	.sectionflags	@""
	.align	4
.nv.constant0._ZN2at6native29vectorized_elementwise_kernelILi2EZZNS0_73_GLOBAL__N__c8866d80_35_SparseBinaryOpIntersectionKernel_cu_b2145a98_327142_sparse_binary_op_intersection_kernel_implINS2_18CUDAKernelLauncherENS2_36CUDAValueSelectionIntersectionKernelINS2_9RhsProjOpEEElLl0EEEvRNS_6TensorERKS8_SB_RKSt6vectorIlSaIlEERKSt8optionalIS8_ESK_bbENKUlvE1_clEvEUllE_St5arrayIPcLm2EEEEviT0_T1_:
	.zero		968


//--------------------- .nv.constant0._ZN2at6native29vectorized_elementwise_kernelILi4EZZNS0_73_GLOBAL__N__c8866d80_35_SparseBinaryOpIntersectionKernel_cu_b2145a98_327142_sparse_binary_op_intersection_kernel_implINS2_18CUDAKernelLauncherENS2_36CUDAValueSelectionIntersectionKernelINS2_9RhsProjOpEEElLl0EEEvRNS_6TensorERKS8_SB_RKSt6vectorIlSaIlEERKSt8optionalIS8_ESK_bbENKUlvE1_clEvEUllE_St5arrayIPcLm2EEEEviT0_T1_ --------------------------
	.section	.nv.constant0._ZN2at6native29vectorized_elementwise_kernelILi4EZZNS0_73_GLOBAL__N__c8866d80_35_SparseBinaryOpIntersectionKernel_cu_b2145a98_327142_sparse_binary_op_intersection_kernel_implINS2_18CUDAKernelLauncherENS2_36CUDAValueSelectionIntersectionKernelINS2_9RhsProjOpEEElLl0EEEvRNS_6TensorERKS8_SB_RKSt6vectorIlSaIlEERKSt8optionalIS8_ESK_bbENKUlvE1_clEvEUllE_St5arrayIPcLm2EEEEviT0_T1_,"a",@progbits
	.sectionflags	@""
	.align	4
.nv.constant0._ZN2at6native29vectorized_elementwise_kernelILi4EZZNS0_73_GLOBAL__N__c8866d80_35_SparseBinaryOpIntersectionKernel_cu_b2145a98_327142_sparse_binary_op_intersection_kernel_implINS2_18CUDAKernelLauncherENS2_36CUDAValueSelectionIntersectionKernelINS2_9RhsProjOpEEElLl0EEEvRNS_6TensorERKS8_SB_RKSt6vectorIlSaIlEERKSt8optionalIS8_ESK_bbENKUlvE1_clEvEUllE_St5arrayIPcLm2EEEEviT0_T1_:
	.zero		968


//--------------------- .nv.constant0._ZN2at6native29vectorized_elementwise_kernelILi8EZZNS0_73_GLOBAL__N__c8866d80_35_SparseBinaryOpIntersectionKernel_cu_b2145a98_327142_sparse_binary_op_intersection_kernel_implINS2_18CUDAKernelLauncherENS2_36CUDAValueSelectionIntersectionKernelINS2_9RhsProjOpEEElLl0EEEvRNS_6TensorERKS8_SB_RKSt6vectorIlSaIlEERKSt8optionalIS8_ESK_bbENKUlvE1_clEvEUllE_St5arrayIPcLm2EEEEviT0_T1_ --------------------------
	.section	.nv.constant0._ZN2at6native29vectorized_elementwise_kernelILi8EZZNS0_73_GLOBAL__N__c8866d80_35_SparseBinaryOpIntersectionKernel_cu_b2145a98_327142_sparse_binary_op_intersection_kernel_implINS2_18CUDAKernelLauncherENS2_36CUDAValueSelectionIntersectionKernelINS2_9RhsProjOpEEElLl0EEEvRNS_6TensorERKS8_SB_RKSt6vectorIlSaIlEERKSt8optionalIS8_ESK_bbENKUlvE1_clEvEUllE_St5arrayIPcLm2EEEEviT0_T1_,"a",@progbits
	.sectionflags	@""
	.align	4
.nv.constant0._ZN2at6native29vectorized_elementwise_kernelILi8EZZNS0_73_GLOBAL__N__c8866d80_35_SparseBinaryOpIntersectionKernel_cu_b2145a98_327142_sparse_binary_op_intersection_kernel_implINS2_18CUDAKernelLauncherENS2_36CUDAValueSelectionIntersectionKernelINS2_9RhsProjOpEEElLl0EEEvRNS_6TensorERKS8_SB_RKSt6vectorIlSaIlEERKSt8optionalIS8_ESK_bbENKUlvE1_clEvEUllE_St5arrayIPcLm2EEEEviT0_T1_:
	.zero		968


//--------------------- .nv.constant0._ZN2at6native18elementwise_kernelILi128ELi4EZNS0_15gpu_kernel_implIZZNS0_73_GLOBAL__N__c8866d80_35_SparseBinaryOpIntersectionKernel_cu_b2145a98_327142_sparse_binary_op_intersection_kernel_implINS3_18CUDAKernelLauncherENS3_36CUDAValueSelectionIntersectionKernelINS3_9RhsProjOpEEElLl8EEEvRNS_6TensorERKS9_SC_RKSt6vectorIlSaIlEERKSt8optionalIS9_ESL_bbENKUlvE3_clEvEUllE_EEvRNS_18TensorIteratorBaseERKT_EUliE_EEviT1_ --------------------------
	.section	.nv.constant0._ZN2at6native18elementwise_kernelILi128ELi4EZNS0_15gpu_kernel_implIZZNS0_73_GLOBAL__N__c8866d80_35_SparseBinaryOpIntersectionKernel_cu_b2145a98_327142_sparse_binary_op_intersection_kernel_implINS3_18CUDAKernelLauncherENS3_36CUDAValueSelectionIntersectionKernelINS3_9RhsProjOpEEElLl8EEEvRNS_6TensorERKS9_SC_RKSt6vectorIlSaIlEERKSt8optionalIS9_ESL_bbENKUlvE3_clEvEUllE_EEvRNS_18TensorIteratorBaseERKT_EUliE_EEviT1_,"a",@progbits
	.sectionflags	@""
	.align	4
.nv.constant0._ZN2at6native18elementwise_kernelILi128ELi4EZNS0_15gpu_kernel_implIZZNS0_73_GLOBAL__N__c8866d80_35_SparseBinaryOpIntersectionKernel_cu_b2145a98_327142_sparse_binary_op_intersection_kernel_implINS3_18CUDAKernelLauncherENS3_36CUDAValueSelectionIntersectionKernelINS3_9RhsProjOpEEElLl8EEEvRNS_6TensorERKS9_SC_RKSt6vectorIlSaIlEERKSt8optionalIS9_ESL_bbENKUlvE3_clEvEUllE_EEvRNS_18TensorIteratorBaseERKT_EUliE_EEviT1_:
	.zero		1584


//--------------------- .nv.constant0._ZN2at6native27unrolled_elementwise_kernelIZZNS0_73_GLOBAL__N__c8866d80_35_SparseBinaryOpIntersectionKernel_cu_b2145a98_327142_sparse_binary_op_intersection_kernel_implINS2_18CUDAKernelLauncherENS2_36CUDAValueSelectionIntersectionKernelINS2_9RhsProjOpEEElLl8EEEvRNS_6TensorERKS8_SB_RKSt6vectorIlSaIlEERKSt8optionalIS8_ESK_bbENKUlvE3_clEvEUllE_St5arrayIPcLm2EELi4E23TrivialOffsetCalculatorILi1EjESR_NS0_6memory12LoadWithCastILi1EEENSS_13StoreWithCastILi1EEEEEviT_T0_T2_T3_T4_T5_ --------------------------
	.section	.nv.constant0._ZN2at6native27unrolled_elementwise_kernelIZZNS0_73_GLOBAL__N__c8866d80_35_SparseBinaryOpIntersectionKernel_cu_b2145a98_327142_sparse_binary_op_intersection_kernel_implINS2_18CUDAKernelLauncherENS2_36CUDAValueSelectionIntersectionKernelINS2_9RhsProjOpEEElLl8EEEvRNS_6TensorERKS8_SB_RKSt6vectorIlSaIlEERKSt8optionalIS8_ESK_bbENKUlvE3_clEvEUllE_St5arrayIPcLm2EELi4E23TrivialOffsetCalculatorILi1EjESR_NS0_6memory12LoadWithCastILi1EEENSS_13StoreWithCastILi1EEEEEviT_T0_T2_T3_T4_T5_,"a",@progbits
	.sectionflags	@""
	.align	4
.nv.constant0._ZN2at6native27unrolled_elementwise_kernelIZZNS0_73_GLOBAL__N__c8866d80_35_SparseBinaryOpIntersectionKernel_cu_b2145a98_327142_sparse_binary_op_intersection_kernel_implINS2_18CUDAKernelLauncherENS2_36CUDAValueSelectionIntersectionKernelINS2_9RhsProjOpEEElLl8EEEvRNS_6TensorERKS8_SB_RKSt6vectorIlSaIlEERKSt8optionalIS8_ESK_bbENKUlvE3_clEvEUllE_St5arrayIPcLm2EELi4E23TrivialOffsetCalculatorILi1EjESR_NS0_6memory12LoadWithCastILi1EEENSS_13StoreWithCastILi1EEEEEviT_T0_T2_T3_T4_T5_:
	.zero		1084


//--------------------- .nv.constant0._ZN2at6native18elementwise_kernelILi128ELi2EZNS0_22gpu_kernel_impl_nocastIZZNS0_73_GLOBAL__N__c8866d80_35_SparseBinaryOpIntersectionKernel_cu_b2145a98_327142_sparse_binary_op_intersection_kernel_implINS3_18CUDAKernelLauncherENS3_36CUDAValueSelectionIntersectionKernelINS3_9RhsProjOpEEElLl8EEEvRNS_6TensorERKS9_SC_RKSt6vectorIlSaIlEERKSt8optionalIS9_ESL_bbENKUlvE3_clEvEUllE_EEvRNS_18TensorIteratorBaseERKT_EUliE_EEviT1_ --------------------------
	.section	.nv.constant0._ZN2at6native18elementwise_kernelILi128ELi2EZNS0_22gpu_kernel_impl_nocastIZZNS0_73_GLOBAL__N__c8866d80_35_SparseBinaryOpIntersectionKernel_cu_b2145a98_327142_sparse_binary_op_intersection_kernel_implINS3_18CUDAKernelLauncherENS3_36CUDAValueSelectionIntersectionKernelINS3_9RhsProjOpEEElLl8EEEvRNS_6TensorERKS9_SC_RKSt6vectorIlSaIlEERKSt8optionalIS9_ESL_bbENKUlvE3_clEvEUllE_EEvRNS_18TensorIteratorBaseERKT_EUliE_EEviT1_,"a",@progbits
	.sectionflags	@""
	.align	4
.nv.constant0._ZN2at6native18elementwise_kernelILi128ELi2EZNS0_22gpu_kernel_impl_nocastIZZNS0_73_GLOBAL__N__c8866d80_35_SparseBinaryOpIntersectionKernel_cu_b2145a98_327142_sparse_binary_op_intersection_kernel_implINS3_18CUDAKernelLauncherENS3_36CUDAValueSelectionIntersectionKernelINS3_9RhsProjOpEEElLl8EEEvRNS_6TensorERKS9_SC_RKSt6vectorIlSaIlEERKSt8optionalIS9_ESL_bbENKUlvE3_clEvEUllE_EEvRNS_18TensorIteratorBaseERKT_EUliE_EEviT1_:
	.zero		1576


//--------------------- .nv.constant0._ZN2at6native27unrolled_elementwise_kernelIZZNS0_73_GLOBAL__N__c8866d80_35_SparseBinaryOpIntersectionKernel_cu_b2145a98_327142_sparse_binary_op_intersection_kernel_implINS2_18CUDAKernelLauncherENS2_36CUDAValueSelectionIntersectionKernelINS2_9RhsProjOpEEElLl8EEEvRNS_6TensorERKS8_SB_RKSt6vectorIlSaIlEERKSt8optionalIS8_ESK_bbENKUlvE3_clEvEUllE_St5arrayIPcLm2EELi4E23TrivialOffsetCalculatorILi1EjESR_NS0_6memory15LoadWithoutCastENSS_16StoreWithoutCastEEEviT_T0_T2_T3_T4_T5_ --------------------------
	.section	.nv.constant0._ZN2at6native27unrolled_elementwise_kernelIZZNS0_73_GLOBAL__N__c8866d80_35_SparseBinaryOpIntersectionKernel_cu_b2145a98_327142_sparse_binary_op_intersection_kernel_implINS2_18CUDAKernelLauncherENS2_36CUDAValueSelectionIntersectionKernelINS2_9RhsProjOpEEElLl8EEEvRNS_6TensorERKS8_SB_RKSt6vectorIlSaIlEERKSt8optionalIS8_ESK_bbENKUlvE3_clEvEUllE_St5arrayIPcLm2EELi4E23TrivialOffsetCalculatorILi1EjESR_NS0_6memory15LoadWithoutCastENSS_16StoreWithoutCastEEEviT_T0_T2_T3_T4_T5_,"a",@progbits
	.sectionflags	@""
	.align	4
.nv.constant0._ZN2at6native27unrolled_elementwise_kernelIZZNS0_73_GLOBAL__N__c8866d80_35_SparseBinaryOpIntersectionKernel_cu_b2145a98_327142_sparse_binary_op_intersection_kernel_implINS2_18CUDAKernelLauncherENS2_36CUDAValueSelectionIntersectionKernelINS2_9RhsProjOpEEElLl8EEEvRNS_6TensorERKS8_SB_RKSt6vectorIlSaIlEERKSt8optionalIS8_ESK_bbENKUlvE3_clEvEUllE_St5arrayIPcLm2EELi4E23TrivialOffsetCalculatorILi1EjESR_NS0_6memory15LoadWithoutCastENSS_16StoreWithoutCastEEEviT_T0_T2_T3_T4_T5_:
	.zero		1068


//--------------------- .nv.constant0._ZN2at6native29vectorized_elementwise_kernelILi2EZZNS0_73_GLOBAL__N__c8866d80_35_SparseBinaryOpIntersectionKernel_cu_b2145a98_327142_sparse_binary_op_intersection_kernel_implINS2_18CUDAKernelLauncherENS2_36CUDAValueSelectionIntersectionKernelINS2_9RhsProjOpEEElLl8EEEvRNS_6TensorERKS8_SB_RKSt6vectorIlSaIlEERKSt8optionalIS8_ESK_bbENKUlvE3_clEvEUllE_St5arrayIPcLm2EEEEviT0_T1_ --------------------------
	.section	.nv.constant0._ZN2at6native29vectorized_elementwise_kernelILi2EZZNS0_73_GLOBAL__N__c8866d80_35_SparseBinaryOpIntersectionKernel_cu_b2145a98_327142_sparse_binary_op_intersection_kernel_implINS2_18CUDAKernelLauncherENS2_36CUDAValueSelectionIntersectionKernelINS2_9RhsProjOpEEElLl8EEEvRNS_6TensorERKS8_SB_RKSt6vectorIlSaIlEERKSt8optionalIS8_ESK_bbENKUlvE3_clEvEUllE_St5arrayIPcLm2EEEEviT0_T1_,"a",@progbits
	.sectionflags	@""
	.align	4
.nv.constant0._ZN2at6native29vectorized_elementwise_kernelILi2EZZNS0_73_GLOBAL__N__c8866d80_35_SparseBinaryOpIntersectionKernel_cu_b2145a98_327142_sparse_binary_op_intersection_kernel_implINS2_18CUDAKernelLauncherENS2_36CUDAValueSelectionIntersectionKernelINS2_9RhsProjOpEEElLl8EEEvRNS_6TensorERKS8_SB_RKSt6vectorIlSaIlEERKSt8optionalIS8_ESK_bbENKUlvE3_clEvEUllE_St5arrayIPcLm2EEEEviT0_T1_:
	.zero		1064


//--------------------- .nv.constant0._ZN2at6native29vectorized_elementwise_kernelILi4EZZNS0_73_GLOBAL__N__c8866d80_35_SparseBinaryOpIntersectionKernel_cu_b2145a98_327142_sparse_binary_op_intersection_kernel_implINS2_18CUDAKernelLauncherENS2_36CUDAValueSelectionIntersectionKernelINS2_9RhsProjOpEEElLl8EEEvRNS_6TensorERKS8_SB_RKSt6vectorIlSaIlEERKSt8optionalIS8_ESK_bbENKUlvE3_clEvEUllE_St5arrayIPcLm2EEEEviT0_T1_ --------------------------
	.section	.nv.constant0._ZN2at6native29vectorized_elementwise_kernelILi4EZZNS0_73_GLOBAL__N__c8866d80_35_SparseBinaryOpIntersectionKernel_cu_b2145a98_327142_sparse_binary_op_intersection_kernel_implINS2_18CUDAKernelLauncherENS2_36CUDAValueSelectionIntersectionKernelINS2_9RhsProjOpEEElLl8EEEvRNS_6TensorERKS8_SB_RKSt6vectorIlSaIlEERKSt8optionalIS8_ESK_bbENKUlvE3_clEvEUllE_St5arrayIPcLm2EEEEviT0_T1_,"a",@progbits
	.sectionflags	@""
	.align	4
.nv.constant0._ZN2at6native29vectorized_elementwise_kernelILi4EZZNS0_73_GLOBAL__N__c8866d80_35_SparseBinaryOpIntersectionKernel_cu_b2145a98_327142_sparse_binary_op_intersection_kernel_implINS2_18CUDAKernelLauncherENS2_36CUDAValueSelectionIntersectionKernelINS2_9RhsProjOpEEElLl8EEEvRNS_6TensorERKS8_SB_RKSt6vectorIlSaIlEERKSt8optionalIS8_ESK_bbENKUlvE3_clEvEUllE_St5arrayIPcLm2EEEEviT0_T1_:
	.zero		1064


//--------------------- .nv.constant0._ZN2at6native29vectorized_elementwise_kernelILi8EZZNS0_73_GLOBAL__N__c8866d80_35_SparseBinaryOpIntersectionKernel_cu_b2145a98_327142_sparse_binary_op_intersection_kernel_implINS2_18CUDAKernelLauncherENS2_36CUDAValueSelectionIntersectionKernelINS2_9RhsProjOpEEElLl8EEEvRNS_6TensorERKS8_SB_RKSt6vectorIlSaIlEERKSt8optionalIS8_ESK_bbENKUlvE3_clEvEUllE_St5arrayIPcLm2EEEEviT0_T1_ --------------------------
	.section	.nv.constant0._ZN2at6native29vectorized_elementwise_kernelILi8EZZNS0_73_GLOBAL__N__c8866d80_35_SparseBinaryOpIntersectionKernel_cu_b2145a98_327142_sparse_binary_op_intersection_kernel_implINS2_18CUDAKernelLauncherENS2_36CUDAValueSelectionIntersectionKernelINS2_9RhsProjOpEEElLl8EEEvRNS_6TensorERKS8_SB_RKSt6vectorIlSaIlEERKSt8optionalIS8_ESK_bbENKUlvE3_clEvEUllE_St5arrayIPcLm2EEEEviT0_T1_,"a",@progbits
	.sectionflags	@""
	.align	4
.nv.constant0._ZN2at6native29vectorized_elementwise_kernelILi8EZZNS0_73_GLOBAL__N__c8866d80_35_SparseBinaryOpIntersectionKernel_cu_b2145a98_327142_sparse_binary_op_intersection_kernel_implINS2_18CUDAKernelLauncherENS2_36CUDAValueSelectionIntersectionKernelINS2_9RhsProjOpEEElLl8EEEvRNS_6TensorERKS8_SB_RKSt6vectorIlSaIlEERKSt8optionalIS8_ESK_bbENKUlvE3_clEvEUllE_St5arrayIPcLm2EEEEviT0_T1_:
	.zero		1064


//--------------------- .nv.constant0._ZN2at6native18elementwise_kernelILi128ELi4EZNS0_15gpu_kernel_implIZZNS0_73_GLOBAL__N__c8866d80_35_SparseBinaryOpIntersectionKernel_cu_b2145a98_327142_sparse_binary_op_intersection_kernel_implINS3_18CUDAKernelLauncherENS3_36CUDAValueSelectionIntersectionKernelINS3_9RhsProjOpEEElLl8EEEvRNS_6TensorERKS9_SC_RKSt6vectorIlSaIlEERKSt8optionalIS9_ESL_bbENKUlvE1_clEvEUllE_EEvRNS_18TensorIteratorBaseERKT_EUliE_EEviT1_ --------------------------
	.section	.nv.constant0._ZN2at6native18elementwise_kernelILi128ELi4EZNS0_15gpu_kernel_implIZZNS0_73_GLOBAL__N__c8866d80_35_SparseBinaryOpIntersectionKernel_cu_b2145a98_327142_sparse_binary_op_intersection_kernel_implINS3_18CUDAKernelLauncherENS3_36CUDAValueSelectionIntersectionKernelINS3_9RhsProjOpEEElLl8EEEvRNS_6TensorERKS9_SC_RKSt6vectorIlSaIlEERKSt8optionalIS9_ESL_bbENKUlvE1_clEvEUllE_EEvRNS_18TensorIteratorBaseERKT_EUliE_EEviT1_,"a",@progbits
	.sectionflags	@""
	.align	4
.nv.constant0._ZN2at6native18elementwise_kernelILi128ELi4EZNS0_15gpu_kernel_implIZZNS0_73_GLOBAL__N__c8866d80_35_SparseBinaryOpIntersectionKernel_cu_b2145a98_327142_sparse_binary_op_intersection_kernel_implINS3_18CUDAKernelLauncherENS3_36CUDAValueSelectionIntersectionKernelINS3_9RhsProjOpEEElLl8EEEvRNS_6TensorERKS9_SC_RKSt6vectorIlSaIlEERKSt8optionalIS9_ESL_bbENKUlvE1_clEvEUllE_EEvRNS_18TensorIteratorBaseERKT_EUliE_EEviT1_:
	.zero		1544


//--------------------- .nv.constant0._ZN2at6native27unrolled_elementwise_kernelIZZNS0_73_GLOBAL__N__c8866d80_35_SparseBinaryOpIntersectionKernel_cu_b2145a98_327142_sparse_binary_op_intersection_kernel_implINS2_18CUDAKernelLauncherENS2_36CUDAValueSelectionIntersectionKernelINS2_9RhsProjOpEEElLl8EEEvRNS_6TensorERKS8_SB_RKSt6vectorIlSaIlEERKSt8optionalIS8_ESK_bbENKUlvE1_clEvEUllE_St5arrayIPcLm2EELi4E23TrivialOffsetCalculatorILi1EjESR_NS0_6memory12LoadWithCastILi1EEENSS_13StoreWithCastILi1EEEEEviT_T0_T2_T3_T4_T5_ --------------------------
	.section	.nv.constant0._ZN2at6native27unrolled_elementwise_kernelIZZNS0_73_GLOBAL__N__c8866d80_35_SparseBinaryOpIntersectionKernel_cu_b2145a98_327142_sparse_binary_op_intersection_kernel_implINS2_18CUDAKernelLauncherENS2_36CUDAValueSelectionIntersectionKernelINS2_9RhsProjOpEEElLl8EEEvRNS_6TensorERKS8_SB_RKSt6vectorIlSaIlEERKSt8optionalIS8_ESK_bbENKUlvE1_clEvEUllE_St5arrayIPcLm2EELi4E23TrivialOffsetCalculatorILi1EjESR_NS0_6memory12LoadWithCastILi1EEENSS_13StoreWithCastILi1EEEEEviT_T0_T2_T3_T4_T5_,"a",@progbits
	.sectionflags	@""
	.align	4
.nv.constant0._ZN2at6native27unrolled_elementwise_kernelIZZNS0_73_GLOBAL__N__c8866d80_35_SparseBinaryOpIntersectionKernel_cu_b2145a98_327142_sparse_binary_op_intersection_kernel_implINS2_18CUDAKernelLauncherENS2_36CUDAValueSelectionIntersectionKernelINS2_9RhsProjOpEEElLl8EEEvRNS_6TensorERKS8_SB_RKSt6vectorIlSaIlEERKSt8optionalIS8_ESK_bbENKUlvE1_clEvEUllE_St5arrayIPcLm2EELi4E23TrivialOffsetCalculatorILi1EjESR_NS0_6memory12LoadWithCastILi1EEENSS_13StoreWithCastILi1EEEEEviT_T0_T2_T3_T4_T5_:
	.zero		1044


//--------------------- .nv.constant0._ZN2at6native18elementwise_kernelILi128ELi2EZNS0_22gpu_kernel_impl_nocastIZZNS0_73_GLOBAL__N__c8866d80_35_SparseBinaryOpIntersectionKernel_cu_b2145a98_327142_sparse_binary_op_intersection_kernel_implINS3_18CUDAKernelLauncherENS3_36CUDAValueSelectionIntersectionKernelINS3_9RhsProjOpEEElLl8EEEvRNS_6TensorERKS9_SC_RKSt6vectorIlSaIlEERKSt8optionalIS9_ESL_bbENKUlvE1_clEvEUllE_EEvRNS_18TensorIteratorBaseERKT_EUliE_EEviT1_ --------------------------
	.section	.nv.constant0._ZN2at6native18elementwise_kernelILi128ELi2EZNS0_22gpu_kernel_impl_nocastIZZNS0_73_GLOBAL__N__c8866d80_35_SparseBinaryOpIntersectionKernel_cu_b2145a98_327142_sparse_binary_op_intersection_kernel_implINS3_18CUDAKernelLauncherENS3_36CUDAValueSelectionIntersectionKernelINS3_9RhsProjOpEEElLl8EEEvRNS_6TensorERKS9_SC_RKSt6vectorIlSaIlEERKSt8optionalIS9_ESL_bbENKUlvE1_clEvEUllE_EEvRNS_18TensorIteratorBaseERKT_EUliE_EEviT1_,"a",@progbits
	.sectionflags	@""
	.align	4
.nv.constant0._ZN2at6native18elementwise_kernelILi128ELi2EZNS0_22gpu_kernel_impl_nocastIZZNS0_73_GLOBAL__N__c8866d80_35_SparseBinaryOpIntersectionKernel_cu_b2145a98_327142_sparse_binary_op_intersection_kernel_implINS3_18CUDAKernelLauncherENS3_36CUDAValueSelectionIntersectionKernelINS3_9RhsProjOpEEElLl8EEEvRNS_6TensorERKS9_SC_RKSt6vectorIlSaIlEERKSt8optionalIS9_ESL_bbENKUlvE1_clEvEUllE_EEvRNS_18TensorIteratorBaseERKT_EUliE_EEviT1_:
	.zero		1536


//--------------------- .nv.constant0._ZN2at6native27unrolled_elementwise_kernelIZZNS0_73_GLOBAL__N__c8866d80_35_SparseBinaryOpIntersectionKernel_cu_b2145a98_327142_sparse_binary_op_intersection_kernel_implINS2_18CUDAKernelLauncherENS2_36CUDAValueSelectionIntersectionKernelINS2_9RhsProjOpEEElLl8EEEvRNS_6TensorERKS8_SB_RKSt6vectorIlSaIlEERKSt8optionalIS8_ESK_bbENKUlvE1_clEvEUllE_St5arrayIPcLm2EELi4E23TrivialOffsetCalculatorILi1EjESR_NS0_6memory15LoadWithoutCastENSS_16StoreWithoutCastEEEviT_T0_T2_T3_T4_T5_ --------------------------
	.section	.nv.constant0._ZN2at6native27unrolled_elementwise_kernelIZZNS0_73_GLOBAL__N__c8866d80_35_SparseBinaryOpIntersectionKernel_cu_b2145a98_327142_sparse_binary_op_intersection_kernel_implINS2_18CUDAKernelLauncherENS2_36CUDAValueSelectionIntersectionKernelINS2_9RhsProjOpEEElLl8EEEvRNS_6TensorERKS8_SB_RKSt6vectorIlSaIlEERKSt8optionalIS8_ESK_bbENKUlvE1_clEvEUllE_St5arrayIPcLm2EELi4E23TrivialOffsetCalculatorILi1EjESR_NS0_6memory15LoadWithoutCastENSS_16StoreWithoutCastEEEviT_T0_T2_T3_T4_T5_,"a",@progbits
	.sectionflags	@""
	.align	4
.nv.constant0._ZN2at6native27unrolled_elementwise_kernelIZZNS0_73_GLOBAL__N__c8866d80_35_SparseBinaryOpIntersectionKernel_cu_b2145a98_327142_sparse_binary_op_intersection_kernel_implINS2_18CUDAKernelLauncherENS2_36CUDAValueSelectionIntersectionKernelINS2_9RhsProjOpEEElLl8EEEvRNS_6TensorERKS8_SB_RKSt6vectorIlSaIlEERKSt8optionalIS8_ESK_bbENKUlvE1_clEvEUllE_St5arrayIPcLm2EELi4E23TrivialOffsetCalculatorILi1EjESR_NS0_6memory15LoadWithoutCastENSS_16StoreWithoutCastEEEviT_T0_T2_T3_T4_T5_:
	.zero		1028


//--------------------- .nv.constant0._ZN2at6native29vectorized_elementwise_kernelILi2EZZNS0_73_GLOBAL__N__c8866d80_35_SparseBinaryOpIntersectionKernel_cu_b2145a98_327142_sparse_binary_op_intersection_kernel_implINS2_18CUDAKernelLauncherENS2_36CUDAValueSelectionIntersectionKernelINS2_9RhsProjOpEEElLl8EEEvRNS_6TensorERKS8_SB_RKSt6vectorIlSaIlEERKSt8optionalIS8_ESK_bbENKUlvE1_clEvEUllE_St5arrayIPcLm2EEEEviT0_T1_ --------------------------
	.section	.nv.constant0._ZN2at6native29vectorized_elementwise_kernelILi2EZZNS0_73_GLOBAL__N__c8866d80_35_SparseBinaryOpIntersectionKernel_cu_b2145a98_327142_sparse_binary_op_intersection_kernel_implINS2_18CUDAKernelLauncherENS2_36CUDAValueSelectionIntersectionKernelINS2_9RhsProjOpEEElLl8EEEvRNS_6TensorERKS8_SB_RKSt6vectorIlSaIlEERKSt8optionalIS8_ESK_bbENKUlvE1_clEvEUllE_St5arrayIPcLm2EEEEviT0_T1_,"a",@progbits
	.sectionflags	@""
	.align	4
.nv.constant0._ZN2at6native29vectorized_elementwise_kernelILi2EZZNS0_73_GLOBAL__N__c8866d80_35_SparseBinaryOpIntersectionKernel_cu_b2145a98_327142_sparse_binary_op_intersection_kernel_implINS2_18CUDAKernelLauncherENS2_36CUDAValueSelectionIntersectionKernelINS2_9RhsProjOpEEElLl8EEEvRNS_6TensorERKS8_SB_RKSt6vectorIlSaIlEERKSt8optionalIS8_ESK_bbENKUlvE1_clEvEUllE_St5arrayIPcLm2EEEEviT0_T1_:
	.zero		1024


//--------------------- .nv.constant0._ZN2at6native29vectorized_elementwise_kernelILi4EZZNS0_73_GLOBAL__N__c8866d80_35_SparseBinaryOpIntersectionKernel_cu_b2145a98_327142_sparse_binary_op_intersection_kernel_implINS2_18CUDAKernelLauncherENS2_36CUDAValueSelectionIntersectionKernelINS2_9RhsProjOpEEElLl8EEEvRNS_6TensorERKS8_SB_RKSt6vectorIlSaIlEERKSt8optionalIS8_ESK_bbENKUlvE1_clEvEUllE_St5arrayIPcLm2EEEEviT0_T1_ --------------------------
	.section	.nv.constant0._ZN2at6native29vectorized_elementwise_kernelILi4EZZNS0_73_GLOBAL__N__c8866d80_35_SparseBinaryOpIntersectionKernel_cu_b2145a98_327142_sparse_binary_op_intersection_kernel_implINS2_18CUDAKernelLauncherENS2_36CUDAValueSelectionIntersectionKernelINS2_9RhsProjOpEEElLl8EEEvRNS_6TensorERKS8_SB_RKSt6vectorIlSaIlEERKSt8optionalIS8_ESK_bbENKUlvE1_clEvEUllE_St5arrayIPcLm2EEEEviT0_T1_,"a",@progbits
	.sectionflags	@""
	.align	4
.nv.constant0._ZN2at6native29vectorized_elementwise_kernelILi4EZZNS0_73_GLOBAL__N__c8866d80_35_SparseBinaryOpIntersectionKernel_cu_b2145a98_327142_sparse_binary_op_intersection_kernel_implINS2_18CUDAKernelLauncherENS2_36CUDAValueSelectionIntersectionKernelINS2_9RhsProjOpEEElLl8EEEvRNS_6TensorERKS8_SB_RKSt6vectorIlSaIlEERKSt8optionalIS8_ESK_bbENKUlvE1_clEvEUllE_St5arrayIPcLm2EEEEviT0_T1_:
	.zero		1024


//--------------------- .nv.constant0._ZN2at6native29vectorized_elementwise_kernelILi8EZZNS0_73_GLOBAL__N__c8866d80_35_SparseBinaryOpIntersectionKernel_cu_b2145a98_327142_sparse_binary_op_intersection_kernel_implINS2_18CUDAKernelLauncherENS2_36CUDAValueSelectionIntersectionKernelINS2_9RhsProjOpEEElLl8EEEvRNS_6TensorERKS8_SB_RKSt6vectorIlSaIlEERKSt8optionalIS8_ESK_bbENKUlvE1_clEvEUllE_St5arrayIPcLm2EEEEviT0_T1_ --------------------------
	.section	.nv.constant0._ZN2at6native29vectorized_elementwise_kernelILi8EZZNS0_73_GLOBAL__N__c8866d80_35_SparseBinaryOpIntersectionKernel_cu_b2145a98_327142_sparse_binary_op_intersection_kernel_implINS2_18CUDAKernelLauncherENS2_36CUDAValueSelectionIntersectionKernelINS2_9RhsProjOpEEElLl8EEEvRNS_6TensorERKS8_SB_RKSt6vectorIlSaIlEERKSt8optionalIS8_ESK_bbENKUlvE1_clEvEUllE_St5arrayIPcLm2EEEEviT0_T1_,"a",@progbits
	.sectionflags	@""
	.align	4
.nv.constant0._ZN2at6native29vectorized_elementwise_kernelILi8EZZNS0_73_GLOBAL__N__c8866d80_35_SparseBinaryOpIntersectionKernel_cu_b2145a98_327142_sparse_binary_op_intersection_kernel_implINS2_18CUDAKernelLauncherENS2_36CUDAValueSelectionIntersectionKernelINS2_9RhsProjOpEEElLl8EEEvRNS_6TensorERKS8_SB_RKSt6vectorIlSaIlEERKSt8optionalIS8_ESK_bbENKUlvE1_clEvEUllE_St5arrayIPcLm2EEEEviT0_T1_:
	.zero		1024


//--------------------- .nv.constant0._ZN2at6native18elementwise_kernelILi128ELi4EZNS0_15gpu_kernel_implIZZNS0_73_GLOBAL__N__c8866d80_35_SparseBinaryOpIntersectionKernel_cu_b2145a98_327142_sparse_binary_op_intersection_kernel_implINS3_18CUDAKernelLauncherENS3_36CUDAValueSelectionIntersectionKernelINS3_5MulOpEEElLl0EEEvRNS_6TensorERKS9_SC_RKSt6vectorIlSaIlEERKSt8optionalIS9_ESL_bbENKUlvE3_clEvEUllE_EEvRNS_18TensorIteratorBaseERKT_EUliE_EEviT1_ --------------------------
	.section	.nv.constant0._ZN2at6native18elementwise_kernelILi128ELi4EZNS0_15gpu_kernel_implIZZNS0_73_GLOBAL__N__c8866d80_35_SparseBinaryOpIntersectionKernel_cu_b2145a98_327142_sparse_binary_op_intersection_kernel_implINS3_18CUDAKernelLauncherENS3_36CUDAValueSelectionIntersectionKernelINS3_5MulOpEEElLl0EEEvRNS_6TensorERKS9_SC_RKSt6vectorIlSaIlEERKSt8optionalIS9_ESL_bbENKUlvE3_clEvEUllE_EEvRNS_18TensorIteratorBaseERKT_EUliE_EEviT1_,"a",@progbits
	.sectionflags	@""
	.align	4
.nv.constant0._ZN2at6native18elementwise_kernelILi128ELi4EZNS0_15gpu_kernel_implIZZNS0_73_GLOBAL__N__c8866d80_35_SparseBinaryOpIntersectionKernel_cu_b2145a98_327142_sparse_binary_op_intersection_kernel_implINS3_18CUDAKernelLauncherENS3_36CUDAValueSelectionIntersectionKernelINS3_5MulOpEEElLl0EEEvRNS_6TensorERKS9_SC_RKSt6vectorIlSaIlEERKSt8optionalIS9_ESL_bbENKUlvE3_clEvEUllE_EEvRNS_18TensorIteratorBaseERKT_EUliE_EEviT1_:
	.zero		1528


//--------------------- .nv.constant0._ZN2at6native27unrolled_elementwise_kernelIZZNS0_73_GLOBAL__N__c8866d80_35_SparseBinaryOpIntersectionKernel_cu_b2145a98_327142_sparse_binary_op_intersection_kernel_implINS2_18CUDAKernelLauncherENS2_36CUDAValueSelectionIntersectionKernelINS2_5MulOpEEElLl0EEEvRNS_6TensorERKS8_SB_RKSt6vectorIlSaIlEERKSt8optionalIS8_ESK_bbENKUlvE3_clEvEUllE_St5arrayIPcLm2EELi4E23TrivialOffsetCalculatorILi1EjESR_NS0_6memory12LoadWithCastILi1EEENSS_13StoreWithCastILi1EEEEEviT_T0_T2_T3_T4_T5_ --------------------------
	.section	.nv.constant0._ZN2at6native27unrolled_elementwise_kernelIZZNS0_73_GLOBAL__N__c8866d80_35_SparseBinaryOpIntersectionKernel_cu_b2145a98_327142_sparse_binary_op_intersection_kernel_implINS2_18CUDAKernelLauncherENS2_36CUDAValueSelectionIntersectionKernelINS2_5MulOpEEElLl0EEEvRNS_6TensorERKS8_SB_RKSt6vectorIlSaIlEERKSt8optionalIS8_ESK_bbENKUlvE3_clEvEUllE_St5arrayIPcLm2EELi4E23TrivialOffsetCalculatorILi1EjESR_NS0_6memory12LoadWithCastILi1EEENSS_13StoreWithCastILi1EEEEEviT_T0_T2_T3_T4_T5_,"a",@progbits
	.sectionflags	@""
	.align	4
.nv.constant0._ZN2at6native27unrolled_elementwise_kernelIZZNS0_73_GLOBAL__N__c8866d80_35_SparseBinaryOpIntersectionKernel_cu_b2145a98_327142_sparse_binary_op_intersection_kernel_implINS2_18CUDAKernelLauncherENS2_36CUDAValueSelectionIntersectionKernelINS2_5MulOpEEElLl0EEEvRNS_6TensorERKS8_SB_RKSt6vectorIlSaIlEERKSt8optionalIS8_ESK_bbENKUlvE3_clEvEUllE_St5arrayIPcLm2EELi4E23TrivialOffsetCalculatorILi1EjESR_NS0_6memory12LoadWithCastILi1EEENSS_13StoreWithCastILi1EEEEEviT_T0_T2_T3_T4_T5_:
	.zero		1028


//--------------------- .nv.constant0._ZN2at6native18elementwise_kernelILi128ELi2EZNS0_22gpu_kernel_impl_nocastIZZNS0_73_GLOBAL__N__c8866d80_35_SparseBinaryOpIntersectionKernel_cu_b2145a98_327142_sparse_binary_op_intersection_kernel_implINS3_18CUDAKernelLauncherENS3_36CUDAValueSelectionIntersectionKernelINS3_5MulOpEEElLl0EEEvRNS_6TensorERKS9_SC_RKSt6vectorIlSaIlEERKSt8optionalIS9_ESL_bbENKUlvE3_clEvEUllE_EEvRNS_18TensorIteratorBaseERKT_EUliE_EEviT1_ --------------------------
	.section	.nv.constant0._ZN2at6native18elementwise_kernelILi128ELi2EZNS0_22gpu_kernel_impl_nocastIZZNS0_73_GLOBAL__N__c8866d80_35_SparseBinaryOpIntersectionKernel_cu_b2145a98_327142_sparse_binary_op_intersection_kernel_implINS3_18CUDAKernelLauncherENS3_36CUDAValueSelectionIntersectionKernelINS3_5MulOpEEElLl0EEEvRNS_6TensorERKS9_SC_RKSt6vectorIlSaIlEERKSt8optionalIS9_ESL_bbENKUlvE3_clEvEUllE_EEvRNS_18TensorIteratorBaseERKT_EUliE_EEviT1_,"a",@progbits
	.sectionflags	@""
	.align	4
.nv.constant0._ZN2at6native18elementwise_kernelILi128ELi2EZNS0_22gpu_kernel_impl_nocastIZZNS0_73_GLOBAL__N__c8866d80_35_SparseBinaryOpIntersectionKernel_cu_b2145a98_327142_sparse_binary_op_intersection_kernel_implINS3_18CUDAKernelLauncherENS3_36CUDAValueSelectionIntersectionKernelINS3_5MulOpEEElLl0EEEvRNS_6TensorERKS9_SC_RKSt6vectorIlSaIlEERKSt8optionalIS9_ESL_bbENKUlvE3_clEvEUllE_EEvRNS_18TensorIteratorBaseERKT_EUliE_EEviT1_:
	.zero		1520


//--------------------- .nv.constant0._ZN2at6native27unrolled_elementwise_kernelIZZNS0_73_GLOBAL__N__c8866d80_35_SparseBinaryOpIntersectionKernel_cu_b2145a98_327142_sparse_binary_op_intersection_kernel_implINS2_18CUDAKernelLauncherENS2_36CUDAValueSelectionIntersectionKernelINS2_5MulOpEEElLl0EEEvRNS_6TensorERKS8_SB_RKSt6vectorIlSaIlEERKSt8optionalIS8_ESK_bbENKUlvE3_clEvEUllE_St5arrayIPcLm2EELi4E23TrivialOffsetCalculatorILi1EjESR_NS0_6memory15LoadWithoutCastENSS_16StoreWithoutCastEEEviT_T0_T2_T3_T4_T5_ --------------------------
	.section	.nv.constant0._ZN2at6native27unrolled_elementwise_kernelIZZNS0_73_GLOBAL__N__c8866d80_35_SparseBinaryOpIntersectionKernel_cu_b2145a98_327142_sparse_binary_op_intersection_kernel_implINS2_18CUDAKernelLauncherENS2_36CUDAValueSelectionIntersectionKernelINS2_5MulOpEEElLl0EEEvRNS_6TensorERKS8_SB_RKSt6vectorIlSaIlEERKSt8optionalIS8_ESK_bbENKUlvE3_clEvEUllE_St5arrayIPcLm2EELi4E23TrivialOffsetCalculatorILi1EjESR_NS0_6memory15LoadWithoutCastENSS_16StoreWithoutCastEEEviT_T0_T2_T3_T4_T5_,"a",@progbits
	.sectionflags	@""
	.align	4
.nv.constant0._ZN2at6native27unrolled_elementwise_kernelIZZNS0_73_GLOBAL__N__c8866d80_35_SparseBinaryOpIntersectionKernel_cu_b2145a98_327142_sparse_binary_op_intersection_kernel_implINS2_18CUDAKernelLauncherENS2_36CUDAValueSelectionIntersectionKernelINS2_5MulOpEEElLl0EEEvRNS_6TensorERKS8_SB_RKSt6vectorIlSaIlEERKSt8optionalIS8_ESK_bbENKUlvE3_clEvEUllE_St5arrayIPcLm2EELi4E23TrivialOffsetCalculatorILi1EjESR_NS0_6memory15LoadWithoutCastENSS_16StoreWithoutCastEEEviT_T0_T2_T3_T4_T5_:
	.zero		1012


//--------------------- .nv.constant0._ZN2at6native29vectorized_elementwise_kernelILi2EZZNS0_73_GLOBAL__N__c8866d80_35_SparseBinaryOpIntersectionKernel_cu_b2145a98_327142_sparse_binary_op_intersection_kernel_implINS2_18CUDAKernelLauncherENS2_36CUDAValueSelectionIntersectionKernelINS2_5MulOpEEElLl0EEEvRNS_6TensorERKS8_SB_RKSt6vectorIlSaIlEERKSt8optionalIS8_ESK_bbENKUlvE3_clEvEUllE_St5arrayIPcLm2EEEEviT0_T1_ --------------------------
	.section	.nv.constant0._ZN2at6native29vectorized_elementwise_kernelILi2EZZNS0_73_GLOBAL__N__c8866d80_35_SparseBinaryOpIntersectionKernel_cu_b2145a98_327142_sparse_binary_op_intersection_kernel_implINS2_18CUDAKernelLauncherENS2_36CUDAValueSelectionIntersectionKernelINS2_5MulOpEEElLl0EEEvRNS_6TensorERKS8_SB_RKSt6vectorIlSaIlEERKSt8optionalIS8_ESK_bbENKUlvE3_clEvEUllE_St5arrayIPcLm2EEEEviT0_T1_,"a",@progbits
	.sectionflags	@""
	.align	4
.nv.constant0._ZN2at6native29vectorized_elementwise_kernelILi2EZZNS0_73_GLOBAL__N__c8866d80_35_SparseBinaryOpIntersectionKernel_cu_b2145a98_327142_sparse_binary_op_intersection_kernel_implINS2_18CUDAKernelLauncherENS2_36CUDAValueSelectionIntersectionKernelINS2_5MulOpEEElLl0EEEvRNS_6TensorERKS8_SB_RKSt6vectorIlSaIlEERKSt8optionalIS8_ESK_bbENKUlvE3_clEvEUllE_St5arrayIPcLm2EEEEviT0_T1_:
	.zero		1008


//--------------------- .nv.constant0._ZN2at6native29vectorized_elementwise_kernelILi4EZZNS0_73_GLOBAL__N__c8866d80_35_SparseBinaryOpIntersectionKernel_cu_b2145a98_327142_sparse_binary_op_intersection_kernel_implINS2_18CUDAKernelLauncherENS2_36CUDAValueSelectionIntersectionKernelINS2_5MulOpEEElLl0EEEvRNS_6TensorERKS8_SB_RKSt6vectorIlSaIlEERKSt8optionalIS8_ESK_bbENKUlvE3_clEvEUllE_St5arrayIPcLm2EEEEviT0_T1_ --------------------------
	.section	.nv.constant0._ZN2at6native29vectorized_elementwise_kernelILi4EZZNS0_73_GLOBAL__N__c8866d80_35_SparseBinaryOpIntersectionKernel_cu_b2145a98_327142_sparse_binary_op_intersection_kernel_implINS2_18CUDAKernelLauncherENS2_36CUDAValueSelectionIntersectionKernelINS2_5MulOpEEElLl0EEEvRNS_6TensorERKS8_SB_RKSt6vectorIlSaIlEERKSt8optionalIS8_ESK_bbENKUlvE3_clEvEUllE_St5arrayIPcLm2EEEEviT0_T1_,"a",@progbits
	.sectionflags	@""
	.align	4
.nv.constant0._ZN2at6native29vectorized_elementwise_kernelILi4EZZNS0_73_GLOBAL__N__c8866d80_35_SparseBinaryOpIntersectionKernel_cu_b2145a98_327142_sparse_binary_op_intersection_kernel_implINS2_18CUDAKernelLauncherENS2_36CUDAValueSelectionIntersectionKernelINS2_5MulOpEEElLl0EEEvRNS_6TensorERKS8_SB_RKSt6vectorIlSaIlEERKSt8optionalIS8_ESK_bbENKUlvE3_clEvEUllE_St5arrayIPcLm2EEEEviT0_T1_:
	.zero		1008


//--------------------- .nv.constant0._ZN2at6native29vectorized_elementwise_kernelILi8EZZNS0_73_GLOBAL__N__c8866d80_35_SparseBinaryOpIntersectionKernel_cu_b2145a98_327142_sparse_binary_op_intersection_kernel_implINS2_18CUDAKernelLauncherENS2_36CUDAValueSelectionIntersectionKernelINS2_5MulOpEEElLl0EEEvRNS_6TensorERKS8_SB_RKSt6vectorIlSaIlEERKSt8optionalIS8_ESK_bbENKUlvE3_clEvEUllE_St5arrayIPcLm2EEEEviT0_T1_ --------------------------
	.section	.nv.constant0._ZN2at6native29vectorized_elementwise_kernelILi8EZZNS0_73_GLOBAL__N__c8866d80_35_SparseBinaryOpIntersectionKernel_cu_b2145a98_327142_sparse_binary_op_intersection_kernel_implINS2_18CUDAKernelLauncherENS2_36CUDAValueSelectionIntersectionKernelINS2_5MulOpEEElLl0EEEvRNS_6TensorERKS8_SB_RKSt6vectorIlSaIlEERKSt8optionalIS8_ESK_bbENKUlvE3_clEvEUllE_St5arrayIPcLm2EEEEviT0_T1_,"a",@progbits
	.sectionflags	@""
	.align	4
.nv.constant0._ZN2at6native29vectorized_elementwise_kernelILi8EZZNS0_73_GLOBAL__N__c8866d80_35_SparseBinaryOpIntersectionKernel_cu_b2145a98_327142_sparse_binary_op_intersection_kernel_implINS2_18CUDAKernelLauncherENS2_36CUDAValueSelectionIntersectionKernelINS2_5MulOpEEElLl0EEEvRNS_6TensorERKS8_SB_RKSt6vectorIlSaIlEERKSt8optionalIS8_ESK_bbENKUlvE3_clEvEUllE_St5arrayIPcLm2EEEEviT0_T1_:
	.zero		1008


//--------------------- .nv.constant0._ZN2at6native18elementwise_kernelILi128ELi4EZNS0_15gpu_kernel_implIZZNS0_73_GLOBAL__N__c8866d80_35_SparseBinaryOpIntersectionKernel_cu_b2145a98_327142_sparse_binary_op_intersection_kernel_implINS3_18CUDAKernelLauncherENS3_36CUDAValueSelectionIntersectionKernelINS3_5MulOpEEElLl0EEEvRNS_6TensorERKS9_SC_RKSt6vectorIlSaIlEERKSt8optionalIS9_ESL_bbENKUlvE1_clEvEUllE_EEvRNS_18TensorIteratorBaseERKT_EUliE_EEviT1_ --------------------------
	.section	.nv.constant0._ZN2at6native18elementwise_kernelILi128ELi4EZNS0_15gpu_kernel_implIZZNS0_73_GLOBAL__N__c8866d80_35_SparseBinaryOpIntersectionKernel_cu_b2145a98_327142_sparse_binary_op_intersection_kernel_implINS3_18CUDAKernelLauncherENS3_36CUDAValueSelectionIntersectionKernelINS3_5MulOpEEElLl0EEEvRNS_6TensorERKS9_SC_RKSt6vectorIlSaIlEERKSt8optionalIS9_ESL_bbENKUlvE1_clEvEUllE_EEvRNS_18TensorIteratorBaseERKT_EUliE_EEviT1_,"a",@progbits
	.sectionflags	@""
	.align	4
.nv.constant0._ZN2at6native18elementwise_kernelILi128ELi4EZNS0_15gpu_kernel_implIZZNS0_73_GLOBAL__N__c8866d80_35_SparseBinaryOpIntersectionKernel_cu_b2145a98_327142_sparse_binary_op_intersection_kernel_implINS3_18CUDAKernelLauncherENS3_36CUDAValueSelectionIntersectionKernelINS3_5MulOpEEElLl0EEEvRNS_6TensorERKS9_SC_RKSt6vectorIlSaIlEERKSt8optionalIS9_ESL_bbENKUlvE1_clEvEUllE_EEvRNS_18TensorIteratorBaseERKT_EUliE_EEviT1_:
	.zero		1488


//--------------------- .nv.constant0._ZN2at6native27unrolled_elementwise_kernelIZZNS0_73_GLOBAL__N__c8866d80_35_SparseBinaryOpIntersectionKernel_cu_b2145a98_327142_sparse_binary_op_intersection_kernel_implINS2_18CUDAKernelLauncherENS2_36CUDAValueSelectionIntersectionKernelINS2_5MulOpEEElLl0EEEvRNS_6TensorERKS8_SB_RKSt6vectorIlSaIlEERKSt8optionalIS8_ESK_bbENKUlvE1_clEvEUllE_St5arrayIPcLm2EELi4E23TrivialOffsetCalculatorILi1EjESR_NS0_6memory12LoadWithCastILi1EEENSS_13StoreWithCastILi1EEEEEviT_T0_T2_T3_T4_T5_ --------------------------
	.section	.nv.constant0._ZN2at6native27unrolled_elementwise_kernelIZZNS0_73_GLOBAL__N__c8866d80_35_SparseBinaryOpIntersectionKernel_cu_b2145a98_327142_sparse_binary_op_intersection_kernel_implINS2_18CUDAKernelLauncherENS2_36CUDAValueSelectionIntersectionKernelINS2_5MulOpEEElLl0EEEvRNS_6TensorERKS8_SB_RKSt6vectorIlSaIlEERKSt8optionalIS8_ESK_bbENKUlvE1_clEvEUllE_St5arrayIPcLm2EELi4E23TrivialOffsetCalculatorILi1EjESR_NS0_6memory12LoadWithCastILi1EEENSS_13StoreWithCastILi1EEEEEviT_T0_T2_T3_T4_T5_,"a",@progbits
	.sectionflags	@""
	.align	4
.nv.constant0._ZN2at6native27unrolled_elementwise_kernelIZZNS0_73_GLOBAL__N__c8866d80_35_SparseBinaryOpIntersectionKernel_cu_b2145a98_327142_sparse_binary_op_intersection_kernel_implINS2_18CUDAKernelLauncherENS2_36CUDAValueSelectionIntersectionKernelINS2_5MulOpEEElLl0EEEvRNS_6TensorERKS8_SB_RKSt6vectorIlSaIlEERKSt8optionalIS8_ESK_bbENKUlvE1_clEvEUllE_St5arrayIPcLm2EELi4E23TrivialOffsetCalculatorILi1EjESR_NS0_6memory12LoadWithCastILi1EEENSS_13StoreWithCastILi1EEEEEviT_T0_T2_T3_T4_T5_:
	.zero		988


//--------------------- .nv.constant0._ZN2at6native18elementwise_kernelILi128ELi2EZNS0_22gpu_kernel_impl_nocastIZZNS0_73_GLOBAL__N__c8866d80_35_SparseBinaryOpIntersectionKernel_cu_b2145a98_327142_sparse_binary_op_intersection_kernel_implINS3_18CUDAKernelLauncherENS3_36CUDAValueSelectionIntersectionKernelINS3_5MulOpEEElLl0EEEvRNS_6TensorERKS9_SC_RKSt6vectorIlSaIlEERKSt8optionalIS9_ESL_bbENKUlvE1_clEvEUllE_EEvRNS_18TensorIteratorBaseERKT_EUliE_EEviT1_ --------------------------
	.section	.nv.constant0._ZN2at6native18elementwise_kernelILi128ELi2EZNS0_22gpu_kernel_impl_nocastIZZNS0_73_GLOBAL__N__c8866d80_35_SparseBinaryOpIntersectionKernel_cu_b2145a98_327142_sparse_binary_op_intersection_kernel_implINS3_18CUDAKernelLauncherENS3_36CUDAValueSelectionIntersectionKernelINS3_5MulOpEEElLl0EEEvRNS_6TensorERKS9_SC_RKSt6vectorIlSaIlEERKSt8optionalIS9_ESL_bbENKUlvE1_clEvEUllE_EEvRNS_18TensorIteratorBaseERKT_EUliE_EEviT1_,"a",@progbits
	.sectionflags	@""
	.align	4
.nv.constant0._ZN2at6native18elementwise_kernelILi128ELi2EZNS0_22gpu_kernel_impl_nocastIZZNS0_73_GLOBAL__N__c8866d80_35_SparseBinaryOpIntersectionKernel_cu_b2145a98_327142_sparse_binary_op_intersection_kernel_implINS3_18CUDAKernelLauncherENS3_36CUDAValueSelectionIntersectionKernelINS3_5MulOpEEElLl0EEEvRNS_6TensorERKS9_SC_RKSt6vectorIlSaIlEERKSt8optionalIS9_ESL_bbENKUlvE1_clEvEUllE_EEvRNS_18TensorIteratorBaseERKT_EUliE_EEviT1_:
	.zero		1480


//--------------------- .nv.constant0._ZN2at6native27unrolled_elementwise_kernelIZZNS0_73_GLOBAL__N__c8866d80_35_SparseBinaryOpIntersectionKernel_cu_b2145a98_327142_sparse_binary_op_intersection_kernel_implINS2_18CUDAKernelLauncherENS2_36CUDAValueSelectionIntersectionKernelINS2_5MulOpEEElLl0EEEvRNS_6TensorERKS8_SB_RKSt6vectorIlSaIlEERKSt8optionalIS8_ESK_bbENKUlvE1_clEvEUllE_St5arrayIPcLm2EELi4E23TrivialOffsetCalculatorILi1EjESR_NS0_6memory15LoadWithoutCastENSS_16StoreWithoutCastEEEviT_T0_T2_T3_T4_T5_ --------------------------
	.section	.nv.constant0._ZN2at6native27unrolled_elementwise_kernelIZZNS0_73_GLOBAL__N__c8866d80_35_SparseBinaryOpIntersectionKernel_cu_b2145a98_327142_sparse_binary_op_intersection_kernel_implINS2_18CUDAKernelLauncherENS2_36CUDAValueSelectionIntersectionKernelINS2_5MulOpEEElLl0EEEvRNS_6TensorERKS8_SB_RKSt6vectorIlSaIlEERKSt8optionalIS8_ESK_bbENKUlvE1_clEvEUllE_St5arrayIPcLm2EELi4E23TrivialOffsetCalculatorILi1EjESR_NS0_6memory15LoadWithoutCastENSS_16StoreWithoutCastEEEviT_T0_T2_T3_T4_T5_,"a",@progbits
	.sectionflags	@""
	.align	4
.nv.constant0._ZN2at6native27unrolled_elementwise_kernelIZZNS0_73_GLOBAL__N__c8866d80_35_SparseBinaryOpIntersectionKernel_cu_b2145a98_327142_sparse_binary_op_intersection_kernel_implINS2_18CUDAKernelLauncherENS2_36CUDAValueSelectionIntersectionKernelINS2_5MulOpEEElLl0EEEvRNS_6TensorERKS8_SB_RKSt6vectorIlSaIlEERKSt8optionalIS8_ESK_bbENKUlvE1_clEvEUllE_St5arrayIPcLm2EELi4E23TrivialOffsetCalculatorILi1EjESR_NS0_6memory15LoadWithoutCastENSS_16StoreWithoutCastEEEviT_T0_T2_T3_T4_T5_:
	.zero		972


//--------------------- .nv.constant0._ZN2at6native29vectorized_elementwise_kernelILi2EZZNS0_73_GLOBAL__N__c8866d80_35_SparseBinaryOpIntersectionKernel_cu_b2145a98_327142_sparse_binary_op_intersection_kernel_implINS2_18CUDAKernelLauncherENS2_36CUDAValueSelectionIntersectionKernelINS2_5MulOpEEElLl0EEEvRNS_6TensorERKS8_SB_RKSt6vectorIlSaIlEERKSt8optionalIS8_ESK_bbENKUlvE1_clEvEUllE_St5arrayIPcLm2EEEEviT0_T1_ --------------------------
	.section	.nv.constant0._ZN2at6native29vectorized_elementwise_kernelILi2EZZNS0_73_GLOBAL__N__c8866d80_35_SparseBinaryOpIntersectionKernel_cu_b2145a98_327142_sparse_binary_op_intersection_kernel_implINS2_18CUDAKernelLauncherENS2_36CUDAValueSelectionIntersectionKernelINS2_5MulOpEEElLl0EEEvRNS_6TensorERKS8_SB_RKSt6vectorIlSaIlEERKSt8optionalIS8_ESK_bbENKUlvE1_clEvEUllE_St5arrayIPcLm2EEEEviT0_T1_,"a",@progbits
	.sectionflags	@""
	.align	4
.nv.constant0._ZN2at6native29vectorized_elementwise_kernelILi2EZZNS0_73_GLOBAL__N__c8866d80_35_SparseBinaryOpIntersectionKernel_cu_b2145a98_327142_sparse_binary_op_intersection_kernel_implINS2_18CUDAKernelLauncherENS2_36CUDAValueSelectionIntersectionKernelINS2_5MulOpEEElLl0EEEvRNS_6TensorERKS8_SB_RKSt6vectorIlSaIlEERKSt8optionalIS8_ESK_bbENKUlvE1_clEvEUllE_St5arrayIPcLm2EEEEviT0_T1_:
	.zero		968


//--------------------- .nv.constant0._ZN2at6native29vectorized_elementwise_kernelILi4EZZNS0_73_GLOBAL__N__c8866d80_35_SparseBinaryOpIntersectionKernel_cu_b2145a98_327142_sparse_binary_op_intersection_kernel_implINS2_18CUDAKernelLauncherENS2_36CUDAValueSelectionIntersectionKernelINS2_5MulOpEEElLl0EEEvRNS_6TensorERKS8_SB_RKSt6vectorIlSaIlEERKSt8optionalIS8_ESK_bbENKUlvE1_clEvEUllE_St5arrayIPcLm2EEEEviT0_T1_ --------------------------
	.section	.nv.constant0._ZN2at6native29vectorized_elementwise_kernelILi4EZZNS0_73_GLOBAL__N__c8866d80_35_SparseBinaryOpIntersectionKernel_cu_b2145a98_327142_sparse_binary_op_intersection_kernel_implINS2_18CUDAKernelLauncherENS2_36CUDAValueSelectionIntersectionKernelINS2_5MulOpEEElLl0EEEvRNS_6TensorERKS8_SB_RKSt6vectorIlSaIlEERKSt8optionalIS8_ESK_bbENKUlvE1_clEvEUllE_St5arrayIPcLm2EEEEviT0_T1_,"a",@progbits
	.sectionflags	@""
	.align	4
.nv.constant0._ZN2at6native29vectorized_elementwise_kernelILi4EZZNS0_73_GLOBAL__N__c8866d80_35_SparseBinaryOpIntersectionKernel_cu_b2145a98_327142_sparse_binary_op_intersection_kernel_implINS2_18CUDAKernelLauncherENS2_36CUDAValueSelectionIntersectionKernelINS2_5MulOpEEElLl0EEEvRNS_6TensorERKS8_SB_RKSt6vectorIlSaIlEERKSt8optionalIS8_ESK_bbENKUlvE1_clEvEUllE_St5arrayIPcLm2EEEEviT0_T1_:
	.zero		968


//--------------------- .nv.constant0._ZN2at6native29vectorized_elementwise_kernelILi8EZZNS0_73_GLOBAL__N__c8866d80_35_SparseBinaryOpIntersectionKernel_cu_b2145a98_327142_sparse_binary_op_intersection_kernel_implINS2_18CUDAKernelLauncherENS2_36CUDAValueSelectionIntersectionKernelINS2_5MulOpEEElLl0EEEvRNS_6TensorERKS8_SB_RKSt6vectorIlSaIlEERKSt8optionalIS8_ESK_bbENKUlvE1_clEvEUllE_St5arrayIPcLm2EEEEviT0_T1_ --------------------------
	.section	.nv.constant0._ZN2at6native29vectorized_elementwise_kernelILi8EZZNS0_73_GLOBAL__N__c8866d80_35_SparseBinaryOpIntersectionKernel_cu_b2145a98_327142_sparse_binary_op_intersection_kernel_implINS2_18CUDAKernelLauncherENS2_36CUDAValueSelectionIntersectionKernelINS2_5MulOpEEElLl0EEEvRNS_6TensorERKS8_SB_RKSt6vectorIlSaIlEERKSt8optionalIS8_ESK_bbENKUlvE1_clEvEUllE_St5arrayIPcLm2EEEEviT0_T1_,"a",@progbits
	.sectionflags	@""
	.align	4
.nv.constant0._ZN2at6native29vectorized_elementwise_kernelILi8EZZNS0_73_GLOBAL__N__c8866d80_35_SparseBinaryOpIntersectionKernel_cu_b2145a98_327142_sparse_binary_op_intersection_kernel_implINS2_18CUDAKernelLauncherENS2_36CUDAValueSelectionIntersectionKernelINS2_5MulOpEEElLl0EEEvRNS_6TensorERKS8_SB_RKSt6vectorIlSaIlEERKSt8optionalIS8_ESK_bbENKUlvE1_clEvEUllE_St5arrayIPcLm2EEEEviT0_T1_:
	.zero		968


//--------------------- .nv.constant0._ZN2at6native18elementwise_kernelILi128ELi4EZNS0_15gpu_kernel_implIZZNS0_73_GLOBAL__N__c8866d80_35_SparseBinaryOpIntersectionKernel_cu_b2145a98_327142_sparse_binary_op_intersection_kernel_implINS3_18CUDAKernelLauncherENS3_36CUDAValueSelectionIntersectionKernelINS3_5MulOpEEElLl8EEEvRNS_6TensorERKS9_SC_RKSt6vectorIlSaIlEERKSt8optionalIS9_ESL_bbENKUlvE3_clEvEUllE_EEvRNS_18TensorIteratorBaseERKT_EUliE_EEviT1_ --------------------------
	.section	.nv.constant0._ZN2at6native18elementwise_kernelILi128ELi4EZNS0_15gpu_kernel_implIZZNS0_73_GLOBAL__N__c8866d80_35_SparseBinaryOpIntersectionKernel_cu_b2145a98_327142_sparse_binary_op_intersection_kernel_implINS3_18CUDAKernelLauncherENS3_36CUDAValueSelectionIntersectionKernelINS3_5MulOpEEElLl8EEEvRNS_6TensorERKS9_SC_RKSt6vectorIlSaIlEERKSt8optionalIS9_ESL_bbENKUlvE3_clEvEUllE_EEvRNS_18TensorIteratorBaseERKT_EUliE_EEviT1_,"a",@progbits
	.sectionflags	@""
	.align	4
.nv.constant0._ZN2at6native18elementwise_kernelILi128ELi4EZNS0_15gpu_kernel_implIZZNS0_73_GLOBAL__N__c8866d80_35_SparseBinaryOpIntersectionKernel_cu_b2145a98_327142_sparse_binary_op_intersection_kernel_implINS3_18CUDAKernelLauncherENS3_36CUDAValueSelectionIntersectionKernelINS3_5MulOpEEElLl8EEEvRNS_6TensorERKS9_SC_RKSt6vectorIlSaIlEERKSt8optionalIS9_ESL_bbENKUlvE3_clEvEUllE_EEvRNS_18TensorIteratorBaseERKT_EUliE_EEviT1_:
	.zero		1584


//--------------------- .nv.constant0._ZN2at6native27unrolled_elementwise_kernelIZZNS0_73_GLOBAL__N__c8866d80_35_SparseBinaryOpIntersectionKernel_cu_b2145a98_327142_sparse_binary_op_intersection_kernel_implINS2_18CUDAKernelLauncherENS2_36CUDAValueSelectionIntersectionKernelINS2_5MulOpEEElLl8EEEvRNS_6TensorERKS8_SB_RKSt6vectorIlSaIlEERKSt8optionalIS8_ESK_bbENKUlvE3_clEvEUllE_St5arrayIPcLm2EELi4E23TrivialOffsetCalculatorILi1EjESR_NS0_6memory12LoadWithCastILi1EEENSS_13StoreWithCastILi1EEEEEviT_T0_T2_T3_T4_T5_ --------------------------
	.section	.nv.constant0._ZN2at6native27unrolled_elementwise_kernelIZZNS0_73_GLOBAL__N__c8866d80_35_SparseBinaryOpIntersectionKernel_cu_b2145a98_327142_sparse_binary_op_intersection_kernel_implINS2_18CUDAKernelLauncherENS2_36CUDAValueSelectionIntersectionKernelINS2_5MulOpEEElLl8EEEvRNS_6TensorERKS8_SB_RKSt6vectorIlSaIlEERKSt8optionalIS8_ESK_bbENKUlvE3_clEvEUllE_St5arrayIPcLm2EELi4E23TrivialOffsetCalculatorILi1EjESR_NS0_6memory12LoadWithCastILi1EEENSS_13StoreWithCastILi1EEEEEviT_T0_T2_T3_T4_T5_,"a",@progbits
	.sectionflags	@""
	.align	4
.nv.constant0._ZN2at6native27unrolled_elementwise_kernelIZZNS0_73_GLOBAL__N__c8866d80_35_SparseBinaryOpIntersectionKernel_cu_b2145a98_327142_sparse_binary_op_intersection_kernel_implINS2_18CUDAKernelLauncherENS2_36CUDAValueSelectionIntersectionKernelINS2_5MulOpEEElLl8EEEvRNS_6TensorERKS8_SB_RKSt6vectorIlSaIlEERKSt8optionalIS8_ESK_bbENKUlvE3_clEvEUllE_St5arrayIPcLm2EELi4E23TrivialOffsetCalculatorILi1EjESR_NS0_6memory12LoadWithCastILi1EEENSS_13StoreWithCastILi1EEEEEviT_T0_T2_T3_T4_T5_:
	.zero		1084


//--------------------- .nv.constant0._ZN2at6native18elementwise_kernelILi128ELi2EZNS0_22gpu_kernel_impl_nocastIZZNS0_73_GLOBAL__N__c8866d80_35_SparseBinaryOpIntersectionKernel_cu_b2145a98_327142_sparse_binary_op_intersection_kernel_implINS3_18CUDAKernelLauncherENS3_36CUDAValueSelectionIntersectionKernelINS3_5MulOpEEElLl8EEEvRNS_6TensorERKS9_SC_RKSt6vectorIlSaIlEERKSt8optionalIS9_ESL_bbENKUlvE3_clEvEUllE_EEvRNS_18TensorIteratorBaseERKT_EUliE_EEviT1_ --------------------------
	.section	.nv.constant0._ZN2at6native18elementwise_kernelILi128ELi2EZNS0_22gpu_kernel_impl_nocastIZZNS0_73_GLOBAL__N__c8866d80_35_SparseBinaryOpIntersectionKernel_cu_b2145a98_327142_sparse_binary_op_intersection_kernel_implINS3_18CUDAKernelLauncherENS3_36CUDAValueSelectionIntersectionKernelINS3_5MulOpEEElLl8EEEvRNS_6TensorERKS9_SC_RKSt6vectorIlSaIlEERKSt8optionalIS9_ESL_bbENKUlvE3_clEvEUllE_EEvRNS_18TensorIteratorBaseERKT_EUliE_EEviT1_,"a",@progbits
	.sectionflags	@""
	.align	4
.nv.constant0._ZN2at6native18elementwise_kernelILi128ELi2EZNS0_22gpu_kernel_impl_nocastIZZNS0_73_GLOBAL__N__c8866d80_35_SparseBinaryOpIntersectionKernel_cu_b2145a98_327142_sparse_binary_op_intersection_kernel_implINS3_18CUDAKernelLauncherENS3_36CUDAValueSelectionIntersectionKernelINS3_5MulOpEEElLl8EEEvRNS_6TensorERKS9_SC_RKSt6vectorIlSaIlEERKSt8optionalIS9_ESL_bbENKUlvE3_clEvEUllE_EEvRNS_18TensorIteratorBaseERKT_EUliE_EEviT1_:
	.zero		1576


//--------------------- .nv.constant0._ZN2at6native27unrolled_elementwise_kernelIZZNS0_73_GLOBAL__N__c8866d80_35_SparseBinaryOpIntersectionKernel_cu_b2145a98_327142_sparse_binary_op_intersection_kernel_implINS2_18CUDAKernelLauncherENS2_36CUDAValueSelectionIntersectionKernelINS2_5MulOpEEElLl8EEEvRNS_6TensorERKS8_SB_RKSt6vectorIlSaIlEERKSt8optionalIS8_ESK_bbENKUlvE3_clEvEUllE_St5arrayIPcLm2EELi4E23TrivialOffsetCalculatorILi1EjESR_NS0_6memory15LoadWithoutCastENSS_16StoreWithoutCastEEEviT_T0_T2_T3_T4_T5_ --------------------------
	.section	.nv.constant0._ZN2at6native27unrolled_elementwise_kernelIZZNS0_73_GLOBAL__N__c8866d80_35_SparseBinaryOpIntersectionKernel_cu_b2145a98_327142_sparse_binary_op_intersection_kernel_implINS2_18CUDAKernelLauncherENS2_36CUDAValueSelectionIntersectionKernelINS2_5MulOpEEElLl8EEEvRNS_6TensorERKS8_SB_RKSt6vectorIlSaIlEERKSt8optionalIS8_ESK_bbENKUlvE3_clEvEUllE_St5arrayIPcLm2EELi4E23TrivialOffsetCalculatorILi1EjESR_NS0_6memory15LoadWithoutCastENSS_16StoreWithoutCastEEEviT_T0_T2_T3_T4_T5_,"a",@progbits
	.sectionflags	@""
	.align	4
.nv.constant0._ZN2at6native27unrolled_elementwise_kernelIZZNS0_73_GLOBAL__N__c8866d80_35_SparseBinaryOpIntersectionKernel_cu_b2145a98_327142_sparse_binary_op_intersection_kernel_implINS2_18CUDAKernelLauncherENS2_36CUDAValueSelectionIntersectionKernelINS2_5MulOpEEElLl8EEEvRNS_6TensorERKS8_SB_RKSt6vectorIlSaIlEERKSt8optionalIS8_ESK_bbENKUlvE3_clEvEUllE_St5arrayIPcLm2EELi4E23TrivialOffsetCalculatorILi1EjESR_NS0_6memory15LoadWithoutCastENSS_16StoreWithoutCastEEEviT_T0_T2_T3_T4_T5_:
	.zero		1068


//--------------------- .nv.constant0._ZN2at6native29vectorized_elementwise_kernelILi2EZZNS0_73_GLOBAL__N__c8866d80_35_SparseBinaryOpIntersectionKernel_cu_b2145a98_327142_sparse_binary_op_intersection_kernel_implINS2_18CUDAKernelLauncherENS2_36CUDAValueSelectionIntersectionKernelINS2_5MulOpEEElLl8EEEvRNS_6TensorERKS8_SB_RKSt6vectorIlSaIlEERKSt8optionalIS8_ESK_bbENKUlvE3_clEvEUllE_St5arrayIPcLm2EEEEviT0_T1_ --------------------------
	.section	.nv.constant0._ZN2at6native29vectorized_elementwise_kernelILi2EZZNS0_73_GLOBAL__N__c8866d80_35_SparseBinaryOpIntersectionKernel_cu_b2145a98_327142_sparse_binary_op_intersection_kernel_implINS2_18CUDAKernelLauncherENS2_36CUDAValueSelectionIntersectionKernelINS2_5MulOpEEElLl8EEEvRNS_6TensorERKS8_SB_RKSt6vectorIlSaIlEERKSt8optionalIS8_ESK_bbENKUlvE3_clEvEUllE_St5arrayIPcLm2EEEEviT0_T1_,"a",@progbits
	.sectionflags	@""
	.align	4
.nv.constant0._ZN2at6native29vectorized_elementwise_kernelILi2EZZNS0_73_GLOBAL__N__c8866d80_35_SparseBinaryOpIntersectionKernel_cu_b2145a98_327142_sparse_binary_op_intersection_kernel_implINS2_18CUDAKernelLauncherENS2_36CUDAValueSelectionIntersectionKernelINS2_5MulOpEEElLl8EEEvRNS_6TensorERKS8_SB_RKSt6vectorIlSaIlEERKSt8optionalIS8_ESK_bbENKUlvE3_clEvEUllE_St5arrayIPcLm2EEEEviT0_T1_:
	.zero		1064


//--------------------- .nv.constant0._ZN2at6native29vectorized_elementwise_kernelILi4EZZNS0_73_GLOBAL__N__c8866d80_35_SparseBinaryOpIntersectionKernel_cu_b2145a98_327142_sparse_binary_op_intersection_kernel_implINS2_18CUDAKernelLauncherENS2_36CUDAValueSelectionIntersectionKernelINS2_5MulOpEEElLl8EEEvRNS_6TensorERKS8_SB_RKSt6vectorIlSaIlEERKSt8optionalIS8_ESK_bbENKUlvE3_clEvEUllE_St5arrayIPcLm2EEEEviT0_T1_ --------------------------
	.section	.nv.constant0._ZN2at6native29vectorized_elementwise_kernelILi4EZZNS0_73_GLOBAL__N__c8866d80_35_SparseBinaryOpIntersectionKernel_cu_b2145a98_327142_sparse_binary_op_intersection_kernel_implINS2_18CUDAKernelLauncherENS2_36CUDAValueSelectionIntersectionKernelINS2_5MulOpEEElLl8EEEvRNS_6TensorERKS8_SB_RKSt6vectorIlSaIlEERKSt8optionalIS8_ESK_bbENKUlvE3_clEvEUllE_St5arrayIPcLm2EEEEviT0_T1_,"a",@progbits
	.sectionflags	@""
	.align	4
.nv.constant0._ZN2at6native29vectorized_elementwise_kernelILi4EZZNS0_73_GLOBAL__N__c8866d80_35_SparseBinaryOpIntersectionKernel_cu_b2145a98_327142_sparse_binary_op_intersection_kernel_implINS2_18CUDAKernelLauncherENS2_36CUDAValueSelectionIntersectionKernelINS2_5MulOpEEElLl8EEEvRNS_6TensorERKS8_SB_RKSt6vectorIlSaIlEERKSt8optionalIS8_ESK_bbENKUlvE3_clEvEUllE_St5arrayIPcLm2EEEEviT0_T1_:
	.zero		1064


//--------------------- .nv.constant0._ZN2at6native29vectorized_elementwise_kernelILi8EZZNS0_73_GLOBAL__N__c8866d80_35_SparseBinaryOpIntersectionKernel_cu_b2145a98_327142_sparse_binary_op_intersection_kernel_implINS2_18CUDAKernelLauncherENS2_36CUDAValueSelectionIntersectionKernelINS2_5MulOpEEElLl8EEEvRNS_6TensorERKS8_SB_RKSt6vectorIlSaIlEERKSt8optionalIS8_ESK_bbENKUlvE3_clEvEUllE_St5arrayIPcLm2EEEEviT0_T1_ --------------------------
	.section	.nv.constant0._ZN2at6native29vectorized_elementwise_kernelILi8EZZNS0_73_GLOBAL__N__c8866d80_35_SparseBinaryOpIntersectionKernel_cu_b2145a98_327142_sparse_binary_op_intersection_kernel_implINS2_18CUDAKernelLauncherENS2_36CUDAValueSelectionIntersectionKernelINS2_5MulOpEEElLl8EEEvRNS_6TensorERKS8_SB_RKSt6vectorIlSaIlEERKSt8optionalIS8_ESK_bbENKUlvE3_clEvEUllE_St5arrayIPcLm2EEEEviT0_T1_,"a",@progbits
	.sectionflags	@""
	.align	4
.nv.constant0._ZN2at6native29vectorized_elementwise_kernelILi8EZZNS0_73_GLOBAL__N__c8866d80_35_SparseBinaryOpIntersectionKernel_cu_b2145a98_327142_sparse_binary_op_intersection_kernel_implINS2_18CUDAKernelLauncherENS2_36CUDAValueSelectionIntersectionKernelINS2_5MulOpEEElLl8EEEvRNS_6TensorERKS8_SB_RKSt6vectorIlSaIlEERKSt8optionalIS8_ESK_bbENKUlvE3_clEvEUllE_St5arrayIPcLm2EEEEviT0_T1_:
	.zero		1064


//--------------------- .nv.constant0._ZN2at6native18elementwise_kernelILi128ELi4EZNS0_15gpu_kernel_implIZZNS0_73_GLOBAL__N__c8866d80_35_SparseBinaryOpIntersectionKernel_cu_b2145a98_327142_sparse_binary_op_intersection_kernel_implINS3_18CUDAKernelLauncherENS3_36CUDAValueSelectionIntersectionKernelINS3_5MulOpEEElLl8EEEvRNS_6TensorERKS9_SC_RKSt6vectorIlSaIlEERKSt8optionalIS9_ESL_bbENKUlvE1_clEvEUllE_EEvRNS_18TensorIteratorBaseERKT_EUliE_EEviT1_ --------------------------
	.section	.nv.constant0._ZN2at6native18elementwise_kernelILi128ELi4EZNS0_15gpu_kernel_implIZZNS0_73_GLOBAL__N__c8866d80_35_SparseBinaryOpIntersectionKernel_cu_b2145a98_327142_sparse_binary_op_intersection_kernel_implINS3_18CUDAKernelLauncherENS3_36CUDAValueSelectionIntersectionKernelINS3_5MulOpEEElLl8EEEvRNS_6TensorERKS9_SC_RKSt6vectorIlSaIlEERKSt8optionalIS9_ESL_bbENKUlvE1_clEvEUllE_EEvRNS_18TensorIteratorBaseERKT_EUliE_EEviT1_,"a",@progbits
	.sectionflags	@""
	.align	4
.nv.constant0._ZN2at6native18elementwise_kernelILi128ELi4EZNS0_15gpu_kernel_implIZZNS0_73_GLOBAL__N__c8866d80_35_SparseBinaryOpIntersectionKernel_cu_b2145a98_327142_sparse_binary_op_intersection_kernel_implINS3_18CUDAKernelLauncherENS3_36CUDAValueSelectionIntersectionKernelINS3_5MulOpEEElLl8EEEvRNS_6TensorERKS9_SC_RKSt6vectorIlSaIlEERKSt8optionalIS9_ESL_bbENKUlvE1_clEvEUllE_EEvRNS_18TensorIteratorBaseERKT_EUliE_EEviT1_:
	.zero		1544


//--------------------- .nv.constant0._ZN2at6native27unrolled_elementwise_kernelIZZNS0_73_GLOBAL__N__c8866d80_35_SparseBinaryOpIntersectionKernel_cu_b2145a98_327142_sparse_binary_op_intersection_kernel_implINS2_18CUDAKernelLauncherENS2_36CUDAValueSelectionIntersectionKernelINS2_5MulOpEEElLl8EEEvRNS_6TensorERKS8_SB_RKSt6vectorIlSaIlEERKSt8optionalIS8_ESK_bbENKUlvE1_clEvEUllE_St5arrayIPcLm2EELi4E23TrivialOffsetCalculatorILi1EjESR_NS0_6memory12LoadWithCastILi1EEENSS_13StoreWithCastILi1EEEEEviT_T0_T2_T3_T4_T5_ --------------------------
	.section	.nv.constant0._ZN2at6native27unrolled_elementwise_kernelIZZNS0_73_GLOBAL__N__c8866d80_35_SparseBinaryOpIntersectionKernel_cu_b2145a98_327142_sparse_binary_op_intersection_kernel_implINS2_18CUDAKernelLauncherENS2_36CUDAValueSelectionIntersectionKernelINS2_5MulOpEEElLl8EEEvRNS_6TensorERKS8_SB_RKSt6vectorIlSaIlEERKSt8optionalIS8_ESK_bbENKUlvE1_clEvEUllE_St5arrayIPcLm2EELi4E23TrivialOffsetCalculatorILi1EjESR_NS0_6memory12LoadWithCastILi1EEENSS_13StoreWithCastILi1EEEEEviT_T0_T2_T3_T4_T5_,"a",@progbits
	.sectionflags	@""
	.align	4
.nv.constant0._ZN2at6native27unrolled_elementwise_kernelIZZNS0_73_GLOBAL__N__c8866d80_35_SparseBinaryOpIntersectionKernel_cu_b2145a98_327142_sparse_binary_op_intersection_kernel_implINS2_18CUDAKernelLauncherENS2_36CUDAValueSelectionIntersectionKernelINS2_5MulOpEEElLl8EEEvRNS_6TensorERKS8_SB_RKSt6vectorIlSaIlEERKSt8optionalIS8_ESK_bbENKUlvE1_clEvEUllE_St5arrayIPcLm2EELi4E23TrivialOffsetCalculatorILi1EjESR_NS0_6memory12LoadWithCastILi1EEENSS_13StoreWithCastILi1EEEEEviT_T0_T2_T3_T4_T5_:
	.zero		1044


//--------------------- .nv.constant0._ZN2at6native18elementwise_kernelILi128ELi2EZNS0_22gpu_kernel_impl_nocastIZZNS0_73_GLOBAL__N__c8866d80_35_SparseBinaryOpIntersectionKernel_cu_b2145a98_327142_sparse_binary_op_intersection_kernel_implINS3_18CUDAKernelLauncherENS3_36CUDAValueSelectionIntersectionKernelINS3_5MulOpEEElLl8EEEvRNS_6TensorERKS9_SC_RKSt6vectorIlSaIlEERKSt8optionalIS9_ESL_bbENKUlvE1_clEvEUllE_EEvRNS_18TensorIteratorBaseERKT_EUliE_EEviT1_ --------------------------
	.section	.nv.constant0._ZN2at6native18elementwise_kernelILi128ELi2EZNS0_22gpu_kernel_impl_nocastIZZNS0_73_GLOBAL__N__c8866d80_35_SparseBinaryOpIntersectionKernel_cu_b2145a98_327142_sparse_binary_op_intersection_kernel_implINS3_18CUDAKernelLauncherENS3_36CUDAValueSelectionIntersectionKernelINS3_5MulOpEEElLl8EEEvRNS_6TensorERKS9_SC_RKSt6vectorIlSaIlEERKSt8optionalIS9_ESL_bbENKUlvE1_clEvEUllE_EEvRNS_18TensorIteratorBaseERKT_EUliE_EEviT1_,"a",@progbits
	.sectionflags	@""
	.align	4
.nv.constant0._ZN2at6native18elementwise_kernelILi128ELi2EZNS0_22gpu_kernel_impl_nocastIZZNS0_73_GLOBAL__N__c8866d80_35_SparseBinaryOpIntersectionKernel_cu_b2145a98_327142_sparse_binary_op_intersection_kernel_implINS3_18CUDAKernelLauncherENS3_36CUDAValueSelectionIntersectionKernelINS3_5MulOpEEElLl8EEEvRNS_6TensorERKS9_SC_RKSt6vectorIlSaIlEERKSt8optionalIS9_ESL_bbENKUlvE1_clEvEUllE_EEvRNS_18TensorIteratorBaseERKT_EUliE_EEviT1_:
	.zero		1536


//--------------------- .nv.constant0._ZN2at6native27unrolled_elementwise_kernelIZZNS0_73_GLOBAL__N__c8866d80_35_SparseBinaryOpIntersectionKernel_cu_b2145a98_327142_sparse_binary_op_intersection_kernel_implINS2_18CUDAKernelLauncherENS2_36CUDAValueSelectionIntersectionKernelINS2_5MulOpEEElLl8EEEvRNS_6TensorERKS8_SB_RKSt6vectorIlSaIlEERKSt8optionalIS8_ESK_bbENKUlvE1_clEvEUllE_St5arrayIPcLm2EELi4E23TrivialOffsetCalculatorILi1EjESR_NS0_6memory15LoadWithoutCastENSS_16StoreWithoutCastEEEviT_T0_T2_T3_T4_T5_ --------------------------
	.section	.nv.constant0._ZN2at6native27unrolled_elementwise_kernelIZZNS0_73_GLOBAL__N__c8866d80_35_SparseBinaryOpIntersectionKernel_cu_b2145a98_327142_sparse_binary_op_intersection_kernel_implINS2_18CUDAKernelLauncherENS2_36CUDAValueSelectionIntersectionKernelINS2_5MulOpEEElLl8EEEvRNS_6TensorERKS8_SB_RKSt6vectorIlSaIlEERKSt8optionalIS8_ESK_bbENKUlvE1_clEvEUllE_St5arrayIPcLm2EELi4E23TrivialOffsetCalculatorILi1EjESR_NS0_6memory15LoadWithoutCastENSS_16StoreWithoutCastEEEviT_T0_T2_T3_T4_T5_,"a",@progbits
	.sectionflags	@""
	.align	4
.nv.constant0._ZN2at6native27unrolled_elementwise_kernelIZZNS0_73_GLOBAL__N__c8866d80_35_SparseBinaryOpIntersectionKernel_cu_b2145a98_327142_sparse_binary_op_intersection_kernel_implINS2_18CUDAKernelLauncherENS2_36CUDAValueSelectionIntersectionKernelINS2_5MulOpEEElLl8EEEvRNS_6TensorERKS8_SB_RKSt6vectorIlSaIlEERKSt8optionalIS8_ESK_bbENKUlvE1_clEvEUllE_St5arrayIPcLm2EELi4E23TrivialOffsetCalculatorILi1EjESR_NS0_6memory15LoadWithoutCastENSS_16StoreWithoutCastEEEviT_T0_T2_T3_T4_T5_:
	.zero		1028


//--------------------- .nv.constant0._ZN2at6native29vectorized_elementwise_kernelILi2EZZNS0_73_GLOBAL__N__c8866d80_35_SparseBinaryOpIntersectionKernel_cu_b2145a98_327142_sparse_binary_op_intersection_kernel_implINS2_18CUDAKernelLauncherENS2_36CUDAValueSelectionIntersectionKernelINS2_5MulOpEEElLl8EEEvRNS_6TensorERKS8_SB_RKSt6vectorIlSaIlEERKSt8optionalIS8_ESK_bbENKUlvE1_clEvEUllE_St5arrayIPcLm2EEEEviT0_T1_ --------------------------
	.section	.nv.constant0._ZN2at6native29vectorized_elementwise_kernelILi2EZZNS0_73_GLOBAL__N__c8866d80_35_SparseBinaryOpIntersectionKernel_cu_b2145a98_327142_sparse_binary_op_intersection_kernel_implINS2_18CUDAKernelLauncherENS2_36CUDAValueSelectionIntersectionKernelINS2_5MulOpEEElLl8EEEvRNS_6TensorERKS8_SB_RKSt6vectorIlSaIlEERKSt8optionalIS8_ESK_bbENKUlvE1_clEvEUllE_St5arrayIPcLm2EEEEviT0_T1_,"a",@progbits
	.sectionflags	@""
	.align	4
.nv.constant0._ZN2at6native29vectorized_elementwise_kernelILi2EZZNS0_73_GLOBAL__N__c8866d80_35_SparseBinaryOpIntersectionKernel_cu_b2145a98_327142_sparse_binary_op_intersection_kernel_implINS2_18CUDAKernelLauncherENS2_36CUDAValueSelectionIntersectionKernelINS2_5MulOpEEElLl8EEEvRNS_6TensorERKS8_SB_RKSt6vectorIlSaIlEERKSt8optionalIS8_ESK_bbENKUlvE1_clEvEUllE_St5arrayIPcLm2EEEEviT0_T1_:
	.zero		1024


//--------------------- .nv.constant0._ZN2at6native29vectorized_elementwise_kernelILi4EZZNS0_73_GLOBAL__N__c8866d80_35_SparseBinaryOpIntersectionKernel_cu_b2145a98_327142_sparse_binary_op_intersection_kernel_implINS2_18CUDAKernelLauncherENS2_36CUDAValueSelectionIntersectionKernelINS2_5MulOpEEElLl8EEEvRNS_6TensorERKS8_SB_RKSt6vectorIlSaIlEERKSt8optionalIS8_ESK_bbENKUlvE1_clEvEUllE_St5arrayIPcLm2EEEEviT0_T1_ --------------------------
	.section	.nv.constant0._ZN2at6native29vectorized_elementwise_kernelILi4EZZNS0_73_GLOBAL__N__c8866d80_35_SparseBinaryOpIntersectionKernel_cu_b2145a98_327142_sparse_binary_op_intersection_kernel_implINS2_18CUDAKernelLauncherENS2_36CUDAValueSelectionIntersectionKernelINS2_5MulOpEEElLl8EEEvRNS_6TensorERKS8_SB_RKSt6vectorIlSaIlEERKSt8optionalIS8_ESK_bbENKUlvE1_clEvEUllE_St5arrayIPcLm2EEEEviT0_T1_,"a",@progbits
	.sectionflags	@""
	.align	4
.nv.constant0._ZN2at6native29vectorized_elementwise_kernelILi4EZZNS0_73_GLOBAL__N__c8866d80_35_SparseBinaryOpIntersectionKernel_cu_b2145a98_327142_sparse_binary_op_intersection_kernel_implINS2_18CUDAKernelLauncherENS2_36CUDAValueSelectionIntersectionKernelINS2_5MulOpEEElLl8EEEvRNS_6TensorERKS8_SB_RKSt6vectorIlSaIlEERKSt8optionalIS8_ESK_bbENKUlvE1_clEvEUllE_St5arrayIPcLm2EEEEviT0_T1_:
	.zero		1024


//--------------------- .nv.constant0._ZN2at6native29vectorized_elementwise_kernelILi8EZZNS0_73_GLOBAL__N__c8866d80_35_SparseBinaryOpIntersectionKernel_cu_b2145a98_327142_sparse_binary_op_intersection_kernel_implINS2_18CUDAKernelLauncherENS2_36CUDAValueSelectionIntersectionKernelINS2_5MulOpEEElLl8EEEvRNS_6TensorERKS8_SB_RKSt6vectorIlSaIlEERKSt8optionalIS8_ESK_bbENKUlvE1_clEvEUllE_St5arrayIPcLm2EEEEviT0_T1_ --------------------------
	.section	.nv.constant0._ZN2at6native29vectorized_elementwise_kernelILi8EZZNS0_73_GLOBAL__N__c8866d80_35_SparseBinaryOpIntersectionKernel_cu_b2145a98_327142_sparse_binary_op_intersection_kernel_implINS2_18CUDAKernelLauncherENS2_36CUDAValueSelectionIntersectionKernelINS2_5MulOpEEElLl8EEEvRNS_6TensorERKS8_SB_RKSt6vectorIlSaIlEERKSt8optionalIS8_ESK_bbENKUlvE1_clEvEUllE_St5arrayIPcLm2EEEEviT0_T1_,"a",@progbits
	.sectionflags	@""
	.align	4
.nv.constant0._ZN2at6native29vectorized_elementwise_kernelILi8EZZNS0_73_GLOBAL__N__c8866d80_35_SparseBinaryOpIntersectionKernel_cu_b2145a98_327142_sparse_binary_op_intersection_kernel_implINS2_18CUDAKernelLauncherENS2_36CUDAValueSelectionIntersectionKernelINS2_5MulOpEEElLl8EEEvRNS_6TensorERKS8_SB_RKSt6vectorIlSaIlEERKSt8optionalIS8_ESK_bbENKUlvE1_clEvEUllE_St5arrayIPcLm2EEEEviT0_T1_:
	.zero		1024


//--------------------- SYMBOLS --------------------------

	.type		.nv.reservedSmem.offset0,@object
	.size		.nv.reservedSmem.offset0,0x4
	.type		__assertfail,@function
